	.target	sm_90a

	.elftype	@"ET_EXEC"


//--------------------- .note.nv.tkinfo           --------------------------
	.section	.note.nv.tkinfo,"",@"SHT_NOTE"
	.sectionflags	@"SHF_NOTE_NV_TKINFO"
	.tkinfo
        /*0018*/ 	.word	0x00000002
        /*0030*/ 	.string	""
        /*0030*/ 	.string	"ptxas"
        /*0030*/ 	.string	"Cuda compilation tools, release 13.0, V13.0.88"
        /*0030*/ 	.string	"Build cuda_13.0.r13.0/compiler.36424714_0"
        /*0030*/ 	.string	"-arch sm_90a -m 64 "



//--------------------- .note.nv.cuinfo           --------------------------
	.section	.note.nv.cuinfo,"",@"SHT_NOTE"
	.sectionflags	@"SHF_NOTE_NV_CUINFO"
        /*0018*/ 	.short	0x0002
        /*001a*/ 	.short	0x005a
        /*001c*/ 	.short	0x0082
	.zero		2


//--------------------- .nv.info                  --------------------------
	.section	.nv.info,"",@"SHT_CUDA_INFO"
	.align	4


	//----- nvinfo : EIATTR_REGCOUNT
	.align		4
        /*0000*/ 	.byte	0x04, 0x2f
        /*0002*/ 	.short	(.L_12 - .L_11)
	.align		4
.L_11:
        /*0004*/ 	.word	index@(_ZN5flash16flash_fwd_kernelI23Flash_fwd_kernel_traitsILi64ELi128ELi64ELi4ELb0ELb0EN7cutlass6half_tE19Flash_kernel_traitsILi64ELi128ELi64ELi4ES3_EELb0ELb1ELb0ELb1ELb0ELb0ELb1ELb0EEEvNS_16Flash_fwd_paramsE)
        /*0008*/ 	.word	0x000000ff


	//----- nvinfo : EIATTR_FRAME_SIZE
	.align		4
.L_12:
        /*000c*/ 	.byte	0x04, 0x11
        /*000e*/ 	.short	(.L_14 - .L_13)
	.align		4
.L_13:
        /*0010*/ 	.word	index@(_ZN5flash16flash_fwd_kernelI23Flash_fwd_kernel_traitsILi64ELi128ELi64ELi4ELb0ELb0EN7cutlass6half_tE19Flash_kernel_traitsILi64ELi128ELi64ELi4ES3_EELb0ELb1ELb0ELb1ELb0ELb0ELb1ELb0EEEvNS_16Flash_fwd_paramsE)
        /*0014*/ 	.word	0x00000078


	//----- nvinfo : EIATTR_REGCOUNT
	.align		4
.L_14:
        /*0018*/ 	.byte	0x04, 0x2f
        /*001a*/ 	.short	(.L_16 - .L_15)
	.align		4
.L_15:
        /*001c*/ 	.word	index@(_ZN5flash16flash_fwd_kernelI23Flash_fwd_kernel_traitsILi64ELi128ELi64ELi4ELb0ELb0EN7cutlass6half_tE19Flash_kernel_traitsILi64ELi128ELi64ELi4ES3_EELb1ELb1ELb0ELb1ELb0ELb0ELb0ELb1EEEvNS_16Flash_fwd_paramsE)
        /*0020*/ 	.word	0x000000ff


	//----- nvinfo : EIATTR_FRAME_SIZE
	.align		4
.L_16:
        /*0024*/ 	.byte	0x04, 0x11
        /*0026*/ 	.short	(.L_18 - .L_17)
	.align		4
.L_17:
        /*0028*/ 	.word	index@(_ZN5flash16flash_fwd_kernelI23Flash_fwd_kernel_traitsILi64ELi128ELi64ELi4ELb0ELb0EN7cutlass6half_tE19Flash_kernel_traitsILi64ELi128ELi64ELi4ES3_EELb1ELb1ELb0ELb1ELb0ELb0ELb0ELb1EEEvNS_16Flash_fwd_paramsE)
        /*002c*/ 	.word	0x000001e8


	//----- nvinfo : EIATTR_REGCOUNT
	.align		4
.L_18:
        /*0030*/ 	.byte	0x04, 0x2f
        /*0032*/ 	.short	(.L_20 - .L_19)
	.align		4
.L_19:
        /*0034*/ 	.word	index@(_ZN5flash16flash_fwd_kernelI23Flash_fwd_kernel_traitsILi64ELi128ELi64ELi4ELb0ELb0EN7cutlass6half_tE19Flash_kernel_traitsILi64ELi128ELi64ELi4ES3_EELb0ELb1ELb0ELb0ELb0ELb0ELb1ELb0EEEvNS_16Flash_fwd_paramsE)
        /*0038*/ 	.word	0x000000ff


	//----- nvinfo : EIATTR_FRAME_SIZE
	.align		4
.L_20:
        /*003c*/ 	.byte	0x04, 0x11
        /*003e*/ 	.short	(.L_22 - .L_21)
	.align		4
.L_21:
        /*0040*/ 	.word	index@(_ZN5flash16flash_fwd_kernelI23Flash_fwd_kernel_traitsILi64ELi128ELi64ELi4ELb0ELb0EN7cutlass6half_tE19Flash_kernel_traitsILi64ELi128ELi64ELi4ES3_EELb0ELb1ELb0ELb0ELb0ELb0ELb1ELb0EEEvNS_16Flash_fwd_paramsE)
        /*0044*/ 	.word	0x00000098


	//----- nvinfo : EIATTR_REGCOUNT
	.align		4
.L_22:
        /*0048*/ 	.byte	0x04, 0x2f
        /*004a*/ 	.short	(.L_24 - .L_23)
	.align		4
.L_23:
        /*004c*/ 	.word	index@(_ZN5flash16flash_fwd_kernelI23Flash_fwd_kernel_traitsILi64ELi128ELi64ELi4ELb0ELb0EN7cutlass6half_tE19Flash_kernel_traitsILi64ELi128ELi64ELi4ES3_EELb1ELb1ELb0ELb0ELb0ELb0ELb0ELb1EEEvNS_16Flash_fwd_paramsE)
        /*0050*/ 	.word	0x000000ff


	//----- nvinfo : EIATTR_FRAME_SIZE
	.align		4
.L_24:
        /*0054*/ 	.byte	0x04, 0x11
        /*0056*/ 	.short	(.L_26 - .L_25)
	.align		4
.L_25:
        /*0058*/ 	.word	index@(_ZN5flash16flash_fwd_kernelI23Flash_fwd_kernel_traitsILi64ELi128ELi64ELi4ELb0ELb0EN7cutlass6half_tE19Flash_kernel_traitsILi64ELi128ELi64ELi4ES3_EELb1ELb1ELb0ELb0ELb0ELb0ELb0ELb1EEEvNS_16Flash_fwd_paramsE)
        /*005c*/ 	.word	0x000001e8


	//----- nvinfo : EIATTR_REGCOUNT
	.align		4
.L_26:
        /*0060*/ 	.byte	0x04, 0x2f
        /*0062*/ 	.short	(.L_28 - .L_27)
	.align		4
.L_27:
        /*0064*/ 	.word	index@(_ZN5flash16flash_fwd_kernelI23Flash_fwd_kernel_traitsILi64ELi128ELi64ELi4ELb0ELb0EN7cutlass6half_tE19Flash_kernel_traitsILi64ELi128ELi64ELi4ES3_EELb1ELb1ELb0ELb1ELb0ELb0ELb0ELb0EEEvNS_16Flash_fwd_paramsE)
        /*0068*/ 	.word	0x000000fe


	//----- nvinfo : EIATTR_FRAME_SIZE
	.align		4
.L_28:
        /*006c*/ 	.byte	0x04, 0x11
        /*006e*/ 	.short	(.L_30 - .L_29)
	.align		4
.L_29:
        /*0070*/ 	.word	index@(_ZN5flash16flash_fwd_kernelI23Flash_fwd_kernel_traitsILi64ELi128ELi64ELi4ELb0ELb0EN7cutlass6half_tE19Flash_kernel_traitsILi64ELi128ELi64ELi4ES3_EELb1ELb1ELb0ELb1ELb0ELb0ELb0ELb0EEEvNS_16Flash_fwd_paramsE)
        /*0074*/ 	.word	0x00000000


	//----- nvinfo : EIATTR_REGCOUNT
	.align		4
.L_30:
        /*0078*/ 	.byte	0x04, 0x2f
        /*007a*/ 	.short	(.L_32 - .L_31)
	.align		4
.L_31:
        /*007c*/ 	.word	index@(_ZN5flash16flash_fwd_kernelI23Flash_fwd_kernel_traitsILi64ELi128ELi64ELi4ELb0ELb0EN7cutlass6half_tE19Flash_kernel_traitsILi64ELi128ELi64ELi4ES3_EELb0ELb1ELb0ELb0ELb0ELb1ELb1ELb0EEEvNS_16Flash_fwd_paramsE)
        /*0080*/ 	.word	0x000000ff


	//----- nvinfo : EIATTR_FRAME_SIZE
	.align		4
.L_32:
        /*0084*/ 	.byte	0x04, 0x11
        /*0086*/ 	.short	(.L_34 - .L_33)
	.align		4
.L_33:
        /*0088*/ 	.word	index@(_ZN5flash16flash_fwd_kernelI23Flash_fwd_kernel_traitsILi64ELi128ELi64ELi4ELb0ELb0EN7cutlass6half_tE19Flash_kernel_traitsILi64ELi128ELi64ELi4ES3_EELb0ELb1ELb0ELb0ELb0ELb1ELb1ELb0EEEvNS_16Flash_fwd_paramsE)
        /*008c*/ 	.word	0x00000048


	//----- nvinfo : EIATTR_REGCOUNT
	.align		4
.L_34:
        /*0090*/ 	.byte	0x04, 0x2f
        /*0092*/ 	.short	(.L_36 - .L_35)
	.align		4
.L_35:
        /*0094*/ 	.word	index@(_ZN5flash16flash_fwd_kernelI23Flash_fwd_kernel_traitsILi64ELi128ELi64ELi4ELb0ELb0EN7cutlass6half_tE19Flash_kernel_traitsILi64ELi128ELi64ELi4ES3_EELb1ELb1ELb0ELb0ELb0ELb1ELb0ELb0EEEvNS_16Flash_fwd_paramsE)
        /*0098*/ 	.word	0x000000ff


	//----- nvinfo : EIATTR_FRAME_SIZE
	.align		4
.L_36:
        /*009c*/ 	.byte	0x04, 0x11
        /*009e*/ 	.short	(.L_38 - .L_37)
	.align		4
.L_37:
        /*00a0*/ 	.word	index@(_ZN5flash16flash_fwd_kernelI23Flash_fwd_kernel_traitsILi64ELi128ELi64ELi4ELb0ELb0EN7cutlass6half_tE19Flash_kernel_traitsILi64ELi128ELi64ELi4ES3_EELb1ELb1ELb0ELb0ELb0ELb1ELb0ELb0EEEvNS_16Flash_fwd_paramsE)
        /*00a4*/ 	.word	0x00000008


	//----- nvinfo : EIATTR_REGCOUNT
	.align		4
.L_38:
        /*00a8*/ 	.byte	0x04, 0x2f
        /*00aa*/ 	.short	(.L_40 - .L_39)
	.align		4
.L_39:
        /*00ac*/ 	.word	index@(_ZN5flash16flash_fwd_kernelI23Flash_fwd_kernel_traitsILi64ELi128ELi64ELi4ELb0ELb0EN7cutlass6half_tE19Flash_kernel_traitsILi64ELi128ELi64ELi4ES3_EELb0ELb1ELb0ELb0ELb1ELb1ELb1ELb0EEEvNS_16Flash_fwd_paramsE)
        /*00b0*/ 	.word	0x000000ff


	//----- nvinfo : EIATTR_FRAME_SIZE
	.align		4
.L_40:
        /*00b4*/ 	.byte	0x04, 0x11
        /*00b6*/ 	.short	(.L_42 - .L_41)
	.align		4
.L_41:
        /*00b8*/ 	.word	index@(_ZN5flash16flash_fwd_kernelI23Flash_fwd_kernel_traitsILi64ELi128ELi64ELi4ELb0ELb0EN7cutlass6half_tE19Flash_kernel_traitsILi64ELi128ELi64ELi4ES3_EELb0ELb1ELb0ELb0ELb1ELb1ELb1ELb0EEEvNS_16Flash_fwd_paramsE)
        /*00bc*/ 	.word	0x00000000


	//----- nvinfo : EIATTR_REGCOUNT
	.align		4
.L_42:
        /*00c0*/ 	.byte	0x04, 0x2f
        /*00c2*/ 	.short	(.L_44 - .L_43)
	.align		4
.L_43:
        /*00c4*/ 	.word	index@(_ZN5flash16flash_fwd_kernelI23Flash_fwd_kernel_traitsILi64ELi128ELi64ELi4ELb0ELb0EN7cutlass6half_tE19Flash_kernel_traitsILi64ELi128ELi64ELi4ES3_EELb1ELb1ELb0ELb0ELb1ELb1ELb0ELb0EEEvNS_16Flash_fwd_paramsE)
        /*00c8*/ 	.word	0x000000f6


	//----- nvinfo : EIATTR_FRAME_SIZE
	.align		4
.L_44:
        /*00cc*/ 	.byte	0x04, 0x11
        /*00ce*/ 	.short	(.L_46 - .L_45)
	.align		4
.L_45:
        /*00d0*/ 	.word	index@(_ZN5flash16flash_fwd_kernelI23Flash_fwd_kernel_traitsILi64ELi128ELi64ELi4ELb0ELb0EN7cutlass6half_tE19Flash_kernel_traitsILi64ELi128ELi64ELi4ES3_EELb1ELb1ELb0ELb0ELb1ELb1ELb0ELb0EEEvNS_16Flash_fwd_paramsE)
        /*00d4*/ 	.word	0x00000000


	//----- nvinfo : EIATTR_REGCOUNT
	.align		4
.L_46:
        /*00d8*/ 	.byte	0x04, 0x2f
        /*00da*/ 	.short	(.L_48 - .L_47)
	.align		4
.L_47:
        /*00dc*/ 	.word	index@(_ZN5flash16flash_fwd_kernelI23Flash_fwd_kernel_traitsILi64ELi128ELi64ELi4ELb0ELb0EN7cutlass6half_tE19Flash_kernel_traitsILi64ELi128ELi64ELi4ES3_EELb1ELb1ELb0ELb0ELb0ELb0ELb0ELb0EEEvNS_16Flash_fwd_paramsE)
        /*00e0*/ 	.word	0x000000ff


	//----- nvinfo : EIATTR_FRAME_SIZE
	.align		4
.L_48:
        /*00e4*/ 	.byte	0x04, 0x11
        /*00e6*/ 	.short	(.L_50 - .L_49)
	.align		4
.L_49:
        /*00e8*/ 	.word	index@(_ZN5flash16flash_fwd_kernelI23Flash_fwd_kernel_traitsILi64ELi128ELi64ELi4ELb0ELb0EN7cutlass6half_tE19Flash_kernel_traitsILi64ELi128ELi64ELi4ES3_EELb1ELb1ELb0ELb0ELb0ELb0ELb0ELb0EEEvNS_16Flash_fwd_paramsE)
        /*00ec*/ 	.word	0x00000080


	//----- nvinfo : EIATTR_REGCOUNT
	.align		4
.L_50:
        /*00f0*/ 	.byte	0x04, 0x2f
        /*00f2*/ 	.short	(.L_52 - .L_51)
	.align		4
.L_51:
        /*00f4*/ 	.word	index@(_ZN5flash16flash_fwd_kernelI23Flash_fwd_kernel_traitsILi64ELi128ELi128ELi4ELb0ELb0EN7cutlass6half_tE19Flash_kernel_traitsILi64ELi128ELi128ELi4ES3_EELb0ELb1ELb0ELb1ELb0ELb0ELb1ELb0EEEvNS_16Flash_fwd_paramsE)
        /*00f8*/ 	.word	0x000000ff


	//----- nvinfo : EIATTR_FRAME_SIZE
	.align		4
.L_52:
        /*00fc*/ 	.byte	0x04, 0x11
        /*00fe*/ 	.short	(.L_54 - .L_53)
	.align		4
.L_53:
        /*0100*/ 	.word	index@(_ZN5flash16flash_fwd_kernelI23Flash_fwd_kernel_traitsILi64ELi128ELi128ELi4ELb0ELb0EN7cutlass6half_tE19Flash_kernel_traitsILi64ELi128ELi128ELi4ES3_EELb0ELb1ELb0ELb1ELb0ELb0ELb1ELb0EEEvNS_16Flash_fwd_paramsE)
        /*0104*/ 	.word	0x00000158


	//----- nvinfo : EIATTR_REGCOUNT
	.align		4
.L_54:
        /*0108*/ 	.byte	0x04, 0x2f
        /*010a*/ 	.short	(.L_56 - .L_55)
	.align		4
.L_55:
        /*010c*/ 	.word	index@(_ZN5flash16flash_fwd_kernelI23Flash_fwd_kernel_traitsILi64ELi128ELi128ELi4ELb0ELb0EN7cutlass6half_tE19Flash_kernel_traitsILi64ELi128ELi128ELi4ES3_EELb0ELb1ELb0ELb1ELb0ELb0ELb0ELb0EEEvNS_16Flash_fwd_paramsE)
        /*0110*/ 	.word	0x000000ff


	//----- nvinfo : EIATTR_FRAME_SIZE
	.align		4
.L_56:
        /*0114*/ 	.byte	0x04, 0x11
        /*0116*/ 	.short	(.L_58 - .L_57)
	.align		4
.L_57:
        /*0118*/ 	.word	index@(_ZN5flash16flash_fwd_kernelI23Flash_fwd_kernel_traitsILi64ELi128ELi128ELi4ELb0ELb0EN7cutlass6half_tE19Flash_kernel_traitsILi64ELi128ELi128ELi4ES3_EELb0ELb1ELb0ELb1ELb0ELb0ELb0ELb0EEEvNS_16Flash_fwd_paramsE)
        /*011c*/ 	.word	0x00000190


	//----- nvinfo : EIATTR_REGCOUNT
	.align		4
.L_58:
        /*0120*/ 	.byte	0x04, 0x2f
        /*0122*/ 	.short	(.L_60 - .L_59)
	.align		4
.L_59:
        /*0124*/ 	.word	index@(_ZN5flash16flash_fwd_kernelI23Flash_fwd_kernel_traitsILi64ELi128ELi128ELi4ELb0ELb0EN7cutlass6half_tE19Flash_kernel_traitsILi64ELi128ELi128ELi4ES3_EELb0ELb1ELb0ELb0ELb0ELb0ELb1ELb0EEEvNS_16Flash_fwd_paramsE)
        /*0128*/ 	.word	0x000000ff


	//----- nvinfo : EIATTR_FRAME_SIZE
	.align		4
.L_60:
        /*012c*/ 	.byte	0x04, 0x11
        /*012e*/ 	.short	(.L_62 - .L_61)
	.align		4
.L_61:
        /*0130*/ 	.word	index@(_ZN5flash16flash_fwd_kernelI23Flash_fwd_kernel_traitsILi64ELi128ELi128ELi4ELb0ELb0EN7cutlass6half_tE19Flash_kernel_traitsILi64ELi128ELi128ELi4ES3_EELb0ELb1ELb0ELb0ELb0ELb0ELb1ELb0EEEvNS_16Flash_fwd_paramsE)
        /*0134*/ 	.word	0x00000148


	//----- nvinfo : EIATTR_REGCOUNT
	.align		4
.L_62:
        /*0138*/ 	.byte	0x04, 0x2f
        /*013a*/ 	.short	(.L_64 - .L_63)
	.align		4
.L_63:
        /*013c*/ 	.word	index@(_ZN5flash16flash_fwd_kernelI23Flash_fwd_kernel_traitsILi64ELi128ELi128ELi4ELb0ELb0EN7cutlass6half_tE19Flash_kernel_traitsILi64ELi128ELi128ELi4ES3_EELb0ELb1ELb0ELb0ELb0ELb0ELb0ELb0EEEvNS_16Flash_fwd_paramsE)
        /*0140*/ 	.word	0x000000ff


	//----- nvinfo : EIATTR_FRAME_SIZE
	.align		4
.L_64:
        /*0144*/ 	.byte	0x04, 0x11
        /*0146*/ 	.short	(.L_66 - .L_65)
	.align		4
.L_65:
        /*0148*/ 	.word	index@(_ZN5flash16flash_fwd_kernelI23Flash_fwd_kernel_traitsILi64ELi128ELi128ELi4ELb0ELb0EN7cutlass6half_tE19Flash_kernel_traitsILi64ELi128ELi128ELi4ES3_EELb0ELb1ELb0ELb0ELb0ELb0ELb0ELb0EEEvNS_16Flash_fwd_paramsE)
        /*014c*/ 	.word	0x00000100


	//----- nvinfo : EIATTR_REGCOUNT
	.align		4
.L_66:
        /*0150*/ 	.byte	0x04, 0x2f
        /*0152*/ 	.short	(.L_68 - .L_67)
	.align		4
.L_67:
        /*0154*/ 	.word	index@(_ZN5flash16flash_fwd_kernelI23Flash_fwd_kernel_traitsILi64ELi128ELi128ELi4ELb0ELb0EN7cutlass6half_tE19Flash_kernel_traitsILi64ELi128ELi128ELi4ES3_EELb0ELb1ELb0ELb0ELb0ELb1ELb1ELb0EEEvNS_16Flash_fwd_paramsE)
        /*0158*/ 	.word	0x000000ff


	//----- nvinfo : EIATTR_FRAME_SIZE
	.align		4
.L_68:
        /*015c*/ 	.byte	0x04, 0x11
        /*015e*/ 	.short	(.L_70 - .L_69)
	.align		4
.L_69:
        /*0160*/ 	.word	index@(_ZN5flash16flash_fwd_kernelI23Flash_fwd_kernel_traitsILi64ELi128ELi128ELi4ELb0ELb0EN7cutlass6half_tE19Flash_kernel_traitsILi64ELi128ELi128ELi4ES3_EELb0ELb1ELb0ELb0ELb0ELb1ELb1ELb0EEEvNS_16Flash_fwd_paramsE)
        /*0164*/ 	.word	0x00000100


	//----- nvinfo : EIATTR_REGCOUNT
	.align		4
.L_70:
        /*0168*/ 	.byte	0x04, 0x2f
        /*016a*/ 	.short	(.L_72 - .L_71)
	.align		4
.L_71:
        /*016c*/ 	.word	index@(_ZN5flash16flash_fwd_kernelI23Flash_fwd_kernel_traitsILi64ELi128ELi128ELi4ELb0ELb0EN7cutlass6half_tE19Flash_kernel_traitsILi64ELi128ELi128ELi4ES3_EELb0ELb1ELb0ELb0ELb0ELb1ELb0ELb0EEEvNS_16Flash_fwd_paramsE)
        /*0170*/ 	.word	0x000000ff


	//----- nvinfo : EIATTR_FRAME_SIZE
	.align		4
.L_72:
        /*0174*/ 	.byte	0x04, 0x11
        /*0176*/ 	.short	(.L_74 - .L_73)
	.align		4
.L_73:
        /*0178*/ 	.word	index@(_ZN5flash16flash_fwd_kernelI23Flash_fwd_kernel_traitsILi64ELi128ELi128ELi4ELb0ELb0EN7cutlass6half_tE19Flash_kernel_traitsILi64ELi128ELi128ELi4ES3_EELb0ELb1ELb0ELb0ELb0ELb1ELb0ELb0EEEvNS_16Flash_fwd_paramsE)
        /*017c*/ 	.word	0x00000100


	//----- nvinfo : EIATTR_REGCOUNT
	.align		4
.L_74:
        /*0180*/ 	.byte	0x04, 0x2f
        /*0182*/ 	.short	(.L_76 - .L_75)
	.align		4
.L_75:
        /*0184*/ 	.word	index@(_ZN5flash16flash_fwd_kernelI23Flash_fwd_kernel_traitsILi64ELi128ELi128ELi4ELb0ELb0EN7cutlass6half_tE19Flash_kernel_traitsILi64ELi128ELi128ELi4ES3_EELb0ELb1ELb0ELb0ELb1ELb1ELb1ELb0EEEvNS_16Flash_fwd_paramsE)
        /*0188*/ 	.word	0x000000ff


	//----- nvinfo : EIATTR_FRAME_SIZE
	.align		4
.L_76:
        /*018c*/ 	.byte	0x04, 0x11
        /*018e*/ 	.short	(.L_78 - .L_77)
	.align		4
.L_77:
        /*0190*/ 	.word	index@(_ZN5flash16flash_fwd_kernelI23Flash_fwd_kernel_traitsILi64ELi128ELi128ELi4ELb0ELb0EN7cutlass6half_tE19Flash_kernel_traitsILi64ELi128ELi128ELi4ES3_EELb0ELb1ELb0ELb0ELb1ELb1ELb1ELb0EEEvNS_16Flash_fwd_paramsE)
        /*0194*/ 	.word	0x000000a0


	//----- nvinfo : EIATTR_REGCOUNT
	.align		4
.L_78:
        /*0198*/ 	.byte	0x04, 0x2f
        /*019a*/ 	.short	(.L_80 - .L_79)
	.align		4
.L_79:
        /*019c*/ 	.word	index@(_ZN5flash16flash_fwd_kernelI23Flash_fwd_kernel_traitsILi64ELi128ELi128ELi4ELb0ELb0EN7cutlass6half_tE19Flash_kernel_traitsILi64ELi128ELi128ELi4ES3_EELb0ELb1ELb0ELb0ELb1ELb1ELb0ELb0EEEvNS_16Flash_fwd_paramsE)
        /*01a0*/ 	.word	0x000000ff


	//----- nvinfo : EIATTR_FRAME_SIZE
	.align		4
.L_80:
        /*01a4*/ 	.byte	0x04, 0x11
        /*01a6*/ 	.short	(.L_82 - .L_81)
	.align		4
.L_81:
        /*01a8*/ 	.word	index@(_ZN5flash16flash_fwd_kernelI23Flash_fwd_kernel_traitsILi64ELi128ELi128ELi4ELb0ELb0EN7cutlass6half_tE19Flash_kernel_traitsILi64ELi128ELi128ELi4ES3_EELb0ELb1ELb0ELb0ELb1ELb1ELb0ELb0EEEvNS_16Flash_fwd_paramsE)
        /*01ac*/ 	.word	0x000000c8


	//----- nvinfo : EIATTR_MIN_STACK_SIZE
	.align		4
.L_82:
        /*01b0*/ 	.byte	0x04, 0x12
        /*01b2*/ 	.short	(.L_84 - .L_83)
	.align		4
.L_83:
        /*01b4*/ 	.word	index@(_ZN5flash16flash_fwd_kernelI23Flash_fwd_kernel_traitsILi64ELi128ELi128ELi4ELb0ELb0EN7cutlass6half_tE19Flash_kernel_traitsILi64ELi128ELi128ELi4ES3_EELb0ELb1ELb0ELb0ELb1ELb1ELb0ELb0EEEvNS_16Flash_fwd_paramsE)
        /*01b8*/ 	.word	0x000000c8


	//----- nvinfo : EIATTR_MIN_STACK_SIZE
	.align		4
.L_84:
        /*01bc*/ 	.byte	0x04, 0x12
        /*01be*/ 	.short	(.L_86 - .L_85)
	.align		4
.L_85:
        /*01c0*/ 	.word	index@(_ZN5flash16flash_fwd_kernelI23Flash_fwd_kernel_traitsILi64ELi128ELi128ELi4ELb0ELb0EN7cutlass6half_tE19Flash_kernel_traitsILi64ELi128ELi128ELi4ES3_EELb0ELb1ELb0ELb0ELb1ELb1ELb1ELb0EEEvNS_16Flash_fwd_paramsE)
        /*01c4*/ 	.word	0x000000a0


	//----- nvinfo : EIATTR_MIN_STACK_SIZE
	.align		4
.L_86:
        /*01c8*/ 	.byte	0x04, 0x12
        /*01ca*/ 	.short	(.L_88 - .L_87)
	.align		4
.L_87:
        /*01cc*/ 	.word	index@(_ZN5flash16flash_fwd_kernelI23Flash_fwd_kernel_traitsILi64ELi128ELi128ELi4ELb0ELb0EN7cutlass6half_tE19Flash_kernel_traitsILi64ELi128ELi128ELi4ES3_EELb0ELb1ELb0ELb0ELb0ELb1ELb0ELb0EEEvNS_16Flash_fwd_paramsE)
        /*01d0*/ 	.word	0x00000100


	//----- nvinfo : EIATTR_MIN_STACK_SIZE
	.align		4
.L_88:
        /*01d4*/ 	.byte	0x04, 0x12
        /*01d6*/ 	.short	(.L_90 - .L_89)
	.align		4
.L_89:
        /*01d8*/ 	.word	index@(_ZN5flash16flash_fwd_kernelI23Flash_fwd_kernel_traitsILi64ELi128ELi128ELi4ELb0ELb0EN7cutlass6half_tE19Flash_kernel_traitsILi64ELi128ELi128ELi4ES3_EELb0ELb1ELb0ELb0ELb0ELb1ELb1ELb0EEEvNS_16Flash_fwd_paramsE)
        /*01dc*/ 	.word	0x00000100


	//----- nvinfo : EIATTR_MIN_STACK_SIZE
	.align		4
.L_90:
        /*01e0*/ 	.byte	0x04, 0x12
        /*01e2*/ 	.short	(.L_92 - .L_91)
	.align		4
.L_91:
        /*01e4*/ 	.word	index@(_ZN5flash16flash_fwd_kernelI23Flash_fwd_kernel_traitsILi64ELi128ELi128ELi4ELb0ELb0EN7cutlass6half_tE19Flash_kernel_traitsILi64ELi128ELi128ELi4ES3_EELb0ELb1ELb0ELb0ELb0ELb0ELb0ELb0EEEvNS_16Flash_fwd_paramsE)
        /*01e8*/ 	.word	0x00000100


	//----- nvinfo : EIATTR_MIN_STACK_SIZE
	.align		4
.L_92:
        /*01ec*/ 	.byte	0x04, 0x12
        /*01ee*/ 	.short	(.L_94 - .L_93)
	.align		4
.L_93:
        /*01f0*/ 	.word	index@(_ZN5flash16flash_fwd_kernelI23Flash_fwd_kernel_traitsILi64ELi128ELi128ELi4ELb0ELb0EN7cutlass6half_tE19Flash_kernel_traitsILi64ELi128ELi128ELi4ES3_EELb0ELb1ELb0ELb0ELb0ELb0ELb1ELb0EEEvNS_16Flash_fwd_paramsE)
        /*01f4*/ 	.word	0x00000148


	//----- nvinfo : EIATTR_MIN_STACK_SIZE
	.align		4
.L_94:
        /*01f8*/ 	.byte	0x04, 0x12
        /*01fa*/ 	.short	(.L_96 - .L_95)
	.align		4
.L_95:
        /*01fc*/ 	.word	index@(_ZN5flash16flash_fwd_kernelI23Flash_fwd_kernel_traitsILi64ELi128ELi128ELi4ELb0ELb0EN7cutlass6half_tE19Flash_kernel_traitsILi64ELi128ELi128ELi4ES3_EELb0ELb1ELb0ELb1ELb0ELb0ELb0ELb0EEEvNS_16Flash_fwd_paramsE)
        /*0200*/ 	.word	0x00000190


	//----- nvinfo : EIATTR_MIN_STACK_SIZE
	.align		4
.L_96:
        /*0204*/ 	.byte	0x04, 0x12
        /*0206*/ 	.short	(.L_98 - .L_97)
	.align		4
.L_97:
        /*0208*/ 	.word	index@(_ZN5flash16flash_fwd_kernelI23Flash_fwd_kernel_traitsILi64ELi128ELi128ELi4ELb0ELb0EN7cutlass6half_tE19Flash_kernel_traitsILi64ELi128ELi128ELi4ES3_EELb0ELb1ELb0ELb1ELb0ELb0ELb1ELb0EEEvNS_16Flash_fwd_paramsE)
        /*020c*/ 	.word	0x00000158


	//----- nvinfo : EIATTR_MIN_STACK_SIZE
	.align		4
.L_98:
        /*0210*/ 	.byte	0x04, 0x12
        /*0212*/ 	.short	(.L_100 - .L_99)
	.align		4
.L_99:
        /*0214*/ 	.word	index@(_ZN5flash16flash_fwd_kernelI23Flash_fwd_kernel_traitsILi64ELi128ELi64ELi4ELb0ELb0EN7cutlass6half_tE19Flash_kernel_traitsILi64ELi128ELi64ELi4ES3_EELb1ELb1ELb0ELb0ELb0ELb0ELb0ELb0EEEvNS_16Flash_fwd_paramsE)
        /*0218*/ 	.word	0x00000080


	//----- nvinfo : EIATTR_MIN_STACK_SIZE
	.align		4
.L_100:
        /*021c*/ 	.byte	0x04, 0x12
        /*021e*/ 	.short	(.L_102 - .L_101)
	.align		4
.L_101:
        /*0220*/ 	.word	index@(_ZN5flash16flash_fwd_kernelI23Flash_fwd_kernel_traitsILi64ELi128ELi64ELi4ELb0ELb0EN7cutlass6half_tE19Flash_kernel_traitsILi64ELi128ELi64ELi4ES3_EELb1ELb1ELb0ELb0ELb1ELb1ELb0ELb0EEEvNS_16Flash_fwd_paramsE)
        /*0224*/ 	.word	0x00000000


	//----- nvinfo : EIATTR_MIN_STACK_SIZE
	.align		4
.L_102:
        /*0228*/ 	.byte	0x04, 0x12
        /*022a*/ 	.short	(.L_104 - .L_103)
	.align		4
.L_103:
        /*022c*/ 	.word	index@(_ZN5flash16flash_fwd_kernelI23Flash_fwd_kernel_traitsILi64ELi128ELi64ELi4ELb0ELb0EN7cutlass6half_tE19Flash_kernel_traitsILi64ELi128ELi64ELi4ES3_EELb0ELb1ELb0ELb0ELb1ELb1ELb1ELb0EEEvNS_16Flash_fwd_paramsE)
        /*0230*/ 	.word	0x00000000


	//----- nvinfo : EIATTR_MIN_STACK_SIZE
	.align		4
.L_104:
        /*0234*/ 	.byte	0x04, 0x12
        /*0236*/ 	.short	(.L_106 - .L_105)
	.align		4
.L_105:
        /*0238*/ 	.word	index@(_ZN5flash16flash_fwd_kernelI23Flash_fwd_kernel_traitsILi64ELi128ELi64ELi4ELb0ELb0EN7cutlass6half_tE19Flash_kernel_traitsILi64ELi128ELi64ELi4ES3_EELb1ELb1ELb0ELb0ELb0ELb1ELb0ELb0EEEvNS_16Flash_fwd_paramsE)
        /*023c*/ 	.word	0x00000008


	//----- nvinfo : EIATTR_MIN_STACK_SIZE
	.align		4
.L_106:
        /*0240*/ 	.byte	0x04, 0x12
        /*0242*/ 	.short	(.L_108 - .L_107)
	.align		4
.L_107:
        /*0244*/ 	.word	index@(_ZN5flash16flash_fwd_kernelI23Flash_fwd_kernel_traitsILi64ELi128ELi64ELi4ELb0ELb0EN7cutlass6half_tE19Flash_kernel_traitsILi64ELi128ELi64ELi4ES3_EELb0ELb1ELb0ELb0ELb0ELb1ELb1ELb0EEEvNS_16Flash_fwd_paramsE)
        /*0248*/ 	.word	0x00000048


	//----- nvinfo : EIATTR_MIN_STACK_SIZE
	.align		4
.L_108:
        /*024c*/ 	.byte	0x04, 0x12
        /*024e*/ 	.short	(.L_110 - .L_109)
	.align		4
.L_109:
        /*0250*/ 	.word	index@(_ZN5flash16flash_fwd_kernelI23Flash_fwd_kernel_traitsILi64ELi128ELi64ELi4ELb0ELb0EN7cutlass6half_tE19Flash_kernel_traitsILi64ELi128ELi64ELi4ES3_EELb1ELb1ELb0ELb1ELb0ELb0ELb0ELb0EEEvNS_16Flash_fwd_paramsE)
        /*0254*/ 	.word	0x00000000


	//----- nvinfo : EIATTR_MIN_STACK_SIZE
	.align		4
.L_110:
        /*0258*/ 	.byte	0x04, 0x12
        /*025a*/ 	.short	(.L_112 - .L_111)
	.align		4
.L_111:
        /*025c*/ 	.word	index@(_ZN5flash16flash_fwd_kernelI23Flash_fwd_kernel_traitsILi64ELi128ELi64ELi4ELb0ELb0EN7cutlass6half_tE19Flash_kernel_traitsILi64ELi128ELi64ELi4ES3_EELb1ELb1ELb0ELb0ELb0ELb0ELb0ELb1EEEvNS_16Flash_fwd_paramsE)
        /*0260*/ 	.word	0x000001e8


	//----- nvinfo : EIATTR_MIN_STACK_SIZE
	.align		4
.L_112:
        /*0264*/ 	.byte	0x04, 0x12
        /*0266*/ 	.short	(.L_114 - .L_113)
	.align		4
.L_113:
        /*0268*/ 	.word	index@(_ZN5flash16flash_fwd_kernelI23Flash_fwd_kernel_traitsILi64ELi128ELi64ELi4ELb0ELb0EN7cutlass6half_tE19Flash_kernel_traitsILi64ELi128ELi64ELi4ES3_EELb0ELb1ELb0ELb0ELb0ELb0ELb1ELb0EEEvNS_16Flash_fwd_paramsE)
        /*026c*/ 	.word	0x00000098


	//----- nvinfo : EIATTR_MIN_STACK_SIZE
	.align		4
.L_114:
        /*0270*/ 	.byte	0x04, 0x12
        /*0272*/ 	.short	(.L_116 - .L_115)
	.align		4
.L_115:
        /*0274*/ 	.word	index@(_ZN5flash16flash_fwd_kernelI23Flash_fwd_kernel_traitsILi64ELi128ELi64ELi4ELb0ELb0EN7cutlass6half_tE19Flash_kernel_traitsILi64ELi128ELi64ELi4ES3_EELb1ELb1ELb0ELb1ELb0ELb0ELb0ELb1EEEvNS_16Flash_fwd_paramsE)
        /*0278*/ 	.word	0x000001e8


	//----- nvinfo : EIATTR_MIN_STACK_SIZE
	.align		4
.L_116:
        /*027c*/ 	.byte	0x04, 0x12
        /*027e*/ 	.short	(.L_118 - .L_117)
	.align		4
.L_117:
        /*0280*/ 	.word	index@(_ZN5flash16flash_fwd_kernelI23Flash_fwd_kernel_traitsILi64ELi128ELi64ELi4ELb0ELb0EN7cutlass6half_tE19Flash_kernel_traitsILi64ELi128ELi64ELi4ES3_EELb0ELb1ELb0ELb1ELb0ELb0ELb1ELb0EEEvNS_16Flash_fwd_paramsE)
        /*0284*/ 	.word	0x00000078
.L_118:


//--------------------- .nv.compat                --------------------------
	.section	.nv.compat,"",@"SHT_CUDA_COMPAT_INFO"
	.align	4
        /*0000*/ 	.byte	0x02, 0x09, 0x01, 0x00, 0x02, 0x02, 0x01, 0x00, 0x02, 0x05, 0x05, 0x00, 0x03, 0x07, 0x01, 0x01
        /*0010*/ 	.byte	0x02, 0x03, 0x00, 0x00, 0x02, 0x06, 0x01, 0x00, 0x04, 0x0b, 0x08, 0x00, 0x00, 0x00, 0x00, 0x00
        /*0020*/ 	.byte	0x00, 0x00, 0x00, 0x00


//--------------------- .nv.info._ZN5flash16flash_fwd_kernelI23Flash_fwd_kernel_traitsILi64ELi128ELi128ELi4ELb0ELb0EN7cutlass6half_tE19Flash_kernel_traitsILi64ELi128ELi128ELi4ES3_EELb0ELb1ELb0ELb0ELb1ELb1ELb0ELb0EEEvNS_16Flash_fwd_paramsE --------------------------
	.section	.nv.info._ZN5flash16flash_fwd_kernelI23Flash_fwd_kernel_traitsILi64ELi128ELi128ELi4ELb0ELb0EN7cutlass6half_tE19Flash_kernel_traitsILi64ELi128ELi128ELi4ES3_EELb0ELb1ELb0ELb0ELb1ELb1ELb0ELb0EEEvNS_16Flash_fwd_paramsE,"",@"SHT_CUDA_INFO"
	.sectionflags	@""
	.align	4


	//----- nvinfo : EIATTR_CUDA_API_VERSION
	.align		4
        /*0000*/ 	.byte	0x04, 0x37
        /*0002*/ 	.short	(.L_120 - .L_119)
.L_119:
        /*0004*/ 	.word	0x00000082


	//----- nvinfo : EIATTR_KPARAM_INFO
	.align		4
.L_120:
        /*0008*/ 	.byte	0x04, 0x17
        /*000a*/ 	.short	(.L_122 - .L_121)
.L_121:
        /*000c*/ 	.word	0x00000000
        /*0010*/ 	.short	0x0000
        /*0012*/ 	.short	0x0000
        /*0014*/ 	.byte	0x00, 0xf0, 0x41, 0x07


	//----- nvinfo : EIATTR_SPARSE_MMA_MASK
	.align		4
.L_122:
        /*0018*/ 	.byte	0x03, 0x50
        /*001a*/ 	.short	0x0000


	//----- nvinfo : EIATTR_MAXREG_COUNT
	.align		4
        /*001c*/ 	.byte	0x03, 0x1b
        /*001e*/ 	.short	0x00ff


	//----- nvinfo : EIATTR_NUM_BARRIERS
	.align		4
        /*0020*/ 	.byte	0x02, 0x4c
        /*0022*/ 	.byte	0x01
	.zero		1


	//----- nvinfo : EIATTR_ANNOTATIONS
	.align		4
        /*0024*/ 	.byte	0x04, 0x55
        /*0026*/ 	.short	(.L_124 - .L_123)


	//   ....[0]....
.L_123:
        /*0028*/ 	.word	0x00000001
        /*002c*/ 	.byte	0xc0, 0x02, 0x00, 0x00, 0x01, 0x00, 0x00, 0x00, 0x00, 0x0b, 0x00, 0x00, 0x01, 0x00, 0x00, 0x00
        /* <DEDUP_REMOVED lines=61> */
        /*040c*/ 	.byte	0x90, 0xba, 0x00, 0x00


	//----- nvinfo : EIATTR_MERCURY_ISA_VERSION
	.align		4
.L_124:
        /*0410*/ 	.byte	0x03, 0x5f
        /*0412*/ 	.short	0x0101


	//----- nvinfo : EIATTR_COOP_GROUP_MASK_REGIDS
	.align		4
        /*0414*/ 	.byte	0x04, 0x29
        /*0416*/ 	.short	(.L_126 - .L_125)


	//   ....[0]....
.L_125:
        /*0418*/ 	.word	0xffffffff


	//   ....[1]....
        /*041c*/ 	.word	0xffffffff


	//   ....[2]....
        /*0420*/ 	.word	0xffffffff


	//   ....[3]....
        /*0424*/ 	.word	0xffffffff


	//   ....[4]....
        /*0428*/ 	.word	0xffffffff


	//   ....[5]....
        /*042c*/ 	.word	0xffffffff


	//   ....[6]....
        /*0430*/ 	.word	0xffffffff


	//   ....[7]....
        /*0434*/ 	.word	0xffffffff


	//   ....[8]....
        /*0438*/ 	.word	0xffffffff


	//   ....[9]....
        /*043c*/ 	.word	0xffffffff


	//   ....[10]....
        /*0440*/ 	.word	0xffffffff


	//   ....[11]....
        /*0444*/ 	.word	0xffffffff


	//   ....[12]....
        /*0448*/ 	.word	0xffffffff


	//   ....[13]....
        /*044c*/ 	.word	0xffffffff


	//   ....[14]....
        /*0450*/ 	.word	0xffffffff


	//   ....[15]....
        /*0454*/ 	.word	0xffffffff


	//   ....[16]....
        /*0458*/ 	.word	0xffffffff


	//   ....[17]....
        /*045c*/ 	.word	0xffffffff


	//   ....[18]....
        /*0460*/ 	.word	0xffffffff


	//   ....[19]....
        /*0464*/ 	.word	0xffffffff


	//   ....[20]....
        /*0468*/ 	.word	0xffffffff


	//   ....[21]....
        /*046c*/ 	.word	0xffffffff


	//   ....[22]....
        /*0470*/ 	.word	0xffffffff


	//   ....[23]....
        /*0474*/ 	.word	0xffffffff


	//----- nvinfo : EIATTR_COOP_GROUP_INSTR_OFFSETS
	.align		4
.L_126:
        /*0478*/ 	.byte	0x04, 0x28
        /*047a*/ 	.short	(.L_128 - .L_127)


	//   ....[0]....
.L_127:
        /*047c*/ 	.word	0x000034c0


	//   ....[1]....
        /*0480*/ 	.word	0x00003660


	//   ....[2]....
        /*0484*/ 	.word	0x00003690


	//   ....[3]....
        /*0488*/ 	.word	0x000038a0


	//   ....[4]....
        /*048c*/ 	.word	0x00003a90


	//   ....[5]....
        /*0490*/ 	.word	0x00003bf0


	//   ....[6]....
        /*0494*/ 	.word	0x00004160


	//   ....[7]....
        /*0498*/ 	.word	0x000041f0


	//   ....[8]....
        /*049c*/ 	.word	0x00008d10


	//   ....[9]....
        /*04a0*/ 	.word	0x00008d70


	//   ....[10]....
        /*04a4*/ 	.word	0x00008dc0


	//   ....[11]....
        /*04a8*/ 	.word	0x00008df0


	//   ....[12]....
        /*04ac*/ 	.word	0x00008eb0


	//   ....[13]....
        /*04b0*/ 	.word	0x00008ec0


	//   ....[14]....
        /*04b4*/ 	.word	0x00008ed0


	//   ....[15]....
        /*04b8*/ 	.word	0x00008f20


	//   ....[16]....
        /*04bc*/ 	.word	0x0000bfc0


	//   ....[17]....
        /*04c0*/ 	.word	0x0000c000


	//   ....[18]....
        /*04c4*/ 	.word	0x0000c030


	//   ....[19]....
        /*04c8*/ 	.word	0x0000c050


	//   ....[20]....
        /*04cc*/ 	.word	0x0000c0d0


	//   ....[21]....
        /*04d0*/ 	.word	0x0000c100


	//   ....[22]....
        /*04d4*/ 	.word	0x0000c130


	//   ....[23]....
        /*04d8*/ 	.word	0x0000c140


	//----- nvinfo : EIATTR_EXIT_INSTR_OFFSETS
	.align		4
.L_128:
        /*04dc*/ 	.byte	0x04, 0x1c
        /*04de*/ 	.short	(.L_130 - .L_129)


	//   ....[0]....
.L_129:
        /*04e0*/ 	.word	0x000001b0


	//   ....[1]....
        /*04e4*/ 	.word	0x0000d6b0


	//   ....[2]....
        /*04e8*/ 	.word	0x0000e1b0


	//   ....[3]....
        /*04ec*/ 	.word	0x0000e240


	//----- nvinfo : EIATTR_CRS_STACK_SIZE
	.align		4
.L_130:
        /*04f0*/ 	.byte	0x04, 0x1e
        /*04f2*/ 	.short	(.L_132 - .L_131)
.L_131:
        /*04f4*/ 	.word	0x00000000


	//----- nvinfo : EIATTR_CBANK_PARAM_SIZE
	.align		4
.L_132:
        /*04f8*/ 	.byte	0x03, 0x19
        /*04fa*/ 	.short	0x01d0


	//----- nvinfo : EIATTR_PARAM_CBANK
	.align		4
        /*04fc*/ 	.byte	0x04, 0x0a
        /*04fe*/ 	.short	(.L_134 - .L_133)
	.align		4
.L_133:
        /*0500*/ 	.word	index@(.nv.constant0._ZN5flash16flash_fwd_kernelI23Flash_fwd_kernel_traitsILi64ELi128ELi128ELi4ELb0ELb0EN7cutlass6half_tE19Flash_kernel_traitsILi64ELi128ELi128ELi4ES3_EELb0ELb1ELb0ELb0ELb1ELb1ELb0ELb0EEEvNS_16Flash_fwd_paramsE)
        /*0504*/ 	.short	0x0210
        /*0506*/ 	.short	0x01d0


	//----- nvinfo : EIATTR_SW_WAR
	.align		4
.L_134:
        /*0508*/ 	.byte	0x04, 0x36
        /*050a*/ 	.short	(.L_136 - .L_135)
.L_135:
        /*050c*/ 	.word	0x00000008
.L_136:


//--------------------- .nv.info._ZN5flash16flash_fwd_kernelI23Flash_fwd_kernel_traitsILi64ELi128ELi128ELi4ELb0ELb0EN7cutlass6half_tE19Flash_kernel_traitsILi64ELi128ELi128ELi4ES3_EELb0ELb1ELb0ELb0ELb1ELb1ELb1ELb0EEEvNS_16Flash_fwd_paramsE --------------------------
	.section	.nv.info._ZN5flash16flash_fwd_kernelI23Flash_fwd_kernel_traitsILi64ELi128ELi128ELi4ELb0ELb0EN7cutlass6half_tE19Flash_kernel_traitsILi64ELi128ELi128ELi4ES3_EELb0ELb1ELb0ELb0ELb1ELb1ELb1ELb0EEEvNS_16Flash_fwd_paramsE,"",@"SHT_CUDA_INFO"
	.sectionflags	@""
	.align	4


	//----- nvinfo : EIATTR_CUDA_API_VERSION
	.align		4
        /*0000*/ 	.byte	0x04, 0x37
        /*0002*/ 	.short	(.L_138 - .L_137)
.L_137:
        /*0004*/ 	.word	0x00000082


	//----- nvinfo : EIATTR_KPARAM_INFO
	.align		4
.L_138:
        /*0008*/ 	.byte	0x04, 0x17
        /*000a*/ 	.short	(.L_140 - .L_139)
.L_139:
        /*000c*/ 	.word	0x00000000
        /*0010*/ 	.short	0x0000
        /*0012*/ 	.short	0x0000
        /*0014*/ 	.byte	0x00, 0xf0, 0x41, 0x07


	//----- nvinfo : EIATTR_SPARSE_MMA_MASK
	.align		4
.L_140:
        /*0018*/ 	.byte	0x03, 0x50
        /*001a*/ 	.short	0x0000


	//----- nvinfo : EIATTR_MAXREG_COUNT
	.align		4
        /*001c*/ 	.byte	0x03, 0x1b
        /*001e*/ 	.short	0x00ff


	//----- nvinfo : EIATTR_NUM_BARRIERS
	.align		4
        /*0020*/ 	.byte	0x02, 0x4c
        /*0022*/ 	.byte	0x01
	.zero		1


	//----- nvinfo : EIATTR_ANNOTATIONS
	.align		4
        /*0024*/ 	.byte	0x04, 0x55
        /*0026*/ 	.short	(.L_142 - .L_141)


	//   ....[0]....
.L_141:
        /* <DEDUP_REMOVED lines=56> */
        /*039c*/ 	.byte	0x00, 0xee, 0x00, 0x00, 0x01, 0x00, 0x00, 0x00, 0x10, 0xee, 0x00, 0x00


	//----- nvinfo : EIATTR_MERCURY_ISA_VERSION
	.align		4
.L_142:
        /*03a8*/ 	.byte	0x03, 0x5f
        /*03aa*/ 	.short	0x0101


	//----- nvinfo : EIATTR_COOP_GROUP_MASK_REGIDS
	.align		4
        /*03ac*/ 	.byte	0x04, 0x29
        /*03ae*/ 	.short	(.L_144 - .L_143)


	//   ....[0]....
.L_143:
        /*03b0*/ 	.word	0xffffffff


	//   ....[1]....
        /*03b4*/ 	.word	0xffffffff


	//   ....[2]....
        /*03b8*/ 	.word	0xffffffff


	//   ....[3]....
        /*03bc*/ 	.word	0xffffffff


	//   ....[4]....
        /*03c0*/ 	.word	0xffffffff


	//   ....[5]....
        /*03c4*/ 	.word	0xffffffff


	//   ....[6]....
        /*03c8*/ 	.word	0xffffffff


	//   ....[7]....
        /*03cc*/ 	.word	0xffffffff


	//   ....[8]....
        /*03d0*/ 	.word	0xffffffff


	//   ....[9]....
        /*03d4*/ 	.word	0xffffffff


	//   ....[10]....
        /*03d8*/ 	.word	0xffffffff


	//   ....[11]....
        /*03dc*/ 	.word	0xffffffff


	//   ....[12]....
        /*03e0*/ 	.word	0xffffffff


	//   ....[13]....
        /*03e4*/ 	.word	0xffffffff


	//   ....[14]....
        /*03e8*/ 	.word	0xffffffff


	//   ....[15]....
        /*03ec*/ 	.word	0xffffffff


	//   ....[16]....
        /*03f0*/ 	.word	0xffffffff


	//   ....[17]....
        /*03f4*/ 	.word	0xffffffff


	//   ....[18]....
        /*03f8*/ 	.word	0xffffffff


	//   ....[19]....
        /*03fc*/ 	.word	0xffffffff


	//   ....[20]....
        /*0400*/ 	.word	0xffffffff


	//   ....[21]....
        /*0404*/ 	.word	0xffffffff


	//   ....[22]....
        /*0408*/ 	.word	0xffffffff


	//   ....[23]....
        /*040c*/ 	.word	0xffffffff


	//----- nvinfo : EIATTR_COOP_GROUP_INSTR_OFFSETS
	.align		4
.L_144:
        /*0410*/ 	.byte	0x04, 0x28
        /*0412*/ 	.short	(.L_146 - .L_145)


	//   ....[0]....
.L_145:
        /*0414*/ 	.word	0x00004320


	//   ....[1]....
        /*0418*/ 	.word	0x000044c0


	//   ....[2]....
        /*041c*/ 	.word	0x00004540


	//   ....[3]....
        /*0420*/ 	.word	0x000046b0


	//   ....[4]....
        /*0424*/ 	.word	0x00004a70


	//   ....[5]....
        /*0428*/ 	.word	0x00004bc0


	//   ....[6]....
        /*042c*/ 	.word	0x000050e0


	//   ....[7]....
        /*0430*/ 	.word	0x00005180


	//   ....[8]....
        /*0434*/ 	.word	0x0000b3c0


	//   ....[9]....
        /*0438*/ 	.word	0x0000b480


	//   ....[10]....
        /*043c*/ 	.word	0x0000b490


	//   ....[11]....
        /*0440*/ 	.word	0x0000b4a0


	//   ....[12]....
        /*0444*/ 	.word	0x0000b540


	//   ....[13]....
        /*0448*/ 	.word	0x0000b560


	//   ....[14]....
        /*044c*/ 	.word	0x0000b570


	//   ....[15]....
        /*0450*/ 	.word	0x0000b580


	//   ....[16]....
        /*0454*/ 	.word	0x0000ef10


	//   ....[17]....
        /*0458*/ 	.word	0x0000ef20


	//   ....[18]....
        /*045c*/ 	.word	0x0000ef30


	//   ....[19]....
        /*0460*/ 	.word	0x0000ef50


	//   ....[20]....
        /*0464*/ 	.word	0x0000ef70


	//   ....[21]....
        /*0468*/ 	.word	0x0000ef90


	//   ....[22]....
        /*046c*/ 	.word	0x0000efa0


	//   ....[23]....
        /*0470*/ 	.word	0x0000efd0


	//----- nvinfo : EIATTR_EXIT_INSTR_OFFSETS
	.align		4
.L_146:
        /*0474*/ 	.byte	0x04, 0x1c
        /*0476*/ 	.short	(.L_148 - .L_147)


	//   ....[0]....
.L_147:
        /*0478*/ 	.word	0x000001b0


	//   ....[1]....
        /*047c*/ 	.word	0x00010510


	//   ....[2]....
        /*0480*/ 	.word	0x00011020


	//   ....[3]....
        /*0484*/ 	.word	0x000110b0


	//----- nvinfo : EIATTR_CRS_STACK_SIZE
	.align		4
.L_148:
        /*0488*/ 	.byte	0x04, 0x1e
        /*048a*/ 	.short	(.L_150 - .L_149)
.L_149:
        /*048c*/ 	.word	0x00000000


	//----- nvinfo : EIATTR_CBANK_PARAM_SIZE
	.align		4
.L_150:
        /*0490*/ 	.byte	0x03, 0x19
        /*0492*/ 	.short	0x01d0


	//----- nvinfo : EIATTR_PARAM_CBANK
	.align		4
        /*0494*/ 	.byte	0x04, 0x0a
        /*0496*/ 	.short	(.L_152 - .L_151)
	.align		4
.L_151:
        /*0498*/ 	.word	index@(.nv.constant0._ZN5flash16flash_fwd_kernelI23Flash_fwd_kernel_traitsILi64ELi128ELi128ELi4ELb0ELb0EN7cutlass6half_tE19Flash_kernel_traitsILi64ELi128ELi128ELi4ES3_EELb0ELb1ELb0ELb0ELb1ELb1ELb1ELb0EEEvNS_16Flash_fwd_paramsE)
        /*049c*/ 	.short	0x0210
        /*049e*/ 	.short	0x01d0


	//----- nvinfo : EIATTR_SW_WAR
	.align		4
.L_152:
        /*04a0*/ 	.byte	0x04, 0x36
        /*04a2*/ 	.short	(.L_154 - .L_153)
.L_153:
        /*04a4*/ 	.word	0x00000008
.L_154:


//--------------------- .nv.info._ZN5flash16flash_fwd_kernelI23Flash_fwd_kernel_traitsILi64ELi128ELi128ELi4ELb0ELb0EN7cutlass6half_tE19Flash_kernel_traitsILi64ELi128ELi128ELi4ES3_EELb0ELb1ELb0ELb0ELb0ELb1ELb0ELb0EEEvNS_16Flash_fwd_paramsE --------------------------
	.section	.nv.info._ZN5flash16flash_fwd_kernelI23Flash_fwd_kernel_traitsILi64ELi128ELi128ELi4ELb0ELb0EN7cutlass6half_tE19Flash_kernel_traitsILi64ELi128ELi128ELi4ES3_EELb0ELb1ELb0ELb0ELb0ELb1ELb0ELb0EEEvNS_16Flash_fwd_paramsE,"",@"SHT_CUDA_INFO"
	.sectionflags	@""
	.align	4


	//----- nvinfo : EIATTR_CUDA_API_VERSION
	.align		4
        /*0000*/ 	.byte	0x04, 0x37
        /*0002*/ 	.short	(.L_156 - .L_155)
.L_155:
        /*0004*/ 	.word	0x00000082


	//----- nvinfo : EIATTR_KPARAM_INFO
	.align		4
.L_156:
        /*0008*/ 	.byte	0x04, 0x17
        /*000a*/ 	.short	(.L_158 - .L_157)
.L_157:
        /*000c*/ 	.word	0x00000000
        /*0010*/ 	.short	0x0000
        /*0012*/ 	.short	0x0000
        /*0014*/ 	.byte	0x00, 0xf0, 0x41, 0x07


	//----- nvinfo : EIATTR_SPARSE_MMA_MASK
	.align		4
.L_158:
        /*0018*/ 	.byte	0x03, 0x50
        /*001a*/ 	.short	0x0000


	//----- nvinfo : EIATTR_MAXREG_COUNT
	.align		4
        /*001c*/ 	.byte	0x03, 0x1b
        /*001e*/ 	.short	0x00ff


	//----- nvinfo : EIATTR_NUM_BARRIERS
	.align		4
        /*0020*/ 	.byte	0x02, 0x4c
        /*0022*/ 	.byte	0x01
	.zero		1


	//----- nvinfo : EIATTR_ANNOTATIONS
	.align		4
        /*0024*/ 	.byte	0x04, 0x55
        /*0026*/ 	.short	(.L_160 - .L_159)


	//   ....[0]....
.L_159:
        /* <DEDUP_REMOVED lines=106> */


	//----- nvinfo : EIATTR_MERCURY_ISA_VERSION
	.align		4
.L_160:
        /*06b8*/ 	.byte	0x03, 0x5f
        /*06ba*/ 	.short	0x0101


	//----- nvinfo : EIATTR_INT_WARP_WIDE_INSTR_OFFSETS
	.align		4
        /*06bc*/ 	.byte	0x04, 0x31
        /*06be*/ 	.short	(.L_162 - .L_161)


	//   ....[0]....
.L_161:
        /*06c0*/ 	.word	0x000019a0


	//   ....[1]....
        /*06c4*/ 	.word	0x00001aa0


	//   ....[2]....
        /*06c8*/ 	.word	0x00001b40


	//   ....[3]....
        /*06cc*/ 	.word	0x00001d80


	//   ....[4]....
        /*06d0*/ 	.word	0x00002060


	//   ....[5]....
        /*06d4*/ 	.word	0x00002170


	//   ....[6]....
        /*06d8*/ 	.word	0x00002190


	//   ....[7]....
        /*06dc*/ 	.word	0x000023c0


	//----- nvinfo : EIATTR_COOP_GROUP_MASK_REGIDS
	.align		4
.L_162:
        /*06e0*/ 	.byte	0x04, 0x29
        /*06e2*/ 	.short	(.L_164 - .L_163)


	//   ....[0]....
.L_163:
        /*06e4*/ 	.word	0xffffffff


	//   ....[1]....
        /*06e8*/ 	.word	0xffffffff


	//   ....[2]....
        /*06ec*/ 	.word	0xffffffff


	//   ....[3]....
        /*06f0*/ 	.word	0xffffffff


	//   ....[4]....
        /*06f4*/ 	.word	0xffffffff


	//   ....[5]....
        /*06f8*/ 	.word	0xffffffff


	//   ....[6]....
        /*06fc*/ 	.word	0xffffffff


	//   ....[7]....
        /*0700*/ 	.word	0xffffffff


	//   ....[8]....
        /*0704*/ 	.word	0xffffffff


	//   ....[9]....
        /*0708*/ 	.word	0xffffffff


	//   ....[10]....
        /*070c*/ 	.word	0xffffffff


	//   ....[11]....
        /*0710*/ 	.word	0xffffffff


	//   ....[12]....
        /*0714*/ 	.word	0xffffffff


	//   ....[13]....
        /*0718*/ 	.word	0xffffffff


	//   ....[14]....
        /*071c*/ 	.word	0xffffffff


	//   ....[15]....
        /*0720*/ 	.word	0xffffffff


	//   ....[16]....
        /*0724*/ 	.word	0xffffffff


	//   ....[17]....
        /*0728*/ 	.word	0xffffffff


	//   ....[18]....
        /*072c*/ 	.word	0xffffffff


	//   ....[19]....
        /*0730*/ 	.word	0xffffffff


	//   ....[20]....
        /*0734*/ 	.word	0xffffffff


	//   ....[21]....
        /*0738*/ 	.word	0xffffffff


	//   ....[22]....
        /*073c*/ 	.word	0xffffffff


	//   ....[23]....
        /*0740*/ 	.word	0xffffffff


	//   ....[24]....
        /*0744*/ 	.word	0xffffffff


	//   ....[25]....
        /*0748*/ 	.word	0xffffffff


	//   ....[26]....
        /*074c*/ 	.word	0xffffffff


	//   ....[27]....
        /*0750*/ 	.word	0xffffffff


	//   ....[28]....
        /*0754*/ 	.word	0xffffffff


	//   ....[29]....
        /*0758*/ 	.word	0xffffffff


	//   ....[30]....
        /*075c*/ 	.word	0xffffffff


	//   ....[31]....
        /*0760*/ 	.word	0xffffffff


	//----- nvinfo : EIATTR_COOP_GROUP_INSTR_OFFSETS
	.align		4
.L_164:
        /*0764*/ 	.byte	0x04, 0x28
        /*0766*/ 	.short	(.L_166 - .L_165)


	//   ....[0]....
.L_165:
        /*0768*/ 	.word	0x00004c30


	//   ....[1]....
        /*076c*/ 	.word	0x00004e00


	//   ....[2]....
        /*0770*/ 	.word	0x00004e40


	//   ....[3]....
        /*0774*/ 	.word	0x00004fd0


	//   ....[4]....
        /*0778*/ 	.word	0x00005230


	//   ....[5]....
        /*077c*/ 	.word	0x00005380


	//   ....[6]....
        /*0780*/ 	.word	0x00005860


	//   ....[7]....
        /*0784*/ 	.word	0x00005930


	//   ....[8]....
        /*0788*/ 	.word	0x0000c9e0


	//   ....[9]....
        /*078c*/ 	.word	0x0000ca90


	//   ....[10]....
        /*0790*/ 	.word	0x0000cbe0


	//   ....[11]....
        /*0794*/ 	.word	0x0000cca0


	//   ....[12]....
        /*0798*/ 	.word	0x0000cd00


	//   ....[13]....
        /*079c*/ 	.word	0x0000cd30


	//   ....[14]....
        /*07a0*/ 	.word	0x0000cd70


	//   ....[15]....
        /*07a4*/ 	.word	0x0000ce00


	//   ....[16]....
        /*07a8*/ 	.word	0x00011f20


	//   ....[17]....
        /*07ac*/ 	.word	0x00011f90


	//   ....[18]....
        /*07b0*/ 	.word	0x00011fe0


	//   ....[19]....
        /*07b4*/ 	.word	0x00012010


	//   ....[20]....
        /*07b8*/ 	.word	0x000120d0


	//   ....[21]....
        /*07bc*/ 	.word	0x000120e0


	//   ....[22]....
        /*07c0*/ 	.word	0x000120f0


	//   ....[23]....
        /*07c4*/ 	.word	0x00012120


	//   ....[24]....
        /*07c8*/ 	.word	0x00015300


	//   ....[25]....
        /*07cc*/ 	.word	0x00015310


	//   ....[26]....
        /*07d0*/ 	.word	0x00015320


	//   ....[27]....
        /*07d4*/ 	.word	0x00015330


	//   ....[28]....
        /*07d8*/ 	.word	0x00015370


	//   ....[29]....
        /*07dc*/ 	.word	0x00015390


	//   ....[30]....
        /*07e0*/ 	.word	0x000153a0


	//   ....[31]....
        /*07e4*/ 	.word	0x000153b0


	//----- nvinfo : EIATTR_EXIT_INSTR_OFFSETS
	.align		4
.L_166:
        /*07e8*/ 	.byte	0x04, 0x1c
        /*07ea*/ 	.short	(.L_168 - .L_167)


	//   ....[0]....
.L_167:
        /*07ec*/ 	.word	0x000004c0


	//   ....[1]....
        /*07f0*/ 	.word	0x00016f60


	//   ....[2]....
        /*07f4*/ 	.word	0x00017040


	//   ....[3]....
        /*07f8*/ 	.word	0x00018230


	//   ....[4]....
        /*07fc*/ 	.word	0x000182c0


	//----- nvinfo : EIATTR_CRS_STACK_SIZE
	.align		4
.L_168:
        /*0800*/ 	.byte	0x04, 0x1e
        /*0802*/ 	.short	(.L_170 - .L_169)
.L_169:
        /*0804*/ 	.word	0x00000000


	//----- nvinfo : EIATTR_CBANK_PARAM_SIZE
	.align		4
.L_170:
        /*0808*/ 	.byte	0x03, 0x19
        /*080a*/ 	.short	0x01d0


	//----- nvinfo : EIATTR_PARAM_CBANK
	.align		4
        /*080c*/ 	.byte	0x04, 0x0a
        /*080e*/ 	.short	(.L_172 - .L_171)
	.align		4
.L_171:
        /*0810*/ 	.word	index@(.nv.constant0._ZN5flash16flash_fwd_kernelI23Flash_fwd_kernel_traitsILi64ELi128ELi128ELi4ELb0ELb0EN7cutlass6half_tE19Flash_kernel_traitsILi64ELi128ELi128ELi4ES3_EELb0ELb1ELb0ELb0ELb0ELb1ELb0ELb0EEEvNS_16Flash_fwd_paramsE)
        /*0814*/ 	.short	0x0210
        /*0816*/ 	.short	0x01d0


	//----- nvinfo : EIATTR_SW_WAR
	.align		4
.L_172:
        /*0818*/ 	.byte	0x04, 0x36
        /*081a*/ 	.short	(.L_174 - .L_173)
.L_173:
        /*081c*/ 	.word	0x00000008
.L_174:


//--------------------- .nv.info._ZN5flash16flash_fwd_kernelI23Flash_fwd_kernel_traitsILi64ELi128ELi128ELi4ELb0ELb0EN7cutlass6half_tE19Flash_kernel_traitsILi64ELi128ELi128ELi4ES3_EELb0ELb1ELb0ELb0ELb0ELb1ELb1ELb0EEEvNS_16Flash_fwd_paramsE --------------------------
	.section	.nv.info._ZN5flash16flash_fwd_kernelI23Flash_fwd_kernel_traitsILi64ELi128ELi128ELi4ELb0ELb0EN7cutlass6half_tE19Flash_kernel_traitsILi64ELi128ELi128ELi4ES3_EELb0ELb1ELb0ELb0ELb0ELb1ELb1ELb0EEEvNS_16Flash_fwd_paramsE,"",@"SHT_CUDA_INFO"
	.sectionflags	@""
	.align	4


	//----- nvinfo : EIATTR_CUDA_API_VERSION
	.align		4
        /*0000*/ 	.byte	0x04, 0x37
        /*0002*/ 	.short	(.L_176 - .L_175)
.L_175:
        /*0004*/ 	.word	0x00000082


	//----- nvinfo : EIATTR_KPARAM_INFO
	.align		4
.L_176:
        /*0008*/ 	.byte	0x04, 0x17
        /*000a*/ 	.short	(.L_178 - .L_177)
.L_177:
        /*000c*/ 	.word	0x00000000
        /*0010*/ 	.short	0x0000
        /*0012*/ 	.short	0x0000
        /*0014*/ 	.byte	0x00, 0xf0, 0x41, 0x07


	//----- nvinfo : EIATTR_SPARSE_MMA_MASK
	.align		4
.L_178:
        /*0018*/ 	.byte	0x03, 0x50
        /*001a*/ 	.short	0x0000


	//----- nvinfo : EIATTR_MAXREG_COUNT
	.align		4
        /*001c*/ 	.byte	0x03, 0x1b
        /*001e*/ 	.short	0x00ff


	//----- nvinfo : EIATTR_NUM_BARRIERS
	.align		4
        /*0020*/ 	.byte	0x02, 0x4c
        /*0022*/ 	.byte	0x01
	.zero		1


	//----- nvinfo : EIATTR_ANNOTATIONS
	.align		4
        /*0024*/ 	.byte	0x04, 0x55
        /*0026*/ 	.short	(.L_180 - .L_179)


	//   ....[0]....
.L_179:
        /* <DEDUP_REMOVED lines=91> */


	//----- nvinfo : EIATTR_MERCURY_ISA_VERSION
	.align		4
.L_180:
        /*05c0*/ 	.byte	0x03, 0x5f
        /*05c2*/ 	.short	0x0101


	//----- nvinfo : EIATTR_INT_WARP_WIDE_INSTR_OFFSETS
	.align		4
        /*05c4*/ 	.byte	0x04, 0x31
        /*05c6*/ 	.short	(.L_182 - .L_181)


	//   ....[0]....
.L_181:
        /*05c8*/ 	.word	0x000019c0


	//   ....[1]....
        /*05cc*/ 	.word	0x00001ac0


	//   ....[2]....
        /*05d0*/ 	.word	0x00001b50


	//   ....[3]....
        /*05d4*/ 	.word	0x00001d90


	//   ....[4]....
        /*05d8*/ 	.word	0x00002070


	//   ....[5]....
        /*05dc*/ 	.word	0x00002180


	//   ....[6]....
        /*05e0*/ 	.word	0x000021a0


	//   ....[7]....
        /*05e4*/ 	.word	0x000023d0


	//----- nvinfo : EIATTR_COOP_GROUP_MASK_REGIDS
	.align		4
.L_182:
        /*05e8*/ 	.byte	0x04, 0x29
        /*05ea*/ 	.short	(.L_184 - .L_183)


	//   ....[0]....
.L_183:
        /*05ec*/ 	.word	0xffffffff


	//   ....[1]....
        /*05f0*/ 	.word	0xffffffff


	//   ....[2]....
        /*05f4*/ 	.word	0xffffffff


	//   ....[3]....
        /*05f8*/ 	.word	0xffffffff


	//   ....[4]....
        /*05fc*/ 	.word	0xffffffff


	//   ....[5]....
        /*0600*/ 	.word	0xffffffff


	//   ....[6]....
        /*0604*/ 	.word	0xffffffff


	//   ....[7]....
        /*0608*/ 	.word	0xffffffff


	//   ....[8]....
        /*060c*/ 	.word	0xffffffff


	//   ....[9]....
        /*0610*/ 	.word	0xffffffff


	//   ....[10]....
        /*0614*/ 	.word	0xffffffff


	//   ....[11]....
        /*0618*/ 	.word	0xffffffff


	//   ....[12]....
        /*061c*/ 	.word	0xffffffff


	//   ....[13]....
        /*0620*/ 	.word	0xffffffff


	//   ....[14]....
        /*0624*/ 	.word	0xffffffff


	//   ....[15]....
        /*0628*/ 	.word	0xffffffff


	//   ....[16]....
        /*062c*/ 	.word	0xffffffff


	//   ....[17]....
        /*0630*/ 	.word	0xffffffff


	//   ....[18]....
        /*0634*/ 	.word	0xffffffff


	//   ....[19]....
        /*0638*/ 	.word	0xffffffff


	//   ....[20]....
        /*063c*/ 	.word	0xffffffff


	//   ....[21]....
        /*0640*/ 	.word	0xffffffff


	//   ....[22]....
        /*0644*/ 	.word	0xffffffff


	//   ....[23]....
        /*0648*/ 	.word	0xffffffff


	//   ....[24]....
        /*064c*/ 	.word	0xffffffff


	//   ....[25]....
        /*0650*/ 	.word	0xffffffff


	//   ....[26]....
        /*0654*/ 	.word	0xffffffff


	//   ....[27]....
        /*0658*/ 	.word	0xffffffff


	//   ....[28]....
        /*065c*/ 	.word	0xffffffff


	//   ....[29]....
        /*0660*/ 	.word	0xffffffff


	//   ....[30]....
        /*0664*/ 	.word	0xffffffff


	//   ....[31]....
        /*0668*/ 	.word	0xffffffff


	//----- nvinfo : EIATTR_COOP_GROUP_INSTR_OFFSETS
	.align		4
.L_184:
        /*066c*/ 	.byte	0x04, 0x28
        /*066e*/ 	.short	(.L_186 - .L_185)


	//   ....[0]....
.L_185:
        /*0670*/ 	.word	0x00005430


	//   ....[1]....
        /*0674*/ 	.word	0x00005930


	//   ....[2]....
        /*0678*/ 	.word	0x00005cf0


	//   ....[3]....
        /*067c*/ 	.word	0x00005e40


	//   ....[4]....
        /*0680*/ 	.word	0x00006130


	//   ....[5]....
        /*0684*/ 	.word	0x00006270


	//   ....[6]....
        /*0688*/ 	.word	0x00006740


	//   ....[7]....
        /*068c*/ 	.word	0x00006810


	//   ....[8]....
        /*0690*/ 	.word	0x0000e490


	//   ....[9]....
        /*0694*/ 	.word	0x0000e5c0


	//   ....[10]....
        /*0698*/ 	.word	0x0000e6e0


	//   ....[11]....
        /*069c*/ 	.word	0x0000e8c0


	//   ....[12]....
        /*06a0*/ 	.word	0x0000e930


	//   ....[13]....
        /*06a4*/ 	.word	0x0000e970


	//   ....[14]....
        /*06a8*/ 	.word	0x0000e9a0


	//   ....[15]....
        /*06ac*/ 	.word	0x0000ea30


	//   ....[16]....
        /*06b0*/ 	.word	0x00015380


	//   ....[17]....
        /*06b4*/ 	.word	0x00015440


	//   ....[18]....
        /*06b8*/ 	.word	0x00015450


	//   ....[19]....
        /*06bc*/ 	.word	0x00015460


	//   ....[20]....
        /*06c0*/ 	.word	0x000154b0


	//   ....[21]....
        /*06c4*/ 	.word	0x000154d0


	//   ....[22]....
        /*06c8*/ 	.word	0x000154e0


	//   ....[23]....
        /*06cc*/ 	.word	0x000154f0


	//   ....[24]....
        /*06d0*/ 	.word	0x00018960


	//   ....[25]....
        /*06d4*/ 	.word	0x00018970


	//   ....[26]....
        /*06d8*/ 	.word	0x00018980


	//   ....[27]....
        /*06dc*/ 	.word	0x00018990


	//   ....[28]....
        /*06e0*/ 	.word	0x000189d0


	//   ....[29]....
        /*06e4*/ 	.word	0x000189f0


	//   ....[30]....
        /*06e8*/ 	.word	0x00018a00


	//   ....[31]....
        /*06ec*/ 	.word	0x00018a10


	//----- nvinfo : EIATTR_EXIT_INSTR_OFFSETS
	.align		4
.L_186:
        /*06f0*/ 	.byte	0x04, 0x1c
        /*06f2*/ 	.short	(.L_188 - .L_187)


	//   ....[0]....
.L_187:
        /*06f4*/ 	.word	0x000004c0


	//   ....[1]....
        /*06f8*/ 	.word	0x0001a5c0


	//   ....[2]....
        /*06fc*/ 	.word	0x0001a6a0


	//   ....[3]....
        /*0700*/ 	.word	0x0001b890


	//   ....[4]....
        /*0704*/ 	.word	0x0001b920


	//----- nvinfo : EIATTR_CRS_STACK_SIZE
	.align		4
.L_188:
        /*0708*/ 	.byte	0x04, 0x1e
        /*070a*/ 	.short	(.L_190 - .L_189)
.L_189:
        /*070c*/ 	.word	0x00000000


	//----- nvinfo : EIATTR_CBANK_PARAM_SIZE
	.align		4
.L_190:
        /*0710*/ 	.byte	0x03, 0x19
        /*0712*/ 	.short	0x01d0


	//----- nvinfo : EIATTR_PARAM_CBANK
	.align		4
        /*0714*/ 	.byte	0x04, 0x0a
        /*0716*/ 	.short	(.L_192 - .L_191)
	.align		4
.L_191:
        /*0718*/ 	.word	index@(.nv.constant0._ZN5flash16flash_fwd_kernelI23Flash_fwd_kernel_traitsILi64ELi128ELi128ELi4ELb0ELb0EN7cutlass6half_tE19Flash_kernel_traitsILi64ELi128ELi128ELi4ES3_EELb0ELb1ELb0ELb0ELb0ELb1ELb1ELb0EEEvNS_16Flash_fwd_paramsE)
        /*071c*/ 	.short	0x0210
        /*071e*/ 	.short	0x01d0


	//----- nvinfo : EIATTR_SW_WAR
	.align		4
.L_192:
        /*0720*/ 	.byte	0x04, 0x36
        /*0722*/ 	.short	(.L_194 - .L_193)
.L_193:
        /*0724*/ 	.word	0x00000008
.L_194:


//--------------------- .nv.info._ZN5flash16flash_fwd_kernelI23Flash_fwd_kernel_traitsILi64ELi128ELi128ELi4ELb0ELb0EN7cutlass6half_tE19Flash_kernel_traitsILi64ELi128ELi128ELi4ES3_EELb0ELb1ELb0ELb0ELb0ELb0ELb0ELb0EEEvNS_16Flash_fwd_paramsE --------------------------
	.section	.nv.info._ZN5flash16flash_fwd_kernelI23Flash_fwd_kernel_traitsILi64ELi128ELi128ELi4ELb0ELb0EN7cutlass6half_tE19Flash_kernel_traitsILi64ELi128ELi128ELi4ES3_EELb0ELb1ELb0ELb0ELb0ELb0ELb0ELb0EEEvNS_16Flash_fwd_paramsE,"",@"SHT_CUDA_INFO"
	.sectionflags	@""
	.align	4


	//----- nvinfo : EIATTR_CUDA_API_VERSION
	.align		4
        /*0000*/ 	.byte	0x04, 0x37
        /*0002*/ 	.short	(.L_196 - .L_195)
.L_195:
        /*0004*/ 	.word	0x00000082


	//----- nvinfo : EIATTR_KPARAM_INFO
	.align		4
.L_196:
        /*0008*/ 	.byte	0x04, 0x17
        /*000a*/ 	.short	(.L_198 - .L_197)
.L_197:
        /*000c*/ 	.word	0x00000000
        /*0010*/ 	.short	0x0000
        /*0012*/ 	.short	0x0000
        /*0014*/ 	.byte	0x00, 0xf0, 0x41, 0x07


	//----- nvinfo : EIATTR_SPARSE_MMA_MASK
	.align		4
.L_198:
        /*0018*/ 	.byte	0x03, 0x50
        /*001a*/ 	.short	0x0000


	//----- nvinfo : EIATTR_MAXREG_COUNT
	.align		4
        /*001c*/ 	.byte	0x03, 0x1b
        /*001e*/ 	.short	0x00ff


	//----- nvinfo : EIATTR_NUM_BARRIERS
	.align		4
        /*0020*/ 	.byte	0x02, 0x4c
        /*0022*/ 	.byte	0x01
	.zero		1


	//----- nvinfo : EIATTR_ANNOTATIONS
	.align		4
        /*0024*/ 	.byte	0x04, 0x55
        /*0026*/ 	.short	(.L_200 - .L_199)


	//   ....[0]....
.L_199:
        /* <DEDUP_REMOVED lines=104> */


	//----- nvinfo : EIATTR_MERCURY_ISA_VERSION
	.align		4
.L_200:
        /*0690*/ 	.byte	0x03, 0x5f
        /*0692*/ 	.short	0x0101


	//----- nvinfo : EIATTR_INT_WARP_WIDE_INSTR_OFFSETS
	.align		4
        /*0694*/ 	.byte	0x04, 0x31
        /*0696*/ 	.short	(.L_202 - .L_201)


	//   ....[0]....
.L_201:
        /*0698*/ 	.word	0x00005550


	//   ....[1]....
        /*069c*/ 	.word	0x00009d70


	//----- nvinfo : EIATTR_COOP_GROUP_MASK_REGIDS
	.align		4
.L_202:
        /*06a0*/ 	.byte	0x04, 0x29
        /*06a2*/ 	.short	(.L_204 - .L_203)


	//   ....[0]....
.L_203:
        /*06a4*/ 	.word	0xffffffff


	//   ....[1]....
        /*06a8*/ 	.word	0xffffffff


	//   ....[2]....
        /*06ac*/ 	.word	0xffffffff


	//   ....[3]....
        /*06b0*/ 	.word	0xffffffff


	//   ....[4]....
        /*06b4*/ 	.word	0xffffffff


	//   ....[5]....
        /*06b8*/ 	.word	0xffffffff


	//   ....[6]....
        /*06bc*/ 	.word	0xffffffff


	//   ....[7]....
        /*06c0*/ 	.word	0xffffffff


	//   ....[8]....
        /*06c4*/ 	.word	0xffffffff


	//   ....[9]....
        /*06c8*/ 	.word	0xffffffff


	//   ....[10]....
        /*06cc*/ 	.word	0xffffffff


	//   ....[11]....
        /*06d0*/ 	.word	0xffffffff


	//   ....[12]....
        /*06d4*/ 	.word	0xffffffff


	//   ....[13]....
        /*06d8*/ 	.word	0xffffffff


	//   ....[14]....
        /*06dc*/ 	.word	0xffffffff


	//   ....[15]....
        /*06e0*/ 	.word	0xffffffff


	//   ....[16]....
        /*06e4*/ 	.word	0xffffffff


	//   ....[17]....
        /*06e8*/ 	.word	0xffffffff


	//   ....[18]....
        /*06ec*/ 	.word	0xffffffff


	//   ....[19]....
        /*06f0*/ 	.word	0xffffffff


	//   ....[20]....
        /*06f4*/ 	.word	0xffffffff


	//   ....[21]....
        /*06f8*/ 	.word	0xffffffff


	//   ....[22]....
        /*06fc*/ 	.word	0xffffffff


	//   ....[23]....
        /*0700*/ 	.word	0xffffffff


	//   ....[24]....
        /*0704*/ 	.word	0xffffffff


	//   ....[25]....
        /*0708*/ 	.word	0xffffffff


	//   ....[26]....
        /*070c*/ 	.word	0xffffffff


	//   ....[27]....
        /*0710*/ 	.word	0xffffffff


	//   ....[28]....
        /*0714*/ 	.word	0xffffffff


	//   ....[29]....
        /*0718*/ 	.word	0xffffffff


	//   ....[30]....
        /*071c*/ 	.word	0xffffffff


	//   ....[31]....
        /*0720*/ 	.word	0xffffffff


	//----- nvinfo : EIATTR_COOP_GROUP_INSTR_OFFSETS
	.align		4
.L_204:
        /*0724*/ 	.byte	0x04, 0x28
        /*0726*/ 	.short	(.L_206 - .L_205)


	//   ....[0]....
.L_205:
        /*0728*/ 	.word	0x00005f90


	//   ....[1]....
        /*072c*/ 	.word	0x000060a0


	//   ....[2]....
        /*0730*/ 	.word	0x00006290


	//   ....[3]....
        /*0734*/ 	.word	0x000062e0


	//   ....[4]....
        /*0738*/ 	.word	0x00006370


	//   ....[5]....
        /*073c*/ 	.word	0x00006630


	//   ....[6]....
        /*0740*/ 	.word	0x00006690


	//   ....[7]....
        /*0744*/ 	.word	0x00006770


	//   ....[8]....
        /*0748*/ 	.word	0x0000dd50


	//   ....[9]....
        /*074c*/ 	.word	0x0000dec0


	//   ....[10]....
        /*0750*/ 	.word	0x0000df10


	//   ....[11]....
        /*0754*/ 	.word	0x0000dfc0


	//   ....[12]....
        /*0758*/ 	.word	0x0000e040


	//   ....[13]....
        /*075c*/ 	.word	0x0000e080


	//   ....[14]....
        /*0760*/ 	.word	0x0000e100


	//   ....[15]....
        /*0764*/ 	.word	0x0000e130


	//   ....[16]....
        /*0768*/ 	.word	0x000149d0


	//   ....[17]....
        /*076c*/ 	.word	0x00014a40


	//   ....[18]....
        /*0770*/ 	.word	0x00014ad0


	//   ....[19]....
        /*0774*/ 	.word	0x00014af0


	//   ....[20]....
        /*0778*/ 	.word	0x00014b40


	//   ....[21]....
        /*077c*/ 	.word	0x00014b50


	//   ....[22]....
        /*0780*/ 	.word	0x00014b60


	//   ....[23]....
        /*0784*/ 	.word	0x00014b70


	//   ....[24]....
        /*0788*/ 	.word	0x00017cb0


	//   ....[25]....
        /*078c*/ 	.word	0x00017cc0


	//   ....[26]....
        /*0790*/ 	.word	0x00017cd0


	//   ....[27]....
        /*0794*/ 	.word	0x00017ce0


	//   ....[28]....
        /*0798*/ 	.word	0x00017d40


	//   ....[29]....
        /*079c*/ 	.word	0x00017db0


	//   ....[30]....
        /*07a0*/ 	.word	0x00017de0


	//   ....[31]....
        /*07a4*/ 	.word	0x00017e20


	//----- nvinfo : EIATTR_EXIT_INSTR_OFFSETS
	.align		4
.L_206:
        /*07a8*/ 	.byte	0x04, 0x1c
        /*07aa*/ 	.short	(.L_208 - .L_207)


	//   ....[0]....
.L_207:
        /*07ac*/ 	.word	0x000004c0


	//   ....[1]....
        /*07b0*/ 	.word	0x000199c0


	//   ....[2]....
        /*07b4*/ 	.word	0x00019aa0


	//   ....[3]....
        /*07b8*/ 	.word	0x0001ad60


	//   ....[4]....
        /*07bc*/ 	.word	0x0001adf0


	//----- nvinfo : EIATTR_CRS_STACK_SIZE
	.align		4
.L_208:
        /*07c0*/ 	.byte	0x04, 0x1e
        /*07c2*/ 	.short	(.L_210 - .L_209)
.L_209:
        /*07c4*/ 	.word	0x00000000


	//----- nvinfo : EIATTR_CBANK_PARAM_SIZE
	.align		4
.L_210:
        /*07c8*/ 	.byte	0x03, 0x19
        /*07ca*/ 	.short	0x01d0


	//----- nvinfo : EIATTR_PARAM_CBANK
	.align		4
        /*07cc*/ 	.byte	0x04, 0x0a
        /*07ce*/ 	.short	(.L_212 - .L_211)
	.align		4
.L_211:
        /*07d0*/ 	.word	index@(.nv.constant0._ZN5flash16flash_fwd_kernelI23Flash_fwd_kernel_traitsILi64ELi128ELi128ELi4ELb0ELb0EN7cutlass6half_tE19Flash_kernel_traitsILi64ELi128ELi128ELi4ES3_EELb0ELb1ELb0ELb0ELb0ELb0ELb0ELb0EEEvNS_16Flash_fwd_paramsE)
        /*07d4*/ 	.short	0x0210
        /*07d6*/ 	.short	0x01d0


	//----- nvinfo : EIATTR_SW_WAR
	.align		4
.L_212:
        /*07d8*/ 	.byte	0x04, 0x36
        /*07da*/ 	.short	(.L_214 - .L_213)
.L_213:
        /*07dc*/ 	.word	0x00000008
.L_214:


//--------------------- .nv.info._ZN5flash16flash_fwd_kernelI23Flash_fwd_kernel_traitsILi64ELi128ELi128ELi4ELb0ELb0EN7cutlass6half_tE19Flash_kernel_traitsILi64ELi128ELi128ELi4ES3_EELb0ELb1ELb0ELb0ELb0ELb0ELb1ELb0EEEvNS_16Flash_fwd_paramsE --------------------------
	.section	.nv.info._ZN5flash16flash_fwd_kernelI23Flash_fwd_kernel_traitsILi64ELi128ELi128ELi4ELb0ELb0EN7cutlass6half_tE19Flash_kernel_traitsILi64ELi128ELi128ELi4ES3_EELb0ELb1ELb0ELb0ELb0ELb0ELb1ELb0EEEvNS_16Flash_fwd_paramsE,"",@"SHT_CUDA_INFO"
	.sectionflags	@""
	.align	4


	//----- nvinfo : EIATTR_CUDA_API_VERSION
	.align		4
        /*0000*/ 	.byte	0x04, 0x37
        /*0002*/ 	.short	(.L_216 - .L_215)
.L_215:
        /*0004*/ 	.word	0x00000082


	//----- nvinfo : EIATTR_KPARAM_INFO
	.align		4
.L_216:
        /*0008*/ 	.byte	0x04, 0x17
        /*000a*/ 	.short	(.L_218 - .L_217)
.L_217:
        /*000c*/ 	.word	0x00000000
        /*0010*/ 	.short	0x0000
        /*0012*/ 	.short	0x0000
        /*0014*/ 	.byte	0x00, 0xf0, 0x41, 0x07


	//----- nvinfo : EIATTR_SPARSE_MMA_MASK
	.align		4
.L_218:
        /*0018*/ 	.byte	0x03, 0x50
        /*001a*/ 	.short	0x0000


	//----- nvinfo : EIATTR_MAXREG_COUNT
	.align		4
        /*001c*/ 	.byte	0x03, 0x1b
        /*001e*/ 	.short	0x00ff


	//----- nvinfo : EIATTR_NUM_BARRIERS
	.align		4
        /*0020*/ 	.byte	0x02, 0x4c
        /*0022*/ 	.byte	0x01
	.zero		1


	//----- nvinfo : EIATTR_ANNOTATIONS
	.align		4
        /*0024*/ 	.byte	0x04, 0x55
        /*0026*/ 	.short	(.L_220 - .L_219)


	//   ....[0]....
.L_219:
        /* <DEDUP_REMOVED lines=116> */


	//----- nvinfo : EIATTR_MERCURY_ISA_VERSION
	.align		4
.L_220:
        /*0750*/ 	.byte	0x03, 0x5f
        /*0752*/ 	.short	0x0101


	//----- nvinfo : EIATTR_INT_WARP_WIDE_INSTR_OFFSETS
	.align		4
        /*0754*/ 	.byte	0x04, 0x31
        /*0756*/ 	.short	(.L_222 - .L_221)


	//   ....[0]....
.L_221:
        /*0758*/ 	.word	0x00006360


	//   ....[1]....
        /*075c*/ 	.word	0x0000adf0


	//----- nvinfo : EIATTR_COOP_GROUP_MASK_REGIDS
	.align		4
.L_222:
        /*0760*/ 	.byte	0x04, 0x29
        /*0762*/ 	.short	(.L_224 - .L_223)


	//   ....[0]....
.L_223:
        /*0764*/ 	.word	0xffffffff


	//   ....[1]....
        /*0768*/ 	.word	0xffffffff


	//   ....[2]....
        /*076c*/ 	.word	0xffffffff


	//   ....[3]....
        /*0770*/ 	.word	0xffffffff


	//   ....[4]....
        /*0774*/ 	.word	0xffffffff


	//   ....[5]....
        /*0778*/ 	.word	0xffffffff


	//   ....[6]....
        /*077c*/ 	.word	0xffffffff


	//   ....[7]....
        /*0780*/ 	.word	0xffffffff


	//   ....[8]....
        /*0784*/ 	.word	0xffffffff


	//   ....[9]....
        /*0788*/ 	.word	0xffffffff


	//   ....[10]....
        /*078c*/ 	.word	0xffffffff


	//   ....[11]....
        /*0790*/ 	.word	0xffffffff


	//   ....[12]....
        /*0794*/ 	.word	0xffffffff


	//   ....[13]....
        /*0798*/ 	.word	0xffffffff


	//   ....[14]....
        /*079c*/ 	.word	0xffffffff


	//   ....[15]....
        /*07a0*/ 	.word	0xffffffff


	//   ....[16]....
        /*07a4*/ 	.word	0xffffffff


	//   ....[17]....
        /*07a8*/ 	.word	0xffffffff


	//   ....[18]....
        /*07ac*/ 	.word	0xffffffff


	//   ....[19]....
        /*07b0*/ 	.word	0xffffffff


	//   ....[20]....
        /*07b4*/ 	.word	0xffffffff


	//   ....[21]....
        /*07b8*/ 	.word	0xffffffff


	//   ....[22]....
        /*07bc*/ 	.word	0xffffffff


	//   ....[23]....
        /*07c0*/ 	.word	0xffffffff


	//   ....[24]....
        /*07c4*/ 	.word	0xffffffff


	//   ....[25]....
        /*07c8*/ 	.word	0xffffffff


	//   ....[26]....
        /*07cc*/ 	.word	0xffffffff


	//   ....[27]....
        /*07d0*/ 	.word	0xffffffff


	//   ....[28]....
        /*07d4*/ 	.word	0xffffffff


	//   ....[29]....
        /*07d8*/ 	.word	0xffffffff


	//   ....[30]....
        /*07dc*/ 	.word	0xffffffff


	//   ....[31]....
        /*07e0*/ 	.word	0xffffffff


	//----- nvinfo : EIATTR_COOP_GROUP_INSTR_OFFSETS
	.align		4
.L_224:
        /*07e4*/ 	.byte	0x04, 0x28
        /*07e6*/ 	.short	(.L_226 - .L_225)


	//   ....[0]....
.L_225:
        /*07e8*/ 	.word	0x00006e40


	//   ....[1]....
        /*07ec*/ 	.word	0x00006fb0


	//   ....[2]....
        /*07f0*/ 	.word	0x00007030


	//   ....[3]....
        /*07f4*/ 	.word	0x00007180


	//   ....[4]....
        /*07f8*/ 	.word	0x00007220


	//   ....[5]....
        /*07fc*/ 	.word	0x00007390


	//   ....[6]....
        /*0800*/ 	.word	0x00007500


	//   ....[7]....
        /*0804*/ 	.word	0x000075c0


	//   ....[8]....
        /*0808*/ 	.word	0x00010110


	//   ....[9]....
        /*080c*/ 	.word	0x00010280


	//   ....[10]....
        /*0810*/ 	.word	0x000102d0


	//   ....[11]....
        /*0814*/ 	.word	0x00010380


	//   ....[12]....
        /*0818*/ 	.word	0x00010400


	//   ....[13]....
        /*081c*/ 	.word	0x00010440


	//   ....[14]....
        /*0820*/ 	.word	0x000104c0


	//   ....[15]....
        /*0824*/ 	.word	0x000104f0


	//   ....[16]....
        /*0828*/ 	.word	0x00017460


	//   ....[17]....
        /*082c*/ 	.word	0x000174b0


	//   ....[18]....
        /*0830*/ 	.word	0x00017510


	//   ....[19]....
        /*0834*/ 	.word	0x00017550


	//   ....[20]....
        /*0838*/ 	.word	0x00017580


	//   ....[21]....
        /*083c*/ 	.word	0x00017590


	//   ....[22]....
        /*0840*/ 	.word	0x000175b0


	//   ....[23]....
        /*0844*/ 	.word	0x00017630


	//   ....[24]....
        /*0848*/ 	.word	0x0001a860


	//   ....[25]....
        /*084c*/ 	.word	0x0001a870


	//   ....[26]....
        /*0850*/ 	.word	0x0001a880


	//   ....[27]....
        /*0854*/ 	.word	0x0001a890


	//   ....[28]....
        /*0858*/ 	.word	0x0001a8f0


	//   ....[29]....
        /*085c*/ 	.word	0x0001a960


	//   ....[30]....
        /*0860*/ 	.word	0x0001a990


	//   ....[31]....
        /*0864*/ 	.word	0x0001a9d0


	//----- nvinfo : EIATTR_EXIT_INSTR_OFFSETS
	.align		4
.L_226:
        /*0868*/ 	.byte	0x04, 0x1c
        /*086a*/ 	.short	(.L_228 - .L_227)


	//   ....[0]....
.L_227:
        /*086c*/ 	.word	0x000004c0


	//   ....[1]....
        /*0870*/ 	.word	0x0001c570


	//   ....[2]....
        /*0874*/ 	.word	0x0001c650


	//   ....[3]....
        /*0878*/ 	.word	0x0001d910


	//   ....[4]....
        /*087c*/ 	.word	0x0001d9a0


	//----- nvinfo : EIATTR_CRS_STACK_SIZE
	.align		4
.L_228:
        /*0880*/ 	.byte	0x04, 0x1e
        /*0882*/ 	.short	(.L_230 - .L_229)
.L_229:
        /*0884*/ 	.word	0x00000000


	//----- nvinfo : EIATTR_CBANK_PARAM_SIZE
	.align		4
.L_230:
        /*0888*/ 	.byte	0x03, 0x19
        /*088a*/ 	.short	0x01d0


	//----- nvinfo : EIATTR_PARAM_CBANK
	.align		4
        /*088c*/ 	.byte	0x04, 0x0a
        /*088e*/ 	.short	(.L_232 - .L_231)
	.align		4
.L_231:
        /*0890*/ 	.word	index@(.nv.constant0._ZN5flash16flash_fwd_kernelI23Flash_fwd_kernel_traitsILi64ELi128ELi128ELi4ELb0ELb0EN7cutlass6half_tE19Flash_kernel_traitsILi64ELi128ELi128ELi4ES3_EELb0ELb1ELb0ELb0ELb0ELb0ELb1ELb0EEEvNS_16Flash_fwd_paramsE)
        /*0894*/ 	.short	0x0210
        /*0896*/ 	.short	0x01d0


	//----- nvinfo : EIATTR_SW_WAR
	.align		4
.L_232:
        /*0898*/ 	.byte	0x04, 0x36
        /*089a*/ 	.short	(.L_234 - .L_233)
.L_233:
        /*089c*/ 	.word	0x00000008
.L_234:


//--------------------- .nv.info._ZN5flash16flash_fwd_kernelI23Flash_fwd_kernel_traitsILi64ELi128ELi128ELi4ELb0ELb0EN7cutlass6half_tE19Flash_kernel_traitsILi64ELi128ELi128ELi4ES3_EELb0ELb1ELb0ELb1ELb0ELb0ELb0ELb0EEEvNS_16Flash_fwd_paramsE --------------------------
	.section	.nv.info._ZN5flash16flash_fwd_kernelI23Flash_fwd_kernel_traitsILi64ELi128ELi128ELi4ELb0ELb0EN7cutlass6half_tE19Flash_kernel_traitsILi64ELi128ELi128ELi4ES3_EELb0ELb1ELb0ELb1ELb0ELb0ELb0ELb0EEEvNS_16Flash_fwd_paramsE,"",@"SHT_CUDA_INFO"
	.sectionflags	@""
	.align	4


	//----- nvinfo : EIATTR_CUDA_API_VERSION
	.align		4
        /*0000*/ 	.byte	0x04, 0x37
        /*0002*/ 	.short	(.L_236 - .L_235)
.L_235:
        /*0004*/ 	.word	0x00000082


	//----- nvinfo : EIATTR_KPARAM_INFO
	.align		4
.L_236:
        /*0008*/ 	.byte	0x04, 0x17
        /*000a*/ 	.short	(.L_238 - .L_237)
.L_237:
        /*000c*/ 	.word	0x00000000
        /*0010*/ 	.short	0x0000
        /*0012*/ 	.short	0x0000
        /*0014*/ 	.byte	0x00, 0xf0, 0x41, 0x07


	//----- nvinfo : EIATTR_SPARSE_MMA_MASK
	.align		4
.L_238:
        /*0018*/ 	.byte	0x03, 0x50
        /*001a*/ 	.short	0x0000


	//----- nvinfo : EIATTR_MAXREG_COUNT
	.align		4
        /*001c*/ 	.byte	0x03, 0x1b
        /*001e*/ 	.short	0x00ff


	//----- nvinfo : EIATTR_NUM_BARRIERS
	.align		4
        /*0020*/ 	.byte	0x02, 0x4c
        /*0022*/ 	.byte	0x01
	.zero		1


	//----- nvinfo : EIATTR_ANNOTATIONS
	.align		4
        /*0024*/ 	.byte	0x04, 0x55
        /*0026*/ 	.short	(.L_240 - .L_239)


	//   ....[0]....
.L_239:
        /* <DEDUP_REMOVED lines=163> */


	//----- nvinfo : EIATTR_MERCURY_ISA_VERSION
	.align		4
.L_240:
        /*0a48*/ 	.byte	0x03, 0x5f
        /*0a4a*/ 	.short	0x0101


	//----- nvinfo : EIATTR_INT_WARP_WIDE_INSTR_OFFSETS
	.align		4
        /*0a4c*/ 	.byte	0x04, 0x31
        /*0a4e*/ 	.short	(.L_242 - .L_241)


	//   ....[0]....
.L_241:
        /*0a50*/ 	.word	0x000063d0


	//   ....[1]....
        /*0a54*/ 	.word	0x0000ade0


	//----- nvinfo : EIATTR_COOP_GROUP_MASK_REGIDS
	.align		4
.L_242:
        /*0a58*/ 	.byte	0x04, 0x29
        /*0a5a*/ 	.short	(.L_244 - .L_243)


	//   ....[0]....
.L_243:
        /*0a5c*/ 	.word	0xffffffff


	//   ....[1]....
        /*0a60*/ 	.word	0xffffffff


	//   ....[2]....
        /*0a64*/ 	.word	0xffffffff


	//   ....[3]....
        /*0a68*/ 	.word	0xffffffff


	//   ....[4]....
        /*0a6c*/ 	.word	0xffffffff


	//   ....[5]....
        /*0a70*/ 	.word	0xffffffff


	//   ....[6]....
        /*0a74*/ 	.word	0xffffffff


	//   ....[7]....
        /*0a78*/ 	.word	0xffffffff


	//   ....[8]....
        /*0a7c*/ 	.word	0xffffffff


	//   ....[9]....
        /*0a80*/ 	.word	0xffffffff


	//   ....[10]....
        /*0a84*/ 	.word	0xffffffff


	//   ....[11]....
        /*0a88*/ 	.word	0xffffffff


	//   ....[12]....
        /*0a8c*/ 	.word	0xffffffff


	//   ....[13]....
        /*0a90*/ 	.word	0xffffffff


	//   ....[14]....
        /*0a94*/ 	.word	0xffffffff


	//   ....[15]....
        /*0a98*/ 	.word	0xffffffff


	//   ....[16]....
        /*0a9c*/ 	.word	0xffffffff


	//   ....[17]....
        /*0aa0*/ 	.word	0xffffffff


	//   ....[18]....
        /*0aa4*/ 	.word	0xffffffff


	//   ....[19]....
        /*0aa8*/ 	.word	0xffffffff


	//   ....[20]....
        /*0aac*/ 	.word	0xffffffff


	//   ....[21]....
        /*0ab0*/ 	.word	0xffffffff


	//   ....[22]....
        /*0ab4*/ 	.word	0xffffffff


	//   ....[23]....
        /*0ab8*/ 	.word	0xffffffff


	//   ....[24]....
        /*0abc*/ 	.word	0xffffffff


	//   ....[25]....
        /*0ac0*/ 	.word	0xffffffff


	//   ....[26]....
        /*0ac4*/ 	.word	0xffffffff


	//   ....[27]....
        /*0ac8*/ 	.word	0xffffffff


	//   ....[28]....
        /*0acc*/ 	.word	0xffffffff


	//   ....[29]....
        /*0ad0*/ 	.word	0xffffffff


	//   ....[30]....
        /*0ad4*/ 	.word	0xffffffff


	//   ....[31]....
        /*0ad8*/ 	.word	0xffffffff


	//----- nvinfo : EIATTR_COOP_GROUP_INSTR_OFFSETS
	.align		4
.L_244:
        /*0adc*/ 	.byte	0x04, 0x28
        /*0ade*/ 	.short	(.L_246 - .L_245)


	//   ....[0]....
.L_245:
        /*0ae0*/ 	.word	0x00007060


	//   ....[1]....
        /*0ae4*/ 	.word	0x000071e0


	//   ....[2]....
        /*0ae8*/ 	.word	0x00007220


	//   ....[3]....
        /*0aec*/ 	.word	0x00007350


	//   ....[4]....
        /*0af0*/ 	.word	0x000073b0


	//   ....[5]....
        /*0af4*/ 	.word	0x00007480


	//   ....[6]....
        /*0af8*/ 	.word	0x00007590


	//   ....[7]....
        /*0afc*/ 	.word	0x00007700


	//   ....[8]....
        /*0b00*/ 	.word	0x0000fa90


	//   ....[9]....
        /*0b04*/ 	.word	0x0000fbf0


	//   ....[10]....
        /*0b08*/ 	.word	0x0000fc80


	//   ....[11]....
        /*0b0c*/ 	.word	0x0000fd20


	//   ....[12]....
        /*0b10*/ 	.word	0x0000fd60


	//   ....[13]....
        /*0b14*/ 	.word	0x0000fd90


	//   ....[14]....
        /*0b18*/ 	.word	0x0000fdd0


	//   ....[15]....
        /*0b1c*/ 	.word	0x0000fe50


	//   ....[16]....
        /*0b20*/ 	.word	0x00017690


	//   ....[17]....
        /*0b24*/ 	.word	0x000176e0


	//   ....[18]....
        /*0b28*/ 	.word	0x00017710


	//   ....[19]....
        /*0b2c*/ 	.word	0x00017750


	//   ....[20]....
        /*0b30*/ 	.word	0x00017760


	//   ....[21]....
        /*0b34*/ 	.word	0x00017780


	//   ....[22]....
        /*0b38*/ 	.word	0x000177a0


	//   ....[23]....
        /*0b3c*/ 	.word	0x000177d0


	//   ....[24]....
        /*0b40*/ 	.word	0x0001b4a0


	//   ....[25]....
        /*0b44*/ 	.word	0x0001b4b0


	//   ....[26]....
        /*0b48*/ 	.word	0x0001b4c0


	//   ....[27]....
        /*0b4c*/ 	.word	0x0001b4d0


	//   ....[28]....
        /*0b50*/ 	.word	0x0001b530


	//   ....[29]....
        /*0b54*/ 	.word	0x0001b570


	//   ....[30]....
        /*0b58*/ 	.word	0x0001b5b0


	//   ....[31]....
        /*0b5c*/ 	.word	0x0001b5e0


	//----- nvinfo : EIATTR_EXIT_INSTR_OFFSETS
	.align		4
.L_246:
        /*0b60*/ 	.byte	0x04, 0x1c
        /*0b62*/ 	.short	(.L_248 - .L_247)


	//   ....[0]....
.L_247:
        /*0b64*/ 	.word	0x000004c0


	//   ....[1]....
        /*0b68*/ 	.word	0x0001d1a0


	//   ....[2]....
        /*0b6c*/ 	.word	0x0001d280


	//   ....[3]....
        /*0b70*/ 	.word	0x0001e540


	//   ....[4]....
        /*0b74*/ 	.word	0x0001e5d0


	//----- nvinfo : EIATTR_CRS_STACK_SIZE
	.align		4
.L_248:
        /*0b78*/ 	.byte	0x04, 0x1e
        /*0b7a*/ 	.short	(.L_250 - .L_249)
.L_249:
        /*0b7c*/ 	.word	0x00000000


	//----- nvinfo : EIATTR_CBANK_PARAM_SIZE
	.align		4
.L_250:
        /*0b80*/ 	.byte	0x03, 0x19
        /*0b82*/ 	.short	0x01d0


	//----- nvinfo : EIATTR_PARAM_CBANK
	.align		4
        /*0b84*/ 	.byte	0x04, 0x0a
        /*0b86*/ 	.short	(.L_252 - .L_251)
	.align		4
.L_251:
        /*0b88*/ 	.word	index@(.nv.constant0._ZN5flash16flash_fwd_kernelI23Flash_fwd_kernel_traitsILi64ELi128ELi128ELi4ELb0ELb0EN7cutlass6half_tE19Flash_kernel_traitsILi64ELi128ELi128ELi4ES3_EELb0ELb1ELb0ELb1ELb0ELb0ELb0ELb0EEEvNS_16Flash_fwd_paramsE)
        /*0b8c*/ 	.short	0x0210
        /*0b8e*/ 	.short	0x01d0


	//----- nvinfo : EIATTR_SW_WAR
	.align		4
.L_252:
        /*0b90*/ 	.byte	0x04, 0x36
        /*0b92*/ 	.short	(.L_254 - .L_253)
.L_253:
        /*0b94*/ 	.word	0x00000008
.L_254:


//--------------------- .nv.info._ZN5flash16flash_fwd_kernelI23Flash_fwd_kernel_traitsILi64ELi128ELi128ELi4ELb0ELb0EN7cutlass6half_tE19Flash_kernel_traitsILi64ELi128ELi128ELi4ES3_EELb0ELb1ELb0ELb1ELb0ELb0ELb1ELb0EEEvNS_16Flash_fwd_paramsE --------------------------
	.section	.nv.info._ZN5flash16flash_fwd_kernelI23Flash_fwd_kernel_traitsILi64ELi128ELi128ELi4ELb0ELb0EN7cutlass6half_tE19Flash_kernel_traitsILi64ELi128ELi128ELi4ES3_EELb0ELb1ELb0ELb1ELb0ELb0ELb1ELb0EEEvNS_16Flash_fwd_paramsE,"",@"SHT_CUDA_INFO"
	.sectionflags	@""
	.align	4


	//----- nvinfo : EIATTR_CUDA_API_VERSION
	.align		4
        /*0000*/ 	.byte	0x04, 0x37
        /*0002*/ 	.short	(.L_256 - .L_255)
.L_255:
        /*0004*/ 	.word	0x00000082


	//----- nvinfo : EIATTR_KPARAM_INFO
	.align		4
.L_256:
        /*0008*/ 	.byte	0x04, 0x17
        /*000a*/ 	.short	(.L_258 - .L_257)
.L_257:
        /*000c*/ 	.word	0x00000000
        /*0010*/ 	.short	0x0000
        /*0012*/ 	.short	0x0000
        /*0014*/ 	.byte	0x00, 0xf0, 0x41, 0x07


	//----- nvinfo : EIATTR_SPARSE_MMA_MASK
	.align		4
.L_258:
        /*0018*/ 	.byte	0x03, 0x50
        /*001a*/ 	.short	0x0000


	//----- nvinfo : EIATTR_MAXREG_COUNT
	.align		4
        /*001c*/ 	.byte	0x03, 0x1b
        /*001e*/ 	.short	0x00ff


	//----- nvinfo : EIATTR_NUM_BARRIERS
	.align		4
        /*0020*/ 	.byte	0x02, 0x4c
        /*0022*/ 	.byte	0x01
	.zero		1


	//----- nvinfo : EIATTR_ANNOTATIONS
	.align		4
        /*0024*/ 	.byte	0x04, 0x55
        /*0026*/ 	.short	(.L_260 - .L_259)


	//   ....[0]....
.L_259:
        /* <DEDUP_REMOVED lines=139> */


	//----- nvinfo : EIATTR_MERCURY_ISA_VERSION
	.align		4
.L_260:
        /*08c0*/ 	.byte	0x03, 0x5f
        /*08c2*/ 	.short	0x0101


	//----- nvinfo : EIATTR_INT_WARP_WIDE_INSTR_OFFSETS
	.align		4
        /*08c4*/ 	.byte	0x04, 0x31
        /*08c6*/ 	.short	(.L_262 - .L_261)


	//   ....[0]....
.L_261:
        /*08c8*/ 	.word	0x00006dd0


	//   ....[1]....
        /*08cc*/ 	.word	0x0000b880


	//----- nvinfo : EIATTR_COOP_GROUP_MASK_REGIDS
	.align		4
.L_262:
        /*08d0*/ 	.byte	0x04, 0x29
        /*08d2*/ 	.short	(.L_264 - .L_263)


	//   ....[0]....
.L_263:
        /*08d4*/ 	.word	0xffffffff


	//   ....[1]....
        /*08d8*/ 	.word	0xffffffff


	//   ....[2]....
        /*08dc*/ 	.word	0xffffffff


	//   ....[3]....
        /*08e0*/ 	.word	0xffffffff


	//   ....[4]....
        /*08e4*/ 	.word	0xffffffff


	//   ....[5]....
        /*08e8*/ 	.word	0xffffffff


	//   ....[6]....
        /*08ec*/ 	.word	0xffffffff


	//   ....[7]....
        /*08f0*/ 	.word	0xffffffff


	//   ....[8]....
        /*08f4*/ 	.word	0xffffffff


	//   ....[9]....
        /*08f8*/ 	.word	0xffffffff


	//   ....[10]....
        /*08fc*/ 	.word	0xffffffff


	//   ....[11]....
        /*0900*/ 	.word	0xffffffff


	//   ....[12]....
        /*0904*/ 	.word	0xffffffff


	//   ....[13]....
        /*0908*/ 	.word	0xffffffff


	//   ....[14]....
        /*090c*/ 	.word	0xffffffff


	//   ....[15]....
        /*0910*/ 	.word	0xffffffff


	//   ....[16]....
        /*0914*/ 	.word	0xffffffff


	//   ....[17]....
        /*0918*/ 	.word	0xffffffff


	//   ....[18]....
        /*091c*/ 	.word	0xffffffff


	//   ....[19]....
        /*0920*/ 	.word	0xffffffff


	//   ....[20]....
        /*0924*/ 	.word	0xffffffff


	//   ....[21]....
        /*0928*/ 	.word	0xffffffff


	//   ....[22]....
        /*092c*/ 	.word	0xffffffff


	//   ....[23]....
        /*0930*/ 	.word	0xffffffff


	//   ....[24]....
        /*0934*/ 	.word	0xffffffff


	//   ....[25]....
        /*0938*/ 	.word	0xffffffff


	//   ....[26]....
        /*093c*/ 	.word	0xffffffff


	//   ....[27]....
        /*0940*/ 	.word	0xffffffff


	//   ....[28]....
        /*0944*/ 	.word	0xffffffff


	//   ....[29]....
        /*0948*/ 	.word	0xffffffff


	//   ....[30]....
        /*094c*/ 	.word	0xffffffff


	//   ....[31]....
        /*0950*/ 	.word	0xffffffff


	//----- nvinfo : EIATTR_COOP_GROUP_INSTR_OFFSETS
	.align		4
.L_264:
        /*0954*/ 	.byte	0x04, 0x28
        /*0956*/ 	.short	(.L_266 - .L_265)


	//   ....[0]....
.L_265:
        /*0958*/ 	.word	0x00007a20


	//   ....[1]....
        /*095c*/ 	.word	0x00007ba0


	//   ....[2]....
        /*0960*/ 	.word	0x00007be0


	//   ....[3]....
        /*0964*/ 	.word	0x00007d00


	//   ....[4]....
        /*0968*/ 	.word	0x00007d30


	//   ....[5]....
        /*096c*/ 	.word	0x00007dc0


	//   ....[6]....
        /*0970*/ 	.word	0x00007f30


	//   ....[7]....
        /*0974*/ 	.word	0x00008100


	//   ....[8]....
        /*0978*/ 	.word	0x00011d60


	//   ....[9]....
        /*097c*/ 	.word	0x00011e70


	//   ....[10]....
        /*0980*/ 	.word	0x00011f30


	//   ....[11]....
        /*0984*/ 	.word	0x00011fd0


	//   ....[12]....
        /*0988*/ 	.word	0x00012010


	//   ....[13]....
        /*098c*/ 	.word	0x00012050


	//   ....[14]....
        /*0990*/ 	.word	0x00012090


	//   ....[15]....
        /*0994*/ 	.word	0x00012130


	//   ....[16]....
        /*0998*/ 	.word	0x0001a700


	//   ....[17]....
        /*099c*/ 	.word	0x0001a770


	//   ....[18]....
        /*09a0*/ 	.word	0x0001a7b0


	//   ....[19]....
        /*09a4*/ 	.word	0x0001a800


	//   ....[20]....
        /*09a8*/ 	.word	0x0001a810


	//   ....[21]....
        /*09ac*/ 	.word	0x0001a830


	//   ....[22]....
        /*09b0*/ 	.word	0x0001a850


	//   ....[23]....
        /*09b4*/ 	.word	0x0001a880


	//   ....[24]....
        /*09b8*/ 	.word	0x0001e2a0


	//   ....[25]....
        /*09bc*/ 	.word	0x0001e2b0


	//   ....[26]....
        /*09c0*/ 	.word	0x0001e2c0


	//   ....[27]....
        /*09c4*/ 	.word	0x0001e2d0


	//   ....[28]....
        /*09c8*/ 	.word	0x0001e330


	//   ....[29]....
        /*09cc*/ 	.word	0x0001e370


	//   ....[30]....
        /*09d0*/ 	.word	0x0001e3b0


	//   ....[31]....
        /*09d4*/ 	.word	0x0001e3e0


	//----- nvinfo : EIATTR_EXIT_INSTR_OFFSETS
	.align		4
.L_266:
        /*09d8*/ 	.byte	0x04, 0x1c
        /*09da*/ 	.short	(.L_268 - .L_267)


	//   ....[0]....
.L_267:
        /*09dc*/ 	.word	0x000004c0


	//   ....[1]....
        /*09e0*/ 	.word	0x0001ffa0


	//   ....[2]....
        /*09e4*/ 	.word	0x00020080


	//   ....[3]....
        /*09e8*/ 	.word	0x00021340


	//   ....[4]....
        /*09ec*/ 	.word	0x000213d0


	//----- nvinfo : EIATTR_CRS_STACK_SIZE
	.align		4
.L_268:
        /*09f0*/ 	.byte	0x04, 0x1e
        /*09f2*/ 	.short	(.L_270 - .L_269)
.L_269:
        /*09f4*/ 	.word	0x00000000


	//----- nvinfo : EIATTR_CBANK_PARAM_SIZE
	.align		4
.L_270:
        /*09f8*/ 	.byte	0x03, 0x19
        /*09fa*/ 	.short	0x01d0


	//----- nvinfo : EIATTR_PARAM_CBANK
	.align		4
        /*09fc*/ 	.byte	0x04, 0x0a
        /*09fe*/ 	.short	(.L_272 - .L_271)
	.align		4
.L_271:
        /*0a00*/ 	.word	index@(.nv.constant0._ZN5flash16flash_fwd_kernelI23Flash_fwd_kernel_traitsILi64ELi128ELi128ELi4ELb0ELb0EN7cutlass6half_tE19Flash_kernel_traitsILi64ELi128ELi128ELi4ES3_EELb0ELb1ELb0ELb1ELb0ELb0ELb1ELb0EEEvNS_16Flash_fwd_paramsE)
        /*0a04*/ 	.short	0x0210
        /*0a06*/ 	.short	0x01d0


	//----- nvinfo : EIATTR_SW_WAR
	.align		4
.L_272:
        /*0a08*/ 	.byte	0x04, 0x36
        /*0a0a*/ 	.short	(.L_274 - .L_273)
.L_273:
        /*0a0c*/ 	.word	0x00000008
.L_274:


//--------------------- .nv.info._ZN5flash16flash_fwd_kernelI23Flash_fwd_kernel_traitsILi64ELi128ELi64ELi4ELb0ELb0EN7cutlass6half_tE19Flash_kernel_traitsILi64ELi128ELi64ELi4ES3_EELb1ELb1ELb0ELb0ELb0ELb0ELb0ELb0EEEvNS_16Flash_fwd_paramsE --------------------------
	.section	.nv.info._ZN5flash16flash_fwd_kernelI23Flash_fwd_kernel_traitsILi64ELi128ELi64ELi4ELb0ELb0EN7cutlass6half_tE19Flash_kernel_traitsILi64ELi128ELi64ELi4ES3_EELb1ELb1ELb0ELb0ELb0ELb0ELb0ELb0EEEvNS_16Flash_fwd_paramsE,"",@"SHT_CUDA_INFO"
	.sectionflags	@""
	.align	4


	//----- nvinfo : EIATTR_CUDA_API_VERSION
	.align		4
        /*0000*/ 	.byte	0x04, 0x37
        /*0002*/ 	.short	(.L_276 - .L_275)
.L_275:
        /*0004*/ 	.word	0x00000082


	//----- nvinfo : EIATTR_KPARAM_INFO
	.align		4
.L_276:
        /*0008*/ 	.byte	0x04, 0x17
        /*000a*/ 	.short	(.L_278 - .L_277)
.L_277:
        /*000c*/ 	.word	0x00000000
        /*0010*/ 	.short	0x0000
        /*0012*/ 	.short	0x0000
        /*0014*/ 	.byte	0x00, 0xf0, 0x41, 0x07


	//----- nvinfo : EIATTR_SPARSE_MMA_MASK
	.align		4
.L_278:
        /*0018*/ 	.byte	0x03, 0x50
        /*001a*/ 	.short	0x0000


	//----- nvinfo : EIATTR_MAXREG_COUNT
	.align		4
        /*001c*/ 	.byte	0x03, 0x1b
        /*001e*/ 	.short	0x00ff


	//----- nvinfo : EIATTR_NUM_BARRIERS
	.align		4
        /*0020*/ 	.byte	0x02, 0x4c
        /*0022*/ 	.byte	0x01
	.zero		1


	//----- nvinfo : EIATTR_ANNOTATIONS
	.align		4
        /*0024*/ 	.byte	0x04, 0x55
        /*0026*/ 	.short	(.L_280 - .L_279)


	//   ....[0]....
.L_279:
        /* <DEDUP_REMOVED lines=36> */


	//----- nvinfo : EIATTR_MERCURY_ISA_VERSION
	.align		4
.L_280:
        /*0250*/ 	.byte	0x03, 0x5f
        /*0252*/ 	.short	0x0101


	//----- nvinfo : EIATTR_COOP_GROUP_MASK_REGIDS
	.align		4
        /*0254*/ 	.byte	0x04, 0x29
        /*0256*/ 	.short	(.L_282 - .L_281)


	//   ....[0]....
.L_281:
        /*0258*/ 	.word	0xffffffff


	//   ....[1]....
        /*025c*/ 	.word	0xffffffff


	//   ....[2]....
        /*0260*/ 	.word	0xffffffff


	//   ....[3]....
        /*0264*/ 	.word	0xffffffff


	//   ....[4]....
        /*0268*/ 	.word	0xffffffff


	//   ....[5]....
        /*026c*/ 	.word	0xffffffff


	//   ....[6]....
        /*0270*/ 	.word	0xffffffff


	//   ....[7]....
        /*0274*/ 	.word	0xffffffff


	//   ....[8]....
        /*0278*/ 	.word	0xffffffff


	//   ....[9]....
        /*027c*/ 	.word	0xffffffff


	//   ....[10]....
        /*0280*/ 	.word	0xffffffff


	//   ....[11]....
        /*0284*/ 	.word	0xffffffff


	//   ....[12]....
        /*0288*/ 	.word	0xffffffff


	//   ....[13]....
        /*028c*/ 	.word	0xffffffff


	//   ....[14]....
        /*0290*/ 	.word	0xffffffff


	//   ....[15]....
        /*0294*/ 	.word	0xffffffff


	//   ....[16]....
        /*0298*/ 	.word	0xffffffff


	//   ....[17]....
        /*029c*/ 	.word	0xffffffff


	//   ....[18]....
        /*02a0*/ 	.word	0xffffffff


	//   ....[19]....
        /*02a4*/ 	.word	0xffffffff


	//   ....[20]....
        /*02a8*/ 	.word	0xffffffff


	//   ....[21]....
        /*02ac*/ 	.word	0xffffffff


	//   ....[22]....
        /*02b0*/ 	.word	0xffffffff


	//   ....[23]....
        /*02b4*/ 	.word	0xffffffff


	//   ....[24]....
        /*02b8*/ 	.word	0xffffffff


	//   ....[25]....
        /*02bc*/ 	.word	0xffffffff


	//   ....[26]....
        /*02c0*/ 	.word	0xffffffff


	//   ....[27]....
        /*02c4*/ 	.word	0xffffffff


	//   ....[28]....
        /*02c8*/ 	.word	0xffffffff


	//   ....[29]....
        /*02cc*/ 	.word	0xffffffff


	//   ....[30]....
        /*02d0*/ 	.word	0xffffffff


	//   ....[31]....
        /*02d4*/ 	.word	0xffffffff


	//   ....[32]....
        /*02d8*/ 	.word	0xffffffff


	//   ....[33]....
        /*02dc*/ 	.word	0xffffffff


	//   ....[34]....
        /*02e0*/ 	.word	0xffffffff


	//   ....[35]....
        /*02e4*/ 	.word	0xffffffff


	//   ....[36]....
        /*02e8*/ 	.word	0xffffffff


	//   ....[37]....
        /*02ec*/ 	.word	0xffffffff


	//   ....[38]....
        /*02f0*/ 	.word	0xffffffff


	//   ....[39]....
        /*02f4*/ 	.word	0xffffffff


	//----- nvinfo : EIATTR_COOP_GROUP_INSTR_OFFSETS
	.align		4
.L_282:
        /*02f8*/ 	.byte	0x04, 0x28
        /*02fa*/ 	.short	(.L_284 - .L_283)


	//   ....[0]....
.L_283:
        /*02fc*/ 	.word	0x00004100


	//   ....[1]....
        /*0300*/ 	.word	0x00004250


	//   ....[2]....
        /*0304*/ 	.word	0x000043b0


	//   ....[3]....
        /*0308*/ 	.word	0x00004540


	//   ....[4]....
        /*030c*/ 	.word	0x000045e0


	//   ....[5]....
        /*0310*/ 	.word	0x000046c0


	//   ....[6]....
        /*0314*/ 	.word	0x00004910


	//   ....[7]....
        /*0318*/ 	.word	0x000049b0


	//   ....[8]....
        /*031c*/ 	.word	0x000082d0


	//   ....[9]....
        /*0320*/ 	.word	0x000083a0


	//   ....[10]....
        /*0324*/ 	.word	0x000083c0


	//   ....[11]....
        /*0328*/ 	.word	0x00008450


	//   ....[12]....
        /*032c*/ 	.word	0x00008d60


	//   ....[13]....
        /*0330*/ 	.word	0x00008da0


	//   ....[14]....
        /*0334*/ 	.word	0x00008e10


	//   ....[15]....
        /*0338*/ 	.word	0x00008e80


	//   ....[16]....
        /*033c*/ 	.word	0x0000c8f0


	//   ....[17]....
        /*0340*/ 	.word	0x0000c9c0


	//   ....[18]....
        /*0344*/ 	.word	0x0000c9e0


	//   ....[19]....
        /*0348*/ 	.word	0x0000ca60


	//   ....[20]....
        /*034c*/ 	.word	0x0000d2b0


	//   ....[21]....
        /*0350*/ 	.word	0x0000d310


	//   ....[22]....
        /*0354*/ 	.word	0x0000d470


	//   ....[23]....
        /*0358*/ 	.word	0x0000d490


	//   ....[24]....
        /*035c*/ 	.word	0x000109d0


	//   ....[25]....
        /*0360*/ 	.word	0x00010a20


	//   ....[26]....
        /*0364*/ 	.word	0x00010aa0


	//   ....[27]....
        /*0368*/ 	.word	0x00010b10


	//   ....[28]....
        /*036c*/ 	.word	0x00010b90


	//   ....[29]....
        /*0370*/ 	.word	0x00010c00


	//   ....[30]....
        /*0374*/ 	.word	0x00011070


	//   ....[31]....
        /*0378*/ 	.word	0x00011220


	//   ....[32]....
        /*037c*/ 	.word	0x000136f0


	//   ....[33]....
        /*0380*/ 	.word	0x00013700


	//   ....[34]....
        /*0384*/ 	.word	0x00013710


	//   ....[35]....
        /*0388*/ 	.word	0x00013720


	//   ....[36]....
        /*038c*/ 	.word	0x00013760


	//   ....[37]....
        /*0390*/ 	.word	0x00013780


	//   ....[38]....
        /*0394*/ 	.word	0x000137a0


	//   ....[39]....
        /*0398*/ 	.word	0x000137f0


	//----- nvinfo : EIATTR_EXIT_INSTR_OFFSETS
	.align		4
.L_284:
        /*039c*/ 	.byte	0x04, 0x1c
        /*039e*/ 	.short	(.L_286 - .L_285)


	//   ....[0]....
.L_285:
        /*03a0*/ 	.word	0x00000590


	//   ....[1]....
        /*03a4*/ 	.word	0x00015430


	//   ....[2]....
        /*03a8*/ 	.word	0x00015510


	//   ....[3]....
        /*03ac*/ 	.word	0x00016810


	//   ....[4]....
        /*03b0*/ 	.word	0x000168a0


	//----- nvinfo : EIATTR_CRS_STACK_SIZE
	.align		4
.L_286:
        /*03b4*/ 	.byte	0x04, 0x1e
        /*03b6*/ 	.short	(.L_288 - .L_287)
.L_287:
        /*03b8*/ 	.word	0x00000000


	//----- nvinfo : EIATTR_CBANK_PARAM_SIZE
	.align		4
.L_288:
        /*03bc*/ 	.byte	0x03, 0x19
        /*03be*/ 	.short	0x01d0


	//----- nvinfo : EIATTR_PARAM_CBANK
	.align		4
        /*03c0*/ 	.byte	0x04, 0x0a
        /*03c2*/ 	.short	(.L_290 - .L_289)
	.align		4
.L_289:
        /*03c4*/ 	.word	index@(.nv.constant0._ZN5flash16flash_fwd_kernelI23Flash_fwd_kernel_traitsILi64ELi128ELi64ELi4ELb0ELb0EN7cutlass6half_tE19Flash_kernel_traitsILi64ELi128ELi64ELi4ES3_EELb1ELb1ELb0ELb0ELb0ELb0ELb0ELb0EEEvNS_16Flash_fwd_paramsE)
        /*03c8*/ 	.short	0x0210
        /*03ca*/ 	.short	0x01d0


	//----- nvinfo : EIATTR_SW_WAR
	.align		4
.L_290:
        /*03cc*/ 	.byte	0x04, 0x36
        /*03ce*/ 	.short	(.L_292 - .L_291)
.L_291:
        /*03d0*/ 	.word	0x00000008
.L_292:


//--------------------- .nv.info._ZN5flash16flash_fwd_kernelI23Flash_fwd_kernel_traitsILi64ELi128ELi64ELi4ELb0ELb0EN7cutlass6half_tE19Flash_kernel_traitsILi64ELi128ELi64ELi4ES3_EELb1ELb1ELb0ELb0ELb1ELb1ELb0ELb0EEEvNS_16Flash_fwd_paramsE --------------------------
	.section	.nv.info._ZN5flash16flash_fwd_kernelI23Flash_fwd_kernel_traitsILi64ELi128ELi64ELi4ELb0ELb0EN7cutlass6half_tE19Flash_kernel_traitsILi64ELi128ELi64ELi4ES3_EELb1ELb1ELb0ELb0ELb1ELb1ELb0ELb0EEEvNS_16Flash_fwd_paramsE,"",@"SHT_CUDA_INFO"
	.sectionflags	@""
	.align	4


	//----- nvinfo : EIATTR_CUDA_API_VERSION
	.align		4
        /*0000*/ 	.byte	0x04, 0x37
        /*0002*/ 	.short	(.L_294 - .L_293)
.L_293:
        /*0004*/ 	.word	0x00000082


	//----- nvinfo : EIATTR_KPARAM_INFO
	.align		4
.L_294:
        /*0008*/ 	.byte	0x04, 0x17
        /*000a*/ 	.short	(.L_296 - .L_295)
.L_295:
        /*000c*/ 	.word	0x00000000
        /*0010*/ 	.short	0x0000
        /*0012*/ 	.short	0x0000
        /*0014*/ 	.byte	0x00, 0xf0, 0x41, 0x07


	//----- nvinfo : EIATTR_SPARSE_MMA_MASK
	.align		4
.L_296:
        /*0018*/ 	.byte	0x03, 0x50
        /*001a*/ 	.short	0x0000


	//----- nvinfo : EIATTR_MAXREG_COUNT
	.align		4
        /*001c*/ 	.byte	0x03, 0x1b
        /*001e*/ 	.short	0x00ff


	//----- nvinfo : EIATTR_NUM_BARRIERS
	.align		4
        /*0020*/ 	.byte	0x02, 0x4c
        /*0022*/ 	.byte	0x01
	.zero		1


	//----- nvinfo : EIATTR_MERCURY_ISA_VERSION
	.align		4
        /*0024*/ 	.byte	0x03, 0x5f
        /*0026*/ 	.short	0x0101


	//----- nvinfo : EIATTR_COOP_GROUP_MASK_REGIDS
	.align		4
        /*0028*/ 	.byte	0x04, 0x29
        /*002a*/ 	.short	(.L_298 - .L_297)


	//   ....[0]....
.L_297:
        /*002c*/ 	.word	0xffffffff


	//   ....[1]....
        /*0030*/ 	.word	0xffffffff


	//   ....[2]....
        /*0034*/ 	.word	0xffffffff


	//   ....[3]....
        /*0038*/ 	.word	0xffffffff


	//   ....[4]....
        /*003c*/ 	.word	0xffffffff


	//   ....[5]....
        /*0040*/ 	.word	0xffffffff


	//   ....[6]....
        /*0044*/ 	.word	0xffffffff


	//   ....[7]....
        /*0048*/ 	.word	0xffffffff


	//   ....[8]....
        /*004c*/ 	.word	0xffffffff


	//   ....[9]....
        /*0050*/ 	.word	0xffffffff


	//   ....[10]....
        /*0054*/ 	.word	0xffffffff


	//   ....[11]....
        /*0058*/ 	.word	0xffffffff


	//   ....[12]....
        /*005c*/ 	.word	0xffffffff


	//   ....[13]....
        /*0060*/ 	.word	0xffffffff


	//   ....[14]....
        /*0064*/ 	.word	0xffffffff


	//   ....[15]....
        /*0068*/ 	.word	0xffffffff


	//   ....[16]....
        /*006c*/ 	.word	0xffffffff


	//   ....[17]....
        /*0070*/ 	.word	0xffffffff


	//   ....[18]....
        /*0074*/ 	.word	0xffffffff


	//   ....[19]....
        /*0078*/ 	.word	0xffffffff


	//   ....[20]....
        /*007c*/ 	.word	0xffffffff


	//   ....[21]....
        /*0080*/ 	.word	0xffffffff


	//   ....[22]....
        /*0084*/ 	.word	0xffffffff


	//   ....[23]....
        /*0088*/ 	.word	0xffffffff


	//   ....[24]....
        /*008c*/ 	.word	0xffffffff


	//   ....[25]....
        /*0090*/ 	.word	0xffffffff


	//   ....[26]....
        /*0094*/ 	.word	0xffffffff


	//   ....[27]....
        /*0098*/ 	.word	0xffffffff


	//   ....[28]....
        /*009c*/ 	.word	0xffffffff


	//   ....[29]....
        /*00a0*/ 	.word	0xffffffff


	//   ....[30]....
        /*00a4*/ 	.word	0xffffffff


	//   ....[31]....
        /*00a8*/ 	.word	0xffffffff


	//----- nvinfo : EIATTR_COOP_GROUP_INSTR_OFFSETS
	.align		4
.L_298:
        /*00ac*/ 	.byte	0x04, 0x28
        /*00ae*/ 	.short	(.L_300 - .L_299)


	//   ....[0]....
.L_299:
        /*00b0*/ 	.word	0x000022c0


	//   ....[1]....
        /*00b4*/ 	.word	0x00002690


	//   ....[2]....
        /*00b8*/ 	.word	0x00002ae0


	//   ....[3]....
        /*00bc*/ 	.word	0x00002bf0


	//   ....[4]....
        /*00c0*/ 	.word	0x00002ce0


	//   ....[5]....
        /*00c4*/ 	.word	0x00002d20


	//   ....[6]....
        /*00c8*/ 	.word	0x00002da0


	//   ....[7]....
        /*00cc*/ 	.word	0x00002ef0


	//   ....[8]....
        /*00d0*/ 	.word	0x00006200


	//   ....[9]....
        /*00d4*/ 	.word	0x00006500


	//   ....[10]....
        /*00d8*/ 	.word	0x00006530


	//   ....[11]....
        /*00dc*/ 	.word	0x00006690


	//   ....[12]....
        /*00e0*/ 	.word	0x00006830


	//   ....[13]....
        /*00e4*/ 	.word	0x00006870


	//   ....[14]....
        /*00e8*/ 	.word	0x000068e0


	//   ....[15]....
        /*00ec*/ 	.word	0x00006a20


	//   ....[16]....
        /*00f0*/ 	.word	0x00009f70


	//   ....[17]....
        /*00f4*/ 	.word	0x00009ff0


	//   ....[18]....
        /*00f8*/ 	.word	0x0000a030


	//   ....[19]....
        /*00fc*/ 	.word	0x0000a100


	//   ....[20]....
        /*0100*/ 	.word	0x0000a190


	//   ....[21]....
        /*0104*/ 	.word	0x0000a1c0


	//   ....[22]....
        /*0108*/ 	.word	0x0000a650


	//   ....[23]....
        /*010c*/ 	.word	0x0000a800


	//   ....[24]....
        /*0110*/ 	.word	0x0000cc50


	//   ....[25]....
        /*0114*/ 	.word	0x0000cc90


	//   ....[26]....
        /*0118*/ 	.word	0x0000ccd0


	//   ....[27]....
        /*011c*/ 	.word	0x0000cd10


	//   ....[28]....
        /*0120*/ 	.word	0x0000cd80


	//   ....[29]....
        /*0124*/ 	.word	0x0000cda0


	//   ....[30]....
        /*0128*/ 	.word	0x0000cdc0


	//   ....[31]....
        /*012c*/ 	.word	0x0000cdd0


	//----- nvinfo : EIATTR_EXIT_INSTR_OFFSETS
	.align		4
.L_300:
        /*0130*/ 	.byte	0x04, 0x1c
        /*0132*/ 	.short	(.L_302 - .L_301)


	//   ....[0]....
.L_301:
        /*0134*/ 	.word	0x00000360


	//   ....[1]....
        /*0138*/ 	.word	0x0000e280


	//   ....[2]....
        /*013c*/ 	.word	0x0000ed50


	//   ....[3]....
        /*0140*/ 	.word	0x0000ede0


	//----- nvinfo : EIATTR_CRS_STACK_SIZE
	.align		4
.L_302:
        /*0144*/ 	.byte	0x04, 0x1e
        /*0146*/ 	.short	(.L_304 - .L_303)
.L_303:
        /*0148*/ 	.word	0x00000000


	//----- nvinfo : EIATTR_CBANK_PARAM_SIZE
	.align		4
.L_304:
        /*014c*/ 	.byte	0x03, 0x19
        /*014e*/ 	.short	0x01d0


	//----- nvinfo : EIATTR_PARAM_CBANK
	.align		4
        /*0150*/ 	.byte	0x04, 0x0a
        /*0152*/ 	.short	(.L_306 - .L_305)
	.align		4
.L_305:
        /*0154*/ 	.word	index@(.nv.constant0._ZN5flash16flash_fwd_kernelI23Flash_fwd_kernel_traitsILi64ELi128ELi64ELi4ELb0ELb0EN7cutlass6half_tE19Flash_kernel_traitsILi64ELi128ELi64ELi4ES3_EELb1ELb1ELb0ELb0ELb1ELb1ELb0ELb0EEEvNS_16Flash_fwd_paramsE)
        /*0158*/ 	.short	0x0210
        /*015a*/ 	.short	0x01d0


	//----- nvinfo : EIATTR_SW_WAR
	.align		4
.L_306:
        /*015c*/ 	.byte	0x04, 0x36
        /*015e*/ 	.short	(.L_308 - .L_307)
.L_307:
        /*0160*/ 	.word	0x00000008
.L_308:


//--------------------- .nv.info._ZN5flash16flash_fwd_kernelI23Flash_fwd_kernel_traitsILi64ELi128ELi64ELi4ELb0ELb0EN7cutlass6half_tE19Flash_kernel_traitsILi64ELi128ELi64ELi4ES3_EELb0ELb1ELb0ELb0ELb1ELb1ELb1ELb0EEEvNS_16Flash_fwd_paramsE --------------------------
	.section	.nv.info._ZN5flash16flash_fwd_kernelI23Flash_fwd_kernel_traitsILi64ELi128ELi64ELi4ELb0ELb0EN7cutlass6half_tE19Flash_kernel_traitsILi64ELi128ELi64ELi4ES3_EELb0ELb1ELb0ELb0ELb1ELb1ELb1ELb0EEEvNS_16Flash_fwd_paramsE,"",@"SHT_CUDA_INFO"
	.sectionflags	@""
	.align	4


	//----- nvinfo : EIATTR_CUDA_API_VERSION
	.align		4
        /*0000*/ 	.byte	0x04, 0x37
        /*0002*/ 	.short	(.L_310 - .L_309)
.L_309:
        /*0004*/ 	.word	0x00000082


	//----- nvinfo : EIATTR_KPARAM_INFO
	.align		4
.L_310:
        /*0008*/ 	.byte	0x04, 0x17
        /*000a*/ 	.short	(.L_312 - .L_311)
.L_311:
        /*000c*/ 	.word	0x00000000
        /*0010*/ 	.short	0x0000
        /*0012*/ 	.short	0x0000
        /*0014*/ 	.byte	0x00, 0xf0, 0x41, 0x07


	//----- nvinfo : EIATTR_SPARSE_MMA_MASK
	.align		4
.L_312:
        /*0018*/ 	.byte	0x03, 0x50
        /*001a*/ 	.short	0x0000


	//----- nvinfo : EIATTR_MAXREG_COUNT
	.align		4
        /*001c*/ 	.byte	0x03, 0x1b
        /*001e*/ 	.short	0x00ff


	//----- nvinfo : EIATTR_NUM_BARRIERS
	.align		4
        /*0020*/ 	.byte	0x02, 0x4c
        /*0022*/ 	.byte	0x01
	.zero		1


	//----- nvinfo : EIATTR_MERCURY_ISA_VERSION
	.align		4
        /*0024*/ 	.byte	0x03, 0x5f
        /*0026*/ 	.short	0x0101


	//----- nvinfo : EIATTR_COOP_GROUP_MASK_REGIDS
	.align		4
        /*0028*/ 	.byte	0x04, 0x29
        /*002a*/ 	.short	(.L_314 - .L_313)


	//   ....[0]....
.L_313:
        /*002c*/ 	.word	0xffffffff


	//   ....[1]....
        /*0030*/ 	.word	0xffffffff


	//   ....[2]....
        /*0034*/ 	.word	0xffffffff


	//   ....[3]....
        /*0038*/ 	.word	0xffffffff


	//   ....[4]....
        /*003c*/ 	.word	0xffffffff


	//   ....[5]....
        /*0040*/ 	.word	0xffffffff


	//   ....[6]....
        /*0044*/ 	.word	0xffffffff


	//   ....[7]....
        /*0048*/ 	.word	0xffffffff


	//   ....[8]....
        /*004c*/ 	.word	0xffffffff


	//   ....[9]....
        /*0050*/ 	.word	0xffffffff


	//   ....[10]....
        /*0054*/ 	.word	0xffffffff


	//   ....[11]....
        /*0058*/ 	.word	0xffffffff


	//   ....[12]....
        /*005c*/ 	.word	0xffffffff


	//   ....[13]....
        /*0060*/ 	.word	0xffffffff


	//   ....[14]....
        /*0064*/ 	.word	0xffffffff


	//   ....[15]....
        /*0068*/ 	.word	0xffffffff


	//   ....[16]....
        /*006c*/ 	.word	0xffffffff


	//   ....[17]....
        /*0070*/ 	.word	0xffffffff


	//   ....[18]....
        /*0074*/ 	.word	0xffffffff


	//   ....[19]....
        /*0078*/ 	.word	0xffffffff


	//   ....[20]....
        /*007c*/ 	.word	0xffffffff


	//   ....[21]....
        /*0080*/ 	.word	0xffffffff


	//   ....[22]....
        /*0084*/ 	.word	0xffffffff


	//   ....[23]....
        /*0088*/ 	.word	0xffffffff


	//   ....[24]....
        /*008c*/ 	.word	0xffffffff


	//   ....[25]....
        /*0090*/ 	.word	0xffffffff


	//   ....[26]....
        /*0094*/ 	.word	0xffffffff


	//   ....[27]....
        /*0098*/ 	.word	0xffffffff


	//   ....[28]....
        /*009c*/ 	.word	0xffffffff


	//   ....[29]....
        /*00a0*/ 	.word	0xffffffff


	//   ....[30]....
        /*00a4*/ 	.word	0xffffffff


	//   ....[31]....
        /*00a8*/ 	.word	0xffffffff


	//----- nvinfo : EIATTR_COOP_GROUP_INSTR_OFFSETS
	.align		4
.L_314:
        /*00ac*/ 	.byte	0x04, 0x28
        /*00ae*/ 	.short	(.L_316 - .L_315)


	//   ....[0]....
.L_315:
        /*00b0*/ 	.word	0x00002610


	//   ....[1]....
        /*00b4*/ 	.word	0x000027e0


	//   ....[2]....
        /*00b8*/ 	.word	0x00002d40


	//   ....[3]....
        /*00bc*/ 	.word	0x00003000


	//   ....[4]....
        /*00c0*/ 	.word	0x00003040


	//   ....[5]....
        /*00c4*/ 	.word	0x000030c0


	//   ....[6]....
        /*00c8*/ 	.word	0x00003140


	//   ....[7]....
        /*00cc*/ 	.word	0x000031c0


	//   ....[8]....
        /*00d0*/ 	.word	0x000059c0


	//   ....[9]....
        /*00d4*/ 	.word	0x00005b70


	//   ....[10]....
        /*00d8*/ 	.word	0x00006050


	//   ....[11]....
        /*00dc*/ 	.word	0x000062e0


	//   ....[12]....
        /*00e0*/ 	.word	0x00006310


	//   ....[13]....
        /*00e4*/ 	.word	0x00006370


	//   ....[14]....
        /*00e8*/ 	.word	0x000063c0


	//   ....[15]....
        /*00ec*/ 	.word	0x00006430


	//   ....[16]....
        /*00f0*/ 	.word	0x00009140


	//   ....[17]....
        /*00f4*/ 	.word	0x00009160


	//   ....[18]....
        /*00f8*/ 	.word	0x00009170


	//   ....[19]....
        /*00fc*/ 	.word	0x00009180


	//   ....[20]....
        /*0100*/ 	.word	0x000091c0


	//   ....[21]....
        /*0104*/ 	.word	0x000091f0


	//   ....[22]....
        /*0108*/ 	.word	0x00009200


	//   ....[23]....
        /*010c*/ 	.word	0x00009210


	//   ....[24]....
        /*0110*/ 	.word	0x0000ab20


	//   ....[25]....
        /*0114*/ 	.word	0x0000ab60


	//   ....[26]....
        /*0118*/ 	.word	0x0000aba0


	//   ....[27]....
        /*011c*/ 	.word	0x0000abd0


	//   ....[28]....
        /*0120*/ 	.word	0x0000ac50


	//   ....[29]....
        /*0124*/ 	.word	0x0000ac80


	//   ....[30]....
        /*0128*/ 	.word	0x0000aca0


	//   ....[31]....
        /*012c*/ 	.word	0x0000acb0


	//----- nvinfo : EIATTR_EXIT_INSTR_OFFSETS
	.align		4
.L_316:
        /*0130*/ 	.byte	0x04, 0x1c
        /*0132*/ 	.short	(.L_318 - .L_317)


	//   ....[0]....
.L_317:
        /*0134*/ 	.word	0x000001a0


	//   ....[1]....
        /*0138*/ 	.word	0x0000c0f0


	//   ....[2]....
        /*013c*/ 	.word	0x0000cbe0


	//   ....[3]....
        /*0140*/ 	.word	0x0000cc70


	//----- nvinfo : EIATTR_CRS_STACK_SIZE
	.align		4
.L_318:
        /*0144*/ 	.byte	0x04, 0x1e
        /*0146*/ 	.short	(.L_320 - .L_319)
.L_319:
        /*0148*/ 	.word	0x00000000


	//----- nvinfo : EIATTR_CBANK_PARAM_SIZE
	.align		4
.L_320:
        /*014c*/ 	.byte	0x03, 0x19
        /*014e*/ 	.short	0x01d0


	//----- nvinfo : EIATTR_PARAM_CBANK
	.align		4
        /*0150*/ 	.byte	0x04, 0x0a
        /*0152*/ 	.short	(.L_322 - .L_321)
	.align		4
.L_321:
        /*0154*/ 	.word	index@(.nv.constant0._ZN5flash16flash_fwd_kernelI23Flash_fwd_kernel_traitsILi64ELi128ELi64ELi4ELb0ELb0EN7cutlass6half_tE19Flash_kernel_traitsILi64ELi128ELi64ELi4ES3_EELb0ELb1ELb0ELb0ELb1ELb1ELb1ELb0EEEvNS_16Flash_fwd_paramsE)
        /*0158*/ 	.short	0x0210
        /*015a*/ 	.short	0x01d0


	//----- nvinfo : EIATTR_SW_WAR
	.align		4
.L_322:
        /*015c*/ 	.byte	0x04, 0x36
        /*015e*/ 	.short	(.L_324 - .L_323)
.L_323:
        /*0160*/ 	.word	0x00000008
.L_324:


//--------------------- .nv.info._ZN5flash16flash_fwd_kernelI23Flash_fwd_kernel_traitsILi64ELi128ELi64ELi4ELb0ELb0EN7cutlass6half_tE19Flash_kernel_traitsILi64ELi128ELi64ELi4ES3_EELb1ELb1ELb0ELb0ELb0ELb1ELb0ELb0EEEvNS_16Flash_fwd_paramsE --------------------------
	.section	.nv.info._ZN5flash16flash_fwd_kernelI23Flash_fwd_kernel_traitsILi64ELi128ELi64ELi4ELb0ELb0EN7cutlass6half_tE19Flash_kernel_traitsILi64ELi128ELi64ELi4ES3_EELb1ELb1ELb0ELb0ELb0ELb1ELb0ELb0EEEvNS_16Flash_fwd_paramsE,"",@"SHT_CUDA_INFO"
	.sectionflags	@""
	.align	4


	//----- nvinfo : EIATTR_CUDA_API_VERSION
	.align		4
        /*0000*/ 	.byte	0x04, 0x37
        /*0002*/ 	.short	(.L_326 - .L_325)
.L_325:
        /*0004*/ 	.word	0x00000082


	//----- nvinfo : EIATTR_KPARAM_INFO
	.align		4
.L_326:
        /*0008*/ 	.byte	0x04, 0x17
        /*000a*/ 	.short	(.L_328 - .L_327)
.L_327:
        /*000c*/ 	.word	0x00000000
        /*0010*/ 	.short	0x0000
        /*0012*/ 	.short	0x0000
        /*0014*/ 	.byte	0x00, 0xf0, 0x41, 0x07


	//----- nvinfo : EIATTR_SPARSE_MMA_MASK
	.align		4
.L_328:
        /*0018*/ 	.byte	0x03, 0x50
        /*001a*/ 	.short	0x0000


	//----- nvinfo : EIATTR_MAXREG_COUNT
	.align		4
        /*001c*/ 	.byte	0x03, 0x1b
        /*001e*/ 	.short	0x00ff


	//----- nvinfo : EIATTR_NUM_BARRIERS
	.align		4
        /*0020*/ 	.byte	0x02, 0x4c
        /*0022*/ 	.byte	0x01
	.zero		1


	//----- nvinfo : EIATTR_ANNOTATIONS
	.align		4
        /*0024*/ 	.byte	0x04, 0x55
        /*0026*/ 	.short	(.L_330 - .L_329)


	//   ....[0]....
.L_329:
        /*0028*/ 	.word	0x00000001
        /*002c*/ 	.byte	0x80, 0x80, 0x00, 0x00, 0x01, 0x00, 0x00, 0x00, 0x20, 0x85, 0x00, 0x00


	//----- nvinfo : EIATTR_MERCURY_ISA_VERSION
	.align		4
.L_330:
        /*0038*/ 	.byte	0x03, 0x5f
        /*003a*/ 	.short	0x0101


	//----- nvinfo : EIATTR_COOP_GROUP_MASK_REGIDS
	.align		4
        /*003c*/ 	.byte	0x04, 0x29
        /*003e*/ 	.short	(.L_332 - .L_331)


	//   ....[0]....
.L_331:
        /*0040*/ 	.word	0xffffffff


	//   ....[1]....
        /*0044*/ 	.word	0xffffffff


	//   ....[2]....
        /*0048*/ 	.word	0xffffffff


	//   ....[3]....
        /*004c*/ 	.word	0xffffffff


	//   ....[4]....
        /*0050*/ 	.word	0xffffffff


	//   ....[5]....
        /*0054*/ 	.word	0xffffffff


	//   ....[6]....
        /*0058*/ 	.word	0xffffffff


	//   ....[7]....
        /*005c*/ 	.word	0xffffffff


	//   ....[8]....
        /*0060*/ 	.word	0xffffffff


	//   ....[9]....
        /*0064*/ 	.word	0xffffffff


	//   ....[10]....
        /*0068*/ 	.word	0xffffffff


	//   ....[11]....
        /*006c*/ 	.word	0xffffffff


	//   ....[12]....
        /*0070*/ 	.word	0xffffffff


	//   ....[13]....
        /*0074*/ 	.word	0xffffffff


	//   ....[14]....
        /*0078*/ 	.word	0xffffffff


	//   ....[15]....
        /*007c*/ 	.word	0xffffffff


	//   ....[16]....
        /*0080*/ 	.word	0xffffffff


	//   ....[17]....
        /*0084*/ 	.word	0xffffffff


	//   ....[18]....
        /*0088*/ 	.word	0xffffffff


	//   ....[19]....
        /*008c*/ 	.word	0xffffffff


	//   ....[20]....
        /*0090*/ 	.word	0xffffffff


	//   ....[21]....
        /*0094*/ 	.word	0xffffffff


	//   ....[22]....
        /*0098*/ 	.word	0xffffffff


	//   ....[23]....
        /*009c*/ 	.word	0xffffffff


	//   ....[24]....
        /*00a0*/ 	.word	0xffffffff


	//   ....[25]....
        /*00a4*/ 	.word	0xffffffff


	//   ....[26]....
        /*00a8*/ 	.word	0xffffffff


	//   ....[27]....
        /*00ac*/ 	.word	0xffffffff


	//   ....[28]....
        /*00b0*/ 	.word	0xffffffff


	//   ....[29]....
        /*00b4*/ 	.word	0xffffffff


	//   ....[30]....
        /*00b8*/ 	.word	0xffffffff


	//   ....[31]....
        /*00bc*/ 	.word	0xffffffff


	//   ....[32]....
        /*00c0*/ 	.word	0xffffffff


	//   ....[33]....
        /*00c4*/ 	.word	0xffffffff


	//   ....[34]....
        /*00c8*/ 	.word	0xffffffff


	//   ....[35]....
        /*00cc*/ 	.word	0xffffffff


	//   ....[36]....
        /*00d0*/ 	.word	0xffffffff


	//   ....[37]....
        /*00d4*/ 	.word	0xffffffff


	//   ....[38]....
        /*00d8*/ 	.word	0xffffffff


	//   ....[39]....
        /*00dc*/ 	.word	0xffffffff


	//----- nvinfo : EIATTR_COOP_GROUP_INSTR_OFFSETS
	.align		4
.L_332:
        /*00e0*/ 	.byte	0x04, 0x28
        /*00e2*/ 	.short	(.L_334 - .L_333)


	//   ....[0]....
.L_333:
        /*00e4*/ 	.word	0x000034d0


	//   ....[1]....
        /*00e8*/ 	.word	0x00003620


	//   ....[2]....
        /*00ec*/ 	.word	0x00003890


	//   ....[3]....
        /*00f0*/ 	.word	0x00003b00


	//   ....[4]....
        /*00f4*/ 	.word	0x00003ba0


	//   ....[5]....
        /*00f8*/ 	.word	0x00003d70


	//   ....[6]....
        /*00fc*/ 	.word	0x00003dd0


	//   ....[7]....
        /*0100*/ 	.word	0x00003fa0


	//   ....[8]....
        /*0104*/ 	.word	0x00006f50


	//   ....[9]....
        /*0108*/ 	.word	0x000070b0


	//   ....[10]....
        /*010c*/ 	.word	0x000070e0


	//   ....[11]....
        /*0110*/ 	.word	0x00007210


	//   ....[12]....
        /*0114*/ 	.word	0x00007fa0


	//   ....[13]....
        /*0118*/ 	.word	0x00008060


	//   ....[14]....
        /*011c*/ 	.word	0x000080c0


	//   ....[15]....
        /*0120*/ 	.word	0x00008150


	//   ....[16]....
        /*0124*/ 	.word	0x0000b850


	//   ....[17]....
        /*0128*/ 	.word	0x0000b980


	//   ....[18]....
        /*012c*/ 	.word	0x0000b9c0


	//   ....[19]....
        /*0130*/ 	.word	0x0000bb60


	//   ....[20]....
        /*0134*/ 	.word	0x0000bea0


	//   ....[21]....
        /*0138*/ 	.word	0x0000c2a0


	//   ....[22]....
        /*013c*/ 	.word	0x0000c500


	//   ....[23]....
        /*0140*/ 	.word	0x0000c770


	//   ....[24]....
        /*0144*/ 	.word	0x0000f540


	//   ....[25]....
        /*0148*/ 	.word	0x0000f5c0


	//   ....[26]....
        /*014c*/ 	.word	0x0000f600


	//   ....[27]....
        /*0150*/ 	.word	0x0000f6d0


	//   ....[28]....
        /*0154*/ 	.word	0x0000f760


	//   ....[29]....
        /*0158*/ 	.word	0x0000f790


	//   ....[30]....
        /*015c*/ 	.word	0x0000fba0


	//   ....[31]....
        /*0160*/ 	.word	0x0000fd50


	//   ....[32]....
        /*0164*/ 	.word	0x00012240


	//   ....[33]....
        /*0168*/ 	.word	0x00012280


	//   ....[34]....
        /*016c*/ 	.word	0x000122c0


	//   ....[35]....
        /*0170*/ 	.word	0x000122e0


	//   ....[36]....
        /*0174*/ 	.word	0x00012300


	//   ....[37]....
        /*0178*/ 	.word	0x00012320


	//   ....[38]....
        /*017c*/ 	.word	0x00012330


	//   ....[39]....
        /*0180*/ 	.word	0x00012370


	//----- nvinfo : EIATTR_EXIT_INSTR_OFFSETS
	.align		4
.L_334:
        /*0184*/ 	.byte	0x04, 0x1c
        /*0186*/ 	.short	(.L_336 - .L_335)


	//   ....[0]....
.L_335:
        /*0188*/ 	.word	0x00000570


	//   ....[1]....
        /*018c*/ 	.word	0x00013f40


	//   ....[2]....
        /*0190*/ 	.word	0x00014010


	//   ....[3]....
        /*0194*/ 	.word	0x00015210


	//   ....[4]....
        /*0198*/ 	.word	0x000152a0


	//----- nvinfo : EIATTR_CRS_STACK_SIZE
	.align		4
.L_336:
        /*019c*/ 	.byte	0x04, 0x1e
        /*019e*/ 	.short	(.L_338 - .L_337)
.L_337:
        /*01a0*/ 	.word	0x00000000


	//----- nvinfo : EIATTR_CBANK_PARAM_SIZE
	.align		4
.L_338:
        /*01a4*/ 	.byte	0x03, 0x19
        /*01a6*/ 	.short	0x01d0


	//----- nvinfo : EIATTR_PARAM_CBANK
	.align		4
        /*01a8*/ 	.byte	0x04, 0x0a
        /*01aa*/ 	.short	(.L_340 - .L_339)
	.align		4
.L_339:
        /*01ac*/ 	.word	index@(.nv.constant0._ZN5flash16flash_fwd_kernelI23Flash_fwd_kernel_traitsILi64ELi128ELi64ELi4ELb0ELb0EN7cutlass6half_tE19Flash_kernel_traitsILi64ELi128ELi64ELi4ES3_EELb1ELb1ELb0ELb0ELb0ELb1ELb0ELb0EEEvNS_16Flash_fwd_paramsE)
        /*01b0*/ 	.short	0x0210
        /*01b2*/ 	.short	0x01d0


	//----- nvinfo : EIATTR_SW_WAR
	.align		4
.L_340:
        /*01b4*/ 	.byte	0x04, 0x36
        /*01b6*/ 	.short	(.L_342 - .L_341)
.L_341:
        /*01b8*/ 	.word	0x00000008
.L_342:


//--------------------- .nv.info._ZN5flash16flash_fwd_kernelI23Flash_fwd_kernel_traitsILi64ELi128ELi64ELi4ELb0ELb0EN7cutlass6half_tE19Flash_kernel_traitsILi64ELi128ELi64ELi4ES3_EELb0ELb1ELb0ELb0ELb0ELb1ELb1ELb0EEEvNS_16Flash_fwd_paramsE --------------------------
	.section	.nv.info._ZN5flash16flash_fwd_kernelI23Flash_fwd_kernel_traitsILi64ELi128ELi64ELi4ELb0ELb0EN7cutlass6half_tE19Flash_kernel_traitsILi64ELi128ELi64ELi4ES3_EELb0ELb1ELb0ELb0ELb0ELb1ELb1ELb0EEEvNS_16Flash_fwd_paramsE,"",@"SHT_CUDA_INFO"
	.sectionflags	@""
	.align	4


	//----- nvinfo : EIATTR_CUDA_API_VERSION
	.align		4
        /*0000*/ 	.byte	0x04, 0x37
        /*0002*/ 	.short	(.L_344 - .L_343)
.L_343:
        /*0004*/ 	.word	0x00000082


	//----- nvinfo : EIATTR_KPARAM_INFO
	.align		4
.L_344:
        /*0008*/ 	.byte	0x04, 0x17
        /*000a*/ 	.short	(.L_346 - .L_345)
.L_345:
        /*000c*/ 	.word	0x00000000
        /*0010*/ 	.short	0x0000
        /*0012*/ 	.short	0x0000
        /*0014*/ 	.byte	0x00, 0xf0, 0x41, 0x07


	//----- nvinfo : EIATTR_SPARSE_MMA_MASK
	.align		4
.L_346:
        /*0018*/ 	.byte	0x03, 0x50
        /*001a*/ 	.short	0x0000


	//----- nvinfo : EIATTR_MAXREG_COUNT
	.align		4
        /*001c*/ 	.byte	0x03, 0x1b
        /*001e*/ 	.short	0x00ff


	//----- nvinfo : EIATTR_NUM_BARRIERS
	.align		4
        /*0020*/ 	.byte	0x02, 0x4c
        /*0022*/ 	.byte	0x01
	.zero		1


	//----- nvinfo : EIATTR_ANNOTATIONS
	.align		4
        /*0024*/ 	.byte	0x04, 0x55
        /*0026*/ 	.short	(.L_348 - .L_347)


	//   ....[0]....
.L_347:
        /* <DEDUP_REMOVED lines=16> */


	//----- nvinfo : EIATTR_MERCURY_ISA_VERSION
	.align		4
.L_348:
        /*0118*/ 	.byte	0x03, 0x5f
        /*011a*/ 	.short	0x0101


	//----- nvinfo : EIATTR_COOP_GROUP_MASK_REGIDS
	.align		4
        /*011c*/ 	.byte	0x04, 0x29
        /*011e*/ 	.short	(.L_350 - .L_349)


	//   ....[0]....
.L_349:
        /*0120*/ 	.word	0xffffffff


	//   ....[1]....
        /*0124*/ 	.word	0xffffffff


	//   ....[2]....
        /*0128*/ 	.word	0xffffffff


	//   ....[3]....
        /*012c*/ 	.word	0xffffffff


	//   ....[4]....
        /*0130*/ 	.word	0xffffffff


	//   ....[5]....
        /*0134*/ 	.word	0xffffffff


	//   ....[6]....
        /*0138*/ 	.word	0xffffffff


	//   ....[7]....
        /*013c*/ 	.word	0xffffffff


	//   ....[8]....
        /*0140*/ 	.word	0xffffffff


	//   ....[9]....
        /*0144*/ 	.word	0xffffffff


	//   ....[10]....
        /*0148*/ 	.word	0xffffffff


	//   ....[11]....
        /*014c*/ 	.word	0xffffffff


	//   ....[12]....
        /*0150*/ 	.word	0xffffffff


	//   ....[13]....
        /*0154*/ 	.word	0xffffffff


	//   ....[14]....
        /*0158*/ 	.word	0xffffffff


	//   ....[15]....
        /*015c*/ 	.word	0xffffffff


	//   ....[16]....
        /*0160*/ 	.word	0xffffffff


	//   ....[17]....
        /*0164*/ 	.word	0xffffffff


	//   ....[18]....
        /*0168*/ 	.word	0xffffffff


	//   ....[19]....
        /*016c*/ 	.word	0xffffffff


	//   ....[20]....
        /*0170*/ 	.word	0xffffffff


	//   ....[21]....
        /*0174*/ 	.word	0xffffffff


	//   ....[22]....
        /*0178*/ 	.word	0xffffffff


	//   ....[23]....
        /*017c*/ 	.word	0xffffffff


	//   ....[24]....
        /*0180*/ 	.word	0xffffffff


	//   ....[25]....
        /*0184*/ 	.word	0xffffffff


	//   ....[26]....
        /*0188*/ 	.word	0xffffffff


	//   ....[27]....
        /*018c*/ 	.word	0xffffffff


	//   ....[28]....
        /*0190*/ 	.word	0xffffffff


	//   ....[29]....
        /*0194*/ 	.word	0xffffffff


	//   ....[30]....
        /*0198*/ 	.word	0xffffffff


	//   ....[31]....
        /*019c*/ 	.word	0xffffffff


	//   ....[32]....
        /*01a0*/ 	.word	0xffffffff


	//   ....[33]....
        /*01a4*/ 	.word	0xffffffff


	//   ....[34]....
        /*01a8*/ 	.word	0xffffffff


	//   ....[35]....
        /*01ac*/ 	.word	0xffffffff


	//   ....[36]....
        /*01b0*/ 	.word	0xffffffff


	//   ....[37]....
        /*01b4*/ 	.word	0xffffffff


	//   ....[38]....
        /*01b8*/ 	.word	0xffffffff


	//   ....[39]....
        /*01bc*/ 	.word	0xffffffff


	//----- nvinfo : EIATTR_COOP_GROUP_INSTR_OFFSETS
	.align		4
.L_350:
        /*01c0*/ 	.byte	0x04, 0x28
        /*01c2*/ 	.short	(.L_352 - .L_351)


	//   ....[0]....
.L_351:
        /*01c4*/ 	.word	0x00003550


	//   ....[1]....
        /*01c8*/ 	.word	0x000038f0


	//   ....[2]....
        /*01cc*/ 	.word	0x00003c20


	//   ....[3]....
        /*01d0*/ 	.word	0x00003d40


	//   ....[4]....
        /*01d4*/ 	.word	0x00003e70


	//   ....[5]....
        /*01d8*/ 	.word	0x00003ed0


	//   ....[6]....
        /*01dc*/ 	.word	0x00003ff0


	//   ....[7]....
        /*01e0*/ 	.word	0x000040d0


	//   ....[8]....
        /*01e4*/ 	.word	0x000068a0


	//   ....[9]....
        /*01e8*/ 	.word	0x00006ad0


	//   ....[10]....
        /*01ec*/ 	.word	0x00007060


	//   ....[11]....
        /*01f0*/ 	.word	0x00007280


	//   ....[12]....
        /*01f4*/ 	.word	0x000072a0


	//   ....[13]....
        /*01f8*/ 	.word	0x000073a0


	//   ....[14]....
        /*01fc*/ 	.word	0x000073b0


	//   ....[15]....
        /*0200*/ 	.word	0x000074c0


	//   ....[16]....
        /*0204*/ 	.word	0x0000a300


	//   ....[17]....
        /*0208*/ 	.word	0x0000a570


	//   ....[18]....
        /*020c*/ 	.word	0x0000aa70


	//   ....[19]....
        /*0210*/ 	.word	0x0000ab40


	//   ....[20]....
        /*0214*/ 	.word	0x0000ac20


	//   ....[21]....
        /*0218*/ 	.word	0x0000acb0


	//   ....[22]....
        /*021c*/ 	.word	0x0000acc0


	//   ....[23]....
        /*0220*/ 	.word	0x0000ad20


	//   ....[24]....
        /*0224*/ 	.word	0x0000d9b0


	//   ....[25]....
        /*0228*/ 	.word	0x0000da30


	//   ....[26]....
        /*022c*/ 	.word	0x0000da80


	//   ....[27]....
        /*0230*/ 	.word	0x0000da90


	//   ....[28]....
        /*0234*/ 	.word	0x0000dad0


	//   ....[29]....
        /*0238*/ 	.word	0x0000dae0


	//   ....[30]....
        /*023c*/ 	.word	0x0000db10


	//   ....[31]....
        /*0240*/ 	.word	0x0000db20


	//   ....[32]....
        /*0244*/ 	.word	0x0000f460


	//   ....[33]....
        /*0248*/ 	.word	0x0000f470


	//   ....[34]....
        /*024c*/ 	.word	0x0000f480


	//   ....[35]....
        /*0250*/ 	.word	0x0000f490


	//   ....[36]....
        /*0254*/ 	.word	0x0000f4d0


	//   ....[37]....
        /*0258*/ 	.word	0x0000f520


	//   ....[38]....
        /*025c*/ 	.word	0x0000f550


	//   ....[39]....
        /*0260*/ 	.word	0x0000f640


	//----- nvinfo : EIATTR_EXIT_INSTR_OFFSETS
	.align		4
.L_352:
        /*0264*/ 	.byte	0x04, 0x1c
        /*0266*/ 	.short	(.L_354 - .L_353)


	//   ....[0]....
.L_353:
        /*0268*/ 	.word	0x00000330


	//   ....[1]....
        /*026c*/ 	.word	0x000110b0


	//   ....[2]....
        /*0270*/ 	.word	0x00011190


	//   ....[3]....
        /*0274*/ 	.word	0x00012370


	//   ....[4]....
        /*0278*/ 	.word	0x00012400


	//----- nvinfo : EIATTR_CRS_STACK_SIZE
	.align		4
.L_354:
        /*027c*/ 	.byte	0x04, 0x1e
        /*027e*/ 	.short	(.L_356 - .L_355)
.L_355:
        /*0280*/ 	.word	0x00000000


	//----- nvinfo : EIATTR_CBANK_PARAM_SIZE
	.align		4
.L_356:
        /*0284*/ 	.byte	0x03, 0x19
        /*0286*/ 	.short	0x01d0


	//----- nvinfo : EIATTR_PARAM_CBANK
	.align		4
        /*0288*/ 	.byte	0x04, 0x0a
        /*028a*/ 	.short	(.L_358 - .L_357)
	.align		4
.L_357:
        /*028c*/ 	.word	index@(.nv.constant0._ZN5flash16flash_fwd_kernelI23Flash_fwd_kernel_traitsILi64ELi128ELi64ELi4ELb0ELb0EN7cutlass6half_tE19Flash_kernel_traitsILi64ELi128ELi64ELi4ES3_EELb0ELb1ELb0ELb0ELb0ELb1ELb1ELb0EEEvNS_16Flash_fwd_paramsE)
        /*0290*/ 	.short	0x0210
        /*0292*/ 	.short	0x01d0


	//----- nvinfo : EIATTR_SW_WAR
	.align		4
.L_358:
        /*0294*/ 	.byte	0x04, 0x36
        /*0296*/ 	.short	(.L_360 - .L_359)
.L_359:
        /*0298*/ 	.word	0x00000008
.L_360:


//--------------------- .nv.info._ZN5flash16flash_fwd_kernelI23Flash_fwd_kernel_traitsILi64ELi128ELi64ELi4ELb0ELb0EN7cutlass6half_tE19Flash_kernel_traitsILi64ELi128ELi64ELi4ES3_EELb1ELb1ELb0ELb1ELb0ELb0ELb0ELb0EEEvNS_16Flash_fwd_paramsE --------------------------
	.section	.nv.info._ZN5flash16flash_fwd_kernelI23Flash_fwd_kernel_traitsILi64ELi128ELi64ELi4ELb0ELb0EN7cutlass6half_tE19Flash_kernel_traitsILi64ELi128ELi64ELi4ES3_EELb1ELb1ELb0ELb1ELb0ELb0ELb0ELb0EEEvNS_16Flash_fwd_paramsE,"",@"SHT_CUDA_INFO"
	.sectionflags	@""
	.align	4


	//----- nvinfo : EIATTR_CUDA_API_VERSION
	.align		4
        /*0000*/ 	.byte	0x04, 0x37
        /*0002*/ 	.short	(.L_362 - .L_361)
.L_361:
        /*0004*/ 	.word	0x00000082


	//----- nvinfo : EIATTR_KPARAM_INFO
	.align		4
.L_362:
        /*0008*/ 	.byte	0x04, 0x17
        /*000a*/ 	.short	(.L_364 - .L_363)
.L_363:
        /*000c*/ 	.word	0x00000000
        /*0010*/ 	.short	0x0000
        /*0012*/ 	.short	0x0000
        /*0014*/ 	.byte	0x00, 0xf0, 0x41, 0x07


	//----- nvinfo : EIATTR_SPARSE_MMA_MASK
	.align		4
.L_364:
        /*0018*/ 	.byte	0x03, 0x50
        /*001a*/ 	.short	0x0000


	//----- nvinfo : EIATTR_MAXREG_COUNT
	.align		4
        /*001c*/ 	.byte	0x03, 0x1b
        /*001e*/ 	.short	0x00ff


	//----- nvinfo : EIATTR_NUM_BARRIERS
	.align		4
        /*0020*/ 	.byte	0x02, 0x4c
        /*0022*/ 	.byte	0x01
	.zero		1


	//----- nvinfo : EIATTR_MERCURY_ISA_VERSION
	.align		4
        /*0024*/ 	.byte	0x03, 0x5f
        /*0026*/ 	.short	0x0101


	//----- nvinfo : EIATTR_INT_WARP_WIDE_INSTR_OFFSETS
	.align		4
        /*0028*/ 	.byte	0x04, 0x31
        /*002a*/ 	.short	(.L_366 - .L_365)


	//   ....[0]....
.L_365:
        /*002c*/ 	.word	0x00007120


	//----- nvinfo : EIATTR_COOP_GROUP_MASK_REGIDS
	.align		4
.L_366:
        /*0030*/ 	.byte	0x04, 0x29
        /*0032*/ 	.short	(.L_368 - .L_367)


	//   ....[0]....
.L_367:
        /*0034*/ 	.word	0xffffffff


	//   ....[1]....
        /*0038*/ 	.word	0xffffffff


	//   ....[2]....
        /*003c*/ 	.word	0xffffffff


	//   ....[3]....
        /*0040*/ 	.word	0xffffffff


	//   ....[4]....
        /*0044*/ 	.word	0xffffffff


	//   ....[5]....
        /*0048*/ 	.word	0xffffffff


	//   ....[6]....
        /*004c*/ 	.word	0xffffffff


	//   ....[7]....
        /*0050*/ 	.word	0xffffffff


	//   ....[8]....
        /*0054*/ 	.word	0xffffffff


	//   ....[9]....
        /*0058*/ 	.word	0xffffffff


	//   ....[10]....
        /*005c*/ 	.word	0xffffffff


	//   ....[11]....
        /*0060*/ 	.word	0xffffffff


	//   ....[12]....
        /*0064*/ 	.word	0xffffffff


	//   ....[13]....
        /*0068*/ 	.word	0xffffffff


	//   ....[14]....
        /*006c*/ 	.word	0xffffffff


	//   ....[15]....
        /*0070*/ 	.word	0xffffffff


	//   ....[16]....
        /*0074*/ 	.word	0xffffffff


	//   ....[17]....
        /*0078*/ 	.word	0xffffffff


	//   ....[18]....
        /*007c*/ 	.word	0xffffffff


	//   ....[19]....
        /*0080*/ 	.word	0xffffffff


	//   ....[20]....
        /*0084*/ 	.word	0xffffffff


	//   ....[21]....
        /*0088*/ 	.word	0xffffffff


	//   ....[22]....
        /*008c*/ 	.word	0xffffffff


	//   ....[23]....
        /*0090*/ 	.word	0xffffffff


	//   ....[24]....
        /*0094*/ 	.word	0xffffffff


	//   ....[25]....
        /*0098*/ 	.word	0xffffffff


	//   ....[26]....
        /*009c*/ 	.word	0xffffffff


	//   ....[27]....
        /*00a0*/ 	.word	0xffffffff


	//   ....[28]....
        /*00a4*/ 	.word	0xffffffff


	//   ....[29]....
        /*00a8*/ 	.word	0xffffffff


	//   ....[30]....
        /*00ac*/ 	.word	0xffffffff


	//   ....[31]....
        /*00b0*/ 	.word	0xffffffff


	//   ....[32]....
        /*00b4*/ 	.word	0xffffffff


	//   ....[33]....
        /*00b8*/ 	.word	0xffffffff


	//   ....[34]....
        /*00bc*/ 	.word	0xffffffff


	//   ....[35]....
        /*00c0*/ 	.word	0xffffffff


	//   ....[36]....
        /*00c4*/ 	.word	0xffffffff


	//   ....[37]....
        /*00c8*/ 	.word	0xffffffff


	//   ....[38]....
        /*00cc*/ 	.word	0xffffffff


	//   ....[39]....
        /*00d0*/ 	.word	0xffffffff


	//----- nvinfo : EIATTR_COOP_GROUP_INSTR_OFFSETS
	.align		4
.L_368:
        /*00d4*/ 	.byte	0x04, 0x28
        /*00d6*/ 	.short	(.L_370 - .L_369)


	//   ....[0]....
.L_369:
        /*00d8*/ 	.word	0x000047e0


	//   ....[1]....
        /*00dc*/ 	.word	0x000048d0


	//   ....[2]....
        /*00e0*/ 	.word	0x00004910


	//   ....[3]....
        /*00e4*/ 	.word	0x00004b10


	//   ....[4]....
        /*00e8*/ 	.word	0x00004b50


	//   ....[5]....
        /*00ec*/ 	.word	0x00004d30


	//   ....[6]....
        /*00f0*/ 	.word	0x00004db0


	//   ....[7]....
        /*00f4*/ 	.word	0x00004ff0


	//   ....[8]....
        /*00f8*/ 	.word	0x00008dc0


	//   ....[9]....
        /*00fc*/ 	.word	0x00008ed0


	//   ....[10]....
        /*0100*/ 	.word	0x00008f40


	//   ....[11]....
        /*0104*/ 	.word	0x00008f70


	//   ....[12]....
        /*0108*/ 	.word	0x00009100


	//   ....[13]....
        /*010c*/ 	.word	0x00009130


	//   ....[14]....
        /*0110*/ 	.word	0x000091a0


	//   ....[15]....
        /*0114*/ 	.word	0x00009350


	//   ....[16]....
        /*0118*/ 	.word	0x0000d9c0


	//   ....[17]....
        /*011c*/ 	.word	0x0000dae0


	//   ....[18]....
        /*0120*/ 	.word	0x0000db10


	//   ....[19]....
        /*0124*/ 	.word	0x0000db40


	//   ....[20]....
        /*0128*/ 	.word	0x0000dc20


	//   ....[21]....
        /*012c*/ 	.word	0x0000dc80


	//   ....[22]....
        /*0130*/ 	.word	0x0000dd40


	//   ....[23]....
        /*0134*/ 	.word	0x0000ddd0


	//   ....[24]....
        /*0138*/ 	.word	0x00011cd0


	//   ....[25]....
        /*013c*/ 	.word	0x00011d10


	//   ....[26]....
        /*0140*/ 	.word	0x00011dc0


	//   ....[27]....
        /*0144*/ 	.word	0x00011ea0


	//   ....[28]....
        /*0148*/ 	.word	0x00011ed0


	//   ....[29]....
        /*014c*/ 	.word	0x00011f10


	//   ....[30]....
        /*0150*/ 	.word	0x00012280


	//   ....[31]....
        /*0154*/ 	.word	0x00012440


	//   ....[32]....
        /*0158*/ 	.word	0x00014a80


	//   ....[33]....
        /*015c*/ 	.word	0x00014ac0


	//   ....[34]....
        /*0160*/ 	.word	0x00014b00


	//   ....[35]....
        /*0164*/ 	.word	0x00014b10


	//   ....[36]....
        /*0168*/ 	.word	0x00014b50


	//   ....[37]....
        /*016c*/ 	.word	0x00014b70


	//   ....[38]....
        /*0170*/ 	.word	0x00014b90


	//   ....[39]....
        /*0174*/ 	.word	0x00014ba0


	//----- nvinfo : EIATTR_EXIT_INSTR_OFFSETS
	.align		4
.L_370:
        /*0178*/ 	.byte	0x04, 0x1c
        /*017a*/ 	.short	(.L_372 - .L_371)


	//   ....[0]....
.L_371:
        /*017c*/ 	.word	0x00000700


	//   ....[1]....
        /*0180*/ 	.word	0x00016740


	//   ....[2]....
        /*0184*/ 	.word	0x00016820


	//   ....[3]....
        /*0188*/ 	.word	0x00017ad0


	//   ....[4]....
        /*018c*/ 	.word	0x00017b60


	//----- nvinfo : EIATTR_CRS_STACK_SIZE
	.align		4
.L_372:
        /*0190*/ 	.byte	0x04, 0x1e
        /*0192*/ 	.short	(.L_374 - .L_373)
.L_373:
        /*0194*/ 	.word	0x00000000


	//----- nvinfo : EIATTR_CBANK_PARAM_SIZE
	.align		4
.L_374:
        /*0198*/ 	.byte	0x03, 0x19
        /*019a*/ 	.short	0x01d0


	//----- nvinfo : EIATTR_PARAM_CBANK
	.align		4
        /*019c*/ 	.byte	0x04, 0x0a
        /*019e*/ 	.short	(.L_376 - .L_375)
	.align		4
.L_375:
        /*01a0*/ 	.word	index@(.nv.constant0._ZN5flash16flash_fwd_kernelI23Flash_fwd_kernel_traitsILi64ELi128ELi64ELi4ELb0ELb0EN7cutlass6half_tE19Flash_kernel_traitsILi64ELi128ELi64ELi4ES3_EELb1ELb1ELb0ELb1ELb0ELb0ELb0ELb0EEEvNS_16Flash_fwd_paramsE)
        /*01a4*/ 	.short	0x0210
        /*01a6*/ 	.short	0x01d0


	//----- nvinfo : EIATTR_SW_WAR
	.align		4
.L_376:
        /*01a8*/ 	.byte	0x04, 0x36
        /*01aa*/ 	.short	(.L_378 - .L_377)
.L_377:
        /*01ac*/ 	.word	0x00000008
.L_378:


//--------------------- .nv.info._ZN5flash16flash_fwd_kernelI23Flash_fwd_kernel_traitsILi64ELi128ELi64ELi4ELb0ELb0EN7cutlass6half_tE19Flash_kernel_traitsILi64ELi128ELi64ELi4ES3_EELb1ELb1ELb0ELb0ELb0ELb0ELb0ELb1EEEvNS_16Flash_fwd_paramsE --------------------------
	.section	.nv.info._ZN5flash16flash_fwd_kernelI23Flash_fwd_kernel_traitsILi64ELi128ELi64ELi4ELb0ELb0EN7cutlass6half_tE19Flash_kernel_traitsILi64ELi128ELi64ELi4ES3_EELb1ELb1ELb0ELb0ELb0ELb0ELb0ELb1EEEvNS_16Flash_fwd_paramsE,"",@"SHT_CUDA_INFO"
	.sectionflags	@""
	.align	4


	//----- nvinfo : EIATTR_CUDA_API_VERSION
	.align		4
        /*0000*/ 	.byte	0x04, 0x37
        /*0002*/ 	.short	(.L_380 - .L_379)
.L_379:
        /*0004*/ 	.word	0x00000082


	//----- nvinfo : EIATTR_KPARAM_INFO
	.align		4
.L_380:
        /*0008*/ 	.byte	0x04, 0x17
        /*000a*/ 	.short	(.L_382 - .L_381)
.L_381:
        /*000c*/ 	.word	0x00000000
        /*0010*/ 	.short	0x0000
        /*0012*/ 	.short	0x0000
        /*0014*/ 	.byte	0x00, 0xf0, 0x41, 0x07


	//----- nvinfo : EIATTR_SPARSE_MMA_MASK
	.align		4
.L_382:
        /*0018*/ 	.byte	0x03, 0x50
        /*001a*/ 	.short	0x0000


	//----- nvinfo : EIATTR_MAXREG_COUNT
	.align		4
        /*001c*/ 	.byte	0x03, 0x1b
        /*001e*/ 	.short	0x00ff


	//----- nvinfo : EIATTR_NUM_BARRIERS
	.align		4
        /*0020*/ 	.byte	0x02, 0x4c
        /*0022*/ 	.byte	0x01
	.zero		1


	//----- nvinfo : EIATTR_ANNOTATIONS
	.align		4
        /*0024*/ 	.byte	0x04, 0x55
        /*0026*/ 	.short	(.L_384 - .L_383)


	//   ....[0]....
.L_383:
        /* <DEDUP_REMOVED lines=191> */


	//----- nvinfo : EIATTR_MERCURY_ISA_VERSION
	.align		4
.L_384:
        /*0c00*/ 	.byte	0x03, 0x5f
        /*0c02*/ 	.short	0x0101


	//----- nvinfo : EIATTR_INT_WARP_WIDE_INSTR_OFFSETS
	.align		4
        /*0c04*/ 	.byte	0x04, 0x31
        /*0c06*/ 	.short	(.L_386 - .L_385)


	//   ....[0]....
.L_385:
        /*0c08*/ 	.word	0x0000a080


	//----- nvinfo : EIATTR_COOP_GROUP_MASK_REGIDS
	.align		4
.L_386:
        /*0c0c*/ 	.byte	0x04, 0x29
        /*0c0e*/ 	.short	(.L_388 - .L_387)


	//   ....[0]....
.L_387:
        /*0c10*/ 	.word	0xffffffff


	//   ....[1]....
        /*0c14*/ 	.word	0xffffffff


	//   ....[2]....
        /*0c18*/ 	.word	0xffffffff


	//   ....[3]....
        /*0c1c*/ 	.word	0xffffffff


	//   ....[4]....
        /*0c20*/ 	.word	0xffffffff


	//   ....[5]....
        /*0c24*/ 	.word	0xffffffff


	//   ....[6]....
        /*0c28*/ 	.word	0xffffffff


	//   ....[7]....
        /*0c2c*/ 	.word	0xffffffff


	//   ....[8]....
        /*0c30*/ 	.word	0xffffffff


	//   ....[9]....
        /*0c34*/ 	.word	0xffffffff


	//   ....[10]....
        /*0c38*/ 	.word	0xffffffff


	//   ....[11]....
        /*0c3c*/ 	.word	0xffffffff


	//   ....[12]....
        /*0c40*/ 	.word	0xffffffff


	//   ....[13]....
        /*0c44*/ 	.word	0xffffffff


	//   ....[14]....
        /*0c48*/ 	.word	0xffffffff


	//   ....[15]....
        /*0c4c*/ 	.word	0xffffffff


	//   ....[16]....
        /*0c50*/ 	.word	0xffffffff


	//   ....[17]....
        /*0c54*/ 	.word	0xffffffff


	//   ....[18]....
        /*0c58*/ 	.word	0xffffffff


	//   ....[19]....
        /*0c5c*/ 	.word	0xffffffff


	//   ....[20]....
        /*0c60*/ 	.word	0xffffffff


	//   ....[21]....
        /*0c64*/ 	.word	0xffffffff


	//   ....[22]....
        /*0c68*/ 	.word	0xffffffff


	//   ....[23]....
        /*0c6c*/ 	.word	0xffffffff


	//   ....[24]....
        /*0c70*/ 	.word	0xffffffff


	//   ....[25]....
        /*0c74*/ 	.word	0xffffffff


	//   ....[26]....
        /*0c78*/ 	.word	0xffffffff


	//   ....[27]....
        /*0c7c*/ 	.word	0xffffffff


	//   ....[28]....
        /*0c80*/ 	.word	0xffffffff


	//   ....[29]....
        /*0c84*/ 	.word	0xffffffff


	//   ....[30]....
        /*0c88*/ 	.word	0xffffffff


	//   ....[31]....
        /*0c8c*/ 	.word	0xffffffff


	//   ....[32]....
        /*0c90*/ 	.word	0xffffffff


	//   ....[33]....
        /*0c94*/ 	.word	0xffffffff


	//   ....[34]....
        /*0c98*/ 	.word	0xffffffff


	//   ....[35]....
        /*0c9c*/ 	.word	0xffffffff


	//   ....[36]....
        /*0ca0*/ 	.word	0xffffffff


	//   ....[37]....
        /*0ca4*/ 	.word	0xffffffff


	//   ....[38]....
        /*0ca8*/ 	.word	0xffffffff


	//   ....[39]....
        /*0cac*/ 	.word	0xffffffff


	//----- nvinfo : EIATTR_COOP_GROUP_INSTR_OFFSETS
	.align		4
.L_388:
        /*0cb0*/ 	.byte	0x04, 0x28
        /*0cb2*/ 	.short	(.L_390 - .L_389)


	//   ....[0]....
.L_389:
        /*0cb4*/ 	.word	0x00004200


	//   ....[1]....
        /*0cb8*/ 	.word	0x00004340


	//   ....[2]....
        /*0cbc*/ 	.word	0x000044b0


	//   ....[3]....
        /*0cc0*/ 	.word	0x00004690


	//   ....[4]....
        /*0cc4*/ 	.word	0x00004a00


	//   ....[5]....
        /*0cc8*/ 	.word	0x00004ad0


	//   ....[6]....
        /*0ccc*/ 	.word	0x00004ca0


	//   ....[7]....
        /*0cd0*/ 	.word	0x00004e00


	//   ....[8]....
        /*0cd4*/ 	.word	0x0000b880


	//   ....[9]....
        /*0cd8*/ 	.word	0x0000b9d0


	//   ....[10]....
        /*0cdc*/ 	.word	0x0000ba60


	//   ....[11]....
        /*0ce0*/ 	.word	0x0000bbc0


	//   ....[12]....
        /*0ce4*/ 	.word	0x0000cbb0


	//   ....[13]....
        /*0ce8*/ 	.word	0x0000cce0


	//   ....[14]....
        /*0cec*/ 	.word	0x0000cd10


	//   ....[15]....
        /*0cf0*/ 	.word	0x0000ce80


	//   ....[16]....
        /*0cf4*/ 	.word	0x00013250


	//   ....[17]....
        /*0cf8*/ 	.word	0x00013350


	//   ....[18]....
        /*0cfc*/ 	.word	0x00013380


	//   ....[19]....
        /*0d00*/ 	.word	0x000134f0


	//   ....[20]....
        /*0d04*/ 	.word	0x000145f0


	//   ....[21]....
        /*0d08*/ 	.word	0x00014630


	//   ....[22]....
        /*0d0c*/ 	.word	0x00014710


	//   ....[23]....
        /*0d10*/ 	.word	0x00014740


	//   ....[24]....
        /*0d14*/ 	.word	0x0001a8e0


	//   ....[25]....
        /*0d18*/ 	.word	0x0001a960


	//   ....[26]....
        /*0d1c*/ 	.word	0x0001aae0


	//   ....[27]....
        /*0d20*/ 	.word	0x0001ab50


	//   ....[28]....
        /*0d24*/ 	.word	0x0001ab80


	//   ....[29]....
        /*0d28*/ 	.word	0x0001ac60


	//   ....[30]....
        /*0d2c*/ 	.word	0x0001ad60


	//   ....[31]....
        /*0d30*/ 	.word	0x0001ada0


	//   ....[32]....
        /*0d34*/ 	.word	0x00020220


	//   ....[33]....
        /*0d38*/ 	.word	0x00020260


	//   ....[34]....
        /*0d3c*/ 	.word	0x00020280


	//   ....[35]....
        /*0d40*/ 	.word	0x00020290


	//   ....[36]....
        /*0d44*/ 	.word	0x00020320


	//   ....[37]....
        /*0d48*/ 	.word	0x00020340


	//   ....[38]....
        /*0d4c*/ 	.word	0x00020360


	//   ....[39]....
        /*0d50*/ 	.word	0x00020370


	//----- nvinfo : EIATTR_EXIT_INSTR_OFFSETS
	.align		4
.L_390:
        /*0d54*/ 	.byte	0x04, 0x1c
        /*0d56*/ 	.short	(.L_392 - .L_391)


	//   ....[0]....
.L_391:
        /*0d58*/ 	.word	0x000006b0


	//   ....[1]....
        /*0d5c*/ 	.word	0x00022090


	//   ....[2]....
        /*0d60*/ 	.word	0x00022170


	//   ....[3]....
        /*0d64*/ 	.word	0x00023440


	//   ....[4]....
        /*0d68*/ 	.word	0x000234d0


	//----- nvinfo : EIATTR_CRS_STACK_SIZE
	.align		4
.L_392:
        /*0d6c*/ 	.byte	0x04, 0x1e
        /*0d6e*/ 	.short	(.L_394 - .L_393)
.L_393:
        /*0d70*/ 	.word	0x00000000


	//----- nvinfo : EIATTR_CBANK_PARAM_SIZE
	.align		4
.L_394:
        /*0d74*/ 	.byte	0x03, 0x19
        /*0d76*/ 	.short	0x01d0


	//----- nvinfo : EIATTR_PARAM_CBANK
	.align		4
        /*0d78*/ 	.byte	0x04, 0x0a
        /*0d7a*/ 	.short	(.L_396 - .L_395)
	.align		4
.L_395:
        /*0d7c*/ 	.word	index@(.nv.constant0._ZN5flash16flash_fwd_kernelI23Flash_fwd_kernel_traitsILi64ELi128ELi64ELi4ELb0ELb0EN7cutlass6half_tE19Flash_kernel_traitsILi64ELi128ELi64ELi4ES3_EELb1ELb1ELb0ELb0ELb0ELb0ELb0ELb1EEEvNS_16Flash_fwd_paramsE)
        /*0d80*/ 	.short	0x0210
        /*0d82*/ 	.short	0x01d0


	//----- nvinfo : EIATTR_SW_WAR
	.align		4
.L_396:
        /*0d84*/ 	.byte	0x04, 0x36
        /*0d86*/ 	.short	(.L_398 - .L_397)
.L_397:
        /*0d88*/ 	.word	0x00000008
.L_398:


//--------------------- .nv.info._ZN5flash16flash_fwd_kernelI23Flash_fwd_kernel_traitsILi64ELi128ELi64ELi4ELb0ELb0EN7cutlass6half_tE19Flash_kernel_traitsILi64ELi128ELi64ELi4ES3_EELb0ELb1ELb0ELb0ELb0ELb0ELb1ELb0EEEvNS_16Flash_fwd_paramsE --------------------------
	.section	.nv.info._ZN5flash16flash_fwd_kernelI23Flash_fwd_kernel_traitsILi64ELi128ELi64ELi4ELb0ELb0EN7cutlass6half_tE19Flash_kernel_traitsILi64ELi128ELi64ELi4ES3_EELb0ELb1ELb0ELb0ELb0ELb0ELb1ELb0EEEvNS_16Flash_fwd_paramsE,"",@"SHT_CUDA_INFO"
	.sectionflags	@""
	.align	4


	//----- nvinfo : EIATTR_CUDA_API_VERSION
	.align		4
        /*0000*/ 	.byte	0x04, 0x37
        /*0002*/ 	.short	(.L_400 - .L_399)
.L_399:
        /*0004*/ 	.word	0x00000082


	//----- nvinfo : EIATTR_KPARAM_INFO
	.align		4
.L_400:
        /*0008*/ 	.byte	0x04, 0x17
        /*000a*/ 	.short	(.L_402 - .L_401)
.L_401:
        /*000c*/ 	.word	0x00000000
        /*0010*/ 	.short	0x0000
        /*0012*/ 	.short	0x0000
        /*0014*/ 	.byte	0x00, 0xf0, 0x41, 0x07


	//----- nvinfo : EIATTR_SPARSE_MMA_MASK
	.align		4
.L_402:
        /*0018*/ 	.byte	0x03, 0x50
        /*001a*/ 	.short	0x0000


	//----- nvinfo : EIATTR_MAXREG_COUNT
	.align		4
        /*001c*/ 	.byte	0x03, 0x1b
        /*001e*/ 	.short	0x00ff


	//----- nvinfo : EIATTR_NUM_BARRIERS
	.align		4
        /*0020*/ 	.byte	0x02, 0x4c
        /*0022*/ 	.byte	0x01
	.zero		1


	//----- nvinfo : EIATTR_ANNOTATIONS
	.align		4
        /*0024*/ 	.byte	0x04, 0x55
        /*0026*/ 	.short	(.L_404 - .L_403)


	//   ....[0]....
.L_403:
        /* <DEDUP_REMOVED lines=35> */


	//----- nvinfo : EIATTR_MERCURY_ISA_VERSION
	.align		4
.L_404:
        /*0248*/ 	.byte	0x03, 0x5f
        /*024a*/ 	.short	0x0101


	//----- nvinfo : EIATTR_COOP_GROUP_MASK_REGIDS
	.align		4
        /*024c*/ 	.byte	0x04, 0x29
        /*024e*/ 	.short	(.L_406 - .L_405)


	//   ....[0]....
.L_405:
        /*0250*/ 	.word	0xffffffff


	//   ....[1]....
        /*0254*/ 	.word	0xffffffff


	//   ....[2]....
        /*0258*/ 	.word	0xffffffff


	//   ....[3]....
        /*025c*/ 	.word	0xffffffff


	//   ....[4]....
        /*0260*/ 	.word	0xffffffff


	//   ....[5]....
        /*0264*/ 	.word	0xffffffff


	//   ....[6]....
        /*0268*/ 	.word	0xffffffff


	//   ....[7]....
        /*026c*/ 	.word	0xffffffff


	//   ....[8]....
        /*0270*/ 	.word	0xffffffff


	//   ....[9]....
        /*0274*/ 	.word	0xffffffff


	//   ....[10]....
        /*0278*/ 	.word	0xffffffff


	//   ....[11]....
        /*027c*/ 	.word	0xffffffff


	//   ....[12]....
        /*0280*/ 	.word	0xffffffff


	//   ....[13]....
        /*0284*/ 	.word	0xffffffff


	//   ....[14]....
        /*0288*/ 	.word	0xffffffff


	//   ....[15]....
        /*028c*/ 	.word	0xffffffff


	//   ....[16]....
        /*0290*/ 	.word	0xffffffff


	//   ....[17]....
        /*0294*/ 	.word	0xffffffff


	//   ....[18]....
        /*0298*/ 	.word	0xffffffff


	//   ....[19]....
        /*029c*/ 	.word	0xffffffff


	//   ....[20]....
        /*02a0*/ 	.word	0xffffffff


	//   ....[21]....
        /*02a4*/ 	.word	0xffffffff


	//   ....[22]....
        /*02a8*/ 	.word	0xffffffff


	//   ....[23]....
        /*02ac*/ 	.word	0xffffffff


	//   ....[24]....
        /*02b0*/ 	.word	0xffffffff


	//   ....[25]....
        /*02b4*/ 	.word	0xffffffff


	//   ....[26]....
        /*02b8*/ 	.word	0xffffffff


	//   ....[27]....
        /*02bc*/ 	.word	0xffffffff


	//   ....[28]....
        /*02c0*/ 	.word	0xffffffff


	//   ....[29]....
        /*02c4*/ 	.word	0xffffffff


	//   ....[30]....
        /*02c8*/ 	.word	0xffffffff


	//   ....[31]....
        /*02cc*/ 	.word	0xffffffff


	//   ....[32]....
        /*02d0*/ 	.word	0xffffffff


	//   ....[33]....
        /*02d4*/ 	.word	0xffffffff


	//   ....[34]....
        /*02d8*/ 	.word	0xffffffff


	//   ....[35]....
        /*02dc*/ 	.word	0xffffffff


	//   ....[36]....
        /*02e0*/ 	.word	0xffffffff


	//   ....[37]....
        /*02e4*/ 	.word	0xffffffff


	//   ....[38]....
        /*02e8*/ 	.word	0xffffffff


	//   ....[39]....
        /*02ec*/ 	.word	0xffffffff


	//----- nvinfo : EIATTR_COOP_GROUP_INSTR_OFFSETS
	.align		4
.L_406:
        /*02f0*/ 	.byte	0x04, 0x28
        /*02f2*/ 	.short	(.L_408 - .L_407)


	//   ....[0]....
.L_407:
        /*02f4*/ 	.word	0x00004460


	//   ....[1]....
        /*02f8*/ 	.word	0x00004490


	//   ....[2]....
        /*02fc*/ 	.word	0x000046a0


	//   ....[3]....
        /*0300*/ 	.word	0x00004730


	//   ....[4]....
        /*0304*/ 	.word	0x00004820


	//   ....[5]....
        /*0308*/ 	.word	0x00004900


	//   ....[6]....
        /*030c*/ 	.word	0x00004a20


	//   ....[7]....
        /*0310*/ 	.word	0x00004b00


	//   ....[8]....
        /*0314*/ 	.word	0x000079e0


	//   ....[9]....
        /*0318*/ 	.word	0x00007a10


	//   ....[10]....
        /*031c*/ 	.word	0x00007cb0


	//   ....[11]....
        /*0320*/ 	.word	0x00007d90


	//   ....[12]....
        /*0324*/ 	.word	0x00007e30


	//   ....[13]....
        /*0328*/ 	.word	0x00007ef0


	//   ....[14]....
        /*032c*/ 	.word	0x000080b0


	//   ....[15]....
        /*0330*/ 	.word	0x00008130


	//   ....[16]....
        /*0334*/ 	.word	0x0000b550


	//   ....[17]....
        /*0338*/ 	.word	0x0000b580


	//   ....[18]....
        /*033c*/ 	.word	0x0000b800


	//   ....[19]....
        /*0340*/ 	.word	0x0000b840


	//   ....[20]....
        /*0344*/ 	.word	0x0000b9e0


	//   ....[21]....
        /*0348*/ 	.word	0x0000ba20


	//   ....[22]....
        /*034c*/ 	.word	0x0000bac0


	//   ....[23]....
        /*0350*/ 	.word	0x0000bdf0


	//   ....[24]....
        /*0354*/ 	.word	0x0000ec90


	//   ....[25]....
        /*0358*/ 	.word	0x0000ed10


	//   ....[26]....
        /*035c*/ 	.word	0x0000ed60


	//   ....[27]....
        /*0360*/ 	.word	0x0000ed70


	//   ....[28]....
        /*0364*/ 	.word	0x0000edb0


	//   ....[29]....
        /*0368*/ 	.word	0x0000edc0


	//   ....[30]....
        /*036c*/ 	.word	0x0000edf0


	//   ....[31]....
        /*0370*/ 	.word	0x0000ee00


	//   ....[32]....
        /*0374*/ 	.word	0x00010740


	//   ....[33]....
        /*0378*/ 	.word	0x00010750


	//   ....[34]....
        /*037c*/ 	.word	0x00010760


	//   ....[35]....
        /*0380*/ 	.word	0x00010770


	//   ....[36]....
        /*0384*/ 	.word	0x000107b0


	//   ....[37]....
        /*0388*/ 	.word	0x00010800


	//   ....[38]....
        /*038c*/ 	.word	0x00010830


	//   ....[39]....
        /*0390*/ 	.word	0x00010920


	//----- nvinfo : EIATTR_EXIT_INSTR_OFFSETS
	.align		4
.L_408:
        /*0394*/ 	.byte	0x04, 0x1c
        /*0396*/ 	.short	(.L_410 - .L_409)


	//   ....[0]....
.L_409:
        /*0398*/ 	.word	0x00000330


	//   ....[1]....
        /*039c*/ 	.word	0x000123d0


	//   ....[2]....
        /*03a0*/ 	.word	0x000124b0


	//   ....[3]....
        /*03a4*/ 	.word	0x00013770


	//   ....[4]....
        /*03a8*/ 	.word	0x00013800


	//----- nvinfo : EIATTR_CRS_STACK_SIZE
	.align		4
.L_410:
        /*03ac*/ 	.byte	0x04, 0x1e
        /*03ae*/ 	.short	(.L_412 - .L_411)
.L_411:
        /*03b0*/ 	.word	0x00000000


	//----- nvinfo : EIATTR_CBANK_PARAM_SIZE
	.align		4
.L_412:
        /*03b4*/ 	.byte	0x03, 0x19
        /*03b6*/ 	.short	0x01d0


	//----- nvinfo : EIATTR_PARAM_CBANK
	.align		4
        /*03b8*/ 	.byte	0x04, 0x0a
        /*03ba*/ 	.short	(.L_414 - .L_413)
	.align		4
.L_413:
        /*03bc*/ 	.word	index@(.nv.constant0._ZN5flash16flash_fwd_kernelI23Flash_fwd_kernel_traitsILi64ELi128ELi64ELi4ELb0ELb0EN7cutlass6half_tE19Flash_kernel_traitsILi64ELi128ELi64ELi4ES3_EELb0ELb1ELb0ELb0ELb0ELb0ELb1ELb0EEEvNS_16Flash_fwd_paramsE)
        /*03c0*/ 	.short	0x0210
        /*03c2*/ 	.short	0x01d0


	//----- nvinfo : EIATTR_SW_WAR
	.align		4
.L_414:
        /*03c4*/ 	.byte	0x04, 0x36
        /*03c6*/ 	.short	(.L_416 - .L_415)
.L_415:
        /*03c8*/ 	.word	0x00000008
.L_416:


//--------------------- .nv.info._ZN5flash16flash_fwd_kernelI23Flash_fwd_kernel_traitsILi64ELi128ELi64ELi4ELb0ELb0EN7cutlass6half_tE19Flash_kernel_traitsILi64ELi128ELi64ELi4ES3_EELb1ELb1ELb0ELb1ELb0ELb0ELb0ELb1EEEvNS_16Flash_fwd_paramsE --------------------------
	.section	.nv.info._ZN5flash16flash_fwd_kernelI23Flash_fwd_kernel_traitsILi64ELi128ELi64ELi4ELb0ELb0EN7cutlass6half_tE19Flash_kernel_traitsILi64ELi128ELi64ELi4ES3_EELb1ELb1ELb0ELb1ELb0ELb0ELb0ELb1EEEvNS_16Flash_fwd_paramsE,"",@"SHT_CUDA_INFO"
	.sectionflags	@""
	.align	4


	//----- nvinfo : EIATTR_CUDA_API_VERSION
	.align		4
        /*0000*/ 	.byte	0x04, 0x37
        /*0002*/ 	.short	(.L_418 - .L_417)
.L_417:
        /*0004*/ 	.word	0x00000082


	//----- nvinfo : EIATTR_KPARAM_INFO
	.align		4
.L_418:
        /*0008*/ 	.byte	0x04, 0x17
        /*000a*/ 	.short	(.L_420 - .L_419)
.L_419:
        /*000c*/ 	.word	0x00000000
        /*0010*/ 	.short	0x0000
        /*0012*/ 	.short	0x0000
        /*0014*/ 	.byte	0x00, 0xf0, 0x41, 0x07


	//----- nvinfo : EIATTR_SPARSE_MMA_MASK
	.align		4
.L_420:
        /*0018*/ 	.byte	0x03, 0x50
        /*001a*/ 	.short	0x0000


	//----- nvinfo : EIATTR_MAXREG_COUNT
	.align		4
        /*001c*/ 	.byte	0x03, 0x1b
        /*001e*/ 	.short	0x00ff


	//----- nvinfo : EIATTR_NUM_BARRIERS
	.align		4
        /*0020*/ 	.byte	0x02, 0x4c
        /*0022*/ 	.byte	0x01
	.zero		1


	//----- nvinfo : EIATTR_ANNOTATIONS
	.align		4
        /*0024*/ 	.byte	0x04, 0x55
        /*0026*/ 	.short	(.L_422 - .L_421)


	//   ....[0]....
.L_421:
        /* <DEDUP_REMOVED lines=156> */


	//----- nvinfo : EIATTR_MERCURY_ISA_VERSION
	.align		4
.L_422:
        /*09d8*/ 	.byte	0x03, 0x5f
        /*09da*/ 	.short	0x0101


	//----- nvinfo : EIATTR_INT_WARP_WIDE_INSTR_OFFSETS
	.align		4
        /*09dc*/ 	.byte	0x04, 0x31
        /*09de*/ 	.short	(.L_424 - .L_423)


	//   ....[0]....
.L_423:
        /*09e0*/ 	.word	0x0000a630


	//----- nvinfo : EIATTR_COOP_GROUP_MASK_REGIDS
	.align		4
.L_424:
        /*09e4*/ 	.byte	0x04, 0x29
        /*09e6*/ 	.short	(.L_426 - .L_425)


	//   ....[0]....
.L_425:
        /*09e8*/ 	.word	0xffffffff


	//   ....[1]....
        /*09ec*/ 	.word	0xffffffff


	//   ....[2]....
        /*09f0*/ 	.word	0xffffffff


	//   ....[3]....
        /*09f4*/ 	.word	0xffffffff


	//   ....[4]....
        /*09f8*/ 	.word	0xffffffff


	//   ....[5]....
        /*09fc*/ 	.word	0xffffffff


	//   ....[6]....
        /*0a00*/ 	.word	0xffffffff


	//   ....[7]....
        /*0a04*/ 	.word	0xffffffff


	//   ....[8]....
        /*0a08*/ 	.word	0xffffffff


	//   ....[9]....
        /*0a0c*/ 	.word	0xffffffff


	//   ....[10]....
        /*0a10*/ 	.word	0xffffffff


	//   ....[11]....
        /*0a14*/ 	.word	0xffffffff


	//   ....[12]....
        /*0a18*/ 	.word	0xffffffff


	//   ....[13]....
        /*0a1c*/ 	.word	0xffffffff


	//   ....[14]....
        /*0a20*/ 	.word	0xffffffff


	//   ....[15]....
        /*0a24*/ 	.word	0xffffffff


	//   ....[16]....
        /*0a28*/ 	.word	0xffffffff


	//   ....[17]....
        /*0a2c*/ 	.word	0xffffffff


	//   ....[18]....
        /*0a30*/ 	.word	0xffffffff


	//   ....[19]....
        /*0a34*/ 	.word	0xffffffff


	//   ....[20]....
        /*0a38*/ 	.word	0xffffffff


	//   ....[21]....
        /*0a3c*/ 	.word	0xffffffff


	//   ....[22]....
        /*0a40*/ 	.word	0xffffffff


	//   ....[23]....
        /*0a44*/ 	.word	0xffffffff


	//   ....[24]....
        /*0a48*/ 	.word	0xffffffff


	//   ....[25]....
        /*0a4c*/ 	.word	0xffffffff


	//   ....[26]....
        /*0a50*/ 	.word	0xffffffff


	//   ....[27]....
        /*0a54*/ 	.word	0xffffffff


	//   ....[28]....
        /*0a58*/ 	.word	0xffffffff


	//   ....[29]....
        /*0a5c*/ 	.word	0xffffffff


	//   ....[30]....
        /*0a60*/ 	.word	0xffffffff


	//   ....[31]....
        /*0a64*/ 	.word	0xffffffff


	//   ....[32]....
        /*0a68*/ 	.word	0xffffffff


	//   ....[33]....
        /*0a6c*/ 	.word	0xffffffff


	//   ....[34]....
        /*0a70*/ 	.word	0xffffffff


	//   ....[35]....
        /*0a74*/ 	.word	0xffffffff


	//   ....[36]....
        /*0a78*/ 	.word	0xffffffff


	//   ....[37]....
        /*0a7c*/ 	.word	0xffffffff


	//   ....[38]....
        /*0a80*/ 	.word	0xffffffff


	//   ....[39]....
        /*0a84*/ 	.word	0xffffffff


	//----- nvinfo : EIATTR_COOP_GROUP_INSTR_OFFSETS
	.align		4
.L_426:
        /*0a88*/ 	.byte	0x04, 0x28
        /*0a8a*/ 	.short	(.L_428 - .L_427)


	//   ....[0]....
.L_427:
        /*0a8c*/ 	.word	0x00004960


	//   ....[1]....
        /*0a90*/ 	.word	0x00004a30


	//   ....[2]....
        /*0a94*/ 	.word	0x00004c10


	//   ....[3]....
        /*0a98*/ 	.word	0x00004df0


	//   ....[4]....
        /*0a9c*/ 	.word	0x000050a0


	//   ....[5]....
        /*0aa0*/ 	.word	0x000051c0


	//   ....[6]....
        /*0aa4*/ 	.word	0x00005220


	//   ....[7]....
        /*0aa8*/ 	.word	0x00005350


	//   ....[8]....
        /*0aac*/ 	.word	0x0000c2a0


	//   ....[9]....
        /*0ab0*/ 	.word	0x0000c350


	//   ....[10]....
        /*0ab4*/ 	.word	0x0000c3a0


	//   ....[11]....
        /*0ab8*/ 	.word	0x0000c3e0


	//   ....[12]....
        /*0abc*/ 	.word	0x0000d580


	//   ....[13]....
        /*0ac0*/ 	.word	0x0000d690


	//   ....[14]....
        /*0ac4*/ 	.word	0x0000d6c0


	//   ....[15]....
        /*0ac8*/ 	.word	0x0000d830


	//   ....[16]....
        /*0acc*/ 	.word	0x00014d00


	//   ....[17]....
        /*0ad0*/ 	.word	0x00014dd0


	//   ....[18]....
        /*0ad4*/ 	.word	0x00014e70


	//   ....[19]....
        /*0ad8*/ 	.word	0x00014f30


	//   ....[20]....
        /*0adc*/ 	.word	0x00015f30


	//   ....[21]....
        /*0ae0*/ 	.word	0x00015f60


	//   ....[22]....
        /*0ae4*/ 	.word	0x00015fd0


	//   ....[23]....
        /*0ae8*/ 	.word	0x00016020


	//   ....[24]....
        /*0aec*/ 	.word	0x0001d1b0


	//   ....[25]....
        /*0af0*/ 	.word	0x0001d390


	//   ....[26]....
        /*0af4*/ 	.word	0x0001d4b0


	//   ....[27]....
        /*0af8*/ 	.word	0x0001d4f0


	//   ....[28]....
        /*0afc*/ 	.word	0x0001d530


	//   ....[29]....
        /*0b00*/ 	.word	0x0001d6a0


	//   ....[30]....
        /*0b04*/ 	.word	0x0001d6e0


	//   ....[31]....
        /*0b08*/ 	.word	0x0001d7c0


	//   ....[32]....
        /*0b0c*/ 	.word	0x00022b20


	//   ....[33]....
        /*0b10*/ 	.word	0x00022b60


	//   ....[34]....
        /*0b14*/ 	.word	0x00022b80


	//   ....[35]....
        /*0b18*/ 	.word	0x00022b90


	//   ....[36]....
        /*0b1c*/ 	.word	0x00022c20


	//   ....[37]....
        /*0b20*/ 	.word	0x00022c40


	//   ....[38]....
        /*0b24*/ 	.word	0x00022c60


	//   ....[39]....
        /*0b28*/ 	.word	0x00022c70


	//----- nvinfo : EIATTR_EXIT_INSTR_OFFSETS
	.align		4
.L_428:
        /*0b2c*/ 	.byte	0x04, 0x1c
        /*0b2e*/ 	.short	(.L_430 - .L_429)


	//   ....[0]....
.L_429:
        /*0b30*/ 	.word	0x000006b0


	//   ....[1]....
        /*0b34*/ 	.word	0x00024990


	//   ....[2]....
        /*0b38*/ 	.word	0x00024a70


	//   ....[3]....
        /*0b3c*/ 	.word	0x00025d40


	//   ....[4]....
        /*0b40*/ 	.word	0x00025dd0


	//----- nvinfo : EIATTR_CRS_STACK_SIZE
	.align		4
.L_430:
        /*0b44*/ 	.byte	0x04, 0x1e
        /*0b46*/ 	.short	(.L_432 - .L_431)
.L_431:
        /*0b48*/ 	.word	0x00000000


	//----- nvinfo : EIATTR_CBANK_PARAM_SIZE
	.align		4
.L_432:
        /*0b4c*/ 	.byte	0x03, 0x19
        /*0b4e*/ 	.short	0x01d0


	//----- nvinfo : EIATTR_PARAM_CBANK
	.align		4
        /*0b50*/ 	.byte	0x04, 0x0a
        /*0b52*/ 	.short	(.L_434 - .L_433)
	.align		4
.L_433:
        /*0b54*/ 	.word	index@(.nv.constant0._ZN5flash16flash_fwd_kernelI23Flash_fwd_kernel_traitsILi64ELi128ELi64ELi4ELb0ELb0EN7cutlass6half_tE19Flash_kernel_traitsILi64ELi128ELi64ELi4ES3_EELb1ELb1ELb0ELb1ELb0ELb0ELb0ELb1EEEvNS_16Flash_fwd_paramsE)
        /*0b58*/ 	.short	0x0210
        /*0b5a*/ 	.short	0x01d0


	//----- nvinfo : EIATTR_SW_WAR
	.align		4
.L_434:
        /*0b5c*/ 	.byte	0x04, 0x36
        /*0b5e*/ 	.short	(.L_436 - .L_435)
.L_435:
        /*0b60*/ 	.word	0x00000008
.L_436:


//--------------------- .nv.info._ZN5flash16flash_fwd_kernelI23Flash_fwd_kernel_traitsILi64ELi128ELi64ELi4ELb0ELb0EN7cutlass6half_tE19Flash_kernel_traitsILi64ELi128ELi64ELi4ES3_EELb0ELb1ELb0ELb1ELb0ELb0ELb1ELb0EEEvNS_16Flash_fwd_paramsE --------------------------
	.section	.nv.info._ZN5flash16flash_fwd_kernelI23Flash_fwd_kernel_traitsILi64ELi128ELi64ELi4ELb0ELb0EN7cutlass6half_tE19Flash_kernel_traitsILi64ELi128ELi64ELi4ES3_EELb0ELb1ELb0ELb1ELb0ELb0ELb1ELb0EEEvNS_16Flash_fwd_paramsE,"",@"SHT_CUDA_INFO"
	.sectionflags	@""
	.align	4


	//----- nvinfo : EIATTR_CUDA_API_VERSION
	.align		4
        /*0000*/ 	.byte	0x04, 0x37
        /*0002*/ 	.short	(.L_438 - .L_437)
.L_437:
        /*0004*/ 	.word	0x00000082


	//----- nvinfo : EIATTR_KPARAM_INFO
	.align		4
.L_438:
        /*0008*/ 	.byte	0x04, 0x17
        /*000a*/ 	.short	(.L_440 - .L_439)
.L_439:
        /*000c*/ 	.word	0x00000000
        /*0010*/ 	.short	0x0000
        /*0012*/ 	.short	0x0000
        /*0014*/ 	.byte	0x00, 0xf0, 0x41, 0x07


	//----- nvinfo : EIATTR_SPARSE_MMA_MASK
	.align		4
.L_440:
        /*0018*/ 	.byte	0x03, 0x50
        /*001a*/ 	.short	0x0000


	//----- nvinfo : EIATTR_MAXREG_COUNT
	.align		4
        /*001c*/ 	.byte	0x03, 0x1b
        /*001e*/ 	.short	0x00ff


	//----- nvinfo : EIATTR_NUM_BARRIERS
	.align		4
        /*0020*/ 	.byte	0x02, 0x4c
        /*0022*/ 	.byte	0x01
	.zero		1


	//----- nvinfo : EIATTR_ANNOTATIONS
	.align		4
        /*0024*/ 	.byte	0x04, 0x55
        /*0026*/ 	.short	(.L_442 - .L_441)


	//   ....[0]....
.L_441:
        /* <DEDUP_REMOVED lines=27> */


	//----- nvinfo : EIATTR_MERCURY_ISA_VERSION
	.align		4
.L_442:
        /*01c0*/ 	.byte	0x03, 0x5f
        /*01c2*/ 	.short	0x0101


	//----- nvinfo : EIATTR_COOP_GROUP_MASK_REGIDS
	.align		4
        /*01c4*/ 	.byte	0x04, 0x29
        /*01c6*/ 	.short	(.L_444 - .L_443)


	//   ....[0]....
.L_443:
        /*01c8*/ 	.word	0xffffffff


	//   ....[1]....
        /*01cc*/ 	.word	0xffffffff


	//   ....[2]....
        /*01d0*/ 	.word	0xffffffff


	//   ....[3]....
        /*01d4*/ 	.word	0xffffffff


	//   ....[4]....
        /*01d8*/ 	.word	0xffffffff


	//   ....[5]....
        /*01dc*/ 	.word	0xffffffff


	//   ....[6]....
        /*01e0*/ 	.word	0xffffffff


	//   ....[7]....
        /*01e4*/ 	.word	0xffffffff


	//   ....[8]....
        /*01e8*/ 	.word	0xffffffff


	//   ....[9]....
        /*01ec*/ 	.word	0xffffffff


	//   ....[10]....
        /*01f0*/ 	.word	0xffffffff


	//   ....[11]....
        /*01f4*/ 	.word	0xffffffff


	//   ....[12]....
        /*01f8*/ 	.word	0xffffffff


	//   ....[13]....
        /*01fc*/ 	.word	0xffffffff


	//   ....[14]....
        /*0200*/ 	.word	0xffffffff


	//   ....[15]....
        /*0204*/ 	.word	0xffffffff


	//   ....[16]....
        /*0208*/ 	.word	0xffffffff


	//   ....[17]....
        /*020c*/ 	.word	0xffffffff


	//   ....[18]....
        /*0210*/ 	.word	0xffffffff


	//   ....[19]....
        /*0214*/ 	.word	0xffffffff


	//   ....[20]....
        /*0218*/ 	.word	0xffffffff


	//   ....[21]....
        /*021c*/ 	.word	0xffffffff


	//   ....[22]....
        /*0220*/ 	.word	0xffffffff


	//   ....[23]....
        /*0224*/ 	.word	0xffffffff


	//   ....[24]....
        /*0228*/ 	.word	0xffffffff


	//   ....[25]....
        /*022c*/ 	.word	0xffffffff


	//   ....[26]....
        /*0230*/ 	.word	0xffffffff


	//   ....[27]....
        /*0234*/ 	.word	0xffffffff


	//   ....[28]....
        /*0238*/ 	.word	0xffffffff


	//   ....[29]....
        /*023c*/ 	.word	0xffffffff


	//   ....[30]....
        /*0240*/ 	.word	0xffffffff


	//   ....[31]....
        /*0244*/ 	.word	0xffffffff


	//   ....[32]....
        /*0248*/ 	.word	0xffffffff


	//   ....[33]....
        /*024c*/ 	.word	0xffffffff


	//   ....[34]....
        /*0250*/ 	.word	0xffffffff


	//   ....[35]....
        /*0254*/ 	.word	0xffffffff


	//   ....[36]....
        /*0258*/ 	.word	0xffffffff


	//   ....[37]....
        /*025c*/ 	.word	0xffffffff


	//   ....[38]....
        /*0260*/ 	.word	0xffffffff


	//   ....[39]....
        /*0264*/ 	.word	0xffffffff


	//----- nvinfo : EIATTR_COOP_GROUP_INSTR_OFFSETS
	.align		4
.L_444:
        /*0268*/ 	.byte	0x04, 0x28
        /*026a*/ 	.short	(.L_446 - .L_445)


	//   ....[0]....
.L_445:
        /*026c*/ 	.word	0x00004ab0


	//   ....[1]....
        /*0270*/ 	.word	0x00004ae0


	//   ....[2]....
        /*0274*/ 	.word	0x00004cf0


	//   ....[3]....
        /*0278*/ 	.word	0x00004d80


	//   ....[4]....
        /*027c*/ 	.word	0x00004e70


	//   ....[5]....
        /*0280*/ 	.word	0x00004f30


	//   ....[6]....
        /*0284*/ 	.word	0x00005030


	//   ....[7]....
        /*0288*/ 	.word	0x00005080


	//   ....[8]....
        /*028c*/ 	.word	0x00008550


	//   ....[9]....
        /*0290*/ 	.word	0x00008580


	//   ....[10]....
        /*0294*/ 	.word	0x00008830


	//   ....[11]....
        /*0298*/ 	.word	0x00008910


	//   ....[12]....
        /*029c*/ 	.word	0x000089b0


	//   ....[13]....
        /*02a0*/ 	.word	0x00008a90


	//   ....[14]....
        /*02a4*/ 	.word	0x00008ab0


	//   ....[15]....
        /*02a8*/ 	.word	0x00008bf0


	//   ....[16]....
        /*02ac*/ 	.word	0x0000c5e0


	//   ....[17]....
        /*02b0*/ 	.word	0x0000c610


	//   ....[18]....
        /*02b4*/ 	.word	0x0000c890


	//   ....[19]....
        /*02b8*/ 	.word	0x0000c910


	//   ....[20]....
        /*02bc*/ 	.word	0x0000ca60


	//   ....[21]....
        /*02c0*/ 	.word	0x0000caf0


	//   ....[22]....
        /*02c4*/ 	.word	0x0000cb00


	//   ....[23]....
        /*02c8*/ 	.word	0x0000cb60


	//   ....[24]....
        /*02cc*/ 	.word	0x00010250


	//   ....[25]....
        /*02d0*/ 	.word	0x000102c0


	//   ....[26]....
        /*02d4*/ 	.word	0x000102d0


	//   ....[27]....
        /*02d8*/ 	.word	0x000102e0


	//   ....[28]....
        /*02dc*/ 	.word	0x00010320


	//   ....[29]....
        /*02e0*/ 	.word	0x00010340


	//   ....[30]....
        /*02e4*/ 	.word	0x00010350


	//   ....[31]....
        /*02e8*/ 	.word	0x00010360


	//   ....[32]....
        /*02ec*/ 	.word	0x00011ce0


	//   ....[33]....
        /*02f0*/ 	.word	0x00011cf0


	//   ....[34]....
        /*02f4*/ 	.word	0x00011d00


	//   ....[35]....
        /*02f8*/ 	.word	0x00011d10


	//   ....[36]....
        /*02fc*/ 	.word	0x00011d50


	//   ....[37]....
        /*0300*/ 	.word	0x00011da0


	//   ....[38]....
        /*0304*/ 	.word	0x00011dd0


	//   ....[39]....
        /*0308*/ 	.word	0x00011ec0


	//----- nvinfo : EIATTR_EXIT_INSTR_OFFSETS
	.align		4
.L_446:
        /*030c*/ 	.byte	0x04, 0x1c
        /*030e*/ 	.short	(.L_448 - .L_447)


	//   ....[0]....
.L_447:
        /*0310*/ 	.word	0x00000330


	//   ....[1]....
        /*0314*/ 	.word	0x00013940


	//   ....[2]....
        /*0318*/ 	.word	0x00013a20


	//   ....[3]....
        /*031c*/ 	.word	0x00014ce0


	//   ....[4]....
        /*0320*/ 	.word	0x00014d70


	//----- nvinfo : EIATTR_CRS_STACK_SIZE
	.align		4
.L_448:
        /*0324*/ 	.byte	0x04, 0x1e
        /*0326*/ 	.short	(.L_450 - .L_449)
.L_449:
        /*0328*/ 	.word	0x00000000


	//----- nvinfo : EIATTR_CBANK_PARAM_SIZE
	.align		4
.L_450:
        /*032c*/ 	.byte	0x03, 0x19
        /*032e*/ 	.short	0x01d0


	//----- nvinfo : EIATTR_PARAM_CBANK
	.align		4
        /*0330*/ 	.byte	0x04, 0x0a
        /*0332*/ 	.short	(.L_452 - .L_451)
	.align		4
.L_451:
        /*0334*/ 	.word	index@(.nv.constant0._ZN5flash16flash_fwd_kernelI23Flash_fwd_kernel_traitsILi64ELi128ELi64ELi4ELb0ELb0EN7cutlass6half_tE19Flash_kernel_traitsILi64ELi128ELi64ELi4ES3_EELb0ELb1ELb0ELb1ELb0ELb0ELb1ELb0EEEvNS_16Flash_fwd_paramsE)
        /*0338*/ 	.short	0x0210
        /*033a*/ 	.short	0x01d0


	//----- nvinfo : EIATTR_SW_WAR
	.align		4
.L_452:
        /*033c*/ 	.byte	0x04, 0x36
        /*033e*/ 	.short	(.L_454 - .L_453)
.L_453:
        /*0340*/ 	.word	0x00000008
.L_454:


//--------------------- .nv.callgraph             --------------------------
	.section	.nv.callgraph,"",@"SHT_CUDA_CALLGRAPH"
	.align	4
	.sectionentsize	8
	.align		4
        /*0000*/ 	.word	0x00000000
	.align		4
        /*0004*/ 	.word	0xffffffff
	.align		4
        /*0008*/ 	.word	0x00000000
	.align		4
        /*000c*/ 	.word	0xfffffffe
	.align		4
        /*0010*/ 	.word	0x00000000
	.align		4
        /*0014*/ 	.word	0xfffffffd
	.align		4
        /*0018*/ 	.word	0x00000000
	.align		4
        /*001c*/ 	.word	0xfffffffc


//--------------------- .nv.constant4             --------------------------
	.section	.nv.constant4,"a",@progbits
	.align	8
	.align		8
.nv.constant4:
        /*0000*/ 	.dword	_ZN72_INTERNAL_aa5abc54_36_flash_fwd_hdim64_fp16_causal_sm80_cu_9949e2e8_33224cuda3std3__45__cpo5beginE
	.align		8
        /*0008*/ 	.dword	_ZN72_INTERNAL_aa5abc54_36_flash_fwd_hdim64_fp16_causal_sm80_cu_9949e2e8_33224cuda3std3__45__cpo3endE
	.align		8
        /*0010*/ 	.dword	_ZN72_INTERNAL_aa5abc54_36_flash_fwd_hdim64_fp16_causal_sm80_cu_9949e2e8_33224cuda3std3__45__cpo6cbeginE
	.align		8
        /*0018*/ 	.dword	_ZN72_INTERNAL_aa5abc54_36_flash_fwd_hdim64_fp16_causal_sm80_cu_9949e2e8_33224cuda3std3__45__cpo4cendE
	.align		8
        /*0020*/ 	.dword	_ZN72_INTERNAL_aa5abc54_36_flash_fwd_hdim64_fp16_causal_sm80_cu_9949e2e8_33224cuda3std3__474_GLOBAL__N__aa5abc54_36_flash_fwd_hdim64_fp16_causal_sm80_cu_9949e2e8_33226ignoreE
	.align		8
        /*0028*/ 	.dword	_ZN72_INTERNAL_aa5abc54_36_flash_fwd_hdim64_fp16_causal_sm80_cu_9949e2e8_33224cuda3std3__419piecewise_constructE
	.align		8
        /*0030*/ 	.dword	_ZN72_INTERNAL_aa5abc54_36_flash_fwd_hdim64_fp16_causal_sm80_cu_9949e2e8_33224cuda3std3__48in_placeE
	.align		8
        /*0038*/ 	.dword	_ZN72_INTERNAL_aa5abc54_36_flash_fwd_hdim64_fp16_causal_sm80_cu_9949e2e8_33224cuda3std6ranges3__45__cpo4swapE
	.align		8
        /*0040*/ 	.dword	_ZN72_INTERNAL_aa5abc54_36_flash_fwd_hdim64_fp16_causal_sm80_cu_9949e2e8_33224cuda3std6ranges3__45__cpo9iter_moveE
	.align		8
        /*0048*/ 	.dword	_ZN72_INTERNAL_aa5abc54_36_flash_fwd_hdim64_fp16_causal_sm80_cu_9949e2e8_33224cute7productE
	.align		8
        /*0050*/ 	.dword	_ZN72_INTERNAL_aa5abc54_36_flash_fwd_hdim64_fp16_causal_sm80_cu_9949e2e8_33224cute1_E


//--------------------- .text._ZN5flash16flash_fwd_kernelI23Flash_fwd_kernel_traitsILi64ELi128ELi128ELi4ELb0ELb0EN7cutlass6half_tE19Flash_kernel_traitsILi64ELi128ELi128ELi4ES3_EELb0ELb1ELb0ELb0ELb1ELb1ELb0ELb0EEEvNS_16Flash_fwd_paramsE --------------------------
	.section	.text._ZN5flash16flash_fwd_kernelI23Flash_fwd_kernel_traitsILi64ELi128ELi128ELi4ELb0ELb0EN7cutlass6half_tE19Flash_kernel_traitsILi64ELi128ELi128ELi4ES3_EELb0ELb1ELb0ELb0ELb1ELb1ELb0ELb0EEEvNS_16Flash_fwd_paramsE,"ax",@progbits
	.align	128
        .global         _ZN5flash16flash_fwd_kernelI23Flash_fwd_kernel_traitsILi64ELi128ELi128ELi4ELb0ELb0EN7cutlass6half_tE19Flash_kernel_traitsILi64ELi128ELi128ELi4ES3_EELb0ELb1ELb0ELb0ELb1ELb1ELb0ELb0EEEvNS_16Flash_fwd_paramsE
        .type           _ZN5flash16flash_fwd_kernelI23Flash_fwd_kernel_traitsILi64ELi128ELi128ELi4ELb0ELb0EN7cutlass6half_tE19Flash_kernel_traitsILi64ELi128ELi128ELi4ES3_EELb0ELb1ELb0ELb0ELb1ELb1ELb0ELb0EEEvNS_16Flash_fwd_paramsE,@function
        .size           _ZN5flash16flash_fwd_kernelI23Flash_fwd_kernel_traitsILi64ELi128ELi128ELi4ELb0ELb0EN7cutlass6half_tE19Flash_kernel_traitsILi64ELi128ELi128ELi4ES3_EELb0ELb1ELb0ELb0ELb1ELb1ELb0ELb0EEEvNS_16Flash_fwd_paramsE,(.L_x_1415 - _ZN5flash16flash_fwd_kernelI23Flash_fwd_kernel_traitsILi64ELi128ELi128ELi4ELb0ELb0EN7cutlass6half_tE19Flash_kernel_traitsILi64ELi128ELi128ELi4ES3_EELb0ELb1ELb0ELb0ELb1ELb1ELb0ELb0EEEvNS_16Flash_fwd_paramsE)
        .other          _ZN5flash16flash_fwd_kernelI23Flash_fwd_kernel_traitsILi64ELi128ELi128ELi4ELb0ELb0EN7cutlass6half_tE19Flash_kernel_traitsILi64ELi128ELi128ELi4ES3_EELb0ELb1ELb0ELb0ELb1ELb1ELb0ELb0EEEvNS_16Flash_fwd_paramsE,@"STO_CUDA_ENTRY STV_DEFAULT"
_ZN5flash16flash_fwd_kernelI23Flash_fwd_kernel_traitsILi64ELi128ELi128ELi4ELb0ELb0EN7cutlass6half_tE19Flash_kernel_traitsILi64ELi128ELi128ELi4ES3_EELb0ELb1ELb0ELb0ELb1ELb1ELb0ELb0EEEvNS_16Flash_fwd_paramsE:
.text._ZN5flash16flash_fwd_kernelI23Flash_fwd_kernel_traitsILi64ELi128ELi128ELi4ELb0ELb0EN7cutlass6half_tE19Flash_kernel_traitsILi64ELi128ELi128ELi4ES3_EELb0ELb1ELb0ELb0ELb1ELb1ELb0ELb0EEEvNS_16Flash_fwd_paramsE:
[----:B------:R-:W1:Y:S08]  /*0000*/  LDC R1, c[0x0][0x28] ;  /* 0x00000a00ff017b82 */ /* 0x000e700000000800 */
[----:B------:R-:W2:Y:S01]  /*0010*/  LDC.64 R4, c[0x0][0x300] ;  /* 0x0000c000ff047b82 */ /* 0x000ea20000000a00 */
[----:B------:R-:W3:Y:S01]  /*0020*/  S2R R23, SR_CTAID.Y ;  /* 0x0000000000177919 */ /* 0x000ee20000002600 */
[----:B------:R-:W-:Y:S01]  /*0030*/  IMAD.MOV.U32 R11, RZ, RZ, RZ ;  /* 0x000000ffff0b7224 */ /* 0x000fe200078e00ff */
[----:B------:R-:W-:Y:S01]  /*0040*/  ULDC.64 UR14, c[0x0][0x208] ;  /* 0x00008200000e7ab9 */ /* 0x000fe20000000a00 */
[----:B------:R-:W-:Y:S01]  /*0050*/  ULDC UR19, c[0x0][0x2c4] ;  /* 0x0000b10000137ab9 */ /* 0x000fe20000000800 */
[----:B-1----:R-:W-:-:S03]  /*0060*/  VIADD R1, R1, 0xffffff38 ;  /* 0xffffff3801017836 */ /* 0x002fc60000000000 */
[----:B------:R-:W1:Y:S01]  /*0070*/  LDC.64 R2, c[0x0][0x308] ;  /* 0x0000c200ff027b82 */ /* 0x000e620000000a00 */
[----:B--2---:R-:W-:-:S04]  /*0080*/  ISETP.NE.U32.AND P0, PT, R4, RZ, PT ;  /* 0x000000ff0400720c */ /* 0x004fc80003f05070 */
[----:B------:R-:W-:Y:S02]  /*0090*/  ISETP.NE.AND.EX P0, PT, R5, RZ, PT, P0 ;  /* 0x000000ff0500720c */ /* 0x000fe40003f05300 */
[----:B-1----:R-:W-:-:S04]  /*00a0*/  ISETP.NE.U32.AND P2, PT, R2, RZ, PT ;  /* 0x000000ff0200720c */ /* 0x002fc80003f45070 */
[----:B------:R-:W-:-:S07]  /*00b0*/  ISETP.NE.AND.EX P2, PT, R3, RZ, PT, P2 ;  /* 0x000000ff0300720c */ /* 0x000fce0003f45320 */
[----:B------:R-:W3:Y:S08]  /*00c0*/  @P0 LDC.64 R2, c[0x0][0x300] ;  /* 0x0000c000ff020b82 */ /* 0x000ef00000000a00 */
[----:B------:R-:W1:Y:S01]  /*00d0*/  @P2 LDC.64 R6, c[0x0][0x308] ;  /* 0x0000c200ff062b82 */ /* 0x000e620000000a00 */
[----:B---3--:R-:W-:-:S05]  /*00e0*/  @P0 IMAD.WIDE R4, R23, 0x4, R2 ;  /* 0x0000000417040825 */ /* 0x008fca00078e0202 */
[----:B------:R2:W3:Y:S01]  /*00f0*/  @P0 LDG.E R11, desc[UR14][R4.64] ;  /* 0x0000000e040b0981 */ /* 0x0004e2000c1e1900 */
[----:B-1----:R-:W-:-:S05]  /*0100*/  @P2 IMAD.WIDE R2, R23, 0x4, R6 ;  /* 0x0000000417022825 */ /* 0x002fca00078e0206 */
[----:B------:R-:W3:Y:S01]  /*0110*/  @P2 LDG.E R0, desc[UR14][R2.64] ;  /* 0x0000000e02002981 */ /* 0x000ee2000c1e1900 */
[----:B------:R-:W1:Y:S01]  /*0120*/  S2R R27, SR_CTAID.X ;  /* 0x00000000001b7919 */ /* 0x000e620000002500 */
[----:B--2---:R-:W2:Y:S08]  /*0130*/  @!P2 LDC.64 R4, c[0x0][0x2c8] ;  /* 0x0000b200ff04ab82 */ /* 0x004eb00000000a00 */
[----:B------:R-:W4:Y:S01]  /*0140*/  @!P2 LDC.64 R2, c[0x0][0x318] ;  /* 0x0000c600ff02ab82 */ /* 0x000f220000000a00 */
[----:B-1----:R-:W-:-:S05]  /*0150*/  IMAD.SHL.U32 R243, R27, 0x80, RZ ;  /* 0x000000801bf37824 */ /* 0x002fca00078e00ff */
[----:B------:R-:W-:Y:S02]  /*0160*/  ISETP.GE.AND P1, PT, R243, UR19, PT ;  /* 0x00000013f3007c0c */ /* 0x000fe4000bf26270 */
[----:B----4-:R-:W-:-:S04]  /*0170*/  @!P2 ISETP.NE.U32.AND P0, PT, R2, RZ, PT ;  /* 0x000000ff0200a20c */ /* 0x010fc80003f05070 */
[----:B------:R-:W-:Y:S01]  /*0180*/  @!P2 ISETP.NE.AND.EX P0, PT, R3, RZ, PT, P0 ;  /* 0x000000ff0300a20c */ /* 0x000fe20003f05300 */
[----:B---3--:R-:W-:-:S03]  /*0190*/  @P2 IMAD.IADD R81, R0, 0x1, -R11 ;  /* 0x0000000100512824 */ /* 0x008fc600078e0a0b */
[----:B--2---:R-:W-:-:S03]  /*01a0*/  @!P2 SEL R0, R5, RZ, P0 ;  /* 0x000000ff0500a207 */ /* 0x004fc60000000000 */
[----:B------:R-:W-:Y:S06]  /*01b0*/  @P1 EXIT ;  /* 0x000000000000194d */ /* 0x000fec0003800000 */
[----:B------:R-:W-:Y:S01]  /*01c0*/  VIADD R2, R243, 0xff ;  /* 0x000000fff3027836 */ /* 0x000fe20000000000 */
[----:B------:R-:W-:Y:S01]  /*01d0*/  @!P2 IADD3 R81, R0, R4, -R11 ;  /* 0x000000040051a210 */ /* 0x000fe20007ffe80b */
[----:B------:R-:W-:Y:S01]  /*01e0*/  ULDC UR18, c[0x0][0x398] ;  /* 0x0000e60000127ab9 */ /* 0x000fe20000000800 */
[----:B------:R-:W1:Y:S02]  /*01f0*/  S2R R25, SR_CTAID.Z ;  /* 0x0000000000197919 */ /* 0x000e640000002700 */
[C---:B------:R-:W-:Y:S01]  /*0200*/  IADD3 R0, R81.reuse, -UR19, R2 ;  /* 0x8000001351007c10 */ /* 0x040fe2000fffe002 */
[----:B------:R-:W-:Y:S01]  /*0210*/  VIADD R2, R81, 0x7f ;  /* 0x0000007f51027836 */ /* 0x000fe20000000000 */
[----:B------:R-:W2:Y:S03]  /*0220*/  S2R R241, SR_TID.X ;  /* 0x0000000000f17919 */ /* 0x000ea60000002100 */
[----:B------:R-:W-:Y:S01]  /*0230*/  VIADD R3, R0, UR18 ;  /* 0x0000001200037c36 */ /* 0x000fe20008000000 */
[----:B------:R-:W-:-:S04]  /*0240*/  SHF.R.S32.HI R0, RZ, 0x1f, R2 ;  /* 0x0000001fff007819 */ /* 0x000fc80000011402 */
[----:B------:R-:W-:Y:S02]  /*0250*/  SHF.R.S32.HI R4, RZ, 0x1f, R3 ;  /* 0x0000001fff047819 */ /* 0x000fe40000011403 */
[----:B------:R-:W-:Y:S02]  /*0260*/  LEA.HI R0, R0, R2, RZ, 0x7 ;  /* 0x0000000200007211 */ /* 0x000fe400078f38ff */
[----:B------:R-:W-:Y:S02]  /*0270*/  LEA.HI R2, R4, R3, RZ, 0x7 ;  /* 0x0000000304027211 */ /* 0x000fe400078f38ff */
[----:B------:R-:W-:Y:S02]  /*0280*/  SHF.R.S32.HI R0, RZ, 0x7, R0 ;  /* 0x00000007ff007819 */ /* 0x000fe40000011400 */
[----:B------:R-:W-:-:S04]  /*0290*/  SHF.R.S32.HI R2, RZ, 0x7, R2 ;  /* 0x00000007ff027819 */ /* 0x000fc80000011402 */
[----:B------:R-:W-:-:S04]  /*02a0*/  VIMNMX R232, R0, R2, PT ;  /* 0x0000000200e87248 */ /* 0x000fc80003fe0100 */
[----:B------:R-:W-:Y:S01]  /*02b0*/  ISETP.GE.AND P0, PT, R232, 0x1, PT ;  /* 0x00000001e800780c */ /* 0x000fe20003f06270 */
[----:B------:R3:W-:-:S12]  /*02c0*/  STL [R1+0x8], R232 ;  /* 0x000008e801007387 */ /* 0x0007d80000100800 */
[----:B-12---:R-:W-:Y:S05]  /*02d0*/  @!P0 BRA `(.L_x_0) ;  /* 0x000000d000f88947 */ /* 0x006fea0003800000 */
[----:B------:R-:W1:Y:S01]  /*02e0*/  LDC R26, c[0x0][0x278] ;  /* 0x00009e00ff1a7b82 */ /* 0x000e620000000800 */
[----:B------:R-:W-:Y:S01]  /*02f0*/  SHF.R.S32.HI R22, RZ, 0x1f, R241 ;  /* 0x0000001fff167819 */ /* 0x000fe200000114f1 */
[----:B------:R-:W-:Y:S01]  /*0300*/  ULDC.64 UR4, c[0x0][0x228] ;  /* 0x00008a0000047ab9 */ /* 0x000fe20000000a00 */
[----:B------:R-:W-:Y:S01]  /*0310*/  SHF.R.S32.HI R18, RZ, 0x1f, R23 ;  /* 0x0000001fff127819 */ /* 0x000fe20000011417 */
[----:B------:R-:W-:Y:S01]  /*0320*/  ULDC.64 UR8, c[0x0][0x248] ;  /* 0x0000920000087ab9 */ /* 0x000fe20000000a00 */
[CC--:B------:R-:W-:Y:S01]  /*0330*/  LEA.HI R9, R22.reuse, R241.reuse, RZ, 0x4 ;  /* 0x000000f116097211 */ /* 0x0c0fe200078f20ff */
[----:B------:R-:W-:Y:S01]  /*0340*/  ULDC.64 UR6, c[0x0][0x250] ;  /* 0x0000940000067ab9 */ /* 0x000fe20000000a00 */
[----:B------:R-:W-:Y:S01]  /*0350*/  LEA.HI R21, R22, R241, RZ, 0x3 ;  /* 0x000000f116157211 */ /* 0x000fe200078f18ff */
[----:B------:R-:W-:Y:S01]  /*0360*/  IMAD R10, R18, UR4, RZ ;  /* 0x00000004120a7c24 */ /* 0x000fe2000f8e02ff */
[----:B------:R-:W-:Y:S01]  /*0370*/  IABS R24, R25 ;  /* 0x0000001900187213 */ /* 0x000fe20000000000 */
[----:B------:R-:W2:Y:S01]  /*0380*/  S2UR UR16, SR_CgaCtaId ;  /* 0x00000000001079c3 */ /* 0x000ea20000008800 */
[----:B------:R-:W-:Y:S01]  /*0390*/  SHF.R.S32.HI R6, RZ, 0x3, R21 ;  /* 0x00000003ff067819 */ /* 0x000fe20000011415 */
[----:B------:R-:W-:Y:S01]  /*03a0*/  IMAD R10, R23, UR5, R10 ;  /* 0x00000005170a7c24 */ /* 0x000fe2000f8e020a */
[----:B------:R-:W-:Y:S01]  /*03b0*/  LOP3.LUT R2, R21, 0xfffffff8, RZ, 0xc0, !PT ;  /* 0xfffffff815027812 */ /* 0x000fe200078ec0ff */
[----:B------:R-:W-:Y:S01]  /*03c0*/  ULDC.64 UR12, c[0x0][0x240] ;  /* 0x00009000000c7ab9 */ /* 0x000fe20000000a00 */
[----:B------:R-:W-:Y:S01]  /*03d0*/  IADD3 R8, P0, R6, R11, RZ ;  /* 0x0000000b06087210 */ /* 0x000fe20007f1e0ff */
[----:B------:R-:W-:Y:S01]  /*03e0*/  ULDC.64 UR10, c[0x0][0x230] ;  /* 0x00008c00000a7ab9 */ /* 0x000fe20000000a00 */
[----:B------:R-:W-:Y:S01]  /*03f0*/  SHF.R.S32.HI R13, RZ, 0x1f, R25 ;  /* 0x0000001fff0d7819 */ /* 0x000fe20000011419 */
[----:B------:R-:W-:Y:S01]  /*0400*/  IMAD.IADD R80, R241, 0x1, -R2 ;  /* 0x00000001f1507824 */ /* 0x000fe200078e0a02 */
[----:B------:R-:W-:Y:S01]  /*0410*/  USHF.L.U32 UR17, UR12, 0x5, URZ ;  /* 0x000000050c117899 */ /* 0x000fe2000800063f */
[----:B------:R-:W-:Y:S01]  /*0420*/  VIADD R83, R232, 0xffffffff ;  /* 0xffffffffe8537836 */ /* 0x000fe20000000000 */
[----:B------:R-:W-:Y:S01]  /*0430*/  USHF.L.U32 UR20, UR6, 0x5, URZ ;  /* 0x0000000506147899 */ /* 0x000fe2000800063f */
[----:B------:R-:W-:Y:S01]  /*0440*/  IMAD.SHL.U32 R2, R80, 0x8, RZ ;  /* 0x0000000850027824 */ /* 0x000fe200078e00ff */
[----:B------:R-:W-:Y:S01]  /*0450*/  USHF.L.U64.HI UR21, UR6, 0x5, UR7 ;  /* 0x0000000506157899 */ /* 0x000fe20008010207 */
[----:B-1----:R-:W-:-:S02]  /*0460*/  IABS R0, R26 ;  /* 0x0000001a00007213 */ /* 0x002fc40000000000 */
[----:B------:R-:W-:Y:S02]  /*0470*/  ISETP.NE.AND P2, PT, R26, RZ, PT ;  /* 0x000000ff1a00720c */ /* 0x000fe40003f45270 */
[----:B------:R-:W-:Y:S01]  /*0480*/  LEA.HI R240, R22, R241, RZ, 0x5 ;  /* 0x000000f116f07211 */ /* 0x000fe200078f28ff */
[----:B------:R-:W-:Y:S02]  /*0490*/  IMAD.MOV.U32 R17, RZ, RZ, R0 ;  /* 0x000000ffff117224 */ /* 0x000fe400078e0000 */
[----:B------:R-:W-:Y:S01]  /*04a0*/  IMAD.SHL.U32 R0, R6, 0x40, RZ ;  /* 0x0000004006007824 */ /* 0x000fe200078e00ff */
[----:B------:R-:W-:Y:S01]  /*04b0*/  SHF.R.S32.HI R235, RZ, 0x5, R240 ;  /* 0x00000005ffeb7819 */ /* 0x000fe200000114f0 */
[----:B------:R-:W1:Y:S03]  /*04c0*/  I2F.RP R4, R17 ;  /* 0x0000001100047306 */ /* 0x000e660000209400 */
[----:B------:R-:W-:-:S05]  /*04d0*/  LOP3.LUT R7, R0, 0x1c0, RZ, 0xc0, !PT ;  /* 0x000001c000077812 */ /* 0x000fca00078ec0ff */
[----:B-1----:R-:W1:Y:S02]  /*04e0*/  MUFU.RCP R4, R4 ;  /* 0x0000000400047308 */ /* 0x002e640000001000 */
[----:B-1----:R-:W-:-:S06]  /*04f0*/  VIADD R4, R4, 0xffffffe ;  /* 0x0ffffffe04047836 */ /* 0x002fcc0000000000 */
[----:B------:R1:W4:Y:S02]  /*0500*/  F2I.FTZ.U32.TRUNC.NTZ R5, R4 ;  /* 0x0000000400057305 */ /* 0x000324000021f000 */
[----:B-1----:R-:W-:Y:S01]  /*0510*/  SHF.R.S32.HI R4, RZ, 0x4, R9 ;  /* 0x00000004ff047819 */ /* 0x002fe20000011409 */
[----:B----4-:R-:W-:-:S03]  /*0520*/  IMAD.MOV R0, RZ, RZ, -R5 ;  /* 0x000000ffff007224 */ /* 0x010fc600078e0a05 */
[C---:B------:R-:W-:Y:S01]  /*0530*/  LEA.HI R3, R9.reuse, R4, RZ, 0x1 ;  /* 0x0000000409037211 */ /* 0x040fe200078f08ff */
[----:B------:R-:W-:Y:S01]  /*0540*/  IMAD R0, R0, R17, RZ ;  /* 0x0000001100007224 */ /* 0x000fe200078e02ff */
[----:B------:R-:W-:Y:S02]  /*0550*/  LOP3.LUT R9, R9, 0xfffffff0, RZ, 0xc0, !PT ;  /* 0xfffffff009097812 */ /* 0x000fe400078ec0ff */
[----:B------:R-:W-:-:S03]  /*0560*/  LOP3.LUT R3, R3, 0xfffffffe, RZ, 0xc0, !PT ;  /* 0xfffffffe03037812 */ /* 0x000fc600078ec0ff */
[----:B------:R-:W-:Y:S02]  /*0570*/  IMAD.IADD R12, R241, 0x1, -R9 ;  /* 0x00000001f10c7824 */ /* 0x000fe400078e0a09 */
[----:B------:R-:W-:Y:S01]  /*0580*/  IMAD.IADD R20, R4, 0x1, -R3 ;  /* 0x0000000104147824 */ /* 0x000fe200078e0a03 */
[----:B------:R-:W-:Y:S02]  /*0590*/  SHF.R.U32.HI R3, RZ, 0x3, R7 ;  /* 0x00000003ff037819 */ /* 0x000fe40000011607 */
[--C-:B------:R-:W-:Y:S02]  /*05a0*/  LOP3.LUT R4, R7, 0x38, R2.reuse, 0xf8, !PT ;  /* 0x0000003807047812 */ /* 0x100fe400078ef802 */
[----:B------:R-:W-:Y:S02]  /*05b0*/  LEA.HI R7, R22, R241, RZ, 0x6 ;  /* 0x000000f116077211 */ /* 0x000fe400078f30ff */
[----:B------:R-:W-:Y:S02]  /*05c0*/  LOP3.LUT R4, R4, R3, RZ, 0x3c, !PT ;  /* 0x0000000304047212 */ /* 0x000fe400078e3cff */
[----:B------:R-:W-:Y:S01]  /*05d0*/  SHF.R.S32.HI R3, RZ, 0x1f, R2 ;  /* 0x0000001fff037819 */ /* 0x000fe20000011402 */
[----:B------:R-:W-:Y:S01]  /*05e0*/  IMAD.SHL.U32 R7, R7, 0x8, RZ ;  /* 0x0000000807077824 */ /* 0x000fe200078e00ff */
[----:B------:R-:W-:-:S04]  /*05f0*/  SHF.R.S32.HI R16, RZ, 0x1f, R12 ;  /* 0x0000001fff107819 */ /* 0x000fc8000001140c */
[----:B------:R-:W-:Y:S01]  /*0600*/  LOP3.LUT R242, R4, 0x7ffffe00, R7, 0xf8, !PT ;  /* 0x7ffffe0004f27812 */ /* 0x000fe200078ef807 */
[----:B------:R-:W-:Y:S01]  /*0610*/  IMAD.MOV.U32 R4, RZ, RZ, RZ ;  /* 0x000000ffff047224 */ /* 0x000fe200078e00ff */
[----:B------:R-:W-:Y:S02]  /*0620*/  SHF.R.S32.HI R7, RZ, 0x1f, R6 ;  /* 0x0000001fff077819 */ /* 0x000fe40000011406 */
[----:B------:R-:W-:Y:S01]  /*0630*/  LEA.HI R19, R16, R12, RZ, 0x3 ;  /* 0x0000000c10137211 */ /* 0x000fe200078f18ff */
[----:B------:R-:W-:Y:S01]  /*0640*/  IMAD.HI.U32 R14, R5, R0, R4 ;  /* 0x00000000050e7227 */ /* 0x000fe200078e0004 */
[----:B------:R-:W-:-:S03]  /*0650*/  LEA.HI.X.SX32 R0, R11, R7, 0x1, P0 ;  /* 0x000000070b007211 */ /* 0x000fc600000f0eff */
[----:B------:R-:W-:Y:S01]  /*0660*/  IMAD.WIDE.U32 R4, R23, UR4, R2 ;  /* 0x0000000417047c25 */ /* 0x000fe2000f8e0002 */
[----:B------:R-:W-:-:S03]  /*0670*/  ULDC.64 UR4, c[0x0][0x258] ;  /* 0x0000960000047ab9 */ /* 0x000fc60000000a00 */
[C---:B------:R-:W-:Y:S02]  /*0680*/  IMAD R9, R0.reuse, UR8, RZ ;  /* 0x0000000800097c24 */ /* 0x040fe4000f8e02ff */
[----:B------:R-:W-:Y:S02]  /*0690*/  IMAD R0, R0, UR6, RZ ;  /* 0x0000000600007c24 */ /* 0x000fe4000f8e02ff */
[----:B------:R-:W-:Y:S02]  /*06a0*/  IMAD.IADD R5, R5, 0x1, R10 ;  /* 0x0000000105057824 */ /* 0x000fe400078e020a */
[C---:B------:R-:W-:Y:S02]  /*06b0*/  IMAD R15, R8.reuse, UR9, R9 ;  /* 0x00000009080f7c24 */ /* 0x040fe4000f8e0209 */
[C---:B------:R-:W-:Y:S02]  /*06c0*/  IMAD R0, R8.reuse, UR7, R0 ;  /* 0x0000000708007c24 */ /* 0x040fe4000f8e0200 */
[----:B------:R-:W-:-:S04]  /*06d0*/  IMAD.WIDE.U32 R10, R8, UR8, R2 ;  /* 0x00000008080a7c25 */ /* 0x000fc8000f8e0002 */
[----:B------:R-:W-:-:S04]  /*06e0*/  IMAD.WIDE.U32 R8, R8, UR6, R2 ;  /* 0x0000000608087c25 */ /* 0x000fc8000f8e0002 */
[----:B------:R-:W-:-:S04]  /*06f0*/  IMAD.HI.U32 R14, R14, R24, RZ ;  /* 0x000000180e0e7227 */ /* 0x000fc800078e00ff */
[----:B------:R-:W-:Y:S02]  /*0700*/  IMAD.IADD R9, R9, 0x1, R0 ;  /* 0x0000000109097824 */ /* 0x000fe400078e0200 */
[----:B------:R-:W-:Y:S02]  /*0710*/  IMAD.MOV R0, RZ, RZ, -R14 ;  /* 0x000000ffff007224 */ /* 0x000fe400078e0a0e */
[----:B------:R-:W-:Y:S01]  /*0720*/  IMAD.WIDE.U32 R2, R25, UR4, R4 ;  /* 0x0000000419027c25 */ /* 0x000fe2000f8e0004 */
[----:B------:R-:W-:-:S03]  /*0730*/  LOP3.LUT R4, R19, 0xfffffff8, RZ, 0xc0, !PT ;  /* 0xfffffff813047812 */ /* 0x000fc600078ec0ff */
[----:B------:R-:W-:Y:S02]  /*0740*/  IMAD R0, R17, R0, R24 ;  /* 0x0000000011007224 */ /* 0x000fe400078e0218 */
[----:B------:R-:W-:Y:S02]  /*0750*/  IMAD R13, R13, UR4, RZ ;  /* 0x000000040d0d7c24 */ /* 0x000fe4000f8e02ff */
[----:B------:R-:W-:Y:S01]  /*0760*/  IMAD.IADD R82, R12, 0x1, -R4 ;  /* 0x000000010c527824 */ /* 0x000fe200078e0a04 */
[----:B------:R-:W-:Y:S01]  /*0770*/  ISETP.GT.U32.AND P0, PT, R17, R0, PT ;  /* 0x000000001100720c */ /* 0x000fe20003f04070 */
[----:B------:R-:W-:Y:S01]  /*0780*/  IMAD R13, R25, UR5, R13 ;  /* 0x00000005190d7c24 */ /* 0x000fe2000f8e020d */
[----:B------:R-:W-:Y:S01]  /*0790*/  ULDC.64 UR4, c[0x0][0x238] ;  /* 0x00008e0000047ab9 */ /* 0x000fe20000000a00 */
[----:B------:R-:W-:-:S04]  /*07a0*/  IMAD.WIDE R4, R27, 0x80, R6 ;  /* 0x000000801b047825 */ /* 0x000fc800078e0206 */
[----:B------:R-:W-:Y:S02]  /*07b0*/  IMAD.IADD R3, R3, 0x1, R13 ;  /* 0x0000000103037824 */ /* 0x000fe400078e020d */
[----:B------:R-:W-:Y:S02]  /*07c0*/  IMAD R5, R5, UR12, RZ ;  /* 0x0000000c05057c24 */ /* 0x000fe4000f8e02ff */
[----:B------:R-:W-:Y:S02]  /*07d0*/  IMAD R16, R18, UR4, RZ ;  /* 0x0000000412107c24 */ /* 0x000fe4000f8e02ff */
[C---:B------:R-:W-:Y:S02]  /*07e0*/  IMAD R7, R4.reuse, UR13, R5 ;  /* 0x0000000d04077c24 */ /* 0x040fe4000f8e0205 */
[----:B------:R-:W-:-:S04]  /*07f0*/  IMAD.WIDE.U32 R2, R4, UR12, R2 ;  /* 0x0000000c04027c25 */ /* 0x000fc8000f8e0002 */
[----:B------:R-:W-:Y:S02]  /*0800*/  @!P0 IMAD.IADD R0, R0, 0x1, -R17 ;  /* 0x0000000100008824 */ /* 0x000fe400078e0a11 */
[C---:B------:R-:W-:Y:S02]  /*0810*/  IMAD R16, R23.reuse, UR5, R16 ;  /* 0x0000000517107c24 */ /* 0x040fe4000f8e0210 */
[----:B------:R-:W-:Y:S01]  /*0820*/  IMAD.WIDE.U32 R4, R23, UR4, R8 ;  /* 0x0000000417047c25 */ /* 0x000fe2000f8e0008 */
[----:B------:R-:W-:Y:S01]  /*0830*/  ULDC.64 UR4, c[0x0][0x210] ;  /* 0x0000840000047ab9 */ /* 0x000fe20000000a00 */
[----:B------:R-:W-:Y:S02]  /*0840*/  ISETP.GE.U32.AND P3, PT, R0, R17, PT ;  /* 0x000000110000720c */ /* 0x000fe40003f66070 */
[----:B------:R-:W-:Y:S01]  /*0850*/  IMAD.IADD R11, R11, 0x1, R15 ;  /* 0x000000010b0b7824 */ /* 0x000fe200078e020f */
[----:B------:R-:W-:Y:S01]  /*0860*/  LEA R8, P1, R2, UR4, 0x1 ;  /* 0x0000000402087c11 */ /* 0x000fe2000f8208ff */
[----:B------:R-:W-:Y:S01]  /*0870*/  IMAD R6, R18, UR10, RZ ;  /* 0x0000000a12067c24 */ /* 0x000fe2000f8e02ff */
[-C--:B------:R-:W-:Y:S01]  /*0880*/  LOP3.LUT R0, R25, R26.reuse, RZ, 0x3c, !PT ;  /* 0x0000001a19007212 */ /* 0x080fe200078e3cff */
[----:B------:R-:W-:Y:S01]  /*0890*/  IMAD.IADD R3, R3, 0x1, R7 ;  /* 0x0000000103037824 */ /* 0x000fe200078e0207 */
[----:B------:R-:W-:Y:S01]  /*08a0*/  USHF.L.U64.HI UR4, UR12, 0x5, UR13 ;  /* 0x000000050c047899 */ /* 0x000fe2000801020d */
[C---:B------:R-:W-:Y:S01]  /*08b0*/  IMAD R6, R23.reuse, UR11, R6 ;  /* 0x0000000b17067c24 */ /* 0x040fe2000f8e0206 */
[----:B------:R-:W-:Y:S01]  /*08c0*/  USHF.L.U64.HI UR12, UR8, 0x7, UR9 ;  /* 0x00000007080c7899 */ /* 0x000fe20008010209 */
[----:B------:R-:W-:Y:S01]  /*08d0*/  IMAD.WIDE.U32 R10, R23, UR10, R10 ;  /* 0x0000000a170a7c25 */ /* 0x000fe2000f8e000a */
[----:B------:R-:W-:Y:S01]  /*08e0*/  LEA.HI.X R9, R2, UR5, R3, 0x1, P1 ;  /* 0x0000000502097c11 */ /* 0x000fe200088f0c03 */
[----:B------:R-:W-:Y:S01]  /*08f0*/  UMOV UR5, 0x400 ;  /* 0x0000040000057882 */ /* 0x000fe20000000000 */
[----:B------:R-:W-:Y:S01]  /*0900*/  ISETP.GE.AND P1, PT, R0, RZ, PT ;  /* 0x000000ff0000720c */ /* 0x000fe20003f26270 */
[----:B------:R-:W-:Y:S01]  /*0910*/  IMAD.IADD R11, R11, 0x1, R6 ;  /* 0x000000010b0b7824 */ /* 0x000fe200078e0206 */
[----:B--2---:R-:W-:Y:S01]  /*0920*/  ULEA UR5, UR16, UR5, 0x18 ;  /* 0x0000000510057291 */ /* 0x004fe2000f8ec03f */
[----:B------:R-:W-:Y:S01]  /*0930*/  @!P0 VIADD R14, R14, 0x1 ;  /* 0x000000010e0e8836 */ /* 0x000fe20000000000 */
[----:B------:R-:W-:Y:S01]  /*0940*/  IADD3 R6, P0, R8, UR17, RZ ;  /* 0x0000001108067c10 */ /* 0x000fe2000ff1e0ff */
[----:B------:R-:W-:Y:S01]  /*0950*/  IMAD.IADD R17, R5, 0x1, R16 ;  /* 0x0000000105117824 */ /* 0x000fe200078e0210 */
[----:B------:R-:W-:Y:S01]  /*0960*/  ULDC.64 UR10, c[0x0][0x260] ;  /* 0x00009800000a7ab9 */ /* 0x000fe20000000a00 */
[----:B------:R-:W-:Y:S01]  /*0970*/  IMAD.MOV.U32 R16, RZ, RZ, R4 ;  /* 0x000000ffff107224 */ /* 0x000fe200078e0004 */
[----:B------:R-:W-:Y:S01]  /*0980*/  IADD3.X R7, R9, UR4, RZ, P0, !PT ;  /* 0x0000000409077c10 */ /* 0x000fe200087fe4ff */
[----:B------:R-:W-:Y:S01]  /*0990*/  @P3 VIADD R14, R14, 0x1 ;  /* 0x000000010e0e3836 */ /* 0x000fe20000000000 */
[----:B------:R-:W-:Y:S01]  /*09a0*/  IADD3 R4, P0, R6, UR17, RZ ;  /* 0x0000001106047c10 */ /* 0x000fe2000ff1e0ff */
[----:B------:R-:W-:Y:S01]  /*09b0*/  USHF.L.U32 UR13, UR8, 0x7, URZ ;  /* 0x00000007080d7899 */ /* 0x000fe2000800063f */
[----:B------:R-:W-:Y:S01]  /*09c0*/  LEA R242, R242, UR5, 0x1 ;  /* 0x00000005f2f27c11 */ /* 0x000fe2000f8e08ff */
[----:B------:R-:W-:Y:S01]  /*09d0*/  @!P1 IMAD.MOV R14, RZ, RZ, -R14 ;  /* 0x000000ffff0e9224 */ /* 0x000fe200078e0a0e */
[----:B------:R-:W-:Y:S01]  /*09e0*/  IADD3.X R5, R7, UR4, RZ, P0, !PT ;  /* 0x0000000407057c10 */ /* 0x000fe200087fe4ff */
[----:B------:R-:W-:Y:S01]  /*09f0*/  USHF.L.U32 UR16, UR8, 0x5, URZ ;  /* 0x0000000508107899 */ /* 0x000fe2000800063f */
[----:B------:R-:W-:Y:S01]  /*0a00*/  IADD3 R2, P0, R4, UR17, RZ ;  /* 0x0000001104027c10 */ /* 0x000fe2000ff1e0ff */
[----:B------:R-:W-:Y:S01]  /*0a10*/  @!PT LDS RZ, [RZ] ;  /* 0x00000000fffff984 */ /* 0x000fe20000000800 */
[----:B------:R-:W-:Y:S01]  /*0a20*/  @!PT LDS RZ, [RZ] ;  /* 0x00000000fffff984 */ /* 0x000fe20000000800 */
[----:B------:R-:W-:Y:S01]  /*0a30*/  @!PT LDS RZ, [RZ] ;  /* 0x00000000fffff984 */ /* 0x000fe20000000800 */
[----:B------:R-:W-:Y:S01]  /*0a40*/  LDGSTS.E.BYPASS.LTC128B.128 [R242], desc[UR14][R8.64] ;  /* 0x0000000008f27fae */ /* 0x000fe2000b901d4e */
[----:B------:R-:W-:-:S02]  /*0a50*/  @!P2 LOP3.LUT R14, RZ, R26, RZ, 0x33, !PT ;  /* 0x0000001aff0ea212 */ /* 0x000fc400078e33ff */
[----:B------:R-:W-:Y:S01]  /*0a60*/  IADD3.X R3, R5, UR4, RZ, P0, !PT ;  /* 0x0000000405037c10 */ /* 0x000fe200087fe4ff */
[----:B------:R1:W-:Y:S01]  /*0a70*/  LDGSTS.E.BYPASS.LTC128B.128 [R242+0x800], desc[UR14][R6.64] ;  /* 0x0080000006f27fae */ /* 0x0003e2000b901d4e */
[----:B------:R-:W-:Y:S01]  /*0a80*/  SHF.R.S32.HI R15, RZ, 0x1f, R14 ;  /* 0x0000001fff0f7819 */ /* 0x000fe2000001140e */
[----:B------:R-:W-:Y:S01]  /*0a90*/  IMAD.WIDE.U32 R28, R14, UR10, R10 ;  /* 0x0000000a0e1c7c25 */ /* 0x000fe2000f8e000a */
[----:B------:R-:W-:Y:S01]  /*0aa0*/  SHF.R.S32.HI R18, RZ, 0x1f, R83 ;  /* 0x0000001fff127819 */ /* 0x000fe20000011453 */
[----:B------:R2:W-:Y:S02]  /*0ab0*/  LDGSTS.E.BYPASS.LTC128B.128 [R242+0x1000], desc[UR14][R4.64] ;  /* 0x0100000004f27fae */ /* 0x0005e4000b901d4e */
[----:B------:R-:W-:Y:S02]  /*0ac0*/  IMAD R0, R15, UR10, RZ ;  /* 0x0000000a0f007c24 */ /* 0x000fe4000f8e02ff */
[----:B------:R4:W-:Y:S01]  /*0ad0*/  LDGSTS.E.BYPASS.LTC128B.128 [R242+0x1800], desc[UR14][R2.64] ;  /* 0x0180000002f27fae */ /* 0x0009e2000b901d4e */
[----:B------:R-:W-:-:S02]  /*0ae0*/  IMAD.MOV.U32 R12, RZ, RZ, R28 ;  /* 0x000000ffff0c7224 */ /* 0x000fc400078e001c */
[----:B------:R-:W-:Y:S01]  /*0af0*/  IMAD R0, R14, UR11, R0 ;  /* 0x0000000b0e007c24 */ /* 0x000fe2000f8e0200 */
[----:B------:R-:W-:Y:S01]  /*0b00*/  STL.64 [R1+0x60], R28 ;  /* 0x0000601c01007387 */ /* 0x000fe20000100a00 */
[----:B------:R-:W-:Y:S02]  /*0b10*/  ULDC.64 UR10, c[0x0][0x218] ;  /* 0x00008600000a7ab9 */ /* 0x000fe40000000a00 */
[----:B------:R-:W-:-:S05]  /*0b20*/  IMAD.IADD R13, R29, 0x1, R0 ;  /* 0x000000011d0d7824 */ /* 0x000fca00078e0200 */
[----:B------:R5:W-:Y:S01]  /*0b30*/  STL.64 [R1+0x50], R12 ;  /* 0x0000500c01007387 */ /* 0x000be20000100a00 */
[----:B-1----:R-:W-:-:S04]  /*0b40*/  IMAD.WIDE.U32 R6, R83, UR13, R12 ;  /* 0x0000000d53067c25 */ /* 0x002fc8000f8e000c */
[----:B--2---:R-:W-:Y:S01]  /*0b50*/  IMAD R4, R83, UR12, RZ ;  /* 0x0000000c53047c24 */ /* 0x004fe2000f8e02ff */
[----:B----4-:R-:W-:-:S03]  /*0b60*/  IADD3 R2, P0, R2, UR17, RZ ;  /* 0x0000001102027c10 */ /* 0x010fc6000ff1e0ff */
[----:B------:R-:W-:Y:S01]  /*0b70*/  IMAD R0, R18, UR13, R4 ;  /* 0x0000000d12007c24 */ /* 0x000fe2000f8e0204 */
[----:B------:R-:W-:-:S03]  /*0b80*/  IADD3.X R3, R3, UR4, RZ, P0, !PT ;  /* 0x0000000403037c10 */ /* 0x000fc600087fe4ff */
[----:B------:R-:W-:Y:S02]  /*0b90*/  IMAD.IADD R0, R7, 0x1, R0 ;  /* 0x0000000107007824 */ /* 0x000fe400078e0200 */
[----:B------:R1:W-:Y:S02]  /*0ba0*/  LDGSTS.E.BYPASS.LTC128B.128 [R242+0x2000], desc[UR14][R2.64] ;  /* 0x0200000002f27fae */ /* 0x0003e4000b901d4e */
[----:B-1----:R-:W-:-:S04]  /*0bb0*/  IADD3 R2, P0, R2, UR17, RZ ;  /* 0x0000001102027c10 */ /* 0x002fc8000ff1e0ff */
[----:B------:R-:W-:Y:S02]  /*0bc0*/  IADD3.X R3, R3, UR4, RZ, P0, !PT ;  /* 0x0000000403037c10 */ /* 0x000fe400087fe4ff */
[----:B------:R-:W-:Y:S02]  /*0bd0*/  IADD3 R4, P1, R2, UR17, RZ ;  /* 0x0000001102047c10 */ /* 0x000fe4000ff3e0ff */
[----:B-----5:R-:W-:Y:S01]  /*0be0*/  LEA R12, P0, R6, UR10, 0x1 ;  /* 0x0000000a060c7c11 */ /* 0x020fe2000f8008ff */
[----:B------:R1:W-:Y:S01]  /*0bf0*/  LDGSTS.E.BYPASS.LTC128B.128 [R242+0x2800], desc[UR14][R2.64] ;  /* 0x0280000002f27fae */ /* 0x0003e2000b901d4e */
[----:B------:R-:W-:Y:S02]  /*0c00*/  IADD3.X R5, R3, UR4, RZ, P1, !PT ;  /* 0x0000000403057c10 */ /* 0x000fe40008ffe4ff */
[----:B------:R-:W-:Y:S01]  /*0c10*/  IADD3 R8, P1, R4, UR17, RZ ;  /* 0x0000001104087c10 */ /* 0x000fe2000ff3e0ff */
[----:B------:R-:W-:Y:S01]  /*0c20*/  USHF.L.U64.HI UR17, UR8, 0x5, UR9 ;  /* 0x0000000508117899 */ /* 0x000fe20008010209 */
[----:B------:R-:W-:Y:S01]  /*0c30*/  LEA.HI.X R13, R6, UR11, R0, 0x1, P0 ;  /* 0x0000000b060d7c11 */ /* 0x000fe200080f0c00 */
[----:B------:R-:W-:Y:S01]  /*0c40*/  LDGSTS.E.BYPASS.LTC128B.128 [R242+0x3000], desc[UR14][R4.64] ;  /* 0x0300000004f27fae */ /* 0x000fe2000b901d4e */
[----:B------:R-:W-:Y:S01]  /*0c50*/  IADD3.X R9, R5, UR4, RZ, P1, !PT ;  /* 0x0000000405097c10 */ /* 0x000fe20008ffe4ff */
[----:B------:R-:W-:Y:S01]  /*0c60*/  ULDC.64 UR8, c[0x0][0x268] ;  /* 0x00009a0000087ab9 */ /* 0x000fe20000000a00 */
[----:B------:R-:W-:Y:S01]  /*0c70*/  UIADD3 UR4, UR5, 0x4000, URZ ;  /* 0x0000400005047890 */ /* 0x000fe2000fffe03f */
[----:B------:R-:W-:-:S02]  /*0c80*/  IMAD R0, R15, UR8, RZ ;  /* 0x000000080f007c24 */ /* 0x000fc4000f8e02ff */
[----:B------:R2:W-:Y:S01]  /*0c90*/  LDGSTS.E.BYPASS.LTC128B.128 [R242+0x3800], desc[UR14][R8.64] ;  /* 0x0380000008f27fae */ /* 0x0005e2000b901d4e */
[----:B------:R-:W-:-:S03]  /*0ca0*/  IMAD.WIDE.U32 R16, R14, UR8, R16 ;  /* 0x000000080e107c25 */ /* 0x000fc6000f8e0010 */
[----:B------:R-:W-:Y:S01]  /*0cb0*/  LDGSTS.E.BYPASS.LTC128B.128 [R242+0x4000], desc[UR14][R12.64] ;  /* 0x040000000cf27fae */ /* 0x000fe2000b901d4e */
[----:B------:R-:W-:Y:S01]  /*0cc0*/  IMAD R14, R14, UR9, R0 ;  /* 0x000000090e0e7c24 */ /* 0x000fe2000f8e0200 */
[----:B------:R-:W-:Y:S01]  /*0cd0*/  ULDC.64 UR8, c[0x0][0x220] ;  /* 0x0000880000087ab9 */ /* 0x000fe20000000a00 */
[----:B------:R-:W-:Y:S01]  /*0ce0*/  IMAD R0, R18, UR6, RZ ;  /* 0x0000000612007c24 */ /* 0x000fe2000f8e02ff */
[----:B------:R-:W-:Y:S03]  /*0cf0*/  STL.64 [R1+0x58], R16 ;  /* 0x0000581001007387 */ /* 0x000fe60000100a00 */
[----:B------:R-:W-:Y:S01]  /*0d00*/  IMAD R0, R83, UR7, R0 ;  /* 0x0000000753007c24 */ /* 0x000fe2000f8e0200 */
[----:B-1----:R-:W-:-:S04]  /*0d10*/  IADD3 R2, P0, R12, UR16, RZ ;  /* 0x000000100c027c10 */ /* 0x002fc8000ff1e0ff */
[----:B------:R-:W-:Y:S02]  /*0d20*/  IADD3.X R3, R13, UR17, RZ, P0, !PT ;  /* 0x000000110d037c10 */ /* 0x000fe400087fe4ff */
[----:B------:R-:W-:-:S03]  /*0d30*/  IADD3 R6, P0, R2, UR16, RZ ;  /* 0x0000001002067c10 */ /* 0x000fc6000ff1e0ff */
[----:B------:R1:W-:Y:S01]  /*0d40*/  LDGSTS.E.BYPASS.LTC128B.128 [R242+0x4800], desc[UR14][R2.64] ;  /* 0x0480000002f27fae */ /* 0x0003e2000b901d4e */
[----:B------:R-:W-:Y:S02]  /*0d50*/  IADD3.X R7, R3, UR17, RZ, P0, !PT ;  /* 0x0000001103077c10 */ /* 0x000fe400087fe4ff */
[----:B------:R-:W-:-:S03]  /*0d60*/  IADD3 R10, P0, R6, UR16, RZ ;  /* 0x00000010060a7c10 */ /* 0x000fc6000ff1e0ff */
[----:B------:R4:W-:Y:S01]  /*0d70*/  LDGSTS.E.BYPASS.LTC128B.128 [R242+0x5000], desc[UR14][R6.64] ;  /* 0x0500000006f27fae */ /* 0x0009e2000b901d4e */
[----:B------:R-:W-:Y:S02]  /*0d80*/  IADD3.X R11, R7, UR17, RZ, P0, !PT ;  /* 0x00000011070b7c10 */ /* 0x000fe400087fe4ff */
[----:B--2---:R-:W-:-:S03]  /*0d90*/  IADD3 R8, P0, R10, UR16, RZ ;  /* 0x000000100a087c10 */ /* 0x004fc6000ff1e0ff */
[----:B------:R-:W-:Y:S01]  /*0da0*/  LDGSTS.E.BYPASS.LTC128B.128 [R242+0x5800], desc[UR14][R10.64] ;  /* 0x058000000af27fae */ /* 0x000fe2000b901d4e */
[----:B------:R-:W-:Y:S02]  /*0db0*/  IADD3.X R9, R11, UR17, RZ, P0, !PT ;  /* 0x000000110b097c10 */ /* 0x000fe400087fe4ff */
[----:B------:R-:W-:-:S03]  /*0dc0*/  IADD3 R4, P0, R8, UR16, RZ ;  /* 0x0000001008047c10 */ /* 0x000fc6000ff1e0ff */
[----:B------:R-:W-:Y:S01]  /*0dd0*/  LDGSTS.E.BYPASS.LTC128B.128 [R242+0x6000], desc[UR14][R8.64] ;  /* 0x0600000008f27fae */ /* 0x000fe2000b901d4e */
[----:B------:R-:W-:-:S05]  /*0de0*/  IADD3.X R5, R9, UR17, RZ, P0, !PT ;  /* 0x0000001109057c10 */ /* 0x000fca00087fe4ff */
[----:B------:R2:W-:Y:S01]  /*0df0*/  LDGSTS.E.BYPASS.LTC128B.128 [R242+0x6800], desc[UR14][R4.64] ;  /* 0x0680000004f27fae */ /* 0x0005e2000b901d4e */
[----:B-1----:R-:W-:-:S04]  /*0e00*/  IADD3 R2, P0, R4, UR16, RZ ;  /* 0x0000001004027c10 */ /* 0x002fc8000ff1e0ff */
[----:B------:R-:W-:Y:S02]  /*0e10*/  IADD3.X R3, R5, UR17, RZ, P0, !PT ;  /* 0x0000001105037c10 */ /* 0x000fe400087fe4ff */
[----:B----4-:R-:W-:-:S03]  /*0e20*/  IADD3 R6, P0, R2, UR16, RZ ;  /* 0x0000001002067c10 */ /* 0x010fc6000ff1e0ff */
[----:B------:R1:W-:Y:S01]  /*0e30*/  LDGSTS.E.BYPASS.LTC128B.128 [R242+0x7000], desc[UR14][R2.64] ;  /* 0x0700000002f27fae */ /* 0x0003e2000b901d4e */
[----:B------:R-:W-:-:S05]  /*0e40*/  IADD3.X R7, R3, UR17, RZ, P0, !PT ;  /* 0x0000001103077c10 */ /* 0x000fca00087fe4ff */
[----:B------:R4:W-:Y:S04]  /*0e50*/  LDGSTS.E.BYPASS.LTC128B.128 [R242+0x7800], desc[UR14][R6.64] ;  /* 0x0780000006f27fae */ /* 0x0009e8000b901d4e */
[----:B------:R-:W0:Y:S01]  /*0e60*/  LDGDEPBAR ;  /* 0x00000000000079af */ /* 0x000e220000000000 */
[----:B--2---:R-:W-:-:S04]  /*0e70*/  IMAD.WIDE.U32 R4, R83, UR6, RZ ;  /* 0x0000000653047c25 */ /* 0x004fc8000f8e00ff */
[----:B-1----:R-:W-:Y:S02]  /*0e80*/  IMAD.IADD R2, R5, 0x1, R0 ;  /* 0x0000000105027824 */ /* 0x002fe400078e0200 */
[----:B------:R-:W-:Y:S02]  /*0e90*/  IMAD.SHL.U32 R0, R80, 0x40, RZ ;  /* 0x0000004050007824 */ /* 0x000fe400078e00ff */
[----:B------:R-:W-:Y:S01]  /*0ea0*/  IMAD.IADD R3, R17, 0x1, R14 ;  /* 0x0000000111037824 */ /* 0x000fe200078e020e */
[----:B----4-:R-:W-:Y:S01]  /*0eb0*/  LEA R6, P0, R4, R16, 0x7 ;  /* 0x0000001004067211 */ /* 0x010fe200078038ff */
[----:B------:R-:W-:-:S04]  /*0ec0*/  DEPBAR.LE SB0, 0x0 ;  /* 0x000080000000791a */ /* 0x000fc80000000000 */
[----:B------:R-:W-:Y:S01]  /*0ed0*/  LOP3.LUT R0, R0, 0x1c0, RZ, 0xc0, !PT ;  /* 0x000001c000007812 */ /* 0x000fe200078ec0ff */
[----:B------:R-:W-:Y:S01]  /*0ee0*/  IMAD.SHL.U32 R5, R82, 0x40, RZ ;  /* 0x0000004052057824 */ /* 0x000fe200078e00ff */
[----:B------:R1:W-:Y:S01]  /*0ef0*/  STL [R1+0x4c], R3 ;  /* 0x00004c0301007387 */ /* 0x0003e20000100800 */
[----:B------:R-:W-:Y:S01]  /*0f00*/  LEA.HI.X R7, R4, R3, R2, 0x7, P0 ;  /* 0x0000000304077211 */ /* 0x000fe200000f3c02 */
[----:B------:R-:W-:Y:S01]  /*0f10*/  IMAD.SHL.U32 R4, R20, 0x8, RZ ;  /* 0x0000000814047824 */ /* 0x000fe200078e00ff */
[----:B------:R-:W-:Y:S01]  /*0f20*/  LOP3.LUT R8, R0, 0x8, R21, 0xf8, !PT ;  /* 0x0000000800087812 */ /* 0x000fe200078ef815 */
[----:B------:R-:W-:Y:S01]  /*0f30*/  BAR.SYNC.DEFER_BLOCKING 0x0 ;  /* 0x0000000000007b1d */ /* 0x000fe20000010000 */
[----:B------:R-:W-:Y:S02]  /*0f40*/  LEA R2, P0, R6, UR8, 0x1 ;  /* 0x0000000806027c11 */ /* 0x000fe4000f8008ff */
[----:B-1----:R-:W-:Y:S02]  /*0f50*/  SHF.R.U32.HI R3, RZ, 0x3, R0 ;  /* 0x00000003ff037819 */ /* 0x002fe40000011600 */
[----:B------:R-:W-:-:S02]  /*0f60*/  LOP3.LUT R0, R5, 0x1c0, RZ, 0xc0, !PT ;  /* 0x000001c005007812 */ /* 0x000fc400078ec0ff */
[----:B------:R-:W-:Y:S02]  /*0f70*/  LOP3.LUT R8, R8, R3, RZ, 0x3c, !PT ;  /* 0x0000000308087212 */ /* 0x000fe400078e3cff */
[----:B------:R-:W-:Y:S02]  /*0f80*/  LEA.HI.X R3, R6, UR9, R7, 0x1, P0 ;  /* 0x0000000906037c11 */ /* 0x000fe400080f0c07 */
[----:B------:R-:W-:Y:S02]  /*0f90*/  IADD3 R6, P0, R2, UR20, RZ ;  /* 0x0000001402067c10 */ /* 0x000fe4000ff1e0ff */
[----:B------:R-:W-:Y:S01]  /*0fa0*/  LOP3.LUT R5, R0, 0x8, R4, 0xf8, !PT ;  /* 0x0000000800057812 */ /* 0x000fe200078ef804 */
[----:B------:R-:W-:Y:S01]  /*0fb0*/  @!PT LDS RZ, [RZ] ;  /* 0x00000000fffff984 */ /* 0x000fe20000000800 */
[----:B------:R-:W-:Y:S01]  /*0fc0*/  @!PT LDS RZ, [RZ] ;  /* 0x00000000fffff984 */ /* 0x000fe20000000800 */
[----:B------:R-:W-:Y:S01]  /*0fd0*/  @!PT LDS RZ, [RZ] ;  /* 0x00000000fffff984 */ /* 0x000fe20000000800 */
[----:B------:R1:W-:Y:S01]  /*0fe0*/  LDGSTS.E.BYPASS.LTC128B.128 [R242+0x8000], desc[UR14][R2.64] ;  /* 0x0800000002f27fae */ /* 0x0003e2000b901d4e */
[----:B------:R-:W-:Y:S01]  /*0ff0*/  SHF.R.U32.HI R4, RZ, 0x3, R0 ;  /* 0x00000003ff047819 */ /* 0x000fe20000011600 */
[----:B------:R-:W-:Y:S01]  /*1000*/  IMAD R0, R20, 0x200, R8 ;  /* 0x0000020014007824 */ /* 0x000fe200078e0208 */
[----:B------:R-:W-:-:S02]  /*1010*/  IADD3 R8, P1, R6, UR20, RZ ;  /* 0x0000001406087c10 */ /* 0x000fc4000ff3e0ff */
[----:B------:R-:W-:Y:S02]  /*1020*/  IADD3.X R7, R3, UR21, RZ, P0, !PT ;  /* 0x0000001503077c10 */ /* 0x000fe400087fe4ff */
[----:B------:R-:W-:Y:S02]  /*1030*/  LOP3.LUT R252, R5, R4, RZ, 0x3c, !PT ;  /* 0x0000000405fc7212 */ /* 0x000fe400078e3cff */
[----:B------:R-:W-:Y:S01]  /*1040*/  IADD3 R4, P0, R8, UR20, RZ ;  /* 0x0000001408047c10 */ /* 0x000fe2000ff1e0ff */
[----:B------:R2:W-:Y:S01]  /*1050*/  LDGSTS.E.BYPASS.LTC128B.128 [R242+0x8800], desc[UR14][R6.64] ;  /* 0x0880000006f27fae */ /* 0x0005e2000b901d4e */
[----:B------:R-:W-:Y:S02]  /*1060*/  IADD3.X R9, R7, UR21, RZ, P1, !PT ;  /* 0x0000001507097c10 */ /* 0x000fe40008ffe4ff */
[----:B------:R-:W-:Y:S02]  /*1070*/  LEA R229, R0, UR4, 0x1 ;  /* 0x0000000400e57c11 */ /* 0x000fe4000f8e08ff */
[----:B------:R-:W-:Y:S01]  /*1080*/  IADD3.X R5, R9, UR21, RZ, P0, !PT ;  /* 0x0000001509057c10 */ /* 0x000fe200087fe4ff */
[----:B------:R4:W-:Y:S02]  /*1090*/  LDGSTS.E.BYPASS.LTC128B.128 [R242+0x9000], desc[UR14][R8.64] ;  /* 0x0900000008f27fae */ /* 0x0009e4000b901d4e */
[----:B------:R-:W-:-:S02]  /*10a0*/  VIADD R234, R229, 0x40 ;  /* 0x00000040e5ea7836 */ /* 0x000fc40000000000 */
[----:B------:R5:W-:Y:S01]  /*10b0*/  LDGSTS.E.BYPASS.LTC128B.128 [R242+0x9800], desc[UR14][R4.64] ;  /* 0x0980000004f27fae */ /* 0x000be2000b901d4e */
[----:B-1----:R-:W-:Y:S01]  /*10c0*/  IMAD.SHL.U32 R3, R19, 0x40, RZ ;  /* 0x0000004013037824 */ /* 0x002fe200078e00ff */
[----:B------:R-:W-:-:S04]  /*10d0*/  IADD3 R2, P1, R4, UR20, RZ ;  /* 0x0000001404027c10 */ /* 0x000fc8000ff3e0ff */
[----:B------:R-:W-:Y:S02]  /*10e0*/  LOP3.LUT R10, R3, 0xfffffe00, RZ, 0xc0, !PT ;  /* 0xfffffe00030a7812 */ /* 0x000fe400078ec0ff */
[----:B------:R-:W-:Y:S02]  /*10f0*/  IADD3.X R3, R5, UR21, RZ, P1, !PT ;  /* 0x0000001505037c10 */ /* 0x000fe40008ffe4ff */
[----:B--2---:R-:W-:Y:S01]  /*1100*/  IADD3 R6, P0, R2, UR20, RZ ;  /* 0x0000001402067c10 */ /* 0x004fe2000ff1e0ff */
[----:B------:R-:W-:Y:S03]  /*1110*/  STL [R1+0xc], R10 ;  /* 0x00000c0a01007387 */ /* 0x000fe60000100800 */
[----:B------:R-:W-:Y:S01]  /*1120*/  IADD3.X R7, R3, UR21, RZ, P0, !PT ;  /* 0x0000001503077c10 */ /* 0x000fe200087fe4ff */
[----:B------:R1:W-:Y:S01]  /*1130*/  LDGSTS.E.BYPASS.LTC128B.128 [R242+0xa000], desc[UR14][R2.64] ;  /* 0x0a00000002f27fae */ /* 0x0003e2000b901d4e */
[----:B----4-:R-:W-:-:S03]  /*1140*/  IMAD R9, R235, 0x400, R10 ;  /* 0x00000400eb097824 */ /* 0x010fc600078e020a */
[----:B------:R-:W-:Y:S01]  /*1150*/  LDGSTS.E.BYPASS.LTC128B.128 [R242+0xa800], desc[UR14][R6.64] ;  /* 0x0a80000006f27fae */ /* 0x000fe2000b901d4e */
[----:B-----5:R-:W-:-:S04]  /*1160*/  IADD3 R4, P1, R6, UR20, RZ ;  /* 0x0000001406047c10 */ /* 0x020fc8000ff3e0ff */
[----:B------:R-:W-:Y:S02]  /*1170*/  IADD3 R8, P0, R4, UR20, RZ ;  /* 0x0000001404087c10 */ /* 0x000fe4000ff1e0ff */
[----:B------:R-:W-:Y:S02]  /*1180*/  IADD3.X R5, R7, UR21, RZ, P1, !PT ;  /* 0x0000001507057c10 */ /* 0x000fe40008ffe4ff */
[----:B------:R-:W-:-:S03]  /*1190*/  LOP3.LUT P1, RZ, R82, 0x4, RZ, 0xc0, !PT ;  /* 0x0000000452ff7812 */ /* 0x000fc6000782c0ff */
[----:B------:R2:W-:Y:S01]  /*11a0*/  LDGSTS.E.BYPASS.LTC128B.128 [R242+0xb000], desc[UR14][R4.64] ;  /* 0x0b00000004f27fae */ /* 0x0005e2000b901d4e */
[----:B-1----:R-:W-:Y:S01]  /*11b0*/  IMAD.IADD R2, R9, 0x1, R252 ;  /* 0x0000000109027824 */ /* 0x002fe200078e02fc */
[----:B------:R-:W-:Y:S02]  /*11c0*/  IADD3.X R9, R5, UR21, RZ, P0, !PT ;  /* 0x0000001505097c10 */ /* 0x000fe400087fe4ff */
[----:B------:R-:W-:Y:S02]  /*11d0*/  LEA R3, R0, UR5, 0x1 ;  /* 0x0000000500037c11 */ /* 0x000fe4000f8e08ff */
[----:B------:R-:W-:Y:S01]  /*11e0*/  LEA R230, R2, UR5, 0x1 ;  /* 0x0000000502e67c11 */ /* 0x000fe2000f8e08ff */
[----:B------:R1:W-:Y:S01]  /*11f0*/  LDGSTS.E.BYPASS.LTC128B.128 [R242+0xb800], desc[UR14][R8.64] ;  /* 0x0b80000008f27fae */ /* 0x0003e2000b901d4e */
[----:B------:R-:W-:-:S03]  /*1200*/  LOP3.LUT P0, RZ, R80, 0x2, RZ, 0xc0, !PT ;  /* 0x0000000250ff7812 */ /* 0x000fc6000780c0ff */
[----:B------:R-:W-:Y:S04]  /*1210*/  LDSM.16.M88.4 R12, [R3+0x4000] ;  /* 0x00400000030c783b */ /* 0x000fe80000000200 */
[----:B------:R-:W-:Y:S04]  /*1220*/  LDSM.16.M88.4 R20, [R3+0x7000] ;  /* 0x007000000314783b */ /* 0x000fe80000000200 */
[----:B--2---:R-:W2:Y:S04]  /*1230*/  LDSM.16.M88.4 R4, [R230+0x2000] ;  /* 0x00200000e604783b */ /* 0x004ea80000000200 */
[----:B------:R-:W-:Y:S04]  /*1240*/  LDSM.16.M88.4 R16, [R3+0x7800] ;  /* 0x007800000310783b */ /* 0x000fe80000000200 */
[----:B------:R-:W-:Y:S04]  /*1250*/  LDSM.16.M88.4 R40, [R3+0x4800] ;  /* 0x004800000328783b */ /* 0x000fe80000000200 */
[----:B------:R-:W-:Y:S04]  /*1260*/  LDSM.16.M88.4 R36, [R3+0x5000] ;  /* 0x005000000324783b */ /* 0x000fe80000000200 */
[----:B-1----:R-:W1:Y:S04]  /*1270*/  LDSM.16.M88.4 R8, [R230] ;  /* 0x00000000e608783b */ /* 0x002e680000000200 */
[----:B------:R-:W4:Y:S04]  /*1280*/  LDSM.16.M88.4 R32, [R3+0x5800] ;  /* 0x005800000320783b */ /* 0x000f280000000200 */
[----:B------:R-:W5:Y:S04]  /*1290*/  LDSM.16.M88.4 R28, [R3+0x6000] ;  /* 0x00600000031c783b */ /* 0x000f680000000200 */
[----:B------:R3:W5:Y:S04]  /*12a0*/  LDSM.16.M88.4 R24, [R3+0x6800] ;  /* 0x006800000318783b */ /* 0x0007680000000200 */
[----:B------:R-:W0:Y:S01]  /*12b0*/  LDGDEPBAR ;  /* 0x00000000000079af */ /* 0x000e220000000000 */
[C---:B--2---:R-:W-:Y:S06]  /*12c0*/  HMMA.16816.F32 R44, R4.reuse, R12, RZ ;  /* 0x0000000c042c723c */ /* 0x044fec00000018ff */
[----:B------:R-:W-:Y:S01]  /*12d0*/  HMMA.16816.F32 R84, R4, R14, RZ ;  /* 0x0000000e0454723c */ /* 0x000fe200000018ff */
[----:B---3--:R-:W-:-:S05]  /*12e0*/  IMAD.MOV.U32 R3, RZ, RZ, 0x20 ;  /* 0x00000020ff037424 */ /* 0x008fca00078e00ff */
[----:B------:R-:W-:Y:S01]  /*12f0*/  HMMA.16816.F32 R124, R4, R20, RZ ;  /* 0x00000014047c723c */ /* 0x000fe200000018ff */
[----:B------:R-:W-:Y:S02]  /*1300*/  SEL R2, R3, 0xffffffe0, !P0 ;  /* 0xffffffe003027807 */ /* 0x000fe40004000000 */
[----:B------:R-:W-:-:S03]  /*1310*/  LOP3.LUT P0, RZ, R82, 0x2, RZ, 0xc0, !PT ;  /* 0x0000000252ff7812 */ /* 0x000fc6000780c0ff */
[C---:B-1----:R-:W-:Y:S01]  /*1320*/  HMMA.16816.F32 R164, R8.reuse, R12, RZ ;  /* 0x0000000c08a4723c */ /* 0x042fe200000018ff */
[----:B------:R-:W-:Y:S01]  /*1330*/  IMAD.IADD R228, R229, 0x1, R2 ;  /* 0x00000001e5e47824 */ /* 0x000fe200078e0202 */
[----:B------:R-:W-:Y:S02]  /*1340*/  SEL R0, R3, 0xffffffe0, !P0 ;  /* 0xffffffe003007807 */ /* 0x000fe40004000000 */
[----:B------:R-:W-:Y:S02]  /*1350*/  LOP3.LUT P0, RZ, R80, 0x4, RZ, 0xc0, !PT ;  /* 0x0000000450ff7812 */ /* 0x000fe4000780c0ff */
[----:B------:R-:W-:Y:S01]  /*1360*/  HMMA.16816.F32 R160, R8, R14, RZ ;  /* 0x0000000e08a0723c */ /* 0x000fe200000018ff */
[----:B------:R-:W-:Y:S01]  /*1370*/  LDSM.16.M88.4 R112, [R228] ;  /* 0x00000000e470783b */ /* 0x000fe20000000200 */
[----:B------:R-:W-:-:S03]  /*1380*/  IMAD.IADD R233, R230, 0x1, R0 ;  /* 0x00000001e6e97824 */ /* 0x000fc600078e0200 */
[----:B------:R-:W-:Y:S01]  /*1390*/  LDSM.16.M88.4 R96, [R228+0x2000] ;  /* 0x00200000e460783b */ /* 0x000fe20000000200 */
[----:B------:R-:W-:Y:S03]  /*13a0*/  HMMA.16816.F32 R128, R4, R22, RZ ;  /* 0x000000160480723c */ /* 0x000fe600000018ff */
[----:B------:R-:W1:Y:S03]  /*13b0*/  LDSM.16.M88.4 R12, [R233+0x2000] ;  /* 0x00200000e90c783b */ /* 0x000e660000000200 */
[----:B------:R-:W-:Y:S01]  /*13c0*/  HMMA.16816.F32 R208, R8, R20, RZ ;  /* 0x0000001408d0723c */ /* 0x000fe200000018ff */
[----:B------:R-:W2:Y:S01]  /*13d0*/  LDSM.16.M88.4 R108, [R228+0x800] ;  /* 0x00080000e46c783b */ /* 0x000ea20000000200 */
[----:B------:R-:W-:-:S03]  /*13e0*/  @P0 VIADD R234, R229, 0xffffffc0 ;  /* 0xffffffc0e5ea0836 */ /* 0x000fc60000000000 */
[----:B------:R-:W3:Y:S01]  /*13f0*/  LDSM.16.M88.4 R104, [R228+0x1000] ;  /* 0x00100000e468783b */ /* 0x000ee20000000200 */
[C---:B------:R-:W-:Y:S03]  /*1400*/  HMMA.16816.F32 R148, R8.reuse, R22, RZ ;  /* 0x000000160894723c */ /* 0x040fe600000018ff */
[----:B------:R-:W3:Y:S03]  /*1410*/  LDSM.16.M88.4 R100, [R228+0x1800] ;  /* 0x00180000e464783b */ /* 0x000ee60000000200 */
[----:B------:R-:W-:Y:S01]  /*1420*/  HMMA.16816.F32 R20, R8, R16, RZ ;  /* 0x000000100814723c */ /* 0x000fe200000018ff */
[----:B------:R-:W3:Y:S04]  /*1430*/  LDSM.16.M88.4 R92, [R228+0x2800] ;  /* 0x00280000e45c783b */ /* 0x000ee80000000200 */
[----:B------:R-:W3:Y:S01]  /*1440*/  LDSM.16.M88.4 R88, [R228+0x3000] ;  /* 0x00300000e458783b */ /* 0x000ee20000000200 */
[C---:B------:R-:W-:Y:S06]  /*1450*/  HMMA.16816.F32 R76, R4.reuse, R40, RZ ;  /* 0x00000028044c723c */ /* 0x040fec00000018ff */
[C---:B------:R-:W-:Y:S06]  /*1460*/  HMMA.16816.F32 R72, R4.reuse, R42, RZ ;  /* 0x0000002a0448723c */ /* 0x040fec00000018ff */
[----:B------:R-:W-:Y:S01]  /*1470*/  HMMA.16816.F32 R68, R4, R36, RZ ;  /* 0x000000240444723c */ /* 0x000fe200000018ff */
[----:B------:R-:W-:-:S05]  /*1480*/  IMAD.MOV.U32 R3, RZ, RZ, R151 ;  /* 0x000000ffff037224 */ /* 0x000fca00078e0097 */
[C---:B------:R-:W-:Y:S06]  /*1490*/  HMMA.16816.F32 R64, R4.reuse, R38, RZ ;  /* 0x000000260440723c */ /* 0x040fec00000018ff */
[C---:B----4-:R-:W-:Y:S06]  /*14a0*/  HMMA.16816.F32 R60, R4.reuse, R32, RZ ;  /* 0x00000020043c723c */ /* 0x050fec00000018ff */
[C---:B------:R-:W-:Y:S06]  /*14b0*/  HMMA.16816.F32 R56, R4.reuse, R34, RZ ;  /* 0x000000220438723c */ /* 0x040fec00000018ff */
[C---:B-----5:R-:W-:Y:S06]  /*14c0*/  HMMA.16816.F32 R52, R4.reuse, R28, RZ ;  /* 0x0000001c0434723c */ /* 0x060fec00000018ff */
[C---:B------:R-:W-:Y:S06]  /*14d0*/  HMMA.16816.F32 R48, R4.reuse, R30, RZ ;  /* 0x0000001e0430723c */ /* 0x040fec00000018ff */
[C---:B------:R-:W-:Y:S06]  /*14e0*/  HMMA.16816.F32 R116, R4.reuse, R24, RZ ;  /* 0x000000180474723c */ /* 0x040fec00000018ff */
[C---:B------:R-:W-:Y:S06]  /*14f0*/  HMMA.16816.F32 R120, R4.reuse, R26, RZ ;  /* 0x0000001a0478723c */ /* 0x040fec00000018ff */
[C---:B------:R-:W-:Y:S06]  /*1500*/  HMMA.16816.F32 R132, R4.reuse, R16, RZ ;  /* 0x000000100484723c */ /* 0x040fec00000018ff */
[----:B------:R-:W-:Y:S01]  /*1510*/  HMMA.16816.F32 R136, R4, R18, RZ ;  /* 0x000000120488723c */ /* 0x000fe200000018ff */
[----:B------:R-:W-:-:S02]  /*1520*/  IMAD.MOV.U32 R17, RZ, RZ, R21 ;  /* 0x000000ffff117224 */ /* 0x000fc400078e0015 */
[----:B------:R-:W-:-:S03]  /*1530*/  IMAD.MOV.U32 R16, RZ, RZ, R22 ;  /* 0x000000ffff107224 */ /* 0x000fc600078e0016 */
[----:B------:R-:W-:Y:S01]  /*1540*/  HMMA.16816.F32 R200, R8, R24, RZ ;  /* 0x0000001808c8723c */ /* 0x000fe200000018ff */
[----:B------:R-:W-:Y:S02]  /*1550*/  IMAD.MOV.U32 R7, RZ, RZ, R23 ;  /* 0x000000ffff077224 */ /* 0x000fe400078e0017 */
[----:B------:R-:W-:Y:S02]  /*1560*/  IMAD.MOV.U32 R6, RZ, RZ, R148 ;  /* 0x000000ffff067224 */ /* 0x000fe400078e0094 */
[----:B------:R-:W-:Y:S01]  /*1570*/  IMAD.MOV.U32 R5, RZ, RZ, R149 ;  /* 0x000000ffff057224 */ /* 0x000fe200078e0095 */
[----:B-1----:R-:W-:Y:S01]  /*1580*/  HMMA.16816.F32 R236, R12, R114, R84 ;  /* 0x000000720cec723c */ /* 0x002fe20000001854 */
[----:B------:R-:W-:Y:S02]  /*1590*/  IMAD.MOV.U32 R24, RZ, RZ, R20 ;  /* 0x000000ffff187224 */ /* 0x000fe400078e0014 */
[----:B------:R-:W1:Y:S01]  /*15a0*/  LDSM.16.M88.4 R20, [R228+0x3800] ;  /* 0x00380000e414783b */ /* 0x000e620000000200 */
[----:B------:R-:W-:-:S02]  /*15b0*/  IMAD.MOV.U32 R4, RZ, RZ, R150 ;  /* 0x000000ffff047224 */ /* 0x000fc400078e0096 */
[C---:B------:R-:W-:Y:S01]  /*15c0*/  HMMA.16816.F32 R140, R8.reuse, R40, RZ ;  /* 0x00000028088c723c */ /* 0x040fe200000018ff */
[----:B------:R-:W-:Y:S02]  /*15d0*/  IMAD.MOV.U32 R85, RZ, RZ, R17 ;  /* 0x000000ffff557224 */ /* 0x000fe400078e0011 */
[----:B------:R-:W-:Y:S02]  /*15e0*/  IMAD.MOV.U32 R17, RZ, RZ, R3 ;  /* 0x000000ffff117224 */ /* 0x000fe400078e0003 */
[----:B------:R-:W-:Y:S01]  /*15f0*/  IMAD.MOV.U32 R3, RZ, RZ, 0x40 ;  /* 0x00000040ff037424 */ /* 0x000fe200078e00ff */
[C---:B------:R-:W-:Y:S01]  /*1600*/  HMMA.16816.F32 R144, R8.reuse, R42, RZ ;  /* 0x0000002a0890723c */ /* 0x040fe200000018ff */
[----:B------:R-:W-:Y:S01]  /*1610*/  IMAD.MOV.U32 R86, RZ, RZ, R16 ;  /* 0x000000ffff567224 */ /* 0x000fe200078e0010 */
[----:B------:R-:W-:Y:S01]  /*1620*/  LDSM.16.M88.4 R40, [R234+0x1000] ;  /* 0x00100000ea28783b */ /* 0x000fe20000000200 */
[----:B------:R-:W-:Y:S01]  /*1630*/  IMAD.MOV.U32 R87, RZ, RZ, R7 ;  /* 0x000000ffff577224 */ /* 0x000fe200078e0007 */
[----:B------:R-:W-:Y:S01]  /*1640*/  SEL R3, R3, 0xffffffc0, !P1 ;  /* 0xffffffc003037807 */ /* 0x000fe20004800000 */
[----:B------:R-:W-:Y:S01]  /*1650*/  IMAD.MOV.U32 R16, RZ, RZ, R4 ;  /* 0x000000ffff107224 */ /* 0x000fe200078e0004 */
[----:B------:R-:W-:Y:S01]  /*1660*/  HMMA.16816.F32 R168, R8, R36, RZ ;  /* 0x0000002408a8723c */ /* 0x000fe200000018ff */
[----:B------:R-:W-:-:S02]  /*1670*/  IMAD.MOV.U32 R84, RZ, RZ, R24 ;  /* 0x000000ffff547224 */ /* 0x000fc400078e0018 */
[----:B------:R-:W-:-:S03]  /*1680*/  IMAD.IADD R231, R230, 0x1, R3 ;  /* 0x00000001e6e77824 */ /* 0x000fc600078e0203 */
[C---:B------:R-:W-:Y:S01]  /*1690*/  HMMA.16816.F32 R176, R8.reuse, R38, RZ ;  /* 0x0000002608b0723c */ /* 0x040fe200000018ff */
[----:B------:R-:W-:Y:S05]  /*16a0*/  LDSM.16.M88.4 R36, [R234+0x1800] ;  /* 0x00180000ea24783b */ /* 0x000fea0000000200 */
[C---:B------:R-:W-:Y:S06]  /*16b0*/  HMMA.16816.F32 R180, R8.reuse, R32, RZ ;  /* 0x0000002008b4723c */ /* 0x040fec00000018ff */
[C---:B------:R-:W-:Y:S01]  /*16c0*/  HMMA.16816.F32 R188, R8.reuse, R34, RZ ;  /* 0x0000002208bc723c */ /* 0x040fe200000018ff */
[----:B------:R-:W-:Y:S05]  /*16d0*/  LDSM.16.M88.4 R32, [R234+0x2000] ;  /* 0x00200000ea20783b */ /* 0x000fea0000000200 */
[C---:B------:R-:W-:Y:S06]  /*16e0*/  HMMA.16816.F32 R192, R8.reuse, R28, RZ ;  /* 0x0000001c08c0723c */ /* 0x040fec00000018ff */
[C---:B------:R-:W-:Y:S01]  /*16f0*/  HMMA.16816.F32 R196, R8.reuse, R30, RZ ;  /* 0x0000001e08c4723c */ /* 0x040fe200000018ff */
[----:B------:R-:W-:Y:S05]  /*1700*/  LDSM.16.M88.4 R28, [R234+0x800] ;  /* 0x00080000ea1c783b */ /* 0x000fea0000000200 */
[C---:B------:R-:W-:Y:S01]  /*1710*/  HMMA.16816.F32 R204, R8.reuse, R26, RZ ;  /* 0x0000001a08cc723c */ /* 0x040fe200000018ff */
[----:B------:R-:W-:Y:S05]  /*1720*/  LDSM.16.M88.4 R24, [R234] ;  /* 0x00000000ea18783b */ /* 0x000fea0000000200 */
[----:B------:R-:W-:Y:S01]  /*1730*/  HMMA.16816.F32 R248, R8, R18, RZ ;  /* 0x0000001208f8723c */ /* 0x000fe200000018ff */
[----:B------:R-:W4:Y:S05]  /*1740*/  LDSM.16.M88.4 R8, [R233] ;  /* 0x00000000e908783b */ /* 0x000f2a0000000200 */
[----:B------:R-:W-:Y:S01]  /*1750*/  HMMA.16816.F32 R244, R12, R112, R44 ;  /* 0x000000700cf4723c */ /* 0x000fe2000000182c */
[----:B------:R-:W-:Y:S01]  /*1760*/  IMAD.MOV.U32 R18, RZ, RZ, R6 ;  /* 0x000000ffff127224 */ /* 0x000fe200078e0006 */
[----:B------:R-:W-:Y:S01]  /*1770*/  LDSM.16.M88.4 R44, [R234+0x3800] ;  /* 0x00380000ea2c783b */ /* 0x000fe20000000200 */
[----:B------:R-:W-:-:S03]  /*1780*/  IMAD.MOV.U32 R19, RZ, RZ, R5 ;  /* 0x000000ffff137224 */ /* 0x000fc600078e0005 */
[----:B------:R-:W5:Y:S01]  /*1790*/  LDSM.16.M88.4 R4, [R231+0x2000] ;  /* 0x00200000e704783b */ /* 0x000f620000000200 */
[C---:B------:R-:W-:Y:S03]  /*17a0*/  HMMA.16816.F32 R156, R12.reuse, R96, R52 ;  /* 0x000000600c9c723c */ /* 0x040fe60000001834 */
[----:B------:R-:W5:Y:S03]  /*17b0*/  LDSM.16.M88.4 R52, [R234+0x2800] ;  /* 0x00280000ea34783b */ /* 0x000f660000000200 */
[C---:B------:R-:W-:Y:S01]  /*17c0*/  HMMA.16816.F32 R152, R12.reuse, R98, R48 ;  /* 0x000000620c98723c */ /* 0x040fe20000001830 */
[----:B------:R-:W5:Y:S05]  /*17d0*/  LDSM.16.M88.4 R48, [R234+0x3000] ;  /* 0x00300000ea30783b */ /* 0x000f6a0000000200 */
[C---:B--2---:R-:W-:Y:S06]  /*17e0*/  HMMA.16816.F32 R224, R12.reuse, R108, R76 ;  /* 0x0000006c0ce0723c */ /* 0x044fec000000184c */
[C---:B------:R-:W-:Y:S06]  /*17f0*/  HMMA.16816.F32 R220, R12.reuse, R110, R72 ;  /* 0x0000006e0cdc723c */ /* 0x040fec0000001848 */
[C---:B---3--:R-:W-:Y:S06]  /*1800*/  HMMA.16816.F32 R216, R12.reuse, R104, R68 ;  /* 0x000000680cd8723c */ /* 0x048fec0000001844 */
[C---:B------:R-:W-:Y:S06]  /*1810*/  HMMA.16816.F32 R212, R12.reuse, R106, R64 ;  /* 0x0000006a0cd4723c */ /* 0x040fec0000001840 */
[C---:B------:R-:W-:Y:S06]  /*1820*/  HMMA.16816.F32 R184, R12.reuse, R100, R60 ;  /* 0x000000640cb8723c */ /* 0x040fec000000183c */
[C---:B------:R-:W-:Y:S06]  /*1830*/  HMMA.16816.F32 R172, R12.reuse, R102, R56 ;  /* 0x000000660cac723c */ /* 0x040fec0000001838 */
[C---:B------:R-:W-:Y:S06]  /*1840*/  HMMA.16816.F32 R148, R12.reuse, R92, R116 ;  /* 0x0000005c0c94723c */ /* 0x040fec0000001874 */
[C---:B------:R-:W-:Y:S06]  /*1850*/  HMMA.16816.F32 R72, R12.reuse, R94, R120 ;  /* 0x0000005e0c48723c */ /* 0x040fec0000001878 */
[C---:B------:R-:W-:Y:S06]  /*1860*/  HMMA.16816.F32 R68, R12.reuse, R88, R124 ;  /* 0x000000580c44723c */ /* 0x040fec000000187c */
[C---:B------:R-:W-:Y:S06]  /*1870*/  HMMA.16816.F32 R64, R12.reuse, R90, R128 ;  /* 0x0000005a0c40723c */ /* 0x040fec0000001880 */
[C---:B-1----:R-:W-:Y:S06]  /*1880*/  HMMA.16816.F32 R60, R12.reuse, R20, R132 ;  /* 0x000000140c3c723c */ /* 0x042fec0000001884 */
[----:B------:R-:W-:Y:S01]  /*1890*/  HMMA.16816.F32 R12, R12, R22, R136 ;  /* 0x000000160c0c723c */ /* 0x000fe20000001888 */
[----:B------:R-:W-:-:S02]  /*18a0*/  IMAD.MOV.U32 R132, RZ, RZ, R18 ;  /* 0x000000ffff847224 */ /* 0x000fc400078e0012 */
[----:B------:R-:W-:Y:S02]  /*18b0*/  IMAD.MOV.U32 R133, RZ, RZ, R19 ;  /* 0x000000ffff857224 */ /* 0x000fe400078e0013 */
[----:B------:R-:W-:Y:S01]  /*18c0*/  IMAD.MOV.U32 R134, RZ, RZ, R16 ;  /* 0x000000ffff867224 */ /* 0x000fe200078e0010 */
[C---:B----4-:R-:W-:Y:S01]  /*18d0*/  HMMA.16816.F32 R56, R8.reuse, R112, R164 ;  /* 0x000000700838723c */ /* 0x050fe200000018a4 */
[----:B------:R-:W-:Y:S02]  /*18e0*/  IMAD.MOV.U32 R135, RZ, RZ, R17 ;  /* 0x000000ffff877224 */ /* 0x000fe400078e0011 */
[----:B------:R-:W1:Y:S03]  /*18f0*/  LDSM.16.M88.4 R16, [R231] ;  /* 0x00000000e710783b */ /* 0x000e660000000200 */
[C---:B------:R-:W-:Y:S06]  /*1900*/  HMMA.16816.F32 R76, R8.reuse, R114, R160 ;  /* 0x00000072084c723c */ /* 0x040fec00000018a0 */
[C---:B------:R-:W-:Y:S06]  /*1910*/  HMMA.16816.F32 R124, R8.reuse, R100, R180 ;  /* 0x00000064087c723c */ /* 0x040fec00000018b4 */
[C---:B------:R-:W-:Y:S06]  /*1920*/  HMMA.16816.F32 R120, R8.reuse, R102, R188 ;  /* 0x000000660878723c */ /* 0x040fec00000018bc */
[C---:B------:R-:W-:Y:S06]  /*1930*/  HMMA.16816.F32 R112, R8.reuse, R92, R200 ;  /* 0x0000005c0870723c */ /* 0x040fec00000018c8 */
[C---:B------:R-:W-:Y:S06]  /*1940*/  HMMA.16816.F32 R100, R8.reuse, R94, R204 ;  /* 0x0000005e0864723c */ /* 0x040fec00000018cc */
[C---:B------:R-:W-:Y:S06]  /*1950*/  HMMA.16816.F32 R92, R8.reuse, R20, R84 ;  /* 0x00000014085c723c */ /* 0x040fec0000001854 */
[----:B------:R-:W-:Y:S06]  /*1960*/  HMMA.16816.F32 R84, R8, R22, R248 ;  /* 0x000000160854723c */ /* 0x000fec00000018f8 */
[----:B-----5:R-:W-:Y:S01]  /*1970*/  HMMA.16816.F32 R160, R4, R28, R224 ;  /* 0x0000001c04a0723c */ /* 0x020fe200000018e0 */
[----:B------:R-:W-:-:S02]  /*1980*/  IMAD.MOV.U32 R249, RZ, RZ, R232 ;  /* 0x000000fffff97224 */ /* 0x000fc400078e00e8 */
[----:B------:R-:W-:-:S03]  /*1990*/  IMAD.IADD R232, R0, 0x1, R231 ;  /* 0x0000000100e87824 */ /* 0x000fc600078e02e7 */
[----:B------:R-:W-:Y:S01]  /*19a0*/  HMMA.16816.F32 R128, R8, R108, R140 ;  /* 0x0000006c0880723c */ /* 0x000fe2000000188c */
[----:B------:R-:W-:Y:S01]  /*19b0*/  IMAD.IADD R227, R2, 0x1, R234 ;  /* 0x0000000102e37824 */ /* 0x000fe200078e02ea */
[----:B------:R-:W-:-:S04]  /*19c0*/  LOP3.LUT R2, R240, 0xffffffe0, RZ, 0xc0, !PT ;  /* 0xffffffe0f0027812 */ /* 0x000fc800078ec0ff */
[----:B------:R-:W-:Y:S01]  /*19d0*/  HMMA.16816.F32 R140, R8, R104, R168 ;  /* 0x00000068088c723c */ /* 0x000fe200000018a8 */
[----:B------:R-:W-:Y:S01]  /*19e0*/  LDSM.16.M88.4 R20, [R227+0x800] ;  /* 0x00080000e314783b */ /* 0x000fe20000000200 */
[----:B------:R-:W-:-:S04]  /*19f0*/  IMAD.IADD R2, R241, 0x1, -R2 ;  /* 0x00000001f1027824 */ /* 0x000fc800078e0a02 */
[C---:B------:R-:W-:Y:S06]  /*1a00*/  HMMA.16816.F32 R136, R8.reuse, R106, R176 ;  /* 0x0000006a0888723c */ /* 0x040fec00000018b0 */
[C---:B------:R-:W-:Y:S06]  /*1a10*/  HMMA.16816.F32 R144, R8.reuse, R110, R144 ;  /* 0x0000006e0890723c */ /* 0x040fec0000001890 */
[C---:B------:R-:W-:Y:S06]  /*1a20*/  HMMA.16816.F32 R116, R8.reuse, R96, R192 ;  /* 0x000000600874723c */ /* 0x040fec00000018c0 */
[C---:B------:R-:W-:Y:S06]  /*1a30*/  HMMA.16816.F32 R104, R8.reuse, R98, R196 ;  /* 0x000000620868723c */ /* 0x040fec00000018c4 */
[C---:B------:R-:W-:Y:S06]  /*1a40*/  HMMA.16816.F32 R108, R8.reuse, R88, R208 ;  /* 0x00000058086c723c */ /* 0x040fec00000018d0 */
[----:B------:R-:W-:Y:S01]  /*1a50*/  HMMA.16816.F32 R96, R8, R90, R132 ;  /* 0x0000005a0860723c */ /* 0x000fe20000001884 */
[----:B------:R-:W-:Y:S05]  /*1a60*/  LDSM.16.M88.4 R8, [R232+0x2000] ;  /* 0x00200000e808783b */ /* 0x000fea0000000200 */
[C---:B------:R-:W-:Y:S06]  /*1a70*/  HMMA.16816.F32 R180, R4.reuse, R40, R216 ;  /* 0x0000002804b4723c */ /* 0x040fec00000018d8 */
        /* <DEDUP_REMOVED lines=13> */
[----:B------:R-:W-:Y:S01]  /*1b50*/  HMMA.16816.F32 R152, R4, R46, R12 ;  /* 0x0000002e0498723c */ /* 0x000fe2000000180c */
[----:B------:R-:W2:Y:S04]  /*1b60*/  LDSM.16.M88.4 R4, [R227] ;  /* 0x00000000e304783b */ /* 0x000ea80000000200 */
[----:B------:R-:W3:Y:S01]  /*1b70*/  LDSM.16.M88.4 R12, [R232] ;  /* 0x00000000e80c783b */ /* 0x000ee20000000200 */
[C---:B-1----:R-:W-:Y:S06]  /*1b80*/  HMMA.16816.F32 R56, R16.reuse, R24, R56 ;  /* 0x000000181038723c */ /* 0x042fec0000001838 */
[C---:B------:R-:W-:Y:S06]  /*1b90*/  HMMA.16816.F32 R24, R16.reuse, R26, R76 ;  /* 0x0000001a1018723c */ /* 0x040fec000000184c */
[C---:B------:R-:W-:Y:S06]  /*1ba0*/  HMMA.16816.F32 R64, R16.reuse, R28, R128 ;  /* 0x0000001c1040723c */ /* 0x040fec0000001880 */
[C---:B------:R-:W-:Y:S06]  /*1bb0*/  HMMA.16816.F32 R156, R16.reuse, R32, R116 ;  /* 0x00000020109c723c */ /* 0x040fec0000001874 */
[C---:B------:R-:W-:Y:S01]  /*1bc0*/  HMMA.16816.F32 R148, R16.reuse, R34, R104 ;  /* 0x000000221094723c */ /* 0x040fe20000001868 */
[----:B------:R-:W-:Y:S05]  /*1bd0*/  LDSM.16.M88.4 R32, [R227+0x2800] ;  /* 0x00280000e320783b */ /* 0x000fea0000000200 */
[C---:B------:R-:W-:Y:S06]  /*1be0*/  HMMA.16816.F32 R128, R16.reuse, R52, R112 ;  /* 0x000000341080723c */ /* 0x040fec0000001870 */
[C---:B------:R-:W-:Y:S06]  /*1bf0*/  HMMA.16816.F32 R116, R16.reuse, R48, R108 ;  /* 0x000000301074723c */ /* 0x040fec000000186c */
[C---:B------:R-:W-:Y:S06]  /*1c00*/  HMMA.16816.F32 R112, R16.reuse, R50, R96 ;  /* 0x000000321070723c */ /* 0x040fec0000001860 */
[C---:B------:R-:W-:Y:S06]  /*1c10*/  HMMA.16816.F32 R108, R16.reuse, R44, R92 ;  /* 0x0000002c106c723c */ /* 0x040fec000000185c */
[----:B------:R-:W-:Y:S06]  /*1c20*/  HMMA.16816.F32 R104, R16, R46, R84 ;  /* 0x0000002e1068723c */ /* 0x000fec0000001854 */
[-C--:B--2---:R-:W-:Y:S06]  /*1c30*/  HMMA.16816.F32 R48, R8, R4.reuse, R88 ;  /* 0x000000040830723c */ /* 0x084fec0000001858 */
[----:B---3--:R-:W-:Y:S06]  /*1c40*/  HMMA.16816.F32 R44, R12, R4, R56 ;  /* 0x000000040c2c723c */ /* 0x008fec0000001838 */
[----:B------:R-:W-:Y:S01]  /*1c50*/  HMMA.16816.F32 R168, R16, R36, R124 ;  /* 0x0000002410a8723c */ /* 0x000fe2000000187c */
[----:B------:R-:W-:Y:S01]  /*1c60*/  SHF.R.S32.HI R4, RZ, 0x1f, R2 ;  /* 0x0000001fff047819 */ /* 0x000fe20000011402 */
[----:B------:R-:W-:-:S03]  /*1c70*/  IMAD.SHL.U32 R5, R241, 0x2, RZ ;  /* 0x00000002f1057824 */ /* 0x000fc600078e00ff */
[----:B------:R-:W-:Y:S01]  /*1c80*/  LEA.HI R2, R4, R2, RZ, 0x2 ;  /* 0x0000000204027211 */ /* 0x000fe200078f10ff */
[----:B------:R-:W-:Y:S01]  /*1c90*/  IMAD R4, R235, 0x10, R243 ;  /* 0x00000010eb047824 */ /* 0x000fe200078e02f3 */
[C---:B------:R-:W-:Y:S01]  /*1ca0*/  HMMA.16816.F32 R124, R16.reuse, R54, R100 ;  /* 0x00000036107c723c */ /* 0x040fe20000001864 */
[----:B------:R-:W1:Y:S01]  /*1cb0*/  LDSM.16.M88.4 R52, [R227+0x1800] ;  /* 0x00180000e334783b */ /* 0x000e620000000200 */
[----:B------:R-:W-:Y:S02]  /*1cc0*/  SHF.R.S32.HI R2, RZ, 0x2, R2 ;  /* 0x00000002ff027819 */ /* 0x000fe40000011402 */
[----:B------:R-:W-:Y:S02]  /*1cd0*/  LOP3.LUT R5, R5, 0x6, RZ, 0xc0, !PT ;  /* 0x0000000605057812 */ /* 0x000fe400078ec0ff */
[----:B------:R-:W-:Y:S01]  /*1ce0*/  HMMA.16816.F32 R144, R16, R30, R144 ;  /* 0x0000001e1090723c */ /* 0x000fe20000001890 */
[----:B------:R-:W-:Y:S01]  /*1cf0*/  LDSM.16.M88.4 R28, [R227+0x3000] ;  /* 0x00300000e31c783b */ /* 0x000fe20000000200 */
[----:B------:R-:W-:-:S04]  /*1d00*/  IADD3 R2, R4, 0x1, R2 ;  /* 0x0000000104027810 */ /* 0x000fc80007ffe002 */
[----:B------:R-:W-:Y:S01]  /*1d10*/  HMMA.16816.F32 R140, R16, R40, R140 ;  /* 0x00000028108c723c */ /* 0x000fe2000000188c */
[----:B------:R-:W-:Y:S01]  /*1d20*/  IADD3 R4, R81, -UR19, R2 ;  /* 0x8000001351047c10 */ /* 0x000fe2000fffe002 */
[----:B------:R-:W-:-:S04]  /*1d30*/  IMAD R2, R83, 0x80, R5 ;  /* 0x0000008053027824 */ /* 0x000fc800078e0205 */
[C---:B------:R-:W-:Y:S01]  /*1d40*/  HMMA.16816.F32 R136, R16.reuse, R42, R136 ;  /* 0x0000002a1088723c */ /* 0x040fe20000001888 */
[----:B------:R-:W-:Y:S05]  /*1d50*/  LDSM.16.M88.4 R40, [R227+0x2000] ;  /* 0x00200000e328783b */ /* 0x000fea0000000200 */
[----:B------:R-:W-:Y:S01]  /*1d60*/  HMMA.16816.F32 R164, R16, R38, R120 ;  /* 0x0000002610a4723c */ /* 0x000fe20000001878 */
[----:B------:R-:W2:Y:S05]  /*1d70*/  LDSM.16.M88.4 R36, [R227+0x1000] ;  /* 0x00100000e324783b */ /* 0x000eaa0000000200 */
[----:B------:R-:W-:Y:S01]  /*1d80*/  HMMA.16816.F32 R56, R12, R6, R24 ;  /* 0x000000060c38723c */ /* 0x000fe20000001818 */
[----:B------:R-:W3:Y:S01]  /*1d90*/  LDSM.16.M88.4 R24, [R227+0x3800] ;  /* 0x00380000e318783b */ /* 0x000ee20000000200 */
[----:B------:R-:W-:Y:S01]  /*1da0*/  VIADD R16, R2, 0x1 ;  /* 0x0000000102107836 */ /* 0x000fe20000000000 */
[----:B------:R-:W-:-:S04]  /*1db0*/  DEPBAR.LE SB0, 0x0 ;  /* 0x000080000000791a */ /* 0x000fc80000000000 */
[----:B------:R-:W-:Y:S01]  /*1dc0*/  HMMA.16816.F32 R60, R8, R6, R132 ;  /* 0x00000006083c723c */ /* 0x000fe20000001884 */
[----:B------:R-:W-:-:S05]  /*1dd0*/  VIADD R17, R2, 0x8 ;  /* 0x0000000802117836 */ /* 0x000fca0000000000 */
[----:B------:R-:W-:Y:S01]  /*1de0*/  HMMA.16816.F32 R64, R12, R20, R64 ;  /* 0x000000140c40723c */ /* 0x000fe20000001840 */
[----:B------:R-:W-:-:S05]  /*1df0*/  VIADD R6, R4, UR18 ;  /* 0x0000001204067c36 */ /* 0x000fca0008000000 */
[C-C-:B------:R-:W-:Y:S01]  /*1e00*/  VIADDMNMX R7, R6.reuse, 0x8, R81.reuse, PT ;  /* 0x0000000806077846 */ /* 0x140fe20003800151 */
[C---:B------:R-:W-:Y:S01]  /*1e10*/  HMMA.16816.F32 R68, R8.reuse, R20, R160 ;  /* 0x000000140844723c */ /* 0x040fe200000018a0 */
[C---:B------:R-:W-:Y:S02]  /*1e20*/  VIMNMX R5, R6.reuse, R81, PT ;  /* 0x0000005106057248 */ /* 0x040fe40003fe0100 */
[C-C-:B------:R-:W-:Y:S02]  /*1e30*/  VIADDMNMX R4, R6.reuse, 0x40, R81.reuse, PT ;  /* 0x0000004006047846 */ /* 0x140fe40003800151 */
[----:B------:R-:W-:Y:S01]  /*1e40*/  VIADDMNMX R6, R6, 0x48, R81, PT ;  /* 0x0000004806067846 */ /* 0x000fe20003800151 */
[----:B------:R-:W-:Y:S01]  /*1e50*/  HMMA.16816.F32 R72, R8, R22, R176 ;  /* 0x000000160848723c */ /* 0x000fe200000018b0 */
[----:B------:R-:W-:Y:S02]  /*1e60*/  ISETP.GE.AND P1, PT, R2, R7, PT ;  /* 0x000000070200720c */ /* 0x000fe40003f26270 */
[----:B------:R-:W-:-:S02]  /*1e70*/  ISETP.GE.AND P2, PT, R16, R5, PT ;  /* 0x000000051000720c */ /* 0x000fc40003f46270 */
[C---:B------:R-:W-:Y:S01]  /*1e80*/  ISETP.GE.AND P0, PT, R16.reuse, R7, PT ;  /* 0x000000071000720c */ /* 0x040fe20003f06270 */
[C---:B-1----:R-:W-:Y:S01]  /*1e90*/  HMMA.16816.F32 R84, R8.reuse, R54, R172 ;  /* 0x000000360854723c */ /* 0x042fe200000018ac */
[C---:B------:R-:W-:Y:S02]  /*1ea0*/  ISETP.GE.AND P3, PT, R16.reuse, R4, PT ;  /* 0x000000041000720c */ /* 0x040fe40003f66270 */
[----:B------:R-:W-:Y:S01]  /*1eb0*/  ISETP.GE.AND P4, PT, R16, R6, PT ;  /* 0x000000061000720c */ /* 0x000fe20003f86270 */
[----:B------:R-:W-:Y:S01]  /*1ec0*/  VIADD R16, R2, 0x9 ;  /* 0x0000000902107836 */ /* 0x000fe20000000000 */
[----:B------:R-:W-:Y:S01]  /*1ed0*/  FSEL R160, R46, -INF , !P1 ;  /* 0xff8000002ea07808 */ /* 0x000fe20004800000 */
[----:B--2---:R-:W-:Y:S01]  /*1ee0*/  HMMA.16816.F32 R88, R8, R36, R180 ;  /* 0x000000240858723c */ /* 0x004fe200000018b4 */
[----:B------:R-:W-:Y:S02]  /*1ef0*/  ISETP.GE.AND P1, PT, R17, R4, PT ;  /* 0x000000041100720c */ /* 0x000fe40003f26270 */
[----:B------:R-:W-:-:S02]  /*1f00*/  FSEL R161, R47, -INF , !P0 ;  /* 0xff8000002fa17808 */ /* 0x000fc40004000000 */
[----:B------:R-:W-:Y:S01]  /*1f10*/  FSEL R83, R49, -INF , !P3 ;  /* 0xff80000031537808 */ /* 0x000fe20005800000 */
[C---:B------:R-:W-:Y:S01]  /*1f20*/  HMMA.16816.F32 R76, R8.reuse, R38, R212 ;  /* 0x00000026084c723c */ /* 0x040fe200000018d4 */
[----:B------:R-:W-:Y:S02]  /*1f30*/  FSEL R120, R60, -INF , !P1 ;  /* 0xff8000003c787808 */ /* 0x000fe40004800000 */
[-C--:B------:R-:W-:Y:S02]  /*1f40*/  ISETP.GE.AND P0, PT, R2, R4.reuse, PT ;  /* 0x000000040200720c */ /* 0x080fe40003f06270 */
[----:B------:R-:W-:Y:S01]  /*1f50*/  ISETP.GE.AND P3, PT, R16, R4, PT ;  /* 0x000000041000720c */ /* 0x000fe20003f66270 */
[----:B------:R-:W-:Y:S01]  /*1f60*/  HMMA.16816.F32 R92, R8, R52, R184 ;  /* 0x00000034085c723c */ /* 0x000fe200000018b8 */
[----:B------:R-:W-:Y:S02]  /*1f70*/  ISETP.GE.AND P1, PT, R2, R6, PT ;  /* 0x000000060200720c */ /* 0x000fe40003f26270 */
[----:B------:R-:W-:-:S02]  /*1f80*/  FSEL R82, R48, -INF , !P0 ;  /* 0xff80000030527808 */ /* 0x000fc40004000000 */
[----:B------:R-:W-:Y:S01]  /*1f90*/  FSEL R121, R61, -INF , !P3 ;  /* 0xff8000003d797808 */ /* 0x000fe20005800000 */
[C---:B------:R-:W-:Y:S01]  /*1fa0*/  HMMA.16816.F32 R100, R8.reuse, R40, R196 ;  /* 0x000000280864723c */ /* 0x040fe200000018c4 */
[----:B------:R-:W-:Y:S02]  /*1fb0*/  FSEL R123, R50, -INF , !P1 ;  /* 0xff800000327b7808 */ /* 0x000fe40004800000 */
[C---:B------:R-:W-:Y:S02]  /*1fc0*/  ISETP.GE.AND P0, PT, R16.reuse, R5, PT ;  /* 0x000000051000720c */ /* 0x040fe40003f06270 */
[C---:B------:R-:W-:Y:S01]  /*1fd0*/  ISETP.GE.AND P3, PT, R16.reuse, R7, PT ;  /* 0x000000071000720c */ /* 0x040fe20003f66270 */
[----:B------:R-:W-:Y:S01]  /*1fe0*/  HMMA.16816.F32 R96, R8, R42, R204 ;  /* 0x0000002a0860723c */ /* 0x000fe200000018cc */
[----:B------:R-:W-:Y:S01]  /*1ff0*/  ISETP.GE.AND P1, PT, R16, R6, PT ;  /* 0x000000061000720c */ /* 0x000fe20003f26270 */
[----:B------:R-:W-:Y:S01]  /*2000*/  VIADD R16, R2, 0x10 ;  /* 0x0000001002107836 */ /* 0x000fe20000000000 */
[----:B------:R-:W-:-:S02]  /*2010*/  FSEL R122, R51, -INF , !P4 ;  /* 0xff800000337a7808 */ /* 0x000fc40006000000 */
[----:B------:R-:W-:Y:S01]  /*2020*/  ISETP.GE.AND P5, PT, R2, R5, PT ;  /* 0x000000050200720c */ /* 0x000fe20003fa6270 */
[----:B------:R-:W-:Y:S01]  /*2030*/  HMMA.16816.F32 R48, R12, R22, R144 ;  /* 0x000000160c30723c */ /* 0x000fe20000001890 */
[----:B------:R-:W-:Y:S02]  /*2040*/  ISETP.GE.AND P6, PT, R17, R7, PT ;  /* 0x000000071100720c */ /* 0x000fe40003fc6270 */
[----:B------:R-:W-:Y:S02]  /*2050*/  ISETP.GE.AND P4, PT, R16, R5, PT ;  /* 0x000000051000720c */ /* 0x000fe40003f86270 */
[----:B------:R-:W-:Y:S01]  /*2060*/  FSEL R80, R44, -INF , !P5 ;  /* 0xff8000002c507808 */ /* 0x000fe20006800000 */
[----:B------:R-:W-:Y:S01]  /*2070*/  HMMA.16816.F32 R208, R8, R32, R208 ;  /* 0x0000002008d0723c */ /* 0x000fe200000018d0 */
[----:B------:R-:W-:Y:S02]  /*2080*/  FSEL R81, R45, -INF , !P2 ;  /* 0xff8000002d517808 */ /* 0x000fe40005000000 */
[----:B------:R-:W-:-:S02]  /*2090*/  FSEL R60, R57, -INF , !P0 ;  /* 0xff800000393c7808 */ /* 0x000fc40004000000 */
[----:B------:R-:W-:Y:S01]  /*20a0*/  FSEL R135, R63, -INF , !P1 ;  /* 0xff8000003f877808 */ /* 0x000fe20004800000 */
[C---:B------:R-:W-:Y:S01]  /*20b0*/  HMMA.16816.F32 R200, R8.reuse, R34, R200 ;  /* 0x0000002208c8723c */ /* 0x040fe200000018c8 */
[----:B------:R-:W-:Y:S02]  /*20c0*/  FSEL R144, R58, -INF , !P6 ;  /* 0xff8000003a907808 */ /* 0x000fe40007000000 */
[----:B------:R-:W-:Y:S02]  /*20d0*/  FSEL R145, R59, -INF , !P3 ;  /* 0xff8000003b917808 */ /* 0x000fe40005800000 */
[----:B------:R-:W-:Y:S01]  /*20e0*/  FSEL R57, R64, -INF , !P4 ;  /* 0xff80000040397808 */ /* 0x000fe20006000000 */
[----:B------:R-:W-:Y:S01]  /*20f0*/  HMMA.16816.F32 R216, R8, R28, R216 ;  /* 0x0000001c08d8723c */ /* 0x000fe200000018d8 */
[C---:B------:R-:W-:Y:S01]  /*2100*/  ISETP.GE.AND P2, PT, R17.reuse, R6, PT ;  /* 0x000000061100720c */ /* 0x040fe20003f46270 */
[----:B------:R-:W-:Y:S01]  /*2110*/  BAR.SYNC.DEFER_BLOCKING 0x0 ;  /* 0x0000000000007b1d */ /* 0x000fe20000010000 */
[----:B------:R-:W-:-:S02]  /*2120*/  ISETP.GE.AND P5, PT, R17, R5, PT ;  /* 0x000000051100720c */ /* 0x000fc40003fa6270 */
[----:B------:R-:W-:Y:S01]  /*2130*/  ISETP.GE.AND P0, PT, R16, R4, PT ;  /* 0x000000041000720c */ /* 0x000fe20003f06270 */
[C---:B------:R-:W-:Y:S01]  /*2140*/  HMMA.16816.F32 R192, R8.reuse, R30, R192 ;  /* 0x0000001e08c0723c */ /* 0x040fe200000018c0 */
[----:B------:R-:W-:Y:S02]  /*2150*/  FSEL R56, R56, -INF , !P5 ;  /* 0xff80000038387808 */ /* 0x000fe40006800000 */
[----:B------:R-:W-:Y:S02]  /*2160*/  ISETP.GE.AND P5, PT, R16, R7, PT ;  /* 0x000000071000720c */ /* 0x000fe40003fa6270 */
[----:B------:R-:W-:Y:S01]  /*2170*/  FSEL R58, R68, -INF , !P0 ;  /* 0xff800000443a7808 */ /* 0x000fe20004000000 */
[C---:B---3--:R-:W-:Y:S06]  /*2180*/  HMMA.16816.F32 R188, R8.reuse, R24, R188 ;  /* 0x0000001808bc723c */ /* 0x048fec00000018bc */
[----:B------:R-:W-:Y:S06]  /*2190*/  HMMA.16816.F32 R172, R8, R26, R152 ;  /* 0x0000001a08ac723c */ /* 0x000fec0000001898 */
[----:B------:R-:W-:Y:S01]  /*21a0*/  HMMA.16816.F32 R44, R12, R36, R140 ;  /* 0x000000240c2c723c */ /* 0x000fe2000000188c */
[----:B------:R-:W-:Y:S01]  /*21b0*/  VIADD R8, R2, 0x11 ;  /* 0x0000001102087836 */ /* 0x000fe20000000000 */
[----:B------:R-:W-:Y:S01]  /*21c0*/  FSEL R152, R62, -INF , !P2 ;  /* 0xff8000003e987808 */ /* 0x000fe20005000000 */
[----:B------:R-:W-:Y:S01]  /*21d0*/  VIADD R9, R2, 0x18 ;  /* 0x0000001802097836 */ /* 0x000fe20000000000 */
[----:B------:R-:W-:-:S02]  /*21e0*/  ISETP.GE.AND P2, PT, R16, R6, PT ;  /* 0x000000061000720c */ /* 0x000fc40003f46270 */
[C---:B------:R-:W-:Y:S01]  /*21f0*/  ISETP.GE.AND P6, PT, R8.reuse, R5, PT ;  /* 0x000000050800720c */ /* 0x040fe20003fc6270 */
[C---:B------:R-:W-:Y:S01]  /*2200*/  HMMA.16816.F32 R16, R12.reuse, R38, R136 ;  /* 0x000000260c10723c */ /* 0x040fe20000001888 */
[C---:B------:R-:W-:Y:S02]  /*2210*/  ISETP.GE.AND P1, PT, R8.reuse, R7, PT ;  /* 0x000000070800720c */ /* 0x040fe40003f26270 */
[C---:B------:R-:W-:Y:S02]  /*2220*/  ISETP.GE.AND P3, PT, R8.reuse, R4, PT ;  /* 0x000000040800720c */ /* 0x040fe40003f66270 */
[----:B------:R-:W-:Y:S01]  /*2230*/  ISETP.GE.AND P4, PT, R8, R6, PT ;  /* 0x000000060800720c */ /* 0x000fe20003f86270 */
[----:B------:R-:W-:Y:S01]  /*2240*/  VIADD R8, R2, 0x19 ;  /* 0x0000001902087836 */ /* 0x000fe20000000000 */
[----:B------:R-:W-:Y:S01]  /*2250*/  FSEL R146, R67, -INF , !P1 ;  /* 0xff80000043927808 */ /* 0x000fe20004800000 */
[----:B------:R-:W-:Y:S01]  /*2260*/  HMMA.16816.F32 R20, R12, R52, R168 ;  /* 0x000000340c14723c */ /* 0x000fe200000018a8 */
[----:B------:R-:W-:-:S02]  /*2270*/  FSEL R59, R69, -INF , !P3 ;  /* 0xff800000453b7808 */ /* 0x000fc40005800000 */
[-C--:B------:R-:W-:Y:S02]  /*2280*/  ISETP.GE.AND P1, PT, R9, R4.reuse, PT ;  /* 0x000000040900720c */ /* 0x080fe40003f26270 */
[----:B------:R-:W-:Y:S01]  /*2290*/  ISETP.GE.AND P3, PT, R8, R4, PT ;  /* 0x000000040800720c */ /* 0x000fe20003f66270 */
[C---:B------:R-:W-:Y:S01]  /*22a0*/  HMMA.16816.F32 R52, R12.reuse, R54, R164 ;  /* 0x000000360c34723c */ /* 0x040fe200000018a4 */
[----:B------:R-:W-:Y:S02]  /*22b0*/  FSEL R61, R72, -INF , !P1 ;  /* 0xff800000483d7808 */ /* 0x000fe40004800000 */
[----:B------:R-:W-:Y:S02]  /*22c0*/  FSEL R63, R73, -INF , !P3 ;  /* 0xff800000493f7808 */ /* 0x000fe40005800000 */
[----:B------:R-:W-:Y:S01]  /*22d0*/  FSEL R62, R70, -INF , !P2 ;  /* 0xff800000463e7808 */ /* 0x000fe20005000000 */
[----:B------:R-:W-:Y:S01]  /*22e0*/  HMMA.16816.F32 R36, R12, R30, R112 ;  /* 0x0000001e0c24723c */ /* 0x000fe20000001870 */
[----:B------:R-:W-:-:S02]  /*22f0*/  FSEL R143, R66, -INF , !P5 ;  /* 0xff800000428f7808 */ /* 0x000fc40006800000 */
[C---:B------:R-:W-:Y:S02]  /*2300*/  ISETP.GE.AND P1, PT, R8.reuse, R5, PT ;  /* 0x000000050800720c */ /* 0x040fe40003f26270 */
[C---:B------:R-:W-:Y:S02]  /*2310*/  ISETP.GE.AND P3, PT, R8.reuse, R7, PT ;  /* 0x000000070800720c */ /* 0x040fe40003f66270 */
[-C--:B------:R-:W-:Y:S01]  /*2320*/  ISETP.GE.AND P2, PT, R8, R6.reuse, PT ;  /* 0x000000060800720c */ /* 0x080fe20003f46270 */
[----:B------:R-:W-:Y:S01]  /*2330*/  VIADD R8, R2, 0x20 ;  /* 0x0000002002087836 */ /* 0x000fe20000000000 */
[C---:B------:R-:W-:Y:S02]  /*2340*/  ISETP.GE.AND P5, PT, R9.reuse, R5, PT ;  /* 0x000000050900720c */ /* 0x040fe40003fa6270 */
[----:B------:R-:W-:Y:S02]  /*2350*/  ISETP.GE.AND P0, PT, R9, R6, PT ;  /* 0x000000060900720c */ /* 0x000fe40003f06270 */
[----:B------:R-:W-:-:S02]  /*2360*/  FSEL R72, R71, -INF , !P4 ;  /* 0xff80000047487808 */ /* 0x000fc40006000000 */
[----:B------:R-:W-:Y:S01]  /*2370*/  FSEL R137, R48, -INF , !P5 ;  /* 0xff80000030897808 */ /* 0x000fe20006800000 */
[C---:B------:R-:W-:Y:S01]  /*2380*/  HMMA.16816.F32 R68, R12.reuse, R40, R156 ;  /* 0x000000280c44723c */ /* 0x040fe2000000189c */
[----:B------:R-:W-:Y:S02]  /*2390*/  FSEL R138, R49, -INF , !P1 ;  /* 0xff800000318a7808 */ /* 0x000fe40004800000 */
[----:B------:R-:W-:Y:S02]  /*23a0*/  FSEL R74, R74, -INF , !P0 ;  /* 0xff8000004a4a7808 */ /* 0x000fe40004000000 */
[----:B------:R-:W-:Y:S02]  /*23b0*/  FSEL R140, R65, -INF , !P6 ;  /* 0xff800000418c7808 */ /* 0x000fe40007000000 */
[C---:B------:R-:W-:Y:S01]  /*23c0*/  ISETP.GE.AND P4, PT, R8.reuse, R5, PT ;  /* 0x000000050800720c */ /* 0x040fe20003f86270 */
[----:B------:R-:W-:Y:S01]  /*23d0*/  HMMA.16816.F32 R64, R12, R42, R148 ;  /* 0x0000002a0c40723c */ /* 0x000fe20000001894 */
[----:B------:R-:W-:-:S02]  /*23e0*/  ISETP.GE.AND P5, PT, R8, R7, PT ;  /* 0x000000070800720c */ /* 0x000fc40003fa6270 */
[C---:B------:R-:W-:Y:S02]  /*23f0*/  ISETP.GE.AND P1, PT, R8.reuse, R4, PT ;  /* 0x000000040800720c */ /* 0x040fe40003f26270 */
[----:B------:R-:W-:Y:S01]  /*2400*/  ISETP.GE.AND P0, PT, R8, R6, PT ;  /* 0x000000060800720c */ /* 0x000fe20003f06270 */
[C---:B------:R-:W-:Y:S01]  /*2410*/  VIADD R8, R2.reuse, 0x21 ;  /* 0x0000002102087836 */ /* 0x040fe20000000000 */
[----:B------:R-:W-:Y:S01]  /*2420*/  ISETP.GE.AND P6, PT, R9, R7, PT ;  /* 0x000000070900720c */ /* 0x000fe20003fc6270 */
[----:B------:R-:W-:Y:S01]  /*2430*/  VIADD R9, R2, 0x28 ;  /* 0x0000002802097836 */ /* 0x000fe20000000000 */
[----:B------:R-:W-:Y:S01]  /*2440*/  FSEL R133, R75, -INF , !P2 ;  /* 0xff8000004b857808 */ /* 0x000fe20005000000 */
[----:B------:R-:W-:Y:S01]  /*2450*/  HMMA.16816.F32 R40, R12, R34, R124 ;  /* 0x000000220c28723c */ /* 0x000fe2000000187c */
[----:B------:R-:W-:Y:S02]  /*2460*/  FSEL R141, R50, -INF , !P6 ;  /* 0xff800000328d7808 */ /* 0x000fe40007000000 */
[----:B------:R-:W-:-:S02]  /*2470*/  FSEL R142, R51, -INF , !P3 ;  /* 0xff800000338e7808 */ /* 0x000fc40005800000 */
[----:B------:R-:W-:Y:S01]  /*2480*/  FSEL R162, R44, -INF , !P4 ;  /* 0xff8000002ca27808 */ /* 0x000fe20006000000 */
[C---:B------:R-:W-:Y:S01]  /*2490*/  HMMA.16816.F32 R48, R12.reuse, R32, R128 ;  /* 0x000000200c30723c */ /* 0x040fe20000001880 */
[C---:B------:R-:W-:Y:S02]  /*24a0*/  ISETP.GE.AND P6, PT, R8.reuse, R5, PT ;  /* 0x000000050800720c */ /* 0x040fe40003fc6270 */
[C---:B------:R-:W-:Y:S02]  /*24b0*/  ISETP.GE.AND P2, PT, R8.reuse, R7, PT ;  /* 0x000000070800720c */ /* 0x040fe40003f46270 */
[C---:B------:R-:W-:Y:S01]  /*24c0*/  ISETP.GE.AND P3, PT, R8.reuse, R4, PT ;  /* 0x000000040800720c */ /* 0x040fe20003f66270 */
[----:B------:R-:W-:Y:S01]  /*24d0*/  HMMA.16816.F32 R32, R12, R24, R108 ;  /* 0x000000180c20723c */ /* 0x000fe2000000186c */
[----:B------:R-:W-:Y:S01]  /*24e0*/  ISETP.GE.AND P4, PT, R8, R6, PT ;  /* 0x000000060800720c */ /* 0x000fe20003f86270 */
[----:B------:R-:W-:Y:S01]  /*24f0*/  VIADD R8, R2, 0x29 ;  /* 0x0000002902087836 */ /* 0x000fe20000000000 */
[----:B------:R-:W-:-:S02]  /*2500*/  FSEL R156, R47, -INF , !P2 ;  /* 0xff8000002f9c7808 */ /* 0x000fc40005000000 */
[----:B------:R-:W-:Y:S02]  /*2510*/  FSEL R154, R89, -INF , !P3 ;  /* 0xff800000599a7808 */ /* 0x000fe40005800000 */
[-C--:B------:R-:W-:Y:S02]  /*2520*/  ISETP.GE.AND P2, PT, R9, R4.reuse, PT ;  /* 0x000000040900720c */ /* 0x080fe40003f46270 */
[----:B------:R-:W-:Y:S02]  /*2530*/  ISETP.GE.AND P3, PT, R8, R4, PT ;  /* 0x000000040800720c */ /* 0x000fe40003f66270 */
[----:B------:R-:W-:Y:S02]  /*2540*/  FSEL R147, R76, -INF , !P2 ;  /* 0xff8000004c937808 */ /* 0x000fe40005000000 */
[----:B------:R-:W-:Y:S02]  /*2550*/  FSEL R148, R77, -INF , !P3 ;  /* 0xff8000004d947808 */ /* 0x000fe40005800000 */
[----:B------:R-:W-:-:S02]  /*2560*/  FSEL R149, R90, -INF , !P0 ;  /* 0xff8000005a957808 */ /* 0x000fc40004000000 */
[----:B------:R-:W-:Y:S02]  /*2570*/  FSEL R157, R46, -INF , !P5 ;  /* 0xff8000002e9d7808 */ /* 0x000fe40006800000 */
[----:B------:R-:W-:Y:S02]  /*2580*/  FSEL R155, R88, -INF , !P1 ;  /* 0xff800000589b7808 */ /* 0x000fe40004800000 */
[C---:B------:R-:W-:Y:S02]  /*2590*/  ISETP.GE.AND P2, PT, R8.reuse, R5, PT ;  /* 0x000000050800720c */ /* 0x040fe40003f46270 */
[C---:B------:R-:W-:Y:S02]  /*25a0*/  ISETP.GE.AND P3, PT, R8.reuse, R7, PT ;  /* 0x000000070800720c */ /* 0x040fe40003f66270 */
[----:B------:R-:W-:Y:S01]  /*25b0*/  ISETP.GE.AND P0, PT, R8, R6, PT ;  /* 0x000000060800720c */ /* 0x000fe20003f06270 */
[----:B------:R-:W-:Y:S01]  /*25c0*/  VIADD R8, R2, 0x30 ;  /* 0x0000003002087836 */ /* 0x000fe20000000000 */
[----:B------:R-:W-:-:S02]  /*25d0*/  ISETP.GE.AND P5, PT, R9, R5, PT ;  /* 0x000000050900720c */ /* 0x000fc40003fa6270 */
[----:B------:R-:W-:Y:S02]  /*25e0*/  ISETP.GE.AND P1, PT, R9, R6, PT ;  /* 0x000000060900720c */ /* 0x000fe40003f26270 */
[----:B------:R-:W-:Y:S02]  /*25f0*/  FSEL R130, R91, -INF , !P4 ;  /* 0xff8000005b827808 */ /* 0x000fe40006000000 */
[----:B------:R-:W-:Y:S02]  /*2600*/  FSEL R129, R16, -INF , !P5 ;  /* 0xff80000010817808 */ /* 0x000fe40006800000 */
[----:B------:R-:W-:Y:S02]  /*2610*/  FSEL R128, R17, -INF , !P2 ;  /* 0xff80000011807808 */ /* 0x000fe40005000000 */
[----:B------:R-:W-:Y:S02]  /*2620*/  FSEL R131, R78, -INF , !P1 ;  /* 0xff8000004e837808 */ /* 0x000fe40004800000 */
[----:B------:R-:W-:-:S02]  /*2630*/  FSEL R153, R45, -INF , !P6 ;  /* 0xff8000002d997808 */ /* 0x000fc40007000000 */
[C---:B------:R-:W-:Y:S01]  /*2640*/  ISETP.GE.AND P5, PT, R8.reuse, R5, PT ;  /* 0x000000050800720c */ /* 0x040fe20003fa6270 */
[C---:B------:R-:W-:Y:S01]  /*2650*/  HMMA.16816.F32 R44, R12.reuse, R28, R116 ;  /* 0x0000001c0c2c723c */ /* 0x040fe20000001874 */
[CC--:B------:R-:W-:Y:S02]  /*2660*/  ISETP.GE.AND P4, PT, R8.reuse, R7.reuse, PT ;  /* 0x000000070800720c */ /* 0x0c0fe40003f86270 */
[C---:B------:R-:W-:Y:S02]  /*2670*/  ISETP.GE.AND P2, PT, R8.reuse, R4, PT ;  /* 0x000000040800720c */ /* 0x040fe40003f46270 */
[----:B------:R-:W-:Y:S01]  /*2680*/  ISETP.GE.AND P1, PT, R8, R6, PT ;  /* 0x000000060800720c */ /* 0x000fe20003f26270 */
[C---:B------:R-:W-:Y:S01]  /*2690*/  VIADD R8, R2.reuse, 0x31 ;  /* 0x0000003102087836 */ /* 0x040fe20000000000 */
[----:B------:R-:W-:Y:S01]  /*26a0*/  ISETP.GE.AND P6, PT, R9, R7, PT ;  /* 0x000000070900720c */ /* 0x000fe20003fc6270 */
[----:B------:R-:W-:Y:S01]  /*26b0*/  VIADD R9, R2, 0x38 ;  /* 0x0000003802097836 */ /* 0x000fe20000000000 */
[----:B------:R-:W-:Y:S01]  /*26c0*/  FSEL R124, R79, -INF , !P0 ;  /* 0xff8000004f7c7808 */ /* 0x000fe20004000000 */
[----:B------:R-:W-:Y:S01]  /*26d0*/  HMMA.16816.F32 R28, R12, R26, R104 ;  /* 0x0000001a0c1c723c */ /* 0x000fe20000001868 */
[----:B------:R-:W-:-:S02]  /*26e0*/  FSEL R126, R18, -INF , !P6 ;  /* 0xff800000127e7808 */ /* 0x000fc40007000000 */
[----:B------:R-:W-:Y:S02]  /*26f0*/  FSEL R125, R19, -INF , !P3 ;  /* 0xff800000137d7808 */ /* 0x000fe40005800000 */
[----:B------:R-:W-:Y:S02]  /*2700*/  FSEL R170, R20, -INF , !P5 ;  /* 0xff80000014aa7808 */ /* 0x000fe40006800000 */
[C---:B------:R-:W-:Y:S02]  /*2710*/  ISETP.GE.AND P6, PT, R8.reuse, R5, PT ;  /* 0x000000050800720c */ /* 0x040fe40003fc6270 */
[C---:B------:R-:W-:Y:S02]  /*2720*/  ISETP.GE.AND P0, PT, R8.reuse, R7, PT ;  /* 0x000000070800720c */ /* 0x040fe40003f06270 */
[C---:B------:R-:W-:Y:S02]  /*2730*/  ISETP.GE.AND P3, PT, R8.reuse, R4, PT ;  /* 0x000000040800720c */ /* 0x040fe40003f66270 */
[----:B------:R-:W-:Y:S01]  /*2740*/  ISETP.GE.AND P5, PT, R8, R6, PT ;  /* 0x000000060800720c */ /* 0x000fe20003fa6270 */
[C---:B------:R-:W-:Y:S01]  /*2750*/  VIADD R8, R2.reuse, 0x39 ;  /* 0x0000003902087836 */ /* 0x040fe20000000000 */
[----:B------:R-:W-:Y:S01]  /*2760*/  FSEL R163, R21, -INF , !P6 ;  /* 0xff80000015a37808 */ /* 0x000fe20007000000 */
[----:B------:R-:W-:Y:S01]  /*2770*/  VIADD R21, R2, 0x41 ;  /* 0x0000004102157836 */ /* 0x000fe20000000000 */
[----:B------:R-:W-:-:S02]  /*2780*/  FSEL R164, R93, -INF , !P3 ;  /* 0xff8000005da47808 */ /* 0x000fc40005800000 */
[----:B------:R-:W-:Y:S01]  /*2790*/  FSEL R167, R22, -INF , !P4 ;  /* 0xff80000016a77808 */ /* 0x000fe20006000000 */
[C---:B------:R-:W-:Y:S01]  /*27a0*/  VIADD R22, R2.reuse, 0x48 ;  /* 0x0000004802167836 */ /* 0x040fe20000000000 */
[----:B------:R-:W-:Y:S01]  /*27b0*/  FSEL R166, R23, -INF , !P0 ;  /* 0xff80000017a67808 */ /* 0x000fe20004000000 */
[----:B------:R-:W-:Y:S01]  /*27c0*/  VIADD R23, R2, 0x49 ;  /* 0x0000004902177836 */ /* 0x000fe20000000000 */
[CC--:B------:R-:W-:Y:S02]  /*27d0*/  ISETP.GE.AND P6, PT, R9.reuse, R4.reuse, PT ;  /* 0x000000040900720c */ /* 0x0c0fe40003fc6270 */
[----:B------:R-:W-:Y:S02]  /*27e0*/  ISETP.GE.AND P3, PT, R8, R4, PT ;  /* 0x000000040800720c */ /* 0x000fe40003f66270 */
[----:B------:R-:W-:Y:S02]  /*27f0*/  ISETP.GE.AND P0, PT, R9, R5, PT ;  /* 0x000000050900720c */ /* 0x000fe40003f06270 */
[----:B------:R-:W-:-:S02]  /*2800*/  FSEL R151, R84, -INF , !P6 ;  /* 0xff80000054977808 */ /* 0x000fc40007000000 */
[----:B------:R-:W-:Y:S02]  /*2810*/  FSEL R158, R85, -INF , !P3 ;  /* 0xff800000559e7808 */ /* 0x000fe40005800000 */
[----:B------:R-:W-:Y:S02]  /*2820*/  FSEL R168, R94, -INF , !P1 ;  /* 0xff8000005ea87808 */ /* 0x000fe40004800000 */
[C---:B------:R-:W-:Y:S02]  /*2830*/  ISETP.GE.AND P6, PT, R8.reuse, R5, PT ;  /* 0x000000050800720c */ /* 0x040fe40003fc6270 */
[C---:B------:R-:W-:Y:S02]  /*2840*/  ISETP.GE.AND P3, PT, R8.reuse, R7, PT ;  /* 0x000000070800720c */ /* 0x040fe40003f66270 */
[----:B------:R-:W-:Y:S01]  /*2850*/  ISETP.GE.AND P1, PT, R8, R6, PT ;  /* 0x000000060800720c */ /* 0x000fe20003f26270 */
[----:B------:R-:W-:Y:S01]  /*2860*/  VIADD R8, R2, 0x40 ;  /* 0x0000004002087836 */ /* 0x000fe20000000000 */
[----:B------:R-:W-:-:S02]  /*2870*/  FSEL R150, R52, -INF , !P0 ;  /* 0xff80000034967808 */ /* 0x000fc40004000000 */
[----:B------:R-:W-:Y:S02]  /*2880*/  ISETP.GE.AND P0, PT, R22, R4, PT ;  /* 0x000000041600720c */ /* 0x000fe40003f06270 */
[----:B------:R-:W-:Y:S02]  /*2890*/  FSEL R165, R92, -INF , !P2 ;  /* 0xff8000005ca57808 */ /* 0x000fe40005000000 */
[----:B------:R-:W-:Y:S02]  /*28a0*/  FSEL R183, R96, -INF , !P0 ;  /* 0xff80000060b77808 */ /* 0x000fe40004000000 */
[----:B------:R-:W-:Y:S02]  /*28b0*/  ISETP.GE.AND P0, PT, R8, R6, PT ;  /* 0x000000060800720c */ /* 0x000fe40003f06270 */
[----:B------:R-:W-:Y:S02]  /*28c0*/  FSEL R176, R87, -INF , !P1 ;  /* 0xff80000057b07808 */ /* 0x000fe40004800000 */
[----:B------:R-:W-:-:S02]  /*28d0*/  FSEL R182, R102, -INF , !P0 ;  /* 0xff80000066b67808 */ /* 0x000fc40004000000 */
[-C--:B------:R-:W-:Y:S02]  /*28e0*/  ISETP.GE.AND P0, PT, R22, R6.reuse, PT ;  /* 0x000000061600720c */ /* 0x080fe40003f06270 */
[----:B------:R-:W-:Y:S02]  /*28f0*/  ISETP.GE.AND P2, PT, R9, R6, PT ;  /* 0x000000060900720c */ /* 0x000fe40003f46270 */
[----:B------:R-:W-:Y:S02]  /*2900*/  ISETP.GE.AND P1, PT, R8, R4, PT ;  /* 0x000000040800720c */ /* 0x000fe40003f26270 */
[----:B------:R-:W-:Y:S02]  /*2910*/  FSEL R196, R98, -INF , !P0 ;  /* 0xff80000062c47808 */ /* 0x000fe40004000000 */
[----:B------:R-:W-:Y:S02]  /*2920*/  FSEL R171, R86, -INF , !P2 ;  /* 0xff80000056ab7808 */ /* 0x000fe40005000000 */
[----:B------:R-:W-:-:S02]  /*2930*/  FSEL R185, R100, -INF , !P1 ;  /* 0xff80000064b97808 */ /* 0x000fc40004800000 */
[----:B------:R-:W-:Y:S02]  /*2940*/  ISETP.NE.AND P0, PT, R249, 0x1, PT ;  /* 0x00000001f900780c */ /* 0x000fe40003f05270 */
[-C--:B------:R-:W-:Y:S02]  /*2950*/  ISETP.GE.AND P2, PT, R21, R4.reuse, PT ;  /* 0x000000041500720c */ /* 0x080fe40003f46270 */
[----:B------:R-:W-:Y:S02]  /*2960*/  ISETP.GE.AND P1, PT, R23, R4, PT ;  /* 0x000000041700720c */ /* 0x000fe40003f26270 */
[----:B------:R-:W-:Y:S02]  /*2970*/  FSEL R159, R95, -INF , !P5 ;  /* 0xff8000005f9f7808 */ /* 0x000fe40006800000 */
[----:B------:R-:W-:Y:S02]  /*2980*/  FSEL R184, R101, -INF , !P2 ;  /* 0xff80000065b87808 */ /* 0x000fe40005000000 */
[----:B------:R-:W-:-:S02]  /*2990*/  FSEL R187, R97, -INF , !P1 ;  /* 0xff80000061bb7808 */ /* 0x000fc40004800000 */
[C---:B------:R-:W-:Y:S02]  /*29a0*/  ISETP.GE.AND P5, PT, R8.reuse, R5, PT ;  /* 0x000000050800720c */ /* 0x040fe40003fa6270 */
[----:B------:R-:W-:Y:S02]  /*29b0*/  ISETP.GE.AND P2, PT, R8, R7, PT ;  /* 0x000000070800720c */ /* 0x000fe40003f46270 */
[-C--:B------:R-:W-:Y:S02]  /*29c0*/  ISETP.GE.AND P1, PT, R21, R6.reuse, PT ;  /* 0x000000061500720c */ /* 0x080fe40003f26270 */
[----:B------:R-:W-:Y:S02]  /*29d0*/  FMNMX.FTZ R8, R80, R81, !PT ;  /* 0x0000005150087209 */ /* 0x000fe40007810000 */
[----:B------:R-:W-:Y:S02]  /*29e0*/  FSEL R186, R103, -INF , !P1 ;  /* 0xff80000067ba7808 */ /* 0x000fe40004800000 */
[----:B------:R-:W-:-:S02]  /*29f0*/  ISETP.GE.AND P1, PT, R23, R6, PT ;  /* 0x000000061700720c */ /* 0x000fc40003f26270 */
[----:B------:R-:W-:Y:S02]  /*2a00*/  FMNMX.FTZ R8, R56, R8, !PT ;  /* 0x0000000838087209 */ /* 0x000fe40007810000 */
[----:B------:R-:W-:Y:S02]  /*2a10*/  ISETP.GE.AND P4, PT, R9, R7, PT ;  /* 0x000000070900720c */ /* 0x000fe40003f86270 */
[----:B------:R-:W-:Y:S02]  /*2a20*/  FSEL R197, R99, -INF , !P1 ;  /* 0xff80000063c57808 */ /* 0x000fe40004800000 */
[----:B------:R-:W-:Y:S01]  /*2a30*/  FMNMX.FTZ R20, R60, R8, !PT ;  /* 0x000000083c147209 */ /* 0x000fe20007810000 */
[----:B------:R-:W-:Y:S08]  /*2a40*/  @!P0 BRA `(.L_x_1) ;  /* 0x00000000008c8947 */ /* 0x000ff00003800000 */
[----:B------:R-:W2:Y:S01]  /*2a50*/  LDL.64 R250, [R1+0x50] ;  /* 0x0000500001fa7983 */ /* 0x000ea20000100a00 */
[----:B------:R-:W-:-:S04]  /*2a60*/  VIADD R8, R249, 0xfffffffe ;  /* 0xfffffffef9087836 */ /* 0x000fc80000000000 */
[----:B------:R-:W-:Y:S01]  /*2a70*/  IMAD R10, R8, UR12, RZ ;  /* 0x0000000c080a7c24 */ /* 0x000fe2000f8e02ff */
[----:B------:R-:W-:-:S05]  /*2a80*/  SHF.R.S32.HI R11, RZ, 0x1f, R8 ;  /* 0x0000001fff0b7819 */ /* 0x000fca0000011408 */
[----:B------:R-:W-:Y:S02]  /*2a90*/  IMAD R10, R11, UR13, R10 ;  /* 0x0000000d0b0a7c24 */ /* 0x000fe4000f8e020a */
[----:B--2---:R-:W-:-:S04]  /*2aa0*/  IMAD.WIDE.U32 R8, R8, UR13, R250 ;  /* 0x0000000d08087c25 */ /* 0x004fc8000f8e00fa */
[----:B------:R-:W-:Y:S01]  /*2ab0*/  IMAD.IADD R10, R9, 0x1, R10 ;  /* 0x00000001090a7824 */ /* 0x000fe200078e020a */
[----:B------:R-:W-:-:S04]  /*2ac0*/  LEA R18, P1, R8, UR10, 0x1 ;  /* 0x0000000a08127c11 */ /* 0x000fc8000f8208ff */
[----:B------:R-:W-:Y:S02]  /*2ad0*/  LEA.HI.X R19, R8, UR11, R10, 0x1, P1 ;  /* 0x0000000b08137c11 */ /* 0x000fe400088f0c0a */
[----:B------:R-:W-:-:S03]  /*2ae0*/  IADD3 R8, P1, R18, UR16, RZ ;  /* 0x0000001012087c10 */ /* 0x000fc6000ff3e0ff */
[----:B------:R-:W-:Y:S01]  /*2af0*/  @!PT LDS RZ, [RZ] ;  /* 0x00000000fffff984 */ /* 0x000fe20000000800 */
[----:B------:R-:W-:Y:S01]  /*2b00*/  @!PT LDS RZ, [RZ] ;  /* 0x00000000fffff984 */ /* 0x000fe20000000800 */
[----:B------:R-:W-:Y:S01]  /*2b10*/  @!PT LDS RZ, [RZ] ;  /* 0x00000000fffff984 */ /* 0x000fe20000000800 */
[----:B------:R-:W-:Y:S01]  /*2b20*/  LDGSTS.E.BYPASS.LTC128B.128 [R242+0x4000], desc[UR14][R18.64] ;  /* 0x0400000012f27fae */ /* 0x000fe2000b901d4e */
[----:B------:R-:W-:Y:S02]  /*2b30*/  IADD3.X R9, R19, UR17, RZ, P1, !PT ;  /* 0x0000001113097c10 */ /* 0x000fe40008ffe4ff */
[----:B------:R-:W-:-:S03]  /*2b40*/  IADD3 R16, P1, R8, UR16, RZ ;  /* 0x0000001008107c10 */ /* 0x000fc6000ff3e0ff */
[----:B------:R1:W-:Y:S01]  /*2b50*/  LDGSTS.E.BYPASS.LTC128B.128 [R242+0x4800], desc[UR14][R8.64] ;  /* 0x0480000008f27fae */ /* 0x0003e2000b901d4e */
        /* <DEDUP_REMOVED lines=9> */
[----:B------:R-:W-:-:S05]  /*2bf0*/  IADD3.X R11, R13, UR17, RZ, P1, !PT ;  /* 0x000000110d0b7c10 */ /* 0x000fca0008ffe4ff */
[----:B------:R3:W-:Y:S01]  /*2c00*/  LDGSTS.E.BYPASS.LTC128B.128 [R242+0x6800], desc[UR14][R10.64] ;  /* 0x068000000af27fae */ /* 0x0007e2000b901d4e */
[----:B-1----:R-:W-:-:S04]  /*2c10*/  IADD3 R8, P1, R10, UR16, RZ ;  /* 0x000000100a087c10 */ /* 0x002fc8000ff3e0ff */
[----:B------:R-:W-:Y:S02]  /*2c20*/  IADD3.X R9, R11, UR17, RZ, P1, !PT ;  /* 0x000000110b097c10 */ /* 0x000fe40008ffe4ff */
[----:B--2---:R-:W-:-:S03]  /*2c30*/  IADD3 R16, P1, R8, UR16, RZ ;  /* 0x0000001008107c10 */ /* 0x004fc6000ff3e0ff */
[----:B------:R3:W-:Y:S01]  /*2c40*/  LDGSTS.E.BYPASS.LTC128B.128 [R242+0x7000], desc[UR14][R8.64] ;  /* 0x0700000008f27fae */ /* 0x0007e2000b901d4e */
[----:B------:R-:W-:-:S05]  /*2c50*/  IADD3.X R17, R9, UR17, RZ, P1, !PT ;  /* 0x0000001109117c10 */ /* 0x000fca0008ffe4ff */
[----:B------:R3:W-:Y:S04]  /*2c60*/  LDGSTS.E.BYPASS.LTC128B.128 [R242+0x7800], desc[UR14][R16.64] ;  /* 0x0780000010f27fae */ /* 0x0007e8000b901d4e */
[----:B------:R-:W0:Y:S02]  /*2c70*/  LDGDEPBAR ;  /* 0x00000000000079af */ /* 0x000e240000000000 */
.L_x_1:
[----:B------:R-:W2:Y:S01]  /*2c80*/  LDL.LU R26, [R1+0xc] ;  /* 0x00000c00011a7983 */ /* 0x000ea20000300800 */
[----:B---3--:R-:W-:Y:S01]  /*2c90*/  FMNMX.FTZ R8, R57, R20, !PT ;  /* 0x0000001439087209 */ /* 0x008fe20007810000 */
[C---:B------:R-:W-:Y:S01]  /*2ca0*/  VIADD R10, R2.reuse, 0x50 ;  /* 0x00000050020a7836 */ /* 0x040fe20000000000 */
[C---:B------:R-:W-:Y:S01]  /*2cb0*/  IADD3 R11, R2.reuse, 0x51, RZ ;  /* 0x00000051020b7810 */ /* 0x040fe20007ffe0ff */
[----:B------:R-:W-:Y:S01]  /*2cc0*/  VIADD R12, R2, 0x58 ;  /* 0x00000058020c7836 */ /* 0x000fe20000000000 */
[----:B------:R-:W-:Y:S01]  /*2cd0*/  FMNMX.FTZ R8, R140, R8, !PT ;  /* 0x000000088c087209 */ /* 0x000fe20007810000 */
[C---:B------:R-:W-:Y:S01]  /*2ce0*/  VIADD R14, R2.reuse, 0x59 ;  /* 0x00000059020e7836 */ /* 0x040fe20000000000 */
[C---:B------:R-:W-:Y:S01]  /*2cf0*/  IADD3 R13, R2.reuse, 0x60, RZ ;  /* 0x00000060020d7810 */ /* 0x040fe20007ffe0ff */
[C---:B------:R-:W-:Y:S01]  /*2d00*/  VIADD R15, R2.reuse, 0x61 ;  /* 0x00000061020f7836 */ /* 0x040fe20000000000 */
[----:B------:R-:W-:Y:S01]  /*2d10*/  FMNMX.FTZ R8, R137, R8, !PT ;  /* 0x0000000889087209 */ /* 0x000fe20007810000 */
[C---:B------:R-:W-:Y:S01]  /*2d20*/  VIADD R17, R2.reuse, 0x68 ;  /* 0x0000006802117836 */ /* 0x040fe20000000000 */
[C---:B------:R-:W-:Y:S01]  /*2d30*/  IADD3 R16, R2.reuse, 0x69, RZ ;  /* 0x0000006902107810 */ /* 0x040fe20007ffe0ff */
[----:B------:R-:W-:Y:S01]  /*2d40*/  VIADD R18, R2, 0x70 ;  /* 0x0000007002127836 */ /* 0x000fe20000000000 */
[----:B------:R-:W-:Y:S01]  /*2d50*/  FMNMX.FTZ R8, R138, R8, !PT ;  /* 0x000000088a087209 */ /* 0x000fe20007810000 */
[C---:B------:R-:W-:Y:S01]  /*2d60*/  VIADD R19, R2.reuse, 0x71 ;  /* 0x0000007102137836 */ /* 0x040fe20000000000 */
[C---:B------:R-:W-:Y:S01]  /*2d70*/  IADD3 R20, R2.reuse, 0x78, RZ ;  /* 0x0000007802147810 */ /* 0x040fe20007ffe0ff */
[----:B------:R-:W-:Y:S01]  /*2d80*/  VIADD R24, R2, 0x79 ;  /* 0x0000007902187836 */ /* 0x000fe20000000000 */
[----:B------:R-:W-:Y:S01]  /*2d90*/  FMNMX.FTZ R2, R162, R8, !PT ;  /* 0x00000008a2027209 */ /* 0x000fe20007810000 */
[----:B------:R-:W-:Y:S01]  /*2da0*/  IMAD.MOV.U32 R25, RZ, RZ, R252 ;  /* 0x000000ffff197224 */ /* 0x000fe200078e00fc */
[----:B------:R-:W-:Y:S01]  /*2db0*/  FSEL R119, R53, -INF , !P6 ;  /* 0xff80000035777808 */ /* 0x000fe20007000000 */
[----:B------:R-:W-:Y:S01]  /*2dc0*/  ULDC UR4, c[0x0][0x2ec] ;  /* 0x0000bb0000047ab9 */ /* 0x000fe20000000800 */
[----:B------:R-:W-:Y:S01]  /*2dd0*/  FMNMX.FTZ R8, R153, R2, !PT ;  /* 0x0000000299087209 */ /* 0x000fe20007810000 */
[----:B------:R-:W-:Y:S01]  /*2de0*/  STL [R1+0x94], R234 ;  /* 0x000094ea01007387 */ /* 0x000fe20000100800 */
[----:B------:R-:W-:-:S02]  /*2df0*/  FMNMX.FTZ R2, R82, R83, !PT ;  /* 0x0000005352027209 */ /* 0x000fc40007810000 */
[----:B------:R-:W-:Y:S01]  /*2e00*/  FMNMX.FTZ R8, R129, R8, !PT ;  /* 0x0000000881087209 */ /* 0x000fe20007810000 */
[----:B------:R-:W-:Y:S01]  /*2e10*/  STL [R1+0x90], R242 ;  /* 0x000090f201007387 */ /* 0x000fe20000100800 */
[----:B------:R-:W-:Y:S02]  /*2e20*/  FMNMX.FTZ R2, R120, R2, !PT ;  /* 0x0000000278027209 */ /* 0x000fe40007810000 */
[----:B------:R-:W-:Y:S01]  /*2e30*/  FMNMX.FTZ R8, R128, R8, !PT ;  /* 0x0000000880087209 */ /* 0x000fe20007810000 */
[----:B------:R-:W-:Y:S01]  /*2e40*/  STL [R1+0x8c], R233 ;  /* 0x00008ce901007387 */ /* 0x000fe20000100800 */
[----:B------:R-:W-:Y:S02]  /*2e50*/  FMNMX.FTZ R2, R121, R2, !PT ;  /* 0x0000000279027209 */ /* 0x000fe40007810000 */
        /* <DEDUP_REMOVED lines=9> */
[----:B------:R-:W-:Y:S01]  /*2ef0*/  ISETP.GE.AND P1, PT, R21, R5, PT ;  /* 0x000000051500720c */ /* 0x000fe20003f26270 */
[----:B------:R-:W-:Y:S01]  /*2f00*/  STL [R1+0x7c], R229 ;  /* 0x00007ce501007387 */ /* 0x000fe20000100800 */
[----:B------:R-:W-:-:S02]  /*2f10*/  FMNMX.FTZ R2, R63, R2, !PT ;  /* 0x000000023f027209 */ /* 0x000fc40007810000 */
[----:B------:R-:W-:Y:S01]  /*2f20*/  FSEL R180, R68, -INF , !P5 ;  /* 0xff80000044b47808 */ /* 0x000fe20006800000 */
[----:B------:R-:W-:Y:S01]  /*2f30*/  STL [R1+0x78], R228 ;  /* 0x000078e401007387 */ /* 0x000fe20000100800 */
[----:B------:R-:W-:Y:S02]  /*2f40*/  FMNMX.FTZ R2, R155, R2, !PT ;  /* 0x000000029b027209 */ /* 0x000fe40007810000 */
[----:B------:R-:W-:Y:S01]  /*2f50*/  FMNMX.FTZ R8, R119, R8, !PT ;  /* 0x0000000877087209 */ /* 0x000fe20007810000 */
[----:B------:R-:W-:Y:S01]  /*2f60*/  STL [R1+0x74], R227 ;  /* 0x000074e301007387 */ /* 0x000fe20000100800 */
[----:B------:R-:W-:Y:S02]  /*2f70*/  FSEL R179, R69, -INF , !P1 ;  /* 0xff80000045b37808 */ /* 0x000fe40004800000 */
[----:B------:R-:W-:Y:S02]  /*2f80*/  FMNMX.FTZ R2, R154, R2, !PT ;  /* 0x000000029a027209 */ /* 0x000fe40007810000 */
[----:B------:R-:W-:-:S02]  /*2f90*/  ISETP.GE.AND P5, PT, R22, R5, PT ;  /* 0x000000051600720c */ /* 0x000fc40003fa6270 */
[-C--:B------:R-:W-:Y:S02]  /*2fa0*/  ISETP.GE.AND P1, PT, R23, R5.reuse, PT ;  /* 0x000000051700720c */ /* 0x080fe40003f26270 */
[----:B------:R-:W-:Y:S02]  /*2fb0*/  FMNMX.FTZ R9, R180, R8, !PT ;  /* 0x00000008b4097209 */ /* 0x000fe40007810000 */
[----:B------:R-:W-:Y:S02]  /*2fc0*/  FMNMX.FTZ R2, R147, R2, !PT ;  /* 0x0000000293027209 */ /* 0x000fe40007810000 */
[----:B------:R-:W-:Y:S02]  /*2fd0*/  FSEL R178, R64, -INF , !P5 ;  /* 0xff80000040b27808 */ /* 0x000fe40006800000 */
[----:B------:R-:W-:Y:S02]  /*2fe0*/  FSEL R177, R65, -INF , !P1 ;  /* 0xff80000041b17808 */ /* 0x000fe40004800000 */
[----:B------:R-:W-:-:S02]  /*2ff0*/  ISETP.GE.AND P5, PT, R10, R5, PT ;  /* 0x000000050a00720c */ /* 0x000fc40003fa6270 */
[----:B------:R-:W-:Y:S02]  /*3000*/  ISETP.GE.AND P1, PT, R11, R5, PT ;  /* 0x000000050b00720c */ /* 0x000fe40003f26270 */
        /* <DEDUP_REMOVED lines=10> */
[----:B------:R-:W-:-:S02]  /*30b0*/  FMNMX.FTZ R9, R177, R9, !PT ;  /* 0x00000009b1097209 */ /* 0x000fc40007810000 */
[-C--:B------:R-:W-:Y:S02]  /*30c0*/  ISETP.GE.AND P6, PT, R10, R4.reuse, PT ;  /* 0x000000040a00720c */ /* 0x080fe40003fc6270 */
[-C--:B------:R-:W-:Y:S02]  /*30d0*/  ISETP.GE.AND P5, PT, R11, R4.reuse, PT ;  /* 0x000000040b00720c */ /* 0x080fe40003fa6270 */
[----:B------:R-:W-:Y:S02]  /*30e0*/  ISETP.GE.AND P1, PT, R12, R4, PT ;  /* 0x000000040c00720c */ /* 0x000fe40003f26270 */
[----:B------:R-:W-:Y:S02]  /*30f0*/  FMNMX.FTZ R2, R164, R2, !PT ;  /* 0x00000002a4027209 */ /* 0x000fe40007810000 */
[----:B------:R-:W-:Y:S02]  /*3100*/  FMNMX.FTZ R9, R205, R9, !PT ;  /* 0x00000009cd097209 */ /* 0x000fe40007810000 */
[----:B------:R-:W-:-:S02]  /*3110*/  FSEL R221, R208, -INF , !P6 ;  /* 0xff800000d0dd7808 */ /* 0x000fc40007000000 */
[----:B------:R-:W-:Y:S02]  /*3120*/  FSEL R206, R209, -INF , !P5 ;  /* 0xff800000d1ce7808 */ /* 0x000fe40006800000 */
[----:B------:R-:W-:Y:S02]  /*3130*/  FSEL R200, R200, -INF , !P1 ;  /* 0xff800000c8c87808 */ /* 0x000fe40004800000 */
[----:B------:R-:W-:Y:S02]  /*3140*/  FMNMX.FTZ R2, R151, R2, !PT ;  /* 0x0000000297027209 */ /* 0x000fe40007810000 */
[----:B------:R-:W-:Y:S02]  /*3150*/  ISETP.GE.AND P6, PT, R14, R4, PT ;  /* 0x000000040e00720c */ /* 0x000fe40003fc6270 */
[-C--:B------:R-:W-:Y:S02]  /*3160*/  ISETP.GE.AND P5, PT, R13, R5.reuse, PT ;  /* 0x000000050d00720c */ /* 0x080fe40003fa6270 */
[----:B------:R-:W-:-:S02]  /*3170*/  ISETP.GE.AND P1, PT, R15, R5, PT ;  /* 0x000000050f00720c */ /* 0x000fc40003f26270 */
[----:B------:R-:W-:Y:S02]  /*3180*/  FMNMX.FTZ R9, R204, R9, !PT ;  /* 0x00000009cc097209 */ /* 0x000fe40007810000 */
[----:B------:R-:W-:Y:S02]  /*3190*/  FMNMX.FTZ R2, R158, R2, !PT ;  /* 0x000000029e027209 */ /* 0x000fe40007810000 */
[----:B------:R-:W-:Y:S02]  /*31a0*/  FSEL R201, R201, -INF , !P6 ;  /* 0xff800000c9c97808 */ /* 0x000fe40007000000 */
[----:B------:R-:W-:Y:S02]  /*31b0*/  FSEL R248, R44, -INF , !P5 ;  /* 0xff8000002cf87808 */ /* 0x000fe40006800000 */
[----:B------:R-:W-:Y:S02]  /*31c0*/  FSEL R247, R45, -INF , !P1 ;  /* 0xff8000002df77808 */ /* 0x000fe40004800000 */
[----:B------:R-:W-:-:S02]  /*31d0*/  ISETP.GE.AND P6, PT, R17, R5, PT ;  /* 0x000000051100720c */ /* 0x000fc40003fc6270 */
[-C--:B------:R-:W-:Y:S02]  /*31e0*/  ISETP.GE.AND P5, PT, R16, R5.reuse, PT ;  /* 0x000000051000720c */ /* 0x080fe40003fa6270 */
[----:B------:R-:W-:Y:S02]  /*31f0*/  ISETP.GE.AND P1, PT, R18, R5, PT ;  /* 0x000000051200720c */ /* 0x000fe40003f26270 */
[----:B------:R-:W-:Y:S02]  /*3200*/  FMNMX.FTZ R9, R199, R9, !PT ;  /* 0x00000009c7097209 */ /* 0x000fe40007810000 */
[----:B------:R-:W-:Y:S02]  /*3210*/  FMNMX.FTZ R8, R185, R2, !PT ;  /* 0x00000002b9087209 */ /* 0x000fe40007810000 */
[----:B------:R-:W-:Y:S02]  /*3220*/  FSEL R246, R36, -INF , !P6 ;  /* 0xff80000024f67808 */ /* 0x000fe40007000000 */
[----:B------:R-:W-:-:S02]  /*3230*/  FSEL R244, R37, -INF , !P5 ;  /* 0xff80000025f47808 */ /* 0x000fc40006800000 */
[----:B------:R-:W-:Y:S02]  /*3240*/  FSEL R241, R32, -INF , !P1 ;  /* 0xff80000020f17808 */ /* 0x000fe40004800000 */
[----:B------:R-:W-:Y:S02]  /*3250*/  FMNMX.FTZ R2, R123, R122, !PT ;  /* 0x0000007a7b027209 */ /* 0x000fe40007810000 */
[----:B------:R-:W-:Y:S02]  /*3260*/  FMNMX.FTZ R9, R198, R9, !PT ;  /* 0x00000009c6097209 */ /* 0x000fe40007810000 */
[-C--:B------:R-:W-:Y:S02]  /*3270*/  ISETP.GE.AND P6, PT, R19, R5.reuse, PT ;  /* 0x000000051300720c */ /* 0x080fe40003fc6270 */
[-C--:B------:R-:W-:Y:S02]  /*3280*/  ISETP.GE.AND P5, PT, R20, R5.reuse, PT ;  /* 0x000000051400720c */ /* 0x080fe40003fa6270 */
[----:B------:R-:W-:-:S02]  /*3290*/  ISETP.GE.AND P1, PT, R24, R5, PT ;  /* 0x000000051800720c */ /* 0x000fc40003f26270 */
[----:B------:R-:W-:Y:S02]  /*32a0*/  FMNMX.FTZ R5, R184, R8, !PT ;  /* 0x00000008b8057209 */ /* 0x000fe40007810000 */
[----:B------:R-:W-:Y:S02]  /*32b0*/  FMNMX.FTZ R2, R152, R2, !PT ;  /* 0x0000000298027209 */ /* 0x000fe40007810000 */
[----:B------:R-:W-:Y:S02]  /*32c0*/  FMNMX.FTZ R9, R248, R9, !PT ;  /* 0x00000009f8097209 */ /* 0x000fe40007810000 */
[----:B------:R-:W-:Y:S02]  /*32d0*/  FMNMX.FTZ R5, R183, R5, !PT ;  /* 0x00000005b7057209 */ /* 0x000fe40007810000 */
[----:B------:R-:W-:Y:S02]  /*32e0*/  FMNMX.FTZ R2, R135, R2, !PT ;  /* 0x0000000287027209 */ /* 0x000fe40007810000 */
[----:B------:R-:W-:-:S02]  /*32f0*/  FMNMX.FTZ R9, R247, R9, !PT ;  /* 0x00000009f7097209 */ /* 0x000fc40007810000 */
        /* <DEDUP_REMOVED lines=8> */
[----:B------:R-:W-:Y:S02]  /*3380*/  FSEL R240, R33, -INF , !P6 ;  /* 0xff80000021f07808 */ /* 0x000fe40007000000 */
[----:B------:R-:W-:Y:S02]  /*3390*/  FMNMX.FTZ R8, R241, R8, !PT ;  /* 0x00000008f1087209 */ /* 0x000fe40007810000 */
[----:B------:R-:W-:Y:S02]  /*33a0*/  ISETP.GE.AND P6, PT, R13, R4, PT ;  /* 0x000000040d00720c */ /* 0x000fe40003fc6270 */
[----:B------:R-:W-:-:S02]  /*33b0*/  FMNMX.FTZ R5, R200, R5, !PT ;  /* 0x00000005c8057209 */ /* 0x000fc40007810000 */
[----:B------:R-:W-:Y:S02]  /*33c0*/  FMNMX.FTZ R2, R133, R2, !PT ;  /* 0x0000000285027209 */ /* 0x000fe40007810000 */
[----:B------:R-:W-:Y:S02]  /*33d0*/  FSEL R235, R28, -INF , !P5 ;  /* 0xff8000001ceb7808 */ /* 0x000fe40006800000 */
[----:B------:R-:W-:Y:S02]  /*33e0*/  FMNMX.FTZ R8, R240, R8, !PT ;  /* 0x00000008f0087209 */ /* 0x000fe40007810000 */
[----:B------:R-:W-:Y:S02]  /*33f0*/  ISETP.GE.AND P5, PT, R15, R4, PT ;  /* 0x000000040f00720c */ /* 0x000fe40003fa6270 */
[----:B------:R-:W-:Y:S02]  /*3400*/  FSEL R238, R216, -INF , !P6 ;  /* 0xff800000d8ee7808 */ /* 0x000fe40007000000 */
        /* <DEDUP_REMOVED lines=8> */
[----:B------:R-:W-:Y:S02]  /*3490*/  FMNMX.FTZ R8, R223, R8, !PT ;  /* 0x00000008df087209 */ /* 0x000fe40007810000 */
[----:B------:R-:W-:Y:S02]  /*34a0*/  ISETP.GE.AND P5, PT, R16, R4, PT ;  /* 0x000000041000720c */ /* 0x000fe40003fa6270 */
[----:B------:R-:W-:Y:S01]  /*34b0*/  FSEL R236, R192, -INF , !P1 ;  /* 0xff800000c0ec7808 */ /* 0x000fe20004800000 */
[----:B------:R-:W1:Y:S01]  /*34c0*/  SHFL.BFLY PT, R9, R8, 0x2, 0x1f ;  /* 0x0c401f0008097f89 */ /* 0x000e6200000e0000 */
[----:B------:R-:W-:Y:S02]  /*34d0*/  FMNMX.FTZ R5, R237, R5, !PT ;  /* 0x00000005ed057209 */ /* 0x000fe40007810000 */
[----:B------:R-:W-:-:S02]  /*34e0*/  FMNMX.FTZ R2, R131, R2, !PT ;  /* 0x0000000283027209 */ /* 0x000fc40007810000 */
[----:B------:R-:W-:Y:S02]  /*34f0*/  ISETP.GE.AND P1, PT, R18, R4, PT ;  /* 0x000000041200720c */ /* 0x000fe40003f26270 */
[----:B------:R-:W-:Y:S02]  /*3500*/  FSEL R239, R193, -INF , !P5 ;  /* 0xff800000c1ef7808 */ /* 0x000fe40006800000 */
[----:B------:R-:W-:Y:S02]  /*3510*/  FMNMX.FTZ R5, R236, R5, !PT ;  /* 0x00000005ec057209 */ /* 0x000fe40007810000 */
[----:B------:R-:W-:Y:S02]  /*3520*/  FMNMX.FTZ R2, R124, R2, !PT ;  /* 0x000000027c027209 */ /* 0x000fe40007810000 */
[----:B------:R-:W-:Y:S02]  /*3530*/  ISETP.GE.AND P5, PT, R19, R4, PT ;  /* 0x000000041300720c */ /* 0x000fe40003fa6270 */
[----:B------:R-:W-:-:S02]  /*3540*/  FSEL R215, R188, -INF , !P1 ;  /* 0xff800000bcd77808 */ /* 0x000fc40004800000 */
[----:B------:R-:W-:Y:S02]  /*3550*/  FMNMX.FTZ R5, R239, R5, !PT ;  /* 0x00000005ef057209 */ /* 0x000fe40007810000 */
[----:B------:R-:W-:Y:S02]  /*3560*/  FMNMX.FTZ R2, R168, R2, !PT ;  /* 0x00000002a8027209 */ /* 0x000fe40007810000 */
[----:B------:R-:W-:Y:S02]  /*3570*/  ISETP.GE.AND P1, PT, R20, R4, PT ;  /* 0x000000041400720c */ /* 0x000fe40003f26270 */
[----:B------:R-:W-:Y:S02]  /*3580*/  FSEL R27, R189, -INF , !P5 ;  /* 0xff800000bd1b7808 */ /* 0x000fe40006800000 */
[----:B------:R-:W-:Y:S02]  /*3590*/  FMNMX.FTZ R5, R215, R5, !PT ;  /* 0x00000005d7057209 */ /* 0x000fe40007810000 */
[----:B------:R-:W-:Y:S01]  /*35a0*/  FMNMX.FTZ R2, R159, R2, !PT ;  /* 0x000000029f027209 */ /* 0x000fe20007810000 */
[----:B------:R-:W-:Y:S01]  /*35b0*/  STL [R1], R27 ;  /* 0x0000001b01007387 */ /* 0x000fe20000100800 */
[----:B------:R-:W-:-:S02]  /*35c0*/  ISETP.GE.AND P5, PT, R24, R4, PT ;  /* 0x000000041800720c */ /* 0x000fc40003fa6270 */
[----:B------:R-:W-:Y:S02]  /*35d0*/  FSEL R252, R172, -INF , !P1 ;  /* 0xff800000acfc7808 */ /* 0x000fe40004800000 */
[----:B------:R-:W-:Y:S02]  /*35e0*/  FMNMX.FTZ R5, R27, R5, !PT ;  /* 0x000000051b057209 */ /* 0x000fe40007810000 */
[----:B------:R-:W-:Y:S02]  /*35f0*/  FMNMX.FTZ R2, R171, R2, !PT ;  /* 0x00000002ab027209 */ /* 0x000fe40007810000 */
[----:B------:R-:W-:Y:S02]  /*3600*/  FSEL R251, R173, -INF , !P5 ;  /* 0xff800000adfb7808 */ /* 0x000fe40006800000 */
[----:B------:R-:W-:Y:S02]  /*3610*/  FMNMX.FTZ R5, R252, R5, !PT ;  /* 0x00000005fc057209 */ /* 0x000fe40007810000 */
[----:B------:R-:W-:-:S02]  /*3620*/  FMNMX.FTZ R4, R176, R2, !PT ;  /* 0x00000002b0047209 */ /* 0x000fc40007810000 */
[----:B------:R-:W-:Y:S02]  /*3630*/  FMNMX.FTZ R2, R251, R5, !PT ;  /* 0x00000005fb027209 */ /* 0x000fe40007810000 */
[----:B------:R-:W-:Y:S02]  /*3640*/  FMNMX.FTZ R4, R182, R4, !PT ;  /* 0x00000004b6047209 */ /* 0x000fe40007810000 */
[----:B-1----:R-:W-:Y:S02]  /*3650*/  FMNMX.FTZ R136, R8, R9, !PT ;  /* 0x0000000908887209 */ /* 0x002fe40007810000 */
[----:B------:R-:W1:Y:S01]  /*3660*/  SHFL.BFLY PT, R8, R2, 0x2, 0x1f ;  /* 0x0c401f0002087f89 */ /* 0x000e6200000e0000 */
[----:B------:R-:W-:Y:S02]  /*3670*/  FMNMX.FTZ R4, R186, R4, !PT ;  /* 0x00000004ba047209 */ /* 0x000fe40007810000 */
[----:B------:R-:W-:Y:S01]  /*3680*/  ISETP.GE.AND P1, PT, R10, R6, PT ;  /* 0x000000060a00720c */ /* 0x000fe20003f26270 */
[----:B------:R-:W3:Y:S01]  /*3690*/  SHFL.BFLY PT, R9, R136, 0x1, 0x1f ;  /* 0x0c201f0088097f89 */ /* 0x000ee200000e0000 */
[----:B------:R-:W-:-:S02]  /*36a0*/  FMNMX.FTZ R4, R196, R4, !PT ;  /* 0x00000004c4047209 */ /* 0x000fc40007810000 */
[----:B------:R-:W-:Y:S02]  /*36b0*/  ISETP.GE.AND P6, PT, R11, R6, PT ;  /* 0x000000060b00720c */ /* 0x000fe40003fc6270 */
[----:B------:R-:W-:Y:S02]  /*36c0*/  FSEL R173, R210, -INF , !P1 ;  /* 0xff800000d2ad7808 */ /* 0x000fe40004800000 */
[----:B------:R-:W-:Y:S02]  /*36d0*/  FMNMX.FTZ R4, R197, R4, !PT ;  /* 0x00000004c5047209 */ /* 0x000fe40007810000 */
[----:B------:R-:W-:Y:S02]  /*36e0*/  ISETP.GE.AND P5, PT, R12, R6, PT ;  /* 0x000000060c00720c */ /* 0x000fe40003fa6270 */
[----:B------:R-:W-:Y:S02]  /*36f0*/  FSEL R181, R211, -INF , !P6 ;  /* 0xff800000d3b57808 */ /* 0x000fe40007000000 */
[----:B------:R-:W-:-:S02]  /*3700*/  FMNMX.FTZ R4, R173, R4, !PT ;  /* 0x00000004ad047209 */ /* 0x000fc40007810000 */
[----:B------:R-:W-:Y:S02]  /*3710*/  ISETP.GE.AND P1, PT, R14, R6, PT ;  /* 0x000000060e00720c */ /* 0x000fe40003f26270 */
[----:B------:R-:W-:Y:S02]  /*3720*/  FSEL R202, R202, -INF , !P5 ;  /* 0xff800000caca7808 */ /* 0x000fe40006800000 */
[----:B------:R-:W-:Y:S02]  /*3730*/  FMNMX.FTZ R4, R181, R4, !PT ;  /* 0x00000004b5047209 */ /* 0x000fe40007810000 */
[----:B------:R-:W-:Y:S02]  /*3740*/  FSEL R203, R203, -INF , !P1 ;  /* 0xff800000cbcb7808 */ /* 0x000fe40004800000 */
[----:B------:R-:W-:Y:S02]  /*3750*/  ISETP.GE.AND P1, PT, R13, R6, PT ;  /* 0x000000060d00720c */ /* 0x000fe40003f26270 */
[----:B------:R-:W-:-:S02]  /*3760*/  FMNMX.FTZ R5, R202, R4, !PT ;  /* 0x00000004ca057209 */ /* 0x000fc40007810000 */
[----:B------:R-:W-:Y:S02]  /*3770*/  FMNMX.FTZ R4, R160, R161, !PT ;  /* 0x000000a1a0047209 */ /* 0x000fe40007810000 */
[----:B-1----:R-:W-:Y:S02]  /*3780*/  FMNMX.FTZ R134, R2, R8, !PT ;  /* 0x0000000802867209 */ /* 0x002fe40007810000 */
[----:B------:R-:W-:Y:S02]  /*3790*/  ISETP.GE.AND P6, PT, R15, R6, PT ;  /* 0x000000060f00720c */ /* 0x000fe40003fc6270 */
[----:B------:R-:W-:Y:S02]  /*37a0*/  FSEL R193, R218, -INF , !P1 ;  /* 0xff800000dac17808 */ /* 0x000fe40004800000 */
[----:B------:R-:W-:Y:S02]  /*37b0*/  FMNMX.FTZ R2, R203, R5, !PT ;  /* 0x00000005cb027209 */ /* 0x000fe40007810000 */
[----:B------:R-:W-:-:S02]  /*37c0*/  FMNMX.FTZ R4, R144, R4, !PT ;  /* 0x0000000490047209 */ /* 0x000fc40007810000 */
[----:B------:R-:W-:Y:S02]  /*37d0*/  ISETP.GE.AND P5, PT, R17, R6, PT ;  /* 0x000000061100720c */ /* 0x000fe40003fa6270 */
[----:B------:R-:W-:Y:S02]  /*37e0*/  FSEL R222, R219, -INF , !P6 ;  /* 0xff800000dbde7808 */ /* 0x000fe40007000000 */
[----:B------:R-:W-:Y:S02]  /*37f0*/  FMNMX.FTZ R2, R193, R2, !PT ;  /* 0x00000002c1027209 */ /* 0x000fe40007810000 */
[----:B------:R-:W-:Y:S02]  /*3800*/  FMNMX.FTZ R4, R145, R4, !PT ;  /* 0x0000000491047209 */ /* 0x000fe40007810000 */
[----:B------:R-:W-:Y:S02]  /*3810*/  FSEL R194, R194, -INF , !P5 ;  /* 0xff800000c2c27808 */ /* 0x000fe40006800000 */
[----:B------:R-:W-:-:S02]  /*3820*/  FMNMX.FTZ R2, R222, R2, !PT ;  /* 0x00000002de027209 */ /* 0x000fc40007810000 */
[----:B------:R-:W-:Y:S02]  /*3830*/  FMNMX.FTZ R4, R143, R4, !PT ;  /* 0x000000048f047209 */ /* 0x000fe40007810000 */
[----:B------:R-:W-:Y:S02]  /*3840*/  ISETP.GE.AND P1, PT, R16, R6, PT ;  /* 0x000000061000720c */ /* 0x000fe40003f26270 */
[----:B------:R-:W-:Y:S02]  /*3850*/  FMNMX.FTZ R132, R194, R2, !PT ;  /* 0x00000002c2847209 */ /* 0x000fe40007810000 */
[----:B------:R-:W-:Y:S02]  /*3860*/  FMNMX.FTZ R2, R146, R4, !PT ;  /* 0x0000000492027209 */ /* 0x000fe40007810000 */
[----:B------:R-:W-:Y:S02]  /*3870*/  FSEL R243, R195, -INF , !P1 ;  /* 0xff800000c3f37808 */ /* 0x000fe40004800000 */
[----:B---3--:R-:W-:-:S02]  /*3880*/  FMNMX.FTZ R136, R136, R9, !PT ;  /* 0x0000000988887209 */ /* 0x008fc40007810000 */
[----:B------:R-:W-:Y:S01]  /*3890*/  ISETP.GE.AND P1, PT, R19, R6, PT ;  /* 0x000000061300720c */ /* 0x000fe20003f26270 */
[----:B------:R-:W1:Y:S01]  /*38a0*/  SHFL.BFLY PT, R9, R134, 0x1, 0x1f ;  /* 0x0c201f0086097f89 */ /* 0x000e6200000e0000 */
[----:B------:R-:W-:Y:S01]  /*38b0*/  FMNMX.FTZ R2, R141, R2, !PT ;  /* 0x000000028d027209 */ /* 0x000fe20007810000 */
[----:B------:R-:W-:Y:S01]  /*38c0*/  FMUL.FTZ R8, R136, UR4 ;  /* 0x0000000488087c20 */ /* 0x000fe20008410000 */
[----:B------:R-:W-:Y:S01]  /*38d0*/  ISETP.GE.AND P5, PT, R18, R6, PT ;  /* 0x000000061200720c */ /* 0x000fe20003fa6270 */
[----:B------:R-:W-:Y:S01]  /*38e0*/  STL [R1+0x98], R136 ;  /* 0x0000988801007387 */ /* 0x000fe20000100800 */
[----:B------:R-:W-:Y:S02]  /*38f0*/  FSEL R250, R191, -INF , !P1 ;  /* 0xff800000bffa7808 */ /* 0x000fe40004800000 */
[----:B------:R-:W-:Y:S02]  /*3900*/  FSETP.NEU.FTZ.AND P1, PT, R136, -INF , PT ;  /* 0xff8000008800780b */ /* 0x000fe40003f3d000 */
[----:B------:R-:W-:-:S02]  /*3910*/  FMNMX.FTZ R2, R142, R2, !PT ;  /* 0x000000028e027209 */ /* 0x000fc40007810000 */
[----:B------:R-:W-:Y:S02]  /*3920*/  FSEL R249, R190, -INF , !P5 ;  /* 0xff800000bef97808 */ /* 0x000fe40006800000 */
[----:B------:R-:W-:Y:S02]  /*3930*/  FMNMX.FTZ R132, R243, R132, !PT ;  /* 0x00000084f3847209 */ /* 0x000fe40007810000 */
[----:B------:R-:W-:Y:S02]  /*3940*/  FSEL R8, R8, RZ, P1 ;  /* 0x000000ff08087208 */ /* 0x000fe40000800000 */
[----:B------:R-:W-:Y:S02]  /*3950*/  FMNMX.FTZ R2, R157, R2, !PT ;  /* 0x000000029d027209 */ /* 0x000fe40007810000 */
[----:B------:R-:W-:Y:S01]  /*3960*/  ISETP.GE.AND P5, PT, R20, R6, PT ;  /* 0x000000061400720c */ /* 0x000fe20003fa6270 */
[--C-:B------:R-:W-:Y:S01]  /*3970*/  FFMA.FTZ R4, R81, UR4, -R8.reuse ;  /* 0x0000000451047c23 */ /* 0x100fe20008010808 */
[----:B------:R-:W-:Y:S01]  /*3980*/  FMNMX.FTZ R132, R249, R132, !PT ;  /* 0x00000084f9847209 */ /* 0x000fe20007810000 */
[----:B------:R-:W-:Y:S01]  /*3990*/  FFMA.FTZ R5, R80, UR4, -R8 ;  /* 0x0000000450057c23 */ /* 0x000fe20008010808 */
[----:B------:R-:W-:Y:S01]  /*39a0*/  FMNMX.FTZ R2, R156, R2, !PT ;  /* 0x000000029c027209 */ /* 0x000fe20007810000 */
[----:B------:R3:W-:Y:S01]  /*39b0*/  MUFU.EX2 R217, R4 ;  /* 0x0000000400d97308 */ /* 0x0007e20000000800 */
[----:B------:R-:W-:-:S02]  /*39c0*/  FSEL R245, R174, -INF , !P5 ;  /* 0xff800000aef57808 */ /* 0x000fc40006800000 */
[----:B------:R-:W-:Y:S02]  /*39d0*/  ISETP.GE.AND P1, PT, R24, R6, PT ;  /* 0x000000061800720c */ /* 0x000fe40003f26270 */
[----:B------:R-:W-:Y:S02]  /*39e0*/  FMNMX.FTZ R132, R250, R132, !PT ;  /* 0x00000084fa847209 */ /* 0x000fe40007810000 */
[----:B------:R-:W-:Y:S01]  /*39f0*/  FMNMX.FTZ R2, R126, R2, !PT ;  /* 0x000000027e027209 */ /* 0x000fe20007810000 */
[----:B------:R4:W-:Y:S01]  /*3a00*/  MUFU.EX2 R216, R5 ;  /* 0x0000000500d87308 */ /* 0x0009e20000000800 */
[----:B------:R-:W-:Y:S02]  /*3a10*/  FSEL R195, R175, -INF , !P1 ;  /* 0xff800000afc37808 */ /* 0x000fe40004800000 */
[----:B------:R-:W-:Y:S02]  /*3a20*/  FMNMX.FTZ R132, R245, R132, !PT ;  /* 0x00000084f5847209 */ /* 0x000fe40007810000 */
[----:B------:R-:W-:-:S02]  /*3a30*/  FMNMX.FTZ R2, R125, R2, !PT ;  /* 0x000000027d027209 */ /* 0x000fc40007810000 */
[----:B------:R-:W-:Y:S01]  /*3a40*/  FMNMX.FTZ R132, R195, R132, !PT ;  /* 0x00000084c3847209 */ /* 0x000fe20007810000 */
[----:B---3--:R-:W-:Y:S01]  /*3a50*/  FFMA.FTZ R4, R56, UR4, -R8 ;  /* 0x0000000438047c23 */ /* 0x008fe20008010808 */
[----:B------:R-:W-:Y:S02]  /*3a60*/  FMNMX.FTZ R2, R167, R2, !PT ;  /* 0x00000002a7027209 */ /* 0x000fe40007810000 */
[----:B-1----:R-:W-:Y:S01]  /*3a70*/  FMNMX.FTZ R134, R134, R9, !PT ;  /* 0x0000000986867209 */ /* 0x002fe20007810000 */
[----:B------:R1:W-:Y:S01]  /*3a80*/  MUFU.EX2 R214, R4 ;  /* 0x0000000400d67308 */ /* 0x0003e20000000800 */
[----:B------:R-:W3:Y:S01]  /*3a90*/  SHFL.BFLY PT, R6, R132, 0x2, 0x1f ;  /* 0x0c401f0084067f89 */ /* 0x000ee200000e0000 */
[----:B------:R-:W-:Y:S02]  /*3aa0*/  FSEL R116, R54, -INF , !P4 ;  /* 0xff80000036747808 */ /* 0x000fe40006000000 */
[----:B------:R-:W-:Y:S01]  /*3ab0*/  FMNMX.FTZ R2, R166, R2, !PT ;  /* 0x00000002a6027209 */ /* 0x000fe20007810000 */
[----:B----4-:R-:W-:Y:S01]  /*3ac0*/  FMUL.FTZ R5, R134, UR4 ;  /* 0x0000000486057c20 */ /* 0x010fe20008410000 */
[----:B------:R-:W-:Y:S01]  /*3ad0*/  FSEL R117, R70, -INF , !P2 ;  /* 0xff80000046757808 */ /* 0x000fe20005000000 */
[----:B------:R-:W-:Y:S01]  /*3ae0*/  STL [R1+0x9c], R134 ;  /* 0x00009c8601007387 */ /* 0x000fe20000100800 */
[----:B------:R-:W-:-:S02]  /*3af0*/  FSEL R9, R55, -INF , !P3 ;  /* 0xff80000037097808 */ /* 0x000fc40005800000 */
[----:B------:R-:W-:Y:S02]  /*3b00*/  FSETP.NEU.FTZ.AND P2, PT, R134, -INF , PT ;  /* 0xff8000008600780b */ /* 0x000fe40003f5d000 */
[-C--:B------:R-:W-:Y:S02]  /*3b10*/  ISETP.GE.AND P6, PT, R21, R7.reuse, PT ;  /* 0x000000071500720c */ /* 0x080fe40003fc6270 */
[----:B------:R-:W-:Y:S02]  /*3b20*/  FSEL R5, R5, RZ, P2 ;  /* 0x000000ff05057208 */ /* 0x000fe40001000000 */
[-C--:B------:R-:W-:Y:S01]  /*3b30*/  ISETP.GE.AND P1, PT, R10, R7.reuse, PT ;  /* 0x000000070a00720c */ /* 0x080fe20003f26270 */
[----:B-1----:R-:W-:Y:S01]  /*3b40*/  FFMA.FTZ R4, R60, UR4, -R8 ;  /* 0x000000043c047c23 */ /* 0x002fe20008010808 */
[-C--:B------:R-:W-:Y:S02]  /*3b50*/  ISETP.GE.AND P5, PT, R22, R7.reuse, PT ;  /* 0x000000071600720c */ /* 0x080fe40003fa6270 */
[----:B------:R-:W-:Y:S01]  /*3b60*/  FSEL R10, R71, -INF , !P6 ;  /* 0xff800000470a7808 */ /* 0x000fe20007000000 */
[----:B------:R1:W-:Y:S01]  /*3b70*/  MUFU.EX2 R212, R4 ;  /* 0x0000000400d47308 */ /* 0x0003e20000000800 */
[----:B------:R-:W-:-:S02]  /*3b80*/  ISETP.GE.AND P4, PT, R23, R7, PT ;  /* 0x000000071700720c */ /* 0x000fc40003f86270 */
[----:B------:R-:W-:Y:S02]  /*3b90*/  FSEL R118, R66, -INF , !P5 ;  /* 0xff80000042767808 */ /* 0x000fe40006800000 */
[-C--:B------:R-:W-:Y:S02]  /*3ba0*/  ISETP.GE.AND P3, PT, R11, R7.reuse, PT ;  /* 0x000000070b00720c */ /* 0x080fe40003f66270 */
[----:B------:R-:W-:Y:S02]  /*3bb0*/  FSEL R11, R67, -INF , !P4 ;  /* 0xff800000430b7808 */ /* 0x000fe40006000000 */
[----:B---3--:R-:W-:Y:S02]  /*3bc0*/  FMNMX.FTZ R132, R132, R6, !PT ;  /* 0x0000000684847209 */ /* 0x008fe40007810000 */
[----:B------:R-:W-:Y:S02]  /*3bd0*/  FSEL R127, R50, -INF , !P1 ;  /* 0xff800000327f7808 */ /* 0x000fe40004800000 */
[-C--:B------:R-:W-:Y:S01]  /*3be0*/  ISETP.GE.AND P6, PT, R12, R7.reuse, PT ;  /* 0x000000070c00720c */ /* 0x080fe20003fc6270 */
[----:B------:R-:W3:Y:S01]  /*3bf0*/  SHFL.BFLY PT, R6, R132, 0x1, 0x1f ;  /* 0x0c201f0084067f89 */ /* 0x000ee200000e0000 */
[----:B------:R-:W-:Y:S01]  /*3c00*/  ISETP.GE.AND P2, PT, R14, R7, PT ;  /* 0x000000070e00720c */ /* 0x000fe20003f46270 */
[----:B-1----:R-:W-:Y:S01]  /*3c10*/  FFMA.FTZ R4, R57, UR4, -R8 ;  /* 0x0000000439047c23 */ /* 0x002fe20008010808 */
[----:B------:R-:W-:-:S02]  /*3c20*/  FSEL R169, R42, -INF , !P6 ;  /* 0xff8000002aa97808 */ /* 0x000fc40007000000 */
[-C--:B------:R-:W-:Y:S01]  /*3c30*/  ISETP.GE.AND P5, PT, R13, R7.reuse, PT ;  /* 0x000000070d00720c */ /* 0x080fe20003fa6270 */
[----:B------:R1:W-:Y:S01]  /*3c40*/  MUFU.EX2 R210, R4 ;  /* 0x0000000400d27308 */ /* 0x0003e20000000800 */
[-C--:B------:R-:W-:Y:S02]  /*3c50*/  ISETP.GE.AND P4, PT, R15, R7.reuse, PT ;  /* 0x000000070f00720c */ /* 0x080fe40003f86270 */
[----:B------:R-:W-:Y:S02]  /*3c60*/  FSEL R175, R46, -INF , !P5 ;  /* 0xff8000002eaf7808 */ /* 0x000fe40006800000 */
[----:B------:R-:W-:Y:S02]  /*3c70*/  ISETP.GE.AND P1, PT, R17, R7, PT ;  /* 0x000000071100720c */ /* 0x000fe40003f26270 */
[----:B------:R-:W-:Y:S02]  /*3c80*/  FSEL R174, R47, -INF , !P4 ;  /* 0xff8000002fae7808 */ /* 0x000fe40006000000 */
[----:B------:R-:W-:-:S02]  /*3c90*/  FSEL R172, R38, -INF , !P1 ;  /* 0xff80000026ac7808 */ /* 0x000fc40004800000 */
[-C--:B------:R-:W-:Y:S02]  /*3ca0*/  ISETP.GE.AND P6, PT, R18, R7.reuse, PT ;  /* 0x000000071200720c */ /* 0x080fe40003fc6270 */
[-C--:B------:R-:W-:Y:S02]  /*3cb0*/  ISETP.GE.AND P5, PT, R20, R7.reuse, PT ;  /* 0x000000071400720c */ /* 0x080fe40003fa6270 */
[----:B------:R-:W-:Y:S02]  /*3cc0*/  FSEL R191, R34, -INF , !P6 ;  /* 0xff80000022bf7808 */ /* 0x000fe40007000000 */
[----:B-1----:R-:W-:Y:S01]  /*3cd0*/  FMNMX.FTZ R4, R116, R2, !PT ;  /* 0x0000000274047209 */ /* 0x002fe20007810000 */
[--C-:B------:R-:W-:Y:S01]  /*3ce0*/  FFMA.FTZ R2, R82, UR4, -R5.reuse ;  /* 0x0000000452027c23 */ /* 0x100fe20008010805 */
[----:B---3--:R-:W-:Y:S01]  /*3cf0*/  FMNMX.FTZ R132, R132, R6, !PT ;  /* 0x0000000684847209 */ /* 0x008fe20007810000 */
[----:B------:R-:W-:Y:S01]  /*3d00*/  FFMA.FTZ R6, R61, UR4, -R5 ;  /* 0x000000043d067c23 */ /* 0x000fe20008010805 */
[----:B------:R-:W-:Y:S01]  /*3d10*/  FMNMX.FTZ R4, R9, R4, !PT ;  /* 0x0000000409047209 */ /* 0x000fe20007810000 */
[----:B------:R1:W-:Y:S01]  /*3d20*/  MUFU.EX2 R229, R2 ;  /* 0x0000000200e57308 */ /* 0x0003e20000000800 */
[----:B------:R-:W-:-:S02]  /*3d30*/  ISETP.GE.AND P1, PT, R24, R7, PT ;  /* 0x000000071800720c */ /* 0x000fc40003f26270 */
[----:B------:R-:W-:Y:S02]  /*3d40*/  FMNMX.FTZ R4, R117, R4, !PT ;  /* 0x0000000475047209 */ /* 0x000fe40007810000 */
[----:B------:R-:W-:Y:S02]  /*3d50*/  FSEL R189, R30, -INF , !P5 ;  /* 0xff8000001ebd7808 */ /* 0x000fe40006800000 */
[----:B------:R-:W-:Y:S01]  /*3d60*/  FMNMX.FTZ R4, R10, R4, !PT ;  /* 0x000000040a047209 */ /* 0x000fe20007810000 */
[----:B------:R-:W-:Y:S01]  /*3d70*/  MUFU.EX2 R234, R6 ;  /* 0x0000000600ea7308 */ /* 0x000fe20000000800 */
[----:B------:R-:W-:Y:S02]  /*3d80*/  FSEL R188, R31, -INF , !P1 ;  /* 0xff8000001fbc7808 */ /* 0x000fe40004800000 */
[----:B------:R-:W-:-:S04]  /*3d90*/  FMNMX.FTZ R4, R118, R4, !PT ;  /* 0x0000000476047209 */ /* 0x000fc80007810000 */
[----:B------:R-:W-:Y:S01]  /*3da0*/  FMNMX.FTZ R4, R11, R4, !PT ;  /* 0x000000040b047209 */ /* 0x000fe20007810000 */
[----:B-1----:R-:W-:-:S04]  /*3db0*/  FFMA.FTZ R2, R83, UR4, -R5 ;  /* 0x0000000453027c23 */ /* 0x002fc80008010805 */
[----:B------:R1:W3:Y:S02]  /*3dc0*/  MUFU.EX2 R209, R2 ;  /* 0x0000000200d17308 */ /* 0x0002e40000000800 */
[----:B-1----:R-:W-:Y:S01]  /*3dd0*/  FFMA.FTZ R2, R120, UR4, -R5 ;  /* 0x0000000478027c23 */ /* 0x002fe20008010805 */
[----:B------:R-:W-:Y:S02]  /*3de0*/  FSEL R120, R51, -INF , !P3 ;  /* 0xff80000033787808 */ /* 0x000fe40005800000 */
[----:B------:R-:W-:-:S03]  /*3df0*/  ISETP.GE.AND P3, PT, R16, R7, PT ;  /* 0x000000071000720c */ /* 0x000fc60003f66270 */
[----:B------:R1:W-:Y:S01]  /*3e00*/  MUFU.EX2 R213, R2 ;  /* 0x0000000200d57308 */ /* 0x0003e20000000800 */
[----:B---3--:R-:W-:Y:S02]  /*3e10*/  F2FP.F16.F32.PACK_AB R12, R209, R229 ;  /* 0x000000e5d10c723e */ /* 0x008fe400000000ff */
[----:B------:R-:W-:Y:S02]  /*3e20*/  FSEL R192, R39, -INF , !P3 ;  /* 0xff80000027c07808 */ /* 0x000fe40005800000 */
[----:B------:R-:W-:Y:S02]  /*3e30*/  FSETP.NEU.FTZ.AND P3, PT, R132, -INF , PT ;  /* 0xff8000008400780b */ /* 0x000fe40003f7d000 */
[----:B-1----:R-:W-:Y:S01]  /*3e40*/  FMNMX.FTZ R2, R127, R4, !PT ;  /* 0x000000047f027209 */ /* 0x002fe20007810000 */
[----:B------:R-:W-:Y:S01]  /*3e50*/  FFMA.FTZ R4, R121, UR4, -R5 ;  /* 0x0000000479047c23 */ /* 0x000fe20008010805 */
[----:B------:R-:W-:Y:S02]  /*3e60*/  FSEL R121, R43, -INF , !P2 ;  /* 0xff8000002b797808 */ /* 0x000fe40005000000 */
[----:B------:R-:W-:Y:S01]  /*3e70*/  FMNMX.FTZ R2, R120, R2, !PT ;  /* 0x0000000278027209 */ /* 0x000fe20007810000 */
[----:B------:R1:W3:Y:S01]  /*3e80*/  MUFU.EX2 R220, R4 ;  /* 0x0000000400dc7308 */ /* 0x0002e20000000800 */
[----:B------:R-:W-:-:S02]  /*3e90*/  ISETP.GE.AND P2, PT, R19, R7, PT ;  /* 0x000000071300720c */ /* 0x000fc40003f46270 */
[----:B------:R-:W-:Y:S02]  /*3ea0*/  FMNMX.FTZ R2, R169, R2, !PT ;  /* 0x00000002a9027209 */ /* 0x000fe40007810000 */
[----:B------:R-:W-:Y:S02]  /*3eb0*/  FSEL R190, R35, -INF , !P2 ;  /* 0xff80000023be7808 */ /* 0x000fe40005000000 */
[----:B------:R-:W-:Y:S01]  /*3ec0*/  FMNMX.FTZ R2, R121, R2, !PT ;  /* 0x0000000279027209 */ /* 0x000fe20007810000 */
[----:B-1----:R-:W-:Y:S01]  /*3ed0*/  FFMA.FTZ R4, R58, UR4, -R5 ;  /* 0x000000043a047c23 */ /* 0x002fe20008010805 */
[----:B---3--:R-:W-:-:S03]  /*3ee0*/  F2FP.F16.F32.PACK_AB R14, R220, R213 ;  /* 0x000000d5dc0e723e */ /* 0x008fc600000000ff */
[----:B------:R1:W3:Y:S02]  /*3ef0*/  MUFU.EX2 R32, R4 ;  /* 0x0000000400207308 */ /* 0x0002e40000000800 */
[----:B-1----:R-:W-:Y:S01]  /*3f00*/  FMNMX.FTZ R4, R175, R2, !PT ;  /* 0x00000002af047209 */ /* 0x002fe20007810000 */
[----:B------:R-:W-:Y:S01]  /*3f10*/  FFMA.FTZ R2, R59, UR4, -R5 ;  /* 0x000000043b027c23 */ /* 0x000fe20008010805 */
[----:B---3--:R-:W-:Y:S02]  /*3f20*/  STL [R1+0x6c], R32 ;  /* 0x00006c2001007387 */ /* 0x008fe40000100800 */
[----:B------:R-:W-:Y:S02]  /*3f30*/  FMNMX.FTZ R4, R174, R4, !PT ;  /* 0x00000004ae047209 */ /* 0x000fe40007810000 */
[----:B------:R1:W3:Y:S02]  /*3f40*/  MUFU.EX2 R33, R2 ;  /* 0x0000000200217308 */ /* 0x0002e40000000800 */
[----:B-1----:R-:W-:Y:S01]  /*3f50*/  FMNMX.FTZ R2, R172, R4, !PT ;  /* 0x00000004ac027209 */ /* 0x002fe20007810000 */
[----:B------:R-:W-:Y:S01]  /*3f60*/  FMUL.FTZ R4, R132, UR4 ;  /* 0x0000000484047c20 */ /* 0x000fe20008410000 */
[----:B---3--:R-:W-:Y:S02]  /*3f70*/  STL [R1+0x70], R33 ;  /* 0x0000702101007387 */ /* 0x008fe40000100800 */
[----:B------:R-:W-:-:S02]  /*3f80*/  FMNMX.FTZ R2, R192, R2, !PT ;  /* 0x00000002c0027209 */ /* 0x000fc40007810000 */
[----:B------:R-:W-:Y:S01]  /*3f90*/  FSEL R4, R4, RZ, P3 ;  /* 0x000000ff04047208 */ /* 0x000fe20001800000 */
[----:B------:R-:W-:Y:S01]  /*3fa0*/  STL [R1+0xa0], R132 ;  /* 0x0000a08401007387 */ /* 0x000fe20000100800 */
[----:B------:R-:W-:Y:S02]  /*3fb0*/  FMNMX.FTZ R7, R191, R2, !PT ;  /* 0x00000002bf077209 */ /* 0x000fe40007810000 */
[----:B--2---:R-:W-:Y:S01]  /*3fc0*/  LOP3.LUT R2, R25, R26, RZ, 0xfc, !PT ;  /* 0x0000001a19027212 */ /* 0x004fe200078efcff */
[----:B------:R-:W-:Y:S01]  /*3fd0*/  FFMA.FTZ R6, R123, UR4, -R4 ;  /* 0x000000047b067c23 */ /* 0x000fe20008010804 */
[----:B------:R-:W-:Y:S02]  /*3fe0*/  FMNMX.FTZ R7, R190, R7, !PT ;  /* 0x00000007be077209 */ /* 0x000fe40007810000 */
[----:B------:R-:W-:Y:S01]  /*3ff0*/  LEA R139, R2, UR5, 0x1 ;  /* 0x00000005028b7c11 */ /* 0x000fe2000f8e08ff */
[----:B------:R1:W-:Y:S01]  /*4000*/  MUFU.EX2 R207, R6 ;  /* 0x0000000600cf7308 */ /* 0x0003e20000000800 */
[----:B------:R-:W-:-:S02]  /*4010*/  FMNMX.FTZ R2, R189, R7, !PT ;  /* 0x00000007bd027209 */ /* 0x000fc40007810000 */
[----:B------:R-:W-:Y:S01]  /*4020*/  IADD3 R224, R3, R139, RZ ;  /* 0x0000008b03e07210 */ /* 0x000fe20007ffe0ff */
[----:B------:R-:W-:Y:S01]  /*4030*/  FFMA.FTZ R3, R152, UR4, -R4 ;  /* 0x0000000498037c23 */ /* 0x000fe20008010804 */
[----:B------:R-:W-:Y:S01]  /*4040*/  FMNMX.FTZ R2, R188, R2, !PT ;  /* 0x00000002bc027209 */ /* 0x000fe20007810000 */
[C---:B------:R-:W-:Y:S01]  /*4050*/  IMAD.IADD R226, R0.reuse, 0x1, R139 ;  /* 0x0000000100e27824 */ /* 0x040fe200078e028b */
[----:B------:R-:W-:Y:S01]  /*4060*/  LDSM.16.MT88.4 R36, [R139+0x8000] ;  /* 0x008000008b24783b */ /* 0x000fe20000004200 */
[----:B------:R-:W-:Y:S01]  /*4070*/  IMAD.IADD R225, R0, 0x1, R224 ;  /* 0x0000000100e17824 */ /* 0x000fe200078e02e0 */
[----:B------:R-:W-:Y:S01]  /*4080*/  MUFU.EX2 R219, R3 ;  /* 0x0000000300db7308 */ /* 0x000fe20000000800 */
[--C-:B------:R-:W-:Y:S01]  /*4090*/  FFMA.FTZ R0, R135, UR4, -R4.reuse ;  /* 0x0000000487007c23 */ /* 0x100fe20008010804 */
[----:B------:R-:W2:Y:S04]  /*40a0*/  LDSM.16.MT88.4 R28, [R226+0x8000] ;  /* 0x00800000e21c783b */ /* 0x000ea80000004200 */
[----:B------:R-:W3:Y:S01]  /*40b0*/  LDSM.16.MT88.4 R24, [R224+0x8000] ;  /* 0x00800000e018783b */ /* 0x000ee20000004200 */
[----:B-1----:R-:W-:-:S02]  /*40c0*/  FFMA.FTZ R6, R122, UR4, -R4 ;  /* 0x000000047a067c23 */ /* 0x002fc40008010804 */
[----:B------:R1:W4:Y:S01]  /*40d0*/  MUFU.EX2 R122, R0 ;  /* 0x00000000007a7308 */ /* 0x0003220000000800 */
[----:B------:R-:W-:Y:S04]  /*40e0*/  LDSM.16.MT88.4 R20, [R225+0x8000] ;  /* 0x00800000e114783b */ /* 0x000fe80000004200 */
[----:B------:R-:W-:Y:S03]  /*40f0*/  LDSM.16.MT88.4 R68, [R139+0x8800] ;  /* 0x008800008b44783b */ /* 0x000fe60000004200 */
[----:B------:R2:W2:Y:S01]  /*4100*/  MUFU.EX2 R134, R6 ;  /* 0x0000000600867308 */ /* 0x0004a20000000800 */
[----:B------:R-:W-:Y:S04]  /*4110*/  LDSM.16.MT88.4 R80, [R224+0x8800] ;  /* 0x00880000e050783b */ /* 0x000fe80000004200 */
[----:B------:R-:W-:Y:S01]  /*4120*/  LDSM.16.MT88.4 R76, [R225+0x8800] ;  /* 0x00880000e14c783b */ /* 0x000fe20000004200 */
[----:B-1----:R-:W-:Y:S01]  /*4130*/  FFMA.FTZ R0, R63, UR4, -R5 ;  /* 0x000000043f007c23 */ /* 0x002fe20008010805 */
[----:B----4-:R-:W-:-:S03]  /*4140*/  F2FP.F16.F32.PACK_AB R15, R122, R219 ;  /* 0x000000db7a0f723e */ /* 0x010fc600000000ff */
[----:B------:R1:W-:Y:S01]  /*4150*/  MUFU.EX2 R16, R0 ;  /* 0x0000000000107308 */ /* 0x0003e20000000800 */
[----:B--2---:R-:W2:Y:S01]  /*4160*/  SHFL.BFLY PT, R6, R2, 0x2, 0x1f ;  /* 0x0c401f0002067f89 */ /* 0x004ea200000e0000 */
[----:B------:R-:W-:-:S07]  /*4170*/  F2FP.F16.F32.PACK_AB R13, R134, R207 ;  /* 0x000000cf860d723e */ /* 0x000fce00000000ff */
[----:B------:R-:W-:Y:S01]  /*4180*/  HMMA.16816.F32 R56, R12, R28, RZ ;  /* 0x0000001c0c38723c */ /* 0x000fe200000018ff */
[----:B-1----:R-:W-:-:S05]  /*4190*/  FFMA.FTZ R0, R62, UR4, -R4 ;  /* 0x000000043e007c23 */ /* 0x002fca0008010804 */
[C---:B---3--:R-:W-:Y:S01]  /*41a0*/  HMMA.16816.F32 R52, R12.reuse, R24, RZ ;  /* 0x000000180c34723c */ /* 0x048fe200000018ff */
[----:B------:R1:W3:Y:S05]  /*41b0*/  MUFU.EX2 R17, R0 ;  /* 0x0000000000117308 */ /* 0x0002ea0000000800 */
[----:B------:R-:W-:Y:S01]  /*41c0*/  HMMA.16816.F32 R60, R12, R36, RZ ;  /* 0x000000240c3c723c */ /* 0x000fe200000018ff */
[----:B--2---:R-:W-:-:S05]  /*41d0*/  FMNMX.FTZ R2, R2, R6, !PT ;  /* 0x0000000602027209 */ /* 0x004fca0007810000 */
[C---:B------:R-:W-:Y:S01]  /*41e0*/  HMMA.16816.F32 R64, R12.reuse, R20, RZ ;  /* 0x000000140c40723c */ /* 0x040fe200000018ff */
[----:B------:R-:W2:Y:S05]  /*41f0*/  SHFL.BFLY PT, R3, R2, 0x1, 0x1f ;  /* 0x0c201f0002037f89 */ /* 0x000eaa00000e0000 */
[C---:B------:R-:W-:Y:S01]  /*4200*/  HMMA.16816.F32 R48, R12.reuse, R38, RZ ;  /* 0x000000260c30723c */ /* 0x040fe200000018ff */
[----:B-1----:R-:W-:Y:S01]  /*4210*/  FFMA.FTZ R0, R72, UR4, -R4 ;  /* 0x0000000448007c23 */ /* 0x002fe20008010804 */
[----:B---3--:R1:W-:Y:S03]  /*4220*/  STL [R1+0x68], R17 ;  /* 0x0000681101007387 */ /* 0x0083e60000100800 */
[----:B------:R3:W1:Y:S01]  /*4230*/  MUFU.EX2 R218, R0 ;  /* 0x0000000000da7308 */ /* 0x0006620000000800 */
[C---:B------:R-:W-:Y:S06]  /*4240*/  HMMA.16816.F32 R44, R12.reuse, R30, RZ ;  /* 0x0000001e0c2c723c */ /* 0x040fec00000018ff */
[----:B------:R-:W-:Y:S01]  /*4250*/  HMMA.16816.F32 R40, R12, R26, RZ ;  /* 0x0000001a0c28723c */ /* 0x000fe200000018ff */
[----:B--2---:R-:W-:Y:S01]  /*4260*/  FMNMX.FTZ R135, R2, R3, !PT ;  /* 0x0000000302877209 */ /* 0x004fe20007810000 */
[----:B------:R-:W-:Y:S01]  /*4270*/  FFMA.FTZ R2, R140, UR4, -R8 ;  /* 0x000000048c027c23 */ /* 0x000fe20008010808 */
[----:B---3--:R-:W-:-:S02]  /*4280*/  FFMA.FTZ R0, R74, UR4, -R4 ;  /* 0x000000044a007c23 */ /* 0x008fc40008010804 */
[----:B------:R-:W-:Y:S01]  /*4290*/  FSETP.NEU.FTZ.AND P1, PT, R135, -INF , PT ;  /* 0xff8000008700780b */ /* 0x000fe20003f3d000 */
[----:B------:R2:W-:Y:S01]  /*42a0*/  MUFU.EX2 R211, R2 ;  /* 0x0000000200d37308 */ /* 0x0005e20000000800 */
[----:B------:R-:W-:Y:S01]  /*42b0*/  STL [R1+0xa4], R135 ;  /* 0x0000a48701007387 */ /* 0x000fe20000100800 */
[----:B-1----:R-:W-:-:S03]  /*42c0*/  F2FP.F16.F32.PACK_AB R17, R218, R17 ;  /* 0x00000011da11723e */ /* 0x002fc600000000ff */
[----:B------:R-:W-:Y:S03]  /*42d0*/  STL [R1+0xa8], R234 ;  /* 0x0000a8ea01007387 */ /* 0x000fe60000100800 */
[----:B------:R1:W-:Y:S01]  /*42e0*/  MUFU.EX2 R242, R0 ;  /* 0x0000000000f27308 */ /* 0x0003e20000000800 */
[----:B------:R-:W3:Y:S01]  /*42f0*/  LDSM.16.MT88.4 R72, [R226+0x8800] ;  /* 0x00880000e248783b */ /* 0x000ee20000004200 */
[----:B--2---:R-:W-:Y:S01]  /*4300*/  FFMA.FTZ R2, R137, UR4, -R8 ;  /* 0x0000000489027c23 */ /* 0x004fe20008010808 */
[----:B------:R-:W-:-:S05]  /*4310*/  IMAD.MOV.U32 R137, RZ, RZ, R220 ;  /* 0x000000ffff897224 */ /* 0x000fca00078e00dc */
[----:B------:R-:W-:Y:S01]  /*4320*/  MUFU.EX2 R132, R2 ;  /* 0x0000000200847308 */ /* 0x000fe20000000800 */
[----:B-1----:R-:W-:Y:S01]  /*4330*/  FFMA.FTZ R0, R133, UR4, -R4 ;  /* 0x0000000485007c23 */ /* 0x002fe20008010804 */
[----:B------:R-:W-:Y:S01]  /*4340*/  IMAD.MOV.U32 R133, RZ, RZ, R16 ;  /* 0x000000ffff857224 */ /* 0x000fe200078e0010 */
[----:B------:R-:W-:-:S05]  /*4350*/  F2FP.F16.F32.PACK_AB R16, R33, R32 ;  /* 0x000000202110723e */ /* 0x000fca00000000ff */
[----:B------:R1:W2:Y:S01]  /*4360*/  MUFU.EX2 R208, R0 ;  /* 0x0000000000d07308 */ /* 0x0002a20000000800 */
[----:B------:R-:W-:Y:S01]  /*4370*/  HMMA.16816.F32 R32, R12, R22, RZ ;  /* 0x000000160c20723c */ /* 0x000fe200000018ff */
[----:B------:R-:W-:-:S06]  /*4380*/  F2FP.F16.F32.PACK_AB R18, R133, R234 ;  /* 0x000000ea8512723e */ /* 0x000fcc00000000ff */
[----:B------:R-:W-:Y:S02]  /*4390*/  F2FP.F16.F32.PACK_AB R12, R217, R216 ;  /* 0x000000d8d90c723e */ /* 0x000fe400000000ff */
[----:B------:R-:W-:Y:S01]  /*43a0*/  F2FP.F16.F32.PACK_AB R14, R212, R214 ;  /* 0x000000d6d40e723e */ /* 0x000fe200000000ff */
[----:B-1----:R-:W-:Y:S01]  /*43b0*/  FMUL.FTZ R0, R135, UR4 ;  /* 0x0000000487007c20 */ /* 0x002fe20008410000 */
[----:B--2---:R-:W-:-:S04]  /*43c0*/  F2FP.F16.F32.PACK_AB R19, R208, R242 ;  /* 0x000000f2d013723e */ /* 0x004fc800000000ff */
[----:B------:R-:W-:-:S03]  /*43d0*/  FSEL R0, R0, RZ, P1 ;  /* 0x000000ff00007208 */ /* 0x000fc60000800000 */
[----:B------:R-:W-:Y:S02]  /*43e0*/  HMMA.16816.F32 R108, R16, R68, R60 ;  /* 0x00000044106c723c */ /* 0x000fe4000000183c */
[----:B------:R-:W-:-:S04]  /*43f0*/  FFMA.FTZ R2, R160, UR4, -R0 ;  /* 0x00000004a0027c23 */ /* 0x000fc80008010800 */
[----:B------:R1:W-:Y:S01]  /*4400*/  MUFU.EX2 R7, R2 ;  /* 0x0000000200077308 */ /* 0x0003e20000000800 */
[C---:B---3--:R-:W-:Y:S06]  /*4410*/  HMMA.16816.F32 R100, R16.reuse, R72, R56 ;  /* 0x000000481064723c */ /* 0x048fec0000001838 */
[C---:B------:R-:W-:Y:S06]  /*4420*/  HMMA.16816.F32 R88, R16.reuse, R80, R52 ;  /* 0x000000501058723c */ /* 0x040fec0000001834 */
[----:B------:R-:W-:Y:S01]  /*4430*/  HMMA.16816.F32 R112, R16, R76, R64 ;  /* 0x0000004c1070723c */ /* 0x000fe20000001840 */
[----:B-1----:R-:W-:-:S05]  /*4440*/  FFMA.FTZ R2, R161, UR4, -R0 ;  /* 0x00000004a1027c23 */ /* 0x002fca0008010800 */
[C---:B------:R-:W-:Y:S01]  /*4450*/  HMMA.16816.F32 R60, R16.reuse, R70, R48 ;  /* 0x00000046103c723c */ /* 0x040fe20000001830 */
[----:B------:R1:W2:Y:S05]  /*4460*/  MUFU.EX2 R6, R2 ;  /* 0x0000000200067308 */ /* 0x0002aa0000000800 */
[C---:B------:R-:W-:Y:S06]  /*4470*/  HMMA.16816.F32 R92, R16.reuse, R74, R44 ;  /* 0x0000004a105c723c */ /* 0x040fec000000182c */
[C---:B------:R-:W-:Y:S06]  /*4480*/  HMMA.16816.F32 R104, R16.reuse, R82, R40 ;  /* 0x000000521068723c */ /* 0x040fec0000001828 */
[----:B------:R-:W-:Y:S01]  /*4490*/  HMMA.16816.F32 R96, R16, R78, R32 ;  /* 0x0000004e1060723c */ /* 0x000fe20000001820 */
[----:B-1----:R-:W-:Y:S01]  /*44a0*/  FFMA.FTZ R2, R144, UR4, -R0 ;  /* 0x0000000490027c23 */ /* 0x002fe20008010800 */
[----:B--2---:R-:W-:Y:S01]  /*44b0*/  F2FP.F16.F32.PACK_AB R13, R6, R7 ;  /* 0x00000007060d723e */ /* 0x004fe200000000ff */
[----:B------:R-:W-:-:S02]  /*44c0*/  IMAD.MOV.U32 R144, RZ, RZ, R219 ;  /* 0x000000ffff907224 */ /* 0x000fc400078e00db */
[----:B------:R1:W-:Y:S02]  /*44d0*/  MUFU.EX2 R160, R2 ;  /* 0x0000000200a07308 */ /* 0x0003e40000000800 */
[----:B-1----:R-:W-:-:S06]  /*44e0*/  FFMA.FTZ R2, R145, UR4, -R0 ;  /* 0x0000000491027c23 */ /* 0x002fcc0008010800 */
[----:B------:R1:W2:Y:S02]  /*44f0*/  MUFU.EX2 R152, R2 ;  /* 0x0000000200987308 */ /* 0x0002a40000000800 */
[----:B-1----:R-:W-:Y:S01]  /*4500*/  FFMA.FTZ R2, R138, UR4, -R8 ;  /* 0x000000048a027c23 */ /* 0x002fe20008010808 */
[----:B--2---:R-:W-:Y:S02]  /*4510*/  F2FP.F16.F32.PACK_AB R15, R152, R160 ;  /* 0x000000a0980f723e */ /* 0x004fe400000000ff */
[----:B------:R-:W-:-:S03]  /*4520*/  MOV R138, R229 ;  /* 0x000000e5008a7202 */ /* 0x000fc60000000f00 */
[----:B------:R1:W2:Y:S02]  /*4530*/  MUFU.EX2 R233, R2 ;  /* 0x0000000200e97308 */ /* 0x0002a40000000800 */
[C---:B------:R-:W-:Y:S06]  /*4540*/  HMMA.16816.F32 R44, R12.reuse, R36, RZ ;  /* 0x000000240c2c723c */ /* 0x040fec00000018ff */
[C---:B------:R-:W-:Y:S06]  /*4550*/  HMMA.16816.F32 R16, R12.reuse, R20, RZ ;  /* 0x000000140c10723c */ /* 0x040fec00000018ff */
[----:B------:R-:W-:Y:S01]  /*4560*/  HMMA.16816.F32 R20, R12, R22, RZ ;  /* 0x000000160c14723c */ /* 0x000fe200000018ff */
[----:B-1----:R-:W-:Y:S01]  /*4570*/  FFMA.FTZ R2, R143, UR4, -R0 ;  /* 0x000000048f027c23 */ /* 0x002fe20008010800 */
[----:B------:R-:W-:-:S03]  /*4580*/  MOV R143, R134 ;  /* 0x00000086008f7202 */ /* 0x000fc60000000f00 */
[----:B------:R1:W-:Y:S01]  /*4590*/  MUFU.EX2 R234, R2 ;  /* 0x0000000200ea7308 */ /* 0x0003e20000000800 */
[C---:B------:R-:W-:Y:S06]  /*45a0*/  HMMA.16816.F32 R40, R12.reuse, R28, RZ ;  /* 0x0000001c0c28723c */ /* 0x040fec00000018ff */
[C---:B------:R-:W-:Y:S06]  /*45b0*/  HMMA.16816.F32 R32, R12.reuse, R24, RZ ;  /* 0x000000180c20723c */ /* 0x040fec00000018ff */
[----:B------:R-:W-:Y:S01]  /*45c0*/  HMMA.16816.F32 R36, R12, R38, RZ ;  /* 0x000000260c24723c */ /* 0x000fe200000018ff */
[----:B-1----:R-:W-:Y:S01]  /*45d0*/  FFMA.FTZ R2, R146, UR4, -R0 ;  /* 0x0000000492027c23 */ /* 0x002fe20008010800 */
[----:B------:R-:W-:-:S04]  /*45e0*/  MOV R146, R218 ;  /* 0x000000da00927202 */ /* 0x000fc80000000f00 */
[C---:B------:R-:W-:Y:S01]  /*45f0*/  HMMA.16816.F32 R28, R12.reuse, R30, RZ ;  /* 0x0000001e0c1c723c */ /* 0x040fe200000018ff */
[----:B------:R1:W3:Y:S05]  /*4600*/  MUFU.EX2 R161, R2 ;  /* 0x0000000200a17308 */ /* 0x0002ea0000000800 */
[----:B------:R-:W-:Y:S07]  /*4610*/  HMMA.16816.F32 R24, R12, R26, RZ ;  /* 0x0000001a0c18723c */ /* 0x000fee00000018ff */
[----:B------:R-:W-:-:S02]  /*4620*/  F2FP.F16.F32.PACK_AB R12, R211, R210 ;  /* 0x000000d2d30c723e */ /* 0x000fc400000000ff */
[----:B--2---:R-:W-:Y:S01]  /*4630*/  F2FP.F16.F32.PACK_AB R14, R233, R132 ;  /* 0x00000084e90e723e */ /* 0x004fe200000000ff */
[----:B-1----:R-:W-:Y:S01]  /*4640*/  FFMA.FTZ R2, R141, UR4, -R0 ;  /* 0x000000048d027c23 */ /* 0x002fe20008010800 */
[----:B---3--:R-:W-:Y:S01]  /*4650*/  F2FP.F16.F32.PACK_AB R13, R161, R234 ;  /* 0x000000eaa10d723e */ /* 0x008fe200000000ff */
[----:B------:R-:W-:Y:S02]  /*4660*/  IMAD.MOV.U32 R141, RZ, RZ, R216 ;  /* 0x000000ffff8d7224 */ /* 0x000fe400078e00d8 */
[----:B------:R1:W-:Y:S02]  /*4670*/  MUFU.EX2 R140, R2 ;  /* 0x00000002008c7308 */ /* 0x0003e40000000800 */
[----:B-1----:R-:W-:-:S06]  /*4680*/  FFMA.FTZ R2, R142, UR4, -R0 ;  /* 0x000000048e027c23 */ /* 0x002fcc0008010800 */
[----:B------:R1:W2:Y:S02]  /*4690*/  MUFU.EX2 R145, R2 ;  /* 0x0000000200917308 */ /* 0x0002a40000000800 */
[----:B-1----:R-:W-:Y:S01]  /*46a0*/  FFMA.FTZ R2, R162, UR4, -R8 ;  /* 0x00000004a2027c23 */ /* 0x002fe20008010808 */
[----:B--2---:R-:W-:-:S05]  /*46b0*/  F2FP.F16.F32.PACK_AB R15, R145, R140 ;  /* 0x0000008c910f723e */ /* 0x004fca00000000ff */
[----:B------:R1:W-:Y:S02]  /*46c0*/  MUFU.EX2 R135, R2 ;  /* 0x0000000200877308 */ /* 0x0003e40000000800 */
[C---:B------:R-:W-:Y:S06]  /*46d0*/  HMMA.16816.F32 R56, R12.reuse, R68, R44 ;  /* 0x000000440c38723c */ /* 0x040fec000000182c */
[C---:B------:R-:W-:Y:S01]  /*46e0*/  HMMA.16816.F32 R44, R12.reuse, R78, R20 ;  /* 0x0000004e0c2c723c */ /* 0x040fe20000001814 */
[----:B------:R-:W2:Y:S05]  /*46f0*/  LDSM.16.MT88.4 R20, [R139+0x9000] ;  /* 0x009000008b14783b */ /* 0x000eaa0000004200 */
[----:B------:R-:W-:Y:S01]  /*4700*/  HMMA.16816.F32 R48, R12, R72, R40 ;  /* 0x000000480c30723c */ /* 0x000fe20000001828 */
[----:B-1----:R-:W-:-:S04]  /*4710*/  FFMA.FTZ R2, R153, UR4, -R8 ;  /* 0x0000000499027c23 */ /* 0x002fc80008010808 */
[----:B------:R1:W-:Y:S01]  /*4720*/  MUFU.EX2 R123, R2 ;  /* 0x00000002007b7308 */ /* 0x0003e20000000800 */
[C---:B------:R-:W-:Y:S06]  /*4730*/  HMMA.16816.F32 R64, R12.reuse, R80, R32 ;  /* 0x000000500c40723c */ /* 0x040fec0000001820 */
[C---:B------:R-:W-:Y:S01]  /*4740*/  HMMA.16816.F32 R84, R12.reuse, R76, R16 ;  /* 0x0000004c0c54723c */ /* 0x040fe20000001810 */
[----:B------:R-:W3:Y:S05]  /*4750*/  LDSM.16.MT88.4 R16, [R226+0x9000] ;  /* 0x00900000e210783b */ /* 0x000eea0000004200 */
[----:B------:R-:W-:Y:S01]  /*4760*/  HMMA.16816.F32 R36, R12, R70, R36 ;  /* 0x000000460c24723c */ /* 0x000fe20000001824 */
[----:B-1----:R-:W-:-:S05]  /*4770*/  FFMA.FTZ R2, R129, UR4, -R8 ;  /* 0x0000000481027c23 */ /* 0x002fca0008010808 */
[C---:B------:R-:W-:Y:S01]  /*4780*/  HMMA.16816.F32 R32, R12.reuse, R74, R28 ;  /* 0x0000004a0c20723c */ /* 0x040fe2000000181c */
[----:B------:R-:W-:Y:S01]  /*4790*/  LDSM.16.MT88.4 R28, [R225+0x9000] ;  /* 0x00900000e11c783b */ /* 0x000fe20000004200 */
[----:B------:R1:W-:Y:S04]  /*47a0*/  MUFU.EX2 R3, R2 ;  /* 0x0000000200037308 */ /* 0x0003e80000000800 */
[----:B------:R-:W-:Y:S01]  /*47b0*/  HMMA.16816.F32 R40, R12, R82, R24 ;  /* 0x000000520c28723c */ /* 0x000fe20000001818 */
[----:B------:R-:W4:Y:S01]  /*47c0*/  LDSM.16.MT88.4 R24, [R224+0x9000] ;  /* 0x00900000e018783b */ /* 0x000f220000004200 */
[----:B-1----:R-:W-:Y:S01]  /*47d0*/  FFMA.FTZ R2, R128, UR4, -R8 ;  /* 0x0000000480027c23 */ /* 0x002fe20008010808 */
[----:B------:R-:W-:-:S03]  /*47e0*/  IMAD.MOV.U32 R128, RZ, RZ, R217 ;  /* 0x000000ffff807224 */ /* 0x000fc600078e00d9 */
[----:B------:R1:W-:Y:S02]  /*47f0*/  MUFU.EX2 R136, R2 ;  /* 0x0000000200887308 */ /* 0x0003e40000000800 */
[----:B-1----:R-:W-:-:S06]  /*4800*/  FFMA.FTZ R2, R157, UR4, -R0 ;  /* 0x000000049d027c23 */ /* 0x002fcc0008010800 */
[----:B------:R1:W-:Y:S02]  /*4810*/  MUFU.EX2 R232, R2 ;  /* 0x0000000200e87308 */ /* 0x0003e40000000800 */
[----:B-1----:R-:W-:-:S06]  /*4820*/  FFMA.FTZ R2, R156, UR4, -R0 ;  /* 0x000000049c027c23 */ /* 0x002fcc0008010800 */
[----:B------:R1:W-:Y:S02]  /*4830*/  MUFU.EX2 R228, R2 ;  /* 0x0000000200e47308 */ /* 0x0003e40000000800 */
[----:B-1----:R-:W-:-:S06]  /*4840*/  FFMA.FTZ R2, R155, UR4, -R5 ;  /* 0x000000049b027c23 */ /* 0x002fcc0008010805 */
[----:B------:R1:W-:Y:S02]  /*4850*/  MUFU.EX2 R231, R2 ;  /* 0x0000000200e77308 */ /* 0x0003e40000000800 */
[----:B-1----:R-:W-:-:S06]  /*4860*/  FFMA.FTZ R2, R154, UR4, -R5 ;  /* 0x000000049a027c23 */ /* 0x002fcc0008010805 */
[----:B------:R1:W2:Y:S02]  /*4870*/  MUFU.EX2 R227, R2 ;  /* 0x0000000200e37308 */ /* 0x0002a40000000800 */
[----:B-1----:R-:W-:Y:S01]  /*4880*/  FFMA.FTZ R2, R147, UR4, -R5 ;  /* 0x0000000493027c23 */ /* 0x002fe20008010805 */
[----:B--2---:R-:W-:Y:S02]  /*4890*/  F2FP.F16.F32.PACK_AB R12, R227, R231 ;  /* 0x000000e7e30c723e */ /* 0x004fe400000000ff */
[----:B------:R-:W-:-:S03]  /*48a0*/  MOV R147, R123 ;  /* 0x0000007b00937202 */ /* 0x000fc60000000f00 */
[----:B------:R1:W-:Y:S01]  /*48b0*/  MUFU.EX2 R154, R2 ;  /* 0x00000002009a7308 */ /* 0x0003e20000000800 */
[----:B------:R-:W-:Y:S02]  /*48c0*/  IMAD.MOV.U32 R123, RZ, RZ, R215 ;  /* 0x000000ffff7b7224 */ /* 0x000fe400078e00d7 */
[----:B-1----:R-:W-:-:S05]  /*48d0*/  FFMA.FTZ R2, R148, UR4, -R5 ;  /* 0x0000000494027c23 */ /* 0x002fca0008010805 */
[----:B------:R1:W2:Y:S02]  /*48e0*/  MUFU.EX2 R129, R2 ;  /* 0x0000000200817308 */ /* 0x0002a40000000800 */
[----:B-1----:R-:W-:Y:S01]  /*48f0*/  FFMA.FTZ R2, R149, UR4, -R4 ;  /* 0x0000000495027c23 */ /* 0x002fe20008010804 */
[----:B--2---:R-:W-:-:S05]  /*4900*/  F2FP.F16.F32.PACK_AB R14, R129, R154 ;  /* 0x0000009a810e723e */ /* 0x004fca00000000ff */
[----:B------:R1:W-:Y:S02]  /*4910*/  MUFU.EX2 R230, R2 ;  /* 0x0000000200e67308 */ /* 0x0003e40000000800 */
[----:B-1----:R-:W-:-:S06]  /*4920*/  FFMA.FTZ R2, R130, UR4, -R4 ;  /* 0x0000000482027c23 */ /* 0x002fcc0008010804 */
[----:B------:R1:W2:Y:S02]  /*4930*/  MUFU.EX2 R52, R2 ;  /* 0x0000000200347308 */ /* 0x0002a40000000800 */
[----:B-1----:R-:W-:-:S06]  /*4940*/  FFMA.FTZ R2, R131, UR4, -R4 ;  /* 0x0000000483027c23 */ /* 0x002fcc0008010804 */
[----:B------:R1:W-:Y:S02]  /*4950*/  MUFU.EX2 R68, R2 ;  /* 0x0000000200447308 */ /* 0x0003e40000000800 */
[----:B-1----:R-:W-:Y:S01]  /*4960*/  FFMA.FTZ R2, R124, UR4, -R4 ;  /* 0x000000047c027c23 */ /* 0x002fe20008010804 */
[----:B------:R-:W-:-:S05]  /*4970*/  IMAD.MOV.U32 R124, RZ, RZ, R3 ;  /* 0x000000ffff7c7224 */ /* 0x000fca00078e0003 */
[----:B------:R1:W3:Y:S02]  /*4980*/  MUFU.EX2 R3, R2 ;  /* 0x0000000200037308 */ /* 0x0002e40000000800 */
[----:B-1----:R-:W-:Y:S01]  /*4990*/  FFMA.FTZ R2, R126, UR4, -R0 ;  /* 0x000000047e027c23 */ /* 0x002fe20008010800 */
[----:B--2---:R-:W-:Y:S01]  /*49a0*/  IMAD.MOV.U32 R126, RZ, RZ, R52 ;  /* 0x000000ffff7e7224 */ /* 0x004fe200078e0034 */
[----:B---3--:R-:W-:-:S04]  /*49b0*/  F2FP.F16.F32.PACK_AB R15, R3, R68 ;  /* 0x00000044030f723e */ /* 0x008fc800000000ff */
[----:B------:R1:W-:Y:S01]  /*49c0*/  MUFU.EX2 R155, R2 ;  /* 0x00000002009b7308 */ /* 0x0003e20000000800 */
[----:B------:R-:W-:-:S07]  /*49d0*/  F2FP.F16.F32.PACK_AB R13, R126, R230 ;  /* 0x000000e67e0d723e */ /* 0x000fce00000000ff */
[C---:B------:R-:W-:Y:S06]  /*49e0*/  HMMA.16816.F32 R52, R12.reuse, R20, R108 ;  /* 0x000000140c34723c */ /* 0x040fec000000186c */
[C---:B------:R-:W-:Y:S01]  /*49f0*/  HMMA.16816.F32 R72, R12.reuse, R16, R100 ;  /* 0x000000100c48723c */ /* 0x040fe20000001864 */
[----:B------:R-:W-:Y:S01]  /*4a00*/  MOV R110, R132 ;  /* 0x00000084006e7202 */ /* 0x000fe20000000f00 */
[----:B-1----:R-:W-:Y:S01]  /*4a10*/  FFMA.FTZ R2, R125, UR4, -R0 ;  /* 0x000000047d027c23 */ /* 0x002fe20008010800 */
[----:B------:R-:W-:Y:S02]  /*4a20*/  IMAD.MOV.U32 R111, RZ, RZ, R135 ;  /* 0x000000ffff6f7224 */ /* 0x000fe400078e0087 */
[----:B------:R-:W-:Y:S01]  /*4a30*/  IMAD.MOV.U32 R108, RZ, RZ, R214 ;  /* 0x000000ffff6c7224 */ /* 0x000fe200078e00d6 */
[----:B------:R1:W2:Y:S01]  /*4a40*/  MUFU.EX2 R134, R2 ;  /* 0x0000000200867308 */ /* 0x0002a20000000800 */
[----:B----4-:R-:W-:Y:S01]  /*4a50*/  HMMA.16816.F32 R88, R12, R24, R88 ;  /* 0x000000180c58723c */ /* 0x010fe20000001858 */
[----:B------:R-:W-:-:S05]  /*4a60*/  IMAD.MOV.U32 R109, RZ, RZ, R68 ;  /* 0x000000ffff6d7224 */ /* 0x000fca00078e0044 */
[C---:B------:R-:W-:Y:S06]  /*4a70*/  HMMA.16816.F32 R112, R12.reuse, R28, R112 ;  /* 0x0000001c0c70723c */ /* 0x040fec0000001870 */
[----:B------:R-:W-:Y:S01]  /*4a80*/  HMMA.16816.F32 R60, R12, R22, R60 ;  /* 0x000000160c3c723c */ /* 0x000fe2000000183c */
[----:B-1----:R-:W-:-:S05]  /*4a90*/  FFMA.FTZ R2, R170, UR4, -R8 ;  /* 0x00000004aa027c23 */ /* 0x002fca0008010808 */
[C---:B------:R-:W-:Y:S01]  /*4aa0*/  HMMA.16816.F32 R76, R12.reuse, R18, R92 ;  /* 0x000000120c4c723c */ /* 0x040fe2000000185c */
[----:B------:R1:W-:Y:S05]  /*4ab0*/  MUFU.EX2 R132, R2 ;  /* 0x0000000200847308 */ /* 0x0003ea0000000800 */
[C---:B------:R-:W-:Y:S06]  /*4ac0*/  HMMA.16816.F32 R104, R12.reuse, R26, R104 ;  /* 0x0000001a0c68723c */ /* 0x040fec0000001868 */
[----:B------:R-:W-:Y:S01]  /*4ad0*/  HMMA.16816.F32 R96, R12, R30, R96 ;  /* 0x0000001e0c60723c */ /* 0x000fe20000001860 */
[----:B-1----:R-:W-:-:S06]  /*4ae0*/  FFMA.FTZ R2, R163, UR4, -R8 ;  /* 0x00000004a3027c23 */ /* 0x002fcc0008010808 */
[----:B------:R-:W-:Y:S02]  /*4af0*/  F2FP.F16.F32.PACK_AB R12, R147, R111 ;  /* 0x0000006f930c723e */ /* 0x000fe400000000ff */
[----:B------:R-:W-:Y:S01]  /*4b00*/  F2FP.F16.F32.PACK_AB R13, R228, R232 ;  /* 0x000000e8e40d723e */ /* 0x000fe200000000ff */
[----:B------:R1:W-:Y:S01]  /*4b10*/  MUFU.EX2 R156, R2 ;  /* 0x00000002009c7308 */ /* 0x0003e20000000800 */
[----:B------:R-:W-:Y:S02]  /*4b20*/  F2FP.F16.F32.PACK_AB R14, R136, R124 ;  /* 0x0000007c880e723e */ /* 0x000fe400000000ff */
[----:B--2---:R-:W-:-:S07]  /*4b30*/  F2FP.F16.F32.PACK_AB R15, R134, R155 ;  /* 0x0000009b860f723e */ /* 0x004fce00000000ff */
[C---:B------:R-:W-:Y:S06]  /*4b40*/  HMMA.16816.F32 R100, R12.reuse, R20, R56 ;  /* 0x000000140c64723c */ /* 0x040fec0000001838 */
[C---:B------:R-:W-:Y:S01]  /*4b50*/  HMMA.16816.F32 R92, R12.reuse, R22, R36 ;  /* 0x000000160c5c723c */ /* 0x040fe20000001824 */
[--C-:B-1----:R-:W-:Y:S01]  /*4b60*/  FFMA.FTZ R2, R150, UR4, -R8.reuse ;  /* 0x0000000496027c23 */ /* 0x102fe20008010808 */
[----:B------:R-:W1:Y:S01]  /*4b70*/  LDSM.16.MT88.4 R20, [R139+0x9800] ;  /* 0x009800008b14783b */ /* 0x000e620000004200 */
[----:B------:R-:W-:Y:S02]  /*4b80*/  MOV R150, R213 ;  /* 0x000000d500967202 */ /* 0x000fe40000000f00 */
[----:B------:R2:W-:Y:S01]  /*4b90*/  MUFU.EX2 R130, R2 ;  /* 0x0000000200827308 */ /* 0x0005e20000000800 */
[C---:B------:R-:W-:Y:S06]  /*4ba0*/  HMMA.16816.F32 R80, R12.reuse, R16, R48 ;  /* 0x000000100c50723c */ /* 0x040fec0000001830 */
[C---:B------:R-:W-:Y:S01]  /*4bb0*/  HMMA.16816.F32 R68, R12.reuse, R18, R32 ;  /* 0x000000120c44723c */ /* 0x040fe20000001820 */
[----:B------:R-:W3:Y:S05]  /*4bc0*/  LDSM.16.MT88.4 R16, [R226+0x9800] ;  /* 0x00980000e210783b */ /* 0x000eea0000004200 */
[----:B------:R-:W-:Y:S01]  /*4bd0*/  HMMA.16816.F32 R48, R12, R24, R64 ;  /* 0x000000180c30723c */ /* 0x000fe20000001840 */
[----:B--2---:R-:W-:Y:S01]  /*4be0*/  FFMA.FTZ R2, R119, UR4, -R8 ;  /* 0x0000000477027c23 */ /* 0x004fe20008010808 */
[----:B------:R-:W-:-:S04]  /*4bf0*/  IMAD.MOV.U32 R119, RZ, RZ, R212 ;  /* 0x000000ffff777224 */ /* 0x000fc800078e00d4 */
[C---:B------:R-:W-:Y:S01]  /*4c00*/  HMMA.16816.F32 R40, R12.reuse, R26, R40 ;  /* 0x0000001a0c28723c */ /* 0x040fe20000001828 */
[----:B------:R-:W2:Y:S01]  /*4c10*/  LDSM.16.MT88.4 R24, [R224+0x9800] ;  /* 0x00980000e018783b */ /* 0x000ea20000004200 */
[----:B------:R4:W-:Y:S04]  /*4c20*/  MUFU.EX2 R220, R2 ;  /* 0x0000000200dc7308 */ /* 0x0009e80000000800 */
[C---:B------:R-:W-:Y:S06]  /*4c30*/  HMMA.16816.F32 R36, R12.reuse, R28, R84 ;  /* 0x0000001c0c24723c */ /* 0x040fec0000001854 */
[----:B------:R-:W-:Y:S01]  /*4c40*/  HMMA.16816.F32 R32, R12, R30, R44 ;  /* 0x0000001e0c20723c */ /* 0x000fe2000000182c */
[----:B------:R-:W2:Y:S01]  /*4c50*/  LDSM.16.MT88.4 R28, [R225+0x9800] ;  /* 0x00980000e11c783b */ /* 0x000ea20000004200 */
[----:B----4-:R-:W-:Y:S01]  /*4c60*/  FFMA.FTZ R2, R167, UR4, -R0 ;  /* 0x00000004a7027c23 */ /* 0x010fe20008010800 */
[----:B------:R-:W-:-:S02]  /*4c70*/  IMAD.MOV.U32 R167, RZ, RZ, R3 ;  /* 0x000000ffffa77224 */ /* 0x000fc400078e0003 */
[----:B------:R-:W-:Y:S01]  /*4c80*/  FFMA.FTZ R3, R171, UR4, -R4 ;  /* 0x00000004ab037c23 */ /* 0x000fe20008010804 */
[----:B------:R-:W-:Y:S01]  /*4c90*/  MOV R171, R109 ;  /* 0x0000006d00ab7202 */ /* 0x000fe20000000f00 */
[----:B------:R4:W-:Y:S08]  /*4ca0*/  MUFU.EX2 R135, R2 ;  /* 0x0000000200877308 */ /* 0x0009f00000000800 */
[----:B------:R1:W-:Y:S01]  /*4cb0*/  MUFU.EX2 R125, R3 ;  /* 0x00000003007d7308 */ /* 0x0003e20000000800 */
[----:B----4-:R-:W-:-:S07]  /*4cc0*/  FFMA.FTZ R2, R166, UR4, -R0 ;  /* 0x00000004a6027c23 */ /* 0x010fce0008010800 */
[----:B------:R4:W-:Y:S01]  /*4cd0*/  MUFU.EX2 R157, R2 ;  /* 0x00000002009d7308 */ /* 0x0009e20000000800 */
[----:B-1----:R-:W-:Y:S01]  /*4ce0*/  FFMA.FTZ R3, R196, UR4, -R4 ;  /* 0x00000004c4037c23 */ /* 0x002fe20008010804 */
[----:B----4-:R-:W-:-:S06]  /*4cf0*/  FFMA.FTZ R2, R165, UR4, -R5 ;  /* 0x00000004a5027c23 */ /* 0x010fcc0008010805 */
[----:B------:R1:W-:Y:S02]  /*4d00*/  MUFU.EX2 R149, R2 ;  /* 0x0000000200957308 */ /* 0x0003e40000000800 */
[----:B-1----:R-:W-:Y:S01]  /*4d10*/  FFMA.FTZ R2, R164, UR4, -R5 ;  /* 0x00000004a4027c23 */ /* 0x002fe20008010805 */
[----:B------:R-:W-:Y:S01]  /*4d20*/  IMAD.MOV.U32 R164, RZ, RZ, R167 ;  /* 0x000000ffffa47224 */ /* 0x000fe200078e00a7 */
[----:B------:R-:W-:-:S04]  /*4d30*/  MOV R167, R145 ;  /* 0x0000009100a77202 */ /* 0x000fc80000000f00 */
[----:B------:R1:W4:Y:S02]  /*4d40*/  MUFU.EX2 R142, R2 ;  /* 0x00000002008e7308 */ /* 0x0003240000000800 */
[----:B-1----:R-:W-:Y:S01]  /*4d50*/  FFMA.FTZ R2, R151, UR4, -R5 ;  /* 0x0000000497027c23 */ /* 0x002fe20008010805 */
[----:B----4-:R-:W-:Y:S01]  /*4d60*/  F2FP.F16.F32.PACK_AB R12, R142, R149 ;  /* 0x000000958e0c723e */ /* 0x010fe200000000ff */
[----:B------:R-:W-:-:S04]  /*4d70*/  IMAD.MOV.U32 R151, RZ, RZ, R144 ;  /* 0x000000ffff977224 */ /* 0x000fc800078e0090 */
[----:B------:R1:W-:Y:S02]  /*4d80*/  MUFU.EX2 R170, R2 ;  /* 0x0000000200aa7308 */ /* 0x0003e40000000800 */
[----:B-1----:R-:W-:Y:S01]  /*4d90*/  FFMA.FTZ R2, R158, UR4, -R5 ;  /* 0x000000049e027c23 */ /* 0x002fe20008010805 */
[----:B------:R-:W-:-:S05]  /*4da0*/  MOV R158, R119 ;  /* 0x00000077009e7202 */ /* 0x000fca0000000f00 */
[----:B------:R1:W4:Y:S02]  /*4db0*/  MUFU.EX2 R131, R2 ;  /* 0x0000000200837308 */ /* 0x0003240000000800 */
[----:B-1----:R-:W-:Y:S01]  /*4dc0*/  FFMA.FTZ R2, R168, UR4, -R4 ;  /* 0x00000004a8027c23 */ /* 0x002fe20008010804 */
[----:B----4-:R-:W-:Y:S01]  /*4dd0*/  F2FP.F16.F32.PACK_AB R14, R131, R170 ;  /* 0x000000aa830e723e */ /* 0x010fe200000000ff */
[----:B------:R-:W-:-:S04]  /*4de0*/  IMAD.MOV.U32 R168, RZ, RZ, R150 ;  /* 0x000000ffffa87224 */ /* 0x000fc800078e0096 */
[----:B------:R1:W-:Y:S01]  /*4df0*/  MUFU.EX2 R148, R2 ;  /* 0x0000000200947308 */ /* 0x0003e20000000800 */
[----:B------:R-:W-:Y:S02]  /*4e00*/  IMAD.MOV.U32 R150, RZ, RZ, R137 ;  /* 0x000000ffff967224 */ /* 0x000fe400078e0089 */
[----:B-1----:R-:W-:Y:S01]  /*4e10*/  FFMA.FTZ R2, R159, UR4, -R4 ;  /* 0x000000049f027c23 */ /* 0x002fe20008010804 */
[----:B------:R-:W-:-:S04]  /*4e20*/  IMAD.MOV.U32 R159, RZ, RZ, R108 ;  /* 0x000000ffff9f7224 */ /* 0x000fc800078e006c */
[----:B------:R1:W4:Y:S02]  /*4e30*/  MUFU.EX2 R229, R2 ;  /* 0x0000000200e57308 */ /* 0x0003240000000800 */
[----:B-1----:R-:W-:Y:S01]  /*4e40*/  FFMA.FTZ R2, R176, UR4, -R4 ;  /* 0x00000004b0027c23 */ /* 0x002fe20008010804 */
[----:B----4-:R-:W-:Y:S01]  /*4e50*/  F2FP.F16.F32.PACK_AB R13, R229, R148 ;  /* 0x00000094e50d723e */ /* 0x010fe200000000ff */
[----:B------:R-:W-:-:S04]  /*4e60*/  IMAD.MOV.U32 R176, RZ, RZ, R110 ;  /* 0x000000ffffb07224 */ /* 0x000fc800078e006e */
[----:B------:R1:W4:Y:S02]  /*4e70*/  MUFU.EX2 R153, R2 ;  /* 0x0000000200997308 */ /* 0x0003240000000800 */
[----:B-1----:R-:W-:Y:S01]  /*4e80*/  FFMA.FTZ R2, R116, UR4, -R0 ;  /* 0x0000000474027c23 */ /* 0x002fe20008010800 */
[----:B----4-:R-:W-:-:S05]  /*4e90*/  F2FP.F16.F32.PACK_AB R15, R153, R125 ;  /* 0x0000007d990f723e */ /* 0x010fca00000000ff */
[----:B------:R1:W-:Y:S02]  /*4ea0*/  MUFU.EX2 R218, R2 ;  /* 0x0000000200da7308 */ /* 0x0003e40000000800 */
[C---:B------:R-:W-:Y:S06]  /*4eb0*/  HMMA.16816.F32 R64, R12.reuse, R20, R52 ;  /* 0x000000140c40723c */ /* 0x040fec0000001834 */
[C---:B---3--:R-:W-:Y:S06]  /*4ec0*/  HMMA.16816.F32 R56, R12.reuse, R16, R72 ;  /* 0x000000100c38723c */ /* 0x048fec0000001848 */
[----:B------:R-:W-:Y:S01]  /*4ed0*/  HMMA.16816.F32 R52, R12, R18, R76 ;  /* 0x000000120c34723c */ /* 0x000fe2000000184c */
[----:B-1----:R-:W-:Y:S01]  /*4ee0*/  FFMA.FTZ R2, R9, UR4, -R0 ;  /* 0x0000000409027c23 */ /* 0x002fe20008010800 */
[----:B------:R-:W-:-:S03]  /*4ef0*/  IMAD.MOV.U32 R9, RZ, RZ, R111 ;  /* 0x000000ffff097224 */ /* 0x000fc600078e006f */
[----:B------:R1:W3:Y:S01]  /*4f00*/  MUFU.EX2 R219, R2 ;  /* 0x0000000200db7308 */ /* 0x0002e20000000800 */
[C---:B------:R-:W-:Y:S06]  /*4f10*/  HMMA.16816.F32 R60, R12.reuse, R22, R60 ;  /* 0x000000160c3c723c */ /* 0x040fec000000183c */
[C---:B--2---:R-:W-:Y:S06]  /*4f20*/  HMMA.16816.F32 R44, R12.reuse, R24, R88 ;  /* 0x000000180c2c723c */ /* 0x044fec0000001858 */
[----:B------:R-:W-:Y:S01]  /*4f30*/  HMMA.16816.F32 R72, R12, R26, R104 ;  /* 0x0000001a0c48723c */ /* 0x000fe20000001868 */
[----:B-1----:R-:W-:-:S05]  /*4f40*/  FFMA.FTZ R2, R180, UR4, -R8 ;  /* 0x00000004b4027c23 */ /* 0x002fca0008010808 */
[C---:B------:R-:W-:Y:S01]  /*4f50*/  HMMA.16816.F32 R112, R12.reuse, R28, R112 ;  /* 0x0000001c0c70723c */ /* 0x040fe20000001870 */
[----:B------:R1:W-:Y:S05]  /*4f60*/  MUFU.EX2 R180, R3 ;  /* 0x0000000300b47308 */ /* 0x0003ea0000000800 */
[----:B------:R-:W-:Y:S03]  /*4f70*/  HMMA.16816.F32 R76, R12, R30, R96 ;  /* 0x0000001e0c4c723c */ /* 0x000fe60000001860 */
[----:B------:R2:W-:Y:S04]  /*4f80*/  MUFU.EX2 R214, R2 ;  /* 0x0000000200d67308 */ /* 0x0005e80000000800 */
[----:B------:R-:W-:-:S02]  /*4f90*/  F2FP.F16.F32.PACK_AB R14, R220, R130 ;  /* 0x00000082dc0e723e */ /* 0x000fc400000000ff */
[----:B------:R-:W-:Y:S02]  /*4fa0*/  F2FP.F16.F32.PACK_AB R12, R156, R132 ;  /* 0x000000849c0c723e */ /* 0x000fe400000000ff */
[----:B------:R-:W-:Y:S01]  /*4fb0*/  F2FP.F16.F32.PACK_AB R13, R157, R135 ;  /* 0x000000879d0d723e */ /* 0x000fe200000000ff */
[----:B-1----:R-:W-:Y:S01]  /*4fc0*/  FFMA.FTZ R3, R202, UR4, -R4 ;  /* 0x00000004ca037c23 */ /* 0x002fe20008010804 */
[----:B---3--:R-:W-:Y:S01]  /*4fd0*/  F2FP.F16.F32.PACK_AB R15, R219, R218 ;  /* 0x000000dadb0f723e */ /* 0x008fe200000000ff */
[----:B--2---:R-:W-:Y:S01]  /*4fe0*/  FFMA.FTZ R2, R179, UR4, -R8 ;  /* 0x00000004b3027c23 */ /* 0x004fe20008010808 */
[----:B------:R-:W-:-:S05]  /*4ff0*/  MOV R179, R130 ;  /* 0x0000008200b37202 */ /* 0x000fca0000000f00 */
[C---:B------:R-:W-:Y:S01]  /*5000*/  HMMA.16816.F32 R104, R12.reuse, R20, R100 ;  /* 0x000000140c68723c */ /* 0x040fe20000001864 */
[----:B------:R-:W-:Y:S01]  /*5010*/  MOV R130, R210 ;  /* 0x000000d200827202 */ /* 0x000fe20000000f00 */
[----:B------:R1:W-:Y:S04]  /*5020*/  MUFU.EX2 R215, R2 ;  /* 0x0000000200d77308 */ /* 0x0003e80000000800 */
[C---:B------:R-:W-:Y:S01]  /*5030*/  HMMA.16816.F32 R100, R12.reuse, R22, R92 ;  /* 0x000000160c64723c */ /* 0x040fe2000000185c */
[----:B------:R-:W2:Y:S05]  /*5040*/  LDSM.16.MT88.4 R20, [R139+0xa000] ;  /* 0x00a000008b14783b */ /* 0x000eaa0000004200 */
[C---:B------:R-:W-:Y:S06]  /*5050*/  HMMA.16816.F32 R48, R12.reuse, R24, R48 ;  /* 0x000000180c30723c */ /* 0x040fec0000001830 */
[C---:B------:R-:W-:Y:S01]  /*5060*/  HMMA.16816.F32 R40, R12.reuse, R26, R40 ;  /* 0x0000001a0c28723c */ /* 0x040fe20000001828 */
[--C-:B-1----:R-:W-:Y:S01]  /*5070*/  FFMA.FTZ R2, R178, UR4, -R8.reuse ;  /* 0x00000004b2027c23 */ /* 0x102fe20008010808 */
[----:B------:R-:W1:Y:S03]  /*5080*/  LDSM.16.MT88.4 R24, [R224+0xa000] ;  /* 0x00a00000e018783b */ /* 0x000e660000004200 */
[----:B------:R3:W-:Y:S01]  /*5090*/  MUFU.EX2 R216, R2 ;  /* 0x0000000200d87308 */ /* 0x0007e20000000800 */
[C---:B------:R-:W-:Y:S06]  /*50a0*/  HMMA.16816.F32 R92, R12.reuse, R16, R80 ;  /* 0x000000100c5c723c */ /* 0x040fec0000001850 */
[C---:B------:R-:W-:Y:S01]  /*50b0*/  HMMA.16816.F32 R88, R12.reuse, R18, R68 ;  /* 0x000000120c58723c */ /* 0x040fe20000001844 */
[----:B------:R-:W4:Y:S05]  /*50c0*/  LDSM.16.MT88.4 R16, [R226+0xa000] ;  /* 0x00a00000e210783b */ /* 0x000f2a0000004200 */
[----:B------:R-:W-:Y:S01]  /*50d0*/  HMMA.16816.F32 R36, R12, R28, R36 ;  /* 0x0000001c0c24723c */ /* 0x000fe20000001824 */
[----:B---3--:R-:W-:-:S05]  /*50e0*/  FFMA.FTZ R2, R177, UR4, -R8 ;  /* 0x00000004b1027c23 */ /* 0x008fca0008010808 */
[----:B------:R-:W-:Y:S01]  /*50f0*/  HMMA.16816.F32 R32, R12, R30, R32 ;  /* 0x0000001e0c20723c */ /* 0x000fe20000001820 */
[----:B------:R-:W3:Y:S01]  /*5100*/  LDSM.16.MT88.4 R28, [R225+0xa000] ;  /* 0x00a00000e11c783b */ /* 0x000ee20000004200 */
[----:B------:R2:W-:Y:S02]  /*5110*/  MUFU.EX2 R217, R2 ;  /* 0x0000000200d97308 */ /* 0x0005e40000000800 */
[----:B--2---:R-:W-:-:S06]  /*5120*/  FFMA.FTZ R2, R117, UR4, -R0 ;  /* 0x0000000475027c23 */ /* 0x004fcc0008010800 */
[----:B------:R2:W-:Y:S02]  /*5130*/  MUFU.EX2 R212, R2 ;  /* 0x0000000200d47308 */ /* 0x0005e40000000800 */
[----:B--2---:R-:W-:Y:S01]  /*5140*/  FFMA.FTZ R2, R10, UR4, -R0 ;  /* 0x000000040a027c23 */ /* 0x004fe20008010800 */
[----:B------:R-:W-:Y:S02]  /*5150*/  IMAD.MOV.U32 R10, RZ, RZ, R147 ;  /* 0x000000ffff0a7224 */ /* 0x000fe400078e0093 */
[----:B------:R-:W-:-:S03]  /*5160*/  IMAD.MOV.U32 R147, RZ, RZ, R211 ;  /* 0x000000ffff937224 */ /* 0x000fc600078e00d3 */
[----:B------:R2:W-:Y:S02]  /*5170*/  MUFU.EX2 R213, R2 ;  /* 0x0000000200d57308 */ /* 0x0005e40000000800 */
[----:B--2---:R-:W-:Y:S01]  /*5180*/  FFMA.FTZ R2, R185, UR4, -R5 ;  /* 0x00000004b9027c23 */ /* 0x004fe20008010805 */
[----:B------:R-:W-:Y:S01]  /*5190*/  IMAD.MOV.U32 R185, RZ, RZ, R147 ;  /* 0x000000ffffb97224 */ /* 0x000fe200078e0093 */
[----:B------:R-:W-:Y:S01]  /*51a0*/  MOV R147, R141 ;  /* 0x0000008d00937202 */ /* 0x000fe20000000f00 */
[----:B------:R-:W-:-:S03]  /*51b0*/  IMAD.MOV.U32 R141, RZ, RZ, R208 ;  /* 0x000000ffff8d7224 */ /* 0x000fc600078e00d0 */
[----:B------:R2:W-:Y:S02]  /*51c0*/  MUFU.EX2 R177, R2 ;  /* 0x0000000200b17308 */ /* 0x0005e40000000800 */
[----:B--2---:R-:W-:Y:S01]  /*51d0*/  FFMA.FTZ R2, R184, UR4, -R5 ;  /* 0x00000004b8027c23 */ /* 0x004fe20008010805 */
[----:B------:R-:W-:Y:S01]  /*51e0*/  MOV R184, R130 ;  /* 0x0000008200b87202 */ /* 0x000fe20000000f00 */
[----:B------:R-:W-:-:S04]  /*51f0*/  IMAD.MOV.U32 R130, RZ, RZ, R128 ;  /* 0x000000ffff827224 */ /* 0x000fc800078e0080 */
[----:B------:R2:W1:Y:S01]  /*5200*/  MUFU.EX2 R163, R2 ;  /* 0x0000000200a37308 */ /* 0x0004620000000800 */
[----:B------:R-:W-:Y:S02]  /*5210*/  IMAD.MOV.U32 R128, RZ, RZ, R207 ;  /* 0x000000ffff807224 */ /* 0x000fe400078e00cf */
[----:B--2---:R-:W-:Y:S01]  /*5220*/  FFMA.FTZ R2, R183, UR4, -R5 ;  /* 0x00000004b7027c23 */ /* 0x004fe20008010805 */
[----:B------:R-:W-:Y:S01]  /*5230*/  IMAD.MOV.U32 R183, RZ, RZ, R131 ;  /* 0x000000ffffb77224 */ /* 0x000fe200078e0083 */
[----:B-1----:R-:W-:-:S03]  /*5240*/  F2FP.F16.F32.PACK_AB R12, R163, R177 ;  /* 0x000000b1a30c723e */ /* 0x002fc600000000ff */
[----:B------:R1:W-:Y:S02]  /*5250*/  MUFU.EX2 R166, R2 ;  /* 0x0000000200a67308 */ /* 0x0003e40000000800 */
[----:B-1----:R-:W-:Y:S01]  /*5260*/  FFMA.FTZ R2, R187, UR4, -R5 ;  /* 0x00000004bb027c23 */ /* 0x002fe20008010805 */
[----:B------:R-:W-:-:S05]  /*5270*/  IMAD.MOV.U32 R187, RZ, RZ, R124 ;  /* 0x000000ffffbb7224 */ /* 0x000fca00078e007c */
[----:B------:R1:W2:Y:S02]  /*5280*/  MUFU.EX2 R165, R2 ;  /* 0x0000000200a57308 */ /* 0x0002a40000000800 */
[----:B-1----:R-:W-:Y:S01]  /*5290*/  FFMA.FTZ R2, R182, UR4, -R4 ;  /* 0x00000004b6027c23 */ /* 0x002fe20008010804 */
[----:B--2---:R-:W-:Y:S01]  /*52a0*/  MOV R196, R165 ;  /* 0x000000a500c47202 */ /* 0x004fe20000000f00 */
[----:B------:R-:W-:-:S04]  /*52b0*/  IMAD.MOV.U32 R165, RZ, RZ, R129 ;  /* 0x000000ffffa57224 */ /* 0x000fc800078e0081 */
[----:B------:R1:W-:Y:S02]  /*52c0*/  MUFU.EX2 R178, R2 ;  /* 0x0000000200b27308 */ /* 0x0003e40000000800 */
[----:B-1----:R-:W-:Y:S01]  /*52d0*/  FFMA.FTZ R2, R186, UR4, -R4 ;  /* 0x00000004ba027c23 */ /* 0x002fe20008010804 */
[----:B------:R-:W-:-:S05]  /*52e0*/  MOV R186, R126 ;  /* 0x0000007e00ba7202 */ /* 0x000fca0000000f00 */
[----:B------:R1:W2:Y:S02]  /*52f0*/  MUFU.EX2 R162, R2 ;  /* 0x0000000200a27308 */ /* 0x0002a40000000800 */
[----:B-1----:R-:W-:Y:S01]  /*5300*/  FFMA.FTZ R2, R197, UR4, -R4 ;  /* 0x00000004c5027c23 */ /* 0x002fe20008010804 */
[----:B------:R-:W-:Y:S01]  /*5310*/  IMAD.MOV.U32 R197, RZ, RZ, R166 ;  /* 0x000000ffffc57224 */ /* 0x000fe200078e00a6 */
[----:B--2---:R-:W-:Y:S01]  /*5320*/  F2FP.F16.F32.PACK_AB R13, R162, R178 ;  /* 0x000000b2a20d723e */ /* 0x004fe200000000ff */
[----:B------:R-:W-:-:S03]  /*5330*/  IMAD.MOV.U32 R166, RZ, RZ, R146 ;  /* 0x000000ffffa67224 */ /* 0x000fc600078e0092 */
[----:B------:R1:W2:Y:S01]  /*5340*/  MUFU.EX2 R182, R2 ;  /* 0x0000000200b67308 */ /* 0x0002a20000000800 */
[----:B------:R-:W-:Y:S01]  /*5350*/  F2FP.F16.F32.PACK_AB R14, R196, R197 ;  /* 0x000000c5c40e723e */ /* 0x000fe200000000ff */
[----:B-1----:R-:W-:Y:S01]  /*5360*/  FFMA.FTZ R2, R118, UR4, -R0 ;  /* 0x0000000476027c23 */ /* 0x002fe20008010800 */
[----:B--2---:R-:W-:-:S05]  /*5370*/  F2FP.F16.F32.PACK_AB R15, R182, R180 ;  /* 0x000000b4b60f723e */ /* 0x004fca00000000ff */
[----:B------:R1:W-:Y:S02]  /*5380*/  MUFU.EX2 R210, R2 ;  /* 0x0000000200d27308 */ /* 0x0003e40000000800 */
[C---:B------:R-:W-:Y:S06]  /*5390*/  HMMA.16816.F32 R108, R12.reuse, R20, R64 ;  /* 0x000000140c6c723c */ /* 0x040fec0000001840 */
[C---:B------:R-:W-:Y:S06]  /*53a0*/  HMMA.16816.F32 R96, R12.reuse, R22, R60 ;  /* 0x000000160c60723c */ /* 0x040fec000000183c */
[----:B------:R-:W-:Y:S01]  /*53b0*/  HMMA.16816.F32 R68, R12, R24, R44 ;  /* 0x000000180c44723c */ /* 0x000fe2000000182c */
[----:B-1----:R-:W-:Y:S01]  /*53c0*/  FFMA.FTZ R2, R11, UR4, -R0 ;  /* 0x000000040b027c23 */ /* 0x002fe20008010800 */
[----:B------:R-:W-:-:S03]  /*53d0*/  IMAD.MOV.U32 R11, RZ, RZ, R147 ;  /* 0x000000ffff0b7224 */ /* 0x000fc600078e0093 */
[----:B------:R1:W2:Y:S01]  /*53e0*/  MUFU.EX2 R211, R2 ;  /* 0x0000000200d37308 */ /* 0x0002a20000000800 */
[C---:B----4-:R-:W-:Y:S06]  /*53f0*/  HMMA.16816.F32 R84, R12.reuse, R16, R56 ;  /* 0x000000100c54723c */ /* 0x050fec0000001838 */
[C---:B------:R-:W-:Y:S06]  /*5400*/  HMMA.16816.F32 R80, R12.reuse, R18, R52 ;  /* 0x000000120c50723c */ /* 0x040fec0000001834 */
[----:B------:R-:W-:Y:S01]  /*5410*/  HMMA.16816.F32 R64, R12, R26, R72 ;  /* 0x0000001a0c40723c */ /* 0x000fe20000001848 */
[----:B-1----:R-:W-:-:S05]  /*5420*/  FFMA.FTZ R2, R205, UR4, -R8 ;  /* 0x00000004cd027c23 */ /* 0x002fca0008010808 */
[C---:B---3--:R-:W-:Y:S01]  /*5430*/  HMMA.16816.F32 R60, R12.reuse, R28, R112 ;  /* 0x0000001c0c3c723c */ /* 0x048fe20000001870 */
[----:B------:R1:W-:Y:S05]  /*5440*/  MUFU.EX2 R205, R2 ;  /* 0x0000000200cd7308 */ /* 0x0003ea0000000800 */
[----:B------:R-:W-:Y:S07]  /*5450*/  HMMA.16816.F32 R44, R12, R30, R76 ;  /* 0x0000001e0c2c723c */ /* 0x000fee000000184c */
[----:B------:R-:W-:-:S02]  /*5460*/  F2FP.F16.F32.PACK_AB R12, R215, R214 ;  /* 0x000000d6d70c723e */ /* 0x000fc400000000ff */
[----:B------:R-:W-:Y:S02]  /*5470*/  F2FP.F16.F32.PACK_AB R13, R213, R212 ;  /* 0x000000d4d50d723e */ /* 0x000fe400000000ff */
[----:B------:R-:W-:Y:S01]  /*5480*/  F2FP.F16.F32.PACK_AB R14, R217, R216 ;  /* 0x000000d8d90e723e */ /* 0x000fe200000000ff */
[----:B-1----:R-:W-:Y:S01]  /*5490*/  FFMA.FTZ R2, R204, UR4, -R8 ;  /* 0x00000004cc027c23 */ /* 0x002fe20008010808 */
[----:B--2---:R-:W-:-:S03]  /*54a0*/  F2FP.F16.F32.PACK_AB R15, R211, R210 ;  /* 0x000000d2d30f723e */ /* 0x004fc600000000ff */
[----:B------:R1:W-:Y:S04]  /*54b0*/  MUFU.EX2 R207, R2 ;  /* 0x0000000200cf7308 */ /* 0x0003e80000000800 */
[C---:B------:R-:W-:Y:S06]  /*54c0*/  HMMA.16816.F32 R52, R12.reuse, R22, R100 ;  /* 0x000000160c34723c */ /* 0x040fec0000001864 */
[----:B------:R-:W-:Y:S01]  /*54d0*/  HMMA.16816.F32 R56, R12, R20, R104 ;  /* 0x000000140c38723c */ /* 0x000fe20000001868 */
[----:B------:R-:W-:Y:S01]  /*54e0*/  IMAD.MOV.U32 R101, RZ, RZ, R125 ;  /* 0x000000ffff657224 */ /* 0x000fe200078e007d */
[----:B------:R-:W-:Y:S01]  /*54f0*/  LDSM.16.MT88.4 R20, [R226+0xa800] ;  /* 0x00a80000e214783b */ /* 0x000fe20000004200 */
[----:B------:R-:W-:Y:S01]  /*5500*/  IMAD.MOV.U32 R102, RZ, RZ, R170 ;  /* 0x000000ffff667224 */ /* 0x000fe200078e00aa */
[----:B------:R-:W-:-:S02]  /*5510*/  MOV R170, R122 ;  /* 0x0000007a00aa7202 */ /* 0x000fc40000000f00 */
[C---:B------:R-:W-:Y:S01]  /*5520*/  HMMA.16816.F32 R72, R12.reuse, R16, R92 ;  /* 0x000000100c48723c */ /* 0x040fe2000000185c */
[--C-:B-1----:R-:W-:Y:S01]  /*5530*/  FFMA.FTZ R2, R199, UR4, -R8.reuse ;  /* 0x00000004c7027c23 */ /* 0x102fe20008010808 */
[----:B------:R-:W-:Y:S01]  /*5540*/  IMAD.MOV.U32 R199, RZ, RZ, R143 ;  /* 0x000000ffffc77224 */ /* 0x000fe200078e008f */
[----:B------:R-:W-:Y:S02]  /*5550*/  MOV R143, R133 ;  /* 0x00000085008f7202 */ /* 0x000fe40000000f00 */
[----:B------:R1:W-:Y:S01]  /*5560*/  MUFU.EX2 R208, R2 ;  /* 0x0000000200d07308 */ /* 0x0003e20000000800 */
[C---:B------:R-:W-:Y:S01]  /*5570*/  HMMA.16816.F32 R76, R12.reuse, R18, R88 ;  /* 0x000000120c4c723c */ /* 0x040fe20000001858 */
[----:B------:R-:W2:Y:S05]  /*5580*/  LDSM.16.MT88.4 R16, [R139+0xa800] ;  /* 0x00a800008b10783b */ /* 0x000eaa0000004200 */
[C---:B------:R-:W-:Y:S06]  /*5590*/  HMMA.16816.F32 R48, R12.reuse, R24, R48 ;  /* 0x000000180c30723c */ /* 0x040fec0000001830 */
[----:B------:R-:W-:Y:S01]  /*55a0*/  HMMA.16816.F32 R40, R12, R26, R40 ;  /* 0x0000001a0c28723c */ /* 0x000fe20000001828 */
[----:B------:R-:W3:Y:S01]  /*55b0*/  LDSM.16.MT88.4 R24, [R224+0xa800] ;  /* 0x00a80000e018783b */ /* 0x000ee20000004200 */
[----:B-1----:R-:W-:Y:S01]  /*55c0*/  FFMA.FTZ R2, R198, UR4, -R8 ;  /* 0x00000004c6027c23 */ /* 0x002fe20008010808 */
[----:B------:R-:W-:-:S03]  /*55d0*/  IMAD.MOV.U32 R198, RZ, RZ, R209 ;  /* 0x000000ffffc67224 */ /* 0x000fc600078e00d1 */
[C---:B------:R-:W-:Y:S01]  /*55e0*/  HMMA.16816.F32 R36, R12.reuse, R28, R36 ;  /* 0x0000001c0c24723c */ /* 0x040fe20000001824 */
[----:B------:R1:W-:Y:S05]  /*55f0*/  MUFU.EX2 R209, R2 ;  /* 0x0000000200d17308 */ /* 0x0003ea0000000800 */
[----:B------:R-:W-:Y:S01]  /*5600*/  HMMA.16816.F32 R32, R12, R30, R32 ;  /* 0x0000001e0c20723c */ /* 0x000fe20000001820 */
[----:B------:R-:W4:Y:S01]  /*5610*/  LDSM.16.MT88.4 R28, [R225+0xa800] ;  /* 0x00a80000e11c783b */ /* 0x000f220000004200 */
[--C-:B-1----:R-:W-:Y:S02]  /*5620*/  FFMA.FTZ R2, R127, UR4, -R0.reuse ;  /* 0x000000047f027c23 */ /* 0x102fe40008010800 */
[----:B------:R1:W-:Y:S08]  /*5630*/  MUFU.EX2 R127, R3 ;  /* 0x00000003007f7308 */ /* 0x0003f00000000800 */
[----:B------:R2:W-:Y:S01]  /*5640*/  MUFU.EX2 R133, R2 ;  /* 0x0000000200857308 */ /* 0x0005e20000000800 */
[--C-:B-1----:R-:W-:Y:S01]  /*5650*/  FFMA.FTZ R3, R192, UR4, -R0.reuse ;  /* 0x00000004c0037c23 */ /* 0x102fe20008010800 */
[----:B--2---:R-:W-:-:S06]  /*5660*/  FFMA.FTZ R2, R120, UR4, -R0 ;  /* 0x0000000478027c23 */ /* 0x004fcc0008010800 */
[----:B------:R1:W-:Y:S02]  /*5670*/  MUFU.EX2 R204, R2 ;  /* 0x0000000200cc7308 */ /* 0x0003e40000000800 */
[----:B-1----:R-:W-:Y:S01]  /*5680*/  FFMA.FTZ R2, R221, UR4, -R5 ;  /* 0x00000004dd027c23 */ /* 0x002fe20008010805 */
[----:B------:R-:W-:-:S05]  /*5690*/  MOV R221, R138 ;  /* 0x0000008a00dd7202 */ /* 0x000fca0000000f00 */
[----:B------:R1:W-:Y:S02]  /*56a0*/  MUFU.EX2 R131, R2 ;  /* 0x0000000200837308 */ /* 0x0003e40000000800 */
[----:B-1----:R-:W-:-:S06]  /*56b0*/  FFMA.FTZ R2, R206, UR4, -R5 ;  /* 0x00000004ce027c23 */ /* 0x002fcc0008010805 */
[----:B------:R1:W2:Y:S02]  /*56c0*/  MUFU.EX2 R138, R2 ;  /* 0x00000002008a7308 */ /* 0x0002a40000000800 */
[----:B-1----:R-:W-:Y:S01]  /*56d0*/  FFMA.FTZ R2, R200, UR4, -R5 ;  /* 0x00000004c8027c23 */ /* 0x002fe20008010805 */
[----:B------:R-:W-:Y:S02]  /*56e0*/  MOV R200, R128 ;  /* 0x0000008000c87202 */ /* 0x000fe40000000f00 */
[----:B--2---:R-:W-:-:S03]  /*56f0*/  F2FP.F16.F32.PACK_AB R12, R138, R131 ;  /* 0x000000838a0c723e */ /* 0x004fc600000000ff */
[----:B------:R1:W-:Y:S02]  /*5700*/  MUFU.EX2 R206, R2 ;  /* 0x0000000200ce7308 */ /* 0x0003e40000000800 */
[----:B-1----:R-:W-:Y:S01]  /*5710*/  FFMA.FTZ R2, R201, UR4, -R5 ;  /* 0x00000004c9027c23 */ /* 0x002fe20008010805 */
[----:B------:R-:W-:-:S05]  /*5720*/  IMAD.MOV.U32 R201, RZ, RZ, R130 ;  /* 0x000000ffffc97224 */ /* 0x000fca00078e0082 */
[----:B------:R1:W2:Y:S02]  /*5730*/  MUFU.EX2 R137, R2 ;  /* 0x0000000200897308 */ /* 0x0002a40000000800 */
[----:B-1----:R-:W-:Y:S01]  /*5740*/  FFMA.FTZ R2, R173, UR4, -R4 ;  /* 0x00000004ad027c23 */ /* 0x002fe20008010804 */
[----:B------:R-:W-:Y:S01]  /*5750*/  IMAD.MOV.U32 R173, RZ, RZ, R123 ;  /* 0x000000ffffad7224 */ /* 0x000fe200078e007b */
[----:B--2---:R-:W-:-:S04]  /*5760*/  F2FP.F16.F32.PACK_AB R14, R137, R206 ;  /* 0x000000ce890e723e */ /* 0x004fc800000000ff */
[----:B------:R1:W-:Y:S02]  /*5770*/  MUFU.EX2 R130, R2 ;  /* 0x0000000200827308 */ /* 0x0003e40000000800 */
[----:B-1----:R-:W-:-:S06]  /*5780*/  FFMA.FTZ R2, R181, UR4, -R4 ;  /* 0x00000004b5027c23 */ /* 0x002fcc0008010804 */
[----:B------:R1:W2:Y:S02]  /*5790*/  MUFU.EX2 R129, R2 ;  /* 0x0000000200817308 */ /* 0x0002a40000000800 */
[----:B-1----:R-:W-:Y:S01]  /*57a0*/  FFMA.FTZ R2, R203, UR4, -R4 ;  /* 0x00000004cb027c23 */ /* 0x002fe20008010804 */
[----:B--2---:R-:W-:-:S05]  /*57b0*/  F2FP.F16.F32.PACK_AB R13, R129, R130 ;  /* 0x00000082810d723e */ /* 0x004fca00000000ff */
[----:B------:R1:W2:Y:S02]  /*57c0*/  MUFU.EX2 R128, R2 ;  /* 0x0000000200807308 */ /* 0x0002a40000000800 */
[----:B-1----:R-:W-:Y:S01]  /*57d0*/  FFMA.FTZ R2, R169, UR4, -R0 ;  /* 0x00000004a9027c23 */ /* 0x002fe20008010800 */
[----:B--2---:R-:W-:-:S05]  /*57e0*/  F2FP.F16.F32.PACK_AB R15, R128, R127 ;  /* 0x0000007f800f723e */ /* 0x004fca00000000ff */
[----:B------:R1:W-:Y:S02]  /*57f0*/  MUFU.EX2 R125, R2 ;  /* 0x00000002007d7308 */ /* 0x0003e40000000800 */
[C---:B------:R-:W-:Y:S06]  /*5800*/  HMMA.16816.F32 R108, R12.reuse, R16, R108 ;  /* 0x000000100c6c723c */ /* 0x040fec000000186c */
[C---:B------:R-:W-:Y:S06]  /*5810*/  HMMA.16816.F32 R96, R12.reuse, R18, R96 ;  /* 0x000000120c60723c */ /* 0x040fec0000001860 */
[----:B------:R-:W-:Y:S01]  /*5820*/  HMMA.16816.F32 R84, R12, R20, R84 ;  /* 0x000000140c54723c */ /* 0x000fe20000001854 */
[----:B-1----:R-:W-:-:S04]  /*5830*/  FFMA.FTZ R2, R121, UR4, -R0 ;  /* 0x0000000479027c23 */ /* 0x002fc80008010800 */
[----:B------:R1:W2:Y:S01]  /*5840*/  MUFU.EX2 R126, R2 ;  /* 0x00000002007e7308 */ /* 0x0002a20000000800 */
[C---:B------:R-:W-:Y:S06]  /*5850*/  HMMA.16816.F32 R80, R12.reuse, R22, R80 ;  /* 0x000000160c50723c */ /* 0x040fec0000001850 */
[C---:B---3--:R-:W-:Y:S06]  /*5860*/  HMMA.16816.F32 R68, R12.reuse, R24, R68 ;  /* 0x000000180c44723c */ /* 0x048fec0000001844 */
[----:B------:R-:W-:Y:S01]  /*5870*/  HMMA.16816.F32 R64, R12, R26, R64 ;  /* 0x0000001a0c40723c */ /* 0x000fe20000001840 */
[----:B-1----:R-:W-:-:S05]  /*5880*/  FFMA.FTZ R2, R248, UR4, -R8 ;  /* 0x00000004f8027c23 */ /* 0x002fca0008010808 */
[C---:B----4-:R-:W-:Y:S01]  /*5890*/  HMMA.16816.F32 R60, R12.reuse, R28, R60 ;  /* 0x0000001c0c3c723c */ /* 0x050fe2000000183c */
        /* <DEDUP_REMOVED lines=9> */
[C---:B------:R-:W-:Y:S06]  /*5930*/  HMMA.16816.F32 R144, R12.reuse, R16, R56 ;  /* 0x000000100c90723c */ /* 0x040fec0000001838 */
[----:B------:R-:W-:Y:S01]  /*5940*/  HMMA.16816.F32 R36, R12, R30, R32 ;  /* 0x0000001e0c24723c */ /* 0x000fe20000001820 */
[----:B-1----:R-:W-:Y:S01]  /*5950*/  FFMA.FTZ R2, R246, UR4, -R8 ;  /* 0x00000004f6027c23 */ /* 0x002fe20008010808 */
[----:B------:R-:W-:-:S03]  /*5960*/  FFMA.FTZ R57, R188, UR4, -R0 ;  /* 0x00000004bc397c23 */ /* 0x000fc60008010800 */
[----:B------:R1:W-:Y:S01]  /*5970*/  MUFU.EX2 R119, R2 ;  /* 0x0000000200777308 */ /* 0x0003e20000000800 */
[C---:B------:R-:W-:Y:S01]  /*5980*/  HMMA.16816.F32 R92, R12.reuse, R18, R52 ;  /* 0x000000120c5c723c */ /* 0x040fe20000001834 */
[--C-:B------:R-:W-:Y:S01]  /*5990*/  FFMA.FTZ R33, R191, UR4, -R0.reuse ;  /* 0x00000004bf217c23 */ /* 0x100fe20008010800 */
[--C-:B------:R-:W-:Y:S01]  /*59a0*/  FFMA.FTZ R34, R190, UR4, -R0.reuse ;  /* 0x00000004be227c23 */ /* 0x100fe20008010800 */
[----:B------:R-:W-:Y:S01]  /*59b0*/  FFMA.FTZ R35, R189, UR4, -R0 ;  /* 0x00000004bd237c23 */ /* 0x000fe20008010800 */
[----:B------:R-:W-:Y:S02]  /*59c0*/  LDSM.16.MT88.4 R16, [R224+0xb000] ;  /* 0x00b00000e010783b */ /* 0x000fe40000004200 */
[C---:B------:R-:W-:Y:S06]  /*59d0*/  HMMA.16816.F32 R72, R12.reuse, R20, R72 ;  /* 0x000000140c48723c */ /* 0x040fec0000001848 */
[----:B------:R-:W-:Y:S01]  /*59e0*/  HMMA.16816.F32 R76, R12, R22, R76 ;  /* 0x000000160c4c723c */ /* 0x000fe2000000184c */
[----:B------:R-:W-:Y:S01]  /*59f0*/  LDSM.16.MT88.4 R20, [R226+0xb000] ;  /* 0x00b00000e214783b */ /* 0x000fe20000004200 */
[----:B-1----:R-:W-:-:S04]  /*5a00*/  FFMA.FTZ R2, R244, UR4, -R8 ;  /* 0x00000004f4027c23 */ /* 0x002fc80008010808 */
[C---:B------:R-:W-:Y:S01]  /*5a10*/  HMMA.16816.F32 R48, R12.reuse, R24, R48 ;  /* 0x000000180c30723c */ /* 0x040fe20000001830 */
[----:B------:R1:W-:Y:S05]  /*5a20*/  MUFU.EX2 R120, R2 ;  /* 0x0000000200787308 */ /* 0x0003ea0000000800 */
[----:B------:R-:W-:Y:S01]  /*5a30*/  HMMA.16816.F32 R40, R12, R26, R40 ;  /* 0x0000001a0c28723c */ /* 0x000fe20000001828 */
[----:B------:R-:W2:Y:S04]  /*5a40*/  LDSM.16.MT88.4 R24, [R139+0xb000] ;  /* 0x00b000008b18783b */ /* 0x000ea80000004200 */
[----:B------:R-:W3:Y:S01]  /*5a50*/  LDSM.16.MT88.4 R12, [R225+0xb000] ;  /* 0x00b00000e10c783b */ /* 0x000ee20000004200 */
[----:B-1----:R-:W-:-:S04]  /*5a60*/  FFMA.FTZ R2, R241, UR4, -R8 ;  /* 0x00000004f1027c23 */ /* 0x002fc80008010808 */
        /* <DEDUP_REMOVED lines=11> */
[----:B-1----:R-:W-:Y:S01]  /*5b20*/  FFMA.FTZ R2, R172, UR4, -R0 ;  /* 0x00000004ac027c23 */ /* 0x002fe20008010800 */
[----:B------:R-:W-:Y:S01]  /*5b30*/  FFMA.FTZ R0, R173, UR4, -R5 ;  /* 0x00000004ad007c23 */ /* 0x000fe20008010805 */
[----:B------:R-:W-:Y:S01]  /*5b40*/  IMAD.MOV.U32 R173, RZ, RZ, R201 ;  /* 0x000000ffffad7224 */ /* 0x000fe200078e00c9 */
[----:B------:R-:W-:Y:S01]  /*5b50*/  MOV R201, R221 ;  /* 0x000000dd00c97202 */ /* 0x000fe20000000f00 */
[----:B------:R-:W-:Y:S02]  /*5b60*/  IMAD.MOV.U32 R221, RZ, RZ, R198 ;  /* 0x000000ffffdd7224 */ /* 0x000fe400078e00c6 */
[----:B------:R1:W-:Y:S01]  /*5b70*/  MUFU.EX2 R116, R2 ;  /* 0x0000000200747308 */ /* 0x0003e20000000800 */
[----:B------:R-:W-:Y:S01]  /*5b80*/  IMAD.MOV.U32 R198, RZ, RZ, R199 ;  /* 0x000000ffffc67224 */ /* 0x000fe200078e00c7 */
[----:B------:R-:W-:Y:S01]  /*5b90*/  MOV R199, R101 ;  /* 0x0000006500c77202 */ /* 0x000fe20000000f00 */
[----:B------:R-:W-:-:S02]  /*5ba0*/  IMAD.MOV.U32 R101, RZ, RZ, R102 ;  /* 0x000000ffff657224 */ /* 0x000fc400078e0066 */
[----:B------:R-:W-:Y:S02]  /*5bb0*/  IMAD.MOV.U32 R102, RZ, RZ, R10 ;  /* 0x000000ffff667224 */ /* 0x000fe400078e000a */
[----:B------:R-:W4:Y:S01]  /*5bc0*/  LDL.LU R10, [R1] ;  /* 0x00000000010a7983 */ /* 0x000f220000300800 */
[----:B-1----:R-:W-:-:S04]  /*5bd0*/  FFMA.FTZ R2, R238, UR4, -R5 ;  /* 0x00000004ee027c23 */ /* 0x002fc80008010805 */
[----:B------:R1:W-:Y:S02]  /*5be0*/  MUFU.EX2 R106, R2 ;  /* 0x00000002006a7308 */ /* 0x0003e40000000800 */
[----:B-1----:R-:W-:-:S06]  /*5bf0*/  FFMA.FTZ R2, R237, UR4, -R5 ;  /* 0x00000004ed027c23 */ /* 0x002fcc0008010805 */
[----:B------:R1:W-:Y:S02]  /*5c00*/  MUFU.EX2 R113, R2 ;  /* 0x0000000200717308 */ /* 0x0003e40000000800 */
[----:B-1----:R-:W-:-:S06]  /*5c10*/  FFMA.FTZ R2, R236, UR4, -R5 ;  /* 0x00000004ec027c23 */ /* 0x002fcc0008010805 */
[----:B------:R1:W-:Y:S01]  /*5c20*/  MUFU.EX2 R115, R2 ;  /* 0x0000000200737308 */ /* 0x0003e20000000800 */
[----:B------:R-:W-:Y:S01]  /*5c30*/  MOV R202, R173 ;  /* 0x000000ad00ca7202 */ /* 0x000fe20000000f00 */
[----:B-1----:R-:W-:-:S06]  /*5c40*/  FFMA.FTZ R2, R239, UR4, -R5 ;  /* 0x00000004ef027c23 */ /* 0x002fcc0008010805 */
[----:B------:R1:W2:Y:S01]  /*5c50*/  MUFU.EX2 R112, R2 ;  /* 0x0000000200707308 */ /* 0x0002a20000000800 */
[----:B------:R-:W-:Y:S01]  /*5c60*/  IMAD.MOV.U32 R173, RZ, RZ, R201 ;  /* 0x000000ffffad7224 */ /* 0x000fe200078e00c9 */
[----:B------:R-:W-:Y:S01]  /*5c70*/  MOV R201, R198 ;  /* 0x000000c600c97202 */ /* 0x000fe20000000f00 */
[----:B------:R-:W-:Y:S02]  /*5c80*/  IMAD.MOV.U32 R198, RZ, RZ, R101 ;  /* 0x000000ffffc67224 */ /* 0x000fe400078e0065 */
[----:B-1----:R-:W-:-:S04]  /*5c90*/  FFMA.FTZ R2, R193, UR4, -R4 ;  /* 0x00000004c1027c23 */ /* 0x002fc80008010804 */
[----:B------:R1:W-:Y:S01]  /*5ca0*/  MUFU.EX2 R105, R2 ;  /* 0x0000000200697308 */ /* 0x0003e20000000800 */
[----:B------:R-:W-:Y:S01]  /*5cb0*/  MOV R101, R179 ;  /* 0x000000b300657202 */ /* 0x000fe20000000f00 */
[----:B------:R-:W-:Y:S01]  /*5cc0*/  IMAD.MOV.U32 R179, RZ, RZ, R176 ;  /* 0x000000ffffb37224 */ /* 0x000fe200078e00b0 */
[----:B------:R-:W-:Y:S01]  /*5cd0*/  MOV R176, R171 ;  /* 0x000000ab00b07202 */ /* 0x000fe20000000f00 */
[----:B------:R-:W-:Y:S02]  /*5ce0*/  IMAD.MOV.U32 R171, RZ, RZ, R159 ;  /* 0x000000ffffab7224 */ /* 0x000fe400078e009f */
[----:B-1----:R-:W-:-:S04]  /*5cf0*/  FFMA.FTZ R2, R222, UR4, -R4 ;  /* 0x00000004de027c23 */ /* 0x002fc80008010804 */
[----:B------:R1:W-:Y:S01]  /*5d00*/  MUFU.EX2 R104, R2 ;  /* 0x0000000200687308 */ /* 0x0003e20000000800 */
[----:B------:R-:W-:Y:S01]  /*5d10*/  IMAD.MOV.U32 R159, RZ, RZ, R168 ;  /* 0x000000ffff9f7224 */ /* 0x000fe200078e00a8 */
[----:B------:R-:W-:Y:S01]  /*5d20*/  MOV R168, R158 ;  /* 0x0000009e00a87202 */ /* 0x000fe20000000f00 */
[----:B------:R-:W-:Y:S02]  /*5d30*/  IMAD.MOV.U32 R181, RZ, RZ, R221 ;  /* 0x000000ffffb57224 */ /* 0x000fe400078e00dd */
[----:B-1----:R-:W-:-:S04]  /*5d40*/  FFMA.FTZ R2, R194, UR4, -R4 ;  /* 0x00000004c2027c23 */ /* 0x002fc80008010804 */
[----:B------:R1:W-:Y:S01]  /*5d50*/  MUFU.EX2 R100, R2 ;  /* 0x0000000200647308 */ /* 0x0003e20000000800 */
[----:B------:R-:W-:Y:S02]  /*5d60*/  IMAD.MOV.U32 R221, RZ, RZ, R102 ;  /* 0x000000ffffdd7224 */ /* 0x000fe400078e0066 */
[----:B------:R-:W-:Y:S02]  /*5d70*/  IMAD.MOV.U32 R102, RZ, RZ, R9 ;  /* 0x000000ffff667224 */ /* 0x000fe400078e0009 */
[----:B------:R-:W-:Y:S02]  /*5d80*/  IMAD.MOV.U32 R241, RZ, RZ, R168 ;  /* 0x000000fffff17224 */ /* 0x000fe400078e00a8 */
[----:B-1----:R-:W-:-:S04]  /*5d90*/  FFMA.FTZ R2, R243, UR4, -R4 ;  /* 0x00000004f3027c23 */ /* 0x002fc80008010804 */
[----:B------:R1:W3:Y:S01]  /*5da0*/  MUFU.EX2 R103, R2 ;  /* 0x0000000200677308 */ /* 0x0002e20000000800 */
[----:B------:R-:W-:Y:S01]  /*5db0*/  IMAD.MOV.U32 R52, RZ, RZ, R148 ;  /* 0x000000ffff347224 */ /* 0x000fe200078e0094 */
[----:B------:R-:W-:Y:S01]  /*5dc0*/  MOV R56, R141 ;  /* 0x0000008d00387202 */ /* 0x000fe20000000f00 */
[----:B------:R-:W-:Y:S01]  /*5dd0*/  FADD.FTZ R32, R200, R201 ;  /* 0x000000c9c8207221 */ /* 0x000fe20000010000 */
[----:B------:R-:W-:Y:S01]  /*5de0*/  MOV R201, R102 ;  /* 0x0000006600c97202 */ /* 0x000fe20000000f00 */
[----:B------:R-:W-:Y:S01]  /*5df0*/  FFMA.FTZ R9, R252, UR4, -R5 ;  /* 0x00000004fc097c23 */ /* 0x000fe20008010805 */
[----:B------:R-:W-:Y:S01]  /*5e00*/  MOV R235, R171 ;  /* 0x000000ab00eb7202 */ /* 0x000fe20000000f00 */
[----:B------:R-:W-:Y:S01]  /*5e10*/  FADD.FTZ R11, R11, R202 ;  /* 0x000000ca0b0b7221 */ /* 0x000fe20000010000 */
[----:B------:R-:W-:Y:S01]  /*5e20*/  FADD.FTZ R31, R173, R181 ;  /* 0x000000b5ad1f7221 */ /* 0x000fe20000010000 */
[----:B------:R-:W-:Y:S01]  /*5e30*/  IMAD.MOV.U32 R240, RZ, RZ, R159 ;  /* 0x000000fffff07224 */ /* 0x000fe200078e009f */
[----:B------:R-:W-:Y:S01]  /*5e40*/  MOV R247, R170 ;  /* 0x000000aa00f77202 */ /* 0x000fe20000000f00 */
[----:B------:R-:W-:Y:S01]  /*5e50*/  FADD.FTZ R30, R7, R6 ;  /* 0x00000006071e7221 */ /* 0x000fe20000010000 */
[----:B------:R-:W-:Y:S01]  /*5e60*/  MOV R223, R241 ;  /* 0x000000f100df7202 */ /* 0x000fe20000000f00 */
[----:B------:R-:W-:Y:S01]  /*5e70*/  IMAD.MOV.U32 R244, RZ, RZ, R151 ;  /* 0x000000fffff47224 */ /* 0x000fe200078e0097 */
[----:B------:R-:W-:Y:S01]  /*5e80*/  MOV R53, R156 ;  /* 0x0000009c00357202 */ /* 0x000fe20000000f00 */
[----:B------:R-:W-:-:S02]  /*5e90*/  IMAD.MOV.U32 R246, RZ, RZ, R150 ;  /* 0x000000fffff67224 */ /* 0x000fc400078e0096 */
[----:B------:R-:W-:Y:S02]  /*5ea0*/  IMAD.MOV.U32 R248, RZ, RZ, R149 ;  /* 0x000000fffff87224 */ /* 0x000fe400078e0095 */
[----:B------:R-:W-:Y:S02]  /*5eb0*/  IMAD.MOV.U32 R54, RZ, RZ, R157 ;  /* 0x000000ffff367224 */ /* 0x000fe400078e009d */
[----:B------:R-:W-:Y:S01]  /*5ec0*/  IMAD.MOV.U32 R241, RZ, RZ, R52 ;  /* 0x000000fffff17224 */ /* 0x000fe200078e0034 */
[----:B------:R2:W-:Y:S01]  /*5ed0*/  MUFU.EX2 R102, R0 ;  /* 0x0000000000667308 */ /* 0x0005e20000000800 */
[----:B------:R-:W-:Y:S02]  /*5ee0*/  IMAD.MOV.U32 R200, RZ, RZ, R101 ;  /* 0x000000ffffc87224 */ /* 0x000fe400078e0065 */
[----:B------:R-:W-:Y:S02]  /*5ef0*/  IMAD.MOV.U32 R203, RZ, RZ, R143 ;  /* 0x000000ffffcb7224 */ /* 0x000fe400078e008f */
[----:B------:R-:W-:Y:S01]  /*5f00*/  IMAD.MOV.U32 R52, RZ, RZ, R56 ;  /* 0x000000ffff347224 */ /* 0x000fe200078e0038 */
[----:B------:R-:W-:Y:S01]  /*5f10*/  MOV R56, R201 ;  /* 0x000000c900387202 */ /* 0x000fe20000000f00 */
[----:B------:R-:W-:Y:S01]  /*5f20*/  IMAD.MOV.U32 R55, RZ, RZ, R142 ;  /* 0x000000ffff377224 */ /* 0x000fe200078e008e */
[----:B------:R3:W4:Y:S01]  /*5f30*/  MUFU.EX2 R59, R3 ;  /* 0x00000003003b7308 */ /* 0x0007220000000800 */
[----:B------:R-:W-:-:S02]  /*5f40*/  IMAD.MOV.U32 R202, RZ, RZ, R140 ;  /* 0x000000ffffca7224 */ /* 0x000fc400078e008c */
[----:B------:R-:W-:Y:S01]  /*5f50*/  FFMA.FTZ R8, R251, UR4, -R5 ;  /* 0x00000004fb087c23 */ /* 0x000fe20008010805 */
[----:B------:R-:W-:Y:S02]  /*5f60*/  IMAD.MOV.U32 R181, RZ, RZ, R179 ;  /* 0x000000ffffb57224 */ /* 0x000fe400078e00b3 */
[--C-:B-1----:R-:W-:Y:S01]  /*5f70*/  FFMA.FTZ R2, R249, UR4, -R4.reuse ;  /* 0x00000004f9027c23 */ /* 0x102fe20008010804 */
[----:B------:R-:W-:Y:S02]  /*5f80*/  IMAD.MOV.U32 R201, RZ, RZ, R199 ;  /* 0x000000ffffc97224 */ /* 0x000fe400078e00c7 */
[--C-:B------:R-:W-:Y:S01]  /*5f90*/  FFMA.FTZ R29, R250, UR4, -R4.reuse ;  /* 0x00000004fa1d7c23 */ /* 0x100fe20008010804 */
[----:B------:R-:W-:Y:S01]  /*5fa0*/  FFMA.FTZ R28, R245, UR4, -R4 ;  /* 0x00000004f51c7c23 */ /* 0x000fe20008010804 */
[----:B------:R1:W-:Y:S01]  /*5fb0*/  MUFU.EX2 R58, R9 ;  /* 0x00000009003a7308 */ /* 0x0003e20000000800 */
[----:B--2---:R-:W-:Y:S01]  /*5fc0*/  FADD.FTZ R0, R235, R11 ;  /* 0x0000000beb007221 */ /* 0x004fe20000010000 */
[----:B------:R-:W-:Y:S01]  /*5fd0*/  FADD.FTZ R11, R244, R32 ;  /* 0x00000020f40b7221 */ /* 0x000fe20000010000 */
[----:B------:R-:W-:Y:S01]  /*5fe0*/  IMAD.MOV.U32 R235, RZ, RZ, R246 ;  /* 0x000000ffffeb7224 */ /* 0x000fe200078e00f6 */
[----:B------:R-:W-:Y:S01]  /*5ff0*/  F2FP.F16.F32.PACK_AB R6, R112, R115 ;  /* 0x000000737006723e */ /* 0x000fe200000000ff */
[----:B------:R-:W-:Y:S01]  /*6000*/  IMAD.MOV.U32 R199, RZ, RZ, R184 ;  /* 0x000000ffffc77224 */ /* 0x000fe200078e00b8 */
[----:B---3--:R-:W-:Y:S01]  /*6010*/  F2FP.F16.F32.PACK_AB R7, R103, R100 ;  /* 0x000000646707723e */ /* 0x008fe200000000ff */
[----:B------:R-:W-:Y:S01]  /*6020*/  IMAD.MOV.U32 R244, RZ, RZ, R53 ;  /* 0x000000fffff47224 */ /* 0x000fe200078e0035 */
[----:B------:R-:W-:Y:S01]  /*6030*/  MOV R246, R248 ;  /* 0x000000f800f67202 */ /* 0x000fe20000000f00 */
[----:B------:R-:W-:Y:S01]  /*6040*/  FFMA.FTZ R3, R195, UR4, -R4 ;  /* 0x00000004c3037c23 */ /* 0x000fe20008010804 */
[----:B------:R-:W-:Y:S01]  /*6050*/  F2FP.F16.F32.PACK_AB R4, R113, R106 ;  /* 0x0000006a7104723e */ /* 0x000fe200000000ff */
[----:B------:R-:W-:Y:S01]  /*6060*/  IMAD.MOV.U32 R158, RZ, RZ, R164 ;  /* 0x000000ffff9e7224 */ /* 0x000fe200078e00a4 */
[----:B------:R-:W-:Y:S01]  /*6070*/  MOV R53, R203 ;  /* 0x000000cb00357202 */ /* 0x000fe20000000f00 */
[----:B------:R-:W-:-:S02]  /*6080*/  IMAD.MOV.U32 R248, RZ, RZ, R55 ;  /* 0x000000fffff87224 */ /* 0x000fc400078e0037 */
[----:B-1----:R-:W-:Y:S01]  /*6090*/  FADD.FTZ R9, R160, R30 ;  /* 0x0000001ea0097221 */ /* 0x002fe20000010000 */
[----:B------:R-:W-:Y:S01]  /*60a0*/  IMAD.MOV.U32 R55, RZ, RZ, R181 ;  /* 0x000000ffff377224 */ /* 0x000fe200078e00b5 */
[----:B------:R-:W-:Y:S01]  /*60b0*/  MOV R181, R198 ;  /* 0x000000c600b57202 */ /* 0x000fe20000000f00 */
[----:B------:R-:W-:Y:S02]  /*60c0*/  IMAD.MOV.U32 R195, RZ, RZ, R199 ;  /* 0x000000ffffc37224 */ /* 0x000fe400078e00c7 */
[----:B------:R-:W-:Y:S01]  /*60d0*/  FADD.FTZ R30, R152, R9 ;  /* 0x00000009981e7221 */ /* 0x000fe20000010000 */
[----:B------:R-:W-:Y:S01]  /*60e0*/  FADD.FTZ R0, R223, R0 ;  /* 0x00000000df007221 */ /* 0x000fe20000010000 */
[----:B------:R-:W-:Y:S01]  /*60f0*/  IMAD.MOV.U32 R179, RZ, RZ, R176 ;  /* 0x000000ffffb37224 */ /* 0x000fe200078e00b0 */
[----:B------:R-:W-:Y:S01]  /*6100*/  MOV R176, R158 ;  /* 0x0000009e00b07202 */ /* 0x000fe20000000f00 */
[----:B------:R-:W-:Y:S01]  /*6110*/  IMAD.MOV.U32 R203, RZ, RZ, R200 ;  /* 0x000000ffffcb7224 */ /* 0x000fe200078e00c8 */
[----:B------:R-:W2:Y:S01]  /*6120*/  LDL.LU R164, [R1+0x70] ;  /* 0x0000700001a47983 */ /* 0x000ea20000300800 */
[----:B------:R-:W-:Y:S01]  /*6130*/  IMAD.MOV.U32 R198, RZ, RZ, R183 ;  /* 0x000000ffffc67224 */ /* 0x000fe200078e00b7 */
[----:B------:R-:W-:Y:S01]  /*6140*/  MOV R183, R185 ;  /* 0x000000b900b77202 */ /* 0x000fe20000000f00 */
[----:B------:R-:W-:-:S02]  /*6150*/  IMAD.MOV.U32 R200, RZ, RZ, R186 ;  /* 0x000000ffffc87224 */ /* 0x000fc400078e00ba */
[----:B------:R-:W-:Y:S02]  /*6160*/  IMAD.MOV.U32 R194, RZ, RZ, R52 ;  /* 0x000000ffffc27224 */ /* 0x000fe400078e0034 */
[----:B------:R-:W-:Y:S02]  /*6170*/  IMAD.MOV.U32 R192, RZ, RZ, R53 ;  /* 0x000000ffffc07224 */ /* 0x000fe400078e0035 */
[----:B------:R-:W-:Y:S02]  /*6180*/  IMAD.MOV.U32 R252, RZ, RZ, R55 ;  /* 0x000000fffffc7224 */ /* 0x000fe400078e0037 */
[----:B----4-:R-:W-:Y:S01]  /*6190*/  FFMA.FTZ R10, R10, UR4, -R5 ;  /* 0x000000040a0a7c23 */ /* 0x010fe20008010805 */
[----:B------:R-:W-:-:S03]  /*61a0*/  F2FP.F16.F32.PACK_AB R5, R104, R105 ;  /* 0x000000696805723e */ /* 0x000fc600000000ff */
[----:B------:R1:W3:Y:S04]  /*61b0*/  MUFU.EX2 R101, R10 ;  /* 0x0000000a00657308 */ /* 0x0002e80000000800 */
[C---:B------:R-:W-:Y:S01]  /*61c0*/  HMMA.16816.F32 R140, R4.reuse, R24, R108 ;  /* 0x00000018048c723c */ /* 0x040fe2000000186c */
[----:B-1----:R-:W-:Y:S01]  /*61d0*/  FADD.FTZ R10, R240, R31 ;  /* 0x0000001ff00a7221 */ /* 0x002fe20000010000 */
[----:B------:R-:W-:Y:S01]  /*61e0*/  IMAD.MOV.U32 R240, RZ, RZ, R247 ;  /* 0x000000fffff07224 */ /* 0x000fe200078e00f7 */
[----:B------:R-:W-:Y:S01]  /*61f0*/  MOV R247, R54 ;  /* 0x0000003600f77202 */ /* 0x000fe20000000f00 */
[----:B------:R-:W-:Y:S02]  /*6200*/  IMAD.MOV.U32 R54, RZ, RZ, R202 ;  /* 0x000000ffff367224 */ /* 0x000fe400078e00ca */
[----:B------:R-:W-:Y:S01]  /*6210*/  IMAD.MOV.U32 R202, RZ, RZ, R221 ;  /* 0x000000ffffca7224 */ /* 0x000fe200078e00dd */
[----:B------:R-:W-:Y:S01]  /*6220*/  MOV R221, R187 ;  /* 0x000000bb00dd7202 */ /* 0x000fe20000000f00 */
[----:B------:R-:W-:Y:S01]  /*6230*/  IMAD.MOV.U32 R193, RZ, RZ, R247 ;  /* 0x000000ffffc17224 */ /* 0x000fe200078e00f7 */
[----:B------:R-:W-:Y:S01]  /*6240*/  MOV R243, R54 ;  /* 0x0000003600f37202 */ /* 0x000fe20000000f00 */
[----:B------:R1:W-:Y:S01]  /*6250*/  MUFU.EX2 R247, R3 ;  /* 0x0000000300f77308 */ /* 0x0003e20000000800 */
[C---:B------:R-:W-:Y:S06]  /*6260*/  HMMA.16816.F32 R148, R4.reuse, R26, R96 ;  /* 0x0000001a0494723c */ /* 0x040fec0000001860 */
[C---:B------:R-:W-:Y:S06]  /*6270*/  HMMA.16816.F32 R156, R4.reuse, R20, R84 ;  /* 0x00000014049c723c */ /* 0x040fec0000001854 */
[----:B------:R-:W-:Y:S01]  /*6280*/  HMMA.16816.F32 R168, R4, R22, R80 ;  /* 0x0000001604a8723c */ /* 0x000fe20000001850 */
[----:B-1----:R-:W-:-:S05]  /*6290*/  FADD.FTZ R3, R234, R30 ;  /* 0x0000001eea037221 */ /* 0x002fca0000010000 */
[C---:B------:R-:W-:Y:S01]  /*62a0*/  HMMA.16816.F32 R172, R4.reuse, R16, R68 ;  /* 0x0000001004ac723c */ /* 0x040fe20000001844 */
[----:B------:R-:W4:Y:S05]  /*62b0*/  LDL.LU R234, [R1+0xa8] ;  /* 0x0000a80001ea7983 */ /* 0x000f2a0000300800 */
[C---:B------:R-:W-:Y:S06]  /*62c0*/  HMMA.16816.F32 R184, R4.reuse, R18, R64 ;  /* 0x0000001204b8723c */ /* 0x040fec0000001840 */
[C---:B------:R-:W-:Y:S06]  /*62d0*/  HMMA.16816.F32 R188, R4.reuse, R12, R60 ;  /* 0x0000000c04bc723c */ /* 0x040fec000000183c */
[----:B------:R-:W-:Y:S07]  /*62e0*/  HMMA.16816.F32 R52, R4, R14, R88 ;  /* 0x0000000e0434723c */ /* 0x000fee0000001858 */
[----:B------:R-:W-:-:S02]  /*62f0*/  FADD.FTZ R4, R195, R0 ;  /* 0x00000000c3047221 */ /* 0x000fc40000010000 */
[----:B------:R-:W3:Y:S01]  /*6300*/  LDL.LU R195, [R1+0x6c] ;  /* 0x00006c0001c37983 */ /* 0x000ee20000300800 */
[----:B------:R-:W-:Y:S01]  /*6310*/  FADD.FTZ R31, R235, R10 ;  /* 0x0000000aeb1f7221 */ /* 0x000fe20000010000 */
[----:B------:R-:W-:Y:S02]  /*6320*/  IMAD.MOV.U32 R236, RZ, RZ, R56 ;  /* 0x000000ffffec7224 */ /* 0x000fe400078e0038 */
[----:B------:R3:W-:Y:S02]  /*6330*/  MUFU.EX2 R56, R2 ;  /* 0x0000000200387308 */ /* 0x0007e40000000800 */
[----:B---3--:R-:W-:Y:S02]  /*6340*/  FADD.FTZ R2, R195, R31 ;  /* 0x0000001fc3027221 */ /* 0x008fe40000010000 */
[----:B------:R-:W3:Y:S01]  /*6350*/  LDL.LU R195, [R1+0x68] ;  /* 0x0000680001c37983 */ /* 0x000ee20000300800 */
[----:B------:R-:W-:Y:S01]  /*6360*/  FADD.FTZ R32, R240, R11 ;  /* 0x0000000bf0207221 */ /* 0x000fe20000010000 */
[----:B------:R-:W-:Y:S01]  /*6370*/  IMAD.MOV.U32 R250, RZ, RZ, R183 ;  /* 0x000000fffffa7224 */ /* 0x000fe200078e00b7 */
[----:B------:R-:W-:Y:S01]  /*6380*/  MOV R251, R166 ;  /* 0x000000a600fb7202 */ /* 0x000fe20000000f00 */
[----:B--2---:R-:W-:Y:S01]  /*6390*/  IMAD.MOV.U32 R249, RZ, RZ, R164 ;  /* 0x000000fffff97224 */ /* 0x004fe200078e00a4 */
[----:B------:R-:W-:Y:S01]  /*63a0*/  MOV R222, R248 ;  /* 0x000000f800de7202 */ /* 0x000fe20000000f00 */
[----:B------:R-:W-:Y:S01]  /*63b0*/  IMAD.MOV.U32 R239, RZ, RZ, R244 ;  /* 0x000000ffffef7224 */ /* 0x000fe200078e00f4 */
[----:B------:R-:W-:-:S02]  /*63c0*/  MOV R237, R203 ;  /* 0x000000cb00ed7202 */ /* 0x000fc40000000f00 */
[----:B------:R-:W-:Y:S01]  /*63d0*/  MOV R203, R198 ;  /* 0x000000c600cb7202 */ /* 0x000fe20000000f00 */
[----:B------:R-:W-:Y:S01]  /*63e0*/  FADD.FTZ R6, R161, R3 ;  /* 0x00000003a1067221 */ /* 0x000fe20000010000 */
[----:B------:R-:W-:Y:S01]  /*63f0*/  MOV R198, R176 ;  /* 0x000000b000c67202 */ /* 0x000fe20000000f00 */
[----:B------:R-:W-:Y:S01]  /*6400*/  IMAD.MOV.U32 R176, RZ, RZ, R167 ;  /* 0x000000ffffb07224 */ /* 0x000fe200078e00a7 */
[----:B------:R-:W-:Y:S01]  /*6410*/  MOV R235, R201 ;  /* 0x000000c900eb7202 */ /* 0x000fe20000000f00 */
[----:B------:R-:W-:Y:S01]  /*6420*/  IMAD.MOV.U32 R248, RZ, RZ, R196 ;  /* 0x000000fffff87224 */ /* 0x000fe200078e00c4 */
[----:B------:R-:W-:Y:S01]  /*6430*/  MOV R201, R155 ;  /* 0x0000009b00c97202 */ /* 0x000fe20000000f00 */
[----:B------:R-:W-:Y:S02]  /*6440*/  IMAD.MOV.U32 R238, RZ, RZ, R202 ;  /* 0x000000ffffee7224 */ /* 0x000fe400078e00ca */
[----:B------:R-:W-:Y:S02]  /*6450*/  IMAD.MOV.U32 R240, RZ, RZ, R200 ;  /* 0x000000fffff07224 */ /* 0x000fe400078e00c8 */
[----:B------:R-:W-:-:S02]  /*6460*/  IMAD.MOV.U32 R196, RZ, RZ, R165 ;  /* 0x000000ffffc47224 */ /* 0x000fc400078e00a5 */
[----:B------:R-:W-:Y:S02]  /*6470*/  IMAD.MOV.U32 R200, RZ, RZ, R154 ;  /* 0x000000ffffc87224 */ /* 0x000fe400078e009a */
[----:B------:R-:W-:Y:S01]  /*6480*/  IMAD.MOV.U32 R83, RZ, RZ, R236 ;  /* 0x000000ffff537224 */ /* 0x000fe200078e00ec */
[----:B------:R-:W-:Y:S01]  /*6490*/  MOV R85, R240 ;  /* 0x000000f000557202 */ /* 0x000fe20000000f00 */
[----:B------:R-:W-:Y:S01]  /*64a0*/  IMAD.MOV.U32 R84, RZ, RZ, R238 ;  /* 0x000000ffff547224 */ /* 0x000fe200078e00ee */
[----:B------:R-:W-:Y:S01]  /*64b0*/  MOV R87, R200 ;  /* 0x000000c800577202 */ /* 0x000fe20000000f00 */
[----:B------:R-:W-:Y:S02]  /*64c0*/  IMAD.MOV.U32 R86, RZ, RZ, R201 ;  /* 0x000000ffff567224 */ /* 0x000fe400078e00c9 */
[----:B------:R-:W-:Y:S02]  /*64d0*/  IMAD.MOV.U32 R96, RZ, RZ, R179 ;  /* 0x000000ffff607224 */ /* 0x000fe400078e00b3 */
[----:B------:R-:W-:-:S02]  /*64e0*/  IMAD.MOV.U32 R223, RZ, RZ, R181 ;  /* 0x000000ffffdf7224 */ /* 0x000fc400078e00b5 */
[----:B------:R-:W-:Y:S01]  /*64f0*/  IMAD.MOV.U32 R199, RZ, RZ, R180 ;  /* 0x000000ffffc77224 */ /* 0x000fe200078e00b4 */
[----:B------:R1:W-:Y:S01]  /*6500*/  MUFU.EX2 R245, R8 ;  /* 0x0000000800f57308 */ /* 0x0003e20000000800 */
[----:B------:R-:W-:Y:S01]  /*6510*/  IMAD.MOV.U32 R244, RZ, RZ, R221 ;  /* 0x000000fffff47224 */ /* 0x000fe200078e00dd */
[----:B------:R-:W-:Y:S01]  /*6520*/  F2FP.F16.F32.PACK_AB R9, R114, R107 ;  /* 0x0000006b7209723e */ /* 0x000fe200000000ff */
[----:B---3--:R-:W-:Y:S01]  /*6530*/  FADD.FTZ R0, R195, R32 ;  /* 0x00000020c3007221 */ /* 0x008fe20000010000 */
[----:B------:R-:W-:Y:S01]  /*6540*/  IMAD.MOV.U32 R195, RZ, RZ, R250 ;  /* 0x000000ffffc37224 */ /* 0x000fe200078e00fa */
[----:B------:R-:W-:Y:S01]  /*6550*/  MOV R250, R249 ;  /* 0x000000f900fa7202 */ /* 0x000fe20000000f00 */
[----:B------:R-:W-:Y:S01]  /*6560*/  IMAD.MOV.U32 R249, RZ, RZ, R251 ;  /* 0x000000fffff97224 */ /* 0x000fe200078e00fb */
[----:B------:R-:W-:Y:S01]  /*6570*/  F2FP.F16.F32.PACK_AB R10, R120, R119 ;  /* 0x00000077780a723e */ /* 0x000fe200000000ff */
[----:B------:R-:W-:Y:S01]  /*6580*/  IMAD.MOV.U32 R251, RZ, RZ, R252 ;  /* 0x000000fffffb7224 */ /* 0x000fe200078e00fc */
[----:B------:R-:W-:Y:S01]  /*6590*/  MOV R252, R243 ;  /* 0x000000f300fc7202 */ /* 0x000fe20000000f00 */
[----:B------:R-:W-:Y:S01]  /*65a0*/  FADD.FTZ R4, R195, R4 ;  /* 0x00000004c3047221 */ /* 0x000fe20000010000 */
[----:B------:R-:W-:Y:S01]  /*65b0*/  IMAD.MOV.U32 R195, RZ, RZ, R250 ;  /* 0x000000ffffc37224 */ /* 0x000fe200078e00fa */
[----:B------:R-:W-:Y:S01]  /*65c0*/  MOV R250, R249 ;  /* 0x000000f900fa7202 */ /* 0x000fe20000000f00 */
[----:B------:R-:W-:Y:S01]  /*65d0*/  IMAD.MOV.U32 R249, RZ, RZ, R251 ;  /* 0x000000fffff97224 */ /* 0x000fe200078e00fb */
[----:B------:R-:W-:Y:S01]  /*65e0*/  MOV R251, R252 ;  /* 0x000000fc00fb7202 */ /* 0x000fe20000000f00 */
[----:B------:R-:W-:Y:S01]  /*65f0*/  IMAD.MOV.U32 R243, RZ, RZ, R192 ;  /* 0x000000fffff37224 */ /* 0x000fe200078e00c0 */
[----:B------:R-:W-:Y:S01]  /*6600*/  F2FP.F16.F32.PACK_AB R11, R59, R116 ;  /* 0x000000743b0b723e */ /* 0x000fe200000000ff */
[----:B------:R-:W-:Y:S01]  /*6610*/  IMAD.MOV.U32 R192, RZ, RZ, R194 ;  /* 0x000000ffffc07224 */ /* 0x000fe200078e00c2 */
[----:B------:R-:W-:Y:S01]  /*6620*/  MOV R194, R222 ;  /* 0x000000de00c27202 */ /* 0x000fe20000000f00 */
[----:B------:R-:W-:Y:S01]  /*6630*/  IMAD.MOV.U32 R222, RZ, RZ, R193 ;  /* 0x000000ffffde7224 */ /* 0x000fe200078e00c1 */
[----:B------:R-:W-:Y:S01]  /*6640*/  MOV R109, R249 ;  /* 0x000000f9006d7202 */ /* 0x000fe20000000f00 */
[----:B------:R-:W-:-:S02]  /*6650*/  IMAD.MOV.U32 R110, RZ, RZ, R251 ;  /* 0x000000ffff6e7224 */ /* 0x000fc400078e00fb */
[----:B------:R-:W-:Y:S01]  /*6660*/  FADD.FTZ R5, R195, R2 ;  /* 0x00000002c3057221 */ /* 0x000fe20000010000 */
[----:B------:R-:W-:Y:S01]  /*6670*/  IMAD.MOV.U32 R193, RZ, RZ, R239 ;  /* 0x000000ffffc17224 */ /* 0x000fe200078e00ef */
[----:B------:R-:W-:Y:S01]  /*6680*/  MOV R239, R241 ;  /* 0x000000f100ef7202 */ /* 0x000fe20000000f00 */
[----:B------:R-:W-:Y:S01]  /*6690*/  IMAD.MOV.U32 R252, RZ, RZ, R243 ;  /* 0x000000fffffc7224 */ /* 0x000fe200078e00f3 */
[----:B------:R-:W-:Y:S01]  /*66a0*/  MOV R243, R192 ;  /* 0x000000c000f37202 */ /* 0x000fe20000000f00 */
[----:B------:R-:W-:Y:S02]  /*66b0*/  IMAD.MOV.U32 R241, RZ, RZ, R246 ;  /* 0x000000fffff17224 */ /* 0x000fe400078e00f6 */
[----:B------:R-:W-:Y:S01]  /*66c0*/  FADD.FTZ R2, R109, R4 ;  /* 0x000000046d027221 */ /* 0x000fe20000010000 */
[----:B------:R-:W-:Y:S01]  /*66d0*/  IMAD.MOV.U32 R192, RZ, RZ, R194 ;  /* 0x000000ffffc07224 */ /* 0x000fe200078e00c2 */
[----:B------:R-:W-:Y:S01]  /*66e0*/  MOV R194, R222 ;  /* 0x000000de00c27202 */ /* 0x000fe20000000f00 */
[----:B------:R-:W-:Y:S01]  /*66f0*/  IMAD.MOV.U32 R222, RZ, RZ, R193 ;  /* 0x000000ffffde7224 */ /* 0x000fe200078e00c1 */
[----:B------:R-:W-:Y:S01]  /*6700*/  MOV R109, R110 ;  /* 0x0000006e006d7202 */ /* 0x000fe20000000f00 */
[----:B------:R-:W-:Y:S01]  /*6710*/  FADD.FTZ R3, R250, R0 ;  /* 0x00000000fa037221 */ /* 0x000fe20000010000 */
[----:B------:R-:W-:Y:S01]  /*6720*/  MOV R246, R135 ;  /* 0x0000008700f67202 */ /* 0x000fe20000000f00 */
[----:B------:R-:W-:Y:S01]  /*6730*/  IMAD.MOV.U32 R202, RZ, RZ, R153 ;  /* 0x000000ffffca7224 */ /* 0x000fe200078e0099 */
[----:B------:R-:W-:Y:S01]  /*6740*/  MOV R193, R239 ;  /* 0x000000ef00c17202 */ /* 0x000fe20000000f00 */
[----:B------:R-:W-:Y:S01]  /*6750*/  IMAD.MOV.U32 R239, RZ, RZ, R241 ;  /* 0x000000ffffef7224 */ /* 0x000fe200078e00f1 */
[----:B------:R-:W-:Y:S01]  /*6760*/  MOV R111, R252 ;  /* 0x000000fc006f7202 */ /* 0x000fe20000000f00 */
[----:B------:R-:W-:-:S02]  /*6770*/  IMAD.MOV.U32 R110, RZ, RZ, R176 ;  /* 0x000000ffff6e7224 */ /* 0x000fc400078e00b0 */
[----:B------:R-:W-:Y:S01]  /*6780*/  FADD.FTZ R0, R109, R6 ;  /* 0x000000066d007221 */ /* 0x000fe20000010000 */
[----:B------:R-:W-:Y:S01]  /*6790*/  MOV R241, R246 ;  /* 0x000000f600f17202 */ /* 0x000fe20000000f00 */
[----:B----4-:R-:W-:Y:S01]  /*67a0*/  FADD.FTZ R4, R234, R5 ;  /* 0x00000005ea047221 */ /* 0x010fe20000010000 */
[----:B------:R-:W-:Y:S02]  /*67b0*/  IMAD.MOV.U32 R246, RZ, RZ, R132 ;  /* 0x000000fffff67224 */ /* 0x000fe400078e0084 */
[----:B------:R-:W-:Y:S01]  /*67c0*/  FADD.FTZ R3, R242, R3 ;  /* 0x00000003f2037221 */ /* 0x000fe20000010000 */
[----:B------:R-:W-:Y:S01]  /*67d0*/  IMAD.MOV.U32 R195, RZ, RZ, R243 ;  /* 0x000000ffffc37224 */ /* 0x000fe200078e00f3 */
[----:B------:R-:W-:Y:S01]  /*67e0*/  MOV R243, R239 ;  /* 0x000000ef00f37202 */ /* 0x000fe20000000f00 */
[----:B------:R-:W-:Y:S01]  /*67f0*/  FADD.FTZ R5, R233, R2 ;  /* 0x00000002e9057221 */ /* 0x000fe20000010000 */
[----:B------:R-:W-:Y:S02]  /*6800*/  IMAD.MOV.U32 R250, RZ, RZ, R193 ;  /* 0x000000fffffa7224 */ /* 0x000fe400078e00c1 */
        /* <DEDUP_REMOVED lines=8> */
[----:B------:R-:W-:Y:S01]  /*6890*/  FADD.FTZ R4, R195, R3 ;  /* 0x00000003c3047221 */ /* 0x000fe20000010000 */
[----:B------:R-:W-:Y:S01]  /*68a0*/  MOV R252, R192 ;  /* 0x000000c000fc7202 */ /* 0x000fe20000000f00 */
[----:B------:R-:W-:Y:S01]  /*68b0*/  FADD.FTZ R3, R83, R5 ;  /* 0x0000000553037221 */ /* 0x000fe20000010000 */
[----:B------:R-:W-:Y:S01]  /*68c0*/  MOV R194, R246 ;  /* 0x000000f600c27202 */ /* 0x000fe20000000f00 */
[----:B------:R-:W-:Y:S01]  /*68d0*/  IMAD.MOV.U32 R192, RZ, RZ, R241 ;  /* 0x000000ffffc07224 */ /* 0x000fe200078e00f1 */
        /* <DEDUP_REMOVED lines=14> */
[----:B------:R2:W5:Y:S01]  /*69c0*/  LDL.LU R135, [R1+0xa4] ;  /* 0x0000a40001877983 */ /* 0x0005620000300800 */
[----:B------:R-:W-:Y:S01]  /*69d0*/  MOV R98, R99 ;  /* 0x0000006300627202 */ /* 0x000fe20000000f00 */
[----:B------:R-:W-:Y:S01]  /*69e0*/  IMAD.MOV.U32 R99, RZ, RZ, R108 ;  /* 0x000000ffff637224 */ /* 0x000fe200078e006c */
[----:B------:R-:W-:Y:S01]  /*69f0*/  MOV R108, R109 ;  /* 0x0000006d006c7202 */ /* 0x000fe20000000f00 */
[----:B------:R2:W5:Y:S01]  /*6a00*/  LDL.LU R132, [R1+0xa0] ;  /* 0x0000a00001847983 */ /* 0x0005620000300800 */
[----:B------:R-:W-:Y:S01]  /*6a10*/  IMAD.MOV.U32 R109, RZ, RZ, R110 ;  /* 0x000000ffff6d7224 */ /* 0x000fe200078e006e */
[----:B------:R-:W-:-:S02]  /*6a20*/  MOV R110, R111 ;  /* 0x0000006f006e7202 */ /* 0x000fc40000000f00 */
[----:B------:R2:W5:Y:S01]  /*6a30*/  LDL.LU R134, [R1+0x9c] ;  /* 0x00009c0001867983 */ /* 0x0005620000300800 */
[----:B------:R-:W-:-:S03]  /*6a40*/  IMAD.MOV.U32 R111, RZ, RZ, R250 ;  /* 0x000000ffff6f7224 */ /* 0x000fc600078e00fa */
[----:B------:R2:W5:Y:S01]  /*6a50*/  LDL.LU R136, [R1+0x98] ;  /* 0x0000980001887983 */ /* 0x0005620000300800 */
[----:B------:R-:W-:Y:S01]  /*6a60*/  FADD.FTZ R2, R232, R2 ;  /* 0x00000002e8027221 */ /* 0x000fe20000010000 */
[----:B------:R-:W-:Y:S02]  /*6a70*/  MOV R250, R249 ;  /* 0x000000f900fa7202 */ /* 0x000fe40000000f00 */
[----:B------:R-:W3:Y:S01]  /*6a80*/  LDL.LU R234, [R1+0x94] ;  /* 0x0000940001ea7983 */ /* 0x000ee20000300800 */
[----:B------:R-:W-:Y:S01]  /*6a90*/  FADD.FTZ R0, R231, R0 ;  /* 0x00000000e7007221 */ /* 0x000fe20000010000 */
[----:B------:R-:W-:Y:S02]  /*6aa0*/  IMAD.MOV.U32 R249, RZ, RZ, R251 ;  /* 0x000000fffff97224 */ /* 0x000fe400078e00fb */
[----:B------:R2:W5:Y:S01]  /*6ab0*/  LDL.LU R242, [R1+0x90] ;  /* 0x0000900001f27983 */ /* 0x0005620000300800 */
[----:B------:R-:W-:Y:S01]  /*6ac0*/  FADD.FTZ R4, R230, R4 ;  /* 0x00000004e6047221 */ /* 0x000fe20000010000 */
[----:B------:R-:W-:-:S02]  /*6ad0*/  MOV R251, R252 ;  /* 0x000000fc00fb7202 */ /* 0x000fc40000000f00 */
[----:B------:R2:W5:Y:S01]  /*6ae0*/  LDL.LU R233, [R1+0x8c] ;  /* 0x00008c0001e97983 */ /* 0x0005620000300800 */
[----:B------:R-:W-:-:S03]  /*6af0*/  IMAD.MOV.U32 R252, RZ, RZ, R229 ;  /* 0x000000fffffc7224 */ /* 0x000fc600078e00e5 */
[----:B------:R2:W5:Y:S01]  /*6b00*/  LDL.LU R232, [R1+0x88] ;  /* 0x0000880001e87983 */ /* 0x0005620000300800 */
[----:B------:R-:W-:-:S03]  /*6b10*/  FADD.FTZ R2, R228, R2 ;  /* 0x00000002e4027221 */ /* 0x000fc60000010000 */
[----:B------:R2:W5:Y:S01]  /*6b20*/  LDL.LU R231, [R1+0x84] ;  /* 0x0000840001e77983 */ /* 0x0005620000300800 */
[----:B------:R-:W-:-:S03]  /*6b30*/  FADD.FTZ R0, R227, R0 ;  /* 0x00000000e3007221 */ /* 0x000fc60000010000 */
[----:B------:R2:W5:Y:S04]  /*6b40*/  LDL.LU R230, [R1+0x80] ;  /* 0x0000800001e67983 */ /* 0x0005680000300800 */
[----:B------:R2:W5:Y:S04]  /*6b50*/  LDL.LU R229, [R1+0x7c] ;  /* 0x00007c0001e57983 */ /* 0x0005680000300800 */
[----:B------:R2:W5:Y:S04]  /*6b60*/  LDL.LU R228, [R1+0x78] ;  /* 0x0000780001e47983 */ /* 0x0005680000300800 */
[----:B------:R2:W5:Y:S01]  /*6b70*/  LDL.LU R227, [R1+0x74] ;  /* 0x0000740001e37983 */ /* 0x0005620000300800 */
[----:B------:R-:W-:Y:S01]  /*6b80*/  FADD.FTZ R3, R83, R3 ;  /* 0x0000000353037221 */ /* 0x000fe20000010000 */
[----:B------:R-:W-:Y:S01]  /*6b90*/  FADD.FTZ R4, R84, R4 ;  /* 0x0000000454047221 */ /* 0x000fe20000010000 */
[----:B------:R-:W-:Y:S01]  /*6ba0*/  IMAD.MOV.U32 R236, RZ, RZ, R203 ;  /* 0x000000ffffec7224 */ /* 0x000fe200078e00cb */
[----:B------:R-:W-:Y:S01]  /*6bb0*/  LDSM.16.MT88.4 R164, [R226+0xb800] ;  /* 0x00b80000e2a4783b */ /* 0x000fe20000004200 */
[----:B------:R-:W-:Y:S01]  /*6bc0*/  FADD.FTZ R244, R244, R3 ;  /* 0x00000003f4f47221 */ /* 0x000fe20000010000 */
        /* <DEDUP_REMOVED lines=11> */
[----:B------:R-:W-:Y:S01]  /*6c80*/  MOV R243, R237 ;  /* 0x000000ed00f37202 */ /* 0x000fe20000000f00 */
[----:B------:R-:W-:Y:S01]  /*6c90*/  IMAD.MOV.U32 R239, RZ, RZ, R235 ;  /* 0x000000ffffef7224 */ /* 0x000fe200078e00eb */
[----:B------:R-:W-:Y:S01]  /*6ca0*/  MOV R222, R223 ;  /* 0x000000df00de7202 */ /* 0x000fe20000000f00 */
[----:B------:R-:W-:Y:S01]  /*6cb0*/  FADD.FTZ R244, R250, R244 ;  /* 0x000000f4faf47221 */ /* 0x000fe20000010000 */
[----:B------:R-:W-:Y:S01]  /*6cc0*/  FADD.FTZ R3, R249, R3 ;  /* 0x00000003f9037221 */ /* 0x000fe20000010000 */
[----:B------:R-:W-:Y:S01]  /*6cd0*/  FADD.FTZ R2, R251, R2 ;  /* 0x00000002fb027221 */ /* 0x000fe20000010000 */
[----:B------:R-:W-:Y:S01]  /*6ce0*/  FADD.FTZ R0, R252, R0 ;  /* 0x00000000fc007221 */ /* 0x000fe20000010000 */
[----:B------:R-:W-:Y:S01]  /*6cf0*/  MOV R237, R202 ;  /* 0x000000ca00ed7202 */ /* 0x000fe20000000f00 */
[----:B------:R-:W-:Y:S01]  /*6d00*/  FADD.FTZ R244, R243, R244 ;  /* 0x000000f4f3f47221 */ /* 0x000fe20000010000 */
[----:B------:R-:W-:Y:S01]  /*6d10*/  FADD.FTZ R3, R218, R3 ;  /* 0x00000003da037221 */ /* 0x000fe20000010000 */
[----:B------:R-:W-:Y:S01]  /*6d20*/  FADD.FTZ R2, R222, R2 ;  /* 0x00000002de027221 */ /* 0x000fe20000010000 */
[----:B------:R-:W-:Y:S01]  /*6d30*/  FADD.FTZ R0, R239, R0 ;  /* 0x00000000ef007221 */ /* 0x000fe20000010000 */
[----:B------:R-:W-:Y:S01]  /*6d40*/  MOV R223, R178 ;  /* 0x000000b200df7202 */ /* 0x000fe20000000f00 */
[----:B------:R-:W-:-:S02]  /*6d50*/  IMAD.MOV.U32 R238, RZ, RZ, R177 ;  /* 0x000000ffffee7224 */ /* 0x000fc400078e00b1 */
[----:B------:R-:W-:Y:S01]  /*6d60*/  FADD.FTZ R244, R220, R244 ;  /* 0x000000f4dcf47221 */ /* 0x000fe20000010000 */
[----:B------:R-:W-:Y:S01]  /*6d70*/  FADD.FTZ R3, R219, R3 ;  /* 0x00000003db037221 */ /* 0x000fe20000010000 */
[----:B------:R-:W-:Y:S01]  /*6d80*/  FADD.FTZ R2, R236, R2 ;  /* 0x00000002ec027221 */ /* 0x000fe20000010000 */
[----:B------:R-:W-:Y:S01]  /*6d90*/  FADD.FTZ R0, R237, R0 ;  /* 0x00000000ed007221 */ /* 0x000fe20000010000 */
[----:B------:R-:W-:Y:S01]  /*6da0*/  MOV R240, R162 ;  /* 0x000000a200f07202 */ /* 0x000fe20000000f00 */
[----:B------:R-:W-:Y:S02]  /*6db0*/  IMAD.MOV.U32 R235, RZ, RZ, R163 ;  /* 0x000000ffffeb7224 */ /* 0x000fe400078e00a3 */
        /* <DEDUP_REMOVED lines=11> */
[----:B------:R-:W-:Y:S01]  /*6e70*/  FADD.FTZ R244, R216, R244 ;  /* 0x000000f4d8f47221 */ /* 0x000fe20000010000 */
[----:B-1----:R-:W-:Y:S01]  /*6e80*/  F2FP.F16.F32.PACK_AB R8, R118, R117 ;  /* 0x000000757608723e */ /* 0x002fe200000000ff */
[----:B------:R-:W-:Y:S01]  /*6e90*/  FADD.FTZ R3, R210, R3 ;  /* 0x00000003d2037221 */ /* 0x000fe20000010000 */
[----:B------:R-:W-:Y:S01]  /*6ea0*/  FADD.FTZ R2, R241, R2 ;  /* 0x00000002f1027221 */ /* 0x000fe20000010000 */
[----:B------:R-:W-:Y:S01]  /*6eb0*/  FADD.FTZ R0, R246, R0 ;  /* 0x00000000f6007221 */ /* 0x000fe20000010000 */
[----:B------:R-:W-:Y:S01]  /*6ec0*/  FADD.FTZ R244, R217, R244 ;  /* 0x000000f4d9f47221 */ /* 0x000fe20000010000 */
[----:B------:R-:W-:Y:S01]  /*6ed0*/  FADD.FTZ R3, R211, R3 ;  /* 0x00000003d3037221 */ /* 0x000fe20000010000 */
[----:B------:R-:W-:Y:S01]  /*6ee0*/  FADD.FTZ R2, R248, R2 ;  /* 0x00000002f8027221 */ /* 0x000fe20000010000 */
[----:B------:R-:W-:Y:S01]  /*6ef0*/  FADD.FTZ R0, R221, R0 ;  /* 0x00000000dd007221 */ /* 0x000fe20000010000 */
[----:B------:R-:W1:Y:S01]  /*6f00*/  LDSM.16.MT88.4 R152, [R139+0xb800] ;  /* 0x00b800008b98783b */ /* 0x000e620000004200 */
[C---:B------:R-:W-:Y:S01]  /*6f10*/  HMMA.16816.F32 R48, R8.reuse, R16, R48 ;  /* 0x000000100830723c */ /* 0x040fe20000001830 */
[----:B------:R-:W-:Y:S01]  /*6f20*/  FADD.FTZ R244, R205, R244 ;  /* 0x000000f4cdf47221 */ /* 0x000fe20000010000 */
[----:B------:R-:W-:Y:S01]  /*6f30*/  FADD.FTZ R3, R133, R3 ;  /* 0x0000000385037221 */ /* 0x000fe20000010000 */
[----:B------:R-:W4:Y:S01]  /*6f40*/  LDSM.16.MT88.4 R180, [R224+0xb800] ;  /* 0x00b80000e0b4783b */ /* 0x000f220000004200 */
[----:B------:R-:W-:Y:S01]  /*6f50*/  FADD.FTZ R2, R131, R2 ;  /* 0x0000000283027221 */ /* 0x000fe20000010000 */
[----:B------:R-:W-:Y:S01]  /*6f60*/  FADD.FTZ R0, R130, R0 ;  /* 0x0000000082007221 */ /* 0x000fe20000010000 */
[C---:B------:R-:W-:Y:S01]  /*6f70*/  HMMA.16816.F32 R40, R8.reuse, R18, R40 ;  /* 0x000000120828723c */ /* 0x040fe20000001828 */
[----:B------:R-:W2:Y:S01]  /*6f80*/  LDSM.16.MT88.4 R16, [R225+0xb800] ;  /* 0x00b80000e110783b */ /* 0x000ea20000004200 */
        /* <DEDUP_REMOVED lines=12> */
[----:B------:R-:W-:Y:S01]  /*7050*/  HMMA.16816.F32 R144, R8, R24, R144 ;  /* 0x000000180890723c */ /* 0x000fe20000001890 */
[----:B------:R-:W1:Y:S01]  /*7060*/  MUFU.EX2 R29, R29 ;  /* 0x0000001d001d7308 */ /* 0x000e620000000800 */
[----:B------:R-:W-:Y:S01]  /*7070*/  FADD.FTZ R244, R117, R244 ;  /* 0x000000f475f47221 */ /* 0x000fe20000010000 */
[----:B------:R-:W-:Y:S01]  /*7080*/  FADD.FTZ R3, R107, R3 ;  /* 0x000000036b037221 */ /* 0x000fe20000010000 */
[----:B------:R-:W-:-:S02]  /*7090*/  FADD.FTZ R2, R106, R2 ;  /* 0x000000026a027221 */ /* 0x000fc40000010000 */
[C---:B------:R-:W-:Y:S01]  /*70a0*/  HMMA.16816.F32 R24, R8.reuse, R26, R92 ;  /* 0x0000001a0818723c */ /* 0x040fe2000000185c */
[----:B------:R-:W-:Y:S02]  /*70b0*/  FADD.FTZ R0, R105, R0 ;  /* 0x0000000069007221 */ /* 0x000fe40000010000 */
[----:B------:R-:W-:Y:S03]  /*70c0*/  MUFU.EX2 R28, R28 ;  /* 0x0000001c001c7308 */ /* 0x000fe60000000800 */
[C---:B------:R-:W-:Y:S05]  /*70d0*/  HMMA.16816.F32 R72, R8.reuse, R20, R72 ;  /* 0x000000140848723c */ /* 0x040fea0000001848 */
[----:B------:R-:W4:Y:S01]  /*70e0*/  MUFU.EX2 R20, R33 ;  /* 0x0000002100147308 */ /* 0x000f220000000800 */
[C---:B------:R-:W-:Y:S06]  /*70f0*/  HMMA.16816.F32 R76, R8.reuse, R22, R76 ;  /* 0x00000016084c723c */ /* 0x040fec000000184c */
[C---:B------:R-:W-:Y:S01]  /*7100*/  HMMA.16816.F32 R44, R8.reuse, R12, R44 ;  /* 0x0000000c082c723c */ /* 0x040fe2000000182c */
[----:B------:R-:W2:Y:S05]  /*7110*/  MUFU.EX2 R12, R34 ;  /* 0x00000022000c7308 */ /* 0x000eaa0000000800 */
[----:B------:R-:W-:Y:S03]  /*7120*/  HMMA.16816.F32 R36, R8, R14, R36 ;  /* 0x0000000e0824723c */ /* 0x000fe60000001824 */
[----:B------:R-:W-:Y:S01]  /*7130*/  MUFU.EX2 R8, R35 ;  /* 0x0000002300087308 */ /* 0x000fe20000000800 */
[----:B------:R-:W-:Y:S01]  /*7140*/  FADD.FTZ R244, R118, R244 ;  /* 0x000000f476f47221 */ /* 0x000fe20000010000 */
[----:B------:R-:W-:Y:S01]  /*7150*/  FADD.FTZ R3, R114, R3 ;  /* 0x0000000372037221 */ /* 0x000fe20000010000 */
[----:B------:R-:W-:-:S05]  /*7160*/  FADD.FTZ R2, R113, R2 ;  /* 0x0000000271027221 */ /* 0x000fca0000010000 */
[----:B------:R-:W2:Y:S01]  /*7170*/  MUFU.EX2 R7, R57 ;  /* 0x0000003900077308 */ /* 0x000ea20000000800 */
        /* <DEDUP_REMOVED lines=9> */
[----:B------:R-:W-:Y:S01]  /*7210*/  F2FP.F16.F32.PACK_AB R196, R101, R102 ;  /* 0x0000006665c4723e */ /* 0x000fe200000000ff */
[----:B------:R-:W-:Y:S01]  /*7220*/  FADD.FTZ R244, R121, R244 ;  /* 0x000000f479f47221 */ /* 0x000fe20000010000 */
[----:B-1----:R-:W-:Y:S01]  /*7230*/  F2FP.F16.F32.PACK_AB R197, R29, R56 ;  /* 0x000000381dc5723e */ /* 0x002fe200000000ff */
[----:B----4-:R-:W-:Y:S01]  /*7240*/  FADD.FTZ R3, R20, R3 ;  /* 0x0000000314037221 */ /* 0x010fe20000010000 */
[----:B------:R-:W-:Y:S01]  /*7250*/  F2FP.F16.F32.PACK_AB R198, R245, R58 ;  /* 0x0000003af5c6723e */ /* 0x000fe200000000ff */
[----:B------:R-:W-:Y:S01]  /*7260*/  FADD.FTZ R2, R102, R2 ;  /* 0x0000000266027221 */ /* 0x000fe20000010000 */
[----:B------:R-:W-:Y:S01]  /*7270*/  F2FP.F16.F32.PACK_AB R199, R247, R28 ;  /* 0x0000001cf7c7723e */ /* 0x000fe200000000ff */
[----:B------:R-:W-:Y:S01]  /*7280*/  FADD.FTZ R0, R56, R0 ;  /* 0x0000000038007221 */ /* 0x000fe20000010000 */
[----:B------:R-:W-:-:S02]  /*7290*/  F2FP.F16.F32.PACK_AB R200, R123, R121 ;  /* 0x000000797bc8723e */ /* 0x000fc400000000ff */
[----:B--2---:R-:W-:Y:S02]  /*72a0*/  F2FP.F16.F32.PACK_AB R201, R12, R20 ;  /* 0x000000140cc9723e */ /* 0x004fe400000000ff */
[----:B------:R-:W-:Y:S02]  /*72b0*/  F2FP.F16.F32.PACK_AB R202, R122, R124 ;  /* 0x0000007c7aca723e */ /* 0x000fe400000000ff */
[----:B------:R-:W-:Y:S01]  /*72c0*/  F2FP.F16.F32.PACK_AB R203, R7, R8 ;  /* 0x0000000807cb723e */ /* 0x000fe200000000ff */
[----:B------:R-:W-:Y:S01]  /*72d0*/  FADD.FTZ R244, R123, R244 ;  /* 0x000000f47bf47221 */ /* 0x000fe20000010000 */
[----:B------:R-:W-:Y:S01]  /*72e0*/  FADD.FTZ R3, R12, R3 ;  /* 0x000000030c037221 */ /* 0x000fe20000010000 */
[----:B------:R-:W-:Y:S01]  /*72f0*/  FADD.FTZ R2, R101, R2 ;  /* 0x0000000265027221 */ /* 0x000fe20000010000 */
[----:B------:R-:W-:Y:S01]  /*7300*/  FADD.FTZ R0, R29, R0 ;  /* 0x000000001d007221 */ /* 0x000fe20000010000 */
[----:B------:R-:W-:Y:S01]  /*7310*/  HMMA.16816.F32 R140, R196, R152, R140 ;  /* 0x00000098c48c723c */ /* 0x000fe2000000188c */
[----:B------:R-:W-:Y:S01]  /*7320*/  FADD.FTZ R244, R124, R244 ;  /* 0x000000f47cf47221 */ /* 0x000fe20000010000 */
[----:B------:R-:W-:Y:S01]  /*7330*/  FADD.FTZ R3, R8, R3 ;  /* 0x0000000308037221 */ /* 0x000fe20000010000 */
[----:B------:R-:W-:Y:S01]  /*7340*/  FADD.FTZ R2, R58, R2 ;  /* 0x000000023a027221 */ /* 0x000fe20000010000 */
[----:B------:R-:W-:-:S02]  /*7350*/  FADD.FTZ R0, R28, R0 ;  /* 0x000000001c007221 */ /* 0x000fc40000010000 */
[----:B------:R-:W-:Y:S01]  /*7360*/  HMMA.16816.F32 R148, R196, R154, R148 ;  /* 0x0000009ac494723c */ /* 0x000fe20000001894 */
[----:B------:R-:W-:-:S05]  /*7370*/  FADD.FTZ R244, R122, R244 ;  /* 0x000000f47af47221 */ /* 0x000fca0000010000 */
[----:B------:R-:W-:Y:S01]  /*7380*/  HMMA.16816.F32 R156, R196, R164, R156 ;  /* 0x000000a4c49c723c */ /* 0x000fe2000000189c */
[----:B------:R-:W-:-:S05]  /*7390*/  FADD.FTZ R246, R7, R3 ;  /* 0x0000000307f67221 */ /* 0x000fca0000010000 */
[----:B------:R-:W-:Y:S01]  /*73a0*/  HMMA.16816.F32 R168, R196, R166, R168 ;  /* 0x000000a6c4a8723c */ /* 0x000fe200000018a8 */
[----:B------:R-:W-:-:S05]  /*73b0*/  FADD.FTZ R245, R245, R2 ;  /* 0x00000002f5f57221 */ /* 0x000fca0000010000 */
[----:B------:R-:W-:Y:S01]  /*73c0*/  HMMA.16816.F32 R172, R196, R180, R172 ;  /* 0x000000b4c4ac723c */ /* 0x000fe200000018ac */
[----:B------:R-:W-:-:S05]  /*73d0*/  FADD.FTZ R247, R247, R0 ;  /* 0x00000000f7f77221 */ /* 0x000fca0000010000 */
[----:B------:R-:W-:Y:S06]  /*73e0*/  HMMA.16816.F32 R184, R196, R182, R184 ;  /* 0x000000b6c4b8723c */ /* 0x000fec00000018b8 */
[C---:B------:R-:W-:Y:S06]  /*73f0*/  HMMA.16816.F32 R144, R200.reuse, R152, R144 ;  /* 0x00000098c890723c */ /* 0x040fec0000001890 */
[C---:B------:R-:W-:Y:S06]  /*7400*/  HMMA.16816.F32 R160, R200.reuse, R164, R72 ;  /* 0x000000a4c8a0723c */ /* 0x040fec0000001848 */
[----:B------:R-:W-:Y:S06]  /*7410*/  HMMA.16816.F32 R176, R200, R180, R48 ;  /* 0x000000b4c8b0723c */ /* 0x000fec0000001830 */
[----:B------:R-:W-:Y:S06]  /*7420*/  HMMA.16816.F32 R188, R196, R16, R188 ;  /* 0x00000010c4bc723c */ /* 0x000fec00000018bc */
[C---:B------:R-:W-:Y:S06]  /*7430*/  HMMA.16816.F32 R152, R200.reuse, R154, R24 ;  /* 0x0000009ac898723c */ /* 0x040fec0000001818 */
[C---:B------:R-:W-:Y:S06]  /*7440*/  HMMA.16816.F32 R164, R200.reuse, R166, R76 ;  /* 0x000000a6c8a4723c */ /* 0x040fec000000184c */
[C---:B------:R-:W-:Y:S06]  /*7450*/  HMMA.16816.F32 R180, R200.reuse, R182, R40 ;  /* 0x000000b6c8b4723c */ /* 0x040fec0000001828 */
[----:B------:R-:W-:Y:S06]  /*7460*/  HMMA.16816.F32 R192, R200, R16, R44 ;  /* 0x00000010c8c0723c */ /* 0x000fec000000182c */
[-C--:B------:R-:W-:Y:S06]  /*7470*/  HMMA.16816.F32 R196, R196, R18.reuse, R52 ;  /* 0x00000012c4c4723c */ /* 0x080fec0000001834 */
[----:B------:R-:W-:Y:S01]  /*7480*/  HMMA.16816.F32 R200, R200, R18, R36 ;  /* 0x00000012c8c8723c */ /* 0x000fe20000001824 */
[C---:B---3--:R-:W-:Y:S01]  /*7490*/  IADD3 R241, R234.reuse, 0x800, RZ ;  /* 0x00000800eaf17810 */ /* 0x048fe20007ffe0ff */
[C---:B------:R-:W-:Y:S01]  /*74a0*/  VIADD R240, R234.reuse, 0x1000 ;  /* 0x00001000eaf07836 */ /* 0x040fe20000000000 */
[C---:B------:R-:W-:Y:S01]  /*74b0*/  IADD3 R239, R234.reuse, 0x1800, RZ ;  /* 0x00001800eaef7810 */ /* 0x040fe20007ffe0ff */
[C---:B------:R-:W-:Y:S01]  /*74c0*/  VIADD R238, R234.reuse, 0x2000 ;  /* 0x00002000eaee7836 */ /* 0x040fe20000000000 */
[C---:B------:R-:W-:Y:S01]  /*74d0*/  IADD3 R237, R234.reuse, 0x2800, RZ ;  /* 0x00002800eaed7810 */ /* 0x040fe20007ffe0ff */
[C---:B------:R-:W-:Y:S01]  /*74e0*/  VIADD R236, R234.reuse, 0x3000 ;  /* 0x00003000eaec7836 */ /* 0x040fe20000000000 */
[----:B------:R-:W-:Y:S01]  /*74f0*/  IADD3 R235, R234, 0x3800, RZ ;  /* 0x00003800eaeb7810 */ /* 0x000fe20007ffe0ff */
[----:B------:R-:W-:-:S01]  /*7500*/  NOP ;  /* 0x0000000000007918 */ /* 0x000fc20000000000 */
[----:B------:R-:W-:-:S15]  /*7510*/  @!P0 BRA `(.L_x_2) ;  /* 0x0000004800a88947 */ /* 0x000fde0003800000 */
[----:B------:R-:W2:Y:S01]  /*7520*/  LDL.LU R221, [R1+0x8] ;  /* 0x0000080001dd7983 */ /* 0x000ea20000300800 */
[----:B-----5:R-:W-:Y:S01]  /*7530*/  MOV R133, R135 ;  /* 0x0000008700857202 */ /* 0x020fe20000000f00 */
[----:B------:R-:W-:Y:S01]  /*7540*/  IMAD.MOV.U32 R3, RZ, RZ, R136 ;  /* 0x000000ffff037224 */ /* 0x000fe200078e0088 */
[----:B------:R-:W-:Y:S01]  /*7550*/  MOV R138, R132 ;  /* 0x00000084008a7202 */ /* 0x000fe20000000f00 */
[----:B------:R-:W-:Y:S01]  /*7560*/  IMAD.MOV.U32 R137, RZ, RZ, R134 ;  /* 0x000000ffff897224 */ /* 0x000fe200078e0086 */
[----:B------:R-:W-:Y:S01]  /*7570*/  ULDC UR4, c[0x0][0x2ec] ;  /* 0x0000bb0000047ab9 */ /* 0x000fe20000000800 */
[----:B------:R-:W-:Y:S01]  /*7580*/  ULDC.64 UR10, c[0x0][0x220] ;  /* 0x00008800000a7ab9 */ /* 0x000fe20000000a00 */
[----:B------:R-:W-:Y:S01]  /*7590*/  ULDC.64 UR12, c[0x0][0x250] ;  /* 0x00009400000c7ab9 */ /* 0x000fe20000000a00 */
[----:B------:R-:W-:Y:S01]  /*75a0*/  ULDC.64 UR6, c[0x0][0x218] ;  /* 0x0000860000067ab9 */ /* 0x000fe20000000a00 */
[----:B------:R-:W-:Y:S01]  /*75b0*/  ULDC.64 UR8, c[0x0][0x248] ;  /* 0x0000920000087ab9 */ /* 0x000fe20000000a00 */
[----:B--2---:R-:W-:Y:S01]  /*75c0*/  IADD3 R243, R221, -0x2, RZ ;  /* 0xfffffffeddf37810 */ /* 0x004fe20007ffe0ff */
[----:B------:R-:W-:Y:S06]  /*75d0*/  BRA `(.L_x_3) ;  /* 0x00000000009c7947 */ /* 0x000fec0003800000 */
.L_x_5:
[----:B------:R-:W2:Y:S01]  /*75e0*/  LDL.64 R250, [R1+0x60] ;  /* 0x0000600001fa7983 */ /* 0x000ea20000100a00 */
[----:B------:R-:W-:Y:S03]  /*75f0*/  VIADD R0, R243, 0xffffffff ;  /* 0xfffffffff3007836 */ /* 0x000fe60000000000 */
[----:B------:R-:W3:Y:S01]  /*7600*/  LDL.64 R248, [R1+0x50] ;  /* 0x0000500001f87983 */ /* 0x000ee20000100a00 */
[----:B------:R-:W-:Y:S01]  /*7610*/  IMAD.WIDE.U32 R204, R0, UR8, RZ ;  /* 0x0000000800cc7c25 */ /* 0x000fe2000f8e00ff */
[----:B------:R-:W-:Y:S05]  /*7620*/  SHF.R.S32.HI R2, RZ, 0x1f, R0 ;  /* 0x0000001fff027819 */ /* 0x000fea0000011400 */
[----:B------:R-:W-:Y:S04]  /*7630*/  IMAD R2, R2, UR8, RZ ;  /* 0x0000000802027c24 */ /* 0x000fe8000f8e02ff */
[----:B------:R-:W-:Y:S04]  /*7640*/  IMAD R2, R0, UR9, R2 ;  /* 0x0000000900027c24 */ /* 0x000fe8000f8e0202 */
[----:B------:R-:W-:Y:S01]  /*7650*/  IMAD.IADD R2, R205, 0x1, R2 ;  /* 0x00000001cd027824 */ /* 0x000fe200078e0202 */
[----:B--2---:R-:W-:Y:S04]  /*7660*/  LEA R0, P1, R204, R250, 0x7 ;  /* 0x000000facc007211 */ /* 0x004fe800078238ff */
[----:B------:R-:W-:Y:S02]  /*7670*/  LEA R134, P2, R0, UR6, 0x1 ;  /* 0x0000000600867c11 */ /* 0x000fe4000f8408ff */
[----:B---3--:R-:W-:Y:S02]  /*7680*/  LEA.HI.X R2, R204, R249, R2, 0x7, P1 ;  /* 0x000000f9cc027211 */ /* 0x008fe400008f3c02 */
[----:B------:R-:W-:Y:S02]  /*7690*/  IADD3 R206, P1, R134, UR16, RZ ;  /* 0x0000001086ce7c10 */ /* 0x000fe4000ff3e0ff */
[----:B------:R-:W-:Y:S02]  /*76a0*/  LEA.HI.X R135, R0, UR7, R2, 0x1, P2 ;  /* 0x0000000700877c11 */ /* 0x000fe400090f0c02 */
[----:B------:R-:W-:Y:S02]  /*76b0*/  IADD3 R212, P2, R206, UR16, RZ ;  /* 0x00000010ced47c10 */ /* 0x000fe4000ff5e0ff */
[----:B------:R-:W-:Y:S01]  /*76c0*/  IADD3.X R207, R135, UR17, RZ, P1, !PT ;  /* 0x0000001187cf7c10 */ /* 0x000fe20008ffe4ff */
[----:B------:R-:W-:Y:S01]  /*76d0*/  @!PT LDS RZ, [RZ] ;  /* 0x00000000fffff984 */ /* 0x000fe20000000800 */
[----:B------:R-:W-:Y:S01]  /*76e0*/  @!PT LDS RZ, [RZ] ;  /* 0x00000000fffff984 */ /* 0x000fe20000000800 */
[----:B------:R-:W-:Y:S01]  /*76f0*/  @!PT LDS RZ, [RZ] ;  /* 0x00000000fffff984 */ /* 0x000fe20000000800 */
[----:B------:R1:W-:Y:S01]  /*7700*/  LDGSTS.E.BYPASS.LTC128B.128 [R242+0x4000], desc[UR14][R134.64] ;  /* 0x0400000086f27fae */ /* 0x0003e2000b901d4e */
[----:B------:R-:W-:Y:S02]  /*7710*/  IADD3 R210, P1, R212, UR16, RZ ;  /* 0x00000010d4d27c10 */ /* 0x000fe4000ff3e0ff */
[----:B------:R-:W-:Y:S01]  /*7720*/  IADD3.X R213, R207, UR17, RZ, P2, !PT ;  /* 0x00000011cfd57c10 */ /* 0x000fe200097fe4ff */
[----:B------:R2:W-:Y:S01]  /*7730*/  LDGSTS.E.BYPASS.LTC128B.128 [R242+0x4800], desc[UR14][R206.64] ;  /* 0x04800000cef27fae */ /* 0x0005e2000b901d4e */
[----:B------:R-:W-:Y:S02]  /*7740*/  IADD3 R208, P2, R210, UR16, RZ ;  /* 0x00000010d2d07c10 */ /* 0x000fe4000ff5e0ff */
[----:B------:R-:W-:Y:S01]  /*7750*/  IADD3.X R211, R213, UR17, RZ, P1, !PT ;  /* 0x00000011d5d37c10 */ /* 0x000fe20008ffe4ff */
[----:B------:R3:W-:Y:S01]  /*7760*/  LDGSTS.E.BYPASS.LTC128B.128 [R242+0x5000], desc[UR14][R212.64] ;  /* 0x05000000d4f27fae */ /* 0x0007e2000b901d4e */
[----:B------:R-:W-:Y:S02]  /*7770*/  IADD3 R204, P1, R208, UR16, RZ ;  /* 0x00000010d0cc7c10 */ /* 0x000fe4000ff3e0ff */
[----:B------:R-:W-:Y:S01]  /*7780*/  IADD3.X R209, R211, UR17, RZ, P2, !PT ;  /* 0x00000011d3d17c10 */ /* 0x000fe200097fe4ff */
[----:B------:R3:W-:Y:S03]  /*7790*/  LDGSTS.E.BYPASS.LTC128B.128 [R242+0x5800], desc[UR14][R210.64] ;  /* 0x05800000d2f27fae */ /* 0x0007e6000b901d4e */
[----:B------:R-:W-:Y:S01]  /*77a0*/  IADD3.X R205, R209, UR17, RZ, P1, !PT ;  /* 0x00000011d1cd7c10 */ /* 0x000fe20008ffe4ff */
[----:B------:R3:W-:Y:S04]  /*77b0*/  LDGSTS.E.BYPASS.LTC128B.128 [R242+0x6000], desc[UR14][R208.64] ;  /* 0x06000000d0f27fae */ /* 0x0007e8000b901d4e */
[----:B------:R3:W-:Y:S01]  /*77c0*/  LDGSTS.E.BYPASS.LTC128B.128 [R242+0x6800], desc[UR14][R204.64] ;  /* 0x06800000ccf27fae */ /* 0x0007e2000b901d4e */
[----:B-1----:R-:W-:Y:S04]  /*77d0*/  IADD3 R134, P2, R204, UR16, RZ ;  /* 0x00000010cc867c10 */ /* 0x002fe8000ff5e0ff */
[----:B--2---:R-:W-:Y:S02]  /*77e0*/  IADD3 R206, P1, R134, UR16, RZ ;  /* 0x0000001086ce7c10 */ /* 0x004fe4000ff3e0ff */
[----:B------:R-:W-:Y:S04]  /*77f0*/  IADD3.X R135, R205, UR17, RZ, P2, !PT ;  /* 0x00000011cd877c10 */ /* 0x000fe800097fe4ff */
[----:B------:R-:W-:Y:S01]  /*7800*/  IADD3.X R207, R135, UR17, RZ, P1, !PT ;  /* 0x0000001187cf7c10 */ /* 0x000fe20008ffe4ff */
[----:B------:R3:W-:Y:S04]  /*7810*/  LDGSTS.E.BYPASS.LTC128B.128 [R242+0x7000], desc[UR14][R134.64] ;  /* 0x0700000086f27fae */ /* 0x0007e8000b901d4e */
[----:B------:R3:W-:Y:S04]  /*7820*/  LDGSTS.E.BYPASS.LTC128B.128 [R242+0x7800], desc[UR14][R206.64] ;  /* 0x07800000cef27fae */ /* 0x0007e8000b901d4e */
[----:B------:R-:W0:Y:S01]  /*7830*/  LDGDEPBAR ;  /* 0x00000000000079af */ /* 0x000e220000000000 */
[----:B------:R-:W-:Y:S05]  /*7840*/  BRA `(.L_x_4) ;  /* 0x0000001400307947 */ /* 0x000fea0003800000 */
.L_x_3:
[----:B------:R-:W2:Y:S01]  /*7850*/  LDL.64 R16, [R1+0x58] ;  /* 0x0000580001107983 */ /* 0x000ea20000100a00 */
[----:B------:R-:W-:Y:S01]  /*7860*/  SHF.R.S32.HI R0, RZ, 0x1f, R243 ;  /* 0x0000001fff007819 */ /* 0x000fe200000114f3 */
[----:B------:R-:W-:Y:S04]  /*7870*/  DEPBAR.LE SB0, 0x0 ;  /* 0x000080000000791a */ /* 0x000fe80000000000 */
[----:B------:R-:W3:Y:S01]  /*7880*/  LDL R8, [R1+0x4c] ;  /* 0x00004c0001087983 */ /* 0x000ee20000100800 */
[----:B------:R-:W-:Y:S02]  /*7890*/  IMAD R0, R0, UR12, RZ ;  /* 0x0000000c00007c24 */ /* 0x000fe4000f8e02ff */
[C---:B------:R-:W-:Y:S01]  /*78a0*/  IMAD.WIDE.U32 R6, R243.reuse, UR12, RZ ;  /* 0x0000000cf3067c25 */ /* 0x040fe2000f8e00ff */
[----:B------:R-:W-:Y:S03]  /*78b0*/  BAR.SYNC.DEFER_BLOCKING 0x0 ;  /* 0x0000000000007b1d */ /* 0x000fe60000010000 */
        /* <DEDUP_REMOVED lines=12> */
[----:B-----5:R1:W-:Y:S01]  /*7980*/  LDGSTS.E.BYPASS.LTC128B.128 [R242+0x8000], desc[UR14][R4.64] ;  /* 0x0800000004f27fae */ /* 0x0203e2000b901d4e */
[----:B------:R-:W-:Y:S02]  /*7990*/  IADD3 R12, P0, R14, UR20, RZ ;  /* 0x000000140e0c7c10 */ /* 0x000fe4000ff1e0ff */
[----:B------:R-:W-:Y:S02]  /*79a0*/  IADD3.X R15, R9, UR21, RZ, P1, !PT ;  /* 0x00000015090f7c10 */ /* 0x000fe40008ffe4ff */
[----:B------:R-:W-:Y:S02]  /*79b0*/  IADD3 R10, P1, R12, UR20, RZ ;  /* 0x000000140c0a7c10 */ /* 0x000fe4000ff3e0ff */
[----:B------:R-:W-:Y:S01]  /*79c0*/  IADD3.X R13, R15, UR21, RZ, P0, !PT ;  /* 0x000000150f0d7c10 */ /* 0x000fe200087fe4ff */
[----:B------:R2:W-:Y:S01]  /*79d0*/  LDGSTS.E.BYPASS.LTC128B.128 [R242+0x8800], desc[UR14][R8.64] ;  /* 0x0880000008f27fae */ /* 0x0005e2000b901d4e */
[----:B------:R-:W-:Y:S02]  /*79e0*/  IADD3 R6, P0, R10, UR20, RZ ;  /* 0x000000140a067c10 */ /* 0x000fe4000ff1e0ff */
[----:B------:R-:W-:Y:S04]  /*79f0*/  IADD3.X R11, R13, UR21, RZ, P1, !PT ;  /* 0x000000150d0b7c10 */ /* 0x000fe80008ffe4ff */
[----:B------:R-:W-:Y:S01]  /*7a00*/  IADD3.X R7, R11, UR21, RZ, P0, !PT ;  /* 0x000000150b077c10 */ /* 0x000fe200087fe4ff */
[----:B------:R-:W-:Y:S08]  /*7a10*/  LDGSTS.E.BYPASS.LTC128B.128 [R242+0x9000], desc[UR14][R14.64] ;  /* 0x090000000ef27fae */ /* 0x000ff0000b901d4e */
[----:B------:R-:W-:Y:S01]  /*7a20*/  LDGSTS.E.BYPASS.LTC128B.128 [R242+0x9800], desc[UR14][R12.64] ;  /* 0x098000000cf27fae */ /* 0x000fe2000b901d4e */
[----:B-1----:R-:W-:Y:S04]  /*7a30*/  IADD3 R4, P1, R6, UR20, RZ ;  /* 0x0000001406047c10 */ /* 0x002fe8000ff3e0ff */
[----:B------:R-:W-:Y:S03]  /*7a40*/  IADD3.X R5, R7, UR21, RZ, P1, !PT ;  /* 0x0000001507057c10 */ /* 0x000fe60008ffe4ff */
[----:B------:R-:W-:Y:S01]  /*7a50*/  LDGSTS.E.BYPASS.LTC128B.128 [R242+0xa000], desc[UR14][R10.64] ;  /* 0x0a0000000af27fae */ /* 0x000fe2000b901d4e */
[----:B--2---:R-:W-:Y:S04]  /*7a60*/  IADD3 R8, P0, R4, UR20, RZ ;  /* 0x0000001404087c10 */ /* 0x004fe8000ff1e0ff */
[----:B------:R-:W-:Y:S03]  /*7a70*/  IADD3.X R9, R5, UR21, RZ, P0, !PT ;  /* 0x0000001505097c10 */ /* 0x000fe600087fe4ff */
[----:B------:R-:W-:Y:S01]  /*7a80*/  LDGSTS.E.BYPASS.LTC128B.128 [R242+0xa800], desc[UR14][R6.64] ;  /* 0x0a80000006f27fae */ /* 0x000fe2000b901d4e */
[----:B------:R-:W-:Y:S07]  /*7a90*/  ISETP.GT.AND P0, PT, R243, RZ, PT ;  /* 0x000000fff300720c */ /* 0x000fee0003f04270 */
[----:B------:R1:W-:Y:S08]  /*7aa0*/  LDGSTS.E.BYPASS.LTC128B.128 [R242+0xb000], desc[UR14][R4.64] ;  /* 0x0b00000004f27fae */ /* 0x0003f0000b901d4e */
[----:B------:R2:W-:Y:S08]  /*7ab0*/  LDGSTS.E.BYPASS.LTC128B.128 [R242+0xb800], desc[UR14][R8.64] ;  /* 0x0b80000008f27fae */ /* 0x0005f0000b901d4e */
[----:B------:R-:W-:Y:S08]  /*7ac0*/  LDSM.16.M88.4 R128, [R230] ;  /* 0x00000000e680783b */ /* 0x000ff00000000200 */
[----:B------:R-:W1:Y:S08]  /*7ad0*/  LDSM.16.M88.4 R16, [R229] ;  /* 0x00000000e510783b */ /* 0x000e700000000200 */
[----:B------:R-:W2:Y:S08]  /*7ae0*/  LDSM.16.M88.4 R124, [R230+0x2000] ;  /* 0x00200000e67c783b */ /* 0x000eb00000000200 */
[----:B------:R-:W3:Y:S08]  /*7af0*/  LDSM.16.M88.4 R32, [R229+0x800] ;  /* 0x00080000e520783b */ /* 0x000ef00000000200 */
[----:B------:R-:W0:Y:S08]  /*7b00*/  LDGDEPBAR ;  /* 0x00000000000079af */ /* 0x000e300000000000 */
[----:B------:R-:W4:Y:S08]  /*7b10*/  LDSM.16.M88.4 R48, [R229+0x1000] ;  /* 0x00100000e530783b */ /* 0x000f300000000200 */
[----:B------:R-:W5:Y:S01]  /*7b20*/  LDSM.16.M88.4 R64, [R229+0x1800] ;  /* 0x00180000e540783b */ /* 0x000f620000000200 */
[-C--:B-1----:R-:W-:Y:S07]  /*7b30*/  HMMA.16816.F32 R4, R128, R16.reuse, RZ ;  /* 0x000000108004723c */ /* 0x082fee00000018ff */
[----:B------:R-:W1:Y:S01]  /*7b40*/  LDSM.16.M88.4 R80, [R229+0x2000] ;  /* 0x00200000e550783b */ /* 0x000e620000000200 */
[C---:B--2---:R-:W-:Y:S07]  /*7b50*/  HMMA.16816.F32 R8, R124.reuse, R16, RZ ;  /* 0x000000107c08723c */ /* 0x044fee00000018ff */
[----:B------:R-:W2:Y:S01]  /*7b60*/  LDSM.16.M88.4 R96, [R229+0x2800] ;  /* 0x00280000e560783b */ /* 0x000ea20000000200 */
[-C--:B------:R-:W-:Y:S06]  /*7b70*/  HMMA.16816.F32 R12, R124, R18.reuse, RZ ;  /* 0x000000127c0c723c */ /* 0x080fec00000018ff */
[C---:B------:R-:W-:Y:S01]  /*7b80*/  HMMA.16816.F32 R16, R128.reuse, R18, RZ ;  /* 0x000000128010723c */ /* 0x040fe200000018ff */
[----:B------:R-:W2:Y:S05]  /*7b90*/  LDSM.16.M88.4 R112, [R229+0x3000] ;  /* 0x00300000e570783b */ /* 0x000eaa0000000200 */
[-C--:B---3--:R-:W-:Y:S03]  /*7ba0*/  HMMA.16816.F32 R20, R128, R32.reuse, RZ ;  /* 0x000000208014723c */ /* 0x088fe600000018ff */
[----:B------:R-:W3:Y:S03]  /*7bb0*/  LDSM.16.M88.4 R204, [R229+0x3800] ;  /* 0x00380000e5cc783b */ /* 0x000ee60000000200 */
[C---:B------:R-:W-:Y:S05]  /*7bc0*/  HMMA.16816.F32 R24, R124.reuse, R32, RZ ;  /* 0x000000207c18723c */ /* 0x040fea00000018ff */
[----:B------:R-:W-:Y:S01]  /*7bd0*/  LDSM.16.M88.4 R208, [R233] ;  /* 0x00000000e9d0783b */ /* 0x000fe20000000200 */
[-C--:B------:R-:W-:Y:S06]  /*7be0*/  HMMA.16816.F32 R28, R124, R34.reuse, RZ ;  /* 0x000000227c1c723c */ /* 0x080fec00000018ff */
[C---:B------:R-:W-:Y:S01]  /*7bf0*/  HMMA.16816.F32 R32, R128.reuse, R34, RZ ;  /* 0x000000228020723c */ /* 0x040fe200000018ff */
[----:B------:R-:W3:Y:S05]  /*7c00*/  LDSM.16.M88.4 R212, [R228] ;  /* 0x00000000e4d4783b */ /* 0x000eea0000000200 */
[-C--:B----4-:R-:W-:Y:S03]  /*7c10*/  HMMA.16816.F32 R36, R128, R48.reuse, RZ ;  /* 0x000000308024723c */ /* 0x090fe600000018ff */
[----:B------:R-:W4:Y:S03]  /*7c20*/  LDSM.16.M88.4 R216, [R233+0x2000] ;  /* 0x00200000e9d8783b */ /* 0x000f260000000200 */
[C---:B------:R-:W-:Y:S05]  /*7c30*/  HMMA.16816.F32 R40, R124.reuse, R48, RZ ;  /* 0x000000307c28723c */ /* 0x040fea00000018ff */
[----:B------:R-:W4:Y:S01]  /*7c40*/  LDSM.16.M88.4 R220, [R228+0x800] ;  /* 0x00080000e4dc783b */ /* 0x000f220000000200 */
[-C--:B------:R-:W-:Y:S06]  /*7c50*/  HMMA.16816.F32 R44, R124, R50.reuse, RZ ;  /* 0x000000327c2c723c */ /* 0x080fec00000018ff */
[C---:B------:R-:W-:Y:S06]  /*7c60*/  HMMA.16816.F32 R48, R128.reuse, R50, RZ ;  /* 0x000000328030723c */ /* 0x040fec00000018ff */
[-C--:B-----5:R-:W-:Y:S06]  /*7c70*/  HMMA.16816.F32 R52, R128, R64.reuse, RZ ;  /* 0x000000408034723c */ /* 0x0a0fec00000018ff */
[C---:B------:R-:W-:Y:S06]  /*7c80*/  HMMA.16816.F32 R56, R124.reuse, R64, RZ ;  /* 0x000000407c38723c */ /* 0x040fec00000018ff */
[-C--:B------:R-:W-:Y:S06]  /*7c90*/  HMMA.16816.F32 R60, R124, R66.reuse, RZ ;  /* 0x000000427c3c723c */ /* 0x080fec00000018ff */
[C---:B------:R-:W-:Y:S06]  /*7ca0*/  HMMA.16816.F32 R64, R128.reuse, R66, RZ ;  /* 0x000000428040723c */ /* 0x040fec00000018ff */
[-C--:B-1----:R-:W-:Y:S06]  /*7cb0*/  HMMA.16816.F32 R68, R128, R80.reuse, RZ ;  /* 0x000000508044723c */ /* 0x082fec00000018ff */
[C---:B------:R-:W-:Y:S06]  /*7cc0*/  HMMA.16816.F32 R72, R124.reuse, R80, RZ ;  /* 0x000000507c48723c */ /* 0x040fec00000018ff */
[-C--:B------:R-:W-:Y:S06]  /*7cd0*/  HMMA.16816.F32 R76, R124, R82.reuse, RZ ;  /* 0x000000527c4c723c */ /* 0x080fec00000018ff */
[C---:B------:R-:W-:Y:S06]  /*7ce0*/  HMMA.16816.F32 R80, R128.reuse, R82, RZ ;  /* 0x000000528050723c */ /* 0x040fec00000018ff */
[-C--:B--2---:R-:W-:Y:S06]  /*7cf0*/  HMMA.16816.F32 R84, R128, R96.reuse, RZ ;  /* 0x000000608054723c */ /* 0x084fec00000018ff */
[C---:B------:R-:W-:Y:S06]  /*7d00*/  HMMA.16816.F32 R88, R124.reuse, R96, RZ ;  /* 0x000000607c58723c */ /* 0x040fec00000018ff */
[-C--:B------:R-:W-:Y:S06]  /*7d10*/  HMMA.16816.F32 R92, R124, R98.reuse, RZ ;  /* 0x000000627c5c723c */ /* 0x080fec00000018ff */
[C---:B------:R-:W-:Y:S06]  /*7d20*/  HMMA.16816.F32 R96, R128.reuse, R98, RZ ;  /* 0x000000628060723c */ /* 0x040fec00000018ff */
[-C--:B------:R-:W-:Y:S06]  /*7d30*/  HMMA.16816.F32 R100, R128, R112.reuse, RZ ;  /* 0x000000708064723c */ /* 0x080fec00000018ff */
[C---:B------:R-:W-:Y:S06]  /*7d40*/  HMMA.16816.F32 R104, R124.reuse, R112, RZ ;  /* 0x000000707c68723c */ /* 0x040fec00000018ff */
[-C--:B------:R-:W-:Y:S06]  /*7d50*/  HMMA.16816.F32 R108, R124, R114.reuse, RZ ;  /* 0x000000727c6c723c */ /* 0x080fec00000018ff */
[C---:B------:R-:W-:Y:S06]  /*7d60*/  HMMA.16816.F32 R112, R128.reuse, R114, RZ ;  /* 0x000000728070723c */ /* 0x040fec00000018ff */
[-C--:B---3--:R-:W-:Y:S06]  /*7d70*/  HMMA.16816.F32 R116, R128, R204.reuse, RZ ;  /* 0x000000cc8074723c */ /* 0x088fec00000018ff */
[C---:B------:R-:W-:Y:S06]  /*7d80*/  HMMA.16816.F32 R120, R124.reuse, R204, RZ ;  /* 0x000000cc7c78723c */ /* 0x040fec00000018ff */
[-C--:B------:R-:W-:Y:S06]  /*7d90*/  HMMA.16816.F32 R124, R124, R206.reuse, RZ ;  /* 0x000000ce7c7c723c */ /* 0x080fec00000018ff */
[----:B------:R-:W-:Y:S01]  /*7da0*/  HMMA.16816.F32 R128, R128, R206, RZ ;  /* 0x000000ce8080723c */ /* 0x000fe200000018ff */
[----:B------:R-:W1:Y:S05]  /*7db0*/  LDSM.16.M88.4 R204, [R228+0x1000] ;  /* 0x00100000e4cc783b */ /* 0x000e6a0000000200 */
[-C--:B------:R-:W-:Y:S06]  /*7dc0*/  HMMA.16816.F32 R4, R208, R212.reuse, R4 ;  /* 0x000000d4d004723c */ /* 0x080fec0000001804 */
[C---:B----4-:R-:W-:Y:S06]  /*7dd0*/  HMMA.16816.F32 R8, R216.reuse, R212, R8 ;  /* 0x000000d4d808723c */ /* 0x050fec0000001808 */
[-C--:B------:R-:W-:Y:S06]  /*7de0*/  HMMA.16816.F32 R12, R216, R214.reuse, R12 ;  /* 0x000000d6d80c723c */ /* 0x080fec000000180c */
[C---:B------:R-:W-:Y:S01]  /*7df0*/  HMMA.16816.F32 R16, R208.reuse, R214, R16 ;  /* 0x000000d6d010723c */ /* 0x040fe20000001810 */
[----:B------:R-:W2:Y:S05]  /*7e00*/  LDSM.16.M88.4 R212, [R228+0x1800] ;  /* 0x00180000e4d4783b */ /* 0x000eaa0000000200 */
[-C--:B------:R-:W-:Y:S06]  /*7e10*/  HMMA.16816.F32 R20, R208, R220.reuse, R20 ;  /* 0x000000dcd014723c */ /* 0x080fec0000001814 */
[C---:B------:R-:W-:Y:S06]  /*7e20*/  HMMA.16816.F32 R24, R216.reuse, R220, R24 ;  /* 0x000000dcd818723c */ /* 0x040fec0000001818 */
[-C--:B------:R-:W-:Y:S06]  /*7e30*/  HMMA.16816.F32 R28, R216, R222.reuse, R28 ;  /* 0x000000ded81c723c */ /* 0x080fec000000181c */
[C---:B------:R-:W-:Y:S01]  /*7e40*/  HMMA.16816.F32 R32, R208.reuse, R222, R32 ;  /* 0x000000ded020723c */ /* 0x040fe20000001820 */
[----:B------:R-:W3:Y:S05]  /*7e50*/  LDSM.16.M88.4 R220, [R228+0x2000] ;  /* 0x00200000e4dc783b */ /* 0x000eea0000000200 */
[-C--:B-1----:R-:W-:Y:S06]  /*7e60*/  HMMA.16816.F32 R36, R208, R204.reuse, R36 ;  /* 0x000000ccd024723c */ /* 0x082fec0000001824 */
[C---:B------:R-:W-:Y:S06]  /*7e70*/  HMMA.16816.F32 R40, R216.reuse, R204, R40 ;  /* 0x000000ccd828723c */ /* 0x040fec0000001828 */
[-C--:B------:R-:W-:Y:S06]  /*7e80*/  HMMA.16816.F32 R44, R216, R206.reuse, R44 ;  /* 0x000000ced82c723c */ /* 0x080fec000000182c */
[C---:B------:R-:W-:Y:S01]  /*7e90*/  HMMA.16816.F32 R48, R208.reuse, R206, R48 ;  /* 0x000000ced030723c */ /* 0x040fe20000001830 */
[----:B------:R-:W1:Y:S05]  /*7ea0*/  LDSM.16.M88.4 R204, [R228+0x2800] ;  /* 0x00280000e4cc783b */ /* 0x000e6a0000000200 */
[-C--:B--2---:R-:W-:Y:S06]  /*7eb0*/  HMMA.16816.F32 R52, R208, R212.reuse, R52 ;  /* 0x000000d4d034723c */ /* 0x084fec0000001834 */
[C---:B------:R-:W-:Y:S06]  /*7ec0*/  HMMA.16816.F32 R56, R216.reuse, R212, R56 ;  /* 0x000000d4d838723c */ /* 0x040fec0000001838 */
[-C--:B------:R-:W-:Y:S06]  /*7ed0*/  HMMA.16816.F32 R60, R216, R214.reuse, R60 ;  /* 0x000000d6d83c723c */ /* 0x080fec000000183c */
[C---:B------:R-:W-:Y:S01]  /*7ee0*/  HMMA.16816.F32 R64, R208.reuse, R214, R64 ;  /* 0x000000d6d040723c */ /* 0x040fe20000001840 */
[----:B------:R-:W2:Y:S05]  /*7ef0*/  LDSM.16.M88.4 R212, [R228+0x3000] ;  /* 0x00300000e4d4783b */ /* 0x000eaa0000000200 */
[-C--:B---3--:R-:W-:Y:S06]  /*7f00*/  HMMA.16816.F32 R68, R208, R220.reuse, R68 ;  /* 0x000000dcd044723c */ /* 0x088fec0000001844 */
        /* <DEDUP_REMOVED lines=8> */
[----:B------:R-:W-:Y:S05]  /*7f90*/  LDSM.16.M88.4 R204, [R231] ;  /* 0x00000000e7cc783b */ /* 0x000fea0000000200 */
[-C--:B--2---:R-:W-:Y:S06]  /*7fa0*/  HMMA.16816.F32 R100, R208, R212.reuse, R100 ;  /* 0x000000d4d064723c */ /* 0x084fec0000001864 */
[C---:B------:R-:W-:Y:S06]  /*7fb0*/  HMMA.16816.F32 R104, R216.reuse, R212, R104 ;  /* 0x000000d4d868723c */ /* 0x040fec0000001868 */
[-C--:B------:R-:W-:Y:S06]  /*7fc0*/  HMMA.16816.F32 R108, R216, R214.reuse, R108 ;  /* 0x000000d6d86c723c */ /* 0x080fec000000186c */
[C---:B------:R-:W-:Y:S01]  /*7fd0*/  HMMA.16816.F32 R112, R208.reuse, R214, R112 ;  /* 0x000000d6d070723c */ /* 0x040fe20000001870 */
[----:B------:R-:W1:Y:S05]  /*7fe0*/  LDSM.16.M88.4 R212, [R234] ;  /* 0x00000000ead4783b */ /* 0x000e6a0000000200 */
[-C--:B---3--:R-:W-:Y:S06]  /*7ff0*/  HMMA.16816.F32 R116, R208, R220.reuse, R116 ;  /* 0x000000dcd074723c */ /* 0x088fec0000001874 */
[C---:B------:R-:W-:Y:S06]  /*8000*/  HMMA.16816.F32 R120, R216.reuse, R220, R120 ;  /* 0x000000dcd878723c */ /* 0x040fec0000001878 */
[-C--:B------:R-:W-:Y:S01]  /*8010*/  HMMA.16816.F32 R124, R216, R222.reuse, R124 ;  /* 0x000000ded87c723c */ /* 0x080fe2000000187c */
[----:B------:R-:W2:Y:S05]  /*8020*/  LDSM.16.M88.4 R216, [R231+0x2000] ;  /* 0x00200000e7d8783b */ /* 0x000eaa0000000200 */
[----:B------:R-:W-:Y:S03]  /*8030*/  HMMA.16816.F32 R128, R208, R222, R128 ;  /* 0x000000ded080723c */ /* 0x000fe60000001880 */
[----:B------:R-:W3:Y:S08]  /*8040*/  LDSM.16.M88.4 R208, [R241] ;  /* 0x00000000f1d0783b */ /* 0x000ef00000000200 */
[----:B------:R-:W-:Y:S01]  /*8050*/  LDSM.16.M88.4 R220, [R239] ;  /* 0x00000000efdc783b */ /* 0x000fe20000000200 */
[-C--:B-1----:R-:W-:Y:S06]  /*8060*/  HMMA.16816.F32 R4, R204, R212.reuse, R4 ;  /* 0x000000d4cc04723c */ /* 0x082fec0000001804 */
[C---:B--2---:R-:W-:Y:S06]  /*8070*/  HMMA.16816.F32 R8, R216.reuse, R212, R8 ;  /* 0x000000d4d808723c */ /* 0x044fec0000001808 */
[-C--:B------:R-:W-:Y:S06]  /*8080*/  HMMA.16816.F32 R12, R216, R214.reuse, R12 ;  /* 0x000000d6d80c723c */ /* 0x080fec000000180c */
[C---:B------:R-:W-:Y:S01]  /*8090*/  HMMA.16816.F32 R16, R204.reuse, R214, R16 ;  /* 0x000000d6cc10723c */ /* 0x040fe20000001810 */
[----:B------:R-:W1:Y:S05]  /*80a0*/  LDSM.16.M88.4 R212, [R240] ;  /* 0x00000000f0d4783b */ /* 0x000e6a0000000200 */
[-C--:B---3--:R-:W-:Y:S06]  /*80b0*/  HMMA.16816.F32 R20, R204, R208.reuse, R20 ;  /* 0x000000d0cc14723c */ /* 0x088fec0000001814 */
[C---:B------:R-:W-:Y:S06]  /*80c0*/  HMMA.16816.F32 R24, R216.reuse, R208, R24 ;  /* 0x000000d0d818723c */ /* 0x040fec0000001818 */
[-C--:B------:R-:W-:Y:S06]  /*80d0*/  HMMA.16816.F32 R28, R216, R210.reuse, R28 ;  /* 0x000000d2d81c723c */ /* 0x080fec000000181c */
[C---:B------:R-:W-:Y:S01]  /*80e0*/  HMMA.16816.F32 R32, R204.reuse, R210, R32 ;  /* 0x000000d2cc20723c */ /* 0x040fe20000001820 */
[----:B------:R-:W2:Y:S05]  /*80f0*/  LDSM.16.M88.4 R208, [R238] ;  /* 0x00000000eed0783b */ /* 0x000eaa0000000200 */
[-C--:B-1----:R-:W-:Y:S06]  /*8100*/  HMMA.16816.F32 R36, R204, R212.reuse, R36 ;  /* 0x000000d4cc24723c */ /* 0x082fec0000001824 */
[C---:B------:R-:W-:Y:S06]  /*8110*/  HMMA.16816.F32 R40, R216.reuse, R212, R40 ;  /* 0x000000d4d828723c */ /* 0x040fec0000001828 */
[-C--:B------:R-:W-:Y:S06]  /*8120*/  HMMA.16816.F32 R44, R216, R214.reuse, R44 ;  /* 0x000000d6d82c723c */ /* 0x080fec000000182c */
[C---:B------:R-:W-:Y:S01]  /*8130*/  HMMA.16816.F32 R48, R204.reuse, R214, R48 ;  /* 0x000000d6cc30723c */ /* 0x040fe20000001830 */
[----:B------:R-:W1:Y:S05]  /*8140*/  LDSM.16.M88.4 R212, [R237] ;  /* 0x00000000edd4783b */ /* 0x000e6a0000000200 */
[-C--:B------:R-:W-:Y:S06]  /*8150*/  HMMA.16816.F32 R52, R204, R220.reuse, R52 ;  /* 0x000000dccc34723c */ /* 0x080fec0000001834 */
[C---:B------:R-:W-:Y:S06]  /*8160*/  HMMA.16816.F32 R56, R216.reuse, R220, R56 ;  /* 0x000000dcd838723c */ /* 0x040fec0000001838 */
[-C--:B------:R-:W-:Y:S06]  /*8170*/  HMMA.16816.F32 R60, R216, R222.reuse, R60 ;  /* 0x000000ded83c723c */ /* 0x080fec000000183c */
[C---:B------:R-:W-:Y:S01]  /*8180*/  HMMA.16816.F32 R64, R204.reuse, R222, R64 ;  /* 0x000000decc40723c */ /* 0x040fe20000001840 */
[----:B------:R-:W3:Y:S05]  /*8190*/  LDSM.16.M88.4 R220, [R236] ;  /* 0x00000000ecdc783b */ /* 0x000eea0000000200 */
[-C--:B--2---:R-:W-:Y:S06]  /*81a0*/  HMMA.16816.F32 R68, R204, R208.reuse, R68 ;  /* 0x000000d0cc44723c */ /* 0x084fec0000001844 */
        /* <DEDUP_REMOVED lines=8> */
[----:B------:R-:W-:Y:S05]  /*8230*/  LDSM.16.M88.4 R212, [R232] ;  /* 0x00000000e8d4783b */ /* 0x000fea0000000200 */
[-C--:B---3--:R-:W-:Y:S06]  /*8240*/  HMMA.16816.F32 R100, R204, R220.reuse, R100 ;  /* 0x000000dccc64723c */ /* 0x088fec0000001864 */
[C---:B------:R-:W-:Y:S06]  /*8250*/  HMMA.16816.F32 R104, R216.reuse, R220, R104 ;  /* 0x000000dcd868723c */ /* 0x040fec0000001868 */
[-C--:B------:R-:W-:Y:S06]  /*8260*/  HMMA.16816.F32 R108, R216, R222.reuse, R108 ;  /* 0x000000ded86c723c */ /* 0x080fec000000186c */
[C---:B------:R-:W-:Y:S01]  /*8270*/  HMMA.16816.F32 R112, R204.reuse, R222, R112 ;  /* 0x000000decc70723c */ /* 0x040fe20000001870 */
[----:B------:R-:W1:Y:S05]  /*8280*/  LDSM.16.M88.4 R220, [R227] ;  /* 0x00000000e3dc783b */ /* 0x000e6a0000000200 */
[-C--:B--2---:R-:W-:Y:S06]  /*8290*/  HMMA.16816.F32 R116, R204, R208.reuse, R116 ;  /* 0x000000d0cc74723c */ /* 0x084fec0000001874 */
[C---:B------:R-:W-:Y:S06]  /*82a0*/  HMMA.16816.F32 R120, R216.reuse, R208, R120 ;  /* 0x000000d0d878723c */ /* 0x040fec0000001878 */
[-C--:B------:R-:W-:Y:S01]  /*82b0*/  HMMA.16816.F32 R124, R216, R210.reuse, R124 ;  /* 0x000000d2d87c723c */ /* 0x080fe2000000187c */
[----:B------:R-:W2:Y:S05]  /*82c0*/  LDSM.16.M88.4 R216, [R232+0x2000] ;  /* 0x00200000e8d8783b */ /* 0x000eaa0000000200 */
[----:B------:R-:W-:Y:S03]  /*82d0*/  HMMA.16816.F32 R128, R204, R210, R128 ;  /* 0x000000d2cc80723c */ /* 0x000fe60000001880 */
[----:B------:R-:W3:Y:S08]  /*82e0*/  LDSM.16.M88.4 R204, [R227+0x800] ;  /* 0x00080000e3cc783b */ /* 0x000ef00000000200 */
[----:B------:R-:W4:Y:S01]  /*82f0*/  LDSM.16.M88.4 R208, [R227+0x1000] ;  /* 0x00100000e3d0783b */ /* 0x000f220000000200 */
[-C--:B-1----:R-:W-:Y:S06]  /*8300*/  HMMA.16816.F32 R4, R212, R220.reuse, R4 ;  /* 0x000000dcd404723c */ /* 0x082fec0000001804 */
[C---:B--2---:R-:W-:Y:S11]  /*8310*/  HMMA.16816.F32 R8, R216.reuse, R220, R8 ;  /* 0x000000dcd808723c */ /* 0x044ff60000001808 */
[----:B------:R-:W-:Y:S07]  /*8320*/  @!UPT UIADD3 URZ, URZ, URZ, URZ ;  /* 0x0000003f3f3ff290 */ /* 0x000fee000fffe03f */
[----:B------:R-:W-:Y:S01]  /*8330*/  FMNMX.FTZ R0, R4, R3, !PT ;  /* 0x0000000304007209 */ /* 0x000fe20007810000 */
[-C--:B------:R-:W-:Y:S03]  /*8340*/  HMMA.16816.F32 R12, R216, R222.reuse, R12 ;  /* 0x000000ded80c723c */ /* 0x080fe6000000180c */
[----:B------:R-:W-:Y:S02]  /*8350*/  FMNMX.FTZ R2, R6, R133, !PT ;  /* 0x0000008506027209 */ /* 0x000fe40007810000 */
[----:B------:R-:W-:Y:S01]  /*8360*/  FMNMX.FTZ R132, R5, R0, !PT ;  /* 0x0000000005847209 */ /* 0x000fe20007810000 */
[C---:B------:R-:W-:Y:S01]  /*8370*/  HMMA.16816.F32 R16, R212.reuse, R222, R16 ;  /* 0x000000ded410723c */ /* 0x040fe20000001810 */
[----:B------:R-:W1:Y:S04]  /*8380*/  LDSM.16.M88.4 R220, [R227+0x1800] ;  /* 0x00180000e3dc783b */ /* 0x000e680000000200 */
[----:B------:R-:W-:Y:S01]  /*8390*/  FMNMX.FTZ R0, R7, R2, !PT ;  /* 0x0000000207007209 */ /* 0x000fe20007810000 */
[-C--:B---3--:R-:W-:Y:S06]  /*83a0*/  HMMA.16816.F32 R20, R212, R204.reuse, R20 ;  /* 0x000000ccd414723c */ /* 0x088fec0000001814 */
[C---:B------:R-:W-:Y:S06]  /*83b0*/  HMMA.16816.F32 R24, R216.reuse, R204, R24 ;  /* 0x000000ccd818723c */ /* 0x040fec0000001818 */
[-C--:B------:R-:W-:Y:S06]  /*83c0*/  HMMA.16816.F32 R28, R216, R206.reuse, R28 ;  /* 0x000000ced81c723c */ /* 0x080fec000000181c */
[----:B------:R-:W-:Y:S01]  /*83d0*/  FMNMX.FTZ R2, R16, R132, !PT ;  /* 0x0000008410027209 */ /* 0x000fe20007810000 */
[C---:B------:R-:W-:Y:S01]  /*83e0*/  HMMA.16816.F32 R32, R212.reuse, R206, R32 ;  /* 0x000000ced420723c */ /* 0x040fe20000001820 */
[----:B------:R-:W2:Y:S03]  /*83f0*/  LDSM.16.M88.4 R204, [R227+0x2000] ;  /* 0x00200000e3cc783b */ /* 0x000ea60000000200 */
[----:B------:R-:W-:Y:S02]  /*8400*/  FMNMX.FTZ R132, R8, R137, !PT ;  /* 0x0000008908847209 */ /* 0x000fe40007810000 */
[----:B------:R-:W-:Y:S01]  /*8410*/  FMNMX.FTZ R134, R18, R0, !PT ;  /* 0x0000000012867209 */ /* 0x000fe20007810000 */
[-C--:B----4-:R-:W-:Y:S04]  /*8420*/  HMMA.16816.F32 R36, R212, R208.reuse, R36 ;  /* 0x000000d0d424723c */ /* 0x090fe80000001824 */
[----:B------:R-:W-:Y:S02]  /*8430*/  FMNMX.FTZ R135, R17, R2, !PT ;  /* 0x0000000211877209 */ /* 0x000fe40007810000 */
[----:B------:R-:W-:Y:S01]  /*8440*/  FMNMX.FTZ R0, R10, R138, !PT ;  /* 0x0000008a0a007209 */ /* 0x000fe20007810000 */
[C---:B------:R-:W-:Y:S04]  /*8450*/  HMMA.16816.F32 R40, R216.reuse, R208, R40 ;  /* 0x000000d0d828723c */ /* 0x040fe80000001828 */
[----:B------:R-:W-:Y:S02]  /*8460*/  FMNMX.FTZ R2, R9, R132, !PT ;  /* 0x0000008409027209 */ /* 0x000fe40007810000 */
[----:B------:R-:W-:Y:S01]  /*8470*/  FMNMX.FTZ R132, R19, R134, !PT ;  /* 0x0000008613847209 */ /* 0x000fe20007810000 */
[-C--:B------:R-:W-:Y:S04]  /*8480*/  HMMA.16816.F32 R44, R216, R210.reuse, R44 ;  /* 0x000000d2d82c723c */ /* 0x080fe8000000182c */
[----:B------:R-:W-:Y:S02]  /*8490*/  FMNMX.FTZ R135, R20, R135, !PT ;  /* 0x0000008714877209 */ /* 0x000fe40007810000 */
[----:B------:R-:W-:Y:S01]  /*84a0*/  FMNMX.FTZ R0, R11, R0, !PT ;  /* 0x000000000b007209 */ /* 0x000fe20007810000 */
[C---:B------:R-:W-:Y:S01]  /*84b0*/  HMMA.16816.F32 R48, R212.reuse, R210, R48 ;  /* 0x000000d2d430723c */ /* 0x040fe20000001830 */
[----:B------:R-:W3:Y:S03]  /*84c0*/  LDSM.16.M88.4 R208, [R227+0x2800] ;  /* 0x00280000e3d0783b */ /* 0x000ee60000000200 */
[----:B------:R-:W-:Y:S02]  /*84d0*/  FMNMX.FTZ R2, R12, R2, !PT ;  /* 0x000000020c027209 */ /* 0x000fe40007810000 */
[----:B------:R-:W-:Y:S01]  /*84e0*/  FMNMX.FTZ R132, R22, R132, !PT ;  /* 0x0000008416847209 */ /* 0x000fe20007810000 */
[-C--:B-1----:R-:W-:Y:S04]  /*84f0*/  HMMA.16816.F32 R52, R212, R220.reuse, R52 ;  /* 0x000000dcd434723c */ /* 0x082fe80000001834 */
        /* <DEDUP_REMOVED lines=9> */
[----:B------:R-:W1:Y:S03]  /*8590*/  LDSM.16.M88.4 R220, [R227+0x3000] ;  /* 0x00300000e3dc783b */ /* 0x000e660000000200 */
[----:B------:R-:W-:Y:S02]  /*85a0*/  FMNMX.FTZ R2, R24, R2, !PT ;  /* 0x0000000218027209 */ /* 0x000fe40007810000 */
[----:B------:R-:W-:Y:S01]  /*85b0*/  FMNMX.FTZ R132, R34, R132, !PT ;  /* 0x0000008422847209 */ /* 0x000fe20007810000 */
[-C--:B--2---:R-:W-:Y:S04]  /*85c0*/  HMMA.16816.F32 R68, R212, R204.reuse, R68 ;  /* 0x000000ccd444723c */ /* 0x084fe80000001844 */
        /* <DEDUP_REMOVED lines=9> */
[----:B------:R-:W2:Y:S01]  /*8660*/  LDSM.16.M88.4 R204, [R227+0x3800] ;  /* 0x00380000e3cc783b */ /* 0x000ea20000000200 */
[----:B------:R-:W-:Y:S04]  /*8670*/  DEPBAR.LE SB0, 0x0 ;  /* 0x000080000000791a */ /* 0x000fe80000000000 */
[----:B------:R-:W-:Y:S01]  /*8680*/  FMNMX.FTZ R2, R28, R2, !PT ;  /* 0x000000021c027209 */ /* 0x000fe20007810000 */
[-C--:B---3--:R-:W-:Y:S01]  /*8690*/  HMMA.16816.F32 R84, R212, R208.reuse, R84 ;  /* 0x000000d0d454723c */ /* 0x088fe20000001854 */
[----:B------:R-:W-:Y:S04]  /*86a0*/  BAR.SYNC.DEFER_BLOCKING 0x0 ;  /* 0x0000000000007b1d */ /* 0x000fe80000010000 */
[----:B------:R-:W-:Y:S01]  /*86b0*/  FMNMX.FTZ R132, R38, R132, !PT ;  /* 0x0000008426847209 */ /* 0x000fe20007810000 */
[C---:B------:R-:W-:Y:S05]  /*86c0*/  HMMA.16816.F32 R88, R216.reuse, R208, R88 ;  /* 0x000000d0d858723c */ /* 0x040fea0000001858 */
[----:B------:R-:W-:Y:S01]  /*86d0*/  FMNMX.FTZ R136, R37, R136, !PT ;  /* 0x0000008825887209 */ /* 0x000fe20007810000 */
[-C--:B------:R-:W-:Y:S05]  /*86e0*/  HMMA.16816.F32 R92, R216, R210.reuse, R92 ;  /* 0x000000d2d85c723c */ /* 0x080fea000000185c */
[----:B------:R-:W-:Y:S01]  /*86f0*/  FMNMX.FTZ R0, R30, R0, !PT ;  /* 0x000000001e007209 */ /* 0x000fe20007810000 */
[C---:B------:R-:W-:Y:S05]  /*8700*/  HMMA.16816.F32 R96, R212.reuse, R210, R96 ;  /* 0x000000d2d460723c */ /* 0x040fea0000001860 */
[----:B------:R-:W-:Y:S01]  /*8710*/  FMNMX.FTZ R2, R29, R2, !PT ;  /* 0x000000021d027209 */ /* 0x000fe20007810000 */
[-C--:B-1----:R-:W-:Y:S05]  /*8720*/  HMMA.16816.F32 R100, R212, R220.reuse, R100 ;  /* 0x000000dcd464723c */ /* 0x082fea0000001864 */
[----:B------:R-:W-:Y:S01]  /*8730*/  FMNMX.FTZ R132, R39, R132, !PT ;  /* 0x0000008427847209 */ /* 0x000fe20007810000 */
[C---:B------:R-:W-:Y:S05]  /*8740*/  HMMA.16816.F32 R104, R216.reuse, R220, R104 ;  /* 0x000000dcd868723c */ /* 0x040fea0000001868 */
[----:B------:R-:W-:Y:S01]  /*8750*/  FMNMX.FTZ R136, R48, R136, !PT ;  /* 0x0000008830887209 */ /* 0x000fe20007810000 */
[-C--:B------:R-:W-:Y:S05]  /*8760*/  HMMA.16816.F32 R108, R216, R222.reuse, R108 ;  /* 0x000000ded86c723c */ /* 0x080fea000000186c */
[----:B------:R-:W-:Y:S01]  /*8770*/  FMNMX.FTZ R0, R31, R0, !PT ;  /* 0x000000001f007209 */ /* 0x000fe20007810000 */
[C---:B------:R-:W-:Y:S05]  /*8780*/  HMMA.16816.F32 R112, R212.reuse, R222, R112 ;  /* 0x000000ded470723c */ /* 0x040fea0000001870 */
[----:B------:R-:W-:Y:S01]  /*8790*/  FMNMX.FTZ R2, R40, R2, !PT ;  /* 0x0000000228027209 */ /* 0x000fe20007810000 */
[-C--:B--2---:R-:W-:Y:S05]  /*87a0*/  HMMA.16816.F32 R116, R212, R204.reuse, R116 ;  /* 0x000000ccd474723c */ /* 0x084fea0000001874 */
[----:B------:R-:W-:Y:S01]  /*87b0*/  FMNMX.FTZ R132, R50, R132, !PT ;  /* 0x0000008432847209 */ /* 0x000fe20007810000 */
[C---:B------:R-:W-:Y:S05]  /*87c0*/  HMMA.16816.F32 R120, R216.reuse, R204, R120 ;  /* 0x000000ccd878723c */ /* 0x040fea0000001878 */
[----:B------:R-:W-:Y:S01]  /*87d0*/  FMNMX.FTZ R136, R49, R136, !PT ;  /* 0x0000008831887209 */ /* 0x000fe20007810000 */
[-C--:B------:R-:W-:Y:S05]  /*87e0*/  HMMA.16816.F32 R124, R216, R206.reuse, R124 ;  /* 0x000000ced87c723c */ /* 0x080fea000000187c */
[----:B------:R-:W-:Y:S01]  /*87f0*/  FMNMX.FTZ R0, R42, R0, !PT ;  /* 0x000000002a007209 */ /* 0x000fe20007810000 */
[----:B------:R-:W-:Y:S05]  /*8800*/  HMMA.16816.F32 R128, R212, R206, R128 ;  /* 0x000000ced480723c */ /* 0x000fea0000001880 */
[----:B------:R-:W-:Y:S02]  /*8810*/  FMNMX.FTZ R2, R41, R2, !PT ;  /* 0x0000000229027209 */ /* 0x000fe40007810000 */
[----:B------:R-:W-:Y:S04]  /*8820*/  FMNMX.FTZ R132, R51, R132, !PT ;  /* 0x0000008433847209 */ /* 0x000fe80007810000 */
[----:B------:R-:W-:Y:S02]  /*8830*/  FMNMX.FTZ R136, R52, R136, !PT ;  /* 0x0000008834887209 */ /* 0x000fe40007810000 */
        /* <DEDUP_REMOVED lines=75> */
[----:B------:R-:W-:Y:S01]  /*8cf0*/  FMNMX.FTZ R136, R129, R136, !PT ;  /* 0x0000008881887209 */ /* 0x000fe20007810000 */
[----:B------:R-:W-:Y:S06]  /*8d00*/  @P0 BRA `(.L_x_5) ;  /* 0xffffffe800340947 */ /* 0x000fec000383ffff */
.L_x_4:
[----:B---3--:R-:W-:Y:S01]  /*8d10*/  SHFL.BFLY PT, R135, R136, 0x2, 0x1f ;  /* 0x0c401f0088877f89 */ /* 0x008fe200000e0000 */
[----:B------:R-:W-:Y:S02]  /*8d20*/  FMNMX.FTZ R134, R131, R214, !PT ;  /* 0x000000d683867209 */ /* 0x000fe40007810000 */
[----:B------:R-:W-:Y:S05]  /*8d30*/  FMNMX.FTZ R2, R121, R132, !PT ;  /* 0x0000008479027209 */ /* 0x000fea0007810000 */
[----:B------:R-:W-:Y:S01]  /*8d40*/  STL [R1+0xb4], R243 ;  /* 0x0000b4f301007387 */ /* 0x000fe20000100800 */
[----:B------:R-:W-:Y:S02]  /*8d50*/  FMNMX.FTZ R0, R122, R215, !PT ;  /* 0x000000d77a007209 */ /* 0x000fe40007810000 */
[----:B------:R-:W-:Y:S01]  /*8d60*/  FMNMX.FTZ R2, R124, R2, !PT ;  /* 0x000000027c027209 */ /* 0x000fe20007810000 */
[----:B------:R-:W-:Y:S01]  /*8d70*/  SHFL.BFLY PT, R205, R134, 0x2, 0x1f ;  /* 0x0c401f0086cd7f89 */ /* 0x000fe200000e0000 */
[----:B------:R-:W-:Y:S02]  /*8d80*/  FMNMX.FTZ R0, R123, R0, !PT ;  /* 0x000000007b007209 */ /* 0x000fe40007810000 */
[----:B------:R-:W-:Y:S05]  /*8d90*/  FMNMX.FTZ R132, R125, R2, !PT ;  /* 0x000000027d847209 */ /* 0x000fea0007810000 */
[----:B------:R-:W-:Y:S01]  /*8da0*/  STL [R1+0xb0], R242 ;  /* 0x0000b0f201007387 */ /* 0x000fe20000100800 */
[----:B------:R-:W-:Y:S03]  /*8db0*/  FMNMX.FTZ R0, R126, R0, !PT ;  /* 0x000000007e007209 */ /* 0x000fe60007810000 */
[----:B------:R-:W-:Y:S01]  /*8dc0*/  SHFL.BFLY PT, R204, R132, 0x2, 0x1f ;  /* 0x0c401f0084cc7f89 */ /* 0x000fe200000e0000 */
[----:B------:R-:W-:Y:S07]  /*8dd0*/  FMNMX.FTZ R0, R127, R0, !PT ;  /* 0x000000007f007209 */ /* 0x000fee0007810000 */
[----:B------:R-:W-:Y:S04]  /*8de0*/  STL [R1+0xac], R241 ;  /* 0x0000acf101007387 */ /* 0x000fe80000100800 */
[----:B------:R-:W1:Y:S08]  /*8df0*/  SHFL.BFLY PT, R2, R0, 0x2, 0x1f ;  /* 0x0c401f0000027f89 */ /* 0x000e7000000e0000 */
[----:B------:R-:W-:Y:S04]  /*8e00*/  STL [R1+0xa8], R240 ;  /* 0x0000a8f001007387 */ /* 0x000fe80000100800 */
[----:B------:R-:W-:Y:S04]  /*8e10*/  STL [R1+0xa4], R239 ;  /* 0x0000a4ef01007387 */ /* 0x000fe80000100800 */
[----:B------:R-:W-:Y:S04]  /*8e20*/  STL [R1+0xa0], R238 ;  /* 0x0000a0ee01007387 */ /* 0x000fe80000100800 */
[----:B------:R-:W-:Y:S04]  /*8e30*/  STL [R1+0x9c], R237 ;  /* 0x00009ced01007387 */ /* 0x000fe80000100800 */
[----:B------:R-:W-:Y:S01]  /*8e40*/  STL [R1+0x98], R236 ;  /* 0x000098ec01007387 */ /* 0x000fe20000100800 */
[----:B-1----:R-:W-:Y:S03]  /*8e50*/  FMNMX.FTZ R2, R0, R2, !PT ;  /* 0x0000000200027209 */ /* 0x002fe60007810000 */
[----:B------:R-:W-:Y:S01]  /*8e60*/  STL [R1+0x94], R235 ;  /* 0x000094eb01007387 */ /* 0x000fe20000100800 */
[----:B------:R-:W-:Y:S02]  /*8e70*/  FMNMX.FTZ R136, R136, R135, !PT ;  /* 0x0000008788887209 */ /* 0x000fe40007810000 */
[----:B------:R-:W-:Y:S01]  /*8e80*/  FMNMX.FTZ R134, R134, R205, !PT ;  /* 0x000000cd86867209 */ /* 0x000fe20007810000 */
[----:B------:R-:W-:Y:S01]  /*8e90*/  STL [R1+0x90], R234 ;  /* 0x000090ea01007387 */ /* 0x000fe20000100800 */
[----:B------:R-:W-:Y:S03]  /*8ea0*/  FMNMX.FTZ R204, R132, R204, !PT ;  /* 0x000000cc84cc7209 */ /* 0x000fe60007810000 */
[----:B------:R-:W1:Y:S08]  /*8eb0*/  SHFL.BFLY PT, R135, R136, 0x1, 0x1f ;  /* 0x0c201f0088877f89 */ /* 0x000e7000000e0000 */
[----:B------:R-:W2:Y:S08]  /*8ec0*/  SHFL.BFLY PT, R205, R134, 0x1, 0x1f ;  /* 0x0c201f0086cd7f89 */ /* 0x000eb000000e0000 */
[----:B------:R-:W3:Y:S08]  /*8ed0*/  SHFL.BFLY PT, R206, R204, 0x1, 0x1f ;  /* 0x0c201f00ccce7f89 */ /* 0x000ef000000e0000 */
[----:B------:R-:W-:Y:S04]  /*8ee0*/  STL [R1+0x8c], R233 ;  /* 0x00008ce901007387 */ /* 0x000fe80000100800 */
[----:B------:R-:W-:Y:S04]  /*8ef0*/  STL [R1+0x88], R232 ;  /* 0x000088e801007387 */ /* 0x000fe80000100800 */
[----:B------:R-:W-:Y:S01]  /*8f00*/  STL [R1+0x84], R231 ;  /* 0x000084e701007387 */ /* 0x000fe20000100800 */
[----:B-1----:R-:W-:Y:S03]  /*8f10*/  FMNMX.FTZ R136, R136, R135, !PT ;  /* 0x0000008788887209 */ /* 0x002fe60007810000 */
[----:B------:R-:W1:Y:S01]  /*8f20*/  SHFL.BFLY PT, R132, R2, 0x1, 0x1f ;  /* 0x0c201f0002847f89 */ /* 0x000e6200000e0000 */
[----:B--2---:R-:W-:Y:S01]  /*8f30*/  FMNMX.FTZ R135, R134, R205, !PT ;  /* 0x000000cd86877209 */ /* 0x004fe20007810000 */
[C---:B------:R-:W-:Y:S06]  /*8f40*/  FADD.FTZ R0, -R136.reuse, R3 ;  /* 0x0000000388007221 */ /* 0x040fec0000010100 */
[----:B------:R-:W-:Y:S01]  /*8f50*/  STL [R1+0x80], R230 ;  /* 0x000080e601007387 */ /* 0x000fe20000100800 */
[----:B------:R-:W-:Y:S01]  /*8f60*/  FSETP.NEU.FTZ.AND P1, PT, R136, -INF , PT ;  /* 0xff8000008800780b */ /* 0x000fe20003f3d000 */
[----:B------:R-:W-:Y:S01]  /*8f70*/  FMUL.FTZ R3, R0, UR4 ;  /* 0x0000000400037c20 */ /* 0x000fe20008410000 */
[----:B------:R-:W-:Y:S01]  /*8f80*/  FADD.FTZ R0, -R135, R133 ;  /* 0x0000008587007221 */ /* 0x000fe20000010100 */
[----:B------:R-:W-:Y:S01]  /*8f90*/  STL [R1+0x7c], R229 ;  /* 0x00007ce501007387 */ /* 0x000fe20000100800 */
[----:B---3--:R-:W-:Y:S01]  /*8fa0*/  FMNMX.FTZ R134, R204, R206, !PT ;  /* 0x000000cecc867209 */ /* 0x008fe20007810000 */
[----:B------:R2:W-:Y:S02]  /*8fb0*/  MUFU.EX2 R133, R3 ;  /* 0x0000000300857308 */ /* 0x0005e40000000800 */
[----:B------:R-:W-:Y:S02]  /*8fc0*/  STL [R1+0x78], R228 ;  /* 0x000078e401007387 */ /* 0x000fe40000100800 */
[----:B------:R-:W-:Y:S02]  /*8fd0*/  FMUL.FTZ R204, R134, UR4 ;  /* 0x0000000486cc7c20 */ /* 0x000fe40008410000 */
[----:B------:R-:W-:Y:S04]  /*8fe0*/  STL [R1+0x74], R227 ;  /* 0x000074e301007387 */ /* 0x000fe80000100800 */
[----:B------:R-:W-:Y:S01]  /*8ff0*/  STL [R1+0xb8], R136 ;  /* 0x0000b88801007387 */ /* 0x000fe20000100800 */
[----:B-1----:R-:W-:Y:S03]  /*9000*/  FMNMX.FTZ R132, R2, R132, !PT ;  /* 0x0000008402847209 */ /* 0x002fe60007810000 */
[----:B------:R-:W-:Y:S01]  /*9010*/  STL [R1+0xbc], R135 ;  /* 0x0000bc8701007387 */ /* 0x000fe20000100800 */
[----:B--2---:R-:W-:Y:S01]  /*9020*/  FMUL.FTZ R3, R0, UR4 ;  /* 0x0000000400037c20 */ /* 0x004fe20008410000 */
[----:B------:R-:W-:Y:S01]  /*9030*/  FADD.FTZ R0, -R134, R137 ;  /* 0x0000008986007221 */ /* 0x000fe20000010100 */
[----:B------:R-:W-:Y:S01]  /*9040*/  FMUL.FTZ R137, R136, UR4 ;  /* 0x0000000488897c20 */ /* 0x000fe20008410000 */
[----:B------:R-:W-:Y:S01]  /*9050*/  STL [R1+0xc0], R134 ;  /* 0x0000c08601007387 */ /* 0x000fe20000100800 */
[----:B------:R-:W-:Y:S01]  /*9060*/  FMUL.FTZ R205, R132, UR4 ;  /* 0x0000000484cd7c20 */ /* 0x000fe20008410000 */
[----:B------:R-:W-:Y:S01]  /*9070*/  FMUL.FTZ R2, R0, UR4 ;  /* 0x0000000400027c20 */ /* 0x000fe20008410000 */
[----:B------:R-:W-:Y:S01]  /*9080*/  MUFU.EX2 R3, R3 ;  /* 0x0000000300037308 */ /* 0x000fe20000000800 */
[----:B------:R-:W-:Y:S01]  /*9090*/  FSEL R137, R137, RZ, P1 ;  /* 0x000000ff89897208 */ /* 0x000fe20000800000 */
[----:B------:R-:W-:Y:S01]  /*90a0*/  STL [R1+0xc4], R132 ;  /* 0x0000c48401007387 */ /* 0x000fe20000100800 */
[----:B------:R-:W-:Y:S01]  /*90b0*/  FADD.FTZ R0, -R132, R138 ;  /* 0x0000008a84007221 */ /* 0x000fe20000010100 */
[C---:B------:R-:W-:Y:S01]  /*90c0*/  FMUL.FTZ R138, R135.reuse, UR4 ;  /* 0x00000004878a7c20 */ /* 0x040fe20008410000 */
[----:B------:R-:W-:Y:S01]  /*90d0*/  FSETP.NEU.FTZ.AND P1, PT, R135, -INF , PT ;  /* 0xff8000008700780b */ /* 0x000fe20003f3d000 */
[--C-:B------:R-:W-:Y:S01]  /*90e0*/  FFMA.FTZ R4, R4, UR4, -R137.reuse ;  /* 0x0000000404047c23 */ /* 0x100fe20008010889 */
[--C-:B------:R-:W-:Y:S03]  /*90f0*/  FFMA.FTZ R21, R21, UR4, -R137.reuse ;  /* 0x0000000415157c23 */ /* 0x100fe60008010889 */
[----:B------:R-:W-:Y:S01]  /*9100*/  MUFU.EX2 R2, R2 ;  /* 0x0000000200027308 */ /* 0x000fe20000000800 */
[--C-:B------:R-:W-:Y:S01]  /*9110*/  FFMA.FTZ R20, R20, UR4, -R137.reuse ;  /* 0x0000000414147c23 */ /* 0x100fe20008010889 */
[----:B------:R-:W-:Y:S01]  /*9120*/  FSEL R138, R138, RZ, P1 ;  /* 0x000000ff8a8a7208 */ /* 0x000fe20000800000 */
[--C-:B------:R-:W-:Y:S01]  /*9130*/  FFMA.FTZ R5, R5, UR4, -R137.reuse ;  /* 0x0000000405057c23 */ /* 0x100fe20008010889 */
[--C-:B------:R-:W-:Y:S01]  /*9140*/  FFMA.FTZ R32, R32, UR4, -R137.reuse ;  /* 0x0000000420207c23 */ /* 0x100fe20008010889 */
[--C-:B------:R-:W-:Y:S01]  /*9150*/  FFMA.FTZ R33, R33, UR4, -R137.reuse ;  /* 0x0000000421217c23 */ /* 0x100fe20008010889 */
[----:B------:R-:W-:Y:S01]  /*9160*/  FSETP.NEU.FTZ.AND P1, PT, R134, -INF , PT ;  /* 0xff8000008600780b */ /* 0x000fe20003f3d000 */
[--C-:B------:R-:W-:Y:S03]  /*9170*/  FFMA.FTZ R23, R23, UR4, -R138.reuse ;  /* 0x0000000417177c23 */ /* 0x100fe6000801088a */
[----:B------:R-:W-:Y:S01]  /*9180*/  MUFU.EX2 R208, R4 ;  /* 0x0000000400d07308 */ /* 0x000fe20000000800 */
[--C-:B------:R-:W-:Y:S01]  /*9190*/  FFMA.FTZ R22, R22, UR4, -R138.reuse ;  /* 0x0000000416167c23 */ /* 0x100fe2000801088a */
[--C-:B------:R-:W-:Y:S01]  /*91a0*/  FFMA.FTZ R34, R34, UR4, -R138.reuse ;  /* 0x0000000422227c23 */ /* 0x100fe2000801088a */
[----:B------:R-:W-:Y:S01]  /*91b0*/  FFMA.FTZ R35, R35, UR4, -R138 ;  /* 0x0000000423237c23 */ /* 0x000fe2000801088a */
[----:B------:R-:W-:Y:S01]  /*91c0*/  FSEL R204, R204, RZ, P1 ;  /* 0x000000ffcccc7208 */ /* 0x000fe20000800000 */
[--C-:B------:R-:W-:Y:S01]  /*91d0*/  FFMA.FTZ R16, R16, UR4, -R137.reuse ;  /* 0x0000000410107c23 */ /* 0x100fe20008010889 */
[----:B------:R-:W-:Y:S01]  /*91e0*/  FSETP.NEU.FTZ.AND P1, PT, R132, -INF , PT ;  /* 0xff8000008400780b */ /* 0x000fe20003f3d000 */
[----:B------:R-:W-:Y:S03]  /*91f0*/  FFMA.FTZ R17, R17, UR4, -R137 ;  /* 0x0000000411117c23 */ /* 0x000fe60008010889 */
[----:B------:R-:W1:Y:S01]  /*9200*/  MUFU.EX2 R4, R21 ;  /* 0x0000001500047308 */ /* 0x000e620000000800 */
[--C-:B------:R-:W-:Y:S01]  /*9210*/  FFMA.FTZ R60, R60, UR4, -R204.reuse ;  /* 0x000000043c3c7c23 */ /* 0x100fe200080108cc */
[--C-:B------:R-:W-:Y:S01]  /*9220*/  FFMA.FTZ R61, R61, UR4, -R204.reuse ;  /* 0x000000043d3d7c23 */ /* 0x100fe200080108cc */
[--C-:B------:R-:W-:Y:S01]  /*9230*/  FFMA.FTZ R72, R72, UR4, -R204.reuse ;  /* 0x0000000448487c23 */ /* 0x100fe200080108cc */
[--C-:B------:R-:W-:Y:S01]  /*9240*/  FFMA.FTZ R73, R73, UR4, -R204.reuse ;  /* 0x0000000449497c23 */ /* 0x100fe200080108cc */
[--C-:B------:R-:W-:Y:S01]  /*9250*/  FFMA.FTZ R88, R88, UR4, -R204.reuse ;  /* 0x0000000458587c23 */ /* 0x100fe200080108cc */
[--C-:B------:R-:W-:Y:S01]  /*9260*/  FFMA.FTZ R89, R89, UR4, -R204.reuse ;  /* 0x0000000459597c23 */ /* 0x100fe200080108cc */
[----:B------:R-:W-:Y:S03]  /*9270*/  FSEL R205, R205, RZ, P1 ;  /* 0x000000ffcdcd7208 */ /* 0x000fe60000800000 */
[----:B------:R-:W-:Y:S01]  /*9280*/  MUFU.EX2 R215, R5 ;  /* 0x0000000500d77308 */ /* 0x000fe20000000800 */
[--C-:B------:R-:W-:Y:S01]  /*9290*/  FFMA.FTZ R25, R25, UR4, -R204.reuse ;  /* 0x0000000419197c23 */ /* 0x100fe200080108cc */
[--C-:B------:R-:W-:Y:S01]  /*92a0*/  FFMA.FTZ R28, R28, UR4, -R204.reuse ;  /* 0x000000041c1c7c23 */ /* 0x100fe200080108cc */
[----:B------:R-:W-:Y:S01]  /*92b0*/  FFMA.FTZ R29, R29, UR4, -R204 ;  /* 0x000000041d1d7c23 */ /* 0x000fe200080108cc */
[--C-:B------:R-:W-:Y:S01]  /*92c0*/  FFMA.FTZ R62, R62, UR4, -R205.reuse ;  /* 0x000000043e3e7c23 */ /* 0x100fe200080108cd */
[--C-:B------:R-:W-:Y:S01]  /*92d0*/  FFMA.FTZ R63, R63, UR4, -R205.reuse ;  /* 0x000000043f3f7c23 */ /* 0x100fe200080108cd */
[--C-:B------:R-:W-:Y:S01]  /*92e0*/  FFMA.FTZ R74, R74, UR4, -R205.reuse ;  /* 0x000000044a4a7c23 */ /* 0x100fe200080108cd */
[--C-:B------:R-:W-:Y:S03]  /*92f0*/  FFMA.FTZ R75, R75, UR4, -R205.reuse ;  /* 0x000000044b4b7c23 */ /* 0x100fe600080108cd */
[----:B------:R2:W-:Y:S01]  /*9300*/  MUFU.EX2 R5, R32 ;  /* 0x0000002000057308 */ /* 0x0005e20000000800 */
[----:B-1----:R1:W-:Y:S01]  /*9310*/  STL [R1+0x20], R4 ;  /* 0x0000200401007387 */ /* 0x0023e20000100800 */
[--C-:B------:R-:W-:Y:S01]  /*9320*/  FFMA.FTZ R90, R90, UR4, -R205.reuse ;  /* 0x000000045a5a7c23 */ /* 0x100fe200080108cd */
[--C-:B------:R-:W-:Y:S01]  /*9330*/  FFMA.FTZ R91, R91, UR4, -R205.reuse ;  /* 0x000000045b5b7c23 */ /* 0x100fe200080108cd */
[--C-:B------:R-:W-:Y:S01]  /*9340*/  FFMA.FTZ R94, R94, UR4, -R205.reuse ;  /* 0x000000045e5e7c23 */ /* 0x100fe200080108cd */
[--C-:B------:R-:W-:Y:S01]  /*9350*/  FFMA.FTZ R95, R95, UR4, -R205.reuse ;  /* 0x000000045f5f7c23 */ /* 0x100fe200080108cd */
[--C-:B------:R-:W-:Y:S01]  /*9360*/  FFMA.FTZ R26, R26, UR4, -R205.reuse ;  /* 0x000000041a1a7c23 */ /* 0x100fe200080108cd */
[--C-:B------:R-:W-:Y:S03]  /*9370*/  FFMA.FTZ R27, R27, UR4, -R205.reuse ;  /* 0x000000041b1b7c23 */ /* 0x100fe600080108cd */
[----:B------:R-:W-:Y:S01]  /*9380*/  MUFU.EX2 R220, R20 ;  /* 0x0000001400dc7308 */ /* 0x000fe20000000800 */
[--C-:B------:R-:W-:Y:S01]  /*9390*/  FFMA.FTZ R10, R10, UR4, -R205.reuse ;  /* 0x000000040a0a7c23 */ /* 0x100fe200080108cd */
[--C-:B------:R-:W-:Y:S01]  /*93a0*/  FFMA.FTZ R18, R18, UR4, -R138.reuse ;  /* 0x0000000412127c23 */ /* 0x100fe2000801088a */
[----:B------:R-:W-:Y:S01]  /*93b0*/  FFMA.FTZ R19, R19, UR4, -R138 ;  /* 0x0000000413137c23 */ /* 0x000fe2000801088a */
[--C-:B------:R-:W-:Y:S01]  /*93c0*/  FFMA.FTZ R12, R12, UR4, -R204.reuse ;  /* 0x000000040c0c7c23 */ /* 0x100fe200080108cc */
[----:B------:R-:W-:Y:S01]  /*93d0*/  FFMA.FTZ R13, R13, UR4, -R204 ;  /* 0x000000040d0d7c23 */ /* 0x000fe200080108cc */
[--C-:B------:R-:W-:Y:S01]  /*93e0*/  FFMA.FTZ R14, R14, UR4, -R205.reuse ;  /* 0x000000040e0e7c23 */ /* 0x100fe200080108cd */
[--C-:B------:R-:W-:Y:S03]  /*93f0*/  FFMA.FTZ R15, R15, UR4, -R205.reuse ;  /* 0x000000040f0f7c23 */ /* 0x100fe600080108cd */
[----:B------:R-:W-:Y:S01]  /*9400*/  MUFU.EX2 R222, R22 ;  /* 0x0000001600de7308 */ /* 0x000fe20000000800 */
[--C-:B------:R-:W-:Y:S01]  /*9410*/  FFMA.FTZ R30, R30, UR4, -R205.reuse ;  /* 0x000000041e1e7c23 */ /* 0x100fe200080108cd */
[----:B------:R-:W-:Y:S01]  /*9420*/  FFMA.FTZ R31, R31, UR4, -R205 ;  /* 0x000000041f1f7c23 */ /* 0x000fe200080108cd */
[----:B------:R-:W-:Y:S01]  /*9430*/  FFMA.FTZ R36, R36, UR4, -R137 ;  /* 0x0000000424247c23 */ /* 0x000fe20008010889 */
[----:B------:R-:W-:Y:S01]  /*9440*/  FFMA.FTZ R38, R38, UR4, -R138 ;  /* 0x0000000426267c23 */ /* 0x000fe2000801088a */
[----:B------:R-:W-:Y:S01]  /*9450*/  FFMA.FTZ R40, R40, UR4, -R204 ;  /* 0x0000000428287c23 */ /* 0x000fe200080108cc */
[----:B------:R-:W-:Y:S01]  /*9460*/  FFMA.FTZ R42, R42, UR4, -R205 ;  /* 0x000000042a2a7c23 */ /* 0x000fe200080108cd */
[----:B--2---:R-:W-:Y:S03]  /*9470*/  FMUL.FTZ R32, R133, R164 ;  /* 0x000000a485207220 */ /* 0x004fe60000410000 */
[----:B------:R-:W-:Y:S01]  /*9480*/  MUFU.EX2 R206, R10 ;  /* 0x0000000a00ce7308 */ /* 0x000fe20000000800 */
[--C-:B------:R-:W-:Y:S01]  /*9490*/  FFMA.FTZ R164, R114, UR4, -R138.reuse ;  /* 0x0000000472a47c23 */ /* 0x100fe2000801088a */
[----:B------:R-:W-:Y:S01]  /*94a0*/  FFMA.FTZ R37, R37, UR4, -R137 ;  /* 0x0000000425257c23 */ /* 0x000fe20008010889 */
[----:B------:R-:W-:Y:S01]  /*94b0*/  FFMA.FTZ R39, R39, UR4, -R138 ;  /* 0x0000000427277c23 */ /* 0x000fe2000801088a */
[--C-:B------:R-:W-:Y:S01]  /*94c0*/  FFMA.FTZ R41, R41, UR4, -R204.reuse ;  /* 0x0000000429297c23 */ /* 0x100fe200080108cc */
[--C-:B------:R-:W-:Y:S01]  /*94d0*/  FFMA.FTZ R43, R43, UR4, -R205.reuse ;  /* 0x000000042b2b7c23 */ /* 0x100fe200080108cd */
[--C-:B------:R-:W-:Y:S01]  /*94e0*/  FFMA.FTZ R44, R44, UR4, -R204.reuse ;  /* 0x000000042c2c7c23 */ /* 0x100fe200080108cc */
[----:B------:R-:W-:Y:S03]  /*94f0*/  FFMA.FTZ R45, R45, UR4, -R204 ;  /* 0x000000042d2d7c23 */ /* 0x000fe600080108cc */
[----:B-1----:R-:W1:Y:S01]  /*9500*/  MUFU.EX2 R4, R23 ;  /* 0x0000001700047308 */ /* 0x002e620000000800 */
[--C-:B------:R-:W-:Y:S01]  /*9510*/  FFMA.FTZ R46, R46, UR4, -R205.reuse ;  /* 0x000000042e2e7c23 */ /* 0x100fe200080108cd */
[----:B------:R-:W-:Y:S01]  /*9520*/  FFMA.FTZ R47, R47, UR4, -R205 ;  /* 0x000000042f2f7c23 */ /* 0x000fe200080108cd */
[--C-:B------:R-:W-:Y:S01]  /*9530*/  FFMA.FTZ R48, R48, UR4, -R137.reuse ;  /* 0x0000000430307c23 */ /* 0x100fe20008010889 */
[--C-:B------:R-:W-:Y:S01]  /*9540*/  FFMA.FTZ R49, R49, UR4, -R137.reuse ;  /* 0x0000000431317c23 */ /* 0x100fe20008010889 */
[--C-:B------:R-:W-:Y:S01]  /*9550*/  FFMA.FTZ R50, R50, UR4, -R138.reuse ;  /* 0x0000000432327c23 */ /* 0x100fe2000801088a */
[--C-:B------:R-:W-:Y:S01]  /*9560*/  FFMA.FTZ R51, R51, UR4, -R138.reuse ;  /* 0x0000000433337c23 */ /* 0x100fe2000801088a */
[--C-:B------:R-:W-:Y:S03]  /*9570*/  FFMA.FTZ R52, R52, UR4, -R137.reuse ;  /* 0x0000000434347c23 */ /* 0x100fe60008010889 */
[----:B------:R2:W-:Y:S01]  /*9580*/  MUFU.EX2 R10, R29 ;  /* 0x0000001d000a7308 */ /* 0x0005e20000000800 */
[--C-:B------:R-:W-:Y:S01]  /*9590*/  FFMA.FTZ R6, R6, UR4, -R138.reuse ;  /* 0x0000000406067c23 */ /* 0x100fe2000801088a */
[--C-:B------:R-:W-:Y:S01]  /*95a0*/  FFMA.FTZ R7, R7, UR4, -R138.reuse ;  /* 0x0000000407077c23 */ /* 0x100fe2000801088a */
[--C-:B------:R-:W-:Y:S01]  /*95b0*/  FFMA.FTZ R53, R53, UR4, -R137.reuse ;  /* 0x0000000435357c23 */ /* 0x100fe20008010889 */
[--C-:B------:R-:W-:Y:S01]  /*95c0*/  FFMA.FTZ R54, R54, UR4, -R138.reuse ;  /* 0x0000000436367c23 */ /* 0x100fe2000801088a */
[----:B------:R-:W-:Y:S01]  /*95d0*/  FFMA.FTZ R55, R55, UR4, -R138 ;  /* 0x0000000437377c23 */ /* 0x000fe2000801088a */
[----:B------:R-:W-:Y:S01]  /*95e0*/  FFMA.FTZ R64, R64, UR4, -R137 ;  /* 0x0000000440407c23 */ /* 0x000fe20008010889 */
[--C-:B------:R-:W-:Y:S03]  /*95f0*/  FFMA.FTZ R56, R56, UR4, -R204.reuse ;  /* 0x0000000438387c23 */ /* 0x100fe600080108cc */
[----:B------:R3:W4:Y:S01]  /*9600*/  MUFU.EX2 R209, R6 ;  /* 0x0000000600d17308 */ /* 0x0007220000000800 */
[----:B-1----:R1:W-:Y:S01]  /*9610*/  STL [R1+0x18], R4 ;  /* 0x0000180401007387 */ /* 0x0023e20000100800 */
[--C-:B------:R-:W-:Y:S01]  /*9620*/  FFMA.FTZ R57, R57, UR4, -R204.reuse ;  /* 0x0000000439397c23 */ /* 0x100fe200080108cc */
[--C-:B------:R-:W-:Y:S01]  /*9630*/  FFMA.FTZ R58, R58, UR4, -R205.reuse ;  /* 0x000000043a3a7c23 */ /* 0x100fe200080108cd */
[--C-:B------:R-:W-:Y:S01]  /*9640*/  FFMA.FTZ R76, R76, UR4, -R204.reuse ;  /* 0x000000044c4c7c23 */ /* 0x100fe200080108cc */
[----:B------:R-:W1:Y:S01]  /*9650*/  LDSM.16.MT88.4 R20, [R139+0x8000] ;  /* 0x008000008b14783b */ /* 0x000e620000004200 */
[--C-:B------:R-:W-:Y:S01]  /*9660*/  FFMA.FTZ R77, R77, UR4, -R204.reuse ;  /* 0x000000044d4d7c23 */ /* 0x100fe200080108cc */
[--C-:B------:R-:W-:Y:S03]  /*9670*/  FFMA.FTZ R78, R78, UR4, -R205.reuse ;  /* 0x000000044e4e7c23 */ /* 0x100fe600080108cd */
[----:B------:R4:W-:Y:S01]  /*9680*/  MUFU.EX2 R213, R7 ;  /* 0x0000000700d57308 */ /* 0x0009e20000000800 */
[----:B--2---:R-:W-:Y:S01]  /*9690*/  FMUL.FTZ R29, R2, R169 ;  /* 0x000000a9021d7220 */ /* 0x004fe20000410000 */
[--C-:B------:R-:W-:Y:S01]  /*96a0*/  FFMA.FTZ R79, R79, UR4, -R205.reuse ;  /* 0x000000044f4f7c23 */ /* 0x100fe200080108cd */
[----:B------:R-:W-:Y:S01]  /*96b0*/  FMUL.FTZ R0, R0, UR4 ;  /* 0x0000000400007c20 */ /* 0x000fe20008410000 */
[--C-:B------:R-:W-:Y:S01]  /*96c0*/  FFMA.FTZ R8, R8, UR4, -R204.reuse ;  /* 0x0000000408087c23 */ /* 0x100fe200080108cc */
[----:B------:R2:W-:Y:S01]  /*96d0*/  STL [R1+0x24], R5 ;  /* 0x0000240501007387 */ /* 0x0005e20000100800 */
[--C-:B------:R-:W-:Y:S01]  /*96e0*/  FFMA.FTZ R9, R9, UR4, -R204.reuse ;  /* 0x0000000409097c23 */ /* 0x100fe200080108cc */
[----:B------:R-:W-:Y:S03]  /*96f0*/  FFMA.FTZ R11, R11, UR4, -R205 ;  /* 0x000000040b0b7c23 */ /* 0x000fe600080108cd */
[----:B------:R1:W-:Y:S01]  /*9700*/  MUFU.EX2 R216, R16 ;  /* 0x0000001000d87308 */ /* 0x0003e20000000800 */
[----:B---3--:R-:W-:Y:S01]  /*9710*/  FMUL.FTZ R6, R3, R146 ;  /* 0x0000009203067220 */ /* 0x008fe20000410000 */
[----:B------:R-:W-:Y:S01]  /*9720*/  FFMA.FTZ R24, R24, UR4, -R204 ;  /* 0x0000000418187c23 */ /* 0x000fe200080108cc */
[--C-:B------:R-:W-:Y:S01]  /*9730*/  FFMA.FTZ R65, R65, UR4, -R137.reuse ;  /* 0x0000000441417c23 */ /* 0x100fe20008010889 */
[----:B------:R-:W-:Y:S01]  /*9740*/  FFMA.FTZ R169, R113, UR4, -R137 ;  /* 0x0000000471a97c23 */ /* 0x000fe20008010889 */
[----:B------:R-:W-:Y:S01]  /*9750*/  FFMA.FTZ R113, R82, UR4, -R138 ;  /* 0x0000000452717c23 */ /* 0x000fe2000801088a */
[----:B------:R-:W-:Y:S01]  /*9760*/  FFMA.FTZ R114, R92, UR4, -R204 ;  /* 0x000000045c727c23 */ /* 0x000fe200080108cc */
[C---:B----4-:R-:W-:Y:S03]  /*9770*/  FFMA.FTZ R92, R3.reuse, R246, R209 ;  /* 0x000000f6035c7223 */ /* 0x050fe600000100d1 */
[----:B------:R3:W4:Y:S01]  /*9780*/  MUFU.EX2 R248, R17 ;  /* 0x0000001100f87308 */ /* 0x0007220000000800 */
[----:B------:R-:W-:Y:S01]  /*9790*/  FMUL.FTZ R7, R3, R147 ;  /* 0x0000009303077220 */ /* 0x000fe20000410000 */
[--C-:B------:R-:W-:Y:S01]  /*97a0*/  FFMA.FTZ R118, R118, UR4, -R138.reuse ;  /* 0x0000000476767c23 */ /* 0x100fe2000801088a */
[--C-:B------:R-:W-:Y:S01]  /*97b0*/  FFMA.FTZ R119, R119, UR4, -R138.reuse ;  /* 0x0000000477777c23 */ /* 0x100fe2000801088a */
[----:B------:R-:W-:Y:S01]  /*97c0*/  FFMA.FTZ R130, R130, UR4, -R138 ;  /* 0x0000000482827c23 */ /* 0x000fe2000801088a */
[--C-:B------:R-:W-:Y:S01]  /*97d0*/  FFMA.FTZ R104, R104, UR4, -R204.reuse ;  /* 0x0000000468687c23 */ /* 0x100fe200080108cc */
[--C-:B------:R-:W-:Y:S01]  /*97e0*/  FFMA.FTZ R105, R105, UR4, -R204.reuse ;  /* 0x0000000469697c23 */ /* 0x100fe200080108cc */
[--C-:B------:R-:W-:Y:S03]  /*97f0*/  FFMA.FTZ R108, R108, UR4, -R204.reuse ;  /* 0x000000046c6c7c23 */ /* 0x100fe600080108cc */
[----:B-1----:R-:W1:Y:S01]  /*9800*/  MUFU.EX2 R4, R33 ;  /* 0x0000002100047308 */ /* 0x002e620000000800 */
[----:B------:R-:W-:Y:S01]  /*9810*/  FMUL.FTZ R16, R133, R152 ;  /* 0x0000009885107220 */ /* 0x000fe20000410000 */
[--C-:B------:R-:W-:Y:S01]  /*9820*/  FFMA.FTZ R109, R109, UR4, -R204.reuse ;  /* 0x000000046d6d7c23 */ /* 0x100fe200080108cc */
[--C-:B------:R-:W-:Y:S01]  /*9830*/  FFMA.FTZ R120, R120, UR4, -R204.reuse ;  /* 0x0000000478787c23 */ /* 0x100fe200080108cc */
[--C-:B------:R-:W-:Y:S01]  /*9840*/  FFMA.FTZ R121, R121, UR4, -R204.reuse ;  /* 0x0000000479797c23 */ /* 0x100fe200080108cc */
[----:B------:R-:W-:Y:S01]  /*9850*/  FFMA.FTZ R124, R124, UR4, -R204 ;  /* 0x000000047c7c7c23 */ /* 0x000fe200080108cc */
[--C-:B------:R-:W-:Y:S01]  /*9860*/  FFMA.FTZ R106, R106, UR4, -R205.reuse ;  /* 0x000000046a6a7c23 */ /* 0x100fe200080108cd */
[--C-:B------:R-:W-:Y:S03]  /*9870*/  FFMA.FTZ R107, R107, UR4, -R205.reuse ;  /* 0x000000046b6b7c23 */ /* 0x100fe600080108cd */
[----:B--2---:R-:W2:Y:S01]  /*9880*/  MUFU.EX2 R5, R34 ;  /* 0x0000002200057308 */ /* 0x004ea20000000800 */
[----:B---3--:R-:W-:Y:S01]  /*9890*/  FMUL.FTZ R17, R133, R153 ;  /* 0x0000009985117220 */ /* 0x008fe20000410000 */
[----:B----4-:R-:W-:Y:S01]  /*98a0*/  F2FP.F16.F32.PACK_AB R146, R248, R216 ;  /* 0x000000d8f892723e */ /* 0x010fe200000000ff */
[--C-:B------:R-:W-:Y:S01]  /*98b0*/  FFMA.FTZ R110, R110, UR4, -R205.reuse ;  /* 0x000000046e6e7c23 */ /* 0x100fe200080108cd */
[--C-:B------:R-:W-:Y:S01]  /*98c0*/  FFMA.FTZ R111, R111, UR4, -R205.reuse ;  /* 0x000000046f6f7c23 */ /* 0x100fe200080108cd */
[--C-:B------:R-:W-:Y:S01]  /*98d0*/  FFMA.FTZ R122, R122, UR4, -R205.reuse ;  /* 0x000000047a7a7c23 */ /* 0x100fe200080108cd */
[--C-:B------:R-:W-:Y:S01]  /*98e0*/  FFMA.FTZ R123, R123, UR4, -R205.reuse ;  /* 0x000000047b7b7c23 */ /* 0x100fe200080108cd */
[----:B------:R-:W-:Y:S03]  /*98f0*/  FFMA.FTZ R126, R126, UR4, -R205 ;  /* 0x000000047e7e7c23 */ /* 0x000fe600080108cd */
[----:B------:R3:W-:Y:S01]  /*9900*/  MUFU.EX2 R214, R18 ;  /* 0x0000001200d67308 */ /* 0x0007e20000000800 */
[----:B-1----:R1:W-:Y:S01]  /*9910*/  STL [R1+0x48], R4 ;  /* 0x0000480401007387 */ /* 0x0023e20000100800 */
[----:B------:R-:W-:Y:S01]  /*9920*/  FMUL.FTZ R33, R133, R165 ;  /* 0x000000a585217220 */ /* 0x000fe20000410000 */
[----:B------:R-:W-:Y:S01]  /*9930*/  FFMA.FTZ R165, R115, UR4, -R138 ;  /* 0x0000000473a57c23 */ /* 0x000fe2000801088a */
[--C-:B------:R-:W-:Y:S01]  /*9940*/  FFMA.FTZ R115, R93, UR4, -R204.reuse ;  /* 0x000000045d737c23 */ /* 0x100fe200080108cc */
[----:B------:R-:W-:Y:S05]  /*9950*/  FFMA.FTZ R204, R125, UR4, -R204 ;  /* 0x000000047dcc7c23 */ /* 0x000fea00080108cc */
[----:B------:R4:W1:Y:S01]  /*9960*/  MUFU.EX2 R223, R19 ;  /* 0x0000001300df7308 */ /* 0x0008620000000800 */
[----:B--2---:R2:W-:Y:S01]  /*9970*/  STL [R1+0x1c], R5 ;  /* 0x00001c0501007387 */ /* 0x0045e20000100800 */
[C---:B------:R-:W-:Y:S01]  /*9980*/  FMUL.FTZ R34, R3.reuse, R166 ;  /* 0x000000a603227220 */ /* 0x040fe20000410000 */
[--C-:B------:R-:W-:Y:S07]  /*9990*/  FFMA.FTZ R166, R100, UR4, -R137.reuse ;  /* 0x0000000464a67c23 */ /* 0x100fee0008010889 */
[----:B------:R-:W2:Y:S01]  /*99a0*/  MUFU.EX2 R0, R0 ;  /* 0x0000000000007308 */ /* 0x000ea20000000800 */
[C---:B---3--:R-:W-:Y:S09]  /*99b0*/  FMUL.FTZ R18, R3.reuse, R154 ;  /* 0x0000009a03127220 */ /* 0x048ff20000410000 */
[----:B------:R3:W-:Y:S01]  /*99c0*/  MUFU.EX2 R207, R8 ;  /* 0x0000000800cf7308 */ /* 0x0007e20000000800 */
[----:B----4-:R-:W-:Y:S01]  /*99d0*/  FMUL.FTZ R19, R3, R155 ;  /* 0x0000009b03137220 */ /* 0x010fe20000410000 */
[----:B-1----:R-:W-:Y:S01]  /*99e0*/  F2FP.F16.F32.PACK_AB R147, R223, R214 ;  /* 0x000000d6df93723e */ /* 0x002fe200000000ff */
[----:B------:R-:W-:Y:S07]  /*99f0*/  LDSM.16.MT88.4 R152, [R225+0x8000] ;  /* 0x00800000e198783b */ /* 0x000fee0000004200 */
[----:B------:R-:W1:Y:S01]  /*9a00*/  MUFU.EX2 R4, R35 ;  /* 0x0000002300047308 */ /* 0x000e620000000800 */
[----:B--2---:R-:W-:Y:S09]  /*9a10*/  FFMA.FTZ R93, R0, R247, R206 ;  /* 0x000000f7005d7223 */ /* 0x004ff200000100ce */
[----:B------:R2:W-:Y:S01]  /*9a20*/  MUFU.EX2 R5, R26 ;  /* 0x0000001a00057308 */ /* 0x0005e20000000800 */
[----:B---3--:R-:W-:Y:S09]  /*9a30*/  FMUL.FTZ R8, R2, R140 ;  /* 0x0000008c02087220 */ /* 0x008ff20000410000 */
[----:B------:R-:W3:Y:S01]  /*9a40*/  MUFU.EX2 R212, R9 ;  /* 0x0000000900d47308 */ /* 0x000ee20000000800 */
[----:B-1----:R1:W-:Y:S01]  /*9a50*/  STL [R1+0x44], R4 ;  /* 0x0000440401007387 */ /* 0x0023e20000100800 */
[----:B------:R-:W-:Y:S01]  /*9a60*/  FMUL.FTZ R35, R3, R167 ;  /* 0x000000a703237220 */ /* 0x000fe20000410000 */
[--C-:B------:R-:W-:Y:S07]  /*9a70*/  FFMA.FTZ R167, R101, UR4, -R137.reuse ;  /* 0x0000000465a77c23 */ /* 0x100fee0008010889 */
[----:B------:R-:W4:Y:S01]  /*9a80*/  MUFU.EX2 R210, R11 ;  /* 0x0000000b00d27308 */ /* 0x000f220000000800 */
[----:B--2---:R-:W-:Y:S01]  /*9a90*/  FMUL.FTZ R26, R0, R158 ;  /* 0x0000009e001a7220 */ /* 0x004fe20000410000 */
[--C-:B------:R-:W-:Y:S08]  /*9aa0*/  FFMA.FTZ R158, R81, UR4, -R137.reuse ;  /* 0x00000004519e7c23 */ /* 0x100ff00008010889 */
[----:B------:R2:W-:Y:S01]  /*9ab0*/  MUFU.EX2 R211, R12 ;  /* 0x0000000c00d37308 */ /* 0x0005e20000000800 */
[----:B---3--:R-:W-:Y:S01]  /*9ac0*/  F2FP.F16.F32.PACK_AB R140, R212, R207 ;  /* 0x000000cfd48c723e */ /* 0x008fe200000000ff */
[----:B------:R-:W-:Y:S08]  /*9ad0*/  FMUL.FTZ R9, R2, R141 ;  /* 0x0000008d02097220 */ /* 0x000ff00000410000 */
[----:B------:R3:W-:Y:S01]  /*9ae0*/  MUFU.EX2 R219, R13 ;  /* 0x0000000d00db7308 */ /* 0x0007e20000000800 */
[----:B----4-:R-:W-:Y:S01]  /*9af0*/  F2FP.F16.F32.PACK_AB R141, R210, R206 ;  /* 0x000000ced28d723e */ /* 0x010fe200000000ff */
[----:B------:R-:W-:Y:S08]  /*9b00*/  FMUL.FTZ R11, R0, R143 ;  /* 0x0000008f000b7220 */ /* 0x000ff00000410000 */
[----:B-1----:R-:W1:Y:S01]  /*9b10*/  MUFU.EX2 R4, R25 ;  /* 0x0000001900047308 */ /* 0x002e620000000800 */
[C---:B--2---:R-:W-:Y:S09]  /*9b20*/  FMUL.FTZ R12, R2.reuse, R148 ;  /* 0x00000094020c7220 */ /* 0x044ff20000410000 */
[----:B------:R-:W-:Y:S01]  /*9b30*/  MUFU.EX2 R218, R14 ;  /* 0x0000000e00da7308 */ /* 0x000fe20000000800 */
[C---:B---3--:R-:W-:Y:S09]  /*9b40*/  FMUL.FTZ R13, R2.reuse, R149 ;  /* 0x00000095020d7220 */ /* 0x048ff20000410000 */
[----:B------:R-:W2:Y:S01]  /*9b50*/  MUFU.EX2 R221, R15 ;  /* 0x0000000f00dd7308 */ /* 0x000ea20000000800 */
[----:B-1----:R1:W-:Y:S01]  /*9b60*/  STL [R1+0x14], R4 ;  /* 0x0000140401007387 */ /* 0x0023e20000100800 */
[----:B------:R-:W-:Y:S01]  /*9b70*/  FMUL.FTZ R25, R2, R157 ;  /* 0x0000009d02197220 */ /* 0x000fe20000410000 */
[--C-:B------:R-:W-:Y:S01]  /*9b80*/  FFMA.FTZ R157, R69, UR4, -R137.reuse ;  /* 0x00000004459d7c23 */ /* 0x100fe20008010889 */
[--C-:B------:R-:W-:Y:S01]  /*9b90*/  FFMA.FTZ R69, R67, UR4, -R138.reuse ;  /* 0x0000000443457c23 */ /* 0x100fe2000801088a */
[----:B------:R3:W-:Y:S01]  /*9ba0*/  STL [R1+0x4], R5 ;  /* 0x0000040501007387 */ /* 0x0007e20000100800 */
[C---:B------:R-:W-:Y:S04]  /*9bb0*/  FMUL.FTZ R67, R0.reuse, R191 ;  /* 0x000000bf00437220 */ /* 0x040fe80000410000 */
[----:B------:R4:W-:Y:S10]  /*9bc0*/  MUFU.EX2 R14, R30 ;  /* 0x0000001e000e7308 */ /* 0x0009f40000000800 */
[----:B------:R3:W-:Y:S01]  /*9bd0*/  MUFU.EX2 R217, R24 ;  /* 0x0000001800d97308 */ /* 0x0007e20000000800 */
[----:B--2---:R-:W-:Y:S01]  /*9be0*/  F2FP.F16.F32.PACK_AB R143, R221, R218 ;  /* 0x000000dadd8f723e */ /* 0x004fe200000000ff */
[C---:B------:R-:W-:Y:S08]  /*9bf0*/  FMUL.FTZ R15, R0.reuse, R151 ;  /* 0x00000097000f7220 */ /* 0x040ff00000410000 */
[----:B------:R2:W-:Y:S01]  /*9c00*/  MUFU.EX2 R132, R37 ;  /* 0x0000002500847308 */ /* 0x0005e20000000800 */
[----:B----4-:R-:W-:Y:S01]  /*9c10*/  FMUL.FTZ R30, R0, R170 ;  /* 0x000000aa001e7220 */ /* 0x010fe20000410000 */
[--C-:B------:R-:W-:Y:S01]  /*9c20*/  FFMA.FTZ R170, R116, UR4, -R137.reuse ;  /* 0x0000000474aa7c23 */ /* 0x100fe20008010889 */
[--C-:B------:R-:W-:Y:S01]  /*9c30*/  FFMA.FTZ R116, R70, UR4, -R138.reuse ;  /* 0x0000000446747c23 */ /* 0x100fe2000801088a */
[----:B------:R-:W-:Y:S06]  /*9c40*/  FMUL.FTZ R70, R0, R198 ;  /* 0x000000c600467220 */ /* 0x000fec0000410000 */
[----:B-1----:R-:W1:Y:S01]  /*9c50*/  MUFU.EX2 R4, R27 ;  /* 0x0000001b00047308 */ /* 0x002e620000000800 */
[----:B---3--:R-:W-:Y:S01]  /*9c60*/  FMUL.FTZ R24, R2, R156 ;  /* 0x0000009c02187220 */ /* 0x008fe20000410000 */
[--C-:B------:R-:W-:Y:S01]  /*9c70*/  FFMA.FTZ R156, R68, UR4, -R137.reuse ;  /* 0x00000004449c7c23 */ /* 0x100fe20008010889 */
[--C-:B------:R-:W-:Y:S01]  /*9c80*/  FFMA.FTZ R68, R66, UR4, -R138.reuse ;  /* 0x0000000442447c23 */ /* 0x100fe2000801088a */
[C---:B------:R-:W-:Y:S06]  /*9c90*/  FMUL.FTZ R66, R0.reuse, R190 ;  /* 0x000000be00427220 */ /* 0x040fec0000410000 */
[----:B------:R-:W3:Y:S01]  /*9ca0*/  MUFU.EX2 R5, R28 ;  /* 0x0000001c00057308 */ /* 0x000ee20000000800 */
[----:B--2---:R-:W-:Y:S09]  /*9cb0*/  FMUL.FTZ R37, R133, R177 ;  /* 0x000000b185257220 */ /* 0x004ff20000410000 */
[----:B------:R2:W-:Y:S01]  /*9cc0*/  MUFU.EX2 R28, R40 ;  /* 0x00000028001c7308 */ /* 0x0005e20000000800 */
[----:B-1----:R1:W-:Y:S01]  /*9cd0*/  STL [R1+0x10], R4 ;  /* 0x0000100401007387 */ /* 0x0023e20000100800 */
[----:B------:R-:W-:Y:S01]  /*9ce0*/  FMUL.FTZ R27, R0, R159 ;  /* 0x0000009f001b7220 */ /* 0x000fe20000410000 */
[----:B------:R-:W-:Y:S01]  /*9cf0*/  FFMA.FTZ R159, R80, UR4, -R137 ;  /* 0x00000004509f7c23 */ /* 0x000fe20008010889 */
[--C-:B------:R-:W-:Y:S01]  /*9d00*/  FFMA.FTZ R80, R59, UR4, -R205.reuse ;  /* 0x000000043b507c23 */ /* 0x100fe200080108cd */
[----:B------:R-:W-:Y:S01]  /*9d10*/  FMUL.FTZ R59, R3, R203 ;  /* 0x000000cb033b7220 */ /* 0x000fe20000410000 */
[----:B------:R-:W-:Y:S04]  /*9d20*/  FFMA.FTZ R205, R127, UR4, -R205 ;  /* 0x000000047fcd7c23 */ /* 0x000fe800080108cd */
[----:B------:R4:W-:Y:S01]  /*9d30*/  MUFU.EX2 R134, R39 ;  /* 0x0000002700867308 */ /* 0x0009e20000000800 */
[----:B---3--:R3:W-:Y:S04]  /*9d40*/  STL [R1+0xc], R5 ;  /* 0x00000c0501007387 */ /* 0x0087e80000100800 */
[----:B------:R3:W-:Y:S05]  /*9d50*/  STL [R1+0x3c], R10 ;  /* 0x00003c0a01007387 */ /* 0x0007ea0000100800 */
[----:B------:R3:W-:Y:S01]  /*9d60*/  MUFU.EX2 R135, R41 ;  /* 0x0000002900877308 */ /* 0x0007e20000000800 */
[----:B------:R3:W-:Y:S01]  /*9d70*/  STL [R1+0x34], R14 ;  /* 0x0000340e01007387 */ /* 0x0007e20000100800 */
[----:B--2---:R-:W-:Y:S01]  /*9d80*/  FMUL.FTZ R40, R2, R172 ;  /* 0x000000ac02287220 */ /* 0x004fe20000410000 */
[--C-:B------:R-:W-:Y:S01]  /*9d90*/  FFMA.FTZ R172, R128, UR4, -R137.reuse ;  /* 0x0000000480ac7c23 */ /* 0x100fe20008010889 */
[--C-:B------:R-:W-:Y:S06]  /*9da0*/  FFMA.FTZ R128, R87, UR4, -R138.reuse ;  /* 0x0000000457807c23 */ /* 0x100fec000801088a */
[----:B------:R2:W-:Y:S01]  /*9db0*/  MUFU.EX2 R136, R43 ;  /* 0x0000002b00887308 */ /* 0x0005e20000000800 */
[----:B----4-:R-:W-:Y:S01]  /*9dc0*/  FMUL.FTZ R39, R3, R179 ;  /* 0x000000b303277220 */ /* 0x010fe20000410000 */
[----:B-1----:R-:W-:Y:S01]  /*9dd0*/  FMUL.FTZ R4, R133, R144 ;  /* 0x0000009085047220 */ /* 0x002fe20000410000 */
[----:B------:R-:W-:Y:S07]  /*9de0*/  F2FP.F16.F32.PACK_AB R144, R215, R208 ;  /* 0x000000d0d790723e */ /* 0x000fee00000000ff */
[----:B------:R1:W-:Y:S01]  /*9df0*/  MUFU.EX2 R241, R44 ;  /* 0x0000002c00f17308 */ /* 0x0003e20000000800 */
[----:B---3--:R-:W-:Y:S01]  /*9e00*/  FMUL.FTZ R41, R2, R173 ;  /* 0x000000ad02297220 */ /* 0x008fe20000410000 */
[----:B------:R-:W-:Y:S01]  /*9e10*/  FMUL.FTZ R5, R133, R145 ;  /* 0x0000009185057220 */ /* 0x000fe20000410000 */
[----:B------:R-:W-:Y:S01]  /*9e20*/  F2FP.F16.F32.PACK_AB R145, R213, R209 ;  /* 0x000000d1d591723e */ /* 0x000fe200000000ff */
[C---:B------:R-:W-:Y:S01]  /*9e30*/  FMUL.FTZ R10, R0.reuse, R142 ;  /* 0x0000008e000a7220 */ /* 0x040fe20000410000 */
[----:B------:R-:W-:Y:S05]  /*9e40*/  F2FP.F16.F32.PACK_AB R142, R219, R211 ;  /* 0x000000d3db8e723e */ /* 0x000fea00000000ff */
[----:B------:R-:W-:Y:S01]  /*9e50*/  MUFU.EX2 R237, R45 ;  /* 0x0000002d00ed7308 */ /* 0x000fe20000000800 */
[C---:B--2---:R-:W-:Y:S01]  /*9e60*/  FMUL.FTZ R43, R0.reuse, R175 ;  /* 0x000000af002b7220 */ /* 0x044fe20000410000 */
[-C--:B------:R-:W-:Y:S05]  /*9e70*/  HMMA.16816.F32 R4, R144, R20.reuse, R4 ;  /* 0x000000149004723c */ /* 0x080fea0000001804 */
[----:B------:R-:W-:Y:S01]  /*9e80*/  FMUL.FTZ R14, R0, R150 ;  /* 0x00000096000e7220 */ /* 0x000fe20000410000 */
[C---:B------:R-:W-:Y:S02]  /*9e90*/  HMMA.16816.F32 R8, R140.reuse, R20, R8 ;  /* 0x000000148c08723c */ /* 0x040fe40000001808 */
[----:B------:R-:W2:Y:S01]  /*9ea0*/  MUFU.EX2 R20, R31 ;  /* 0x0000001f00147308 */ /* 0x000ea20000000800 */
[----:B------:R-:W3:Y:S02]  /*9eb0*/  LDSM.16.MT88.4 R148, [R226+0x8000] ;  /* 0x00800000e294783b */ /* 0x000ee40000004200 */
[----:B-1----:R-:W-:Y:S01]  /*9ec0*/  FMUL.FTZ R44, R2, R184 ;  /* 0x000000b8022c7220 */ /* 0x002fe20000410000 */
[-C--:B------:R-:W-:Y:S06]  /*9ed0*/  HMMA.16816.F32 R12, R140, R22.reuse, R12 ;  /* 0x000000168c0c723c */ /* 0x080fec000000180c */
[----:B------:R1:W-:Y:S01]  /*9ee0*/  MUFU.EX2 R240, R46 ;  /* 0x0000002e00f07308 */ /* 0x0003e20000000800 */
[----:B------:R-:W-:Y:S01]  /*9ef0*/  FMUL.FTZ R21, R133, R161 ;  /* 0x000000a185157220 */ /* 0x000fe20000410000 */
[C---:B------:R-:W-:Y:S08]  /*9f00*/  HMMA.16816.F32 R16, R144.reuse, R22, R16 ;  /* 0x000000169010723c */ /* 0x040ff00000001810 */
[----:B------:R4:W-:Y:S01]  /*9f10*/  MUFU.EX2 R236, R47 ;  /* 0x0000002f00ec7308 */ /* 0x0009e20000000800 */
[----:B--2---:R2:W-:Y:S02]  /*9f20*/  STL [R1+0x38], R20 ;  /* 0x0000381401007387 */ /* 0x0045e40000100800 */
[C---:B------:R-:W-:Y:S01]  /*9f30*/  FMUL.FTZ R22, R3.reuse, R162 ;  /* 0x000000a203167220 */ /* 0x040fe20000410000 */
[----:B------:R-:W-:Y:S01]  /*9f40*/  FMUL.FTZ R23, R3, R163 ;  /* 0x000000a303177220 */ /* 0x000fe20000410000 */
[----:B------:R-:W-:Y:S01]  /*9f50*/  FMUL.FTZ R31, R0, R171 ;  /* 0x000000ab001f7220 */ /* 0x000fe20000410000 */
[----:B------:R-:W-:Y:S04]  /*9f60*/  FMUL.FTZ R45, R2, R185 ;  /* 0x000000b9022d7220 */ /* 0x000fe80000410000 */
[----:B------:R3:W-:Y:S01]  /*9f70*/  MUFU.EX2 R243, R48 ;  /* 0x0000003000f37308 */ /* 0x0007e20000000800 */
[C---:B-1----:R-:W-:Y:S01]  /*9f80*/  FMUL.FTZ R46, R0.reuse, R186 ;  /* 0x000000ba002e7220 */ /* 0x042fe20000410000 */
[--C-:B------:R-:W-:Y:S01]  /*9f90*/  FFMA.FTZ R171, R117, UR4, -R137.reuse ;  /* 0x0000000475ab7c23 */ /* 0x100fe20008010889 */
[--C-:B------:R-:W-:Y:S01]  /*9fa0*/  FFMA.FTZ R117, R71, UR4, -R138.reuse ;  /* 0x0000000447757c23 */ /* 0x100fe2000801088a */
[----:B------:R-:W-:Y:S01]  /*9fb0*/  FMUL.FTZ R71, R0, R199 ;  /* 0x000000c700477220 */ /* 0x000fe20000410000 */
[--C-:B------:R-:W-:Y:S01]  /*9fc0*/  FFMA.FTZ R161, R85, UR4, -R137.reuse ;  /* 0x0000000455a17c23 */ /* 0x100fe20008010889 */
[--C-:B------:R-:W-:Y:S01]  /*9fd0*/  FFMA.FTZ R162, R96, UR4, -R137.reuse ;  /* 0x0000000460a27c23 */ /* 0x100fe20008010889 */
[--C-:B------:R-:W-:Y:S03]  /*9fe0*/  FFMA.FTZ R163, R97, UR4, -R137.reuse ;  /* 0x0000000461a37c23 */ /* 0x100fe60008010889 */
[----:B------:R1:W-:Y:S01]  /*9ff0*/  MUFU.EX2 R239, R49 ;  /* 0x0000003100ef7308 */ /* 0x0003e20000000800 */
[C---:B----4-:R-:W-:Y:S09]  /*a000*/  FMUL.FTZ R47, R0.reuse, R187 ;  /* 0x000000bb002f7220 */ /* 0x050ff20000410000 */
[----:B------:R4:W-:Y:S01]  /*a010*/  MUFU.EX2 R242, R50 ;  /* 0x0000003200f27308 */ /* 0x0009e20000000800 */
[C---:B---3--:R-:W-:Y:S09]  /*a020*/  FMUL.FTZ R48, R133.reuse, R180 ;  /* 0x000000b485307220 */ /* 0x048ff20000410000 */
[----:B--2---:R-:W2:Y:S01]  /*a030*/  MUFU.EX2 R20, R36 ;  /* 0x0000002400147308 */ /* 0x004ea20000000800 */
[----:B-1----:R-:W-:Y:S09]  /*a040*/  FMUL.FTZ R49, R133, R181 ;  /* 0x000000b585317220 */ /* 0x002ff20000410000 */
[----:B------:R1:W-:Y:S01]  /*a050*/  MUFU.EX2 R36, R42 ;  /* 0x0000002a00247308 */ /* 0x0003e20000000800 */
[C---:B----4-:R-:W-:Y:S09]  /*a060*/  FMUL.FTZ R50, R3.reuse, R182 ;  /* 0x000000b603327220 */ /* 0x050ff20000410000 */
[----:B------:R3:W-:Y:S01]  /*a070*/  MUFU.EX2 R238, R51 ;  /* 0x0000003300ee7308 */ /* 0x0007e20000000800 */
[----:B--2---:R2:W-:Y:S09]  /*a080*/  STL [R1+0x30], R20 ;  /* 0x0000301401007387 */ /* 0x0045f20000100800 */
[----:B------:R4:W-:Y:S01]  /*a090*/  MUFU.EX2 R235, R52 ;  /* 0x0000003400eb7308 */ /* 0x0009e20000000800 */
[----:B-1----:R-:W-:Y:S09]  /*a0a0*/  FMUL.FTZ R42, R0, R174 ;  /* 0x000000ae002a7220 */ /* 0x002ff20000410000 */
[----:B------:R1:W-:Y:S01]  /*a0b0*/  MUFU.EX2 R231, R53 ;  /* 0x0000003500e77308 */ /* 0x0003e20000000800 */
[----:B---3--:R-:W-:Y:S09]  /*a0c0*/  FMUL.FTZ R51, R3, R183 ;  /* 0x000000b703337220 */ /* 0x008ff20000410000 */
[----:B------:R3:W-:Y:S01]  /*a0d0*/  MUFU.EX2 R234, R54 ;  /* 0x0000003600ea7308 */ /* 0x0007e20000000800 */
[C---:B----4-:R-:W-:Y:S09]  /*a0e0*/  FMUL.FTZ R52, R133.reuse, R192 ;  /* 0x000000c085347220 */ /* 0x050ff20000410000 */
[----:B--2---:R-:W2:Y:S01]  /*a0f0*/  MUFU.EX2 R20, R38 ;  /* 0x0000002600147308 */ /* 0x004ea20000000800 */
[----:B-1----:R-:W-:Y:S09]  /*a100*/  FMUL.FTZ R53, R133, R193 ;  /* 0x000000c185357220 */ /* 0x002ff20000410000 */
[----:B------:R1:W-:Y:S01]  /*a110*/  MUFU.EX2 R230, R55 ;  /* 0x0000003700e67308 */ /* 0x0003e20000000800 */
[C---:B---3--:R-:W-:Y:S09]  /*a120*/  FMUL.FTZ R54, R3.reuse, R194 ;  /* 0x000000c203367220 */ /* 0x048ff20000410000 */
[----:B------:R3:W-:Y:S01]  /*a130*/  MUFU.EX2 R227, R64 ;  /* 0x0000004000e37308 */ /* 0x0007e20000000800 */
[----:B--2---:R2:W-:Y:S01]  /*a140*/  STL [R1+0x2c], R20 ;  /* 0x00002c1401007387 */ /* 0x0045e20000100800 */
[C---:B------:R-:W-:Y:S03]  /*a150*/  FMUL.FTZ R38, R3.reuse, R178 ;  /* 0x000000b203267220 */ /* 0x040fe60000410000 */
[----:B------:R4:W-:Y:S05]  /*a160*/  STL [R1+0x28], R28 ;  /* 0x0000281c01007387 */ /* 0x0009ea0000100800 */
[----:B------:R2:W4:Y:S01]  /*a170*/  MUFU.EX2 R175, R65 ;  /* 0x0000004100af7308 */ /* 0x0005220000000800 */
[----:B------:R4:W-:Y:S01]  /*a180*/  STL [R1+0x40], R36 ;  /* 0x0000402401007387 */ /* 0x0009e20000100800 */
[----:B-1----:R-:W-:Y:S03]  /*a190*/  FMUL.FTZ R55, R3, R195 ;  /* 0x000000c303377220 */ /* 0x002fe60000410000 */
[----:B------:R-:W4:Y:S05]  /*a1a0*/  LDL.LU R180, [R1+0x40] ;  /* 0x0000400001b47983 */ /* 0x000f2a0000300800 */
[----:B------:R1:W-:Y:S01]  /*a1b0*/  MUFU.EX2 R173, R68 ;  /* 0x0000004400ad7308 */ /* 0x0003e20000000800 */
[----:B------:R-:W4:Y:S01]  /*a1c0*/  LDL.LU R181, [R1+0x28] ;  /* 0x0000280001b57983 */ /* 0x000f220000300800 */
[C---:B---3--:R-:W-:Y:S03]  /*a1d0*/  FMUL.FTZ R64, R2.reuse, R188 ;  /* 0x000000bc02407220 */ /* 0x048fe60000410000 */
[----:B------:R-:W3:Y:S05]  /*a1e0*/  LDL.LU R182, [R1+0x2c] ;  /* 0x00002c0001b67983 */ /* 0x000eea0000300800 */
[----:B------:R1:W-:Y:S01]  /*a1f0*/  MUFU.EX2 R233, R56 ;  /* 0x0000003800e97308 */ /* 0x0003e20000000800 */
[----:B--2---:R-:W-:Y:S01]  /*a200*/  FMUL.FTZ R65, R2, R189 ;  /* 0x000000bd02417220 */ /* 0x004fe20000410000 */
[----:B------:R-:W-:Y:S01]  /*a210*/  FMUL.FTZ R20, R133, R160 ;  /* 0x000000a085147220 */ /* 0x000fe20000410000 */
[----:B------:R-:W2:Y:S01]  /*a220*/  LDL.LU R183, [R1+0x30] ;  /* 0x0000300001b77983 */ /* 0x000ea20000300800 */
[--C-:B------:R-:W-:Y:S01]  /*a230*/  FFMA.FTZ R160, R84, UR4, -R137.reuse ;  /* 0x0000000454a07c23 */ /* 0x100fe20008010889 */
[----:B----4-:R-:W-:Y:S01]  /*a240*/  MOV R209, R175 ;  /* 0x000000af00d17202 */ /* 0x010fe20000000f00 */
[----:B------:R-:W-:Y:S01]  /*a250*/  FMUL.FTZ R28, R2, R168 ;  /* 0x000000a8021c7220 */ /* 0x000fe20000410000 */
[--C-:B------:R-:W-:Y:S03]  /*a260*/  FFMA.FTZ R168, R112, UR4, -R137.reuse ;  /* 0x0000000470a87c23 */ /* 0x100fe60008010889 */
[----:B------:R4:W-:Y:S01]  /*a270*/  MUFU.EX2 R229, R57 ;  /* 0x0000003900e57308 */ /* 0x0009e20000000800 */
[-C--:B------:R-:W-:Y:S03]  /*a280*/  HMMA.16816.F32 R20, R144, R148.reuse, R20 ;  /* 0x000000949014723c */ /* 0x080fe60000001814 */
[----:B-1----:R-:W-:Y:S01]  /*a290*/  FMUL.FTZ R68, R2, R196 ;  /* 0x000000c402447220 */ /* 0x002fe20000410000 */
[----:B------:R-:W-:Y:S01]  /*a2a0*/  FFMA.FTZ R137, R129, UR4, -R137 ;  /* 0x0000000481897c23 */ /* 0x000fe20008010889 */
[--C-:B------:R-:W-:Y:S01]  /*a2b0*/  FFMA.FTZ R129, R86, UR4, -R138.reuse ;  /* 0x0000000456817c23 */ /* 0x100fe2000801088a */
[C---:B------:R-:W-:Y:S01]  /*a2c0*/  HMMA.16816.F32 R24, R140.reuse, R148, R24 ;  /* 0x000000948c18723c */ /* 0x040fe20000001818 */
[----:B------:R-:W-:Y:S02]  /*a2d0*/  LDSM.16.MT88.4 R84, [R139+0x8800] ;  /* 0x008800008b54783b */ /* 0x000fe40000004200 */
[----:B------:R1:W-:Y:S02]  /*a2e0*/  MUFU.EX2 R232, R58 ;  /* 0x0000003a00e87308 */ /* 0x0003e40000000800 */
[C---:B------:R-:W-:Y:S01]  /*a2f0*/  FMUL.FTZ R56, R133.reuse, R200 ;  /* 0x000000c885387220 */ /* 0x040fe20000410000 */
[-C--:B------:R-:W-:Y:S07]  /*a300*/  HMMA.16816.F32 R28, R140, R150.reuse, R28 ;  /* 0x000000968c1c723c */ /* 0x080fee000000181c */
[----:B------:R-:W-:Y:S01]  /*a310*/  MUFU.EX2 R228, R80 ;  /* 0x0000005000e47308 */ /* 0x000fe20000000800 */
[C---:B----4-:R-:W-:Y:S01]  /*a320*/  FMUL.FTZ R57, R133.reuse, R201 ;  /* 0x000000c985397220 */ /* 0x050fe20000410000 */
[C---:B------:R-:W-:Y:S01]  /*a330*/  HMMA.16816.F32 R32, R144.reuse, R150, R32 ;  /* 0x000000969020723c */ /* 0x040fe20000001820 */
[----:B------:R-:W4:Y:S03]  /*a340*/  LDSM.16.MT88.4 R148, [R224+0x8000] ;  /* 0x00800000e094783b */ /* 0x000f260000004200 */
[----:B------:R-:W-:Y:S04]  /*a350*/  FMUL.FTZ R36, R133, R176 ;  /* 0x000000b085247220 */ /* 0x000fe80000410000 */
[----:B------:R-:W1:Y:S03]  /*a360*/  MUFU.EX2 R174, R60 ;  /* 0x0000003c00ae7308 */ /* 0x000e660000000800 */
[----:B-1----:R-:W-:Y:S01]  /*a370*/  FMUL.FTZ R58, R3, R202 ;  /* 0x000000ca033a7220 */ /* 0x002fe20000410000 */
[----:B------:R-:W-:Y:S01]  /*a380*/  FFMA.FTZ R112, R83, UR4, -R138 ;  /* 0x0000000453707c23 */ /* 0x000fe2000801088a */
[----:B------:R-:W-:Y:S05]  /*a390*/  FFMA.FTZ R133, R133, R244, R208 ;  /* 0x000000f485857223 */ /* 0x000fea00000100d0 */
[----:B------:R-:W-:Y:S01]  /*a3a0*/  MUFU.EX2 R184, R61 ;  /* 0x0000003d00b87308 */ /* 0x000fe20000000800 */
[----:B------:R-:W-:Y:S09]  /*a3b0*/  FADD.FTZ R3, R215, R133 ;  /* 0x00000085d7037221 */ /* 0x000ff20000010000 */
[----:B------:R-:W-:Y:S01]  /*a3c0*/  MUFU.EX2 R249, R62 ;  /* 0x0000003e00f97308 */ /* 0x000fe20000000800 */
[----:B------:R-:W-:Y:S09]  /*a3d0*/  MOV R246, R174 ;  /* 0x000000ae00f67202 */ /* 0x000ff20000000f00 */
[----:B------:R1:W-:Y:S10]  /*a3e0*/  MUFU.EX2 R185, R63 ;  /* 0x0000003f00b97308 */ /* 0x0003f40000000800 */
[----:B------:R-:W-:Y:S01]  /*a3f0*/  MUFU.EX2 R193, R73 ;  /* 0x0000004900c17308 */ /* 0x000fe20000000800 */
[-C--:B----4-:R-:W-:Y:S09]  /*a400*/  HMMA.16816.F32 R36, R144, R148.reuse, R36 ;  /* 0x000000949024723c */ /* 0x090ff20000001824 */
[----:B------:R-:W-:Y:S01]  /*a410*/  MUFU.EX2 R191, R75 ;  /* 0x0000004b00bf7308 */ /* 0x000fe20000000800 */
[C---:B------:R-:W-:Y:S01]  /*a420*/  HMMA.16816.F32 R40, R140.reuse, R148, R40 ;  /* 0x000000948c28723c */ /* 0x040fe20000001828 */
[----:B-1----:R-:W-:Y:S05]  /*a430*/  LDSM.16.MT88.4 R60, [R225+0x8800] ;  /* 0x00880000e13c783b */ /* 0x002fea0000004200 */
[-C--:B------:R-:W-:Y:S03]  /*a440*/  HMMA.16816.F32 R44, R140, R150.reuse, R44 ;  /* 0x000000968c2c723c */ /* 0x080fe6000000182c */
[----:B------:R-:W-:Y:S02]  /*a450*/  MUFU.EX2 R175, R88 ;  /* 0x0000005800af7308 */ /* 0x000fe40000000800 */
[--C-:B------:R-:W-:Y:S01]  /*a460*/  FFMA.FTZ R148, R98, UR4, -R138.reuse ;  /* 0x0000000462947c23 */ /* 0x100fe2000801088a */
[C---:B------:R-:W-:Y:S07]  /*a470*/  HMMA.16816.F32 R48, R144.reuse, R150, R48 ;  /* 0x000000969030723c */ /* 0x040fee0000001830 */
[----:B------:R-:W-:Y:S01]  /*a480*/  MUFU.EX2 R174, R89 ;  /* 0x0000005900ae7308 */ /* 0x000fe20000000800 */
[--C-:B------:R-:W-:Y:S01]  /*a490*/  FFMA.FTZ R149, R99, UR4, -R138.reuse ;  /* 0x0000000463957c23 */ /* 0x100fe2000801088a */
[-C--:B------:R-:W-:Y:S08]  /*a4a0*/  HMMA.16816.F32 R52, R144, R152.reuse, R52 ;  /* 0x000000989034723c */ /* 0x080ff00000001834 */
[----:B------:R1:W-:Y:S01]  /*a4b0*/  MUFU.EX2 R176, R69 ;  /* 0x0000004500b07308 */ /* 0x0003e20000000800 */
[C---:B------:R-:W-:Y:S01]  /*a4c0*/  HMMA.16816.F32 R64, R140.reuse, R152, R64 ;  /* 0x000000988c40723c */ /* 0x040fe20000001840 */
[----:B------:R-:W4:Y:S04]  /*a4d0*/  LDL.LU R152, [R1+0x3c] ;  /* 0x00003c0001987983 */ /* 0x000f280000300800 */
[----:B------:R-:W3:Y:S01]  /*a4e0*/  LDL.LU R153, [R1+0x38] ;  /* 0x0000380001997983 */ /* 0x000ee20000300800 */
[--C-:B------:R-:W-:Y:S01]  /*a4f0*/  FFMA.FTZ R151, R102, UR4, -R138.reuse ;  /* 0x0000000466977c23 */ /* 0x100fe2000801088a */
[--C-:B------:R-:W-:Y:S02]  /*a500*/  FFMA.FTZ R150, R103, UR4, -R138.reuse ;  /* 0x0000000467967c23 */ /* 0x100fe4000801088a */
[----:B------:R-:W-:Y:S01]  /*a510*/  MUFU.EX2 R186, R156 ;  /* 0x0000009c00ba7308 */ /* 0x000fe20000000800 */
[----:B------:R-:W2:Y:S01]  /*a520*/  LDL.LU R196, [R1+0x44] ;  /* 0x0000440001c47983 */ /* 0x000ea20000300800 */
[----:B------:R-:W-:Y:S03]  /*a530*/  FFMA.FTZ R138, R131, UR4, -R138 ;  /* 0x00000004838a7c23 */ /* 0x000fe6000801088a */
[----:B------:R-:W2:Y:S01]  /*a540*/  LDSM.16.MT88.4 R100, [R226+0x8800] ;  /* 0x00880000e264783b */ /* 0x000ea20000004200 */
[----:B-1----:R-:W-:Y:S04]  /*a550*/  FMUL.FTZ R69, R2, R197 ;  /* 0x000000c502457220 */ /* 0x002fe80000410000 */
[----:B------:R-:W-:Y:S03]  /*a560*/  MUFU.EX2 R156, R74 ;  /* 0x0000004a009c7308 */ /* 0x000fe60000000800 */
[----:B------:R-:W2:Y:S01]  /*a570*/  LDL.LU R197, [R1+0x48] ;  /* 0x0000480001c57983 */ /* 0x000ea20000300800 */
[-C--:B------:R-:W-:Y:S03]  /*a580*/  HMMA.16816.F32 R68, R140, R154.reuse, R68 ;  /* 0x0000009a8c44723c */ /* 0x080fe60000001844 */
[----:B------:R-:W3:Y:S03]  /*a590*/  LDL.LU R198, [R1+0x34] ;  /* 0x0000340001c67983 */ /* 0x000ee60000300800 */
[----:B------:R-:W-:Y:S01]  /*a5a0*/  MUFU.EX2 R131, R91 ;  /* 0x0000005b00837308 */ /* 0x000fe20000000800 */
[----:B------:R-:W-:Y:S01]  /*a5b0*/  HMMA.16816.F32 R56, R144, R154, R56 ;  /* 0x0000009a9038723c */ /* 0x000fe20000001838 */
[----:B------:R-:W4:Y:S04]  /*a5c0*/  LDL.LU R199, [R1+0xc] ;  /* 0x00000c0001c77983 */ /* 0x000f280000300800 */
[----:B------:R-:W2:Y:S04]  /*a5d0*/  LDL.LU R140, [R1+0x14] ;  /* 0x00001400018c7983 */ /* 0x000ea80000300800 */
[----:B------:R-:W-:Y:S01]  /*a5e0*/  MUFU.EX2 R252, R157 ;  /* 0x0000009d00fc7308 */ /* 0x000fe20000000800 */
[----:B------:R-:W2:Y:S04]  /*a5f0*/  LDL.LU R141, [R1+0x10] ;  /* 0x00001000018d7983 */ /* 0x000ea80000300800 */
[----:B------:R-:W2:Y:S05]  /*a600*/  LDL.LU R142, [R1+0x24] ;  /* 0x00002400018e7983 */ /* 0x000eaa0000300800 */
[----:B------:R1:W-:Y:S01]  /*a610*/  MUFU.EX2 R157, R72 ;  /* 0x00000048009d7308 */ /* 0x0003e20000000800 */
[----:B------:R-:W2:Y:S04]  /*a620*/  LDL.LU R143, [R1+0x1c] ;  /* 0x00001c00018f7983 */ /* 0x000ea80000300800 */
[----:B------:R-:W2:Y:S05]  /*a630*/  LDL.LU R200, [R1+0x18] ;  /* 0x0000180001c87983 */ /* 0x000eaa0000300800 */
[----:B------:R-:W-:Y:S01]  /*a640*/  MUFU.EX2 R194, R76 ;  /* 0x0000004c00c27308 */ /* 0x000fe20000000800 */
[----:B------:R-:W2:Y:S04]  /*a650*/  LDL.LU R201, [R1+0x20] ;  /* 0x0000200001c97983 */ /* 0x000ea80000300800 */
[----:B------:R-:W2:Y:S05]  /*a660*/  LDL.LU R202, [R1+0x4] ;  /* 0x0000040001ca7983 */ /* 0x000eaa0000300800 */
[----:B------:R-:W-:Y:S01]  /*a670*/  MUFU.EX2 R192, R77 ;  /* 0x0000004d00c07308 */ /* 0x000fe20000000800 */
[----:B-1----:R-:W-:Y:S09]  /*a680*/  LDSM.16.MT88.4 R72, [R139+0x9000] ;  /* 0x009000008b48783b */ /* 0x002ff20000004200 */
[----:B------:R1:W-:Y:S10]  /*a690*/  MUFU.EX2 R179, R78 ;  /* 0x0000004e00b37308 */ /* 0x0003f40000000800 */
[----:B------:R1:W-:Y:S10]  /*a6a0*/  MUFU.EX2 R178, R79 ;  /* 0x0000004f00b27308 */ /* 0x0003f40000000800 */
[----:B------:R-:W1:Y:S02]  /*a6b0*/  MUFU.EX2 R187, R112 ;  /* 0x0000007000bb7308 */ /* 0x000e640000000800 */
[----:B-1----:R-:W-:Y:S08]  /*a6c0*/  F2FP.F16.F32.PACK_AB R78, R237, R241 ;  /* 0x000000f1ed4e723e */ /* 0x002ff000000000ff */
[----:B------:R-:W1:Y:S01]  /*a6d0*/  MUFU.EX2 R158, R158 ;  /* 0x0000009e009e7308 */ /* 0x000e620000000800 */
[----:B------:R-:W-:Y:S09]  /*a6e0*/  F2FP.F16.F32.PACK_AB R79, R236, R240 ;  /* 0x000000f0ec4f723e */ /* 0x000ff200000000ff */
[----:B------:R1:W-:Y:S01]  /*a6f0*/  MUFU.EX2 R177, R160 ;  /* 0x000000a000b17308 */ /* 0x0003e20000000800 */
[----:B------:R-:W-:Y:S09]  /*a700*/  MOV R208, R187 ;  /* 0x000000bb00d07202 */ /* 0x000ff20000000f00 */
[----:B------:R1:W-:Y:S02]  /*a710*/  MUFU.EX2 R187, R161 ;  /* 0x000000a100bb7308 */ /* 0x0003e40000000800 */
[----:B-1----:R-:W-:Y:S02]  /*a720*/  MOV R244, R158 ;  /* 0x0000009e00f47202 */ /* 0x002fe40000000f00 */
[----:B------:R-:W-:Y:S06]  /*a730*/  MOV R158, R185 ;  /* 0x000000b9009e7202 */ /* 0x000fec0000000f00 */
[----:B------:R1:W-:Y:S01]  /*a740*/  MUFU.EX2 R251, R159 ;  /* 0x0000009f00fb7308 */ /* 0x0003e20000000800 */
[----:B------:R-:W-:Y:S09]  /*a750*/  MOV R160, R184 ;  /* 0x000000b800a07202 */ /* 0x000ff20000000f00 */
[----:B------:R-:W-:Y:S01]  /*a760*/  MUFU.EX2 R127, R94 ;  /* 0x0000005e007f7308 */ /* 0x000fe20000000800 */
[----:B------:R-:W-:Y:S09]  /*a770*/  MOV R161, R176 ;  /* 0x000000b000a17202 */ /* 0x000ff20000000f00 */
[----:B------:R-:W-:Y:S01]  /*a780*/  MUFU.EX2 R125, R95 ;  /* 0x0000005f007d7308 */ /* 0x000fe20000000800 */
[----:B-1----:R-:W-:Y:S09]  /*a790*/  MOV R159, R186 ;  /* 0x000000ba009f7202 */ /* 0x002ff20000000f00 */
[----:B------:R-:W-:Y:S10]  /*a7a0*/  MUFU.EX2 R190, R116 ;  /* 0x0000007400be7308 */ /* 0x000ff40000000800 */
[----:B------:R-:W-:Y:S10]  /*a7b0*/  MUFU.EX2 R116, R167 ;  /* 0x000000a700747308 */ /* 0x000ff40000000800 */
[----:B------:R-:W-:Y:S10]  /*a7c0*/  MUFU.EX2 R195, R117 ;  /* 0x0000007500c37308 */ /* 0x000ff40000000800 */
[----:B------:R-:W-:Y:S10]  /*a7d0*/  MUFU.EX2 R117, R166 ;  /* 0x000000a600757308 */ /* 0x000ff40000000800 */
[----:B------:R-:W-:Y:S10]  /*a7e0*/  MUFU.EX2 R250, R113 ;  /* 0x0000007100fa7308 */ /* 0x000ff40000000800 */
[----:B------:R-:W-:Y:S10]  /*a7f0*/  MUFU.EX2 R176, R129 ;  /* 0x0000008100b07308 */ /* 0x000ff40000000800 */
[----:B------:R-:W-:Y:S01]  /*a800*/  MUFU.EX2 R186, R128 ;  /* 0x0000008000ba7308 */ /* 0x000fe20000000800 */
[----:B------:R-:W-:Y:S02]  /*a810*/  F2FP.F16.F32.PACK_AB R77, R136, R180 ;  /* 0x000000b4884d723e */ /* 0x000fe400000000ff */
[----:B------:R-:W-:Y:S07]  /*a820*/  F2FP.F16.F32.PACK_AB R76, R135, R181 ;  /* 0x000000b5874c723e */ /* 0x000fee00000000ff */
[----:B------:R-:W-:Y:S10]  /*a830*/  MUFU.EX2 R185, R162 ;  /* 0x000000a200b97308 */ /* 0x000ff40000000800 */
        /* <DEDUP_REMOVED lines=15> */
[----:B------:R-:W-:Y:S01]  /*a930*/  MUFU.EX2 R106, R106 ;  /* 0x0000006a006a7308 */ /* 0x000fe20000000800 */
[----:B---3--:R-:W-:Y:S02]  /*a940*/  F2FP.F16.F32.PACK_AB R99, R153, R198 ;  /* 0x000000c69963723e */ /* 0x008fe400000000ff */
[----:B----4-:R-:W-:Y:S07]  /*a950*/  F2FP.F16.F32.PACK_AB R98, R152, R199 ;  /* 0x000000c79862723e */ /* 0x010fee00000000ff */
[----:B------:R-:W-:Y:S01]  /*a960*/  MUFU.EX2 R107, R107 ;  /* 0x0000006b006b7308 */ /* 0x000fe20000000800 */
[----:B--2---:R-:W-:Y:S09]  /*a970*/  F2FP.F16.F32.PACK_AB R96, R140, R217 ;  /* 0x000000d98c60723e */ /* 0x004ff200000000ff */
[----:B------:R-:W-:Y:S01]  /*a980*/  MUFU.EX2 R108, R108 ;  /* 0x0000006c006c7308 */ /* 0x000fe20000000800 */
[----:B------:R-:W-:Y:S02]  /*a990*/  F2FP.F16.F32.PACK_AB R82, R197, R142 ;  /* 0x0000008ec552723e */ /* 0x000fe400000000ff */
[----:B------:R-:W-:Y:S07]  /*a9a0*/  F2FP.F16.F32.PACK_AB R83, R196, R143 ;  /* 0x0000008fc453723e */ /* 0x000fee00000000ff */
[----:B------:R-:W-:Y:S01]  /*a9b0*/  MUFU.EX2 R109, R109 ;  /* 0x0000006d006d7308 */ /* 0x000fe20000000800 */
[----:B------:R-:W-:Y:S02]  /*a9c0*/  F2FP.F16.F32.PACK_AB R81, R200, R222 ;  /* 0x000000dec851723e */ /* 0x000fe400000000ff */
[----:B------:R-:W-:Y:S07]  /*a9d0*/  F2FP.F16.F32.PACK_AB R80, R201, R220 ;  /* 0x000000dcc950723e */ /* 0x000fee00000000ff */
[----:B------:R-:W-:Y:S01]  /*a9e0*/  MUFU.EX2 R110, R110 ;  /* 0x0000006e006e7308 */ /* 0x000fe20000000800 */
[----:B------:R-:W-:Y:S01]  /*a9f0*/  F2FP.F16.F32.PACK_AB R97, R141, R202 ;  /* 0x000000ca8d61723e */ /* 0x000fe200000000ff */
[-C--:B------:R-:W-:Y:S08]  /*aa00*/  HMMA.16816.F32 R4, R80, R84.reuse, R4 ;  /* 0x000000545004723c */ /* 0x080ff00000001804 */
[----:B------:R-:W-:Y:S01]  /*aa10*/  MUFU.EX2 R111, R111 ;  /* 0x0000006f006f7308 */ /* 0x000fe20000000800 */
[C---:B------:R-:W-:Y:S09]  /*aa20*/  HMMA.16816.F32 R8, R96.reuse, R84, R8 ;  /* 0x000000546008723c */ /* 0x040ff20000001808 */
[----:B------:R-:W-:Y:S01]  /*aa30*/  MUFU.EX2 R122, R122 ;  /* 0x0000007a007a7308 */ /* 0x000fe20000000800 */
[-C--:B------:R-:W-:Y:S06]  /*aa40*/  HMMA.16816.F32 R12, R96, R86.reuse, R12 ;  /* 0x00000056600c723c */ /* 0x080fec000000180c */
[C---:B------:R-:W-:Y:S01]  /*aa50*/  HMMA.16816.F32 R16, R80.reuse, R86, R16 ;  /* 0x000000565010723c */ /* 0x040fe20000001810 */
[----:B------:R-:W1:Y:S02]  /*aa60*/  LDSM.16.MT88.4 R84, [R224+0x8800] ;  /* 0x00880000e054783b */ /* 0x000e640000004200 */
[----:B------:R-:W-:Y:S03]  /*aa70*/  MUFU.EX2 R123, R123 ;  /* 0x0000007b007b7308 */ /* 0x000fe60000000800 */
[-C--:B------:R-:W-:Y:S07]  /*aa80*/  HMMA.16816.F32 R20, R80, R100.reuse, R20 ;  /* 0x000000645014723c */ /* 0x080fee0000001814 */
[----:B------:R-:W-:Y:S01]  /*aa90*/  MUFU.EX2 R204, R204 ;  /* 0x000000cc00cc7308 */ /* 0x000fe20000000800 */
[C---:B------:R-:W-:Y:S06]  /*aaa0*/  HMMA.16816.F32 R24, R96.reuse, R100, R24 ;  /* 0x000000646018723c */ /* 0x040fec0000001818 */
[-C--:B------:R-:W-:Y:S03]  /*aab0*/  HMMA.16816.F32 R28, R96, R102.reuse, R28 ;  /* 0x00000066601c723c */ /* 0x080fe6000000181c */
[----:B------:R-:W-:Y:S02]  /*aac0*/  MUFU.EX2 R101, R170 ;  /* 0x000000aa00657308 */ /* 0x000fe40000000800 */
[----:B------:R-:W-:Y:S01]  /*aad0*/  FFMA.FTZ R100, R2, R245, R207 ;  /* 0x000000f502647223 */ /* 0x000fe200000100cf */
[C---:B------:R-:W-:Y:S07]  /*aae0*/  HMMA.16816.F32 R32, R80.reuse, R102, R32 ;  /* 0x000000665020723c */ /* 0x040fee0000001820 */
[----:B------:R-:W-:Y:S01]  /*aaf0*/  MUFU.EX2 R103, R164 ;  /* 0x000000a400677308 */ /* 0x000fe20000000800 */
[----:B------:R-:W-:Y:S03]  /*ab00*/  MOV R207, R173 ;  /* 0x000000ad00cf7202 */ /* 0x000fe60000000f00 */
[----:B------:R-:W-:Y:S01]  /*ab10*/  FADD.FTZ R2, R213, R92 ;  /* 0x0000005cd5027221 */ /* 0x000fe20000010000 */
[----:B------:R-:W-:Y:S01]  /*ab20*/  FADD.FTZ R92, R210, R93 ;  /* 0x0000005dd25c7221 */ /* 0x000fe20000010000 */
[----:B------:R-:W-:Y:S04]  /*ab30*/  FADD.FTZ R0, R212, R100 ;  /* 0x00000064d4007221 */ /* 0x000fe80000010000 */
[----:B------:R2:W-:Y:S01]  /*ab40*/  MUFU.EX2 R173, R90 ;  /* 0x0000005a00ad7308 */ /* 0x0005e20000000800 */
[----:B------:R-:W-:Y:S01]  /*ab50*/  FADD.FTZ R93, R214, R2 ;  /* 0x00000002d65d7221 */ /* 0x000fe20000010000 */
[-C--:B-1----:R-:W-:Y:S08]  /*ab60*/  HMMA.16816.F32 R36, R80, R84.reuse, R36 ;  /* 0x000000545024723c */ /* 0x082ff00000001824 */
[----:B------:R1:W-:Y:S01]  /*ab70*/  MUFU.EX2 R102, R165 ;  /* 0x000000a500667308 */ /* 0x0003e20000000800 */
[C---:B------:R-:W-:Y:S09]  /*ab80*/  HMMA.16816.F32 R40, R96.reuse, R84, R40 ;  /* 0x000000546028723c */ /* 0x040ff20000001828 */
[----:B------:R-:W-:Y:S01]  /*ab90*/  MUFU.EX2 R100, R171 ;  /* 0x000000ab00647308 */ /* 0x000fe20000000800 */
[----:B--2---:R-:W-:Y:S01]  /*aba0*/  LDSM.16.MT88.4 R88, [R224+0x9800] ;  /* 0x00980000e058783b */ /* 0x004fe20000004200 */
[-C--:B------:R-:W-:Y:S06]  /*abb0*/  HMMA.16816.F32 R44, R96, R86.reuse, R44 ;  /* 0x00000056602c723c */ /* 0x080fec000000182c */
[C---:B------:R-:W-:Y:S01]  /*abc0*/  HMMA.16816.F32 R48, R80.reuse, R86, R48 ;  /* 0x000000565030723c */ /* 0x040fe20000001830 */
[----:B------:R-:W2:Y:S01]  /*abd0*/  LDSM.16.MT88.4 R84, [R226+0x9000] ;  /* 0x00900000e254783b */ /* 0x000ea20000004200 */
[----:B------:R-:W-:Y:S04]  /*abe0*/  MUFU.EX2 R205, R205 ;  /* 0x000000cd00cd7308 */ /* 0x000fe80000000800 */
[-C--:B------:R-:W-:Y:S03]  /*abf0*/  HMMA.16816.F32 R52, R80, R60.reuse, R52 ;  /* 0x0000003c5034723c */ /* 0x080fe60000001834 */
[----:B-1----:R-:W-:Y:S03]  /*ac00*/  LDSM.16.MT88.4 R164, [R226+0xb800] ;  /* 0x00b80000e2a4783b */ /* 0x002fe60000004200 */
[C---:B------:R-:W-:Y:S06]  /*ac10*/  HMMA.16816.F32 R64, R96.reuse, R60, R64 ;  /* 0x0000003c6040723c */ /* 0x040fec0000001840 */
[-C--:B------:R-:W-:Y:S01]  /*ac20*/  HMMA.16816.F32 R68, R96, R62.reuse, R68 ;  /* 0x0000003e6044723c */ /* 0x080fe20000001844 */
[----:B------:R-:W1:Y:S04]  /*ac30*/  LDSM.16.MT88.4 R96, [R224+0x9000] ;  /* 0x00900000e060783b */ /* 0x000e680000004200 */
[----:B------:R-:W-:Y:S01]  /*ac40*/  F2FP.F16.F32.PACK_AB R60, R132, R183 ;  /* 0x000000b7843c723e */ /* 0x000fe200000000ff */
[----:B------:R-:W-:Y:S03]  /*ac50*/  HMMA.16816.F32 R56, R80, R62, R56 ;  /* 0x0000003e5038723c */ /* 0x000fe60000001838 */
[----:B------:R-:W3:Y:S02]  /*ac60*/  LDSM.16.MT88.4 R80, [R225+0x9000] ;  /* 0x00900000e150783b */ /* 0x000ee40000004200 */
[----:B------:R-:W-:Y:S02]  /*ac70*/  F2FP.F16.F32.PACK_AB R61, R134, R182 ;  /* 0x000000b6863d723e */ /* 0x000fe400000000ff */
[----:B------:R-:W-:Y:S04]  /*ac80*/  F2FP.F16.F32.PACK_AB R62, R239, R243 ;  /* 0x000000f3ef3e723e */ /* 0x000fe800000000ff */
[----:B------:R-:W-:Y:S07]  /*ac90*/  F2FP.F16.F32.PACK_AB R63, R238, R242 ;  /* 0x000000f2ee3f723e */ /* 0x000fee00000000ff */
[-C--:B------:R-:W-:Y:S06]  /*aca0*/  HMMA.16816.F32 R4, R60, R72.reuse, R4 ;  /* 0x000000483c04723c */ /* 0x080fec0000001804 */
[C---:B------:R-:W-:Y:S06]  /*acb0*/  HMMA.16816.F32 R8, R76.reuse, R72, R8 ;  /* 0x000000484c08723c */ /* 0x040fec0000001808 */
[-C--:B------:R-:W-:Y:S06]  /*acc0*/  HMMA.16816.F32 R12, R76, R74.reuse, R12 ;  /* 0x0000004a4c0c723c */ /* 0x080fec000000180c */
[C---:B------:R-:W-:Y:S01]  /*acd0*/  HMMA.16816.F32 R16, R60.reuse, R74, R16 ;  /* 0x0000004a3c10723c */ /* 0x040fe20000001810 */
[----:B------:R-:W4:Y:S05]  /*ace0*/  LDSM.16.MT88.4 R72, [R139+0x9800] ;  /* 0x009800008b48783b */ /* 0x000f2a0000004200 */
[-C--:B--2---:R-:W-:Y:S06]  /*acf0*/  HMMA.16816.F32 R20, R60, R84.reuse, R20 ;  /* 0x000000543c14723c */ /* 0x084fec0000001814 */
[C---:B------:R-:W-:Y:S06]  /*ad00*/  HMMA.16816.F32 R24, R76.reuse, R84, R24 ;  /* 0x000000544c18723c */ /* 0x040fec0000001818 */
[-C--:B------:R-:W-:Y:S06]  /*ad10*/  HMMA.16816.F32 R28, R76, R86.reuse, R28 ;  /* 0x000000564c1c723c */ /* 0x080fec000000181c */
[C---:B------:R-:W-:Y:S01]  /*ad20*/  HMMA.16816.F32 R32, R60.reuse, R86, R32 ;  /* 0x000000563c20723c */ /* 0x040fe20000001820 */
[----:B------:R-:W2:Y:S05]  /*ad30*/  LDSM.16.MT88.4 R84, [R226+0x9800] ;  /* 0x00980000e254783b */ /* 0x000eaa0000004200 */
[-C--:B-1----:R-:W-:Y:S06]  /*ad40*/  HMMA.16816.F32 R36, R60, R96.reuse, R36 ;  /* 0x000000603c24723c */ /* 0x082fec0000001824 */
[C---:B------:R-:W-:Y:S06]  /*ad50*/  HMMA.16816.F32 R40, R76.reuse, R96, R40 ;  /* 0x000000604c28723c */ /* 0x040fec0000001828 */
[-C--:B------:R-:W-:Y:S05]  /*ad60*/  HMMA.16816.F32 R44, R76, R98.reuse, R44 ;  /* 0x000000624c2c723c */ /* 0x080fea000000182c */
[----:B------:R-:W-:Y:S01]  /*ad70*/  FADD.FTZ R96, R216, R3 ;  /* 0x00000003d8607221 */ /* 0x000fe20000010000 */
[C---:B------:R-:W-:Y:S01]  /*ad80*/  HMMA.16816.F32 R48, R60.reuse, R98, R48 ;  /* 0x000000623c30723c */ /* 0x040fe20000001830 */
[----:B------:R-:W1:Y:S04]  /*ad90*/  MUFU.EX2 R99, R172 ;  /* 0x000000ac00637308 */ /* 0x000e680000000800 */
[----:B------:R-:W-:Y:S01]  /*ada0*/  FADD.FTZ R3, R211, R0 ;  /* 0x00000000d3037221 */ /* 0x000fe20000010000 */
[-C--:B---3--:R-:W-:Y:S05]  /*adb0*/  HMMA.16816.F32 R52, R60, R80.reuse, R52 ;  /* 0x000000503c34723c */ /* 0x088fea0000001834 */
[----:B------:R-:W-:Y:S01]  /*adc0*/  FADD.FTZ R0, R218, R92 ;  /* 0x0000005cda007221 */ /* 0x000fe20000010000 */
[C---:B------:R-:W-:Y:S05]  /*add0*/  HMMA.16816.F32 R64, R76.reuse, R80, R64 ;  /* 0x000000504c40723c */ /* 0x040fea0000001840 */
[----:B------:R-:W-:Y:S01]  /*ade0*/  FADD.FTZ R2, R248, R96 ;  /* 0x00000060f8027221 */ /* 0x000fe20000010000 */
[-C--:B------:R-:W-:Y:S05]  /*adf0*/  HMMA.16816.F32 R68, R76, R82.reuse, R68 ;  /* 0x000000524c44723c */ /* 0x080fea0000001844 */
[----:B------:R-:W-:Y:S01]  /*ae00*/  FADD.FTZ R97, R220, R2 ;  /* 0x00000002dc617221 */ /* 0x000fe20000010000 */
[----:B------:R-:W-:Y:S01]  /*ae10*/  HMMA.16816.F32 R56, R60, R82, R56 ;  /* 0x000000523c38723c */ /* 0x000fe20000001838 */
[----:B------:R-:W3:Y:S04]  /*ae20*/  LDSM.16.MT88.4 R80, [R225+0x9800] ;  /* 0x00980000e150783b */ /* 0x000ee80000004200 */
[----:B------:R-:W-:Y:S01]  /*ae30*/  F2FP.F16.F32.PACK_AB R76, R229, R233 ;  /* 0x000000e9e54c723e */ /* 0x000fe200000000ff */
[----:B------:R-:W-:Y:S01]  /*ae40*/  FADD.FTZ R3, R219, R3 ;  /* 0x00000003db037221 */ /* 0x000fe20000010000 */
[----:B------:R-:W-:Y:S01]  /*ae50*/  F2FP.F16.F32.PACK_AB R60, R231, R235 ;  /* 0x000000ebe73c723e */ /* 0x000fe200000000ff */
[----:B------:R-:W-:Y:S03]  /*ae60*/  FADD.FTZ R0, R221, R0 ;  /* 0x00000000dd007221 */ /* 0x000fe60000010000 */
[----:B------:R-:W-:Y:S01]  /*ae70*/  F2FP.F16.F32.PACK_AB R61, R230, R234 ;  /* 0x000000eae63d723e */ /* 0x000fe200000000ff */
[----:B------:R-:W-:Y:S01]  /*ae80*/  FADD.FTZ R98, R217, R3 ;  /* 0x00000003d9627221 */ /* 0x000fe20000010000 */
[----:B------:R-:W-:Y:S01]  /*ae90*/  F2FP.F16.F32.PACK_AB R62, R209, R227 ;  /* 0x000000e3d13e723e */ /* 0x000fe200000000ff */
[----:B------:R-:W-:Y:S01]  /*aea0*/  FADD.FTZ R2, R202, R0 ;  /* 0x00000000ca027221 */ /* 0x000fe20000010000 */
[----:B------:R-:W-:Y:S01]  /*aeb0*/  F2FP.F16.F32.PACK_AB R63, R161, R207 ;  /* 0x000000cfa13f723e */ /* 0x000fe200000000ff */
[----:B------:R-:W-:Y:S01]  /*aec0*/  FADD.FTZ R0, R140, R98 ;  /* 0x000000628c007221 */ /* 0x000fe20000010000 */
[----:B------:R-:W-:Y:S01]  /*aed0*/  F2FP.F16.F32.PACK_AB R77, R228, R232 ;  /* 0x000000e8e44d723e */ /* 0x000fe200000000ff */
[----:B------:R-:W-:Y:S01]  /*aee0*/  FADD.FTZ R2, R141, R2 ;  /* 0x000000028d027221 */ /* 0x000fe20000010000 */
[----:B------:R-:W-:Y:S01]  /*aef0*/  F2FP.F16.F32.PACK_AB R78, R160, R246 ;  /* 0x000000f6a04e723e */ /* 0x000fe200000000ff */
[----:B------:R-:W2:Y:S01]  /*af00*/  MUFU.EX2 R98, R130 ;  /* 0x0000008200627308 */ /* 0x000ea20000000800 */
[----:B------:R-:W-:Y:S01]  /*af10*/  F2FP.F16.F32.PACK_AB R79, R158, R249 ;  /* 0x000000f99e4f723e */ /* 0x000fe200000000ff */
[-C--:B----4-:R-:W-:Y:S03]  /*af20*/  HMMA.16816.F32 R4, R60, R72.reuse, R4 ;  /* 0x000000483c04723c */ /* 0x090fe60000001804 */
[----:B-1----:R-:W-:Y:S03]  /*af30*/  F2FP.F16.F32.PACK_AB R202, R137, R99 ;  /* 0x0000006389ca723e */ /* 0x002fe600000000ff */
[C---:B------:R-:W-:Y:S06]  /*af40*/  HMMA.16816.F32 R8, R76.reuse, R72, R8 ;  /* 0x000000484c08723c */ /* 0x040fec0000001808 */
[-C--:B------:R-:W-:Y:S05]  /*af50*/  HMMA.16816.F32 R12, R76, R74.reuse, R12 ;  /* 0x0000004a4c0c723c */ /* 0x080fea000000180c */
[----:B--2---:R-:W-:Y:S01]  /*af60*/  F2FP.F16.F32.PACK_AB R203, R138, R98 ;  /* 0x000000628acb723e */ /* 0x004fe200000000ff */
[C---:B------:R-:W-:Y:S01]  /*af70*/  HMMA.16816.F32 R16, R60.reuse, R74, R16 ;  /* 0x0000004a3c10723c */ /* 0x040fe20000001810 */
[----:B------:R-:W1:Y:S05]  /*af80*/  LDSM.16.MT88.4 R72, [R139+0xa000] ;  /* 0x00a000008b48783b */ /* 0x000e6a0000004200 */
[-C--:B------:R-:W-:Y:S06]  /*af90*/  HMMA.16816.F32 R20, R60, R84.reuse, R20 ;  /* 0x000000543c14723c */ /* 0x080fec0000001814 */
[C---:B------:R-:W-:Y:S06]  /*afa0*/  HMMA.16816.F32 R24, R76.reuse, R84, R24 ;  /* 0x000000544c18723c */ /* 0x040fec0000001818 */
[-C--:B------:R-:W-:Y:S06]  /*afb0*/  HMMA.16816.F32 R28, R76, R86.reuse, R28 ;  /* 0x000000564c1c723c */ /* 0x080fec000000181c */
[C---:B------:R-:W-:Y:S01]  /*afc0*/  HMMA.16816.F32 R32, R60.reuse, R86, R32 ;  /* 0x000000563c20723c */ /* 0x040fe20000001820 */
[----:B------:R-:W2:Y:S05]  /*afd0*/  LDSM.16.MT88.4 R84, [R226+0xa000] ;  /* 0x00a00000e254783b */ /* 0x000eaa0000004200 */
[-C--:B------:R-:W-:Y:S06]  /*afe0*/  HMMA.16816.F32 R36, R60, R88.reuse, R36 ;  /* 0x000000583c24723c */ /* 0x080fec0000001824 */
[C---:B------:R-:W-:Y:S06]  /*aff0*/  HMMA.16816.F32 R40, R76.reuse, R88, R40 ;  /* 0x000000584c28723c */ /* 0x040fec0000001828 */
[-C--:B------:R-:W-:Y:S06]  /*b000*/  HMMA.16816.F32 R44, R76, R90.reuse, R44 ;  /* 0x0000005a4c2c723c */ /* 0x080fec000000182c */
[C---:B------:R-:W-:Y:S01]  /*b010*/  HMMA.16816.F32 R48, R60.reuse, R90, R48 ;  /* 0x0000005a3c30723c */ /* 0x040fe20000001830 */
[----:B------:R-:W4:Y:S05]  /*b020*/  LDSM.16.MT88.4 R88, [R224+0xa000] ;  /* 0x00a00000e058783b */ /* 0x000f2a0000004200 */
[-C--:B---3--:R-:W-:Y:S06]  /*b030*/  HMMA.16816.F32 R52, R60, R80.reuse, R52 ;  /* 0x000000503c34723c */ /* 0x088fec0000001834 */
[C---:B------:R-:W-:Y:S06]  /*b040*/  HMMA.16816.F32 R64, R76.reuse, R80, R64 ;  /* 0x000000504c40723c */ /* 0x040fec0000001840 */
[-C--:B------:R-:W-:Y:S05]  /*b050*/  HMMA.16816.F32 R68, R76, R82.reuse, R68 ;  /* 0x000000524c44723c */ /* 0x080fea0000001844 */
[----:B------:R-:W-:Y:S01]  /*b060*/  FADD.FTZ R80, R223, R93 ;  /* 0x0000005ddf507221 */ /* 0x000fe20000010000 */
[----:B------:R-:W-:Y:S01]  /*b070*/  HMMA.16816.F32 R56, R60, R82, R56 ;  /* 0x000000523c38723c */ /* 0x000fe20000001838 */
[----:B------:R-:W3:Y:S04]  /*b080*/  LDSM.16.MT88.4 R92, [R225+0xa000] ;  /* 0x00a00000e15c783b */ /* 0x000ee80000004200 */
[----:B------:R-:W-:Y:S01]  /*b090*/  F2FP.F16.F32.PACK_AB R76, R193, R157 ;  /* 0x0000009dc14c723e */ /* 0x000fe200000000ff */
[----:B------:R-:W-:Y:S01]  /*b0a0*/  FADD.FTZ R96, R222, R80 ;  /* 0x00000050de607221 */ /* 0x000fe20000010000 */
[----:B------:R-:W-:Y:S02]  /*b0b0*/  F2FP.F16.F32.PACK_AB R60, R252, R159 ;  /* 0x0000009ffc3c723e */ /* 0x000fe400000000ff */
[----:B------:R-:W-:Y:S02]  /*b0c0*/  LDSM.16.MT88.4 R80, [R226+0xa800] ;  /* 0x00a80000e250783b */ /* 0x000fe40000004200 */
[----:B------:R-:W-:Y:S01]  /*b0d0*/  F2FP.F16.F32.PACK_AB R61, R195, R190 ;  /* 0x000000bec33d723e */ /* 0x000fe200000000ff */
[----:B------:R-:W-:Y:S01]  /*b0e0*/  FADD.FTZ R3, R200, R96 ;  /* 0x00000060c8037221 */ /* 0x000fe20000010000 */
[----:B------:R-:W-:Y:S02]  /*b0f0*/  F2FP.F16.F32.PACK_AB R62, R244, R251 ;  /* 0x000000fbf43e723e */ /* 0x000fe400000000ff */
[----:B------:R-:W-:Y:S01]  /*b100*/  F2FP.F16.F32.PACK_AB R63, R208, R250 ;  /* 0x000000fad03f723e */ /* 0x000fe200000000ff */
[----:B------:R-:W-:Y:S01]  /*b110*/  FADD.FTZ R3, R143, R3 ;  /* 0x000000038f037221 */ /* 0x000fe20000010000 */
[----:B------:R-:W-:Y:S02]  /*b120*/  F2FP.F16.F32.PACK_AB R77, R191, R156 ;  /* 0x0000009cbf4d723e */ /* 0x000fe400000000ff */
[----:B------:R-:W-:Y:S01]  /*b130*/  F2FP.F16.F32.PACK_AB R78, R192, R194 ;  /* 0x000000c2c04e723e */ /* 0x000fe200000000ff */
[----:B------:R-:W-:Y:S01]  /*b140*/  FADD.FTZ R3, R196, R3 ;  /* 0x00000003c4037221 */ /* 0x000fe20000010000 */
[----:B------:R-:W-:Y:S01]  /*b150*/  F2FP.F16.F32.PACK_AB R79, R178, R179 ;  /* 0x000000b3b24f723e */ /* 0x000fe200000000ff */
[-C--:B-1----:R-:W-:Y:S03]  /*b160*/  HMMA.16816.F32 R4, R60, R72.reuse, R4 ;  /* 0x000000483c04723c */ /* 0x082fe60000001804 */
[----:B------:R-:W-:Y:S03]  /*b170*/  F2FP.F16.F32.PACK_AB R200, R100, R101 ;  /* 0x0000006564c8723e */ /* 0x000fe600000000ff */
[C---:B------:R-:W-:Y:S06]  /*b180*/  HMMA.16816.F32 R8, R76.reuse, R72, R8 ;  /* 0x000000484c08723c */ /* 0x040fec0000001808 */
[-C--:B------:R-:W-:Y:S06]  /*b190*/  HMMA.16816.F32 R12, R76, R74.reuse, R12 ;  /* 0x0000004a4c0c723c */ /* 0x080fec000000180c */
[C---:B------:R-:W-:Y:S01]  /*b1a0*/  HMMA.16816.F32 R16, R60.reuse, R74, R16 ;  /* 0x0000004a3c10723c */ /* 0x040fe20000001810 */
[----:B------:R-:W1:Y:S05]  /*b1b0*/  LDSM.16.MT88.4 R72, [R139+0xa800] ;  /* 0x00a800008b48783b */ /* 0x000e6a0000004200 */
[-C--:B--2---:R-:W-:Y:S06]  /*b1c0*/  HMMA.16816.F32 R20, R60, R84.reuse, R20 ;  /* 0x000000543c14723c */ /* 0x084fec0000001814 */
[C---:B------:R-:W-:Y:S06]  /*b1d0*/  HMMA.16816.F32 R24, R76.reuse, R84, R24 ;  /* 0x000000544c18723c */ /* 0x040fec0000001818 */
[-C--:B------:R-:W-:Y:S06]  /*b1e0*/  HMMA.16816.F32 R28, R76, R86.reuse, R28 ;  /* 0x000000564c1c723c */ /* 0x080fec000000181c */
[C---:B------:R-:W-:Y:S01]  /*b1f0*/  HMMA.16816.F32 R32, R60.reuse, R86, R32 ;  /* 0x000000563c20723c */ /* 0x040fe20000001820 */
[----:B------:R-:W2:Y:S05]  /*b200*/  LDSM.16.MT88.4 R84, [R224+0xa800] ;  /* 0x00a80000e054783b */ /* 0x000eaa0000004200 */
[-C--:B----4-:R-:W-:Y:S06]  /*b210*/  HMMA.16816.F32 R36, R60, R88.reuse, R36 ;  /* 0x000000583c24723c */ /* 0x090fec0000001824 */
[C---:B------:R-:W-:Y:S06]  /*b220*/  HMMA.16816.F32 R40, R76.reuse, R88, R40 ;  /* 0x000000584c28723c */ /* 0x040fec0000001828 */
[-C--:B------:R-:W-:Y:S05]  /*b230*/  HMMA.16816.F32 R44, R76, R90.reuse, R44 ;  /* 0x0000005a4c2c723c */ /* 0x080fea000000182c */
[----:B------:R-:W-:Y:S01]  /*b240*/  FADD.FTZ R88, R201, R97 ;  /* 0x00000061c9587221 */ /* 0x000fe20000010000 */
[C---:B------:R-:W-:Y:S05]  /*b250*/  HMMA.16816.F32 R48, R60.reuse, R90, R48 ;  /* 0x0000005a3c30723c */ /* 0x040fea0000001830 */
[----:B------:R-:W-:Y:S01]  /*b260*/  FADD.FTZ R96, R142, R88 ;  /* 0x000000588e607221 */ /* 0x000fe20000010000 */
[-C--:B---3--:R-:W-:Y:S01]  /*b270*/  HMMA.16816.F32 R52, R60, R92.reuse, R52 ;  /* 0x0000005c3c34723c */ /* 0x088fe20000001834 */
[----:B------:R-:W3:Y:S04]  /*b280*/  LDSM.16.MT88.4 R88, [R225+0xa800] ;  /* 0x00a80000e158783b */ /* 0x000ee80000004200 */
[----:B------:R-:W-:Y:S01]  /*b290*/  F2FP.F16.F32.PACK_AB R201, R119, R118 ;  /* 0x0000007677c9723e */ /* 0x000fe200000000ff */
[C---:B------:R-:W-:Y:S06]  /*b2a0*/  HMMA.16816.F32 R64, R76.reuse, R92, R64 ;  /* 0x0000005c4c40723c */ /* 0x040fec0000001840 */
[-C--:B------:R-:W-:Y:S05]  /*b2b0*/  HMMA.16816.F32 R68, R76, R94.reuse, R68 ;  /* 0x0000005e4c44723c */ /* 0x080fea0000001844 */
[----:B------:R-:W-:Y:S01]  /*b2c0*/  FADD.FTZ R93, R199, R0 ;  /* 0x00000000c75d7221 */ /* 0x000fe20000010000 */
[----:B------:R-:W-:Y:S05]  /*b2d0*/  HMMA.16816.F32 R56, R60, R94, R56 ;  /* 0x0000005e3c38723c */ /* 0x000fea0000001838 */
        /* <DEDUP_REMOVED lines=10> */
[----:B------:R-:W-:Y:S02]  /*b380*/  F2FP.F16.F32.PACK_AB R77, R131, R173 ;  /* 0x000000ad834d723e */ /* 0x000fe400000000ff */
[----:B------:R-:W-:Y:S01]  /*b390*/  F2FP.F16.F32.PACK_AB R78, R128, R129 ;  /* 0x00000081804e723e */ /* 0x000fe200000000ff */
[----:B------:R-:W-:Y:S01]  /*b3a0*/  FADD.FTZ R3, R132, R97 ;  /* 0x0000006184037221 */ /* 0x000fe20000010000 */
[----:B------:R-:W-:Y:S01]  /*b3b0*/  F2FP.F16.F32.PACK_AB R79, R125, R127 ;  /* 0x0000007f7d4f723e */ /* 0x000fe200000000ff */
[-C--:B-1----:R-:W-:Y:S01]  /*b3c0*/  HMMA.16816.F32 R4, R60, R72.reuse, R4 ;  /* 0x000000483c04723c */ /* 0x082fe20000001804 */
[----:B------:R-:W4:Y:S02]  /*b3d0*/  LDL.LU R132, [R1+0xc4] ;  /* 0x0000c40001847983 */ /* 0x000f240000300800 */
[----:B------:R-:W-:Y:S01]  /*b3e0*/  FADD.FTZ R3, R243, R3 ;  /* 0x00000003f3037221 */ /* 0x000fe20000010000 */
[----:B------:R-:W-:Y:S02]  /*b3f0*/  F2FP.F16.F32.PACK_AB R197, R123, R122 ;  /* 0x0000007a7bc5723e */ /* 0x000fe400000000ff */
[C---:B------:R-:W-:Y:S05]  /*b400*/  HMMA.16816.F32 R8, R76.reuse, R72, R8 ;  /* 0x000000484c08723c */ /* 0x040fea0000001808 */
[----:B------:R-:W-:Y:S01]  /*b410*/  FADD.FTZ R3, R239, R3 ;  /* 0x00000003ef037221 */ /* 0x000fe20000010000 */
[-C--:B------:R-:W-:Y:S06]  /*b420*/  HMMA.16816.F32 R12, R76, R74.reuse, R12 ;  /* 0x0000004a4c0c723c */ /* 0x080fec000000180c */
[C---:B------:R-:W-:Y:S01]  /*b430*/  HMMA.16816.F32 R16, R60.reuse, R74, R16 ;  /* 0x0000004a3c10723c */ /* 0x040fe20000001810 */
[----:B------:R-:W1:Y:S05]  /*b440*/  LDSM.16.MT88.4 R72, [R139+0xb000] ;  /* 0x00b000008b48783b */ /* 0x000e6a0000004200 */
[-C--:B------:R-:W-:Y:S06]  /*b450*/  HMMA.16816.F32 R20, R60, R80.reuse, R20 ;  /* 0x000000503c14723c */ /* 0x080fec0000001814 */
        /* <DEDUP_REMOVED lines=9> */
[-C--:B---3--:R-:W-:Y:S06]  /*b4f0*/  HMMA.16816.F32 R52, R60, R88.reuse, R52 ;  /* 0x000000583c34723c */ /* 0x088fec0000001834 */
[C---:B------:R-:W-:Y:S06]  /*b500*/  HMMA.16816.F32 R64, R76.reuse, R88, R64 ;  /* 0x000000584c40723c */ /* 0x040fec0000001840 */
[-C--:B------:R-:W-:Y:S05]  /*b510*/  HMMA.16816.F32 R68, R76, R90.reuse, R68 ;  /* 0x0000005a4c44723c */ /* 0x080fea0000001844 */
[----:B------:R-:W-:Y:S01]  /*b520*/  FADD.FTZ R88, R153, R92 ;  /* 0x0000005c99587221 */ /* 0x000fe20000010000 */
[----:B------:R-:W-:Y:S01]  /*b530*/  HMMA.16816.F32 R56, R60, R90, R56 ;  /* 0x0000005a3c38723c */ /* 0x000fe20000001838 */
[----:B------:R-:W3:Y:S01]  /*b540*/  LDSM.16.MT88.4 R92, [R225+0xb000] ;  /* 0x00b00000e15c783b */ /* 0x000ee20000004200 */
[----:B------:R-:W-:Y:S03]  /*b550*/  MUFU.EX2 R91, R120 ;  /* 0x00000078005b7308 */ /* 0x000fe60000000800 */
[----:B------:R-:W-:Y:S01]  /*b560*/  F2FP.F16.F32.PACK_AB R76, R105, R104 ;  /* 0x00000068694c723e */ /* 0x000fe200000000ff */
[----:B------:R-:W-:Y:S01]  /*b570*/  FADD.FTZ R89, R181, R2 ;  /* 0x00000002b5597221 */ /* 0x000fe20000010000 */
[----:B------:R-:W-:Y:S01]  /*b580*/  F2FP.F16.F32.PACK_AB R60, R116, R117 ;  /* 0x00000075743c723e */ /* 0x000fe200000000ff */
[----:B------:R-:W-:Y:S01]  /*b590*/  FADD.FTZ R2, R134, R96 ;  /* 0x0000006086027221 */ /* 0x000fe20000010000 */
[----:B------:R-:W3:Y:S03]  /*b5a0*/  LDSM.16.MT88.4 R152, [R139+0xb800] ;  /* 0x00b800008b98783b */ /* 0x000ee60000004200 */
[----:B------:R-:W2:Y:S01]  /*b5b0*/  MUFU.EX2 R90, R121 ;  /* 0x00000079005a7308 */ /* 0x000ea20000000800 */
[----:B------:R-:W-:Y:S01]  /*b5c0*/  F2FP.F16.F32.PACK_AB R61, R114, R115 ;  /* 0x00000073723d723e */ /* 0x000fe200000000ff */
[----:B------:R-:W-:Y:S01]  /*b5d0*/  FADD.FTZ R0, R180, R88 ;  /* 0x00000058b4007221 */ /* 0x000fe20000010000 */
[----:B------:R-:W-:Y:S01]  /*b5e0*/  F2FP.F16.F32.PACK_AB R62, R112, R113 ;  /* 0x00000071703e723e */ /* 0x000fe200000000ff */
[----:B------:R-:W-:Y:S01]  /*b5f0*/  FADD.FTZ R2, R242, R2 ;  /* 0x00000002f2027221 */ /* 0x000fe20000010000 */
[----:B------:R-:W-:Y:S02]  /*b600*/  F2FP.F16.F32.PACK_AB R63, R102, R103 ;  /* 0x00000067663f723e */ /* 0x000fe400000000ff */
[----:B------:R-:W-:Y:S01]  /*b610*/  F2FP.F16.F32.PACK_AB R77, R107, R106 ;  /* 0x0000006a6b4d723e */ /* 0x000fe200000000ff */
[----:B------:R-:W4:Y:S01]  /*b620*/  LDL.LU R134, [R1+0xc0] ;  /* 0x0000c00001867983 */ /* 0x000f220000300800 */
[----:B------:R-:W-:Y:S02]  /*b630*/  F2FP.F16.F32.PACK_AB R78, R109, R108 ;  /* 0x0000006c6d4e723e */ /* 0x000fe400000000ff */
[----:B------:R-:W-:Y:S01]  /*b640*/  F2FP.F16.F32.PACK_AB R79, R111, R110 ;  /* 0x0000006e6f4f723e */ /* 0x000fe200000000ff */
[-C--:B-1----:R-:W-:Y:S01]  /*b650*/  HMMA.16816.F32 R4, R60, R72.reuse, R4 ;  /* 0x000000483c04723c */ /* 0x082fe20000001804 */
[----:B------:R-:W1:Y:S02]  /*b660*/  LDSM.16.MT88.4 R180, [R224+0xb800] ;  /* 0x00b80000e0b4783b */ /* 0x000e640000004200 */
[----:B--2---:R-:W-:Y:S03]  /*b670*/  F2FP.F16.F32.PACK_AB R196, R90, R91 ;  /* 0x0000005b5ac4723e */ /* 0x004fe600000000ff */
[C---:B------:R-:W-:Y:S06]  /*b680*/  HMMA.16816.F32 R8, R76.reuse, R72, R8 ;  /* 0x000000484c08723c */ /* 0x040fec0000001808 */
[-C--:B------:R-:W-:Y:S05]  /*b690*/  HMMA.16816.F32 R12, R76, R74.reuse, R12 ;  /* 0x0000004a4c0c723c */ /* 0x080fea000000180c */
[----:B------:R-:W-:Y:S01]  /*b6a0*/  FADD.FTZ R73, R135, R89 ;  /* 0x0000005987497221 */ /* 0x000fe20000010000 */
[C---:B------:R-:W-:Y:S01]  /*b6b0*/  HMMA.16816.F32 R16, R60.reuse, R74, R16 ;  /* 0x0000004a3c10723c */ /* 0x040fe20000001810 */
[----:B------:R-:W2:Y:S01]  /*b6c0*/  LDL.LU R135, [R1+0xbc] ;  /* 0x0000bc0001877983 */ /* 0x000ea20000300800 */
[----:B------:R-:W-:Y:S03]  /*b6d0*/  MUFU.EX2 R75, R126 ;  /* 0x0000007e004b7308 */ /* 0x000fe60000000800 */
[----:B------:R-:W-:Y:S01]  /*b6e0*/  FADD.FTZ R72, R136, R0 ;  /* 0x0000000088487221 */ /* 0x000fe20000010000 */
[-C--:B------:R-:W-:Y:S01]  /*b6f0*/  HMMA.16816.F32 R20, R60, R80.reuse, R20 ;  /* 0x000000503c14723c */ /* 0x080fe20000001814 */
[----:B------:R-:W2:Y:S04]  /*b700*/  LDL.LU R136, [R1+0xb8] ;  /* 0x0000b80001887983 */ /* 0x000ea80000300800 */
[----:B------:R-:W2:Y:S01]  /*b710*/  LDL.LU R243, [R1+0xb4] ;  /* 0x0000b40001f37983 */ /* 0x000ea20000300800 */
[C---:B------:R-:W-:Y:S01]  /*b720*/  HMMA.16816.F32 R24, R76.reuse, R80, R24 ;  /* 0x000000504c18723c */ /* 0x040fe20000001818 */
[----:B------:R-:W1:Y:S02]  /*b730*/  MUFU.EX2 R80, R124 ;  /* 0x0000007c00507308 */ /* 0x000e640000000800 */
[----:B------:R1:W5:Y:S02]  /*b740*/  LDL.LU R242, [R1+0xb0] ;  /* 0x0000b00001f27983 */ /* 0x0003640000300800 */
[----:B------:R-:W-:Y:S01]  /*b750*/  FADD.FTZ R0, R241, R73 ;  /* 0x00000049f1007221 */ /* 0x000fe20000010000 */
[-C--:B------:R-:W-:Y:S01]  /*b760*/  HMMA.16816.F32 R28, R76, R82.reuse, R28 ;  /* 0x000000524c1c723c */ /* 0x080fe2000000181c */
[----:B------:R1:W5:Y:S04]  /*b770*/  LDL.LU R241, [R1+0xac] ;  /* 0x0000ac0001f17983 */ /* 0x0003680000300800 */
[----:B------:R-:W-:Y:S01]  /*b780*/  FADD.FTZ R72, R240, R72 ;  /* 0x00000048f0487221 */ /* 0x000fe20000010000 */
[C---:B------:R-:W-:Y:S01]  /*b790*/  HMMA.16816.F32 R32, R60.reuse, R82, R32 ;  /* 0x000000523c20723c */ /* 0x040fe20000001820 */
[----:B------:R1:W5:Y:S04]  /*b7a0*/  LDL.LU R240, [R1+0xa8] ;  /* 0x0000a80001f07983 */ /* 0x0003680000300800 */
[----:B------:R1:W5:Y:S01]  /*b7b0*/  LDL.LU R239, [R1+0xa4] ;  /* 0x0000a40001ef7983 */ /* 0x0003620000300800 */
[-C--:B------:R-:W-:Y:S05]  /*b7c0*/  HMMA.16816.F32 R36, R60, R84.reuse, R36 ;  /* 0x000000543c24723c */ /* 0x080fea0000001824 */
[----:B------:R-:W-:Y:S01]  /*b7d0*/  FADD.FTZ R73, R238, R2 ;  /* 0x00000002ee497221 */ /* 0x000fe20000010000 */
[C---:B------:R-:W-:Y:S01]  /*b7e0*/  HMMA.16816.F32 R40, R76.reuse, R84, R40 ;  /* 0x000000544c28723c */ /* 0x040fe20000001828 */
[----:B------:R1:W5:Y:S04]  /*b7f0*/  LDL.LU R238, [R1+0xa0] ;  /* 0x0000a00001ee7983 */ /* 0x0003680000300800 */
[----:B------:R-:W-:Y:S01]  /*b800*/  FADD.FTZ R74, R237, R0 ;  /* 0x00000000ed4a7221 */ /* 0x000fe20000010000 */
[-C--:B------:R-:W-:Y:S01]  /*b810*/  HMMA.16816.F32 R44, R76, R86.reuse, R44 ;  /* 0x000000564c2c723c */ /* 0x080fe2000000182c */
[----:B------:R1:W5:Y:S04]  /*b820*/  LDL.LU R237, [R1+0x9c] ;  /* 0x00009c0001ed7983 */ /* 0x0003680000300800 */
[----:B------:R-:W-:Y:S01]  /*b830*/  FADD.FTZ R2, R236, R72 ;  /* 0x00000048ec027221 */ /* 0x000fe20000010000 */
[C---:B------:R-:W-:Y:S01]  /*b840*/  HMMA.16816.F32 R48, R60.reuse, R86, R48 ;  /* 0x000000563c30723c */ /* 0x040fe20000001830 */
[----:B------:R1:W5:Y:S04]  /*b850*/  LDL.LU R236, [R1+0x98] ;  /* 0x0000980001ec7983 */ /* 0x0003680000300800 */
[----:B------:R-:W-:Y:S01]  /*b860*/  FADD.FTZ R0, R234, R73 ;  /* 0x00000049ea007221 */ /* 0x000fe20000010000 */
[-C--:B---3--:R-:W-:Y:S05]  /*b870*/  HMMA.16816.F32 R52, R60, R92.reuse, R52 ;  /* 0x0000005c3c34723c */ /* 0x088fea0000001834 */
[----:B------:R-:W-:Y:S01]  /*b880*/  FADD.FTZ R2, R232, R2 ;  /* 0x00000002e8027221 */ /* 0x000fe20000010000 */
[C---:B------:R-:W-:Y:S05]  /*b890*/  HMMA.16816.F32 R64, R76.reuse, R92, R64 ;  /* 0x0000005c4c40723c */ /* 0x040fea0000001840 */
[----:B------:R-:W-:Y:S01]  /*b8a0*/  FADD.FTZ R0, R230, R0 ;  /* 0x00000000e6007221 */ /* 0x000fe20000010000 */
[-C--:B------:R-:W-:Y:S05]  /*b8b0*/  HMMA.16816.F32 R68, R76, R94.reuse, R68 ;  /* 0x0000005e4c44723c */ /* 0x080fea0000001844 */
[----:B------:R-:W-:Y:S01]  /*b8c0*/  FADD.FTZ R2, R228, R2 ;  /* 0x00000002e4027221 */ /* 0x000fe20000010000 */
[----:B------:R-:W-:Y:S05]  /*b8d0*/  HMMA.16816.F32 R56, R60, R94, R56 ;  /* 0x0000005e3c38723c */ /* 0x000fea0000001838 */
[----:B------:R-:W-:Y:S01]  /*b8e0*/  FADD.FTZ R2, R249, R2 ;  /* 0x00000002f9027221 */ /* 0x000fe20000010000 */
[-C--:B------:R-:W-:Y:S05]  /*b8f0*/  HMMA.16816.F32 R144, R200, R152.reuse, R4 ;  /* 0x00000098c890723c */ /* 0x080fea0000001804 */
[----:B-1----:R-:W-:Y:S02]  /*b900*/  F2FP.F16.F32.PACK_AB R198, R204, R80 ;  /* 0x00000050ccc6723e */ /* 0x002fe400000000ff */
[----:B------:R-:W-:Y:S01]  /*b910*/  FADD.FTZ R4, R235, R3 ;  /* 0x00000003eb047221 */ /* 0x000fe20000010000 */
[----:B------:R-:W-:Y:S01]  /*b920*/  FADD.FTZ R3, R233, R74 ;  /* 0x0000004ae9037221 */ /* 0x000fe20000010000 */
[----:B------:R1:W5:Y:S02]  /*b930*/  LDL.LU R235, [R1+0x94] ;  /* 0x0000940001eb7983 */ /* 0x0003640000300800 */
[----:B------:R-:W-:Y:S01]  /*b940*/  FADD.FTZ R4, R231, R4 ;  /* 0x00000004e7047221 */ /* 0x000fe20000010000 */
[----:B------:R-:W-:Y:S01]  /*b950*/  FADD.FTZ R3, R229, R3 ;  /* 0x00000003e5037221 */ /* 0x000fe20000010000 */
[----:B------:R1:W5:Y:S01]  /*b960*/  LDL.LU R234, [R1+0x90] ;  /* 0x0000900001ea7983 */ /* 0x0003620000300800 */
[----:B------:R-:W-:Y:S01]  /*b970*/  F2FP.F16.F32.PACK_AB R199, R205, R75 ;  /* 0x0000004bcdc7723e */ /* 0x000fe200000000ff */
[----:B------:R-:W-:Y:S01]  /*b980*/  FADD.FTZ R4, R227, R4 ;  /* 0x00000004e3047221 */ /* 0x000fe20000010000 */
[----:B------:R-:W-:Y:S01]  /*b990*/  FADD.FTZ R5, R207, R0 ;  /* 0x00000000cf057221 */ /* 0x000fe20000010000 */
[----:B------:R1:W5:Y:S01]  /*b9a0*/  LDL.LU R233, [R1+0x8c] ;  /* 0x00008c0001e97983 */ /* 0x0003620000300800 */
[----:B------:R-:W-:Y:S01]  /*b9b0*/  FADD.FTZ R0, R246, R3 ;  /* 0x00000003f6007221 */ /* 0x000fe20000010000 */
[----:B------:R-:W-:Y:S01]  /*b9c0*/  FADD.FTZ R4, R209, R4 ;  /* 0x00000004d1047221 */ /* 0x000fe20000010000 */
[----:B------:R-:W-:Y:S01]  /*b9d0*/  FADD.FTZ R5, R161, R5 ;  /* 0x00000005a1057221 */ /* 0x000fe20000010000 */
[C---:B------:R-:W-:Y:S01]  /*b9e0*/  HMMA.16816.F32 R140, R196.reuse, R152, R8 ;  /* 0x00000098c48c723c */ /* 0x040fe20000001808 */
[----:B------:R1:W5:Y:S03]  /*b9f0*/  LDL.LU R232, [R1+0x88] ;  /* 0x0000880001e87983 */ /* 0x0003660000300800 */
[----:B------:R-:W-:Y:S01]  /*ba00*/  FADD.FTZ R3, R160, R0 ;  /* 0x00000000a0037221 */ /* 0x000fe20000010000 */
[----:B------:R1:W5:Y:S01]  /*ba10*/  LDL.LU R231, [R1+0x84] ;  /* 0x0000840001e77983 */ /* 0x0003620000300800 */
[-C--:B------:R-:W-:Y:S03]  /*ba20*/  HMMA.16816.F32 R148, R196, R154.reuse, R12 ;  /* 0x0000009ac494723c */ /* 0x080fe6000000180c */
[----:B------:R1:W5:Y:S02]  /*ba30*/  LDL.LU R230, [R1+0x80] ;  /* 0x0000800001e67983 */ /* 0x0003640000300800 */
[----:B------:R-:W-:Y:S01]  /*ba40*/  FADD.FTZ R9, R190, R5 ;  /* 0x00000005be097221 */ /* 0x000fe20000010000 */
[C---:B------:R-:W-:Y:S01]  /*ba50*/  HMMA.16816.F32 R152, R200.reuse, R154, R16 ;  /* 0x0000009ac898723c */ /* 0x040fe20000001810 */
[----:B------:R1:W5:Y:S04]  /*ba60*/  LDL.LU R229, [R1+0x7c] ;  /* 0x00007c0001e57983 */ /* 0x0003680000300800 */
[----:B------:R1:W5:Y:S01]  /*ba70*/  LDL.LU R228, [R1+0x78] ;  /* 0x0000780001e47983 */ /* 0x0003620000300800 */
[-C--:B------:R-:W-:Y:S03]  /*ba80*/  HMMA.16816.F32 R160, R200, R164.reuse, R20 ;  /* 0x000000a4c8a0723c */ /* 0x080fe60000001814 */
[----:B------:R1:W5:Y:S02]  /*ba90*/  LDL.LU R227, [R1+0x74] ;  /* 0x0000740001e37983 */ /* 0x0003640000300800 */
[----:B------:R-:W-:Y:S01]  /*baa0*/  FADD.FTZ R0, R158, R2 ;  /* 0x000000029e007221 */ /* 0x000fe20000010000 */
[----:B------:R-:W-:Y:S01]  /*bab0*/  FADD.FTZ R8, R157, R3 ;  /* 0x000000039d087221 */ /* 0x000fe20000010000 */
[----:B------:R-:W-:Y:S02]  /*bac0*/  FADD.FTZ R2, R159, R4 ;  /* 0x000000049f027221 */ /* 0x000fe40000010000 */
[----:B------:R-:W3:Y:S02]  /*bad0*/  LDSM.16.MT88.4 R4, [R225+0xb800] ;  /* 0x00b80000e104783b */ /* 0x000ee40000004200 */
[----:B------:R-:W-:Y:S01]  /*bae0*/  FADD.FTZ R3, R156, R0 ;  /* 0x000000009c037221 */ /* 0x000fe20000010000 */
[----:B------:R-:W-:Y:S01]  /*baf0*/  FADD.FTZ R0, R252, R2 ;  /* 0x00000002fc007221 */ /* 0x000fe20000010000 */
[C---:B------:R-:W-:Y:S04]  /*bb00*/  HMMA.16816.F32 R156, R196.reuse, R164, R24 ;  /* 0x000000a4c49c723c */ /* 0x040fe80000001818 */
[----:B------:R-:W-:Y:S01]  /*bb10*/  FADD.FTZ R2, R195, R9 ;  /* 0x00000009c3027221 */ /* 0x000fe20000010000 */
[----:B------:R-:W-:Y:S01]  /*bb20*/  FADD.FTZ R8, R193, R8 ;  /* 0x00000008c1087221 */ /* 0x000fe20000010000 */
[-C--:B------:R-:W-:Y:S05]  /*bb30*/  HMMA.16816.F32 R168, R196, R166.reuse, R28 ;  /* 0x000000a6c4a8723c */ /* 0x080fea000000181c */
[----:B------:R-:W-:Y:S01]  /*bb40*/  FADD.FTZ R3, R191, R3 ;  /* 0x00000003bf037221 */ /* 0x000fe20000010000 */
[----:B------:R-:W-:Y:S01]  /*bb50*/  FADD.FTZ R0, R251, R0 ;  /* 0x00000000fb007221 */ /* 0x000fe20000010000 */
[----:B------:R-:W-:Y:S01]  /*bb60*/  FADD.FTZ R2, R250, R2 ;  /* 0x00000002fa027221 */ /* 0x000fe20000010000 */
[----:B------:R-:W-:Y:S01]  /*bb70*/  FADD.FTZ R8, R194, R8 ;  /* 0x00000008c2087221 */ /* 0x000fe20000010000 */
[C---:B------:R-:W-:Y:S04]  /*bb80*/  HMMA.16816.F32 R164, R200.reuse, R166, R32 ;  /* 0x000000a6c8a4723c */ /* 0x040fe80000001820 */
[----:B------:R-:W-:Y:S01]  /*bb90*/  FADD.FTZ R3, R179, R3 ;  /* 0x00000003b3037221 */ /* 0x000fe20000010000 */
[----:B------:R-:W-:Y:S01]  /*bba0*/  FADD.FTZ R9, R244, R0 ;  /* 0x00000000f4097221 */ /* 0x000fe20000010000 */
[----:B------:R-:W-:Y:S01]  /*bbb0*/  FADD.FTZ R0, R208, R2 ;  /* 0x00000002d0007221 */ /* 0x000fe20000010000 */
[----:B------:R-:W-:Y:S01]  /*bbc0*/  FADD.FTZ R2, R192, R8 ;  /* 0x00000008c0027221 */ /* 0x000fe20000010000 */
[----:B------:R-:W-:Y:S03]  /*bbd0*/  FADD.FTZ R3, R178, R3 ;  /* 0x00000003b2037221 */ /* 0x000fe60000010000 */
[----:B------:R-:W-:Y:S01]  /*bbe0*/  FADD.FTZ R9, R177, R9 ;  /* 0x00000009b1097221 */ /* 0x000fe20000010000 */
[----:B------:R-:W-:Y:S01]  /*bbf0*/  FADD.FTZ R8, R176, R0 ;  /* 0x00000000b0087221 */ /* 0x000fe20000010000 */
[----:B------:R-:W-:Y:S01]  /*bc00*/  FADD.FTZ R0, R175, R2 ;  /* 0x00000002af007221 */ /* 0x000fe20000010000 */
[-C--:B------:R-:W-:Y:S03]  /*bc10*/  HMMA.16816.F32 R176, R200, R180.reuse, R36 ;  /* 0x000000b4c8b0723c */ /* 0x080fe60000001824 */
[----:B------:R-:W-:Y:S01]  /*bc20*/  FADD.FTZ R2, R173, R3 ;  /* 0x00000003ad027221 */ /* 0x000fe20000010000 */
        /* <DEDUP_REMOVED lines=8> */
[-C--:B------:R-:W-:Y:S04]  /*bcb0*/  HMMA.16816.F32 R184, R196, R182.reuse, R44 ;  /* 0x000000b6c4b8723c */ /* 0x080fe8000000182c */
[----:B------:R-:W-:Y:S01]  /*bcc0*/  FADD.FTZ R2, R127, R0 ;  /* 0x000000007f027221 */ /* 0x000fe20000010000 */
[----:B------:R-:W-:Y:S01]  /*bcd0*/  FADD.FTZ R0, R189, R3 ;  /* 0x00000003bd007221 */ /* 0x000fe20000010000 */
[C---:B------:R-:W-:Y:S05]  /*bce0*/  HMMA.16816.F32 R180, R200.reuse, R182, R48 ;  /* 0x000000b6c8b4723c */ /* 0x040fea0000001830 */
[----:B------:R-:W-:Y:S01]  /*bcf0*/  FADD.FTZ R9, R188, R9 ;  /* 0x00000009bc097221 */ /* 0x000fe20000010000 */
[-C--:B---3--:R-:W-:Y:S05]  /*bd00*/  HMMA.16816.F32 R192, R200, R4.reuse, R52 ;  /* 0x00000004c8c0723c */ /* 0x088fea0000001834 */
        /* <DEDUP_REMOVED lines=16> */
[----:B------:R-:W-:Y:S01]  /*be10*/  FADD.FTZ R2, R112, R9 ;  /* 0x0000000970027221 */ /* 0x000fe20000010000 */
[----:B------:R-:W-:Y:S04]  /*be20*/  HMMA.16816.F32 R200, R200, R6, R56 ;  /* 0x00000006c8c8723c */ /* 0x000fe80000001838 */
        /* <DEDUP_REMOVED lines=17> */
[----:B----4-:R-:W-:Y:S01]  /*bf40*/  MOV R138, R132 ;  /* 0x00000084008a7202 */ /* 0x010fe20000000f00 */
[----:B------:R-:W-:Y:S01]  /*bf50*/  FADD.FTZ R245, R204, R2 ;  /* 0x00000002ccf57221 */ /* 0x000fe20000010000 */
[----:B------:R-:W-:Y:S01]  /*bf60*/  FADD.FTZ R247, R205, R0 ;  /* 0x00000000cdf77221 */ /* 0x000fe20000010000 */
[----:B------:R-:W-:Y:S02]  /*bf70*/  MOV R137, R134 ;  /* 0x0000008600897202 */ /* 0x000fe40000000f00 */
[----:B--2---:R-:W-:Y:S02]  /*bf80*/  MOV R133, R135 ;  /* 0x0000008700857202 */ /* 0x004fe40000000f00 */
[----:B------:R-:W-:Y:S02]  /*bf90*/  MOV R3, R136 ;  /* 0x0000008800037202 */ /* 0x000fe40000000f00 */
[----:B------:R-:W-:Y:S01]  /*bfa0*/  IADD3 R243, R243, -0x1, RZ ;  /* 0xfffffffff3f37810 */ /* 0x000fe20007ffe0ff */
[----:B-1----:R-:W-:Y:S06]  /*bfb0*/  @P0 BRA `(.L_x_3) ;  /* 0xffffffb800240947 */ /* 0x002fec000383ffff */
.L_x_2:
[----:B------:R-:W1:Y:S01]  /*bfc0*/  SHFL.BFLY PT, R3, R244, 0x2, 0x1f ;  /* 0x0c401f00f4037f89 */ /* 0x000e6200000e0000 */
[----:B------:R-:W2:Y:S01]  /*bfd0*/  S2UR UR4, SR_CgaCtaId ;  /* 0x00000000000479c3 */ /* 0x000ea20000008800 */
[----:B------:R-:W-:Y:S01]  /*bfe0*/  UMOV UR5, 0x400 ;  /* 0x0000040000057882 */ /* 0x000fe20000000000 */
[----:B------:R-:W-:Y:S01]  /*bff0*/  UMOV UR16, URZ ;  /* 0x0000003f00107c82 */ /* 0x000fe20008000000 */
[----:B------:R-:W3:Y:S01]  /*c000*/  SHFL.BFLY PT, R2, R246, 0x2, 0x1f ;  /* 0x0c401f00f6027f89 */ /* 0x000ee200000e0000 */
[----:B------:R-:W-:Y:S01]  /*c010*/  UMOV UR17, URZ ;  /* 0x0000003f00117c82 */ /* 0x000fe20008000000 */
[----:B------:R-:W-:Y:S02]  /*c020*/  BSSY B0, `(.L_x_6) ;  /* 0x0000131000007945 */ /* 0x000fe40003800000 */
[----:B------:R-:W4:Y:S01]  /*c030*/  SHFL.BFLY PT, R0, R245, 0x2, 0x1f ;  /* 0x0c401f00f5007f89 */ /* 0x000f2200000e0000 */
[----:B------:R-:W4:Y:S03]  /*c040*/  S2UR UR12, SR_CTAID.Y ;  /* 0x00000000000c79c3 */ /* 0x000f260000002600 */
[----:B------:R-:W4:Y:S01]  /*c050*/  SHFL.BFLY PT, R5, R247, 0x2, 0x1f ;  /* 0x0c401f00f7057f89 */ /* 0x000f2200000e0000 */
[----:B------:R-:W4:Y:S04]  /*c060*/  S2R R9, SR_TID.X ;  /* 0x0000000000097919 */ /* 0x000f280000002100 */
[----:B------:R-:W4:Y:S01]  /*c070*/  S2UR UR10, SR_CTAID.X ;  /* 0x00000000000a79c3 */ /* 0x000f220000002500 */
[----:B------:R-:W4:Y:S01]  /*c080*/  S2R R41, SR_TID.X ;  /* 0x0000000000297919 */ /* 0x000f220000002100 */
[----:B-1----:R-:W-:Y:S01]  /*c090*/  FADD.FTZ R3, R3, R244 ;  /* 0x000000f403037221 */ /* 0x002fe20000010000 */
[----:B--2---:R-:W-:-:S05]  /*c0a0*/  ULEA UR4, UR4, UR5, 0x18 ;  /* 0x0000000504047291 */ /* 0x004fca000f8ec03f */
[----:B------:R-:W1:Y:S01]  /*c0b0*/  S2UR UR11, SR_CTAID.Z ;  /* 0x00000000000b79c3 */ /* 0x000e620000002700 */
[----:B---3--:R-:W-:Y:S01]  /*c0c0*/  FADD.FTZ R2, R2, R246 ;  /* 0x000000f602027221 */ /* 0x008fe20000010000 */
[----:B------:R-:W2:Y:S01]  /*c0d0*/  SHFL.BFLY PT, R7, R3, 0x1, 0x1f ;  /* 0x0c201f0003077f89 */ /* 0x000ea200000e0000 */
[----:B------:R-:W-:Y:S01]  /*c0e0*/  ULDC.U8 UR5, c[0x0][0x3d8] ;  /* 0x0000f60000057ab9 */ /* 0x000fe20000000000 */
[----:B----4-:R-:W-:Y:S02]  /*c0f0*/  FADD.FTZ R0, R0, R245 ;  /* 0x000000f500007221 */ /* 0x010fe40000010000 */
[----:B------:R-:W3:Y:S01]  /*c100*/  SHFL.BFLY PT, R6, R2, 0x1, 0x1f ;  /* 0x0c201f0002067f89 */ /* 0x000ee200000e0000 */
[----:B------:R-:W-:Y:S01]  /*c110*/  UISETP.NE.AND UP1, UPT, UR5, URZ, UPT ;  /* 0x0000003f0500728c */ /* 0x000fe2000bf25270 */
[----:B------:R-:W-:Y:S02]  /*c120*/  FADD.FTZ R5, R5, R247 ;  /* 0x000000f705057221 */ /* 0x000fe40000010000 */
[----:B------:R-:W4:Y:S04]  /*c130*/  SHFL.BFLY PT, R4, R0, 0x1, 0x1f ;  /* 0x0c201f0000047f89 */ /* 0x000f2800000e0000 */
[----:B------:R-:W1:Y:S01]  /*c140*/  SHFL.BFLY PT, R8, R5, 0x1, 0x1f ;  /* 0x0c201f0005087f89 */ /* 0x000e6200000e0000 */
[----:B------:R-:W-:Y:S01]  /*c150*/  SHF.R.S32.HI R42, RZ, 0x1f, R41 ;  /* 0x0000001fff2a7819 */ /* 0x000fe20000011429 */
[----:B--2---:R-:W-:-:S03]  /*c160*/  FADD.FTZ R38, R3, R7 ;  /* 0x0000000703267221 */ /* 0x004fc60000010000 */
[----:B------:R-:W-:Y:S01]  /*c170*/  LEA.HI R42, R42, R41, RZ, 0x3 ;  /* 0x000000292a2a7211 */ /* 0x000fe200078f18ff */
[----:B---3--:R-:W-:Y:S01]  /*c180*/  FADD.FTZ R37, R2, R6 ;  /* 0x0000000602257221 */ /* 0x008fe20000010000 */
[----:B------:R-:W-:Y:S02]  /*c190*/  SHF.R.S32.HI R2, RZ, 0x1f, R9 ;  /* 0x0000001fff027819 */ /* 0x000fe40000011409 */
[----:B------:R-:W-:Y:S01]  /*c1a0*/  FSETP.NE.FTZ.AND P5, PT, R38, RZ, PT ;  /* 0x000000ff2600720b */ /* 0x000fe20003fb5000 */
[----:B----4-:R-:W-:Y:S01]  /*c1b0*/  FADD.FTZ R39, R0, R4 ;  /* 0x0000000400277221 */ /* 0x010fe20000010000 */
[CC--:B------:R-:W-:Y:S02]  /*c1c0*/  LEA.HI R4, R2.reuse, R9.reuse, RZ, 0x2 ;  /* 0x0000000902047211 */ /* 0x0c0fe400078f10ff */
[----:B------:R-:W-:Y:S01]  /*c1d0*/  LEA.HI R2, R2, R9, RZ, 0x5 ;  /* 0x0000000902027211 */ /* 0x000fe200078f28ff */
[----:B-1----:R-:W-:Y:S01]  /*c1e0*/  FADD.FTZ R40, R5, R8 ;  /* 0x0000000805287221 */ /* 0x002fe20000010000 */
[----:B------:R-:W-:-:S02]  /*c1f0*/  MOV R0, 0x3f800000 ;  /* 0x3f80000000007802 */ /* 0x000fc40000000f00 */
[----:B------:R-:W-:Y:S02]  /*c200*/  SHF.R.S32.HI R6, RZ, 0x5, R2 ;  /* 0x00000005ff067819 */ /* 0x000fe40000011402 */
[----:B------:R-:W-:Y:S02]  /*c210*/  LOP3.LUT R2, R2, 0xffffffe0, RZ, 0xc0, !PT ;  /* 0xffffffe002027812 */ /* 0x000fe400078ec0ff */
[----:B------:R-:W-:Y:S01]  /*c220*/  FSETP.NE.FTZ.AND P4, PT, R37, RZ, PT ;  /* 0x000000ff2500720b */ /* 0x000fe20003f95000 */
[----:B------:R-:W1:Y:S01]  /*c230*/  @P5 MUFU.RCP R0, R38 ;  /* 0x0000002600005308 */ /* 0x000e620000001000 */
[----:B------:R-:W-:Y:S02]  /*c240*/  FSETP.NE.FTZ.AND P3, PT, R39, RZ, PT ;  /* 0x000000ff2700720b */ /* 0x000fe40003f75000 */
[----:B------:R-:W-:Y:S02]  /*c250*/  LOP3.LUT R3, R42, 0xfffffff8, RZ, 0xc0, !PT ;  /* 0xfffffff82a037812 */ /* 0x000fe400078ec0ff */
[----:B------:R-:W-:-:S02]  /*c260*/  IADD3 R2, -R2, R9, RZ ;  /* 0x0000000902027210 */ /* 0x000fc40007ffe1ff */
[----:B------:R-:W-:Y:S02]  /*c270*/  IADD3 R41, -R3, R41, RZ ;  /* 0x0000002903297210 */ /* 0x000fe40007ffe1ff */
[----:B------:R-:W-:Y:S02]  /*c280*/  LOP3.LUT P6, RZ, R2, 0x3, RZ, 0xc0, !PT ;  /* 0x0000000302ff7812 */ /* 0x000fe400078cc0ff */
[----:B------:R-:W-:Y:S02]  /*c290*/  MOV R3, 0x3f800000 ;  /* 0x3f80000000037802 */ /* 0x000fe40000000f00 */
[----:B------:R-:W-:Y:S02]  /*c2a0*/  MOV R2, 0x3f800000 ;  /* 0x3f80000000027802 */ /* 0x000fe40000000f00 */
[----:B------:R-:W-:Y:S02]  /*c2b0*/  LOP3.LUT R7, R4, 0x3ffffffc, RZ, 0xc0, !PT ;  /* 0x3ffffffc04077812 */ /* 0x000fe400078ec0ff */
[----:B------:R-:W2:Y:S01]  /*c2c0*/  @P4 MUFU.RCP R3, R37 ;  /* 0x0000002500034308 */ /* 0x000ea20000001000 */
[----:B------:R-:W-:Y:S01]  /*c2d0*/  FSETP.NE.FTZ.AND P0, PT, R40, RZ, PT ;  /* 0x000000ff2800720b */ /* 0x000fe20003f15000 */
[C---:B-1----:R-:W-:Y:S01]  /*c2e0*/  FMUL.FTZ R144, R0.reuse, R144 ;  /* 0x0000009000907220 */ /* 0x042fe20000410000 */
[----:B------:R-:W-:Y:S01]  /*c2f0*/  IADD3 R7, -R7, R9, RZ ;  /* 0x0000000907077210 */ /* 0x000fe20007ffe1ff */
[C---:B------:R-:W-:Y:S01]  /*c300*/  FMUL.FTZ R152, R0.reuse, R152 ;  /* 0x0000009800987220 */ /* 0x040fe20000410000 */
[C---:B------:R-:W-:Y:S01]  /*c310*/  FMUL.FTZ R153, R0.reuse, R153 ;  /* 0x0000009900997220 */ /* 0x040fe20000410000 */
[----:B------:R-:W-:Y:S01]  /*c320*/  FMUL.FTZ R160, R0, R160 ;  /* 0x000000a000a07220 */ /* 0x000fe20000410000 */
[----:B------:R-:W-:Y:S01]  /*c330*/  LEA R7, R6, R7, 0x9 ;  /* 0x0000000706077211 */ /* 0x000fe200078e48ff */
[----:B------:R-:W1:Y:S01]  /*c340*/  @P3 MUFU.RCP R2, R39 ;  /* 0x0000002700023308 */ /* 0x000e620000001000 */
[C---:B------:R-:W-:Y:S01]  /*c350*/  FMUL.FTZ R6, R0.reuse, R145 ;  /* 0x0000009100067220 */ /* 0x040fe20000410000 */
        /* <DEDUP_REMOVED lines=10> */
[----:B------:R-:W-:Y:S01]  /*c400*/  FMUL.FTZ R19, R0, R201 ;  /* 0x000000c900137220 */ /* 0x000fe20000410000 */
[----:B------:R-:W-:Y:S01]  /*c410*/  MOV R0, 0x3f800000 ;  /* 0x3f80000000007802 */ /* 0x000fe20000000f00 */
[C---:B--2---:R-:W-:Y:S01]  /*c420*/  FMUL.FTZ R146, R3.reuse, R146 ;  /* 0x0000009203927220 */ /* 0x044fe20000410000 */
[C---:B------:R-:W-:Y:S01]  /*c430*/  FMUL.FTZ R5, R3.reuse, R147 ;  /* 0x0000009303057220 */ /* 0x040fe20000410000 */
[C---:B------:R-:W-:Y:S01]  /*c440*/  FMUL.FTZ R154, R3.reuse, R154 ;  /* 0x0000009a039a7220 */ /* 0x040fe20000410000 */
[C---:B------:R-:W-:Y:S01]  /*c450*/  FMUL.FTZ R8, R3.reuse, R155 ;  /* 0x0000009b03087220 */ /* 0x040fe20000410000 */
[C---:B------:R-:W-:Y:S01]  /*c460*/  FMUL.FTZ R162, R3.reuse, R162 ;  /* 0x000000a203a27220 */ /* 0x040fe20000410000 */
[----:B------:R-:W2:Y:S01]  /*c470*/  @P0 MUFU.RCP R0, R40 ;  /* 0x0000002800000308 */ /* 0x000ea20000001000 */
        /* <DEDUP_REMOVED lines=11> */
[C---:B-1----:R-:W-:Y:S01]  /*c530*/  FMUL.FTZ R140, R2.reuse, R140 ;  /* 0x0000008c028c7220 */ /* 0x042fe20000410000 */
        /* <DEDUP_REMOVED lines=15> */
[--C-:B------:R-:W-:Y:S01]  /*c630*/  SHF.R.S32.HI R3, RZ, 0x2, R4.reuse ;  /* 0x00000002ff037819 */ /* 0x100fe20000011404 */
[C---:B--2---:R-:W-:Y:S01]  /*c640*/  FMUL.FTZ R143, R0.reuse, R143 ;  /* 0x0000008f008f7220 */ /* 0x044fe20000410000 */
[----:B------:R-:W-:Y:S01]  /*c650*/  SHF.R.S32.HI R2, RZ, 0x1f, R4 ;  /* 0x0000001fff027819 */ /* 0x000fe20000011404 */
[C---:B------:R-:W-:Y:S01]  /*c660*/  FMUL.FTZ R10, R0.reuse, R142 ;  /* 0x0000008e000a7220 */ /* 0x040fe20000410000 */
[C---:B------:R-:W-:Y:S01]  /*c670*/  FMUL.FTZ R151, R0.reuse, R151 ;  /* 0x0000009700977220 */ /* 0x040fe20000410000 */
[----:B------:R-:W-:Y:S01]  /*c680*/  FMUL.FTZ R16, R0, R150 ;  /* 0x0000009600107220 */ /* 0x000fe20000410000 */
[----:B------:R-:W-:Y:S01]  /*c690*/  LEA.HI R2, R2, R3, RZ, 0x3 ;  /* 0x0000000302027211 */ /* 0x000fe200078f18ff */
[C---:B------:R-:W-:Y:S01]  /*c6a0*/  FMUL.FTZ R159, R0.reuse, R159 ;  /* 0x0000009f009f7220 */ /* 0x040fe20000410000 */
[C---:B------:R-:W-:Y:S01]  /*c6b0*/  FMUL.FTZ R22, R0.reuse, R158 ;  /* 0x0000009e00167220 */ /* 0x040fe20000410000 */
[----:B------:R-:W-:Y:S01]  /*c6c0*/  FMUL.FTZ R171, R0, R171 ;  /* 0x000000ab00ab7220 */ /* 0x000fe20000410000 */
[----:B------:R-:W-:Y:S01]  /*c6d0*/  LOP3.LUT R2, R2, 0xfffffff8, RZ, 0xc0, !PT ;  /* 0xfffffff802027812 */ /* 0x000fe200078ec0ff */
        /* <DEDUP_REMOVED lines=9> */
[----:B------:R-:W-:Y:S01]  /*c770*/  IMAD.IADD R0, R3, 0x1, -R2 ;  /* 0x0000000103007824 */ /* 0x000fe200078e0a02 */
[----:B------:R-:W-:-:S02]  /*c780*/  F2FP.F16.F32.PACK_AB R6, R6, R144 ;  /* 0x000000900606723e */ /* 0x000fc400000000ff */
[----:B------:R-:W-:Y:S02]  /*c790*/  F2FP.F16.F32.PACK_AB R5, R5, R146 ;  /* 0x000000920505723e */ /* 0x000fe400000000ff */
[C---:B------:R-:W-:Y:S02]  /*c7a0*/  SHF.L.U32 R2, R0.reuse, 0x6, RZ ;  /* 0x0000000600027819 */ /* 0x040fe400000006ff */
[----:B------:R-:W-:Y:S02]  /*c7b0*/  LOP3.LUT R3, R0, 0x1, RZ, 0xc0, !PT ;  /* 0x0000000100037812 */ /* 0x000fe400078ec0ff */
[----:B------:R-:W-:Y:S02]  /*c7c0*/  LOP3.LUT R2, R2, 0x1c0, RZ, 0xc0, !PT ;  /* 0x000001c002027812 */ /* 0x000fe400078ec0ff */
[----:B------:R-:W-:Y:S02]  /*c7d0*/  ISETP.NE.U32.AND P1, PT, R3, 0x1, PT ;  /* 0x000000010300780c */ /* 0x000fe40003f25070 */
[----:B------:R-:W-:-:S02]  /*c7e0*/  LEA.HI R2, R2, R2, RZ, 0x1d ;  /* 0x0000000202027211 */ /* 0x000fc400078fe8ff */
[----:B------:R-:W-:Y:S02]  /*c7f0*/  MOV R3, 0xfffffff0 ;  /* 0xfffffff000037802 */ /* 0x000fe40000000f00 */
[----:B------:R-:W-:Y:S02]  /*c800*/  LEA R2, R7, R2, 0x1 ;  /* 0x0000000207027211 */ /* 0x000fe400078e08ff */
[----:B------:R-:W-:Y:S02]  /*c810*/  SEL R7, R3, 0x10, !P1 ;  /* 0x0000001003077807 */ /* 0x000fe40004800000 */
[----:B------:R-:W-:Y:S01]  /*c820*/  LEA R2, R2, UR4, 0x1 ;  /* 0x0000000402027c11 */ /* 0x000fe2000f8e08ff */
[----:B------:R-:W-:Y:S01]  /*c830*/  ULDC.U8 UR4, c[0x0][0x3d9] ;  /* 0x0000f64000047ab9 */ /* 0x000fe20000000000 */
[----:B------:R-:W-:Y:S01]  /*c840*/  R2P PR, R0, 0x6 ;  /* 0x0000000600007804 */ /* 0x000fe20000000000 */
[----:B------:R-:W-:Y:S01]  /*c850*/  UISETP.NE.AND UP0, UPT, UR4, URZ, UPT ;  /* 0x0000003f0400728c */ /* 0x000fe2000bf05270 */
[----:B------:R-:W-:Y:S01]  /*c860*/  F2FP.F16.F32.PACK_AB R4, R153, R152 ;  /* 0x000000989904723e */ /* 0x000fe200000000ff */
[----:B------:R-:W-:Y:S01]  /*c870*/  STS [R2], R6 ;  /* 0x0000000602007388 */ /* 0x000fe20000000800 */
[----:B------:R-:W-:Y:S01]  /*c880*/  IADD3 R3, R2, R7, RZ ;  /* 0x0000000702037210 */ /* 0x000fe20007ffe0ff */
[----:B------:R-:W-:Y:S01]  /*c890*/  UISETP.NE.OR UP2, UPT, UR4, URZ, !UP1 ;  /* 0x0000003f0400728c */ /* 0x000fe2000cf45670 */
[----:B------:R-:W-:Y:S01]  /*c8a0*/  MOV R0, 0x20 ;  /* 0x0000002000007802 */ /* 0x000fe20000000f00 */
[----:B------:R-:W-:Y:S01]  /*c8b0*/  STS [R2+0x400], R5 ;  /* 0x0004000502007388 */ /* 0x000fe20000000800 */
[----:B------:R-:W-:-:S02]  /*c8c0*/  F2FP.F16.F32.PACK_AB R8, R8, R154 ;  /* 0x0000009a0808723e */ /* 0x000fc400000000ff */
[----:B------:R-:W-:Y:S01]  /*c8d0*/  F2FP.F16.F32.PACK_AB R9, R9, R140 ;  /* 0x0000008c0909723e */ /* 0x000fe200000000ff */
[----:B------:R1:W-:Y:S01]  /*c8e0*/  STS [R3], R4 ;  /* 0x0000000403007388 */ /* 0x0003e20000000800 */
[----:B------:R-:W-:Y:S01]  /*c8f0*/  F2FP.F16.F32.PACK_AB R10, R143, R10 ;  /* 0x0000000a8f0a723e */ /* 0x000fe200000000ff */
[----:B------:R-:W-:Y:S01]  /*c900*/  @UP0 ULDC.64 UR8, c[0x0][0x2c0] ;  /* 0x0000b00000080ab9 */ /* 0x000fe20000000a00 */
[----:B------:R-:W-:Y:S01]  /*c910*/  F2FP.F16.F32.PACK_AB R17, R17, R148 ;  /* 0x000000941111723e */ /* 0x000fe200000000ff */
[----:B------:R2:W-:Y:S01]  /*c920*/  STS [R3+0x400], R8 ;  /* 0x0004000803007388 */ /* 0x0005e20000000800 */
[----:B------:R-:W-:Y:S01]  /*c930*/  F2FP.F16.F32.PACK_AB R16, R151, R16 ;  /* 0x000000109710723e */ /* 0x000fe200000000ff */
[----:B------:R-:W-:Y:S01]  /*c940*/  @UP0 UIMAD UR8, UR9, UR8, URZ ;  /* 0x00000008090802a4 */ /* 0x000fe2000f8e023f */
[----:B------:R-:W-:Y:S01]  /*c950*/  F2FP.F16.F32.PACK_AB R15, R15, R160 ;  /* 0x000000a00f0f723e */ /* 0x000fe200000000ff */
[----:B------:R-:W-:Y:S01]  /*c960*/  STS [R2+0x2000], R9 ;  /* 0x0020000902007388 */ /* 0x000fe20000000800 */
[----:B------:R-:W-:Y:S01]  /*c970*/  F2FP.F16.F32.PACK_AB R14, R14, R162 ;  /* 0x000000a20e0e723e */ /* 0x000fe200000000ff */
[----:B------:R-:W-:Y:S01]  /*c980*/  @!UP0 ULDC UR6, c[0x0][0x2e4] ;  /* 0x0000b90000068ab9 */ /* 0x000fe20000000800 */
[----:B------:R-:W-:Y:S01]  /*c990*/  F2FP.F16.F32.PACK_AB R13, R13, R164 ;  /* 0x000000a40d0d723e */ /* 0x000fe200000000ff */
[----:B------:R3:W-:Y:S01]  /*c9a0*/  STS [R2+0x2400], R10 ;  /* 0x0024000a02007388 */ /* 0x0007e20000000800 */
[----:B------:R-:W-:Y:S01]  /*c9b0*/  F2FP.F16.F32.PACK_AB R21, R21, R166 ;  /* 0x000000a61515723e */ /* 0x000fe200000000ff */
[----:B------:R-:W-:Y:S01]  /*c9c0*/  @!UP0 ULDC UR9, c[0x0][0x2c4] ;  /* 0x0000b10000098ab9 */ /* 0x000fe20000000800 */
[----:B------:R-:W-:Y:S01]  /*c9d0*/  F2FP.F16.F32.PACK_AB R23, R23, R156 ;  /* 0x0000009c1717723e */ /* 0x000fe200000000ff */
[----:B------:R-:W-:Y:S01]  /*c9e0*/  STS [R3+0x2000], R17 ;  /* 0x0020001103007388 */ /* 0x000fe20000000800 */
[----:B------:R-:W-:Y:S01]  /*c9f0*/  F2FP.F16.F32.PACK_AB R22, R159, R22 ;  /* 0x000000169f16723e */ /* 0x000fe200000000ff */
[----:B------:R-:W-:Y:S01]  /*ca00*/  @!UP0 USEL UR8, UR9, UR6, !UP1 ;  /* 0x0000000609088287 */ /* 0x000fe2000c800000 */
[----:B------:R-:W-:Y:S01]  /*ca10*/  F2FP.F16.F32.PACK_AB R30, R30, R168 ;  /* 0x000000a81e1e723e */ /* 0x000fe200000000ff */
[----:B------:R4:W-:Y:S01]  /*ca20*/  STS [R3+0x2400], R16 ;  /* 0x0024001003007388 */ /* 0x0009e20000000800 */
[----:B------:R-:W-:Y:S01]  /*ca30*/  F2FP.F16.F32.PACK_AB R29, R171, R29 ;  /* 0x0000001dab1d723e */ /* 0x000fe200000000ff */
[----:B------:R-:W-:Y:S01]  /*ca40*/  @!UP0 ULDC UR5, c[0x0][0x270] ;  /* 0x00009c0000058ab9 */ /* 0x000fe20000000800 */
[----:B------:R-:W-:Y:S01]  /*ca50*/  F2FP.F16.F32.PACK_AB R28, R28, R176 ;  /* 0x000000b01c1c723e */ /* 0x000fe200000000ff */
[----:B------:R-:W-:Y:S01]  /*ca60*/  @UP0 UMOV UR7, 0x1 ;  /* 0x0000000100070882 */ /* 0x000fe20000000000 */
[----:B-1----:R-:W-:Y:S01]  /*ca70*/  SEL R4, R0, 0xffffffe0, !P1 ;  /* 0xffffffe000047807 */ /* 0x002fe20004800000 */
[C---:B------:R-:W-:Y:S01]  /*ca80*/  VIADD R0, R2.reuse, 0x40 ;  /* 0x0000004002007836 */ /* 0x040fe20000000000 */
[C---:B------:R-:W-:Y:S01]  /*ca90*/  @P2 IADD3 R0, R2.reuse, -0x40, RZ ;  /* 0xffffffc002002810 */ /* 0x040fe20007ffe0ff */
[----:B------:R-:W-:Y:S01]  /*caa0*/  @!UP0 UIMAD UR7, UR8, UR5, URZ ;  /* 0x00000005080782a4 */ /* 0x000fe2000f8e023f */
[-C--:B------:R-:W-:Y:S01]  /*cab0*/  IADD3 R6, R2, R4.reuse, RZ ;  /* 0x0000000402067210 */ /* 0x080fe20007ffe0ff */
[----:B--2---:R-:W1:Y:S01]  /*cac0*/  @P4 LDC R8, c[0x0][0x2e8] ;  /* 0x0000ba00ff084b82 */ /* 0x004e620000000800 */
[----:B------:R-:W-:Y:S01]  /*cad0*/  IADD3 R5, R3, R4, RZ ;  /* 0x0000000403057210 */ /* 0x000fe20007ffe0ff */
[----:B------:R-:W-:Y:S01]  /*cae0*/  UIMAD UR6, UR12, UR7, URZ ;  /* 0x000000070c0672a4 */ /* 0x000fe2000f8e023f */
[----:B------:R-:W-:Y:S01]  /*caf0*/  F2FP.F16.F32.PACK_AB R27, R27, R178 ;  /* 0x000000b21b1b723e */ /* 0x000fe200000000ff */
[----:B------:R-:W-:Y:S01]  /*cb00*/  STS [R6], R15 ;  /* 0x0000000f06007388 */ /* 0x000fe20000000800 */
[----:B------:R-:W-:Y:S01]  /*cb10*/  F2FP.F16.F32.PACK_AB R25, R25, R180 ;  /* 0x000000b41919723e */ /* 0x000fe200000000ff */
[----:B------:R-:W-:Y:S01]  /*cb20*/  @UP0 ULDC UR13, c[0x0][0x2c0] ;  /* 0x0000b000000d0ab9 */ /* 0x000fe20000000800 */
[----:B---3--:R-:W-:Y:S01]  /*cb30*/  IADD3 R2, R0, 0x400, RZ ;  /* 0x0000040000027810 */ /* 0x008fe20007ffe0ff */
[----:B------:R-:W-:Y:S01]  /*cb40*/  STS [R6+0x400], R14 ;  /* 0x0004000e06007388 */ /* 0x000fe20000000800 */
[----:B------:R-:W-:Y:S01]  /*cb50*/  F2FP.F16.F32.PACK_AB R24, R24, R182 ;  /* 0x000000b61818723e */ /* 0x000fe200000000ff */
[----:B------:R-:W-:Y:S01]  /*cb60*/  @!UP2 ULDC UR4, c[0x0][0x2c4] ;  /* 0x0000b1000004aab9 */ /* 0x000fe20000000800 */
[----:B------:R-:W-:Y:S01]  /*cb70*/  F2FP.F16.F32.PACK_AB R26, R26, R172 ;  /* 0x000000ac1a1a723e */ /* 0x000fe200000000ff */
[----:B------:R2:W-:Y:S01]  /*cb80*/  STS [R5], R13 ;  /* 0x0000000d05007388 */ /* 0x0005e20000000800 */
[----:B------:R-:W-:Y:S01]  /*cb90*/  F2FP.F16.F32.PACK_AB R32, R175, R32 ;  /* 0x00000020af20723e */ /* 0x000fe200000000ff */
[----:B------:R-:W-:Y:S01]  /*cba0*/  @!UP0 UMOV UR13, 0x1 ;  /* 0x00000001000d8882 */ /* 0x000fe20000000000 */
[----:B------:R-:W-:Y:S01]  /*cbb0*/  F2FP.F16.F32.PACK_AB R36, R36, R184 ;  /* 0x000000b82424723e */ /* 0x000fe200000000ff */
[----:B------:R-:W-:Y:S01]  /*cbc0*/  STS [R5+0x400], R21 ;  /* 0x0004001505007388 */ /* 0x000fe20000000800 */
[----:B------:R-:W-:Y:S01]  /*cbd0*/  F2FP.F16.F32.PACK_AB R35, R187, R35 ;  /* 0x00000023bb23723e */ /* 0x000fe200000000ff */
[----:B----4-:R-:W-:Y:S01]  /*cbe0*/  IMAD.IADD R3, R4, 0x1, R0 ;  /* 0x0000000104037824 */ /* 0x010fe200078e0200 */
[----:B------:R-:W-:Y:S01]  /*cbf0*/  F2FP.F16.F32.PACK_AB R34, R34, R192 ;  /* 0x000000c02222723e */ /* 0x000fe200000000ff */
[----:B------:R-:W-:Y:S01]  /*cc00*/  STS [R6+0x2000], R23 ;  /* 0x0020001706007388 */ /* 0x000fe20000000800 */
[----:B------:R-:W-:Y:S01]  /*cc10*/  F2FP.F16.F32.PACK_AB R33, R33, R194 ;  /* 0x000000c22121723e */ /* 0x000fe200000000ff */
[----:B------:R-:W-:Y:S01]  /*cc20*/  @!UP2 UIMAD UR4, UR12, UR4, URZ ;  /* 0x000000040c04a2a4 */ /* 0x000fe2000f8e023f */
[----:B------:R-:W-:Y:S01]  /*cc30*/  F2FP.F16.F32.PACK_AB R19, R19, R200 ;  /* 0x000000c81313723e */ /* 0x000fe200000000ff */
[----:B------:R3:W-:Y:S01]  /*cc40*/  STS [R6+0x2400], R22 ;  /* 0x0024001606007388 */ /* 0x0007e20000000800 */
[----:B------:R-:W-:Y:S01]  /*cc50*/  F2FP.F16.F32.PACK_AB R12, R12, R202 ;  /* 0x000000ca0c0c723e */ /* 0x000fe200000000ff */
[----:B------:R-:W-:Y:S01]  /*cc60*/  USEL UR6, UR6, URZ, UP2 ;  /* 0x0000003f06067287 */ /* 0x000fe20009000000 */
[----:B------:R-:W-:Y:S01]  /*cc70*/  F2FP.F16.F32.PACK_AB R31, R31, R188 ;  /* 0x000000bc1f1f723e */ /* 0x000fe200000000ff */
[----:B------:R-:W-:Y:S01]  /*cc80*/  STS [R5+0x2000], R30 ;  /* 0x0020001e05007388 */ /* 0x000fe20000000800 */
[----:B------:R-:W-:Y:S01]  /*cc90*/  F2FP.F16.F32.PACK_AB R20, R191, R20 ;  /* 0x00000014bf14723e */ /* 0x000fe200000000ff */
[----:B------:R-:W-:Y:S01]  /*cca0*/  UIMAD UR5, UR10, UR13, URZ ;  /* 0x0000000d0a0572a4 */ /* 0x000fe2000f8e023f */
[----:B------:R-:W-:Y:S01]  /*ccb0*/  F2FP.F16.F32.PACK_AB R11, R11, R196 ;  /* 0x000000c40b0b723e */ /* 0x000fe200000000ff */
[----:B------:R4:W-:Y:S01]  /*ccc0*/  STS [R5+0x2400], R29 ;  /* 0x0024001d05007388 */ /* 0x0009e20000000800 */
[----:B------:R-:W-:Y:S01]  /*ccd0*/  F2FP.F16.F32.PACK_AB R18, R199, R18 ;  /* 0x00000012c712723e */ /* 0x000fe200000000ff */
[----:B------:R-:W-:-:S02]  /*cce0*/  UIMAD UR8, UR11, UR8, UR6 ;  /* 0x000000080b0872a4 */ /* 0x000fc4000f8e0206 */
[----:B------:R-:W-:Y:S01]  /*ccf0*/  STS [R0], R28 ;  /* 0x0000001c00007388 */ /* 0x000fe20000000800 */
[----:B------:R-:W-:Y:S01]  /*cd00*/  USHF.L.U32 UR7, UR5, 0x7, URZ ;  /* 0x0000000705077899 */ /* 0x000fe2000800063f */
[----:B--2---:R-:W-:Y:S01]  /*cd10*/  MOV R13, 0x7f800000 ;  /* 0x7f800000000d7802 */ /* 0x004fe20000000f00 */
[----:B------:R-:W-:Y:S01]  /*cd20*/  @!UP2 UMOV UR16, UR4 ;  /* 0x000000040010ac82 */ /* 0x000fe20008000000 */
[----:B------:R-:W-:Y:S01]  /*cd30*/  STS [R0+0x400], R27 ;  /* 0x0004001b00007388 */ /* 0x000fe20000000800 */
[----:B------:R-:W-:Y:S02]  /*cd40*/  USHF.R.S32.HI UR6, URZ, 0x1f, UR8 ;  /* 0x0000001f3f067899 */ /* 0x000fe40008011408 */
[----:B------:R-:W-:Y:S02]  /*cd50*/  @!UP2 USHF.R.S32.HI UR17, URZ, 0x1f, UR4 ;  /* 0x0000001f3f11a899 */ /* 0x000fe40008011404 */
[----:B------:R-:W-:Y:S02]  /*cd60*/  USHF.R.S32.HI UR5, URZ, 0x1f, UR7 ;  /* 0x0000001f3f057899 */ /* 0x000fe40008011407 */
[----:B------:R-:W-:Y:S01]  /*cd70*/  UIADD3 UR8, UP1, UP0, UR7, UR16, UR8 ;  /* 0x0000001007087290 */ /* 0x000fe2000f83e008 */
[C---:B---3--:R-:W-:Y:S01]  /*cd80*/  IADD3 R6, R7.reuse, R2, R4 ;  /* 0x0000000207067210 */ /* 0x048fe20007ffe004 */
[----:B------:R-:W2:Y:S01]  /*cd90*/  LDC.64 R22, c[0x0][0x290] ;  /* 0x0000a400ff167b82 */ /* 0x000ea20000000a00 */
[----:B------:R-:W-:Y:S01]  /*cda0*/  IADD3 R2, R7, R0, RZ ;  /* 0x0000000007027210 */ /* 0x000fe20007ffe0ff */
[----:B------:R-:W-:Y:S01]  /*cdb0*/  UIADD3.X UR16, UR5, UR17, UR6, UP1, UP0 ;  /* 0x0000001105107290 */ /* 0x000fe20008fe0406 */
[----:B------:R-:W-:Y:S02]  /*cdc0*/  @P4 MUFU.LG2 R7, R37 ;  /* 0x0000002500074308 */ /* 0x000fe40000000c00 */
[----:B------:R-:W-:Y:S01]  /*cdd0*/  IADD3 R4, R4, R2, RZ ;  /* 0x0000000204047210 */ /* 0x000fe20007ffe0ff */
[----:B------:R-:W-:Y:S02]  /*cde0*/  STS [R2], R25 ;  /* 0x0000001902007388 */ /* 0x000fe40000000800 */
[----:B----4-:R-:W3:Y:S02]  /*cdf0*/  @P3 LDC R5, c[0x0][0x2e8] ;  /* 0x0000ba00ff053b82 */ /* 0x010ee40000000800 */
[----:B------:R4:W-:Y:S04]  /*ce00*/  STS [R2+0x400], R24 ;  /* 0x0004001802007388 */ /* 0x0009e80000000800 */
[----:B------:R-:W-:Y:S04]  /*ce10*/  STS [R0+0x2000], R26 ;  /* 0x0020001a00007388 */ /* 0x000fe80000000800 */
[----:B------:R1:W-:Y:S04]  /*ce20*/  STS [R0+0x2400], R32 ;  /* 0x0024002000007388 */ /* 0x0003e80000000800 */
[----:B------:R-:W-:Y:S04]  /*ce30*/  STS [R2+0x2000], R36 ;  /* 0x0020002402007388 */ /* 0x000fe80000000800 */
[----:B------:R2:W-:Y:S04]  /*ce40*/  STS [R2+0x2400], R35 ;  /* 0x0024002302007388 */ /* 0x0005e80000000800 */
[----:B------:R-:W-:Y:S04]  /*ce50*/  STS [R3], R34 ;  /* 0x0000002203007388 */ /* 0x000fe80000000800 */
[----:B------:R-:W-:Y:S01]  /*ce60*/  STS [R3+0x400], R33 ;  /* 0x0004002103007388 */ /* 0x000fe20000000800 */
[----:B----4-:R-:W4:Y:S03]  /*ce70*/  LDC.64 R24, c[0x0][0x2a0] ;  /* 0x0000a800ff187b82 */ /* 0x010f260000000a00 */
[----:B------:R3:W-:Y:S04]  /*ce80*/  STS [R4], R19 ;  /* 0x0000001304007388 */ /* 0x0007e80000000800 */
[----:B------:R3:W-:Y:S01]  /*ce90*/  STS [R6], R12 ;  /* 0x0000000c06007388 */ /* 0x0007e20000000800 */
[----:B-1----:R-:W1:Y:S03]  /*cea0*/  @P5 MUFU.LG2 R0, R38 ;  /* 0x0000002600005308 */ /* 0x002e660000000c00 */
[----:B------:R-:W-:Y:S04]  /*ceb0*/  STS [R3+0x2000], R31 ;  /* 0x0020001f03007388 */ /* 0x000fe80000000800 */
[----:B------:R4:W-:Y:S01]  /*cec0*/  STS [R3+0x2400], R20 ;  /* 0x0024001403007388 */ /* 0x0009e20000000800 */
[----:B--2---:R-:W2:Y:S03]  /*ced0*/  @P5 LDC R2, c[0x0][0x2e8] ;  /* 0x0000ba00ff025b82 */ /* 0x004ea60000000800 */
[----:B------:R2:W-:Y:S04]  /*cee0*/  STS [R4+0x2000], R11 ;  /* 0x0020000b04007388 */ /* 0x0005e80000000800 */
[----:B------:R2:W-:Y:S01]  /*cef0*/  STS [R6+0x2000], R18 ;  /* 0x0020001206007388 */ /* 0x0005e20000000800 */
[----:B-1----:R-:W-:Y:S01]  /*cf00*/  @P5 FMUL.FTZ R0, R0, 0.69314718246459960938 ;  /* 0x3f31721800005820 */ /* 0x002fe20000410000 */
[----:B---3--:R-:W-:-:S02]  /*cf10*/  MOV R19, 0x7f800000 ;  /* 0x7f80000000137802 */ /* 0x008fc40000000f00 */
[----:B------:R-:W-:Y:S01]  /*cf20*/  SHF.L.U32 R12, R41, 0x3, RZ ;  /* 0x00000003290c7819 */ /* 0x000fe200000006ff */
[----:B----4-:R-:W1:Y:S01]  /*cf30*/  @P0 MUFU.LG2 R3, R40 ;  /* 0x0000002800030308 */ /* 0x010e620000000c00 */
[----:B------:R-:W-:Y:S01]  /*cf40*/  MOV R20, 0x7f800000 ;  /* 0x7f80000000147802 */ /* 0x000fe20000000f00 */
[----:B--2--5:R-:W-:Y:S01]  /*cf50*/  @P5 FFMA.FTZ R20, R136, R2, R0 ;  /* 0x0000000288145223 */ /* 0x024fe20000010000 */
[----:B------:R-:W-:Y:S01]  /*cf60*/  @P4 FMUL.FTZ R0, R7, 0.69314718246459960938 ;  /* 0x3f31721807004820 */ /* 0x000fe20000410000 */
[----:B------:R-:W2:Y:S03]  /*cf70*/  @P0 LDC R4, c[0x0][0x2e8] ;  /* 0x0000ba00ff040b82 */ /* 0x000ea60000000800 */
[----:B------:R-:W-:Y:S01]  /*cf80*/  @P4 FFMA.FTZ R19, R135, R8, R0 ;  /* 0x0000000887134223 */ /* 0x000fe20000010000 */
[----:B------:R-:W3:Y:S01]  /*cf90*/  @P3 MUFU.LG2 R6, R39 ;  /* 0x0000002700063308 */ /* 0x000ee20000000c00 */
[----:B------:R-:W-:Y:S01]  /*cfa0*/  MOV R18, 0x7f800000 ;  /* 0x7f80000000127802 */ /* 0x000fe20000000f00 */
[----:B-1----:R-:W-:Y:S01]  /*cfb0*/  @P0 FMUL.FTZ R0, R3, 0.69314718246459960938 ;  /* 0x3f31721803000820 */ /* 0x002fe20000410000 */
[----:B---3--:R-:W-:-:S03]  /*cfc0*/  @P3 FMUL.FTZ R2, R6, 0.69314718246459960938 ;  /* 0x3f31721806023820 */ /* 0x008fc60000410000 */
[----:B--2---:R-:W-:Y:S01]  /*cfd0*/  @P0 FFMA.FTZ R18, R132, R4, R0 ;  /* 0x0000000484120223 */ /* 0x004fe20000010000 */
[----:B------:R-:W-:Y:S01]  /*cfe0*/  @P3 FFMA.FTZ R13, R134, R5, R2 ;  /* 0x00000005860d3223 */ /* 0x000fe20000010002 */
[----:B------:R-:W-:Y:S06]  /*cff0*/  BAR.SYNC.DEFER_BLOCKING 0x0 ;  /* 0x0000000000007b1d */ /* 0x000fec0000010000 */
[----:B------:R-:W-:Y:S05]  /*d000*/  @P6 BRA `(.L_x_7) ;  /* 0x0000000000c86947 */ /* 0x000fea0003800000 */
[----:B------:R-:W1:Y:S01]  /*d010*/  S2R R3, SR_TID.X ;  /* 0x0000000000037919 */ /* 0x000e620000002100 */
[----:B------:R-:W-:Y:S01]  /*d020*/  UIMAD UR4, UR10, -0x80, UR9 ;  /* 0xffffff800a0478a4 */ /* 0x000fe2000f8e0209 */
[----:B-1----:R-:W-:-:S04]  /*d030*/  SHF.R.S32.HI R2, RZ, 0x1f, R3 ;  /* 0x0000001fff027819 */ /* 0x002fc80000011403 */
[----:B------:R-:W-:-:S04]  /*d040*/  LEA.HI R2, R2, R3, RZ, 0x5 ;  /* 0x0000000302027211 */ /* 0x000fc800078f28ff */
[----:B------:R-:W-:Y:S02]  /*d050*/  LOP3.LUT R0, R2, 0xffffffe0, RZ, 0xc0, !PT ;  /* 0xffffffe002007812 */ /* 0x000fe400078ec0ff */
[--C-:B------:R-:W-:Y:S02]  /*d060*/  SHF.R.S32.HI R4, RZ, 0x5, R2.reuse ;  /* 0x00000005ff047819 */ /* 0x100fe40000011402 */
[----:B------:R-:W-:Y:S01]  /*d070*/  SHF.R.S32.HI R2, RZ, 0x1f, R2 ;  /* 0x0000001fff027819 */ /* 0x000fe20000011402 */
[----:B------:R-:W-:-:S03]  /*d080*/  IMAD.IADD R0, R3, 0x1, -R0 ;  /* 0x0000000103007824 */ /* 0x000fc600078e0a00 */
[----:B------:R-:W-:Y:S02]  /*d090*/  LEA.HI R2, R2, R4, RZ, 0x2 ;  /* 0x0000000402027211 */ /* 0x000fe400078f10ff */
[----:B------:R-:W-:Y:S02]  /*d0a0*/  SHF.R.S32.HI R3, RZ, 0x1f, R0 ;  /* 0x0000001fff037819 */ /* 0x000fe40000011400 */
[----:B------:R-:W-:Y:S02]  /*d0b0*/  LOP3.LUT R2, R2, 0xfffffffc, RZ, 0xc0, !PT ;  /* 0xfffffffc02027812 */ /* 0x000fe400078ec0ff */
[----:B------:R-:W-:-:S03]  /*d0c0*/  LEA.HI R3, R3, R0, RZ, 0x2 ;  /* 0x0000000003037211 */ /* 0x000fc600078f10ff */
[----:B------:R-:W-:Y:S01]  /*d0d0*/  IMAD.IADD R0, R4, 0x1, -R2 ;  /* 0x0000000104007824 */ /* 0x000fe200078e0a02 */
[----:B------:R-:W-:-:S05]  /*d0e0*/  SHF.R.S32.HI R2, RZ, 0x2, R3 ;  /* 0x00000002ff027819 */ /* 0x000fca0000011403 */
[----:B------:R-:W-:-:S04]  /*d0f0*/  IMAD R0, R0, 0x10, R2 ;  /* 0x0000001000007824 */ /* 0x000fc800078e0202 */
[C---:B------:R-:W-:Y:S01]  /*d100*/  VIADD R2, R0.reuse, 0x8 ;  /* 0x0000000800027836 */ /* 0x040fe20000000000 */
[C---:B------:R-:W-:Y:S01]  /*d110*/  ISETP.GE.AND P6, PT, R0.reuse, UR4, PT ;  /* 0x0000000400007c0c */ /* 0x040fe2000bfc6270 */
[C---:B------:R-:W-:Y:S02]  /*d120*/  VIADD R5, R0.reuse, 0x40 ;  /* 0x0000004000057836 */ /* 0x040fe40000000000 */
[----:B------:R-:W-:Y:S01]  /*d130*/  VIADD R4, R0, 0x48 ;  /* 0x0000004800047836 */ /* 0x000fe20000000000 */
[----:B------:R-:W-:Y:S02]  /*d140*/  ISETP.GE.AND P5, PT, R2, UR4, PT ;  /* 0x0000000402007c0c */ /* 0x000fe4000bfa6270 */
[----:B------:R-:W-:Y:S02]  /*d150*/  ISETP.GE.AND P4, PT, R5, UR4, PT ;  /* 0x0000000405007c0c */ /* 0x000fe4000bf86270 */
[----:B------:R-:W-:-:S05]  /*d160*/  ISETP.GE.AND P3, PT, R4, UR4, PT ;  /* 0x0000000404007c0c */ /* 0x000fca000bf66270 */
[----:B------:R-:W1:Y:S01]  /*d170*/  @!P6 LDC.64 R10, c[0x0][0x2b0] ;  /* 0x0000ac00ff0aeb82 */ /* 0x000e620000000a00 */
[----:B------:R-:W-:-:S03]  /*d180*/  @!P6 IMAD R3, R0, UR13, RZ ;  /* 0x0000000d0003ec24 */ /* 0x000fc6000f8e02ff */
[----:B------:R-:W-:Y:S02]  /*d190*/  @!P5 IMAD R2, R2, UR13, RZ ;  /* 0x0000000d0202dc24 */ /* 0x000fe4000f8e02ff */
[----:B------:R-:W-:Y:S01]  /*d1a0*/  @!P6 IADD3 R0, P0, R3, UR8, RZ ;  /* 0x000000080300ec10 */ /* 0x000fe2000ff1e0ff */
[----:B------:R-:W-:Y:S01]  /*d1b0*/  @!P4 IMAD R5, R5, UR13, RZ ;  /* 0x0000000d0505cc24 */ /* 0x000fe2000f8e02ff */
[----:B------:R-:W2:Y:S02]  /*d1c0*/  @!P5 LDC.64 R8, c[0x0][0x2b0] ;  /* 0x0000ac00ff08db82 */ /* 0x000ea40000000a00 */
[----:B------:R-:W-:Y:S01]  /*d1d0*/  @!P6 LEA.HI.X.SX32 R6, R3, UR16, 0x1, P0 ;  /* 0x000000100306ec11 */ /* 0x000fe200080f0eff */
[----:B------:R-:W-:Y:S01]  /*d1e0*/  @!P3 IMAD R3, R4, UR13, RZ ;  /* 0x0000000d0403bc24 */ /* 0x000fe2000f8e02ff */
[----:B------:R-:W-:-:S04]  /*d1f0*/  @!P5 IADD3 R7, P0, R2, UR8, RZ ;  /* 0x000000080207dc10 */ /* 0x000fc8000ff1e0ff */
[----:B------:R-:W3:Y:S01]  /*d200*/  @!P4 LDC.64 R14, c[0x0][0x2b0] ;  /* 0x0000ac00ff0ecb82 */ /* 0x000ee20000000a00 */
[----:B------:R-:W-:-:S07]  /*d210*/  @!P5 LEA.HI.X.SX32 R2, R2, UR16, 0x1, P0 ;  /* 0x000000100202dc11 */ /* 0x000fce00080f0eff */
[----:B------:R-:W4:Y:S01]  /*d220*/  @!P3 LDC.64 R16, c[0x0][0x2b0] ;  /* 0x0000ac00ff10bb82 */ /* 0x000f220000000a00 */
[----:B-1----:R-:W-:-:S04]  /*d230*/  @!P6 LEA R10, P1, R0, R10, 0x2 ;  /* 0x0000000a000ae211 */ /* 0x002fc800078210ff */
[----:B------:R-:W-:Y:S02]  /*d240*/  @!P6 LEA.HI.X R11, R0, R11, R6, 0x2, P1 ;  /* 0x0000000b000be211 */ /* 0x000fe400008f1406 */
[----:B------:R-:W-:Y:S02]  /*d250*/  @!P4 IADD3 R0, P1, R5, UR8, RZ ;  /* 0x000000080500cc10 */ /* 0x000fe4000ff3e0ff */
[----:B--2---:R-:W-:Y:S01]  /*d260*/  @!P5 LEA R6, P2, R7, R8, 0x2 ;  /* 0x000000080706d211 */ /* 0x004fe200078410ff */
[----:B------:R1:W-:Y:S01]  /*d270*/  @!P6 STG.E desc[UR14][R10.64], R20 ;  /* 0x000000140a00e986 */ /* 0x0003e2000c10190e */
[----:B------:R-:W-:Y:S02]  /*d280*/  @!P3 IADD3 R8, P0, R3, UR8, RZ ;  /* 0x000000080308bc10 */ /* 0x000fe4000ff1e0ff */
[----:B------:R-:W-:Y:S02]  /*d290*/  @!P4 LEA.HI.X.SX32 R5, R5, UR16, 0x1, P1 ;  /* 0x000000100505cc11 */ /* 0x000fe400088f0eff */
[----:B------:R-:W-:-:S02]  /*d2a0*/  @!P5 LEA.HI.X R7, R7, R9, R2, 0x2, P2 ;  /* 0x000000090707d211 */ /* 0x000fc400010f1402 */
[----:B------:R-:W-:Y:S02]  /*d2b0*/  @!P3 LEA.HI.X.SX32 R3, R3, UR16, 0x1, P0 ;  /* 0x000000100303bc11 */ /* 0x000fe400080f0eff */
[C---:B---3--:R-:W-:Y:S01]  /*d2c0*/  @!P4 LEA R4, P1, R0.reuse, R14, 0x2 ;  /* 0x0000000e0004c211 */ /* 0x048fe200078210ff */
[----:B------:R1:W-:Y:S03]  /*d2d0*/  @!P5 STG.E desc[UR14][R6.64], R19 ;  /* 0x000000130600d986 */ /* 0x0003e6000c10190e */
[----:B------:R-:W-:Y:S02]  /*d2e0*/  @!P4 LEA.HI.X R5, R0, R15, R5, 0x2, P1 ;  /* 0x0000000f0005c211 */ /* 0x000fe400008f1405 */
[----:B----4-:R-:W-:-:S03]  /*d2f0*/  @!P3 LEA R2, P0, R8, R16, 0x2 ;  /* 0x000000100802b211 */ /* 0x010fc600078010ff */
[----:B------:R1:W-:Y:S01]  /*d300*/  @!P4 STG.E desc[UR14][R4.64], R13 ;  /* 0x0000000d0400c986 */ /* 0x0003e2000c10190e */
[----:B------:R-:W-:-:S05]  /*d310*/  @!P3 LEA.HI.X R3, R8, R17, R3, 0x2, P0 ;  /* 0x000000110803b211 */ /* 0x000fca00000f1403 */
[----:B------:R1:W-:Y:S04]  /*d320*/  @!P3 STG.E desc[UR14][R2.64], R18 ;  /* 0x000000120200b986 */ /* 0x0003e8000c10190e */
.L_x_7:
[----:B------:R-:W-:Y:S05]  /*d330*/  BSYNC B0 ;  /* 0x0000000000007941 */ /* 0x000fea0003800000 */
.L_x_6:
[----:B-1----:R-:W1:Y:S01]  /*d340*/  S2R R7, SR_CTAID.X ;  /* 0x0000000000077919 */ /* 0x002e620000002500 */
[----:B------:R-:W-:Y:S01]  /*d350*/  USHF.R.S32.HI UR4, URZ, 0x1f, UR12 ;  /* 0x0000001f3f047899 */ /* 0x000fe2000801140c */
[----:B------:R-:W-:Y:S01]  /*d360*/  SHF.R.S32.HI R13, RZ, 0x1f, R12 ;  /* 0x0000001fff0d7819 */ /* 0x000fe2000001140c */
[----:B------:R-:W-:Y:S01]  /*d370*/  ULDC.64 UR6, c[0x0][0x298] ;  /* 0x0000a60000067ab9 */ /* 0x000fe20000000a00 */
[----:B------:R-:W-:Y:S01]  /*d380*/  SHF.R.S32.HI R4, RZ, 0x3, R42 ;  /* 0x00000003ff047819 */ /* 0x000fe2000001142a */
[----:B------:R-:W2:Y:S02]  /*d390*/  LDS.128 R44, [R242] ;  /* 0x00000000f22c7984 */ /* 0x000ea40000000c00 */
[C---:B------:R-:W-:Y:S01]  /*d3a0*/  IMAD R0, R22.reuse, UR4, RZ ;  /* 0x0000000416007c24 */ /* 0x040fe2000f8e02ff */
[----:B------:R-:W-:Y:S01]  /*d3b0*/  USHF.R.S32.HI UR4, URZ, 0x1f, UR11 ;  /* 0x0000001f3f047899 */ /* 0x000fe2000801140b */
[----:B------:R-:W-:Y:S01]  /*d3c0*/  IMAD.WIDE.U32 R2, R22, UR12, R12 ;  /* 0x0000000c16027c25 */ /* 0x000fe2000f8e000c */
[----:B------:R-:W-:Y:S01]  /*d3d0*/  SHF.R.S32.HI R5, RZ, 0x1f, R4 ;  /* 0x0000001fff057819 */ /* 0x000fe20000011404 */
[----:B------:R-:W3:Y:S02]  /*d3e0*/  LDS.128 R40, [R242+0x800] ;  /* 0x00080000f2287984 */ /* 0x000ee40000000c00 */
[----:B------:R-:W-:-:S02]  /*d3f0*/  IMAD R0, R23, UR12, R0 ;  /* 0x0000000c17007c24 */ /* 0x000fc4000f8e0200 */
[C---:B------:R-:W-:Y:S01]  /*d400*/  IMAD R6, R24.reuse, UR4, RZ ;  /* 0x0000000418067c24 */ /* 0x040fe2000f8e02ff */
[----:B------:R-:W4:Y:S01]  /*d410*/  LDS.128 R32, [R242+0x1000] ;  /* 0x00100000f2207984 */ /* 0x000f220000000c00 */
[----:B------:R-:W-:Y:S01]  /*d420*/  IMAD.IADD R3, R3, 0x1, R0 ;  /* 0x0000000103037824 */ /* 0x000fe200078e0200 */
[----:B------:R-:W-:Y:S01]  /*d430*/  ULDC.64 UR4, c[0x0][0x280] ;  /* 0x0000a00000047ab9 */ /* 0x000fe20000000a00 */
[----:B------:R-:W-:Y:S01]  /*d440*/  IMAD R6, R25, UR11, R6 ;  /* 0x0000000b19067c24 */ /* 0x000fe2000f8e0206 */
[----:B------:R-:W5:Y:S01]  /*d450*/  LDS.128 R36, [R242+0x1800] ;  /* 0x00180000f2247984 */ /* 0x000f620000000c00 */
[----:B------:R-:W-:-:S03]  /*d460*/  IMAD.WIDE.U32 R2, R24, UR11, R2 ;  /* 0x0000000b18027c25 */ /* 0x000fc6000f8e0002 */
[----:B------:R-:W5:Y:S01]  /*d470*/  LDS.128 R28, [R242+0x2000] ;  /* 0x00200000f21c7984 */ /* 0x000f620000000c00 */
[----:B------:R-:W-:-:S03]  /*d480*/  IMAD.IADD R3, R3, 0x1, R6 ;  /* 0x0000000103037824 */ /* 0x000fc600078e0206 */
[----:B------:R-:W5:Y:S01]  /*d490*/  LDS.128 R24, [R242+0x2800] ;  /* 0x00280000f2187984 */ /* 0x000f620000000c00 */
[----:B-1----:R-:W-:-:S03]  /*d4a0*/  IMAD.WIDE R4, R7, 0x80, R4 ;  /* 0x0000008007047825 */ /* 0x002fc600078e0204 */
[----:B------:R-:W1:Y:S01]  /*d4b0*/  LDS.128 R20, [R242+0x3000] ;  /* 0x00300000f2147984 */ /* 0x000e620000000c00 */
[----:B------:R-:W-:-:S03]  /*d4c0*/  IMAD R0, R5, UR6, RZ ;  /* 0x0000000605007c24 */ /* 0x000fc6000f8e02ff */
[----:B------:R-:W1:Y:S01]  /*d4d0*/  LDS.128 R16, [R242+0x3800] ;  /* 0x00380000f2107984 */ /* 0x000e620000000c00 */
[----:B------:R-:W-:-:S04]  /*d4e0*/  IMAD.WIDE.U32 R2, R4, UR6, R2 ;  /* 0x0000000604027c25 */ /* 0x000fc8000f8e0002 */
[----:B------:R-:W-:Y:S01]  /*d4f0*/  IMAD R0, R4, UR7, R0 ;  /* 0x0000000704007c24 */ /* 0x000fe2000f8e0200 */
[----:B------:R-:W-:Y:S01]  /*d500*/  LEA R12, P0, R2, UR4, 0x1 ;  /* 0x00000004020c7c11 */ /* 0x000fe2000f8008ff */
[----:B------:R-:W-:Y:S02]  /*d510*/  USHF.L.U32 UR4, UR6, 0x5, URZ ;  /* 0x0000000506047899 */ /* 0x000fe4000800063f */
[----:B------:R-:W-:Y:S01]  /*d520*/  IMAD.IADD R0, R3, 0x1, R0 ;  /* 0x0000000103007824 */ /* 0x000fe200078e0200 */
[----:B------:R-:W-:-:S04]  /*d530*/  USHF.L.U64.HI UR6, UR6, 0x5, UR7 ;  /* 0x0000000506067899 */ /* 0x000fc80008010207 */
[----:B------:R-:W-:Y:S02]  /*d540*/  LEA.HI.X R13, R2, UR5, R0, 0x1, P0 ;  /* 0x00000005020d7c11 */ /* 0x000fe400080f0c00 */
[----:B------:R-:W-:-:S03]  /*d550*/  IADD3 R2, P0, R12, UR4, RZ ;  /* 0x000000040c027c10 */ /* 0x000fc6000ff1e0ff */
[----:B--2---:R-:W-:Y:S01]  /*d560*/  STG.E.128 desc[UR14][R12.64], R44 ;  /* 0x0000002c0c007986 */ /* 0x004fe2000c101d0e */
[----:B------:R-:W-:Y:S02]  /*d570*/  IADD3.X R3, R13, UR6, RZ, P0, !PT ;  /* 0x000000060d037c10 */ /* 0x000fe400087fe4ff */
[----:B------:R-:W-:-:S03]  /*d580*/  IADD3 R10, P0, R2, UR4, RZ ;  /* 0x00000004020a7c10 */ /* 0x000fc6000ff1e0ff */
[----:B---3--:R2:W-:Y:S01]  /*d590*/  STG.E.128 desc[UR14][R2.64], R40 ;  /* 0x0000002802007986 */ /* 0x0085e2000c101d0e */
[----:B------:R-:W-:Y:S02]  /*d5a0*/  IADD3.X R11, R3, UR6, RZ, P0, !PT ;  /* 0x00000006030b7c10 */ /* 0x000fe400087fe4ff */
[----:B------:R-:W-:-:S03]  /*d5b0*/  IADD3 R8, P0, R10, UR4, RZ ;  /* 0x000000040a087c10 */ /* 0x000fc6000ff1e0ff */
[----:B----4-:R3:W-:Y:S01]  /*d5c0*/  STG.E.128 desc[UR14][R10.64], R32 ;  /* 0x000000200a007986 */ /* 0x0107e2000c101d0e */
[----:B------:R-:W-:Y:S02]  /*d5d0*/  IADD3.X R9, R11, UR6, RZ, P0, !PT ;  /* 0x000000060b097c10 */ /* 0x000fe400087fe4ff */
[----:B------:R-:W-:-:S03]  /*d5e0*/  IADD3 R6, P0, R8, UR4, RZ ;  /* 0x0000000408067c10 */ /* 0x000fc6000ff1e0ff */
[----:B-----5:R-:W-:Y:S01]  /*d5f0*/  STG.E.128 desc[UR14][R8.64], R36 ;  /* 0x0000002408007986 */ /* 0x020fe2000c101d0e */
[----:B------:R-:W-:Y:S02]  /*d600*/  IADD3.X R7, R9, UR6, RZ, P0, !PT ;  /* 0x0000000609077c10 */ /* 0x000fe400087fe4ff */
[----:B------:R-:W-:-:S03]  /*d610*/  IADD3 R4, P0, R6, UR4, RZ ;  /* 0x0000000406047c10 */ /* 0x000fc6000ff1e0ff */
[----:B------:R-:W-:Y:S01]  /*d620*/  STG.E.128 desc[UR14][R6.64], R28 ;  /* 0x0000001c06007986 */ /* 0x000fe2000c101d0e */
[----:B------:R-:W-:-:S05]  /*d630*/  IADD3.X R5, R7, UR6, RZ, P0, !PT ;  /* 0x0000000607057c10 */ /* 0x000fca00087fe4ff */
[----:B------:R-:W-:Y:S01]  /*d640*/  STG.E.128 desc[UR14][R4.64], R24 ;  /* 0x0000001804007986 */ /* 0x000fe2000c101d0e */
[----:B--2---:R-:W-:-:S04]  /*d650*/  IADD3 R2, P0, R4, UR4, RZ ;  /* 0x0000000404027c10 */ /* 0x004fc8000ff1e0ff */
[----:B------:R-:W-:Y:S02]  /*d660*/  IADD3.X R3, R5, UR6, RZ, P0, !PT ;  /* 0x0000000605037c10 */ /* 0x000fe400087fe4ff */
[----:B---3--:R-:W-:-:S03]  /*d670*/  IADD3 R10, P0, R2, UR4, RZ ;  /* 0x00000004020a7c10 */ /* 0x008fc6000ff1e0ff */
[----:B-1----:R-:W-:Y:S01]  /*d680*/  STG.E.128 desc[UR14][R2.64], R20 ;  /* 0x0000001402007986 */ /* 0x002fe2000c101d0e */
[----:B------:R-:W-:-:S05]  /*d690*/  IADD3.X R11, R3, UR6, RZ, P0, !PT ;  /* 0x00000006030b7c10 */ /* 0x000fca00087fe4ff */
[----:B------:R-:W-:Y:S01]  /*d6a0*/  STG.E.128 desc[UR14][R10.64], R16 ;  /* 0x000000100a007986 */ /* 0x000fe2000c101d0e */
[----:B------:R-:W-:Y:S05]  /*d6b0*/  EXIT ;  /* 0x000000000000794d */ /* 0x000fea0003800000 */
.L_x_0:
[----:B------:R-:W-:Y:S01]  /*d6c0*/  SHF.R.S32.HI R6, RZ, 0x1f, R241 ;  /* 0x0000001fff067819 */ /* 0x000fe200000114f1 */
[----:B------:R-:W1:Y:S01]  /*d6d0*/  S2R R5, SR_CTAID.X ;  /* 0x0000000000057919 */ /* 0x000e620000002500 */
[----:B------:R-:W-:Y:S01]  /*d6e0*/  SHF.R.S32.HI R0, RZ, 0x1f, R23 ;  /* 0x0000001fff007819 */ /* 0x000fe20000011417 */
[----:B------:R-:W-:Y:S01]  /*d6f0*/  ULDC.U8 UR8, c[0x0][0x3d9] ;  /* 0x0000f64000087ab9 */ /* 0x000fe20000000000 */
[----:B------:R-:W-:Y:S01]  /*d700*/  LEA.HI R6, R6, R241, RZ, 0x3 ;  /* 0x000000f106067211 */ /* 0x000fe200078f18ff */
[----:B------:R-:W-:Y:S01]  /*d710*/  ULDC.64 UR4, c[0x0][0x290] ;  /* 0x0000a40000047ab9 */ /* 0x000fe20000000a00 */
[----:B------:R-:W-:Y:S01]  /*d720*/  UISETP.NE.AND UP1, UPT, UR8, URZ, UPT ;  /* 0x0000003f0800728c */ /* 0x000fe2000bf25270 */
[----:B------:R-:W-:Y:S01]  /*d730*/  IMAD R0, R0, UR4, RZ ;  /* 0x0000000400007c24 */ /* 0x000fe2000f8e02ff */
[----:B------:R-:W-:Y:S01]  /*d740*/  LOP3.LUT R2, R6, 0x1ffffff8, RZ, 0xc0, !PT ;  /* 0x1ffffff806027812 */ /* 0x000fe200078ec0ff */
[----:B------:R-:W-:Y:S01]  /*d750*/  ULDC.U8 UR10, c[0x0][0x3d8] ;  /* 0x0000f600000a7ab9 */ /* 0x000fe20000000000 */
[----:B------:R-:W-:Y:S01]  /*d760*/  SHF.R.S32.HI R4, RZ, 0x1f, R25 ;  /* 0x0000001fff047819 */ /* 0x000fe20000011419 */
[----:B------:R-:W-:Y:S01]  /*d770*/  IMAD R0, R23, UR5, R0 ;  /* 0x0000000517007c24 */ /* 0x000fe2000f8e0200 */
[----:B------:R-:W-:Y:S01]  /*d780*/  SHF.R.S32.HI R6, RZ, 0x3, R6 ;  /* 0x00000003ff067819 */ /* 0x000fe20000011406 */
[----:B------:R-:W-:Y:S01]  /*d790*/  IMAD.IADD R2, R241, 0x1, -R2 ;  /* 0x00000001f1027824 */ /* 0x000fe200078e0a02 */
[----:B------:R-:W-:Y:S01]  /*d7a0*/  ISETP.NE.AND P1, PT, RZ, UR10, PT ;  /* 0x0000000aff007c0c */ /* 0x000fe2000bf25270 */
[C---:B------:R-:W-:Y:S01]  /*d7b0*/  IMAD R10, R23.reuse, UR19, RZ ;  /* 0x00000013170a7c24 */ /* 0x040fe2000f8e02ff */
[----:B------:R-:W-:Y:S01]  /*d7c0*/  SHF.R.S32.HI R7, RZ, 0x1f, R6 ;  /* 0x0000001fff077819 */ /* 0x000fe20000011406 */
[----:B------:R-:W-:Y:S01]  /*d7d0*/  IMAD.SHL.U32 R2, R2, 0x8, RZ ;  /* 0x0000000802027824 */ /* 0x000fe200078e00ff */
[----:B------:R-:W-:Y:S01]  /*d7e0*/  @!UP1 UISETP.NE.AND UP0, UPT, UR10, URZ, UPT ;  /* 0x0000003f0a00928c */ /* 0x000fe2000bf05270 */
[----:B------:R-:W-:Y:S01]  /*d7f0*/  ISETP.EQ.AND P1, PT, RZ, UR8, P1 ;  /* 0x00000008ff007c0c */ /* 0x000fe20008f22270 */
[----:B------:R-:W-:Y:S01]  /*d800*/  @UP1 ULDC UR9, c[0x0][0x2c0] ;  /* 0x0000b00000091ab9 */ /* 0x000fe20000000800 */
[----:B------:R-:W-:Y:S01]  /*d810*/  @!UP1 ULDC UR6, c[0x0][0x2e4] ;  /* 0x0000b90000069ab9 */ /* 0x000fe20000000800 */
[--C-:B------:R-:W-:Y:S01]  /*d820*/  SHF.R.S32.HI R3, RZ, 0x1f, R2.reuse ;  /* 0x0000001fff037819 */ /* 0x100fe20000011402 */
[----:B------:R-:W-:Y:S01]  /*d830*/  @UP1 UIMAD UR9, UR19, UR9, URZ ;  /* 0x00000009130912a4 */ /* 0x000fe2000f8e023f */
[----:B------:R-:W-:Y:S01]  /*d840*/  BSSY B0, `(.L_x_8) ;  /* 0x000004c000007945 */ /* 0x000fe20003800000 */
[----:B------:R-:W-:Y:S01]  /*d850*/  @!UP1 USEL UR9, UR19, UR6, !UP0 ;  /* 0x0000000613099287 */ /* 0x000fe2000c000000 */
[----:B------:R-:W-:Y:S01]  /*d860*/  IMAD.WIDE.U32 R2, R23, UR4, R2 ;  /* 0x0000000417027c25 */ /* 0x000fe2000f8e0002 */
[----:B------:R-:W-:Y:S01]  /*d870*/  ULDC.64 UR4, c[0x0][0x2a0] ;  /* 0x0000a80000047ab9 */ /* 0x000fe20000000a00 */
[----:B------:R-:W-:Y:S01]  /*d880*/  ULDC.64 UR6, c[0x0][0x298] ;  /* 0x0000a60000067ab9 */ /* 0x000fe20000000a00 */
[----:B------:R-:W-:Y:S01]  /*d890*/  @UP1 UMOV UR11, 0x1 ;  /* 0x00000001000b1882 */ /* 0x000fe20000000000 */
[----:B------:R-:W-:-:S02]  /*d8a0*/  IMAD.IADD R3, R0, 0x1, R3 ;  /* 0x0000000100037824 */ /* 0x000fc400078e0203 */
[----:B------:R-:W-:Y:S02]  /*d8b0*/  IMAD R0, R4, UR4, RZ ;  /* 0x0000000404007c24 */ /* 0x000fe4000f8e02ff */
[C---:B------:R-:W-:Y:S01]  /*d8c0*/  IMAD.WIDE.U32 R2, R25.reuse, UR4, R2 ;  /* 0x0000000419027c25 */ /* 0x040fe2000f8e0002 */
[----:B------:R-:W-:Y:S02]  /*d8d0*/  @!UP1 ULDC UR4, c[0x0][0x270] ;  /* 0x00009c0000049ab9 */ /* 0x000fe40000000800 */
[----:B------:R-:W-:Y:S01]  /*d8e0*/  @!UP1 UIMAD UR11, UR9, UR4, URZ ;  /* 0x00000004090b92a4 */ /* 0x000fe2000f8e023f */
[----:B------:R-:W-:Y:S02]  /*d8f0*/  IMAD R0, R25, UR5, R0 ;  /* 0x0000000519007c24 */ /* 0x000fe4000f8e0200 */
[----:B-1----:R-:W-:Y:S01]  /*d900*/  IMAD.WIDE R4, R5, 0x80, R6 ;  /* 0x0000008005047825 */ /* 0x002fe200078e0206 */
[----:B------:R-:W-:-:S03]  /*d910*/  ULDC.64 UR4, c[0x0][0x280] ;  /* 0x0000a00000047ab9 */ /* 0x000fc60000000a00 */
[----:B------:R-:W-:Y:S02]  /*d920*/  IMAD.IADD R3, R0, 0x1, R3 ;  /* 0x0000000100037824 */ /* 0x000fe400078e0203 */
[----:B------:R-:W-:Y:S02]  /*d930*/  IMAD R0, R5, UR6, RZ ;  /* 0x0000000605007c24 */ /* 0x000fe4000f8e02ff */
[----:B------:R-:W-:-:S04]  /*d940*/  IMAD.WIDE.U32 R2, R4, UR6, R2 ;  /* 0x0000000604027c25 */ /* 0x000fc8000f8e0002 */
[----:B------:R-:W-:Y:S01]  /*d950*/  IMAD R0, R4, UR7, R0 ;  /* 0x0000000704007c24 */ /* 0x000fe2000f8e0200 */
[----:B------:R-:W-:Y:S01]  /*d960*/  LEA R8, P0, R2, UR4, 0x1 ;  /* 0x0000000402087c11 */ /* 0x000fe2000f8008ff */
[----:B------:R-:W-:Y:S01]  /*d970*/  IMAD R5, R23, UR11, RZ ;  /* 0x0000000b17057c24 */ /* 0x000fe2000f8e02ff */
[----:B------:R-:W-:Y:S01]  /*d980*/  USHF.L.U32 UR4, UR6, 0x5, URZ ;  /* 0x0000000506047899 */ /* 0x000fe2000800063f */
[----:B------:R-:W-:Y:S01]  /*d990*/  IMAD.IADD R0, R0, 0x1, R3 ;  /* 0x0000000100007824 */ /* 0x000fe200078e0203 */
[----:B------:R-:W-:Y:S02]  /*d9a0*/  USHF.L.U64.HI UR7, UR6, 0x5, UR7 ;  /* 0x0000000506077899 */ /* 0x000fe40008010207 */
[----:B------:R-:W-:Y:S01]  /*d9b0*/  SEL R5, R5, RZ, !P1 ;  /* 0x000000ff05057207 */ /* 0x000fe20004800000 */
[----:B------:R-:W-:Y:S01]  /*d9c0*/  @UP1 ULDC UR6, c[0x0][0x2c0] ;  /* 0x0000b00000061ab9 */ /* 0x000fe20000000800 */
[----:B------:R-:W-:Y:S01]  /*d9d0*/  LEA.HI.X R9, R2, UR5, R0, 0x1, P0 ;  /* 0x0000000502097c11 */ /* 0x000fe200080f0c00 */
[----:B------:R-:W-:Y:S01]  /*d9e0*/  @!UP1 UMOV UR6, 0x1 ;  /* 0x0000000100069882 */ /* 0x000fe20000000000 */
[----:B------:R-:W-:Y:S01]  /*d9f0*/  SHF.R.S32.HI R2, RZ, 0x1f, R10 ;  /* 0x0000001fff027819 */ /* 0x000fe2000001140a */
[----:B------:R-:W-:Y:S01]  /*da00*/  IMAD R3, R25, UR9, R5 ;  /* 0x0000000919037c24 */ /* 0x000fe2000f8e0205 */
[----:B------:R-:W-:Y:S01]  /*da10*/  IADD3 R4, P0, R8, UR4, RZ ;  /* 0x0000000408047c10 */ /* 0x000fe2000ff1e0ff */
[----:B------:R-:W-:Y:S01]  /*da20*/  IMAD R0, R243, UR6, RZ ;  /* 0x00000006f3007c24 */ /* 0x000fe2000f8e02ff */
[----:B------:R-:W-:Y:S01]  /*da30*/  SEL R10, R10, RZ, P1 ;  /* 0x000000ff0a0a7207 */ /* 0x000fe20000800000 */
[----:B------:R1:W-:Y:S01]  /*da40*/  STG.E.128 desc[UR14][R8.64], RZ ;  /* 0x000000ff08007986 */ /* 0x0003e2000c101d0e */
[----:B------:R-:W-:-:S02]  /*da50*/  SEL R11, R2, RZ, P1 ;  /* 0x000000ff020b7207 */ /* 0x000fc40000800000 */
[----:B------:R-:W-:Y:S02]  /*da60*/  IADD3.X R5, R9, UR7, RZ, P0, !PT ;  /* 0x0000000709057c10 */ /* 0x000fe400087fe4ff */
[----:B------:R-:W-:Y:S02]  /*da70*/  IADD3 R2, P0, R4, UR4, RZ ;  /* 0x0000000404027c10 */ /* 0x000fe4000ff1e0ff */
[--C-:B------:R-:W-:Y:S01]  /*da80*/  IADD3 R15, P3, P2, R0, R10, R3.reuse ;  /* 0x0000000a000f7210 */ /* 0x100fe20007a7e003 */
[----:B------:R2:W-:Y:S01]  /*da90*/  STG.E.128 desc[UR14][R4.64], RZ ;  /* 0x000000ff04007986 */ /* 0x0005e2000c101d0e */
[----:B------:R-:W-:Y:S02]  /*daa0*/  SHF.R.S32.HI R14, RZ, 0x1f, R0 ;  /* 0x0000001fff0e7819 */ /* 0x000fe40000011400 */
[----:B------:R-:W-:Y:S02]  /*dab0*/  SHF.R.S32.HI R0, RZ, 0x1f, R3 ;  /* 0x0000001fff007819 */ /* 0x000fe40000011403 */
[----:B------:R-:W-:-:S02]  /*dac0*/  IADD3.X R3, R5, UR7, RZ, P0, !PT ;  /* 0x0000000705037c10 */ /* 0x000fc400087fe4ff */
[----:B------:R-:W-:Y:S02]  /*dad0*/  IADD3 R12, P0, R2, UR4, RZ ;  /* 0x00000004020c7c10 */ /* 0x000fe4000ff1e0ff */
[----:B------:R-:W-:Y:S01]  /*dae0*/  IADD3.X R14, R14, R11, R0, P3, P2 ;  /* 0x0000000b0e0e7210 */ /* 0x000fe20001fe4400 */
[----:B------:R4:W-:Y:S01]  /*daf0*/  STG.E.128 desc[UR14][R2.64], RZ ;  /* 0x000000ff02007986 */ /* 0x0009e2000c101d0e */
[----:B------:R-:W-:Y:S02]  /*db00*/  IADD3.X R13, R3, UR7, RZ, P0, !PT ;  /* 0x00000007030d7c10 */ /* 0x000fe400087fe4ff */
[----:B------:R-:W-:Y:S02]  /*db10*/  IADD3 R10, P0, R12, UR4, RZ ;  /* 0x000000040c0a7c10 */ /* 0x000fe4000ff1e0ff */
[----:B------:R-:W-:Y:S01]  /*db20*/  LOP3.LUT P1, RZ, R241, 0x7, RZ, 0xc0, !PT ;  /* 0x00000007f1ff7812 */ /* 0x000fe2000782c0ff */
[----:B------:R5:W-:Y:S01]  /*db30*/  STG.E.128 desc[UR14][R12.64], RZ ;  /* 0x000000ff0c007986 */ /* 0x000be2000c101d0e */
[----:B------:R-:W-:-:S02]  /*db40*/  IADD3.X R11, R13, UR7, RZ, P0, !PT ;  /* 0x000000070d0b7c10 */ /* 0x000fc400087fe4ff */
[----:B-1----:R-:W-:Y:S02]  /*db50*/  IADD3 R8, P0, R10, UR4, RZ ;  /* 0x000000040a087c10 */ /* 0x002fe4000ff1e0ff */
[----:B------:R-:W-:Y:S01]  /*db60*/  IADD3 R0, -R243, UR19, RZ ;  /* 0x00000013f3007c10 */ /* 0x000fe2000fffe1ff */
[----:B------:R1:W-:Y:S01]  /*db70*/  STG.E.128 desc[UR14][R10.64], RZ ;  /* 0x000000ff0a007986 */ /* 0x0003e2000c101d0e */
[----:B------:R-:W-:Y:S02]  /*db80*/  IADD3.X R9, R11, UR7, RZ, P0, !PT ;  /* 0x000000070b097c10 */ /* 0x000fe400087fe4ff */
[C---:B------:R-:W-:Y:S01]  /*db90*/  ISETP.GE.OR P2, PT, R6.reuse, R0, P1 ;  /* 0x000000000600720c */ /* 0x040fe20000f46670 */
[----:B--2---:R-:W-:Y:S02]  /*dba0*/  VIADD R5, R6, 0x10 ;  /* 0x0000001006057836 */ /* 0x004fe40000000000 */
[----:B------:R2:W-:Y:S01]  /*dbb0*/  STG.E.128 desc[UR14][R8.64], RZ ;  /* 0x000000ff08007986 */ /* 0x0005e2000c101d0e */
[----:B----4-:R-:W-:-:S04]  /*dbc0*/  IADD3 R2, P0, R8, UR4, RZ ;  /* 0x0000000408027c10 */ /* 0x010fc8000ff1e0ff */
[----:B------:R-:W-:Y:S01]  /*dbd0*/  IADD3.X R3, R9, UR7, RZ, P0, !PT ;  /* 0x0000000709037c10 */ /* 0x000fe200087fe4ff */
[----:B-----5:R-:W-:-:S04]  /*dbe0*/  VIADD R12, R6, 0x60 ;  /* 0x00000060060c7836 */ /* 0x020fc80000000000 */
[----:B------:R4:W-:Y:S01]  /*dbf0*/  STG.E.128 desc[UR14][R2.64], RZ ;  /* 0x000000ff02007986 */ /* 0x0009e2000c101d0e */
[C---:B-1----:R-:W-:Y:S02]  /*dc00*/  VIADD R10, R6.reuse, 0x40 ;  /* 0x00000040060a7836 */ /* 0x042fe40000000000 */
[C---:B------:R-:W-:Y:S02]  /*dc10*/  VIADD R11, R6.reuse, 0x50 ;  /* 0x00000050060b7836 */ /* 0x040fe40000000000 */
[C---:B--2---:R-:W-:Y:S02]  /*dc20*/  VIADD R8, R6.reuse, 0x20 ;  /* 0x0000002006087836 */ /* 0x044fe40000000000 */
[----:B------:R-:W-:Y:S01]  /*dc30*/  VIADD R9, R6, 0x30 ;  /* 0x0000003006097836 */ /* 0x000fe20000000000 */
[----:B----4-:R-:W-:-:S04]  /*dc40*/  IADD3 R2, P0, R2, UR4, RZ ;  /* 0x0000000402027c10 */ /* 0x010fc8000ff1e0ff */
[----:B------:R-:W-:-:S05]  /*dc50*/  IADD3.X R3, R3, UR7, RZ, P0, !PT ;  /* 0x0000000703037c10 */ /* 0x000fca00087fe4ff */
[----:B------:R1:W-:Y:S01]  /*dc60*/  STG.E.128 desc[UR14][R2.64], RZ ;  /* 0x000000ff02007986 */ /* 0x0003e2000c101d0e */
[----:B------:R-:W-:Y:S05]  /*dc70*/  @P2 BRA `(.L_x_9) ;  /* 0x0000000000202947 */ /* 0x000fea0003800000 */
[----:B-1----:R-:W-:Y:S01]  /*dc80*/  IMAD R2, R6, UR6, RZ ;  /* 0x0000000606027c24 */ /* 0x002fe2000f8e02ff */
[----:B------:R-:W-:-:S04]  /*dc90*/  ULDC.64 UR4, c[0x0][0x2b0] ;  /* 0x0000ac0000047ab9 */ /* 0x000fc80000000a00 */
[----:B------:R-:W-:-:S04]  /*dca0*/  IADD3 R3, P0, R2, R15, RZ ;  /* 0x0000000f02037210 */ /* 0x000fc80007f1e0ff */
[----:B------:R-:W-:Y:S02]  /*dcb0*/  LEA.HI.X.SX32 R4, R2, R14, 0x1, P0 ;  /* 0x0000000e02047211 */ /* 0x000fe400000f0eff */
[----:B------:R-:W-:-:S04]  /*dcc0*/  LEA R2, P0, R3, UR4, 0x2 ;  /* 0x0000000403027c11 */ /* 0x000fc8000f8010ff */
[----:B------:R-:W-:Y:S01]  /*dcd0*/  LEA.HI.X R3, R3, UR5, R4, 0x2, P0 ;  /* 0x0000000503037c11 */ /* 0x000fe200080f1404 */
[----:B------:R-:W-:-:S05]  /*dce0*/  IMAD.MOV.U32 R4, RZ, RZ, 0x7f800000 ;  /* 0x7f800000ff047424 */ /* 0x000fca00078e00ff */
[----:B------:R2:W-:Y:S03]  /*dcf0*/  STG.E desc[UR14][R2.64], R4 ;  /* 0x0000000402007986 */ /* 0x0005e6000c10190e */
.L_x_9:
[----:B------:R-:W-:Y:S05]  /*dd00*/  BSYNC B0 ;  /* 0x0000000000007941 */ /* 0x000fea0003800000 */
.L_x_8:
[-C--:B------:R-:W-:Y:S01]  /*dd10*/  ISETP.GE.OR P0, PT, R5, R0.reuse, P1 ;  /* 0x000000000500720c */ /* 0x080fe20000f06670 */
[----:B------:R-:W-:Y:S01]  /*dd20*/  VIADD R6, R6, 0x70 ;  /* 0x0000007006067836 */ /* 0x000fe20000000000 */
[----:B------:R-:W-:Y:S01]  /*dd30*/  BSSY B0, `(.L_x_10) ;  /* 0x0000010000007945 */ /* 0x000fe20003800000 */
[-C--:B------:R-:W-:Y:S02]  /*dd40*/  ISETP.GE.OR P6, PT, R8, R0.reuse, P1 ;  /* 0x000000000800720c */ /* 0x080fe40000fc6670 */
[-C--:B------:R-:W-:Y:S02]  /*dd50*/  ISETP.GE.OR P5, PT, R9, R0.reuse, P1 ;  /* 0x000000000900720c */ /* 0x080fe40000fa6670 */
[-C--:B------:R-:W-:Y:S02]  /*dd60*/  ISETP.GE.OR P4, PT, R10, R0.reuse, P1 ;  /* 0x000000000a00720c */ /* 0x080fe40000f86670 */
[-C--:B------:R-:W-:Y:S02]  /*dd70*/  ISETP.GE.OR P3, PT, R11, R0.reuse, P1 ;  /* 0x000000000b00720c */ /* 0x080fe40000f66670 */
[----:B------:R-:W-:-:S02]  /*dd80*/  ISETP.GE.OR P2, PT, R12, R0, P1 ;  /* 0x000000000c00720c */ /* 0x000fc40000f46670 */
[----:B------:R-:W-:Y:S01]  /*dd90*/  ISETP.GE.OR P1, PT, R6, R0, P1 ;  /* 0x000000000600720c */ /* 0x000fe20000f26670 */
[----:B------:R-:W-:-:S12]  /*dda0*/  @P0 BRA `(.L_x_11) ;  /* 0x0000000000200947 */ /* 0x000fd80003800000 */
[----:B------:R-:W-:Y:S01]  /*ddb0*/  IMAD R0, R5, UR6, RZ ;  /* 0x0000000605007c24 */ /* 0x000fe2000f8e02ff */
[----:B------:R-:W-:-:S04]  /*ddc0*/  ULDC.64 UR4, c[0x0][0x2b0] ;  /* 0x0000ac0000047ab9 */ /* 0x000fc80000000a00 */
[----:B-12---:R-:W-:-:S04]  /*ddd0*/  IADD3 R3, P0, R0, R15, RZ ;  /* 0x0000000f00037210 */ /* 0x006fc80007f1e0ff */
[----:B------:R-:W-:Y:S02]  /*dde0*/  LEA.HI.X.SX32 R0, R0, R14, 0x1, P0 ;  /* 0x0000000e00007211 */ /* 0x000fe400000f0eff */
[----:B------:R-:W-:-:S04]  /*ddf0*/  LEA R2, P0, R3, UR4, 0x2 ;  /* 0x0000000403027c11 */ /* 0x000fc8000f8010ff */
[----:B------:R-:W-:Y:S01]  /*de00*/  LEA.HI.X R3, R3, UR5, R0, 0x2, P0 ;  /* 0x0000000503037c11 */ /* 0x000fe200080f1400 */
[----:B------:R-:W-:-:S05]  /*de10*/  IMAD.MOV.U32 R0, RZ, RZ, 0x7f800000 ;  /* 0x7f800000ff007424 */ /* 0x000fca00078e00ff */
[----:B------:R4:W-:Y:S03]  /*de20*/  STG.E desc[UR14][R2.64], R0 ;  /* 0x0000000002007986 */ /* 0x0009e6000c10190e */
.L_x_11:
[----:B------:R-:W-:Y:S05]  /*de30*/  BSYNC B0 ;  /* 0x0000000000007941 */ /* 0x000fea0003800000 */
.L_x_10:
[----:B------:R-:W-:Y:S04]  /*de40*/  BSSY B0, `(.L_x_12) ;  /* 0x000000a000007945 */ /* 0x000fe80003800000 */
[----:B------:R-:W-:Y:S05]  /*de50*/  @P6 BRA `(.L_x_13) ;  /* 0x0000000000206947 */ /* 0x000fea0003800000 */
[----:B----4-:R-:W-:Y:S01]  /*de60*/  IMAD R0, R8, UR6, RZ ;  /* 0x0000000608007c24 */ /* 0x010fe2000f8e02ff */
[----:B------:R-:W-:-:S04]  /*de70*/  ULDC.64 UR4, c[0x0][0x2b0] ;  /* 0x0000ac0000047ab9 */ /* 0x000fc80000000a00 */
[----:B-12---:R-:W-:-:S04]  /*de80*/  IADD3 R3, P0, R0, R15, RZ ;  /* 0x0000000f00037210 */ /* 0x006fc80007f1e0ff */
[----:B------:R-:W-:Y:S02]  /*de90*/  LEA.HI.X.SX32 R0, R0, R14, 0x1, P0 ;  /* 0x0000000e00007211 */ /* 0x000fe400000f0eff */
[----:B------:R-:W-:-:S04]  /*dea0*/  LEA R2, P0, R3, UR4, 0x2 ;  /* 0x0000000403027c11 */ /* 0x000fc8000f8010ff */
[----:B------:R-:W-:Y:S01]  /*deb0*/  LEA.HI.X R3, R3, UR5, R0, 0x2, P0 ;  /* 0x0000000503037c11 */ /* 0x000fe200080f1400 */
[----:B------:R-:W-:-:S05]  /*dec0*/  IMAD.MOV.U32 R0, RZ, RZ, 0x7f800000 ;  /* 0x7f800000ff007424 */ /* 0x000fca00078e00ff */
[----:B------:R1:W-:Y:S03]  /*ded0*/  STG.E desc[UR14][R2.64], R0 ;  /* 0x0000000002007986 */ /* 0x0003e6000c10190e */
.L_x_13:
[----:B------:R-:W-:Y:S05]  /*dee0*/  BSYNC B0 ;  /* 0x0000000000007941 */ /* 0x000fea0003800000 */
.L_x_12:
[----:B------:R-:W-:Y:S04]  /*def0*/  BSSY B0, `(.L_x_14) ;  /* 0x000000a000007945 */ /* 0x000fe80003800000 */
[----:B------:R-:W-:Y:S05]  /*df00*/  @P5 BRA `(.L_x_15) ;  /* 0x0000000000205947 */ /* 0x000fea0003800000 */
[----:B-1--4-:R-:W-:Y:S01]  /*df10*/  IMAD R0, R9, UR6, RZ ;  /* 0x0000000609007c24 */ /* 0x012fe2000f8e02ff */
[----:B------:R-:W-:-:S04]  /*df20*/  ULDC.64 UR4, c[0x0][0x2b0] ;  /* 0x0000ac0000047ab9 */ /* 0x000fc80000000a00 */
[----:B--2---:R-:W-:-:S04]  /*df30*/  IADD3 R3, P0, R0, R15, RZ ;  /* 0x0000000f00037210 */ /* 0x004fc80007f1e0ff */
[----:B------:R-:W-:Y:S02]  /*df40*/  LEA.HI.X.SX32 R0, R0, R14, 0x1, P0 ;  /* 0x0000000e00007211 */ /* 0x000fe400000f0eff */
[----:B------:R-:W-:-:S04]  /*df50*/  LEA R2, P0, R3, UR4, 0x2 ;  /* 0x0000000403027c11 */ /* 0x000fc8000f8010ff */
[----:B------:R-:W-:Y:S01]  /*df60*/  LEA.HI.X R3, R3, UR5, R0, 0x2, P0 ;  /* 0x0000000503037c11 */ /* 0x000fe200080f1400 */
[----:B------:R-:W-:-:S05]  /*df70*/  IMAD.MOV.U32 R0, RZ, RZ, 0x7f800000 ;  /* 0x7f800000ff007424 */ /* 0x000fca00078e00ff */
[----:B------:R1:W-:Y:S03]  /*df80*/  STG.E desc[UR14][R2.64], R0 ;  /* 0x0000000002007986 */ /* 0x0003e6000c10190e */
.L_x_15:
[----:B------:R-:W-:Y:S05]  /*df90*/  BSYNC B0 ;  /* 0x0000000000007941 */ /* 0x000fea0003800000 */
.L_x_14:
        /* <DEDUP_REMOVED lines=10> */
.L_x_17:
[----:B------:R-:W-:Y:S05]  /*e040*/  BSYNC B0 ;  /* 0x0000000000007941 */ /* 0x000fea0003800000 */
.L_x_16:
        /* <DEDUP_REMOVED lines=10> */
.L_x_19:
[----:B------:R-:W-:Y:S05]  /*e0f0*/  BSYNC B0 ;  /* 0x0000000000007941 */ /* 0x000fea0003800000 */
.L_x_18:
        /* <DEDUP_REMOVED lines=10> */
.L_x_21:
[----:B------:R-:W-:Y:S05]  /*e1a0*/  BSYNC B0 ;  /* 0x0000000000007941 */ /* 0x000fea0003800000 */
.L_x_20:
[----:B------:R-:W-:Y:S05]  /*e1b0*/  @P1 EXIT ;  /* 0x000000000000194d */ /* 0x000fea0003800000 */
[----:B-1--4-:R-:W-:Y:S01]  /*e1c0*/  IMAD R0, R6, UR6, RZ ;  /* 0x0000000606007c24 */ /* 0x012fe2000f8e02ff */
[----:B------:R-:W-:-:S04]  /*e1d0*/  ULDC.64 UR4, c[0x0][0x2b0] ;  /* 0x0000ac0000047ab9 */ /* 0x000fc80000000a00 */
[----:B--2---:R-:W-:-:S04]  /*e1e0*/  IADD3 R3, P0, R0, R15, RZ ;  /* 0x0000000f00037210 */ /* 0x004fc80007f1e0ff */
[----:B------:R-:W-:Y:S02]  /*e1f0*/  LEA.HI.X.SX32 R0, R0, R14, 0x1, P0 ;  /* 0x0000000e00007211 */ /* 0x000fe400000f0eff */
[----:B------:R-:W-:-:S04]  /*e200*/  LEA R2, P0, R3, UR4, 0x2 ;  /* 0x0000000403027c11 */ /* 0x000fc8000f8010ff */
[----:B------:R-:W-:Y:S01]  /*e210*/  LEA.HI.X R3, R3, UR5, R0, 0x2, P0 ;  /* 0x0000000503037c11 */ /* 0x000fe200080f1400 */
[----:B------:R-:W-:-:S05]  /*e220*/  IMAD.MOV.U32 R0, RZ, RZ, 0x7f800000 ;  /* 0x7f800000ff007424 */ /* 0x000fca00078e00ff */
[----:B------:R-:W-:Y:S01]  /*e230*/  STG.E desc[UR14][R2.64], R0 ;  /* 0x0000000002007986 */ /* 0x000fe2000c10190e */
[----:B------:R-:W-:Y:S05]  /*e240*/  EXIT ;  /* 0x000000000000794d */ /* 0x000fea0003800000 */
.L_x_22:
[----:B------:R-:W-:-:S00]  /*e250*/  BRA `(.L_x_22) ;  /* 0xfffffffc00fc7947 */ /* 0x000fc0000383ffff */
[----:B------:R-:W-:-:S00]  /*e260*/  NOP ;  /* 0x0000000000007918 */ /* 0x000fc00000000000 */
        /* <DEDUP_REMOVED lines=9> */
.L_x_1415:


//--------------------- .text._ZN5flash16flash_fwd_kernelI23Flash_fwd_kernel_traitsILi64ELi128ELi128ELi4ELb0ELb0EN7cutlass6half_tE19Flash_kernel_traitsILi64ELi128ELi128ELi4ES3_EELb0ELb1ELb0ELb0ELb1ELb1ELb1ELb0EEEvNS_16Flash_fwd_paramsE --------------------------
	.section	.text._ZN5flash16flash_fwd_kernelI23Flash_fwd_kernel_traitsILi64ELi128ELi128ELi4ELb0ELb0EN7cutlass6half_tE19Flash_kernel_traitsILi64ELi128ELi128ELi4ES3_EELb0ELb1ELb0ELb0ELb1ELb1ELb1ELb0EEEvNS_16Flash_fwd_paramsE,"ax",@progbits
	.align	128
        .global         _ZN5flash16flash_fwd_kernelI23Flash_fwd_kernel_traitsILi64ELi128ELi128ELi4ELb0ELb0EN7cutlass6half_tE19Flash_kernel_traitsILi64ELi128ELi128ELi4ES3_EELb0ELb1ELb0ELb0ELb1ELb1ELb1ELb0EEEvNS_16Flash_fwd_paramsE
        .type           _ZN5flash16flash_fwd_kernelI23Flash_fwd_kernel_traitsILi64ELi128ELi128ELi4ELb0ELb0EN7cutlass6half_tE19Flash_kernel_traitsILi64ELi128ELi128ELi4ES3_EELb0ELb1ELb0ELb0ELb1ELb1ELb1ELb0EEEvNS_16Flash_fwd_paramsE,@function
        .size           _ZN5flash16flash_fwd_kernelI23Flash_fwd_kernel_traitsILi64ELi128ELi128ELi4ELb0ELb0EN7cutlass6half_tE19Flash_kernel_traitsILi64ELi128ELi128ELi4ES3_EELb0ELb1ELb0ELb0ELb1ELb1ELb1ELb0EEEvNS_16Flash_fwd_paramsE,(.L_x_1416 - _ZN5flash16flash_fwd_kernelI23Flash_fwd_kernel_traitsILi64ELi128ELi128ELi4ELb0ELb0EN7cutlass6half_tE19Flash_kernel_traitsILi64ELi128ELi128ELi4ES3_EELb0ELb1ELb0ELb0ELb1ELb1ELb1ELb0EEEvNS_16Flash_fwd_paramsE)
        .other          _ZN5flash16flash_fwd_kernelI23Flash_fwd_kernel_traitsILi64ELi128ELi128ELi4ELb0ELb0EN7cutlass6half_tE19Flash_kernel_traitsILi64ELi128ELi128ELi4ES3_EELb0ELb1ELb0ELb0ELb1ELb1ELb1ELb0EEEvNS_16Flash_fwd_paramsE,@"STO_CUDA_ENTRY STV_DEFAULT"
_ZN5flash16flash_fwd_kernelI23Flash_fwd_kernel_traitsILi64ELi128ELi128ELi4ELb0ELb0EN7cutlass6half_tE19Flash_kernel_traitsILi64ELi128ELi128ELi4ES3_EELb0ELb1ELb0ELb0ELb1ELb1ELb1ELb0EEEvNS_16Flash_fwd_paramsE:
.text._ZN5flash16flash_fwd_kernelI23Flash_fwd_kernel_traitsILi64ELi128ELi128ELi4ELb0ELb0EN7cutlass6half_tE19Flash_kernel_traitsILi64ELi128ELi128ELi4ES3_EELb0ELb1ELb0ELb0ELb1ELb1ELb1ELb0EEEvNS_16Flash_fwd_paramsE:
        /* <DEDUP_REMOVED lines=263> */
[C---:B------:R-:W-:Y:S02]  /*1070*/  LEA R36, R0.reuse, UR5, 0x1 ;  /* 0x0000000500247c11 */ /* 0x040fe4000f8e08ff */
[----:B------:R-:W-:Y:S01]  /*1080*/  IADD3.X R5, R9, UR21, RZ, P0, !PT ;  /* 0x0000001509057c10 */ /* 0x000fe200087fe4ff */
[----:B------:R4:W-:Y:S01]  /*1090*/  LDGSTS.E.BYPASS.LTC128B.128 [R240+0x9000], desc[UR14][R8.64] ;  /* 0x0900000008f07fae */ /* 0x0009e2000b901d4e */
[----:B------:R-:W-:Y:S01]  /*10a0*/  LEA R229, R0, UR4, 0x1 ;  /* 0x0000000400e57c11 */ /* 0x000fe2000f8e08ff */
[----:B------:R-:W-:-:S02]  /*10b0*/  ULDC UR4, c[0x0][0x39c] ;  /* 0x0000e70000047ab9 */ /* 0x000fc40000000800 */
[----:B------:R5:W-:Y:S02]  /*10c0*/  LDGSTS.E.BYPASS.LTC128B.128 [R240+0x9800], desc[UR14][R4.64] ;  /* 0x0980000004f07fae */ /* 0x000be4000b901d4e */
[----:B------:R-:W-:Y:S02]  /*10d0*/  VIADD R230, R229, 0x40 ;  /* 0x00000040e5e67836 */ /* 0x000fe40000000000 */
[----:B-1----:R-:W-:Y:S01]  /*10e0*/  IMAD.SHL.U32 R3, R19, 0x40, RZ ;  /* 0x0000004013037824 */ /* 0x002fe200078e00ff */
[----:B------:R-:W-:-:S04]  /*10f0*/  IADD3 R2, P1, R4, UR20, RZ ;  /* 0x0000001404027c10 */ /* 0x000fc8000ff3e0ff */
[----:B------:R-:W-:Y:S02]  /*1100*/  LOP3.LUT R206, R3, 0xfffffe00, RZ, 0xc0, !PT ;  /* 0xfffffe0003ce7812 */ /* 0x000fe400078ec0ff */
[----:B------:R-:W-:Y:S02]  /*1110*/  IADD3.X R3, R5, UR21, RZ, P1, !PT ;  /* 0x0000001505037c10 */ /* 0x000fe40008ffe4ff */
[----:B--2---:R-:W-:-:S03]  /*1120*/  IADD3 R6, P0, R2, UR20, RZ ;  /* 0x0000001402067c10 */ /* 0x004fc6000ff1e0ff */
[----:B------:R1:W-:Y:S01]  /*1130*/  LDGSTS.E.BYPASS.LTC128B.128 [R240+0xa000], desc[UR14][R2.64] ;  /* 0x0a00000002f07fae */ /* 0x0003e2000b901d4e */
[----:B------:R-:W-:Y:S01]  /*1140*/  IADD3.X R7, R3, UR21, RZ, P0, !PT ;  /* 0x0000001503077c10 */ /* 0x000fe200087fe4ff */
[----:B----4-:R-:W-:-:S04]  /*1150*/  IMAD R9, R94, 0x400, R206 ;  /* 0x000004005e097824 */ /* 0x010fc800078e02ce */
[----:B------:R-:W-:Y:S01]  /*1160*/  LDGSTS.E.BYPASS.LTC128B.128 [R240+0xa800], desc[UR14][R6.64] ;  /* 0x0a80000006f07fae */ /* 0x000fe2000b901d4e */
[----:B-----5:R-:W-:-:S04]  /*1170*/  IADD3 R4, P1, R6, UR20, RZ ;  /* 0x0000001406047c10 */ /* 0x020fc8000ff3e0ff */
[----:B------:R-:W-:Y:S02]  /*1180*/  IADD3 R8, P0, R4, UR20, RZ ;  /* 0x0000001404087c10 */ /* 0x000fe4000ff1e0ff */
[----:B------:R-:W-:Y:S02]  /*1190*/  IADD3.X R5, R7, UR21, RZ, P1, !PT ;  /* 0x0000001507057c10 */ /* 0x000fe40008ffe4ff */
[----:B------:R-:W-:-:S03]  /*11a0*/  LOP3.LUT P1, RZ, R33, 0x2, RZ, 0xc0, !PT ;  /* 0x0000000221ff7812 */ /* 0x000fc6000782c0ff */
[----:B------:R2:W-:Y:S01]  /*11b0*/  LDGSTS.E.BYPASS.LTC128B.128 [R240+0xb000], desc[UR14][R4.64] ;  /* 0x0b00000004f07fae */ /* 0x0005e2000b901d4e */
[----:B-1----:R-:W-:Y:S01]  /*11c0*/  IMAD.IADD R2, R9, 0x1, R209 ;  /* 0x0000000109027824 */ /* 0x002fe200078e02d1 */
[----:B------:R-:W-:Y:S01]  /*11d0*/  IADD3.X R9, R5, UR21, RZ, P0, !PT ;  /* 0x0000001505097c10 */ /* 0x000fe200087fe4ff */
[----:B------:R-:W-:Y:S01]  /*11e0*/  IMAD.MOV.U32 R3, RZ, RZ, 0x20 ;  /* 0x00000020ff037424 */ /* 0x000fe200078e00ff */
[----:B------:R-:W-:Y:S02]  /*11f0*/  LOP3.LUT P0, RZ, R32, 0x2, RZ, 0xc0, !PT ;  /* 0x0000000220ff7812 */ /* 0x000fe4000780c0ff */
[----:B------:R-:W-:Y:S01]  /*1200*/  LEA R231, R2, UR5, 0x1 ;  /* 0x0000000502e77c11 */ /* 0x000fe2000f8e08ff */
[----:B------:R1:W-:Y:S01]  /*1210*/  LDGSTS.E.BYPASS.LTC128B.128 [R240+0xb800], desc[UR14][R8.64] ;  /* 0x0b80000008f07fae */ /* 0x0003e2000b901d4e */
[C---:B------:R-:W-:Y:S02]  /*1220*/  SEL R2, R3.reuse, 0xffffffe0, !P0 ;  /* 0xffffffe003027807 */ /* 0x040fe40004000000 */
[----:B------:R-:W-:Y:S01]  /*1230*/  SEL R0, R3, 0xffffffe0, !P1 ;  /* 0xffffffe003007807 */ /* 0x000fe20004800000 */
[----:B------:R-:W-:Y:S01]  /*1240*/  LDSM.16.M88.4 R24, [R36+0x4000] ;  /* 0x004000002418783b */ /* 0x000fe20000000200 */
[----:B------:R-:W-:Y:S01]  /*1250*/  LOP3.LUT P0, RZ, R32, 0x4, RZ, 0xc0, !PT ;  /* 0x0000000420ff7812 */ /* 0x000fe2000780c0ff */
[----:B------:R-:W-:Y:S01]  /*1260*/  IMAD.IADD R228, R229, 0x1, R2 ;  /* 0x00000001e5e47824 */ /* 0x000fe200078e0202 */
[----:B------:R-:W-:Y:S01]  /*1270*/  LOP3.LUT P1, RZ, R33, 0x4, RZ, 0xc0, !PT ;  /* 0x0000000421ff7812 */ /* 0x000fe2000782c0ff */
[----:B------:R-:W4:Y:S01]  /*1280*/  LDSM.16.M88.4 R16, [R231+0x2000] ;  /* 0x00200000e710783b */ /* 0x000f220000000200 */
[----:B------:R-:W-:-:S02]  /*1290*/  IMAD.IADD R234, R231, 0x1, R0 ;  /* 0x00000001e7ea7824 */ /* 0x000fc400078e0200 */
[----:B------:R-:W-:Y:S01]  /*12a0*/  IMAD.MOV.U32 R3, RZ, RZ, 0x40 ;  /* 0x00000040ff037424 */ /* 0x000fe200078e00ff */
[----:B------:R-:W5:Y:S04]  /*12b0*/  LDSM.16.M88.4 R20, [R231] ;  /* 0x00000000e714783b */ /* 0x000f680000000200 */
[----:B------:R-:W-:Y:S01]  /*12c0*/  LDSM.16.M88.4 R28, [R228] ;  /* 0x00000000e41c783b */ /* 0x000fe20000000200 */
[----:B------:R-:W-:Y:S01]  /*12d0*/  SEL R3, R3, 0xffffffc0, !P1 ;  /* 0xffffffc003037807 */ /* 0x000fe20004800000 */
[----:B------:R-:W-:Y:S02]  /*12e0*/  @P0 VIADD R230, R229, 0xffffffc0 ;  /* 0xffffffc0e5e60836 */ /* 0x000fe40000000000 */
[----:B--2---:R-:W2:Y:S02]  /*12f0*/  LDSM.16.M88.4 R4, [R234+0x2000] ;  /* 0x00200000ea04783b */ /* 0x004ea40000000200 */
[----:B------:R-:W-:-:S02]  /*1300*/  IMAD.IADD R232, R231, 0x1, R3 ;  /* 0x00000001e7e87824 */ /* 0x000fc400078e0203 */
[----:B------:R-:W-:Y:S01]  /*1310*/  LDSM.16.M88.4 R68, [R230] ;  /* 0x00000000e644783b */ /* 0x000fe20000000200 */
[----:B------:R-:W-:Y:S02]  /*1320*/  IMAD.IADD R227, R2, 0x1, R230 ;  /* 0x0000000102e37824 */ /* 0x000fe400078e02e6 */
[----:B------:R-:W-:Y:S01]  /*1330*/  IMAD.IADD R233, R0, 0x1, R232 ;  /* 0x0000000100e97824 */ /* 0x000fe200078e02e8 */
[----:B-1----:R-:W1:Y:S04]  /*1340*/  LDSM.16.M88.4 R8, [R234] ;  /* 0x00000000ea08783b */ /* 0x002e680000000200 */
[----:B------:R-:W3:Y:S04]  /*1350*/  LDSM.16.M88.4 R12, [R232+0x2000] ;  /* 0x00200000e80c783b */ /* 0x000ee80000000200 */
[----:B------:R-:W3:Y:S04]  /*1360*/  LDSM.16.M88.4 R32, [R232] ;  /* 0x00000000e820783b */ /* 0x000ee80000000200 */
[----:B------:R-:W3:Y:S04]  /*1370*/  LDSM.16.M88.4 R56, [R36+0x4800] ;  /* 0x004800002438783b */ /* 0x000ee80000000200 */
[----:B------:R-:W3:Y:S01]  /*1380*/  LDSM.16.M88.4 R52, [R36+0x5000] ;  /* 0x005000002434783b */ /* 0x000ee20000000200 */
[-C--:B----4-:R-:W-:Y:S03]  /*1390*/  HMMA.16816.F32 R48, R16, R24.reuse, RZ ;  /* 0x000000181030723c */ /* 0x090fe600000018ff */
[----:B------:R-:W-:Y:S04]  /*13a0*/  LDSM.16.M88.4 R60, [R36+0x6800] ;  /* 0x00680000243c783b */ /* 0x000fe80000000200 */
[----:B------:R-:W-:Y:S01]  /*13b0*/  LDSM.16.M88.4 R64, [R36+0x7000] ;  /* 0x007000002440783b */ /* 0x000fe20000000200 */
[----:B-----5:R-:W-:Y:S03]  /*13c0*/  HMMA.16816.F32 R44, R20, R24, RZ ;  /* 0x00000018142c723c */ /* 0x020fe600000018ff */
[----:B------:R-:W0:Y:S03]  /*13d0*/  LDGDEPBAR ;  /* 0x00000000000079af */ /* 0x000e260000000000 */
[-C--:B------:R-:W-:Y:S06]  /*13e0*/  HMMA.16816.F32 R40, R16, R26.reuse, RZ ;  /* 0x0000001a1028723c */ /* 0x080fec00000018ff */
[----:B------:R-:W-:Y:S06]  /*13f0*/  HMMA.16816.F32 R24, R20, R26, RZ ;  /* 0x0000001a1418723c */ /* 0x000fec00000018ff */
[-C--:B--2---:R-:W-:Y:S06]  /*1400*/  HMMA.16816.F32 R48, R4, R28.reuse, R48 ;  /* 0x0000001c0430723c */ /* 0x084fec0000001830 */
[----:B-1----:R-:W-:Y:S06]  /*1410*/  HMMA.16816.F32 R44, R8, R28, R44 ;  /* 0x0000001c082c723c */ /* 0x002fec000000182c */
[-C--:B------:R-:W-:Y:S01]  /*1420*/  HMMA.16816.F32 R76, R4, R30.reuse, R40 ;  /* 0x0000001e044c723c */ /* 0x080fe20000001828 */
[----:B------:R-:W-:Y:S05]  /*1430*/  LDSM.16.M88.4 R40, [R227] ;  /* 0x00000000e328783b */ /* 0x000fea0000000200 */
[----:B------:R-:W-:Y:S01]  /*1440*/  HMMA.16816.F32 R72, R8, R30, R24 ;  /* 0x0000001e0848723c */ /* 0x000fe20000001818 */
[----:B------:R-:W1:Y:S04]  /*1450*/  LDSM.16.M88.4 R24, [R233+0x2000] ;  /* 0x00200000e918783b */ /* 0x000e680000000200 */
[----:B------:R-:W2:Y:S01]  /*1460*/  LDSM.16.M88.4 R28, [R233] ;  /* 0x00000000e91c783b */ /* 0x000ea20000000200 */
[-C--:B---3--:R-:W-:Y:S03]  /*1470*/  HMMA.16816.F32 R84, R12, R68.reuse, R48 ;  /* 0x000000440c54723c */ /* 0x088fe60000001830 */
[----:B------:R-:W3:Y:S03]  /*1480*/  LDSM.16.M88.4 R48, [R36+0x5800] ;  /* 0x005800002430783b */ /* 0x000ee60000000200 */
[----:B------:R-:W-:Y:S01]  /*1490*/  HMMA.16816.F32 R80, R32, R68, R44 ;  /* 0x000000442050723c */ /* 0x000fe2000000182c */
[----:B------:R-:W4:Y:S05]  /*14a0*/  LDSM.16.M88.4 R44, [R36+0x6000] ;  /* 0x00600000242c783b */ /* 0x000f2a0000000200 */
[-C--:B------:R-:W-:Y:S06]  /*14b0*/  HMMA.16816.F32 R76, R12, R70.reuse, R76 ;  /* 0x000000460c4c723c */ /* 0x080fec000000184c */
[----:B------:R-:W-:Y:S01]  /*14c0*/  HMMA.16816.F32 R72, R32, R70, R72 ;  /* 0x000000462048723c */ /* 0x000fe20000001848 */
[----:B------:R-:W5:Y:S04]  /*14d0*/  LDSM.16.M88.4 R68, [R36+0x7800] ;  /* 0x007800002444783b */ /* 0x000f680000000200 */
[----:B------:R-:W-:Y:S01]  /*14e0*/  LDSM.16.M88.4 R36, [R230+0x800] ;  /* 0x00080000e624783b */ /* 0x000fe20000000200 */
[C---:B------:R-:W-:Y:S06]  /*14f0*/  HMMA.16816.F32 R96, R16.reuse, R58, RZ ;  /* 0x0000003a1060723c */ /* 0x040fec00000018ff */
[----:B------:R-:W-:Y:S06]  /*1500*/  HMMA.16816.F32 R108, R16, R52, RZ ;  /* 0x00000034106c723c */ /* 0x000fec00000018ff */
[-C--:B-1----:R-:W-:Y:S06]  /*1510*/  HMMA.16816.F32 R104, R24, R42.reuse, R76 ;  /* 0x0000002a1868723c */ /* 0x082fec000000184c */
[C---:B--2---:R-:W-:Y:S01]  /*1520*/  HMMA.16816.F32 R76, R28.reuse, R42, R72 ;  /* 0x0000002a1c4c723c */ /* 0x044fe20000001848 */
[----:B------:R-:W1:Y:S05]  /*1530*/  LDSM.16.M88.4 R72, [R228+0x800] ;  /* 0x00080000e448783b */ /* 0x000e6a0000000200 */
[-C--:B------:R-:W-:Y:S06]  /*1540*/  HMMA.16816.F32 R80, R28, R40.reuse, R80 ;  /* 0x000000281c50723c */ /* 0x080fec0000001850 */
[----:B------:R-:W-:Y:S01]  /*1550*/  HMMA.16816.F32 R88, R24, R40, R84 ;  /* 0x000000281858723c */ /* 0x000fe20000001854 */
[----:B------:R-:W2:Y:S05]  /*1560*/  LDSM.16.M88.4 R40, [R227+0x800] ;  /* 0x00080000e328783b */ /* 0x000eaa0000000200 */
[C---:B------:R-:W-:Y:S06]  /*1570*/  HMMA.16816.F32 R84, R16.reuse, R56, RZ ;  /* 0x000000381054723c */ /* 0x040fec00000018ff */
[C---:B------:R-:W-:Y:S06]  /*1580*/  HMMA.16816.F32 R116, R16.reuse, R54, RZ ;  /* 0x000000361074723c */ /* 0x040fec00000018ff */
[----:B---3--:R-:W-:Y:S01]  /*1590*/  HMMA.16816.F32 R124, R16, R48, RZ ;  /* 0x00000030107c723c */ /* 0x008fe200000018ff */
[----:B------:R-:W-:-:S04]  /*15a0*/  FMUL.FTZ R2, R80, UR4 ;  /* 0x0000000450027c20 */ /* 0x000fc80008410000 */
[----:B------:R3:W2:Y:S01]  /*15b0*/  MUFU.TANH R205, R2 ;  /* 0x0000000200cd7308 */ /* 0x0006a20000002400 */
[C---:B------:R-:W-:Y:S06]  /*15c0*/  HMMA.16816.F32 R132, R16.reuse, R50, RZ ;  /* 0x000000321084723c */ /* 0x040fec00000018ff */
[C---:B----4-:R-:W-:Y:S06]  /*15d0*/  HMMA.16816.F32 R136, R16.reuse, R44, RZ ;  /* 0x0000002c1088723c */ /* 0x050fec00000018ff */
[----:B------:R-:W-:Y:S01]  /*15e0*/  HMMA.16816.F32 R140, R16, R46, RZ ;  /* 0x0000002e108c723c */ /* 0x000fe200000018ff */
[----:B---3--:R-:W-:-:S05]  /*15f0*/  FMUL.FTZ R2, R81, UR4 ;  /* 0x0000000451027c20 */ /* 0x008fca0008410000 */
[C---:B------:R-:W-:Y:S01]  /*1600*/  HMMA.16816.F32 R144, R16.reuse, R60, RZ ;  /* 0x0000003c1090723c */ /* 0x040fe200000018ff */
[----:B------:R3:W-:Y:S05]  /*1610*/  MUFU.TANH R251, R2 ;  /* 0x0000000200fb7308 */ /* 0x0007ea0000002400 */
[C---:B------:R-:W-:Y:S06]  /*1620*/  HMMA.16816.F32 R148, R16.reuse, R62, RZ ;  /* 0x0000003e1094723c */ /* 0x040fec00000018ff */
[C---:B------:R-:W-:Y:S06]  /*1630*/  HMMA.16816.F32 R152, R16.reuse, R64, RZ ;  /* 0x000000401098723c */ /* 0x040fec00000018ff */
[----:B------:R-:W-:Y:S01]  /*1640*/  HMMA.16816.F32 R156, R16, R66, RZ ;  /* 0x00000042109c723c */ /* 0x000fe200000018ff */
[----:B---3--:R-:W-:-:S04]  /*1650*/  FMUL.FTZ R2, R82, UR4 ;  /* 0x0000000452027c20 */ /* 0x008fc80008410000 */
[----:B------:R3:W-:Y:S01]  /*1660*/  MUFU.TANH R201, R2 ;  /* 0x0000000200c97308 */ /* 0x0007e20000002400 */
[C---:B-----5:R-:W-:Y:S06]  /*1670*/  HMMA.16816.F32 R160, R16.reuse, R68, RZ ;  /* 0x0000004410a0723c */ /* 0x060fec00000018ff */
[----:B------:R-:W-:Y:S06]  /*1680*/  HMMA.16816.F32 R168, R16, R70, RZ ;  /* 0x0000004610a8723c */ /* 0x000fec00000018ff */
[----:B------:R-:W-:Y:S01]  /*1690*/  HMMA.16816.F32 R16, R20, R56, RZ ;  /* 0x000000381410723c */ /* 0x000fe200000018ff */
[----:B---3--:R-:W-:-:S05]  /*16a0*/  FMUL.FTZ R2, R83, UR4 ;  /* 0x0000000453027c20 */ /* 0x008fca0008410000 */
[C---:B------:R-:W-:Y:S01]  /*16b0*/  HMMA.16816.F32 R56, R20.reuse, R58, RZ ;  /* 0x0000003a1438723c */ /* 0x040fe200000018ff */
[----:B------:R3:W-:Y:S05]  /*16c0*/  MUFU.TANH R252, R2 ;  /* 0x0000000200fc7308 */ /* 0x0007ea0000002400 */
[C---:B------:R-:W-:Y:S06]  /*16d0*/  HMMA.16816.F32 R164, R20.reuse, R44, RZ ;  /* 0x0000002c14a4723c */ /* 0x040fec00000018ff */
[----:B------:R-:W-:Y:S06]  /*16e0*/  HMMA.16816.F32 R172, R20, R46, RZ ;  /* 0x0000002e14ac723c */ /* 0x000fec00000018ff */
[----:B-1----:R-:W-:Y:S01]  /*16f0*/  HMMA.16816.F32 R16, R8, R72, R16 ;  /* 0x000000480810723c */ /* 0x002fe20000001810 */
[----:B---3--:R-:W-:-:S04]  /*1700*/  FMUL.FTZ R2, R88, UR4 ;  /* 0x0000000458027c20 */ /* 0x008fc80008410000 */
[----:B------:R1:W-:Y:S01]  /*1710*/  MUFU.TANH R200, R2 ;  /* 0x0000000200c87308 */ /* 0x0003e20000002400 */
[----:B------:R-:W-:Y:S06]  /*1720*/  HMMA.16816.F32 R44, R8, R74, R56 ;  /* 0x0000004a082c723c */ /* 0x000fec0000001838 */
[C---:B------:R-:W-:Y:S06]  /*1730*/  HMMA.16816.F32 R120, R20.reuse, R48, RZ ;  /* 0x000000301478723c */ /* 0x040fec00000018ff */
[----:B------:R-:W-:Y:S01]  /*1740*/  HMMA.16816.F32 R128, R20, R50, RZ ;  /* 0x000000321480723c */ /* 0x000fe200000018ff */
[----:B-1----:R-:W-:-:S05]  /*1750*/  FMUL.FTZ R2, R89, UR4 ;  /* 0x0000000459027c20 */ /* 0x002fca0008410000 */
[----:B------:R-:W-:Y:S01]  /*1760*/  HMMA.16816.F32 R48, R32, R36, R16 ;  /* 0x000000242030723c */ /* 0x000fe20000001810 */
[----:B------:R-:W1:Y:S01]  /*1770*/  LDSM.16.M88.4 R16, [R228+0x1000] ;  /* 0x00100000e410783b */ /* 0x000e620000000200 */
[----:B------:R3:W4:Y:S04]  /*1780*/  MUFU.TANH R204, R2 ;  /* 0x0000000200cc7308 */ /* 0x0007280000002400 */
[C---:B------:R-:W-:Y:S06]  /*1790*/  HMMA.16816.F32 R100, R20.reuse, R52, RZ ;  /* 0x000000341464723c */ /* 0x040fec00000018ff */
[C---:B------:R-:W-:Y:S06]  /*17a0*/  HMMA.16816.F32 R112, R20.reuse, R54, RZ ;  /* 0x000000361470723c */ /* 0x040fec00000018ff */
[----:B------:R-:W-:Y:S01]  /*17b0*/  HMMA.16816.F32 R176, R20, R60, RZ ;  /* 0x0000003c14b0723c */ /* 0x000fe200000018ff */
[----:B---3--:R-:W-:-:S04]  /*17c0*/  FMUL.FTZ R2, R90, UR4 ;  /* 0x000000045a027c20 */ /* 0x008fc80008410000 */
[----:B------:R3:W5:Y:S01]  /*17d0*/  MUFU.TANH R202, R2 ;  /* 0x0000000200ca7308 */ /* 0x0007620000002400 */
[C---:B------:R-:W-:Y:S06]  /*17e0*/  HMMA.16816.F32 R180, R20.reuse, R62, RZ ;  /* 0x0000003e14b4723c */ /* 0x040fec00000018ff */
[C---:B------:R-:W-:Y:S06]  /*17f0*/  HMMA.16816.F32 R192, R20.reuse, R64, RZ ;  /* 0x0000004014c0723c */ /* 0x040fec00000018ff */
[----:B------:R-:W-:Y:S01]  /*1800*/  HMMA.16816.F32 R188, R20, R66, RZ ;  /* 0x0000004214bc723c */ /* 0x000fe200000018ff */
[----:B---3--:R-:W-:-:S05]  /*1810*/  FMUL.FTZ R2, R76, UR4 ;  /* 0x000000044c027c20 */ /* 0x008fca0008410000 */
[C---:B------:R-:W-:Y:S01]  /*1820*/  HMMA.16816.F32 R184, R20.reuse, R68, RZ ;  /* 0x0000004414b8723c */ /* 0x040fe200000018ff */
[----:B------:R3:W-:Y:S05]  /*1830*/  MUFU.TANH R247, R2 ;  /* 0x0000000200f77308 */ /* 0x0007ea0000002400 */
[----:B------:R-:W-:Y:S06]  /*1840*/  HMMA.16816.F32 R196, R20, R70, RZ ;  /* 0x0000004614c4723c */ /* 0x000fec00000018ff */
[----:B------:R-:W-:Y:S06]  /*1850*/  HMMA.16816.F32 R20, R32, R38, R44 ;  /* 0x000000262014723c */ /* 0x000fec000000182c */
[----:B------:R-:W-:Y:S01]  /*1860*/  HMMA.16816.F32 R44, R4, R72, R84 ;  /* 0x00000048042c723c */ /* 0x000fe20000001854 */
[----:B---3--:R-:W-:-:S04]  /*1870*/  FMUL.FTZ R2, R77, UR4 ;  /* 0x000000044d027c20 */ /* 0x008fc80008410000 */
[----:B------:R3:W-:Y:S01]  /*1880*/  MUFU.TANH R244, R2 ;  /* 0x0000000200f47308 */ /* 0x0007e20000002400 */
[----:B--2---:R-:W-:Y:S01]  /*1890*/  HMMA.16816.F32 R56, R28, R40, R48 ;  /* 0x000000281c38723c */ /* 0x004fe20000001830 */
[----:B------:R-:W-:Y:S05]  /*18a0*/  LDSM.16.M88.4 R48, [R228+0x1800] ;  /* 0x00180000e430783b */ /* 0x000fea0000000200 */
[----:B------:R-:W-:Y:S06]  /*18b0*/  HMMA.16816.F32 R52, R4, R74, R96 ;  /* 0x0000004a0434723c */ /* 0x000fec0000001860 */
[----:B------:R-:W-:Y:S01]  /*18c0*/  HMMA.16816.F32 R64, R28, R42, R20 ;  /* 0x0000002a1c40723c */ /* 0x000fe20000001814 */
[----:B------:R-:W2:Y:S01]  /*18d0*/  LDSM.16.M88.4 R20, [R230+0x1000] ;  /* 0x00100000e614783b */ /* 0x000ea20000000200 */
[----:B---3--:R-:W-:-:S04]  /*18e0*/  FMUL.FTZ R2, R78, UR4 ;  /* 0x000000044e027c20 */ /* 0x008fc80008410000 */
[----:B------:R-:W-:Y:S01]  /*18f0*/  HMMA.16816.F32 R44, R12, R36, R44 ;  /* 0x000000240c2c723c */ /* 0x000fe2000000182c */
[----:B------:R3:W5:Y:S05]  /*1900*/  MUFU.TANH R246, R2 ;  /* 0x0000000200f67308 */ /* 0x00076a0000002400 */
[----:B-1----:R-:W-:Y:S06]  /*1910*/  HMMA.16816.F32 R68, R8, R16, R100 ;  /* 0x000000100844723c */ /* 0x002fec0000001864 */
[----:B------:R-:W-:Y:S06]  /*1920*/  HMMA.16816.F32 R52, R12, R38, R52 ;  /* 0x000000260c34723c */ /* 0x000fec0000001834 */
[----:B------:R-:W-:Y:S01]  /*1930*/  HMMA.16816.F32 R72, R4, R18, R116 ;  /* 0x000000120448723c */ /* 0x000fe20000001874 */
[----:B---3--:R-:W-:-:S04]  /*1940*/  FMUL.FTZ R2, R79, UR4 ;  /* 0x000000044f027c20 */ /* 0x008fc80008410000 */
[----:B------:R1:W3:Y:S01]  /*1950*/  MUFU.TANH R245, R2 ;  /* 0x0000000200f57308 */ /* 0x0002e20000002400 */
[----:B------:R-:W-:Y:S06]  /*1960*/  HMMA.16816.F32 R76, R4, R16, R108 ;  /* 0x00000010044c723c */ /* 0x000fec000000186c */
[----:B------:R-:W-:Y:S01]  /*1970*/  HMMA.16816.F32 R36, R8, R18, R112 ;  /* 0x000000120824723c */ /* 0x000fe20000001870 */
[----:B------:R-:W4:Y:S05]  /*1980*/  LDSM.16.M88.4 R16, [R227+0x1000] ;  /* 0x00100000e310783b */ /* 0x000f2a0000000200 */
[----:B------:R-:W-:Y:S01]  /*1990*/  HMMA.16816.F32 R44, R24, R40, R44 ;  /* 0x00000028182c723c */ /* 0x000fe2000000182c */
[----:B-1----:R-:W-:-:S05]  /*19a0*/  FMUL.FTZ R2, R104, UR4 ;  /* 0x0000000468027c20 */ /* 0x002fca0008410000 */
[----:B------:R-:W-:Y:S01]  /*19b0*/  HMMA.16816.F32 R60, R24, R42, R52 ;  /* 0x0000002a183c723c */ /* 0x000fe20000001834 */
[----:B------:R1:W3:Y:S05]  /*19c0*/  MUFU.TANH R249, R2 ;  /* 0x0000000200f97308 */ /* 0x0002ea0000002400 */
[C---:B--2---:R-:W-:Y:S06]  /*19d0*/  HMMA.16816.F32 R40, R32.reuse, R20, R68 ;  /* 0x000000142028723c */ /* 0x044fec0000001844 */
[----:B------:R-:W-:Y:S06]  /*19e0*/  HMMA.16816.F32 R36, R32, R22, R36 ;  /* 0x000000162024723c */ /* 0x000fec0000001824 */
[----:B------:R-:W-:Y:S01]  /*19f0*/  HMMA.16816.F32 R84, R8, R48, R120 ;  /* 0x000000300854723c */ /* 0x000fe20000001878 */
[----:B-1----:R-:W-:-:S04]  /*1a00*/  FMUL.FTZ R2, R105, UR4 ;  /* 0x0000000469027c20 */ /* 0x002fc80008410000 */
[----:B------:R1:W2:Y:S01]  /*1a10*/  MUFU.TANH R243, R2 ;  /* 0x0000000200f37308 */ /* 0x0002a20000002400 */
[----:B------:R-:W-:Y:S06]  /*1a20*/  HMMA.16816.F32 R96, R4, R48, R124 ;  /* 0x000000300460723c */ /* 0x000fec000000187c */
[C---:B----4-:R-:W-:Y:S01]  /*1a30*/  HMMA.16816.F32 R68, R28.reuse, R16, R40 ;  /* 0x000000101c44723c */ /* 0x050fe20000001828 */
[----:B------:R-:W4:Y:S05]  /*1a40*/  LDSM.16.M88.4 R40, [R228+0x2000] ;  /* 0x00200000e428783b */ /* 0x000f2a0000000200 */
[----:B------:R-:W-:Y:S01]  /*1a50*/  HMMA.16816.F32 R52, R28, R18, R36 ;  /* 0x000000121c34723c */ /* 0x000fe20000001824 */
[----:B------:R-:W-:Y:S01]  /*1a60*/  LDSM.16.M88.4 R36, [R227+0x1800] ;  /* 0x00180000e324783b */ /* 0x000fe20000000200 */
[----:B-1----:R-:W-:-:S04]  /*1a70*/  FMUL.FTZ R2, R91, UR4 ;  /* 0x000000045b027c20 */ /* 0x002fc80008410000 */
[----:B------:R-:W-:Y:S01]  /*1a80*/  HMMA.16816.F32 R80, R4, R50, R132 ;  /* 0x000000320450723c */ /* 0x000fe20000001884 */
[----:B------:R1:W-:Y:S02]  /*1a90*/  MUFU.TANH R248, R2 ;  /* 0x0000000200f87308 */ /* 0x0003e40000002400 */
[----:B-1----:R-:W-:-:S06]  /*1aa0*/  FMUL.FTZ R2, R106, UR4 ;  /* 0x000000046a027c20 */ /* 0x002fcc0008410000 */
[----:B------:R1:W-:Y:S01]  /*1ab0*/  MUFU.TANH R242, R2 ;  /* 0x0000000200f27308 */ /* 0x0003e20000002400 */
[C---:B----4-:R-:W-:Y:S06]  /*1ac0*/  HMMA.16816.F32 R120, R4.reuse, R42, R140 ;  /* 0x0000002a0478723c */ /* 0x050fec000000188c */
[----:B------:R-:W-:Y:S01]  /*1ad0*/  HMMA.16816.F32 R88, R4, R40, R136 ;  /* 0x000000280458723c */ /* 0x000fe20000001888 */
[----:B-1----:R-:W-:-:S04]  /*1ae0*/  FMUL.FTZ R2, R107, UR4 ;  /* 0x000000046b027c20 */ /* 0x002fc80008410000 */
[----:B------:R1:W-:Y:S02]  /*1af0*/  MUFU.TANH R241, R2 ;  /* 0x0000000200f17308 */ /* 0x0003e40000002400 */
[----:B-1----:R-:W-:-:S06]  /*1b00*/  FMUL.FTZ R2, R56, UR4 ;  /* 0x0000000438027c20 */ /* 0x002fcc0008410000 */
[----:B------:R1:W4:Y:S02]  /*1b10*/  MUFU.TANH R239, R2 ;  /* 0x0000000200ef7308 */ /* 0x0003240000002400 */
[----:B-1----:R-:W-:-:S06]  /*1b20*/  FMUL.FTZ R2, R57, UR4 ;  /* 0x0000000439027c20 */ /* 0x002fcc0008410000 */
[----:B------:R1:W-:Y:S02]  /*1b30*/  MUFU.TANH R238, R2 ;  /* 0x0000000200ee7308 */ /* 0x0003e40000002400 */
[----:B-1----:R-:W-:-:S06]  /*1b40*/  FMUL.FTZ R2, R64, UR4 ;  /* 0x0000000440027c20 */ /* 0x002fcc0008410000 */
[----:B------:R1:W4:Y:S02]  /*1b50*/  MUFU.TANH R237, R2 ;  /* 0x0000000200ed7308 */ /* 0x0003240000002400 */
[----:B-1----:R-:W-:-:S06]  /*1b60*/  FMUL.FTZ R2, R65, UR4 ;  /* 0x0000000441027c20 */ /* 0x002fcc0008410000 */
[----:B------:R1:W-:Y:S02]  /*1b70*/  MUFU.TANH R236, R2 ;  /* 0x0000000200ec7308 */ /* 0x0003e40000002400 */
[----:B-1----:R-:W-:-:S06]  /*1b80*/  FMUL.FTZ R2, R58, UR4 ;  /* 0x000000043a027c20 */ /* 0x002fcc0008410000 */
[----:B------:R1:W4:Y:S02]  /*1b90*/  MUFU.TANH R235, R2 ;  /* 0x0000000200eb7308 */ /* 0x0003240000002400 */
[----:B-1----:R-:W-:Y:S02]  /*1ba0*/  FMUL.FTZ R2, R59, UR4 ;  /* 0x000000043b027c20 */ /* 0x002fe40008410000 */
[----:B------:R-:W-:Y:S01]  /*1bb0*/  HMMA.16816.F32 R56, R12, R22, R72 ;  /* 0x000000160c38723c */ /* 0x000fe20000001848 */
[----:B------:R-:W1:Y:S03]  /*1bc0*/  LDSM.16.M88.4 R72, [R228+0x3800] ;  /* 0x00380000e448783b */ /* 0x000e660000000200 */
[----:B------:R5:W-:Y:S02]  /*1bd0*/  MUFU.TANH R226, R2 ;  /* 0x0000000200e27308 */ /* 0x000be40000002400 */
[----:B-----5:R-:W-:-:S06]  /*1be0*/  FMUL.FTZ R2, R66, UR4 ;  /* 0x0000000442027c20 */ /* 0x020fcc0008410000 */
[----:B------:R5:W-:-:S12]  /*1bf0*/  MUFU.TANH R224, R2 ;  /* 0x0000000200e07308 */ /* 0x000bd80000002400 */
[----:B------:R-:W-:Y:S01]  /*1c00*/  HMMA.16816.F32 R56, R24, R18, R56 ;  /* 0x000000121838723c */ /* 0x000fe20000001838 */
[----:B-----5:R-:W-:-:S05]  /*1c10*/  FMUL.FTZ R2, R67, UR4 ;  /* 0x0000000443027c20 */ /* 0x020fca0008410000 */
[----:B-1----:R-:W-:Y:S01]  /*1c20*/  HMMA.16816.F32 R136, R4, R72, R160 ;  /* 0x000000480488723c */ /* 0x002fe200000018a0 */
[----:B------:R1:W-:Y:S05]  /*1c30*/  MUFU.TANH R223, R2 ;  /* 0x0000000200df7308 */ /* 0x0003ea0000002400 */
[----:B------:R-:W-:Y:S01]  /*1c40*/  HMMA.16816.F32 R64, R12, R20, R76 ;  /* 0x000000140c40723c */ /* 0x000fe2000000184c */
[----:B------:R-:W-:Y:S04]  /*1c50*/  LDSM.16.M88.4 R20, [R230+0x1800] ;  /* 0x00180000e614783b */ /* 0x000fe80000000200 */
[----:B------:R-:W5:Y:S01]  /*1c60*/  LDSM.16.M88.4 R76, [R228+0x3000] ;  /* 0x00300000e44c783b */ /* 0x000f620000000200 */
[----:B------:R-:W-:Y:S01]  /*1c70*/  HMMA.16816.F32 R108, R8, R72, R184 ;  /* 0x00000048086c723c */ /* 0x000fe200000018b8 */
[----:B-1----:R-:W-:-:S04]  /*1c80*/  FMUL.FTZ R2, R44, UR4 ;  /* 0x000000042c027c20 */ /* 0x002fc80008410000 */
[----:B------:R1:W4:-:S13]  /*1c90*/  MUFU.TANH R225, R2 ;  /* 0x0000000200e17308 */ /* 0x00031a0000002400 */
[----:B------:R-:W-:Y:S01]  /*1ca0*/  HMMA.16816.F32 R64, R24, R16, R64 ;  /* 0x000000101840723c */ /* 0x000fe20000001840 */
[----:B-1----:R-:W-:-:S04]  /*1cb0*/  FMUL.FTZ R2, R45, UR4 ;  /* 0x000000042d027c20 */ /* 0x002fc80008410000 */
[----:B------:R1:W-:Y:S01]  /*1cc0*/  MUFU.TANH R222, R2 ;  /* 0x0000000200de7308 */ /* 0x0003e20000002400 */
[----:B-----5:R-:W-:Y:S06]  /*1cd0*/  HMMA.16816.F32 R140, R4, R78, R156 ;  /* 0x0000004e048c723c */ /* 0x020fec000000189c */
[----:B------:R-:W-:Y:S01]  /*1ce0*/  HMMA.16816.F32 R100, R8, R76, R192 ;  /* 0x0000004c0864723c */ /* 0x000fe200000018c0 */
[----:B------:R-:W-:Y:S02]  /*1cf0*/  IMAD.MOV.U32 R158, RZ, RZ, R205 ;  /* 0x000000ffff9e7224 */ /* 0x000fe400078e00cd */
[----:B------:R-:W-:-:S02]  /*1d00*/  IMAD.MOV.U32 R159, RZ, RZ, R204 ;  /* 0x000000ffff9f7224 */ /* 0x000fc400078e00cc */
[----:B-1----:R-:W-:Y:S01]  /*1d10*/  FMUL.FTZ R2, R60, UR4 ;  /* 0x000000043c027c20 */ /* 0x002fe20008410000 */
[----:B------:R-:W-:Y:S01]  /*1d20*/  IMAD.MOV.U32 R157, RZ, RZ, R200 ;  /* 0x000000ffff9d7224 */ /* 0x000fe200078e00c8 */
[----:B------:R-:W-:Y:S02]  /*1d30*/  HMMA.16816.F32 R104, R8, R78, R188 ;  /* 0x0000004e0868723c */ /* 0x000fe400000018bc */
[----:B------:R1:W5:Y:S02]  /*1d40*/  MUFU.TANH R221, R2 ;  /* 0x0000000200dd7308 */ /* 0x0003640000002400 */
[----:B-1----:R-:W-:-:S06]  /*1d50*/  FMUL.FTZ R2, R61, UR4 ;  /* 0x000000043d027c20 */ /* 0x002fcc0008410000 */
[----:B------:R1:W-:Y:S02]  /*1d60*/  MUFU.TANH R220, R2 ;  /* 0x0000000200dc7308 */ /* 0x0003e40000002400 */
[----:B-1----:R-:W-:-:S06]  /*1d70*/  FMUL.FTZ R2, R46, UR4 ;  /* 0x000000042e027c20 */ /* 0x002fcc0008410000 */
[----:B------:R1:W5:Y:S02]  /*1d80*/  MUFU.TANH R218, R2 ;  /* 0x0000000200da7308 */ /* 0x0003640000002400 */
[----:B-1----:R-:W-:Y:S02]  /*1d90*/  FMUL.FTZ R2, R47, UR4 ;  /* 0x000000042f027c20 */ /* 0x002fe40008410000 */
[----:B------:R-:W1:Y:S04]  /*1da0*/  LDSM.16.M88.4 R44, [R228+0x2800] ;  /* 0x00280000e42c783b */ /* 0x000e680000000200 */
[----:B------:R3:W-:Y:S02]  /*1db0*/  MUFU.TANH R219, R2 ;  /* 0x0000000200db7308 */ /* 0x0007e40000002400 */
[----:B---3--:R-:W-:-:S06]  /*1dc0*/  FMUL.FTZ R2, R62, UR4 ;  /* 0x000000043e027c20 */ /* 0x008fcc0008410000 */
[----:B------:R3:W-:Y:S02]  /*1dd0*/  MUFU.TANH R217, R2 ;  /* 0x0000000200d97308 */ /* 0x0007e40000002400 */
[----:B---3--:R-:W-:Y:S01]  /*1de0*/  FMUL.FTZ R2, R63, UR4 ;  /* 0x000000043f027c20 */ /* 0x008fe20008410000 */
[----:B-1----:R-:W-:Y:S05]  /*1df0*/  HMMA.16816.F32 R124, R4, R44, R144 ;  /* 0x0000002c047c723c */ /* 0x002fea0000001890 */
[----:B------:R1:W3:Y:S01]  /*1e00*/  MUFU.TANH R216, R2 ;  /* 0x0000000200d87308 */ /* 0x0002e20000002400 */
[----:B------:R-:W-:Y:S06]  /*1e10*/  HMMA.16816.F32 R60, R8, R50, R128 ;  /* 0x00000032083c723c */ /* 0x000fec0000001880 */
[----:B------:R-:W-:Y:S01]  /*1e20*/  HMMA.16816.F32 R48, R32, R20, R84 ;  /* 0x000000142030723c */ /* 0x000fe20000001854 */
[----:B------:R-:W2:Y:S05]  /*1e30*/  S2R R87, SR_CTAID.X ;  /* 0x0000000000577919 */ /* 0x000eaa0000002500 */
[----:B------:R-:W-:Y:S01]  /*1e40*/  HMMA.16816.F32 R144, R4, R76, R152 ;  /* 0x0000004c0490723c */ /* 0x000fe20000001898 */
[----:B-1----:R-:W-:-:S04]  /*1e50*/  FMUL.FTZ R2, R68, UR4 ;  /* 0x0000000444027c20 */ /* 0x002fc80008410000 */
[----:B------:R1:W3:Y:S01]  /*1e60*/  MUFU.TANH R215, R2 ;  /* 0x0000000200d77308 */ /* 0x0002e20000002400 */
[----:B------:R-:W-:Y:S01]  /*1e70*/  HMMA.16816.F32 R132, R4, R46, R148 ;  /* 0x0000002e0484723c */ /* 0x000fe20000001894 */
[----:B------:R-:W-:Y:S02]  /*1e80*/  IMAD.MOV.U32 R154, RZ, RZ, R202 ;  /* 0x000000ffff9a7224 */ /* 0x000fe400078e00ca */
[----:B------:R-:W-:-:S03]  /*1e90*/  IMAD.MOV.U32 R155, RZ, RZ, R201 ;  /* 0x000000ffff9b7224 */ /* 0x000fc600078e00c9 */
[----:B------:R-:W-:Y:S01]  /*1ea0*/  HMMA.16816.F32 R16, R32, R22, R60 ;  /* 0x000000162010723c */ /* 0x000fe2000000183c */
[----:B------:R-:W-:-:S05]  /*1eb0*/  IMAD.MOV.U32 R151, RZ, RZ, R203 ;  /* 0x000000ffff977224 */ /* 0x000fca00078e00cb */
[----:B------:R-:W-:Y:S01]  /*1ec0*/  HMMA.16816.F32 R60, R28, R36, R48 ;  /* 0x000000241c3c723c */ /* 0x000fe20000001830 */
[----:B-1----:R-:W-:-:S05]  /*1ed0*/  FMUL.FTZ R2, R69, UR4 ;  /* 0x0000000445027c20 */ /* 0x002fca0008410000 */
[----:B------:R-:W-:Y:S01]  /*1ee0*/  HMMA.16816.F32 R128, R4, R74, R168 ;  /* 0x0000004a0480723c */ /* 0x000fe200000018a8 */
[----:B------:R-:W1:Y:S01]  /*1ef0*/  LDSM.16.M88.4 R4, [R230+0x2000] ;  /* 0x00200000e604783b */ /* 0x000e620000000200 */
[----:B------:R4:W-:Y:S01]  /*1f00*/  MUFU.TANH R214, R2 ;  /* 0x0000000200d67308 */ /* 0x0009e20000002400 */
[----:B--2---:R-:W-:-:S03]  /*1f10*/  IMAD.SHL.U32 R162, R87, 0x80, RZ ;  /* 0x0000008057a27824 */ /* 0x004fc600078e00ff */
[C---:B------:R-:W-:Y:S06]  /*1f20*/  HMMA.16816.F32 R116, R8.reuse, R44, R176 ;  /* 0x0000002c0874723c */ /* 0x040fec00000018b0 */
[C---:B------:R-:W-:Y:S06]  /*1f30*/  HMMA.16816.F32 R112, R8.reuse, R46, R180 ;  /* 0x0000002e0870723c */ /* 0x040fec00000018b4 */
[----:B------:R-:W-:Y:S01]  /*1f40*/  HMMA.16816.F32 R72, R8, R74, R196 ;  /* 0x0000004a0848723c */ /* 0x000fe200000018c4 */
[----:B----4-:R-:W-:Y:S01]  /*1f50*/  FMUL.FTZ R2, R52, UR4 ;  /* 0x0000000434027c20 */ /* 0x010fe20008410000 */
[----:B------:R-:W-:-:S03]  /*1f60*/  IMAD.MOV.U32 R181, RZ, RZ, R151 ;  /* 0x000000ffffb57224 */ /* 0x000fc600078e0097 */
[----:B------:R2:W-:Y:S02]  /*1f70*/  MUFU.TANH R213, R2 ;  /* 0x0000000200d57308 */ /* 0x0005e40000002400 */
[----:B--2---:R-:W-:-:S06]  /*1f80*/  FMUL.FTZ R2, R53, UR4 ;  /* 0x0000000435027c20 */ /* 0x004fcc0008410000 */
[----:B------:R2:W-:Y:S02]  /*1f90*/  MUFU.TANH R212, R2 ;  /* 0x0000000200d47308 */ /* 0x0005e40000002400 */
[----:B--2---:R-:W-:-:S06]  /*1fa0*/  FMUL.FTZ R2, R70, UR4 ;  /* 0x0000000446027c20 */ /* 0x004fcc0008410000 */
[----:B------:R2:W-:Y:S02]  /*1fb0*/  MUFU.TANH R211, R2 ;  /* 0x0000000200d37308 */ /* 0x0005e40000002400 */
[----:B--2---:R-:W-:-:S06]  /*1fc0*/  FMUL.FTZ R2, R71, UR4 ;  /* 0x0000000447027c20 */ /* 0x004fcc0008410000 */
[----:B------:R2:W4:Y:S02]  /*1fd0*/  MUFU.TANH R210, R2 ;  /* 0x0000000200d27308 */ /* 0x0005240000002400 */
[----:B--2---:R-:W-:-:S06]  /*1fe0*/  FMUL.FTZ R2, R54, UR4 ;  /* 0x0000000436027c20 */ /* 0x004fcc0008410000 */
[----:B------:R2:W-:Y:S02]  /*1ff0*/  MUFU.TANH R208, R2 ;  /* 0x0000000200d07308 */ /* 0x0005e40000002400 */
[----:B--2---:R-:W-:Y:S02]  /*2000*/  FMUL.FTZ R2, R55, UR4 ;  /* 0x0000000437027c20 */ /* 0x004fe40008410000 */
[----:B------:R-:W-:Y:S04]  /*2010*/  HMMA.16816.F32 R52, R28, R38, R16 ;  /* 0x000000261c34723c */ /* 0x000fe80000001810 */
[----:B------:R2:W4:Y:S02]  /*2020*/  MUFU.TANH R207, R2 ;  /* 0x0000000200cf7308 */ /* 0x0005240000002400 */
[C---:B------:R-:W-:Y:S06]  /*2030*/  HMMA.16816.F32 R16, R12.reuse, R20, R96 ;  /* 0x000000140c10723c */ /* 0x040fec0000001860 */
[----:B------:R-:W-:Y:S01]  /*2040*/  HMMA.16816.F32 R20, R12, R22, R80 ;  /* 0x000000160c14723c */ /* 0x000fe20000001850 */
[----:B--2---:R-:W-:-:S04]  /*2050*/  FMUL.FTZ R2, R64, UR4 ;  /* 0x0000000440027c20 */ /* 0x004fc80008410000 */
[----:B------:R2:W4:-:S13]  /*2060*/  MUFU.TANH R153, R2 ;  /* 0x0000000200997308 */ /* 0x00051a0000002400 */
[C---:B------:R-:W-:Y:S01]  /*2070*/  HMMA.16816.F32 R48, R24.reuse, R36, R16 ;  /* 0x000000241830723c */ /* 0x040fe20000001810 */
[----:B------:R-:W5:Y:S05]  /*2080*/  LDSM.16.M88.4 R16, [R227+0x2000] ;  /* 0x00200000e310783b */ /* 0x000f6a0000000200 */
[----:B------:R-:W-:Y:S01]  /*2090*/  HMMA.16816.F32 R36, R24, R38, R20 ;  /* 0x000000261824723c */ /* 0x000fe20000001814 */
[----:B--2---:R-:W-:-:S04]  /*20a0*/  FMUL.FTZ R2, R65, UR4 ;  /* 0x0000000441027c20 */ /* 0x004fc80008410000 */
[----:B------:R2:W4:Y:S02]  /*20b0*/  MUFU.TANH R205, R2 ;  /* 0x0000000200cd7308 */ /* 0x0005240000002400 */
[----:B--2---:R-:W-:-:S06]  /*20c0*/  FMUL.FTZ R2, R56, UR4 ;  /* 0x0000000438027c20 */ /* 0x004fcc0008410000 */
[----:B------:R2:W-:Y:S02]  /*20d0*/  MUFU.TANH R204, R2 ;  /* 0x0000000200cc7308 */ /* 0x0005e40000002400 */
[----:B--2---:R-:W-:-:S06]  /*20e0*/  FMUL.FTZ R2, R57, UR4 ;  /* 0x0000000439027c20 */ /* 0x004fcc0008410000 */
[----:B------:R2:W4:Y:S02]  /*20f0*/  MUFU.TANH R203, R2 ;  /* 0x0000000200cb7308 */ /* 0x0005240000002400 */
[----:B--2---:R-:W-:-:S06]  /*2100*/  FMUL.FTZ R2, R66, UR4 ;  /* 0x0000000442027c20 */ /* 0x004fcc0008410000 */
[----:B------:R2:W4:Y:S02]  /*2110*/  MUFU.TANH R152, R2 ;  /* 0x0000000200987308 */ /* 0x0005240000002400 */
[----:B--2---:R-:W-:Y:S02]  /*2120*/  FMUL.FTZ R2, R67, UR4 ;  /* 0x0000000443027c20 */ /* 0x004fe40008410000 */
[C---:B------:R-:W-:Y:S04]  /*2130*/  HMMA.16816.F32 R64, R8.reuse, R40, R164 ;  /* 0x000000280840723c */ /* 0x040fe800000018a4 */
[----:B------:R2:W-:Y:S02]  /*2140*/  MUFU.TANH R202, R2 ;  /* 0x0000000200ca7308 */ /* 0x0005e40000002400 */
[----:B------:R-:W-:Y:S01]  /*2150*/  HMMA.16816.F32 R40, R8, R42, R172 ;  /* 0x0000002a0828723c */ /* 0x000fe200000018ac */
[----:B--2---:R-:W-:-:S05]  /*2160*/  FMUL.FTZ R2, R58, UR4 ;  /* 0x000000043a027c20 */ /* 0x004fca0008410000 */
[----:B------:R2:W-:-:S12]  /*2170*/  MUFU.TANH R150, R2 ;  /* 0x0000000200967308 */ /* 0x0005d80000002400 */
[C---:B-1----:R-:W-:Y:S06]  /*2180*/  HMMA.16816.F32 R20, R32.reuse, R4, R64 ;  /* 0x000000042014723c */ /* 0x042fec0000001840 */
[----:B------:R-:W-:Y:S01]  /*2190*/  HMMA.16816.F32 R44, R32, R6, R40 ;  /* 0x00000006202c723c */ /* 0x000fe20000001828 */
[----:B------:R-:W1:Y:S01]  /*21a0*/  LDSM.16.M88.4 R40, [R230+0x2800] ;  /* 0x00280000e628783b */ /* 0x000e620000000200 */
[----:B--2---:R-:W-:-:S04]  /*21b0*/  FMUL.FTZ R2, R59, UR4 ;  /* 0x000000043b027c20 */ /* 0x004fc80008410000 */
[----:B------:R2:W4:-:S12]  /*21c0*/  MUFU.TANH R163, R2 ;  /* 0x0000000200a37308 */ /* 0x0005180000002400 */
[C---:B-----5:R-:W-:Y:S06]  /*21d0*/  HMMA.16816.F32 R56, R28.reuse, R16, R20 ;  /* 0x000000101c38723c */ /* 0x060fec0000001814 */
[----:B------:R-:W-:Y:S06]  /*21e0*/  HMMA.16816.F32 R44, R28, R18, R44 ;  /* 0x000000121c2c723c */ /* 0x000fec000000182c */
[----:B------:R-:W-:Y:S01]  /*21f0*/  HMMA.16816.F32 R20, R12, R4, R88 ;  /* 0x000000040c14723c */ /* 0x000fe20000001858 */
[----:B--2---:R-:W-:-:S04]  /*2200*/  FMUL.FTZ R2, R60, UR4 ;  /* 0x000000043c027c20 */ /* 0x004fc80008410000 */
[----:B------:R2:W5:Y:S01]  /*2210*/  MUFU.TANH R200, R2 ;  /* 0x0000000200c87308 */ /* 0x0005620000002400 */
[C---:B-1----:R-:W-:Y:S06]  /*2220*/  HMMA.16816.F32 R68, R12.reuse, R40, R124 ;  /* 0x000000280c44723c */ /* 0x042fec000000187c */
[----:B------:R-:W-:Y:S06]  /*2230*/  HMMA.16816.F32 R76, R12, R42, R132 ;  /* 0x0000002a0c4c723c */ /* 0x000fec0000001884 */
[----:B------:R-:W-:Y:S01]  /*2240*/  FMUL.FTZ R4, R44, UR4 ;  /* 0x000000042c047c20 */ /* 0x000fe20008410000 */
[----:B------:R-:W-:Y:S01]  /*2250*/  FMUL.FTZ R9, R46, UR4 ;  /* 0x000000042e097c20 */ /* 0x000fe20008410000 */
[----:B--2---:R-:W-:-:S04]  /*2260*/  FMUL.FTZ R2, R61, UR4 ;  /* 0x000000043d027c20 */ /* 0x004fc80008410000 */
[----:B------:R1:W-:Y:S02]  /*2270*/  MUFU.TANH R174, R2 ;  /* 0x0000000200ae7308 */ /* 0x0003e40000002400 */
[----:B-1----:R-:W-:-:S06]  /*2280*/  FMUL.FTZ R2, R52, UR4 ;  /* 0x0000000434027c20 */ /* 0x002fcc0008410000 */
[----:B------:R1:W-:Y:S02]  /*2290*/  MUFU.TANH R175, R2 ;  /* 0x0000000200af7308 */ /* 0x0003e40000002400 */
[----:B-1----:R-:W-:-:S06]  /*22a0*/  FMUL.FTZ R2, R53, UR4 ;  /* 0x0000000435027c20 */ /* 0x002fcc0008410000 */
[----:B------:R1:W-:Y:S02]  /*22b0*/  MUFU.TANH R171, R2 ;  /* 0x0000000200ab7308 */ /* 0x0003e40000002400 */
[----:B-1----:R-:W-:-:S06]  /*22c0*/  FMUL.FTZ R2, R62, UR4 ;  /* 0x000000043e027c20 */ /* 0x002fcc0008410000 */
[----:B------:R1:W-:Y:S02]  /*22d0*/  MUFU.TANH R170, R2 ;  /* 0x0000000200aa7308 */ /* 0x0003e40000002400 */
[----:B-1----:R-:W-:Y:S02]  /*22e0*/  FMUL.FTZ R2, R63, UR4 ;  /* 0x000000043f027c20 */ /* 0x002fe40008410000 */
[----:B------:R-:W-:Y:S01]  /*22f0*/  HMMA.16816.F32 R60, R24, R16, R20 ;  /* 0x00000010183c723c */ /* 0x000fe20000001814 */
[----:B------:R-:W-:Y:S03]  /*2300*/  LDSM.16.M88.4 R20, [R227+0x2800] ;  /* 0x00280000e314783b */ /* 0x000fe60000000200 */
[----:B------:R1:W-:Y:S02]  /*2310*/  MUFU.TANH R172, R2 ;  /* 0x0000000200ac7308 */ /* 0x0003e40000002400 */
[----:B-1----:R-:W-:-:S06]  /*2320*/  FMUL.FTZ R2, R54, UR4 ;  /* 0x0000000436027c20 */ /* 0x002fcc0008410000 */
[----:B------:R1:W-:-:S12]  /*2330*/  MUFU.TANH R179, R2 ;  /* 0x0000000200b37308 */ /* 0x0003d80000002400 */
[----:B------:R-:W-:Y:S01]  /*2340*/  FMUL.FTZ R10, R60, UR4 ;  /* 0x000000043c0a7c20 */ /* 0x000fe20008410000 */
[----:B-1----:R-:W-:Y:S02]  /*2350*/  FMUL.FTZ R2, R55, UR4 ;  /* 0x0000000437027c20 */ /* 0x002fe40008410000 */
[----:B------:R-:W1:Y:S02]  /*2360*/  LDSM.16.M88.4 R52, [R230+0x3000] ;  /* 0x00300000e634783b */ /* 0x000e640000000200 */
[----:B------:R2:W-:Y:S02]  /*2370*/  MUFU.TANH R201, R2 ;  /* 0x0000000200c97308 */ /* 0x0005e40000002400 */
[----:B--2---:R-:W-:-:S06]  /*2380*/  FMUL.FTZ R2, R48, UR4 ;  /* 0x0000000430027c20 */ /* 0x004fcc0008410000 */
[----:B------:R2:W5:Y:S02]  /*2390*/  MUFU.TANH R169, R2 ;  /* 0x0000000200a97308 */ /* 0x0005640000002400 */
[----:B--2---:R-:W-:Y:S01]  /*23a0*/  FMUL.FTZ R2, R49, UR4 ;  /* 0x0000000431027c20 */ /* 0x004fe20008410000 */
[C---:B-1----:R-:W-:Y:S05]  /*23b0*/  HMMA.16816.F32 R84, R12.reuse, R52, R144 ;  /* 0x000000340c54723c */ /* 0x042fea0000001890 */
[----:B------:R1:W-:Y:S01]  /*23c0*/  MUFU.TANH R168, R2 ;  /* 0x0000000200a87308 */ /* 0x0003e20000002400 */
[----:B------:R-:W-:Y:S06]  /*23d0*/  HMMA.16816.F32 R88, R12, R54, R140 ;  /* 0x000000360c58723c */ /* 0x000fec000000188c */
[----:B------:R-:W-:Y:S01]  /*23e0*/  HMMA.16816.F32 R64, R32, R52, R100 ;  /* 0x000000342040723c */ /* 0x000fe20000001864 */
[----:B-1----:R-:W-:-:S04]  /*23f0*/  FMUL.FTZ R2, R36, UR4 ;  /* 0x0000000424027c20 */ /* 0x002fc80008410000 */
[----:B------:R1:W2:Y:S02]  /*2400*/  MUFU.TANH R166, R2 ;  /* 0x0000000200a67308 */ /* 0x0002a40000002400 */
[----:B-1----:R-:W-:-:S06]  /*2410*/  FMUL.FTZ R2, R37, UR4 ;  /* 0x0000000425027c20 */ /* 0x002fcc0008410000 */
[----:B------:R1:W1:Y:S02]  /*2420*/  MUFU.TANH R164, R2 ;  /* 0x0000000200a47308 */ /* 0x0002640000002400 */
[----:B-1----:R-:W-:-:S06]  /*2430*/  FMUL.FTZ R2, R50, UR4 ;  /* 0x0000000432027c20 */ /* 0x002fcc0008410000 */
[----:B------:R1:W1:Y:S02]  /*2440*/  MUFU.TANH R156, R2 ;  /* 0x00000002009c7308 */ /* 0x0002640000002400 */
[----:B-1----:R-:W-:Y:S02]  /*2450*/  FMUL.FTZ R2, R51, UR4 ;  /* 0x0000000433027c20 */ /* 0x002fe40008410000 */
[----:B------:R-:W1:Y:S04]  /*2460*/  LDSM.16.M88.4 R48, [R230+0x3800] ;  /* 0x00380000e630783b */ /* 0x000e680000000200 */
[----:B------:R3:W1:Y:S02]  /*2470*/  MUFU.TANH R177, R2 ;  /* 0x0000000200b17308 */ /* 0x0006640000002400 */
[----:B---3--:R-:W-:-:S06]  /*2480*/  FMUL.FTZ R2, R38, UR4 ;  /* 0x0000000426027c20 */ /* 0x008fcc0008410000 */
[----:B------:R3:W1:Y:S02]  /*2490*/  MUFU.TANH R178, R2 ;  /* 0x0000000200b27308 */ /* 0x0006640000002400 */
[----:B---3--:R-:W-:Y:S01]  /*24a0*/  FMUL.FTZ R2, R39, UR4 ;  /* 0x0000000427027c20 */ /* 0x008fe20008410000 */
[C---:B-1----:R-:W-:Y:S05]  /*24b0*/  HMMA.16816.F32 R96, R12.reuse, R48, R136 ;  /* 0x000000300c60723c */ /* 0x042fea0000001888 */
[----:B------:R1:W3:Y:S01]  /*24c0*/  MUFU.TANH R176, R2 ;  /* 0x0000000200b07308 */ /* 0x0002e20000002400 */
[C---:B------:R-:W-:Y:S07]  /*24d0*/  HMMA.16816.F32 R36, R12.reuse, R6, R120 ;  /* 0x000000060c24723c */ /* 0x040fee0000001878 */
[----:B------:R4:W2:Y:S01]  /*24e0*/  MUFU.TANH R123, R4 ;  /* 0x00000004007b7308 */ /* 0x0008a20000002400 */
[----:B------:R-:W-:Y:S06]  /*24f0*/  HMMA.16816.F32 R80, R12, R50, R128 ;  /* 0x000000320c50723c */ /* 0x000fec0000001880 */
[----:B------:R-:W-:Y:S01]  /*2500*/  HMMA.16816.F32 R12, R32, R40, R116 ;  /* 0x00000028200c723c */ /* 0x000fe20000001874 */
[----:B------:R5:W2:Y:S01]  /*2510*/  MUFU.TANH R128, R9 ;  /* 0x0000000900807308 */ /* 0x000aa20000002400 */
[----:B-1----:R-:W-:-:S07]  /*2520*/  FMUL.FTZ R2, R56, UR4 ;  /* 0x0000000438027c20 */ /* 0x002fce0008410000 */
[----:B------:R1:W1:Y:S01]  /*2530*/  MUFU.TANH R149, R2 ;  /* 0x0000000200957308 */ /* 0x0002620000002400 */
[----:B----4-:R-:W-:Y:S01]  /*2540*/  FMUL.FTZ R4, R45, UR4 ;  /* 0x000000042d047c20 */ /* 0x010fe20008410000 */
[----:B------:R-:W-:Y:S06]  /*2550*/  HMMA.16816.F32 R16, R24, R18, R36 ;  /* 0x000000121810723c */ /* 0x000fec0000001824 */
[----:B------:R4:W2:Y:S01]  /*2560*/  MUFU.TANH R122, R4 ;  /* 0x00000004007a7308 */ /* 0x0008a20000002400 */
[----:B-----5:R-:W-:Y:S01]  /*2570*/  FMUL.FTZ R9, R47, UR4 ;  /* 0x000000042f097c20 */ /* 0x020fe20008410000 */
[----:B------:R-:W-:Y:S06]  /*2580*/  HMMA.16816.F32 R36, R32, R42, R112 ;  /* 0x0000002a2024723c */ /* 0x000fec0000001870 */
[----:B------:R-:W2:Y:S01]  /*2590*/  MUFU.TANH R127, R9 ;  /* 0x00000009007f7308 */ /* 0x000ea20000002400 */
[----:B-1----:R-:W-:Y:S01]  /*25a0*/  FMUL.FTZ R2, R57, UR4 ;  /* 0x0000000439027c20 */ /* 0x002fe20008410000 */
[----:B------:R-:W-:Y:S06]  /*25b0*/  HMMA.16816.F32 R44, R28, R20, R12 ;  /* 0x000000141c2c723c */ /* 0x000fec000000180c */
[----:B------:R1:W1:Y:S01]  /*25c0*/  MUFU.TANH R148, R2 ;  /* 0x0000000200947308 */ /* 0x0002620000002400 */
[----:B----4-:R-:W-:-:S02]  /*25d0*/  IMAD R4, R94, 0x10, R162 ;  /* 0x000000105e047824 */ /* 0x010fc400078e02a2 */
[----:B------:R-:W-:Y:S01]  /*25e0*/  FMUL.FTZ R12, R19, UR4 ;  /* 0x00000004130c7c20 */ /* 0x000fe20008410000 */
[----:B------:R-:W-:-:S04]  /*25f0*/  FMUL.FTZ R11, R18, UR4 ;  /* 0x00000004120b7c20 */ /* 0x000fc80008410000 */
[----:B------:R4:W2:Y:S02]  /*2600*/  MUFU.TANH R118, R10 ;  /* 0x0000000a00767308 */ /* 0x0008a40000002400 */
[----:B------:R-:W-:Y:S06]  /*2610*/  HMMA.16816.F32 R40, R28, R22, R36 ;  /* 0x000000161c28723c */ /* 0x000fec0000001824 */
[----:B------:R5:W2:Y:S01]  /*2620*/  MUFU.TANH R140, R12 ;  /* 0x0000000c008c7308 */ /* 0x000aa20000002400 */
[----:B-1----:R-:W-:Y:S01]  /*2630*/  LOP3.LUT R2, R250, 0xffffffe0, RZ, 0xc0, !PT ;  /* 0xffffffe0fa027812 */ /* 0x002fe200078ec0ff */
[----:B------:R-:W-:Y:S04]  /*2640*/  HMMA.16816.F32 R36, R24, R20, R68 ;  /* 0x000000141824723c */ /* 0x000fe80000001844 */
[----:B------:R-:W-:-:S02]  /*2650*/  IMAD.IADD R2, R95, 0x1, -R2 ;  /* 0x000000015f027824 */ /* 0x000fc400078e0a02 */
[----:B------:R-:W-:Y:S02]  /*2660*/  IMAD.SHL.U32 R95, R95, 0x2, RZ ;  /* 0x000000025f5f7824 */ /* 0x000fe400078e00ff */
[----:B----4-:R-:W-:Y:S01]  /*2670*/  FMUL.FTZ R10, R61, UR4 ;  /* 0x000000043d0a7c20 */ /* 0x010fe20008410000 */
[----:B------:R1:W4:Y:S01]  /*2680*/  MUFU.TANH R132, R11 ;  /* 0x0000000b00847308 */ /* 0x0003220000002400 */
[----:B------:R-:W-:-:S04]  /*2690*/  SHF.R.S32.HI R5, RZ, 0x1f, R2 ;  /* 0x0000001fff057819 */ /* 0x000fc80000011402 */
[----:B------:R-:W-:Y:S01]  /*26a0*/  LEA.HI R2, R5, R2, RZ, 0x2 ;  /* 0x0000000205027211 */ /* 0x000fe200078f10ff */
[----:B------:R-:W-:Y:S01]  /*26b0*/  FMUL.FTZ R5, R58, UR4 ;  /* 0x000000043a057c20 */ /* 0x000fe20008410000 */
[----:B-----5:R-:W5:Y:S01]  /*26c0*/  LDSM.16.M88.4 R12, [R227+0x3000] ;  /* 0x00300000e30c783b */ /* 0x020f620000000200 */
[----:B------:R3:W2:Y:S01]  /*26d0*/  MUFU.TANH R116, R10 ;  /* 0x0000000a00747308 */ /* 0x0006a20000002400 */
[----:B------:R-:W-:-:S04]  /*26e0*/  SHF.R.S32.HI R2, RZ, 0x2, R2 ;  /* 0x00000002ff027819 */ /* 0x000fc80000011402 */
[----:B------:R-:W-:Y:S01]  /*26f0*/  IADD3 R2, R4, 0x1, R2 ;  /* 0x0000000104027810 */ /* 0x000fe20007ffe002 */
[----:B------:R-:W-:Y:S02]  /*2700*/  FMUL.FTZ R4, R59, UR4 ;  /* 0x000000043b047c20 */ /* 0x000fe40008410000 */
[----:B------:R4:W2:Y:S01]  /*2710*/  MUFU.TANH R189, R5 ;  /* 0x0000000500bd7308 */ /* 0x0008a20000002400 */
[----:B------:R-:W-:Y:S01]  /*2720*/  IADD3 R2, R92, -UR19, R2 ;  /* 0x800000135c027c10 */ /* 0x000fe2000fffe002 */
[----:B------:R-:W-:Y:S01]  /*2730*/  HMMA.16816.F32 R56, R32, R54, R104 ;  /* 0x000000362038723c */ /* 0x000fe20000001868 */
[----:B-1----:R-:W-:-:S03]  /*2740*/  FMUL.FTZ R11, R47, UR4 ;  /* 0x000000042f0b7c20 */ /* 0x002fc60008410000 */
[----:B------:R-:W-:Y:S02]  /*2750*/  VIADD R6, R2, UR18 ;  /* 0x0000001202067c36 */ /* 0x000fe40008000000 */
[----:B------:R1:W1:Y:S01]  /*2760*/  MUFU.TANH R135, R4 ;  /* 0x0000000400877308 */ /* 0x0002620000002400 */
[----:B---3--:R-:W-:Y:S01]  /*2770*/  FMUL.FTZ R10, R62, UR4 ;  /* 0x000000043e0a7c20 */ /* 0x008fe20008410000 */
[----:B------:R-:W-:Y:S01]  /*2780*/  HMMA.16816.F32 R52, R32, R48, R108 ;  /* 0x000000302034723c */ /* 0x000fe2000000186c */
[----:B------:R-:W-:-:S05]  /*2790*/  VIADDMNMX R7, R6, 0x8, R92, PT ;  /* 0x0000000806077846 */ /* 0x000fca000380015c */
[----:B------:R3:W2:Y:S01]  /*27a0*/  MUFU.TANH R138, R10 ;  /* 0x0000000a008a7308 */ /* 0x0006a20000002400 */
[----:B----4-:R-:W-:Y:S01]  /*27b0*/  LOP3.LUT R5, R95, 0x6, RZ, 0xc0, !PT ;  /* 0x000000065f057812 */ /* 0x010fe200078ec0ff */
[----:B------:R-:W-:Y:S04]  /*27c0*/  HMMA.16816.F32 R48, R32, R50, R72 ;  /* 0x000000322030723c */ /* 0x000fe80000001848 */
[----:B------:R-:W-:Y:S01]  /*27d0*/  IMAD R2, R93, 0x80, R5 ;  /* 0x000000805d027824 */ /* 0x000fe200078e0205 */
[C-C-:B------:R-:W-:Y:S01]  /*27e0*/  VIADDMNMX R5, R6.reuse, 0x40, R92.reuse, PT ;  /* 0x0000004006057846 */ /* 0x140fe2000380015c */
[----:B------:R-:W-:Y:S01]  /*27f0*/  HMMA.16816.F32 R32, R24, R22, R76 ;  /* 0x000000161820723c */ /* 0x000fe2000000184c */
[----:B-1----:R-:W-:Y:S01]  /*2800*/  VIMNMX R4, R6, R92, PT ;  /* 0x0000005c06047248 */ /* 0x002fe20003fe0100 */
[----:B------:R-:W-:Y:S01]  /*2810*/  VIADD R8, R2, 0x1 ;  /* 0x0000000102087836 */ /* 0x000fe20000000000 */
[----:B------:R-:W-:Y:S01]  /*2820*/  VIADDMNMX R6, R6, 0x48, R92, PT ;  /* 0x0000004806067846 */ /* 0x000fe2000380015c */
[C---:B------:R-:W-:Y:S01]  /*2830*/  VIADD R9, R2.reuse, 0x8 ;  /* 0x0000000802097836 */ /* 0x040fe20000000000 */
[-C--:B------:R-:W-:Y:S01]  /*2840*/  ISETP.GE.AND P5, PT, R2, R4.reuse, PT ;  /* 0x000000040200720c */ /* 0x080fe20003fa6270 */
[----:B------:R1:W4:Y:S01]  /*2850*/  MUFU.TANH R134, R11 ;  /* 0x0000000b00867308 */ /* 0x0003220000002400 */
[C---:B------:R-:W-:Y:S01]  /*2860*/  ISETP.GE.AND P6, PT, R8.reuse, R4, PT ;  /* 0x000000040800720c */ /* 0x040fe20003fc6270 */
[----:B-----5:R-:W-:Y:S01]  /*2870*/  HMMA.16816.F32 R20, R28, R12, R64 ;  /* 0x0000000c1c14723c */ /* 0x020fe20000001840 */
[----:B------:R-:W-:Y:S01]  /*2880*/  ISETP.GE.AND P1, PT, R8, R7, PT ;  /* 0x000000070800720c */ /* 0x000fe20003f26270 */
[----:B---3--:R-:W-:Y:S01]  /*2890*/  VIADD R10, R2, 0x19 ;  /* 0x00000019020a7836 */ /* 0x008fe20000000000 */
[----:B------:R-:W-:-:S02]  /*28a0*/  ISETP.GE.AND P3, PT, R8, R5, PT ;  /* 0x000000050800720c */ /* 0x000fc40003f66270 */
[----:B------:R-:W-:Y:S01]  /*28b0*/  ISETP.GE.AND P2, PT, R8, R6, PT ;  /* 0x000000060800720c */ /* 0x000fe20003f46270 */
[----:B------:R-:W-:Y:S01]  /*28c0*/  VIADD R8, R2, 0x9 ;  /* 0x0000000902087836 */ /* 0x000fe20000000000 */
[----:B------:R-:W-:Y:S01]  /*28d0*/  FSEL R117, R158, -INF , !P5 ;  /* 0xff8000009e757808 */ /* 0x000fe20006800000 */
[----:B------:R-:W-:Y:S01]  /*28e0*/  IMAD.MOV.U32 R158, RZ, RZ, R159 ;  /* 0x000000ffff9e7224 */ /* 0x000fe200078e009f */
[-C--:B------:R-:W-:Y:S01]  /*28f0*/  ISETP.GE.AND P5, PT, R2, R7.reuse, PT ;  /* 0x000000070200720c */ /* 0x080fe20003fa6270 */
[----:B------:R-:W-:Y:S01]  /*2900*/  IMAD.MOV.U32 R159, RZ, RZ, R154 ;  /* 0x000000ffff9f7224 */ /* 0x000fe200078e009a */
[----:B------:R-:W-:Y:S01]  /*2910*/  FSEL R119, R251, -INF , !P6 ;  /* 0xff800000fb777808 */ /* 0x000fe20007000000 */
[----:B------:R-:W-:Y:S01]  /*2920*/  HMMA.16816.F32 R56, R28, R14, R56 ;  /* 0x0000000e1c38723c */ /* 0x000fe20000001838 */
[-C--:B------:R-:W-:Y:S02]  /*2930*/  ISETP.GE.AND P6, PT, R9, R7.reuse, PT ;  /* 0x000000070900720c */ /* 0x080fe40003fc6270 */
[----:B------:R-:W-:Y:S01]  /*2940*/  FSEL R137, R155, -INF , !P5 ;  /* 0xff8000009b897808 */ /* 0x000fe20006800000 */
[----:B-1----:R-:W-:Y:S01]  /*2950*/  FMUL.FTZ R11, R42, UR4 ;  /* 0x000000042a0b7c20 */ /* 0x002fe20008410000 */
[----:B------:R-:W-:-:S02]  /*2960*/  ISETP.GE.AND P5, PT, R8, R7, PT ;  /* 0x000000070800720c */ /* 0x000fc40003fa6270 */
[----:B------:R-:W-:Y:S01]  /*2970*/  FSEL R141, R252, -INF , !P1 ;  /* 0xff800000fc8d7808 */ /* 0x000fe20004800000 */
[----:B------:R1:W3:Y:S01]  /*2980*/  MUFU.TANH R77, R11 ;  /* 0x0000000b004d7308 */ /* 0x0002e20000002400 */
[----:B------:R-:W-:Y:S02]  /*2990*/  FSEL R155, R246, -INF , !P6 ;  /* 0xff800000f69b7808 */ /* 0x000fe40007000000 */
[C---:B------:R-:W-:Y:S02]  /*29a0*/  ISETP.GE.AND P4, PT, R8.reuse, R4, PT ;  /* 0x000000040800720c */ /* 0x040fe40003f86270 */
[C---:B------:R-:W-:Y:S02]  /*29b0*/  ISETP.GE.AND P1, PT, R8.reuse, R5, PT ;  /* 0x000000050800720c */ /* 0x040fe40003f26270 */
[----:B------:R-:W-:Y:S01]  /*29c0*/  ISETP.GE.AND P6, PT, R8, R6, PT ;  /* 0x000000060800720c */ /* 0x000fe20003fc6270 */
[----:B------:R-:W-:Y:S01]  /*29d0*/  FMUL.FTZ R8, R17, UR4 ;  /* 0x0000000411087c20 */ /* 0x000fe20008410000 */
[----:B------:R-:W-:-:S02]  /*29e0*/  FSEL R154, R245, -INF , !P5 ;  /* 0xff800000f59a7808 */ /* 0x000fc40006800000 */
[----:B------:R-:W-:Y:S01]  /*29f0*/  ISETP.GE.AND P0, PT, R9, R4, PT ;  /* 0x000000040900720c */ /* 0x000fe20003f06270 */
[----:B------:R5:W2:Y:S01]  /*2a00*/  MUFU.TANH R93, R8 ;  /* 0x00000008005d7308 */ /* 0x000aa20000002400 */
[-C--:B------:R-:W-:Y:S02]  /*2a10*/  ISETP.GE.AND P5, PT, R2, R5.reuse, PT ;  /* 0x000000050200720c */ /* 0x080fe40003fa6270 */
[----:B------:R-:W-:Y:S02]  /*2a20*/  FSEL R120, R247, -INF , !P0 ;  /* 0xff800000f7787808 */ /* 0x000fe40004000000 */
[----:B------:R-:W-:Y:S01]  /*2a30*/  FSEL R121, R244, -INF , !P4 ;  /* 0xff800000f4797808 */ /* 0x000fe20006000000 */
[----:B-1----:R-:W-:Y:S01]  /*2a40*/  FMUL.FTZ R11, R39, UR4 ;  /* 0x00000004270b7c20 */ /* 0x002fe20008410000 */
[----:B------:R-:W-:Y:S02]  /*2a50*/  FSEL R100, R157, -INF , !P5 ;  /* 0xff8000009d647808 */ /* 0x000fe40006800000 */
[C---:B------:R-:W-:Y:S01]  /*2a60*/  ISETP.GE.AND P0, PT, R9.reuse, R5, PT ;  /* 0x000000050900720c */ /* 0x040fe20003f06270 */
[----:B------:R-:W1:Y:S01]  /*2a70*/  MUFU.TANH R64, R11 ;  /* 0x0000000b00407308 */ /* 0x000e620000002400 */
[-C--:B------:R-:W-:Y:S01]  /*2a80*/  ISETP.GE.AND P4, PT, R9, R6.reuse, PT ;  /* 0x000000060900720c */ /* 0x080fe20003f86270 */
[----:B------:R-:W-:Y:S01]  /*2a90*/  FMUL.FTZ R9, R16, UR4 ;  /* 0x0000000410097c20 */ /* 0x000fe20008410000 */
[----:B------:R-:W-:Y:S01]  /*2aa0*/  ISETP.GE.AND P5, PT, R2, R6, PT ;  /* 0x000000060200720c */ /* 0x000fe20003fa6270 */
[----:B------:R-:W4:Y:S01]  /*2ab0*/  LDSM.16.M88.4 R16, [R227+0x3800] ;  /* 0x00380000e310783b */ /* 0x000f220000000200 */
[----:B------:R-:W-:Y:S01]  /*2ac0*/  FSEL R101, R158, -INF , !P3 ;  /* 0xff8000009e657808 */ /* 0x000fe20005800000 */
[----:B------:R-:W-:-:S04]  /*2ad0*/  DEPBAR.LE SB0, 0x0 ;  /* 0x000080000000791a */ /* 0x000fc80000000000 */
[----:B-----5:R-:W-:Y:S01]  /*2ae0*/  VIADD R8, R2, 0x10 ;  /* 0x0000001002087836 */ /* 0x020fe20000000000 */
[----:B------:R-:W-:Y:S01]  /*2af0*/  FSEL R112, R249, -INF , !P0 ;  /* 0xff800000f9707808 */ /* 0x000fe20004000000 */
[----:B------:R5:W1:Y:S01]  /*2b00*/  MUFU.TANH R94, R9 ;  /* 0x00000009005e7308 */ /* 0x000a620000002400 */
[----:B------:R-:W-:Y:S02]  /*2b10*/  FSEL R113, R243, -INF , !P1 ;  /* 0xff800000f3717808 */ /* 0x000fe40004800000 */
[----:B------:R-:W-:Y:S02]  /*2b20*/  FSEL R114, R159, -INF , !P5 ;  /* 0xff8000009f727808 */ /* 0x000fe40006800000 */
[C---:B------:R-:W-:Y:S02]  /*2b30*/  ISETP.GE.AND P3, PT, R8.reuse, R4, PT ;  /* 0x000000040800720c */ /* 0x040fe40003f66270 */
[C---:B------:R-:W-:Y:S02]  /*2b40*/  ISETP.GE.AND P0, PT, R8.reuse, R7, PT ;  /* 0x000000070800720c */ /* 0x040fe40003f06270 */
[----:B------:R-:W-:-:S02]  /*2b50*/  ISETP.GE.AND P1, PT, R8, R5, PT ;  /* 0x000000050800720c */ /* 0x000fc40003f26270 */
[----:B------:R-:W-:Y:S01]  /*2b60*/  ISETP.GE.AND P5, PT, R8, R6, PT ;  /* 0x000000060800720c */ /* 0x000fe20003fa6270 */
[----:B------:R-:W-:Y:S01]  /*2b70*/  VIADD R8, R2, 0x18 ;  /* 0x0000001802087836 */ /* 0x000fe20000000000 */
[----:B------:R-:W-:Y:S02]  /*2b80*/  FSEL R95, R239, -INF , !P3 ;  /* 0xff800000ef5f7808 */ /* 0x000fe40005800000 */
[----:B------:R-:W-:Y:S01]  /*2b90*/  FSEL R104, R248, -INF , !P2 ;  /* 0xff800000f8687808 */ /* 0x000fe20005000000 */
[----:B-----5:R-:W-:Y:S01]  /*2ba0*/  FMUL.FTZ R9, R63, UR4 ;  /* 0x000000043f097c20 */ /* 0x020fe20008410000 */
[----:B------:R-:W-:Y:S01]  /*2bb0*/  ISETP.GE.AND P3, PT, R8, R4, PT ;  /* 0x000000040800720c */ /* 0x000fe20003f66270 */
[----:B------:R-:W-:Y:S01]  /*2bc0*/  HMMA.16816.F32 R60, R24, R14, R88 ;  /* 0x0000000e183c723c */ /* 0x000fe20000001858 */
[----:B------:R-:W-:Y:S01]  /*2bd0*/  FSEL R107, R242, -INF , !P4 ;  /* 0xff800000f26b7808 */ /* 0x000fe20006000000 */
[----:B------:R5:W1:Y:S01]  /*2be0*/  MUFU.TANH R131, R9 ;  /* 0x0000000900837308 */ /* 0x000a620000002400 */
[----:B------:R-:W-:-:S02]  /*2bf0*/  FSEL R115, R241, -INF , !P6 ;  /* 0xff800000f1737808 */ /* 0x000fc40007000000 */
[----:B------:R-:W-:Y:S02]  /*2c00*/  FSEL R130, R237, -INF , !P3 ;  /* 0xff800000ed827808 */ /* 0x000fe40005800000 */
[----:B------:R-:W-:Y:S02]  /*2c10*/  FSEL R139, R235, -INF , !P0 ;  /* 0xff800000eb8b7808 */ /* 0x000fe40004000000 */
[----:B------:R-:W-:Y:S02]  /*2c20*/  ISETP.GE.AND P0, PT, R8, R5, PT ;  /* 0x000000050800720c */ /* 0x000fe40003f06270 */
[----:B------:R-:W-:Y:S02]  /*2c30*/  FSEL R75, R225, -INF , !P1 ;  /* 0xff800000e14b7808 */ /* 0x000fe40004800000 */
[----:B------:R-:W-:Y:S01]  /*2c40*/  ISETP.GE.AND P1, PT, R10, R6, PT ;  /* 0x000000060a00720c */ /* 0x000fe20003f26270 */
[----:B----4-:R-:W-:Y:S01]  /*2c50*/  HMMA.16816.F32 R52, R28, R16, R52 ;  /* 0x000000101c34723c */ /* 0x010fe20000001834 */
[----:B------:R-:W-:-:S02]  /*2c60*/  FSEL R70, R221, -INF , !P0 ;  /* 0xff800000dd467808 */ /* 0x000fc40004000000 */
[----:B------:R-:W-:Y:S01]  /*2c70*/  FSEL R102, R218, -INF , !P5 ;  /* 0xff800000da667808 */ /* 0x000fe20006800000 */
[----:B-----5:R-:W-:Y:S01]  /*2c80*/  VIADD R9, R2, 0x11 ;  /* 0x0000001102097836 */ /* 0x020fe20000000000 */
[----:B------:R-:W-:Y:S01]  /*2c90*/  FSEL R106, R216, -INF , !P1 ;  /* 0xff800000d86a7808 */ /* 0x000fe20004800000 */
[----:B------:R-:W-:Y:S01]  /*2ca0*/  HMMA.16816.F32 R48, R28, R18, R48 ;  /* 0x000000121c30723c */ /* 0x000fe20000001830 */
[----:B------:R-:W-:Y:S02]  /*2cb0*/  BAR.SYNC.DEFER_BLOCKING 0x0 ;  /* 0x0000000000007b1d */ /* 0x000fe40000010000 */
[C---:B------:R-:W-:Y:S02]  /*2cc0*/  ISETP.GE.AND P2, PT, R9.reuse, R4, PT ;  /* 0x000000040900720c */ /* 0x040fe40003f46270 */
[C---:B------:R-:W-:Y:S01]  /*2cd0*/  ISETP.GE.AND P4, PT, R9.reuse, R7, PT ;  /* 0x000000070900720c */ /* 0x040fe20003f86270 */
[C---:B------:R-:W-:Y:S01]  /*2ce0*/  HMMA.16816.F32 R96, R24.reuse, R16, R96 ;  /* 0x000000101860723c */ /* 0x040fe20000001860 */
[----:B------:R-:W-:Y:S01]  /*2cf0*/  ISETP.GE.AND P6, PT, R9, R5, PT ;  /* 0x000000050900720c */ /* 0x000fe20003fc6270 */
[----:B------:R-:W-:Y:S01]  /*2d00*/  FMUL.FTZ R28, R21, UR4 ;  /* 0x00000004151c7c20 */ /* 0x000fe20008410000 */
[----:B------:R-:W-:Y:S01]  /*2d10*/  ISETP.GE.AND P3, PT, R9, R6, PT ;  /* 0x000000060900720c */ /* 0x000fe20003f66270 */
[----:B------:R-:W-:Y:S01]  /*2d20*/  FMUL.FTZ R9, R44, UR4 ;  /* 0x000000042c097c20 */ /* 0x000fe20008410000 */
[----:B------:R-:W-:Y:S01]  /*2d30*/  FSEL R129, R238, -INF , !P2 ;  /* 0xff800000ee817808 */ /* 0x000fe20005000000 */
[----:B------:R-:W-:Y:S01]  /*2d40*/  HMMA.16816.F32 R80, R24, R18, R80 ;  /* 0x000000121850723c */ /* 0x000fe20000001850 */
[----:B------:R-:W-:Y:S01]  /*2d50*/  ISETP.GE.AND P2, PT, R10, R4, PT ;  /* 0x000000040a00720c */ /* 0x000fe20003f46270 */
[----:B------:R4:W1:Y:S01]  /*2d60*/  MUFU.TANH R92, R9 ;  /* 0x00000009005c7308 */ /* 0x0008620000002400 */
[----:B------:R-:W-:-:S02]  /*2d70*/  FSEL R146, R226, -INF , !P4 ;  /* 0xff800000e2927808 */ /* 0x000fc40006000000 */
[----:B------:R-:W-:Y:S02]  /*2d80*/  FSEL R133, R236, -INF , !P2 ;  /* 0xff800000ec857808 */ /* 0x000fe40005000000 */
[-C--:B------:R-:W-:Y:S02]  /*2d90*/  ISETP.GE.AND P2, PT, R8, R7.reuse, PT ;  /* 0x000000070800720c */ /* 0x080fe40003f46270 */
[----:B------:R-:W-:Y:S02]  /*2da0*/  ISETP.GE.AND P4, PT, R10, R7, PT ;  /* 0x000000070a00720c */ /* 0x000fe40003f86270 */
[----:B------:R-:W-:Y:S02]  /*2db0*/  FSEL R151, R224, -INF , !P2 ;  /* 0xff800000e0977808 */ /* 0x000fe40005000000 */
[----:B------:R-:W-:Y:S01]  /*2dc0*/  ISETP.GE.AND P2, PT, R8, R6, PT ;  /* 0x000000060800720c */ /* 0x000fe20003f46270 */
[----:B------:R-:W-:Y:S01]  /*2dd0*/  VIADD R8, R2, 0x20 ;  /* 0x0000002002087836 */ /* 0x000fe20000000000 */
[----:B------:R-:W-:-:S02]  /*2de0*/  FSEL R144, R223, -INF , !P4 ;  /* 0xff800000df907808 */ /* 0x000fc40006000000 */
[----:B------:R-:W-:Y:S01]  /*2df0*/  ISETP.GE.AND P4, PT, R10, R5, PT ;  /* 0x000000050a00720c */ /* 0x000fe20003f86270 */
[----:B------:R-:W-:Y:S02]  /*2e00*/  VIADD R10, R2, 0x21 ;  /* 0x00000021020a7836 */ /* 0x000fe40000000000 */
[----:B----4-:R-:W-:Y:S01]  /*2e10*/  FMUL.FTZ R9, R45, UR4 ;  /* 0x000000042d097c20 */ /* 0x010fe20008410000 */
[----:B------:R-:W-:Y:S02]  /*2e20*/  FSEL R68, R222, -INF , !P6 ;  /* 0xff800000de447808 */ /* 0x000fe40007000000 */
[----:B------:R-:W-:Y:S01]  /*2e30*/  ISETP.GE.AND P6, PT, R8, R4, PT ;  /* 0x000000040800720c */ /* 0x000fe20003fc6270 */
[----:B------:R4:W1:Y:S01]  /*2e40*/  MUFU.TANH R73, R9 ;  /* 0x0000000900497308 */ /* 0x0008620000002400 */
[----:B------:R-:W-:Y:S02]  /*2e50*/  FSEL R103, R220, -INF , !P4 ;  /* 0xff800000dc677808 */ /* 0x000fe40006000000 */
[----:B------:R-:W-:-:S02]  /*2e60*/  ISETP.GE.AND P0, PT, R8, R7, PT ;  /* 0x000000070800720c */ /* 0x000fc40003f06270 */
[C---:B------:R-:W-:Y:S02]  /*2e70*/  ISETP.GE.AND P4, PT, R8.reuse, R5, PT ;  /* 0x000000050800720c */ /* 0x040fe40003f86270 */
[----:B------:R-:W-:Y:S01]  /*2e80*/  ISETP.GE.AND P5, PT, R8, R6, PT ;  /* 0x000000060800720c */ /* 0x000fe20003fa6270 */
[----:B------:R-:W-:Y:S01]  /*2e90*/  VIADD R8, R2, 0x29 ;  /* 0x0000002902087836 */ /* 0x000fe20000000000 */
[----:B------:R-:W-:Y:S02]  /*2ea0*/  FSEL R105, R217, -INF , !P2 ;  /* 0xff800000d9697808 */ /* 0x000fe40005000000 */
[----:B------:R-:W-:Y:S02]  /*2eb0*/  FSEL R71, R219, -INF , !P3 ;  /* 0xff800000db477808 */ /* 0x000fe40005800000 */
[----:B------:R-:W-:Y:S02]  /*2ec0*/  ISETP.GE.AND P2, PT, R10, R7, PT ;  /* 0x000000070a00720c */ /* 0x000fe40003f46270 */
[----:B------:R-:W-:Y:S01]  /*2ed0*/  FSEL R160, R215, -INF , !P6 ;  /* 0xff800000d7a07808 */ /* 0x000fe20007000000 */
[----:B----4-:R-:W-:Y:S01]  /*2ee0*/  FMUL.FTZ R9, R40, UR4 ;  /* 0x0000000428097c20 */ /* 0x010fe20008410000 */
[----:B------:R-:W-:-:S02]  /*2ef0*/  ISETP.GE.AND P3, PT, R10, R4, PT ;  /* 0x000000040a00720c */ /* 0x000fc40003f66270 */
[----:B------:R-:W-:Y:S01]  /*2f00*/  FSEL R157, R210, -INF , !P2 ;  /* 0xff800000d29d7808 */ /* 0x000fe20005000000 */
[----:B------:R4:W1:Y:S01]  /*2f10*/  MUFU.TANH R72, R9 ;  /* 0x0000000900487308 */ /* 0x0008620000002400 */
[----:B------:R-:W-:Y:S02]  /*2f20*/  FSEL R162, R214, -INF , !P3 ;  /* 0xff800000d6a27808 */ /* 0x000fe40005800000 */
[----:B------:R-:W-:Y:S02]  /*2f30*/  ISETP.GE.AND P2, PT, R8, R7, PT ;  /* 0x000000070800720c */ /* 0x000fe40003f46270 */
[----:B------:R-:W-:Y:S02]  /*2f40*/  ISETP.GE.AND P1, PT, R10, R5, PT ;  /* 0x000000050a00720c */ /* 0x000fe40003f26270 */
[----:B------:R-:W-:Y:S02]  /*2f50*/  ISETP.GE.AND P3, PT, R8, R4, PT ;  /* 0x000000040800720c */ /* 0x000fe40003f66270 */
[----:B------:R-:W-:-:S02]  /*2f60*/  FSEL R165, R207, -INF , !P2 ;  /* 0xff800000cfa57808 */ /* 0x000fc40005000000 */
[----:B------:R-:W-:Y:S02]  /*2f70*/  FSEL R153, R153, -INF , !P4 ;  /* 0xff80000099997808 */ /* 0x000fe40006000000 */
[----:B------:R-:W-:Y:S02]  /*2f80*/  FSEL R158, R212, -INF , !P3 ;  /* 0xff800000d49e7808 */ /* 0x000fe40005800000 */
[----:B------:R-:W-:Y:S01]  /*2f90*/  FSEL R159, R211, -INF , !P0 ;  /* 0xff800000d39f7808 */ /* 0x000fe20004000000 */
[----:B----4-:R-:W-:Y:S01]  /*2fa0*/  FMUL.FTZ R9, R41, UR4 ;  /* 0x0000000429097c20 */ /* 0x010fe20008410000 */
[C---:B------:R-:W-:Y:S02]  /*2fb0*/  ISETP.GE.AND P2, PT, R8.reuse, R5, PT ;  /* 0x000000050800720c */ /* 0x040fe40003f46270 */
[----:B------:R-:W-:Y:S01]  /*2fc0*/  ISETP.GE.AND P4, PT, R8, R6, PT ;  /* 0x000000060800720c */ /* 0x000fe20003f86270 */
[----:B------:R4:W1:Y:S01]  /*2fd0*/  MUFU.TANH R45, R9 ;  /* 0x00000009002d7308 */ /* 0x0008620000002400 */
[----:B------:R-:W-:Y:S01]  /*2fe0*/  VIADD R8, R2, 0x30 ;  /* 0x0000003002087836 */ /* 0x000fe20000000000 */
[----:B------:R-:W-:-:S02]  /*2ff0*/  FSEL R143, R205, -INF , !P1 ;  /* 0xff800000cd8f7808 */ /* 0x000fc40004800000 */
[----:B------:R-:W-:Y:S02]  /*3000*/  FSEL R147, R203, -INF , !P2 ;  /* 0xff800000cb937808 */ /* 0x000fe40005000000 */
[----:B------:R-:W-:Y:S02]  /*3010*/  FSEL R152, R152, -INF , !P5 ;  /* 0xff80000098987808 */ /* 0x000fe40006800000 */
[C---:B------:R-:W-:Y:S02]  /*3020*/  ISETP.GE.AND P1, PT, R8.reuse, R4, PT ;  /* 0x000000040800720c */ /* 0x040fe40003f26270 */
[C---:B------:R-:W-:Y:S02]  /*3030*/  ISETP.GE.AND P2, PT, R8.reuse, R5, PT ;  /* 0x000000050800720c */ /* 0x040fe40003f46270 */
[----:B------:R-:W-:Y:S02]  /*3040*/  ISETP.GE.AND P5, PT, R8, R6, PT ;  /* 0x000000060800720c */ /* 0x000fe40003fa6270 */
[----:B------:R-:W-:-:S02]  /*3050*/  FSEL R163, R163, -INF , !P4 ;  /* 0xff800000a3a37808 */ /* 0x000fc40006000000 */
[----:B------:R-:W-:Y:S01]  /*3060*/  FSEL R173, R200, -INF , !P1 ;  /* 0xff800000c8ad7808 */ /* 0x000fe20004800000 */
[----:B----4-:R-:W-:Y:S01]  /*3070*/  FMUL.FTZ R9, R46, UR4 ;  /* 0x000000042e097c20 */ /* 0x010fe20008410000 */
[----:B------:R-:W-:-:S03]  /*3080*/  FSEL R169, R169, -INF , !P2 ;  /* 0xff800000a9a97808 */ /* 0x000fc60005000000 */
[----:B------:R4:W1:Y:S02]  /*3090*/  MUFU.TANH R136, R9 ;  /* 0x0000000900887308 */ /* 0x0008640000002400 */
[----:B----4-:R-:W-:-:S05]  /*30a0*/  VIADD R9, R2, 0x28 ;  /* 0x0000002802097836 */ /* 0x010fca0000000000 */
[C---:B------:R-:W-:Y:S02]  /*30b0*/  ISETP.GE.AND P6, PT, R9.reuse, R4, PT ;  /* 0x000000040900720c */ /* 0x040fe40003fc6270 */
[----:B------:R-:W-:Y:S02]  /*30c0*/  ISETP.GE.AND P3, PT, R9, R7, PT ;  /* 0x000000070900720c */ /* 0x000fe40003f66270 */
[----:B------:R-:W-:Y:S02]  /*30d0*/  FSEL R161, R213, -INF , !P6 ;  /* 0xff800000d5a17808 */ /* 0x000fe40007000000 */
[----:B------:R-:W-:Y:S01]  /*30e0*/  ISETP.GE.AND P6, PT, R10, R6, PT ;  /* 0x000000060a00720c */ /* 0x000fe20003fc6270 */
[----:B------:R-:W-:Y:S01]  /*30f0*/  FMUL.FTZ R10, R43, UR4 ;  /* 0x000000042b0a7c20 */ /* 0x000fe20008410000 */
[----:B------:R-:W-:Y:S01]  /*3100*/  ISETP.GE.AND P0, PT, R9, R5, PT ;  /* 0x000000050900720c */ /* 0x000fe20003f06270 */
[----:B------:R-:W-:Y:S01]  /*3110*/  HMMA.16816.F32 R40, R24, R12, R84 ;  /* 0x0000000c1828723c */ /* 0x000fe20000001854 */
[----:B------:R-:W-:Y:S01]  /*3120*/  FSEL R167, R208, -INF , !P3 ;  /* 0xff800000d0a77808 */ /* 0x000fe20005800000 */
[----:B------:R4:W1:Y:S01]  /*3130*/  MUFU.TANH R76, R10 ;  /* 0x0000000a004c7308 */ /* 0x0008620000002400 */
[----:B------:R-:W-:-:S02]  /*3140*/  FSEL R142, R204, -INF , !P0 ;  /* 0xff800000cc8e7808 */ /* 0x000fc40004000000 */
[----:B------:R-:W-:Y:S01]  /*3150*/  ISETP.GE.AND P3, PT, R9, R6, PT ;  /* 0x000000060900720c */ /* 0x000fe20003f66270 */
[----:B------:R-:W-:Y:S01]  /*3160*/  FMUL.FTZ R9, R37, UR4 ;  /* 0x0000000425097c20 */ /* 0x000fe20008410000 */
[----:B------:R-:W-:Y:S01]  /*3170*/  ISETP.GE.AND P0, PT, R8, R7, PT ;  /* 0x000000070800720c */ /* 0x000fe20003f06270 */
[----:B------:R-:W-:Y:S01]  /*3180*/  FMUL.FTZ R8, R33, UR4 ;  /* 0x0000000421087c20 */ /* 0x000fe20008410000 */
[----:B------:R-:W-:Y:S01]  /*3190*/  FSEL R145, R202, -INF , !P6 ;  /* 0xff800000ca917808 */ /* 0x000fe20007000000 */
[----:B------:R5:W1:Y:S01]  /*31a0*/  MUFU.TANH R37, R9 ;  /* 0x0000000900257308 */ /* 0x000a620000002400 */
[----:B------:R-:W-:Y:S01]  /*31b0*/  FSEL R150, R150, -INF , !P3 ;  /* 0xff80000096967808 */ /* 0x000fe20005800000 */
[----:B------:R-:W-:Y:S01]  /*31c0*/  FMUL.FTZ R12, R38, UR4 ;  /* 0x00000004260c7c20 */ /* 0x000fe20008410000 */
[----:B------:R-:W-:Y:S01]  /*31d0*/  FSEL R170, R170, -INF , !P0 ;  /* 0xff800000aaaa7808 */ /* 0x000fe20004000000 */
[----:B------:R-:W-:Y:S01]  /*31e0*/  FMUL.FTZ R27, R22, UR4 ;  /* 0x00000004161b7c20 */ /* 0x000fe20008410000 */
[----:B------:R-:W-:-:S03]  /*31f0*/  FMUL.FTZ R26, R23, UR4 ;  /* 0x00000004171a7c20 */ /* 0x000fc60008410000 */
[----:B------:R3:W1:Y:S01]  /*3200*/  MUFU.TANH R33, R8 ;  /* 0x0000000800217308 */ /* 0x0006620000002400 */
[----:B----4-:R-:W-:-:S05]  /*3210*/  FMUL.FTZ R10, R36, UR4 ;  /* 0x00000004240a7c20 */ /* 0x010fca0008410000 */
[----:B------:R-:W-:Y:S01]  /*3220*/  FMUL.FTZ R24, R40, UR4 ;  /* 0x0000000428187c20 */ /* 0x000fe20008410000 */
[----:B------:R-:W-:Y:S01]  /*3230*/  FMUL.FTZ R25, R41, UR4 ;  /* 0x0000000429197c20 */ /* 0x000fe20008410000 */
[----:B------:R4:W1:Y:S01]  /*3240*/  MUFU.TANH R44, R10 ;  /* 0x0000000a002c7308 */ /* 0x0008620000002400 */
[----:B-----5:R-:W-:Y:S01]  /*3250*/  FMUL.FTZ R9, R32, UR4 ;  /* 0x0000000420097c20 */ /* 0x020fe20008410000 */
[----:B------:R-:W-:Y:S01]  /*3260*/  FMUL.FTZ R29, R42, UR4 ;  /* 0x000000042a1d7c20 */ /* 0x000fe20008410000 */
[----:B------:R-:W-:-:S05]  /*3270*/  FMUL.FTZ R30, R43, UR4 ;  /* 0x000000042b1e7c20 */ /* 0x000fca0008410000 */
[----:B------:R5:W1:Y:S01]  /*3280*/  MUFU.TANH R36, R9 ;  /* 0x0000000900247308 */ /* 0x000a620000002400 */
[----:B---3--:R-:W-:-:S05]  /*3290*/  VIADD R8, R2, 0x39 ;  /* 0x0000003902087836 */ /* 0x008fca0000000000 */
[----:B------:R-:W-:Y:S02]  /*32a0*/  ISETP.GE.AND P2, PT, R8, R6, PT ;  /* 0x000000060800720c */ /* 0x000fe40003f46270 */
[----:B------:R3:W1:Y:S01]  /*32b0*/  MUFU.TANH R65, R12 ;  /* 0x0000000c00417308 */ /* 0x0006620000002400 */
[----:B----4-:R-:W-:-:S05]  /*32c0*/  VIADD R10, R2, 0x31 ;  /* 0x00000031020a7836 */ /* 0x010fca0000000000 */
[CC--:B------:R-:W-:Y:S02]  /*32d0*/  ISETP.GE.AND P6, PT, R10.reuse, R4.reuse, PT ;  /* 0x000000040a00720c */ /* 0x0c0fe40003fc6270 */
[----:B------:R-:W-:Y:S01]  /*32e0*/  ISETP.GE.AND P3, PT, R10, R7, PT ;  /* 0x000000070a00720c */ /* 0x000fe20003f66270 */
[----:B-----5:R-:W-:Y:S01]  /*32f0*/  VIADD R9, R2, 0x38 ;  /* 0x0000003802097836 */ /* 0x020fe20000000000 */
[----:B------:R-:W-:Y:S02]  /*3300*/  FSEL R174, R174, -INF , !P6 ;  /* 0xff800000aeae7808 */ /* 0x000fe40007000000 */
[-C--:B------:R-:W-:Y:S02]  /*3310*/  ISETP.GE.AND P6, PT, R8, R4.reuse, PT ;  /* 0x000000040800720c */ /* 0x080fe40003fc6270 */
[----:B------:R-:W-:Y:S02]  /*3320*/  ISETP.GE.AND P4, PT, R9, R4, PT ;  /* 0x000000040900720c */ /* 0x000fe40003f86270 */
[----:B------:R-:W-:-:S02]  /*3330*/  FSEL R171, R171, -INF , !P6 ;  /* 0xff800000abab7808 */ /* 0x000fc40007000000 */
[C---:B------:R-:W-:Y:S02]  /*3340*/  ISETP.GE.AND P6, PT, R9.reuse, R7, PT ;  /* 0x000000070900720c */ /* 0x040fe40003fc6270 */
[----:B------:R-:W-:Y:S02]  /*3350*/  ISETP.GE.AND P0, PT, R9, R5, PT ;  /* 0x000000050900720c */ /* 0x000fe40003f06270 */
[----:B------:R-:W-:Y:S02]  /*3360*/  FSEL R179, R179, -INF , !P6 ;  /* 0xff800000b3b37808 */ /* 0x000fe40007000000 */
[----:B------:R-:W-:Y:S02]  /*3370*/  ISETP.GE.AND P6, PT, R8, R7, PT ;  /* 0x000000070800720c */ /* 0x000fe40003fc6270 */
[----:B------:R-:W-:Y:S02]  /*3380*/  FSEL R175, R175, -INF , !P4 ;  /* 0xff800000afaf7808 */ /* 0x000fe40006000000 */
[----:B------:R-:W-:-:S02]  /*3390*/  FSEL R172, R172, -INF , !P3 ;  /* 0xff800000acac7808 */ /* 0x000fc40005800000 */
[----:B------:R-:W-:Y:S02]  /*33a0*/  P2R R32, PR, RZ, 0x40 ;  /* 0x00000040ff207803 */ /* 0x000fe40000000000 */
[CC--:B------:R-:W-:Y:S02]  /*33b0*/  ISETP.GE.AND P1, PT, R10.reuse, R5.reuse, PT ;  /* 0x000000050a00720c */ /* 0x0c0fe40003f26270 */
[-C--:B------:R-:W-:Y:S01]  /*33c0*/  ISETP.GE.AND P4, PT, R10, R6.reuse, PT ;  /* 0x000000060a00720c */ /* 0x080fe20003f86270 */
[----:B------:R-:W-:Y:S01]  /*33d0*/  FMUL.FTZ R10, R34, UR4 ;  /* 0x00000004220a7c20 */ /* 0x000fe20008410000 */
[----:B------:R-:W-:Y:S01]  /*33e0*/  ISETP.GE.AND P3, PT, R9, R6, PT ;  /* 0x000000060900720c */ /* 0x000fe20003f66270 */
[----:B------:R-:W-:Y:S01]  /*33f0*/  FMUL.FTZ R9, R35, UR4 ;  /* 0x0000000423097c20 */ /* 0x000fe20008410000 */
[----:B------:R-:W-:Y:S01]  /*3400*/  ISETP.GE.AND P6, PT, R8, R5, PT ;  /* 0x000000050800720c */ /* 0x000fe20003fc6270 */
[----:B------:R-:W-:Y:S01]  /*3410*/  FMUL.FTZ R8, R20, UR4 ;  /* 0x0000000414087c20 */ /* 0x000fe20008410000 */
[----:B--2---:R-:W-:Y:S01]  /*3420*/  FSEL R166, R166, -INF , !P0 ;  /* 0xff800000a6a67808 */ /* 0x004fe20004000000 */
[----:B------:R3:W2:Y:S01]  /*3430*/  MUFU.TANH R47, R10 ;  /* 0x0000000a002f7308 */ /* 0x0006a20000002400 */
[----:B------:R-:W-:-:S02]  /*3440*/  ISETP.NE.AND P0, PT, R181, 0x1, PT ;  /* 0x00000001b500780c */ /* 0x000fc40003f05270 */
[----:B------:R-:W-:-:S05]  /*3450*/  FSEL R168, R168, -INF , !P1 ;  /* 0xff800000a8a87808 */ /* 0x000fca0004800000 */
[----:B------:R3:W4:Y:S08]  /*3460*/  MUFU.TANH R46, R9 ;  /* 0x00000009002e7308 */ /* 0x0007300000002400 */
[----:B------:R3:W1:Y:S01]  /*3470*/  MUFU.TANH R31, R8 ;  /* 0x00000008001f7308 */ /* 0x0006620000002400 */
[----:B--2---:R-:W-:Y:S05]  /*3480*/  @!P0 BRA `(.L_x_24) ;  /* 0x00000000008c8947 */ /* 0x004fea0003800000 */
[----:B------:R-:W2:Y:S01]  /*3490*/  LDL.64 R182, [R1+0x40] ;  /* 0x0000400001b67983 */ /* 0x000ea20000100a00 */
[----:B---3--:R-:W-:-:S04]  /*34a0*/  VIADD R8, R181, 0xfffffffe ;  /* 0xfffffffeb5087836 */ /* 0x008fc80000000000 */
        /* <DEDUP_REMOVED lines=31> */
[----:B------:R2:W-:Y:S04]  /*36a0*/  LDGSTS.E.BYPASS.LTC128B.128 [R240+0x7800], desc[UR14][R22.64] ;  /* 0x0780000016f07fae */ /* 0x0005e8000b901d4e */
[----:B------:R-:W0:Y:S02]  /*36b0*/  LDGDEPBAR ;  /* 0x00000000000079af */ /* 0x000e240000000000 */
.L_x_24:
[----:B------:R-:W-:Y:S01]  /*36c0*/  FSEL R164, R164, -INF , !P6 ;  /* 0xff800000a4a47808 */ /* 0x000fe20007000000 */
[----:B--23--:R2:W-:Y:S01]  /*36d0*/  MUFU.TANH R10, R28 ;  /* 0x0000001c000a7308 */ /* 0x00c5e20000002400 */
[----:B------:R-:W-:Y:S01]  /*36e0*/  ISETP.NE.AND P6, PT, R32, RZ, PT ;  /* 0x000000ff2000720c */ /* 0x000fe20003fc5270 */
[C---:B------:R-:W-:Y:S01]  /*36f0*/  VIADD R16, R2.reuse, 0x40 ;  /* 0x0000004002107836 */ /* 0x040fe20000000000 */
[C---:B------:R-:W-:Y:S01]  /*3700*/  IADD3 R18, R2.reuse, 0x48, RZ ;  /* 0x0000004802127810 */ /* 0x040fe20007ffe0ff */
[C---:B------:R-:W-:Y:S01]  /*3710*/  VIADD R17, R2.reuse, 0x41 ;  /* 0x0000004102117836 */ /* 0x040fe20000000000 */
[C---:B------:R-:W-:Y:S01]  /*3720*/  IADD3 R21, R2.reuse, 0x51, RZ ;  /* 0x0000005102157810 */ /* 0x040fe20007ffe0ff */
[C---:B------:R-:W-:Y:S01]  /*3730*/  VIADD R19, R2.reuse, 0x49 ;  /* 0x0000004902137836 */ /* 0x040fe20000000000 */
[C---:B------:R-:W-:Y:S01]  /*3740*/  IADD3 R34, R2.reuse, 0x60, RZ ;  /* 0x0000006002227810 */ /* 0x040fe20007ffe0ff */
[----:B------:R3:W-:Y:S01]  /*3750*/  MUFU.TANH R42, R27 ;  /* 0x0000001b002a7308 */ /* 0x0007e20000002400 */
[----:B------:R-:W-:Y:S01]  /*3760*/  VIADD R20, R2, 0x50 ;  /* 0x0000005002147836 */ /* 0x000fe20000000000 */
[----:B------:R-:W-:Y:S01]  /*3770*/  ISETP.GE.AND P1, PT, R16, R4, PT ;  /* 0x000000041000720c */ /* 0x000fe20003f26270 */
[----:B------:R-:W-:-:S02]  /*3780*/  VIADD R22, R2, 0x58 ;  /* 0x0000005802167836 */ /* 0x000fc40000000000 */
[----:B------:R-:W-:Y:S01]  /*3790*/  FMUL.FTZ R8, R60, UR4 ;  /* 0x000000043c087c20 */ /* 0x000fe20008410000 */
[C---:B------:R-:W-:Y:S01]  /*37a0*/  VIADD R35, R2.reuse, 0x61 ;  /* 0x0000006102237836 */ /* 0x040fe20000000000 */
[----:B------:R-:W-:Y:S01]  /*37b0*/  FSEL R181, R149, -INF , !P1 ;  /* 0xff80000095b57808 */ /* 0x000fe20004800000 */
[C---:B------:R-:W-:Y:S01]  /*37c0*/  VIADD R38, R2.reuse, 0x68 ;  /* 0x0000006802267836 */ /* 0x040fe20000000000 */
[----:B------:R4:W-:Y:S01]  /*37d0*/  MUFU.TANH R41, R26 ;  /* 0x0000001a00297308 */ /* 0x0009e20000002400 */
[----:B--2---:R-:W-:Y:S01]  /*37e0*/  VIADD R28, R2, 0x59 ;  /* 0x00000059021c7836 */ /* 0x004fe20000000000 */
[-C--:B------:R-:W-:Y:S01]  /*37f0*/  ISETP.GE.AND P1, PT, R18, R4.reuse, PT ;  /* 0x000000041200720c */ /* 0x080fe20003f26270 */
[----:B------:R-:W-:Y:S01]  /*3800*/  VIADD R39, R2, 0x70 ;  /* 0x0000007002277836 */ /* 0x000fe20000000000 */
[----:B------:R-:W-:Y:S01]  /*3810*/  FSEL R156, R156, -INF , !P5 ;  /* 0xff8000009c9c7808 */ /* 0x000fe20006800000 */
[C---:B------:R-:W-:Y:S01]  /*3820*/  VIADD R40, R2.reuse, 0x71 ;  /* 0x0000007102287836 */ /* 0x040fe20000000000 */
[----:B------:R-:W-:Y:S01]  /*3830*/  FSEL R184, R123, -INF , !P1 ;  /* 0xff8000007bb87808 */ /* 0x000fe20004800000 */
[C---:B------:R-:W-:Y:S01]  /*3840*/  VIADD R32, R2.reuse, 0x79 ;  /* 0x0000007902207836 */ /* 0x040fe20000000000 */
[----:B------:R-:W-:Y:S01]  /*3850*/  MUFU.TANH R15, R8 ;  /* 0x00000008000f7308 */ /* 0x000fe20000002400 */
[----:B---3--:R-:W-:Y:S01]  /*3860*/  IADD3 R27, R2, 0x69, RZ ;  /* 0x00000069021b7810 */ /* 0x008fe20007ffe0ff */
[----:B------:R-:W-:Y:S01]  /*3870*/  FMUL.FTZ R9, R61, UR4 ;  /* 0x000000043d097c20 */ /* 0x000fe20008410000 */
[----:B------:R-:W-:Y:S01]  /*3880*/  ISETP.GE.AND P1, PT, R16, R5, PT ;  /* 0x000000051000720c */ /* 0x000fe20003f26270 */
[----:B------:R-:W-:Y:S01]  /*3890*/  STL [R1+0x7c], R230 ;  /* 0x00007ce601007387 */ /* 0x000fe20000100800 */
[----:B------:R-:W-:-:S02]  /*38a0*/  ISETP.GE.AND P5, PT, R17, R4, PT ;  /* 0x000000041100720c */ /* 0x000fc40003fa6270 */
[----:B------:R-:W-:Y:S01]  /*38b0*/  FSEL R185, R118, -INF , !P1 ;  /* 0xff80000076b97808 */ /* 0x000fe20004800000 */
[----:B------:R-:W-:Y:S01]  /*38c0*/  MUFU.TANH R12, R25 ;  /* 0x00000019000c7308 */ /* 0x000fe20000002400 */
[----:B----4-:R-:W-:Y:S01]  /*38d0*/  IADD3 R26, R2, 0x78, RZ ;  /* 0x00000078021a7810 */ /* 0x010fe20007ffe0ff */
[----:B------:R-:W-:Y:S01]  /*38e0*/  STL [R1+0x78], R240 ;  /* 0x000078f001007387 */ /* 0x000fe20000100800 */
[----:B------:R-:W-:Y:S02]  /*38f0*/  FMNMX.FTZ R2, R117, R119, !PT ;  /* 0x0000007775027209 */ /* 0x000fe40007810000 */
[----:B------:R-:W-:Y:S01]  /*3900*/  ISETP.GE.AND P1, PT, R18, R5, PT ;  /* 0x000000051200720c */ /* 0x000fe20003f26270 */
[----:B------:R-:W-:Y:S01]  /*3910*/  STL [R1+0x74], R234 ;  /* 0x000074ea01007387 */ /* 0x000fe20000100800 */
[----:B------:R-:W-:Y:S01]  /*3920*/  FMNMX.FTZ R2, R120, R2, !PT ;  /* 0x0000000278027209 */ /* 0x000fe20007810000 */
[----:B------:R2:W-:Y:S01]  /*3930*/  MUFU.TANH R25, R9 ;  /* 0x0000000900197308 */ /* 0x0005e20000002400 */
[----:B------:R-:W-:Y:S01]  /*3940*/  FSEL R182, R148, -INF , !P5 ;  /* 0xff80000094b67808 */ /* 0x000fe20006800000 */
[----:B------:R-:W-:Y:S01]  /*3950*/  STL [R1+0x70], R233 ;  /* 0x000070e901007387 */ /* 0x000fe20000100800 */
[----:B------:R-:W-:-:S02]  /*3960*/  FMNMX.FTZ R2, R121, R2, !PT ;  /* 0x0000000279027209 */ /* 0x000fc40007810000 */
[----:B-1----:R-:W-:Y:S01]  /*3970*/  FSEL R186, R94, -INF , !P1 ;  /* 0xff8000005eba7808 */ /* 0x002fe20004800000 */
[----:B------:R-:W-:Y:S01]  /*3980*/  STL [R1+0x6c], R232 ;  /* 0x00006ce801007387 */ /* 0x000fe20000100800 */
[----:B------:R-:W-:Y:S01]  /*3990*/  FMNMX.FTZ R2, R95, R2, !PT ;  /* 0x000000025f027209 */ /* 0x000fe20007810000 */
[----:B------:R-:W1:Y:S01]  /*39a0*/  MUFU.TANH R11, R24 ;  /* 0x00000018000b7308 */ /* 0x000e620000002400 */
[----:B------:R-:W-:Y:S01]  /*39b0*/  ISETP.GE.AND P5, PT, R19, R4, PT ;  /* 0x000000041300720c */ /* 0x000fe20003fa6270 */
[----:B------:R-:W-:Y:S01]  /*39c0*/  STL [R1+0x68], R231 ;  /* 0x000068e701007387 */ /* 0x000fe20000100800 */
[----:B------:R-:W-:Y:S02]  /*39d0*/  FMNMX.FTZ R2, R129, R2, !PT ;  /* 0x0000000281027209 */ /* 0x000fe40007810000 */
[----:B------:R-:W-:Y:S01]  /*39e0*/  ISETP.GE.AND P1, PT, R20, R4, PT ;  /* 0x000000041400720c */ /* 0x000fe20003f26270 */
[----:B------:R-:W-:Y:S01]  /*39f0*/  STL [R1+0x64], R229 ;  /* 0x000064e501007387 */ /* 0x000fe20000100800 */
[----:B------:R-:W-:Y:S01]  /*3a00*/  FMNMX.FTZ R2, R130, R2, !PT ;  /* 0x0000000282027209 */ /* 0x000fe20007810000 */
[----:B------:R-:W-:Y:S01]  /*3a10*/  MUFU.TANH R23, R30 ;  /* 0x0000001e00177308 */ /* 0x000fe20000002400 */
[----:B------:R-:W-:Y:S01]  /*3a20*/  FSEL R183, R122, -INF , !P5 ;  /* 0xff8000007ab77808 */ /* 0x000fe20006800000 */
[----:B--2---:R-:W-:Y:S01]  /*3a30*/  FMUL.FTZ R9, R62, UR4 ;  /* 0x000000043e097c20 */ /* 0x004fe20008410000 */
[----:B------:R-:W-:Y:S01]  /*3a40*/  FMNMX.FTZ R2, R133, R2, !PT ;  /* 0x0000000285027209 */ /* 0x000fe20007810000 */
[----:B------:R-:W-:Y:S01]  /*3a50*/  STL [R1+0x60], R228 ;  /* 0x000060e401007387 */ /* 0x000fe20000100800 */
[----:B------:R-:W-:-:S02]  /*3a60*/  FSEL R196, R92, -INF , !P1 ;  /* 0xff8000005cc47808 */ /* 0x000fc40004800000 */
[----:B------:R-:W-:Y:S01]  /*3a70*/  FMNMX.FTZ R8, R160, R2, !PT ;  /* 0x00000002a0087209 */ /* 0x000fe20007810000 */
[----:B------:R-:W-:Y:S01]  /*3a80*/  MUFU.TANH R24, R29 ;  /* 0x0000001d00187308 */ /* 0x000fe20000002400 */
[----:B------:R-:W-:Y:S01]  /*3a90*/  FMNMX.FTZ R2, R100, R101, !PT ;  /* 0x0000006564027209 */ /* 0x000fe20007810000 */
[----:B------:R-:W-:Y:S01]  /*3aa0*/  STL [R1+0x5c], R227 ;  /* 0x00005ce301007387 */ /* 0x000fe20000100800 */
[----:B------:R-:W-:Y:S02]  /*3ab0*/  FMNMX.FTZ R8, R162, R8, !PT ;  /* 0x00000008a2087209 */ /* 0x000fe40007810000 */
[----:B------:R-:W-:Y:S02]  /*3ac0*/  FMNMX.FTZ R2, R112, R2, !PT ;  /* 0x0000000270027209 */ /* 0x000fe40007810000 */
[----:B------:R-:W-:Y:S02]  /*3ad0*/  FMNMX.FTZ R8, R161, R8, !PT ;  /* 0x00000008a1087209 */ /* 0x000fe40007810000 */
[----:B------:R-:W-:-:S02]  /*3ae0*/  FMNMX.FTZ R2, R113, R2, !PT ;  /* 0x0000000271027209 */ /* 0x000fc40007810000 */
[----:B------:R-:W-:Y:S02]  /*3af0*/  FMNMX.FTZ R8, R158, R8, !PT ;  /* 0x000000089e087209 */ /* 0x000fe40007810000 */
[----:B------:R-:W-:Y:S02]  /*3b00*/  FMNMX.FTZ R2, R75, R2, !PT ;  /* 0x000000024b027209 */ /* 0x000fe40007810000 */
[----:B------:R-:W-:Y:S02]  /*3b10*/  ISETP.GE.AND P5, PT, R17, R5, PT ;  /* 0x000000051100720c */ /* 0x000fe40003fa6270 */
[----:B------:R-:W-:Y:S02]  /*3b20*/  ISETP.GE.AND P1, PT, R22, R4, PT ;  /* 0x000000041600720c */ /* 0x000fe40003f26270 */
[----:B------:R-:W-:Y:S02]  /*3b30*/  FMNMX.FTZ R2, R68, R2, !PT ;  /* 0x0000000244027209 */ /* 0x000fe40007810000 */
[----:B------:R-:W-:-:S02]  /*3b40*/  FMNMX.FTZ R8, R173, R8, !PT ;  /* 0x00000008ad087209 */ /* 0x000fc40007810000 */
[----:B------:R-:W-:Y:S02]  /*3b50*/  FSEL R187, R116, -INF , !P5 ;  /* 0xff80000074bb7808 */ /* 0x000fe40006800000 */
[----:B------:R-:W-:Y:S02]  /*3b60*/  FSEL R193, R72, -INF , !P1 ;  /* 0xff80000048c17808 */ /* 0x000fe40004800000 */
[----:B------:R-:W-:Y:S02]  /*3b70*/  FMNMX.FTZ R2, R70, R2, !PT ;  /* 0x0000000246027209 */ /* 0x000fe40007810000 */
[-C--:B------:R-:W-:Y:S02]  /*3b80*/  ISETP.GE.AND P5, PT, R19, R5.reuse, PT ;  /* 0x000000051300720c */ /* 0x080fe40003fa6270 */
[----:B------:R-:W-:Y:S02]  /*3b90*/  ISETP.GE.AND P1, PT, R20, R5, PT ;  /* 0x000000051400720c */ /* 0x000fe40003f26270 */
[----:B------:R-:W-:-:S02]  /*3ba0*/  FMNMX.FTZ R8, R174, R8, !PT ;  /* 0x00000008ae087209 */ /* 0x000fc40007810000 */
[----:B------:R-:W-:Y:S02]  /*3bb0*/  FMNMX.FTZ R2, R103, R2, !PT ;  /* 0x0000000267027209 */ /* 0x000fe40007810000 */
[----:B------:R-:W-:Y:S02]  /*3bc0*/  FSEL R188, R93, -INF , !P5 ;  /* 0xff8000005dbc7808 */ /* 0x000fe40006800000 */
[----:B------:R-:W-:Y:S02]  /*3bd0*/  FSEL R199, R44, -INF , !P1 ;  /* 0xff8000002cc77808 */ /* 0x000fe40004800000 */
[----:B------:R-:W-:Y:S02]  /*3be0*/  ISETP.GE.AND P5, PT, R21, R4, PT ;  /* 0x000000041500720c */ /* 0x000fe40003fa6270 */
[----:B------:R-:W-:Y:S02]  /*3bf0*/  ISETP.GE.AND P1, PT, R22, R5, PT ;  /* 0x000000051600720c */ /* 0x000fe40003f26270 */
[----:B------:R-:W-:-:S02]  /*3c00*/  FMNMX.FTZ R8, R175, R8, !PT ;  /* 0x00000008af087209 */ /* 0x000fc40007810000 */
[----:B------:R-:W-:Y:S02]  /*3c10*/  FMNMX.FTZ R2, R153, R2, !PT ;  /* 0x0000000299027209 */ /* 0x000fe40007810000 */
[----:B------:R-:W-:Y:S02]  /*3c20*/  FSEL R194, R73, -INF , !P5 ;  /* 0xff80000049c27808 */ /* 0x000fe40006800000 */
[----:B------:R-:W-:Y:S02]  /*3c30*/  FSEL R197, R36, -INF , !P1 ;  /* 0xff80000024c57808 */ /* 0x000fe40004800000 */
[-C--:B------:R-:W-:Y:S02]  /*3c40*/  ISETP.GE.AND P5, PT, R28, R4.reuse, PT ;  /* 0x000000041c00720c */ /* 0x080fe40003fa6270 */
[----:B------:R-:W-:Y:S02]  /*3c50*/  ISETP.GE.AND P1, PT, R34, R4, PT ;  /* 0x000000042200720c */ /* 0x000fe40003f26270 */
[----:B------:R-:W-:-:S02]  /*3c60*/  FMNMX.FTZ R8, R171, R8, !PT ;  /* 0x00000008ab087209 */ /* 0x000fc40007810000 */
[----:B------:R-:W-:Y:S02]  /*3c70*/  FMNMX.FTZ R2, R143, R2, !PT ;  /* 0x000000028f027209 */ /* 0x000fe40007810000 */
[----:B------:R-:W-:Y:S02]  /*3c80*/  FSEL R195, R45, -INF , !P5 ;  /* 0xff8000002dc37808 */ /* 0x000fe40006800000 */
[----:B------:R-:W-:Y:S02]  /*3c90*/  FSEL R202, R31, -INF , !P1 ;  /* 0xff8000001fca7808 */ /* 0x000fe40004800000 */
[----:B------:R-:W-:Y:S01]  /*3ca0*/  FMNMX.FTZ R8, R181, R8, !PT ;  /* 0x00000008b5087209 */ /* 0x000fe20007810000 */
[----:B------:R2:W-:Y:S01]  /*3cb0*/  MUFU.TANH R31, R9 ;  /* 0x00000009001f7308 */ /* 0x0005e20000002400 */
[----:B------:R-:W-:Y:S02]  /*3cc0*/  ISETP.GE.AND P5, PT, R21, R5, PT ;  /* 0x000000051500720c */ /* 0x000fe40003fa6270 */
[----:B------:R-:W-:-:S02]  /*3cd0*/  FMNMX.FTZ R2, R142, R2, !PT ;  /* 0x000000028e027209 */ /* 0x000fc40007810000 */
[----:B------:R-:W-:Y:S02]  /*3ce0*/  FMNMX.FTZ R8, R182, R8, !PT ;  /* 0x00000008b6087209 */ /* 0x000fe40007810000 */
[----:B------:R-:W-:Y:S02]  /*3cf0*/  FSEL R198, R37, -INF , !P5 ;  /* 0xff80000025c67808 */ /* 0x000fe40006800000 */
[----:B------:R-:W-:Y:S02]  /*3d00*/  FMNMX.FTZ R2, R147, R2, !PT ;  /* 0x0000000293027209 */ /* 0x000fe40007810000 */
[----:B------:R-:W-:Y:S02]  /*3d10*/  ISETP.GE.AND P5, PT, R28, R5, PT ;  /* 0x000000051c00720c */ /* 0x000fe40003fa6270 */
[----:B------:R-:W-:Y:S02]  /*3d20*/  FMNMX.FTZ R8, R184, R8, !PT ;  /* 0x00000008b8087209 */ /* 0x000fe40007810000 */
[----:B------:R-:W-:Y:S01]  /*3d30*/  FMNMX.FTZ R2, R169, R2, !PT ;  /* 0x00000002a9027209 */ /* 0x000fe20007810000 */
[----:B--2---:R-:W-:Y:S01]  /*3d40*/  FMUL.FTZ R9, R56, UR4 ;  /* 0x0000000438097c20 */ /* 0x004fe20008410000 */
[----:B------:R-:W-:-:S02]  /*3d50*/  FSEL R200, R33, -INF , !P5 ;  /* 0xff80000021c87808 */ /* 0x000fc40006800000 */
[----:B------:R-:W-:Y:S01]  /*3d60*/  ISETP.GE.AND P5, PT, R34, R5, PT ;  /* 0x000000052200720c */ /* 0x000fe20003fa6270 */
[----:B------:R2:W3:Y:S01]  /*3d70*/  MUFU.TANH R14, R9 ;  /* 0x00000009000e7308 */ /* 0x0004e20000002400 */
[----:B------:R-:W-:Y:S02]  /*3d80*/  FMNMX.FTZ R8, R183, R8, !PT ;  /* 0x00000008b7087209 */ /* 0x000fe40007810000 */
[----:B------:R-:W-:Y:S02]  /*3d90*/  FMNMX.FTZ R2, R168, R2, !PT ;  /* 0x00000002a8027209 */ /* 0x000fe40007810000 */
[----:B-1----:R-:W-:Y:S02]  /*3da0*/  FSEL R218, R11, -INF , !P5 ;  /* 0xff8000000bda7808 */ /* 0x002fe40006800000 */
[----:B------:R-:W-:Y:S02]  /*3db0*/  ISETP.GE.AND P1, PT, R35, R4, PT ;  /* 0x000000042300720c */ /* 0x000fe40003f26270 */
[----:B------:R-:W-:-:S02]  /*3dc0*/  FMNMX.FTZ R8, R196, R8, !PT ;  /* 0x00000008c4087209 */ /* 0x000fc40007810000 */
[----:B------:R-:W-:Y:S02]  /*3dd0*/  FMNMX.FTZ R2, R166, R2, !PT ;  /* 0x00000002a6027209 */ /* 0x000fe40007810000 */
[----:B------:R-:W-:Y:S02]  /*3de0*/  FSEL R203, R10, -INF , !P1 ;  /* 0xff8000000acb7808 */ /* 0x000fe40004800000 */
[----:B------:R-:W-:Y:S01]  /*3df0*/  FMNMX.FTZ R8, R194, R8, !PT ;  /* 0x00000008c2087209 */ /* 0x000fe20007810000 */
[----:B--2---:R-:W-:Y:S01]  /*3e00*/  FMUL.FTZ R9, R57, UR4 ;  /* 0x0000000439097c20 */ /* 0x004fe20008410000 */
[----:B------:R-:W-:Y:S02]  /*3e10*/  FMNMX.FTZ R2, R164, R2, !PT ;  /* 0x00000002a4027209 */ /* 0x000fe40007810000 */
[-C--:B------:R-:W-:Y:S01]  /*3e20*/  ISETP.GE.AND P1, PT, R35, R5.reuse, PT ;  /* 0x000000052300720c */ /* 0x080fe20003f26270 */
[----:B------:R1:W2:Y:S01]  /*3e30*/  MUFU.TANH R13, R9 ;  /* 0x00000009000d7308 */ /* 0x0002a20000002400 */
[----:B------:R-:W-:-:S02]  /*3e40*/  ISETP.GE.AND P5, PT, R38, R5, PT ;  /* 0x000000052600720c */ /* 0x000fc40003fa6270 */
[----:B------:R-:W-:Y:S02]  /*3e50*/  FMNMX.FTZ R8, R193, R8, !PT ;  /* 0x00000008c1087209 */ /* 0x000fe40007810000 */
[----:B------:R-:W-:Y:S02]  /*3e60*/  FMNMX.FTZ R2, R185, R2, !PT ;  /* 0x00000002b9027209 */ /* 0x000fe40007810000 */
[----:B------:R-:W-:Y:S02]  /*3e70*/  FSEL R235, R12, -INF , !P1 ;  /* 0xff8000000ceb7808 */ /* 0x000fe40004800000 */
[----:B------:R-:W-:Y:S02]  /*3e80*/  FSEL R223, R15, -INF , !P5 ;  /* 0xff8000000fdf7808 */ /* 0x000fe40006800000 */
[----:B------:R-:W-:Y:S02]  /*3e90*/  FMNMX.FTZ R8, R195, R8, !PT ;  /* 0x00000008c3087209 */ /* 0x000fe40007810000 */
[----:B------:R-:W-:-:S02]  /*3ea0*/  ISETP.GE.AND P1, PT, R38, R4, PT ;  /* 0x000000042600720c */ /* 0x000fc40003f26270 */
[----:B------:R-:W-:Y:S01]  /*3eb0*/  ISETP.GE.AND P5, PT, R27, R4, PT ;  /* 0x000000041b00720c */ /* 0x000fe20003fa6270 */
[----:B-1----:R-:W-:Y:S01]  /*3ec0*/  FMUL.FTZ R9, R52, UR4 ;  /* 0x0000000434097c20 */ /* 0x002fe20008410000 */
[----:B------:R-:W-:Y:S02]  /*3ed0*/  FMNMX.FTZ R2, R187, R2, !PT ;  /* 0x00000002bb027209 */ /* 0x000fe40007810000 */
[----:B------:R-:W-:Y:S01]  /*3ee0*/  FMNMX.FTZ R8, R202, R8, !PT ;  /* 0x00000008ca087209 */ /* 0x000fe20007810000 */
[----:B------:R1:W4:Y:S01]  /*3ef0*/  MUFU.TANH R11, R9 ;  /* 0x00000009000b7308 */ /* 0x0003220000002400 */
[----:B---3--:R-:W-:Y:S02]  /*3f00*/  FSEL R252, R14, -INF , !P1 ;  /* 0xff8000000efc7808 */ /* 0x008fe40004800000 */
[----:B--2---:R-:W-:Y:S02]  /*3f10*/  FSEL R251, R13, -INF , !P5 ;  /* 0xff8000000dfb7808 */ /* 0x004fe40006800000 */
[----:B------:R-:W-:Y:S01]  /*3f20*/  FMNMX.FTZ R2, R186, R2, !PT ;  /* 0x00000002ba027209 */ /* 0x000fe20007810000 */
[----:B------:R-:W-:Y:S01]  /*3f30*/  STL [R1+0x9c], R252 ;  /* 0x00009cfc01007387 */ /* 0x000fe20000100800 */
[----:B------:R-:W-:-:S02]  /*3f40*/  ISETP.GE.AND P1, PT, R39, R4, PT ;  /* 0x000000042700720c */ /* 0x000fc40003f26270 */
[----:B------:R-:W-:Y:S02]  /*3f50*/  ISETP.GE.AND P5, PT, R40, R4, PT ;  /* 0x000000042800720c */ /* 0x000fe40003fa6270 */
[----:B------:R-:W-:Y:S02]  /*3f60*/  FMNMX.FTZ R8, R203, R8, !PT ;  /* 0x00000008cb087209 */ /* 0x000fe40007810000 */
[----:B------:R-:W-:Y:S02]  /*3f70*/  FMNMX.FTZ R2, R188, R2, !PT ;  /* 0x00000002bc027209 */ /* 0x000fe40007810000 */
[----:B------:R-:W-:Y:S01]  /*3f80*/  FSEL R124, R177, -INF , !P4 ;  /* 0xff800000b17c7808 */ /* 0x000fe20006000000 */
[----:B-1----:R-:W-:Y:S01]  /*3f90*/  FMUL.FTZ R9, R53, UR4 ;  /* 0x0000000435097c20 */ /* 0x002fe20008410000 */
[----:B----4-:R-:W-:Y:S02]  /*3fa0*/  FSEL R250, R11, -INF , !P1 ;  /* 0xff8000000bfa7808 */ /* 0x010fe40004800000 */
[----:B------:R-:W-:Y:S01]  /*3fb0*/  ISETP.GE.AND P1, PT, R26, R4, PT ;  /* 0x000000041a00720c */ /* 0x000fe20003f26270 */
[----:B------:R1:W2:Y:S01]  /*3fc0*/  MUFU.TANH R10, R9 ;  /* 0x00000009000a7308 */ /* 0x0002a20000002400 */
[----:B------:R-:W-:-:S02]  /*3fd0*/  FMNMX.FTZ R2, R199, R2, !PT ;  /* 0x00000002c7027209 */ /* 0x000fc40007810000 */
[----:B------:R-:W-:Y:S02]  /*3fe0*/  FSEL R125, R178, -INF , !P3 ;  /* 0xff800000b27d7808 */ /* 0x000fe40005800000 */
[----:B------:R-:W-:Y:S02]  /*3ff0*/  FMNMX.FTZ R2, R198, R2, !PT ;  /* 0x00000002c6027209 */ /* 0x000fe40007810000 */
[----:B------:R-:W-:Y:S02]  /*4000*/  FSEL R126, R176, -INF , !P2 ;  /* 0xff800000b07e7808 */ /* 0x000fe40005000000 */
[----:B------:R-:W-:Y:S02]  /*4010*/  FMNMX.FTZ R2, R197, R2, !PT ;  /* 0x00000002c5027209 */ /* 0x000fe40007810000 */
[----:B------:R-:W-:Y:S02]  /*4020*/  ISETP.GE.AND P3, PT, R17, R6, PT ;  /* 0x000000061100720c */ /* 0x000fe40003f66270 */
[----:B------:R-:W-:-:S02]  /*4030*/  FMNMX.FTZ R2, R200, R2, !PT ;  /* 0x00000002c8027209 */ /* 0x000fc40007810000 */
[----:B------:R-:W-:Y:S01]  /*4040*/  FSEL R131, R131, -INF , !P3 ;  /* 0xff80000083837808 */ /* 0x000fe20005800000 */
[----:B-1----:R-:W-:Y:S01]  /*4050*/  FMUL.FTZ R9, R48, UR4 ;  /* 0x0000000430097c20 */ /* 0x002fe20008410000 */
[----:B--2---:R-:W-:Y:S01]  /*4060*/  FSEL R248, R10, -INF , !P5 ;  /* 0xff8000000af87808 */ /* 0x004fe20006800000 */
[----:B------:R-:W-:Y:S01]  /*4070*/  FMUL.FTZ R10, R63, UR4 ;  /* 0x000000043f0a7c20 */ /* 0x000fe20008410000 */
[----:B------:R-:W-:Y:S01]  /*4080*/  ISETP.GE.AND P5, PT, R32, R4, PT ;  /* 0x000000042000720c */ /* 0x000fe20003fa6270 */
[----:B------:R1:W2:Y:S01]  /*4090*/  MUFU.TANH R15, R9 ;  /* 0x00000009000f7308 */ /* 0x0002a20000002400 */
[----:B------:R-:W-:Y:S01]  /*40a0*/  FMNMX.FTZ R4, R252, R8, !PT ;  /* 0x00000008fc047209 */ /* 0x000fe20007810000 */
[----:B------:R-:W-:Y:S01]  /*40b0*/  FMUL.FTZ R8, R97, UR4 ;  /* 0x0000000461087c20 */ /* 0x000fe20008410000 */
[----:B------:R-:W-:Y:S02]  /*40c0*/  FMNMX.FTZ R2, R218, R2, !PT ;  /* 0x00000002da027209 */ /* 0x000fe40007810000 */
[----:B------:R-:W-:-:S02]  /*40d0*/  FMNMX.FTZ R4, R251, R4, !PT ;  /* 0x00000004fb047209 */ /* 0x000fc40007810000 */
[----:B------:R-:W-:Y:S01]  /*40e0*/  ISETP.GE.AND P3, PT, R19, R6, PT ;  /* 0x000000061300720c */ /* 0x000fe20003f66270 */
[----:B------:R3:W4:Y:S01]  /*40f0*/  MUFU.TANH R12, R8 ;  /* 0x00000008000c7308 */ /* 0x0007220000002400 */
[----:B------:R-:W-:Y:S02]  /*4100*/  FMNMX.FTZ R4, R250, R4, !PT ;  /* 0x00000004fa047209 */ /* 0x000fe40007810000 */
[----:B------:R-:W-:Y:S02]  /*4110*/  FSEL R140, R140, -INF , !P3 ;  /* 0xff8000008c8c7808 */ /* 0x000fe40005800000 */
[----:B------:R-:W-:Y:S02]  /*4120*/  FMNMX.FTZ R4, R248, R4, !PT ;  /* 0x00000004f8047209 */ /* 0x000fe40007810000 */
[----:B------:R-:W-:Y:S01]  /*4130*/  ISETP.GE.AND P3, PT, R21, R6, PT ;  /* 0x000000061500720c */ /* 0x000fe20003f66270 */
[----:B-1----:R-:W-:Y:S01]  /*4140*/  FMUL.FTZ R9, R49, UR4 ;  /* 0x0000000431097c20 */ /* 0x002fe20008410000 */
[----:B--2---:R-:W-:-:S02]  /*4150*/  FSEL R210, R15, -INF , !P1 ;  /* 0xff8000000fd27808 */ /* 0x004fc40004800000 */
[-C--:B------:R-:W-:Y:S01]  /*4160*/  ISETP.GE.AND P1, PT, R27, R5.reuse, PT ;  /* 0x000000051b00720c */ /* 0x080fe20003f26270 */
[----:B------:R1:W2:Y:S01]  /*4170*/  MUFU.TANH R13, R9 ;  /* 0x00000009000d7308 */ /* 0x0002a20000002400 */
[----:B------:R-:W-:Y:S02]  /*4180*/  FMNMX.FTZ R4, R210, R4, !PT ;  /* 0x00000004d2047209 */ /* 0x000fe40007810000 */
[----:B------:R-:W-:Y:S01]  /*4190*/  FSEL R249, R25, -INF , !P1 ;  /* 0xff80000019f97808 */ /* 0x000fe20004800000 */
[----:B---3--:R-:W-:Y:S01]  /*41a0*/  FMUL.FTZ R8, R80, UR4 ;  /* 0x0000000450087c20 */ /* 0x008fe20008410000 */
[-C--:B------:R-:W-:Y:S02]  /*41b0*/  ISETP.GE.AND P1, PT, R40, R5.reuse, PT ;  /* 0x000000052800720c */ /* 0x080fe40003f26270 */
[----:B------:R-:W-:Y:S01]  /*41c0*/  FSEL R177, R64, -INF , !P3 ;  /* 0xff80000040b17808 */ /* 0x000fe20005800000 */
[----:B------:R3:W-:Y:S01]  /*41d0*/  MUFU.TANH R11, R8 ;  /* 0x00000008000b7308 */ /* 0x0007e20000002400 */
[----:B----4-:R-:W-:Y:S01]  /*41e0*/  FSEL R66, R12, -INF , !P1 ;  /* 0xff8000000c427808 */ /* 0x010fe20004800000 */
[----:B------:R-:W-:Y:S01]  /*41f0*/  FMUL.FTZ R12, R82, UR4 ;  /* 0x00000004520c7c20 */ /* 0x000fe20008410000 */
[----:B------:R-:W-:-:S02]  /*4200*/  ISETP.GE.AND P1, PT, R32, R5, PT ;  /* 0x000000052000720c */ /* 0x000fc40003f26270 */
[----:B------:R-:W-:Y:S02]  /*4210*/  ISETP.GE.AND P3, PT, R28, R6, PT ;  /* 0x000000061c00720c */ /* 0x000fe40003f66270 */
[----:B------:R-:W-:Y:S01]  /*4220*/  ISETP.GE.AND P4, PT, R17, R7, PT ;  /* 0x000000071100720c */ /* 0x000fe20003f86270 */
[----:B------:R-:W-:Y:S01]  /*4230*/  MUFU.TANH R12, R12 ;  /* 0x0000000c000c7308 */ /* 0x000fe20000002400 */
[----:B-1----:R-:W-:Y:S01]  /*4240*/  FMUL.FTZ R9, R96, UR4 ;  /* 0x0000000460097c20 */ /* 0x002fe20008410000 */
[----:B--2---:R-:W-:Y:S02]  /*4250*/  FSEL R212, R13, -INF , !P5 ;  /* 0xff8000000dd47808 */ /* 0x004fe40006800000 */
[----:B------:R-:W-:Y:S02]  /*4260*/  ISETP.GE.AND P5, PT, R39, R5, PT ;  /* 0x000000052700720c */ /* 0x000fe40003fa6270 */
[----:B------:R-:W-:Y:S02]  /*4270*/  FMNMX.FTZ R74, R212, R4, !PT ;  /* 0x00000004d44a7209 */ /* 0x000fe40007810000 */
[----:B------:R1:W2:Y:S01]  /*4280*/  MUFU.TANH R14, R9 ;  /* 0x00000009000e7308 */ /* 0x0002a20000002400 */
[----:B---3--:R-:W-:Y:S01]  /*4290*/  FMUL.FTZ R8, R81, UR4 ;  /* 0x0000000451087c20 */ /* 0x008fe20008410000 */
[----:B------:R-:W-:-:S02]  /*42a0*/  FMNMX.FTZ R4, R235, R2, !PT ;  /* 0x00000002eb047209 */ /* 0x000fc40007810000 */
[----:B------:R-:W-:Y:S02]  /*42b0*/  FMNMX.FTZ R2, R114, R104, !PT ;  /* 0x0000006872027209 */ /* 0x000fe40007810000 */
[----:B------:R-:W-:Y:S02]  /*42c0*/  FMNMX.FTZ R4, R223, R4, !PT ;  /* 0x00000004df047209 */ /* 0x000fe40007810000 */
[----:B------:R-:W3:Y:S01]  /*42d0*/  MUFU.TANH R8, R8 ;  /* 0x0000000800087308 */ /* 0x000ee20000002400 */
[----:B------:R-:W-:Y:S02]  /*42e0*/  FMNMX.FTZ R2, R107, R2, !PT ;  /* 0x000000026b027209 */ /* 0x000fe40007810000 */
[----:B------:R-:W-:Y:S02]  /*42f0*/  FMNMX.FTZ R4, R249, R4, !PT ;  /* 0x00000004f9047209 */ /* 0x000fe40007810000 */
[----:B------:R-:W-:Y:S02]  /*4300*/  FMNMX.FTZ R2, R115, R2, !PT ;  /* 0x0000000273027209 */ /* 0x000fe40007810000 */
[----:B------:R-:W-:Y:S01]  /*4310*/  FSEL R180, R46, -INF , !P3 ;  /* 0xff8000002eb47808 */ /* 0x000fe20005800000 */
[----:B-1----:R-:W1:Y:S01]  /*4320*/  SHFL.BFLY PT, R9, R74, 0x2, 0x1f ;  /* 0x0c401f004a097f89 */ /* 0x002e6200000e0000 */
[----:B--2---:R-:W-:-:S02]  /*4330*/  FSEL R67, R14, -INF , !P5 ;  /* 0xff8000000e437808 */ /* 0x004fc40006800000 */
[----:B------:R-:W-:Y:S01]  /*4340*/  ISETP.GE.AND P5, PT, R26, R5, PT ;  /* 0x000000051a00720c */ /* 0x000fe20003fa6270 */
[----:B------:R-:W-:Y:S01]  /*4350*/  FMUL.FTZ R5, R58, UR4 ;  /* 0x000000043a057c20 */ /* 0x000fe20008410000 */
[----:B------:R-:W-:Y:S01]  /*4360*/  FMNMX.FTZ R4, R67, R4, !PT ;  /* 0x0000000443047209 */ /* 0x000fe20007810000 */
[----:B------:R2:W4:Y:S01]  /*4370*/  MUFU.TANH R14, R10 ;  /* 0x0000000a000e7308 */ /* 0x0005220000002400 */
[----:B------:R-:W-:Y:S01]  /*4380*/  FMNMX.FTZ R2, R102, R2, !PT ;  /* 0x0000000266027209 */ /* 0x000fe20007810000 */
[----:B------:R-:W-:Y:S01]  /*4390*/  STL [R1+0x8], R67 ;  /* 0x0000084301007387 */ /* 0x000fe20000100800 */
[----:B------:R-:W-:Y:S01]  /*43a0*/  FSEL R43, R11, -INF , !P5 ;  /* 0xff8000000b2b7808 */ /* 0x000fe20006800000 */
[----:B------:R-:W-:Y:S01]  /*43b0*/  FMUL.FTZ R11, R99, UR4 ;  /* 0x00000004630b7c20 */ /* 0x000fe20008410000 */
[----:B------:R-:W-:Y:S01]  /*43c0*/  FMNMX.FTZ R4, R66, R4, !PT ;  /* 0x0000000442047209 */ /* 0x000fe20007810000 */
[----:B------:R-:W-:Y:S01]  /*43d0*/  STL [R1+0x4], R66 ;  /* 0x0000044201007387 */ /* 0x000fe20000100800 */
[----:B------:R-:W-:Y:S01]  /*43e0*/  FMNMX.FTZ R2, R71, R2, !PT ;  /* 0x0000000247027209 */ /* 0x000fe20007810000 */
[----:B------:R4:W-:Y:S01]  /*43f0*/  MUFU.TANH R30, R5 ;  /* 0x00000005001e7308 */ /* 0x0009e20000002400 */
[----:B---3--:R-:W-:Y:S01]  /*4400*/  FSEL R217, R8, -INF , !P1 ;  /* 0xff80000008d97808 */ /* 0x008fe20004800000 */
[----:B------:R-:W-:Y:S01]  /*4410*/  FMUL.FTZ R8, R59, UR4 ;  /* 0x000000043b087c20 */ /* 0x000fe20008410000 */
[-C--:B------:R-:W-:Y:S01]  /*4420*/  ISETP.GE.AND P1, PT, R16, R6.reuse, PT ;  /* 0x000000061000720c */ /* 0x080fe20003f26270 */
[----:B------:R-:W-:Y:S01]  /*4430*/  STL [R1+0x8c], R249 ;  /* 0x00008cf901007387 */ /* 0x000fe20000100800 */
[----:B------:R-:W-:-:S02]  /*4440*/  ISETP.GE.AND P3, PT, R35, R6, PT ;  /* 0x000000062300720c */ /* 0x000fc40003f66270 */
[----:B------:R-:W-:Y:S01]  /*4450*/  FSEL R138, R138, -INF , !P1 ;  /* 0xff8000008a8a7808 */ /* 0x000fe20004800000 */
[----:B------:R3:W-:Y:S01]  /*4460*/  MUFU.TANH R29, R8 ;  /* 0x00000008001d7308 */ /* 0x0007e20000002400 */
[-C--:B------:R-:W-:Y:S01]  /*4470*/  ISETP.GE.AND P1, PT, R18, R6.reuse, PT ;  /* 0x000000061200720c */ /* 0x080fe20003f26270 */
[----:B------:R-:W-:Y:S01]  /*4480*/  STL [R1+0x24], R43 ;  /* 0x0000242b01007387 */ /* 0x000fe20000100800 */
[----:B-1----:R-:W-:Y:S02]  /*4490*/  FMNMX.FTZ R74, R74, R9, !PT ;  /* 0x000000094a4a7209 */ /* 0x002fe40007810000 */
[----:B------:R-:W-:Y:S02]  /*44a0*/  FSEL R132, R132, -INF , !P1 ;  /* 0xff80000084847808 */ /* 0x000fe40004800000 */
[----:B------:R-:W-:Y:S01]  /*44b0*/  ISETP.GE.AND P1, PT, R20, R6, PT ;  /* 0x000000061400720c */ /* 0x000fe20003f26270 */
[----:B--2---:R-:W-:Y:S01]  /*44c0*/  SHFL.BFLY PT, R10, R74, 0x1, 0x1f ;  /* 0x0c201f004a0a7f89 */ /* 0x004fe200000e0000 */
[----:B----4-:R-:W-:Y:S01]  /*44d0*/  FMNMX.FTZ R5, R43, R4, !PT ;  /* 0x000000042b057209 */ /* 0x010fe20007810000 */
[----:B------:R-:W-:Y:S01]  /*44e0*/  MUFU.TANH R11, R11 ;  /* 0x0000000b000b7308 */ /* 0x000fe20000002400 */
[----:B------:R-:W-:-:S02]  /*44f0*/  FMNMX.FTZ R4, R105, R2, !PT ;  /* 0x0000000269047209 */ /* 0x000fc40007810000 */
[----:B------:R-:W-:Y:S01]  /*4500*/  FMNMX.FTZ R2, R217, R5, !PT ;  /* 0x00000005d9027209 */ /* 0x000fe20007810000 */
[----:B------:R-:W-:Y:S01]  /*4510*/  FMUL.FTZ R5, R54, UR4 ;  /* 0x0000000436057c20 */ /* 0x000fe20008410000 */
[----:B------:R-:W-:Y:S02]  /*4520*/  FMNMX.FTZ R4, R106, R4, !PT ;  /* 0x000000046a047209 */ /* 0x000fe40007810000 */
[----:B------:R-:W-:Y:S01]  /*4530*/  FSEL R176, R65, -INF , !P1 ;  /* 0xff80000041b07808 */ /* 0x000fe20004800000 */
[----:B------:R-:W1:Y:S01]  /*4540*/  SHFL.BFLY PT, R9, R2, 0x2, 0x1f ;  /* 0x0c401f0002097f89 */ /* 0x000e6200000e0000 */
[----:B------:R-:W-:Y:S01]  /*4550*/  FMNMX.FTZ R4, R152, R4, !PT ;  /* 0x0000000498047209 */ /* 0x000fe20007810000 */
[----:B---3--:R-:W-:Y:S01]  /*4560*/  FMUL.FTZ R8, R98, UR4 ;  /* 0x0000000462087c20 */ /* 0x008fe20008410000 */
[----:B------:R-:W-:Y:S01]  /*4570*/  ISETP.GE.AND P1, PT, R22, R6, PT ;  /* 0x000000061600720c */ /* 0x000fe20003f26270 */
[----:B------:R2:W-:Y:S01]  /*4580*/  MUFU.TANH R25, R5 ;  /* 0x0000000500197308 */ /* 0x0005e20000002400 */
[----:B------:R-:W-:-:S02]  /*4590*/  FMNMX.FTZ R4, R145, R4, !PT ;  /* 0x0000000491047209 */ /* 0x000fc40007810000 */
[----:B------:R-:W-:Y:S02]  /*45a0*/  FSEL R178, R47, -INF , !P1 ;  /* 0xff8000002fb27808 */ /* 0x000fe40004800000 */
[----:B------:R-:W-:Y:S02]  /*45b0*/  FMNMX.FTZ R4, R150, R4, !PT ;  /* 0x0000000496047209 */ /* 0x000fe40007810000 */
[----:B------:R-:W-:Y:S01]  /*45c0*/  ISETP.GE.AND P1, PT, R34, R6, PT ;  /* 0x000000062200720c */ /* 0x000fe20003f26270 */
[----:B------:R-:W3:Y:S01]  /*45d0*/  MUFU.TANH R8, R8 ;  /* 0x0000000800087308 */ /* 0x000ee20000002400 */
[----:B------:R-:W-:Y:S02]  /*45e0*/  FMNMX.FTZ R4, R163, R4, !PT ;  /* 0x00000004a3047209 */ /* 0x000fe40007810000 */
[----:B------:R-:W-:Y:S02]  /*45f0*/  FSEL R190, R24, -INF , !P1 ;  /* 0xff80000018be7808 */ /* 0x000fe40004800000 */
[----:B------:R-:W-:Y:S01]  /*4600*/  FMNMX.FTZ R13, R156, R4, !PT ;  /* 0x000000049c0d7209 */ /* 0x000fe20007810000 */
[----:B------:R-:W-:Y:S01]  /*4610*/  FMUL.FTZ R4, R51, UR4 ;  /* 0x0000000433047c20 */ /* 0x000fe20008410000 */
[----:B------:R-:W-:Y:S01]  /*4620*/  ISETP.GE.AND P5, PT, R16, R7, PT ;  /* 0x000000071000720c */ /* 0x000fe20003fa6270 */
[----:B------:R-:W-:Y:S01]  /*4630*/  STL [R1+0x90], R190 ;  /* 0x000090be01007387 */ /* 0x000fe20000100800 */
[----:B------:R-:W-:Y:S01]  /*4640*/  FMNMX.FTZ R13, R124, R13, !PT ;  /* 0x0000000d7c0d7209 */ /* 0x000fe20007810000 */
[----:B--2---:R-:W-:Y:S01]  /*4650*/  FMUL.FTZ R5, R55, UR4 ;  /* 0x0000000437057c20 */ /* 0x004fe20008410000 */
[----:B------:R-:W-:-:S02]  /*4660*/  ISETP.GE.AND P1, PT, R38, R6, PT ;  /* 0x000000062600720c */ /* 0x000fc40003f26270 */
[----:B-1----:R-:W-:Y:S01]  /*4670*/  FMNMX.FTZ R9, R2, R9, !PT ;  /* 0x0000000902097209 */ /* 0x002fe20007810000 */
[----:B------:R1:W-:Y:S01]  /*4680*/  MUFU.TANH R16, R5 ;  /* 0x0000000500107308 */ /* 0x0003e20000002400 */
[----:B------:R-:W-:Y:S02]  /*4690*/  FMNMX.FTZ R2, R125, R13, !PT ;  /* 0x0000000d7d027209 */ /* 0x000fe40007810000 */
[----:B------:R-:W-:Y:S01]  /*46a0*/  FSEL R191, R23, -INF , !P3 ;  /* 0xff80000017bf7808 */ /* 0x000fe20005800000 */
[----:B------:R-:W2:Y:S01]  /*46b0*/  SHFL.BFLY PT, R72, R9, 0x1, 0x1f ;  /* 0x0c201f0009487f89 */ /* 0x000ea200000e0000 */
[----:B------:R-:W-:Y:S02]  /*46c0*/  FMNMX.FTZ R2, R126, R2, !PT ;  /* 0x000000027e027209 */ /* 0x000fe40007810000 */
[----:B------:R-:W-:Y:S01]  /*46d0*/  FSEL R192, R31, -INF , !P1 ;  /* 0xff8000001fc07808 */ /* 0x000fe20004800000 */
[----:B------:R4:W-:Y:S01]  /*46e0*/  MUFU.TANH R13, R4 ;  /* 0x00000004000d7308 */ /* 0x0009e20000002400 */
[----:B------:R-:W-:-:S02]  /*46f0*/  FMNMX.FTZ R2, R138, R2, !PT ;  /* 0x000000028a027209 */ /* 0x000fc40007810000 */
[----:B------:R-:W-:Y:S02]  /*4700*/  ISETP.GE.AND P3, PT, R27, R6, PT ;  /* 0x000000061b00720c */ /* 0x000fe40003f66270 */
[----:B------:R-:W-:Y:S02]  /*4710*/  FMNMX.FTZ R2, R131, R2, !PT ;  /* 0x0000000283027209 */ /* 0x000fe40007810000 */
[----:B------:R-:W-:Y:S02]  /*4720*/  FMNMX.FTZ R74, R74, R10, !PT ;  /* 0x0000000a4a4a7209 */ /* 0x000fe40007810000 */
[----:B------:R-:W-:Y:S01]  /*4730*/  FMNMX.FTZ R2, R132, R2, !PT ;  /* 0x0000000284027209 */ /* 0x000fe20007810000 */
[----:B-1----:R-:W-:Y:S01]  /*4740*/  FMUL.FTZ R5, R50, UR4 ;  /* 0x0000000432057c20 */ /* 0x002fe20008410000 */
[----:B------:R-:W-:Y:S01]  /*4750*/  ISETP.GE.AND P1, PT, R39, R6, PT ;  /* 0x000000062700720c */ /* 0x000fe20003f26270 */
[----:B------:R-:W-:Y:S01]  /*4760*/  STL [R1+0x80], R74 ;  /* 0x0000804a01007387 */ /* 0x000fe20000100800 */
[----:B------:R-:W-:Y:S01]  /*4770*/  FMNMX.FTZ R2, R140, R2, !PT ;  /* 0x000000028c027209 */ /* 0x000fe20007810000 */
[----:B------:R1:W-:Y:S01]  /*4780*/  MUFU.TANH R15, R5 ;  /* 0x00000005000f7308 */ /* 0x0003e20000002400 */
[----:B------:R-:W-:Y:S01]  /*4790*/  FSEL R245, R14, -INF , !P3 ;  /* 0xff8000000ef57808 */ /* 0x000fe20005800000 */
[----:B------:R-:W-:Y:S01]  /*47a0*/  STL [R1+0x94], R191 ;  /* 0x000094bf01007387 */ /* 0x000fe20000100800 */
[----:B------:R-:W-:-:S02]  /*47b0*/  FMNMX.FTZ R2, R176, R2, !PT ;  /* 0x00000002b0027209 */ /* 0x000fc40007810000 */
[----:B----4-:R-:W-:Y:S01]  /*47c0*/  FMNMX.FTZ R4, R137, R141, !PT ;  /* 0x0000008d89047209 */ /* 0x010fe20007810000 */
[----:B------:R-:W-:Y:S01]  /*47d0*/  STL [R1+0x98], R192 ;  /* 0x000098c001007387 */ /* 0x000fe20000100800 */
[----:B------:R-:W-:Y:S02]  /*47e0*/  FMNMX.FTZ R2, R177, R2, !PT ;  /* 0x00000002b1027209 */ /* 0x000fe40007810000 */
[----:B------:R-:W-:Y:S01]  /*47f0*/  FMNMX.FTZ R4, R155, R4, !PT ;  /* 0x000000049b047209 */ /* 0x000fe20007810000 */
[----:B------:R-:W-:Y:S01]  /*4800*/  STL [R1+0x88], R245 ;  /* 0x000088f501007387 */ /* 0x000fe20000100800 */
[----:B------:R-:W-:Y:S02]  /*4810*/  FMNMX.FTZ R2, R178, R2, !PT ;  /* 0x00000002b2027209 */ /* 0x000fe40007810000 */
[----:B------:R-:W-:Y:S02]  /*4820*/  FMNMX.FTZ R4, R154, R4, !PT ;  /* 0x000000049a047209 */ /* 0x000fe40007810000 */
[----:B------:R-:W-:-:S02]  /*4830*/  FMNMX.FTZ R2, R180, R2, !PT ;  /* 0x00000002b4027209 */ /* 0x000fc40007810000 */
[----:B------:R-:W-:Y:S01]  /*4840*/  FMNMX.FTZ R4, R139, R4, !PT ;  /* 0x000000048b047209 */ /* 0x000fe20007810000 */
[----:B-1----:R-:W-:Y:S01]  /*4850*/  FMUL.FTZ R5, R83, UR4 ;  /* 0x0000000453057c20 */ /* 0x002fe20008410000 */
[----:B------:R-:W-:Y:S01]  /*4860*/  FMNMX.FTZ R2, R190, R2, !PT ;  /* 0x00000002be027209 */ /* 0x000fe20007810000 */
[----:B------:R-:W-:Y:S01]  /*4870*/  ULDC UR4, c[0x0][0x2ec] ;  /* 0x0000bb0000047ab9 */ /* 0x000fe20000000800 */
[----:B------:R-:W-:Y:S01]  /*4880*/  ISETP.GE.AND P3, PT, R40, R6, PT ;  /* 0x000000062800720c */ /* 0x000fe20003f66270 */
[----:B------:R1:W4:Y:S01]  /*4890*/  MUFU.TANH R10, R5 ;  /* 0x00000005000a7308 */ /* 0x0003220000002400 */
[----:B------:R-:W-:Y:S02]  /*48a0*/  FMNMX.FTZ R2, R191, R2, !PT ;  /* 0x00000002bf027209 */ /* 0x000fe40007810000 */
[----:B---3--:R-:W-:Y:S01]  /*48b0*/  FSEL R247, R8, -INF , !P1 ;  /* 0xff80000008f77808 */ /* 0x008fe20004800000 */
[----:B------:R-:W-:Y:S01]  /*48c0*/  FMUL.FTZ R8, R74, UR4 ;  /* 0x000000044a087c20 */ /* 0x000fe20008410000 */
[----:B------:R-:W-:-:S02]  /*48d0*/  FMNMX.FTZ R69, R192, R2, !PT ;  /* 0x00000002c0457209 */ /* 0x000fc40007810000 */
[----:B------:R-:W-:Y:S01]  /*48e0*/  FMNMX.FTZ R2, R146, R4, !PT ;  /* 0x0000000492027209 */ /* 0x000fe20007810000 */
[----:B------:R-:W-:Y:S01]  /*48f0*/  STL [R1+0x84], R247 ;  /* 0x000084f701007387 */ /* 0x000fe20000100800 */
[----:B------:R-:W-:Y:S02]  /*4900*/  FMNMX.FTZ R69, R245, R69, !PT ;  /* 0x00000045f5457209 */ /* 0x000fe40007810000 */
[----:B------:R-:W-:Y:S02]  /*4910*/  FMNMX.FTZ R2, R151, R2, !PT ;  /* 0x0000000297027209 */ /* 0x000fe40007810000 */
[----:B------:R-:W-:Y:S02]  /*4920*/  FSETP.NEU.FTZ.AND P1, PT, R74, -INF , PT ;  /* 0xff8000004a00780b */ /* 0x000fe40003f3d000 */
[----:B------:R-:W-:Y:S02]  /*4930*/  FMNMX.FTZ R2, R144, R2, !PT ;  /* 0x0000000290027209 */ /* 0x000fe40007810000 */
[----:B------:R-:W-:-:S02]  /*4940*/  FSEL R246, R11, -INF , !P3 ;  /* 0xff8000000bf67808 */ /* 0x000fc40005800000 */
[----:B------:R-:W-:Y:S02]  /*4950*/  ISETP.GE.AND P3, PT, R26, R6, PT ;  /* 0x000000061a00720c */ /* 0x000fe40003f66270 */
[----:B------:R-:W-:Y:S02]  /*4960*/  FMNMX.FTZ R69, R247, R69, !PT ;  /* 0x00000045f7457209 */ /* 0x000fe40007810000 */
[----:B------:R-:W-:Y:S02]  /*4970*/  FMNMX.FTZ R2, R159, R2, !PT ;  /* 0x000000029f027209 */ /* 0x000fe40007810000 */
[----:B------:R-:W-:Y:S02]  /*4980*/  FSEL R8, R8, RZ, P1 ;  /* 0x000000ff08087208 */ /* 0x000fe40000800000 */
[----:B------:R-:W-:Y:S02]  /*4990*/  ISETP.GE.AND P1, PT, R32, R6, PT ;  /* 0x000000062000720c */ /* 0x000fe40003f26270 */
[----:B------:R-:W-:Y:S01]  /*49a0*/  FSEL R249, R12, -INF , !P3 ;  /* 0xff8000000cf97808 */ /* 0x000fe20005800000 */
[--C-:B------:R-:W-:Y:S01]  /*49b0*/  FFMA.FTZ R4, R119, UR4, -R8.reuse ;  /* 0x0000000477047c23 */ /* 0x100fe20008010808 */
[----:B------:R-:W-:Y:S01]  /*49c0*/  FMNMX.FTZ R69, R246, R69, !PT ;  /* 0x00000045f6457209 */ /* 0x000fe20007810000 */
[----:B-1----:R-:W-:Y:S01]  /*49d0*/  FFMA.FTZ R5, R117, UR4, -R8 ;  /* 0x0000000475057c23 */ /* 0x002fe20008010808 */
[----:B------:R-:W-:Y:S01]  /*49e0*/  FMNMX.FTZ R2, R157, R2, !PT ;  /* 0x000000029d027209 */ /* 0x000fe20007810000 */
[----:B------:R1:W-:Y:S01]  /*49f0*/  MUFU.EX2 R92, R4 ;  /* 0x00000004005c7308 */ /* 0x0003e20000000800 */
[----:B----4-:R-:W-:-:S02]  /*4a00*/  FSEL R221, R10, -INF , !P1 ;  /* 0xff8000000add7808 */ /* 0x010fc40004800000 */
[----:B------:R-:W-:Y:S02]  /*4a10*/  FMNMX.FTZ R69, R249, R69, !PT ;  /* 0x00000045f9457209 */ /* 0x000fe40007810000 */
[----:B------:R-:W-:Y:S02]  /*4a20*/  FMNMX.FTZ R2, R167, R2, !PT ;  /* 0x00000002a7027209 */ /* 0x000fe40007810000 */
[----:B------:R-:W-:Y:S01]  /*4a30*/  FMNMX.FTZ R69, R221, R69, !PT ;  /* 0x00000045dd457209 */ /* 0x000fe20007810000 */
[----:B------:R3:W-:Y:S01]  /*4a40*/  MUFU.EX2 R220, R5 ;  /* 0x0000000500dc7308 */ /* 0x0007e20000000800 */
[----:B--2---:R-:W-:Y:S02]  /*4a50*/  FMNMX.FTZ R72, R9, R72, !PT ;  /* 0x0000004809487209 */ /* 0x004fe40007810000 */
[----:B------:R-:W-:Y:S01]  /*4a60*/  FMNMX.FTZ R2, R165, R2, !PT ;  /* 0x00000002a5027209 */ /* 0x000fe20007810000 */
[----:B------:R-:W2:Y:S01]  /*4a70*/  SHFL.BFLY PT, R6, R69, 0x2, 0x1f ;  /* 0x0c401f0045067f89 */ /* 0x000ea200000e0000 */
[----:B------:R-:W-:-:S02]  /*4a80*/  FSEL R11, R189, -INF , !P5 ;  /* 0xff800000bd0b7808 */ /* 0x000fc40006800000 */
[----:B------:R-:W-:Y:S01]  /*4a90*/  FMNMX.FTZ R2, R170, R2, !PT ;  /* 0x00000002aa027209 */ /* 0x000fe20007810000 */
[----:B-1----:R-:W-:Y:S01]  /*4aa0*/  FFMA.FTZ R4, R120, UR4, -R8 ;  /* 0x0000000478047c23 */ /* 0x002fe20008010808 */
[----:B------:R-:W-:Y:S02]  /*4ab0*/  FSETP.NEU.FTZ.AND P5, PT, R72, -INF , PT ;  /* 0xff8000004800780b */ /* 0x000fe40003fbd000 */
[----:B------:R-:W-:Y:S01]  /*4ac0*/  FMNMX.FTZ R2, R172, R2, !PT ;  /* 0x00000002ac027209 */ /* 0x000fe20007810000 */
[----:B------:R1:W-:Y:S01]  /*4ad0*/  MUFU.EX2 R237, R4 ;  /* 0x0000000400ed7308 */ /* 0x0003e20000000800 */
[----:B------:R-:W-:Y:S02]  /*4ae0*/  FSEL R9, R201, -INF , !P6 ;  /* 0xff800000c9097808 */ /* 0x000fe40007000000 */
[----:B------:R-:W-:Y:S01]  /*4af0*/  FMNMX.FTZ R2, R179, R2, !PT ;  /* 0x00000002b3027209 */ /* 0x000fe20007810000 */
[----:B---3--:R-:W-:Y:S01]  /*4b00*/  FMUL.FTZ R5, R72, UR4 ;  /* 0x0000000448057c20 */ /* 0x008fe20008410000 */
[----:B------:R-:W-:-:S02]  /*4b10*/  ISETP.GE.AND P2, PT, R18, R7, PT ;  /* 0x000000071200720c */ /* 0x000fc40003f46270 */
[----:B------:R-:W-:Y:S02]  /*4b20*/  FMNMX.FTZ R2, R9, R2, !PT ;  /* 0x0000000209027209 */ /* 0x000fe40007810000 */
[----:B------:R-:W-:Y:S02]  /*4b30*/  FSEL R5, R5, RZ, P5 ;  /* 0x000000ff05057208 */ /* 0x000fe40002800000 */
[----:B------:R-:W-:Y:S02]  /*4b40*/  FSEL R10, R135, -INF , !P4 ;  /* 0xff800000870a7808 */ /* 0x000fe40006000000 */
[----:B------:R-:W-:Y:S02]  /*4b50*/  ISETP.GE.AND P3, PT, R19, R7, PT ;  /* 0x000000071300720c */ /* 0x000fe40003f66270 */
[----:B------:R-:W-:Y:S01]  /*4b60*/  FSEL R128, R128, -INF , !P2 ;  /* 0xff80000080807808 */ /* 0x000fe20005000000 */
[----:B-1----:R-:W-:Y:S01]  /*4b70*/  FFMA.FTZ R4, R121, UR4, -R8 ;  /* 0x0000000479047c23 */ /* 0x002fe20008010808 */
[----:B--2---:R-:W-:-:S02]  /*4b80*/  FMNMX.FTZ R69, R69, R6, !PT ;  /* 0x0000000645457209 */ /* 0x004fc40007810000 */
[-C--:B------:R-:W-:Y:S01]  /*4b90*/  ISETP.GE.AND P1, PT, R20, R7.reuse, PT ;  /* 0x000000071400720c */ /* 0x080fe20003f26270 */
[----:B------:R1:W-:Y:S01]  /*4ba0*/  MUFU.EX2 R190, R4 ;  /* 0x0000000400be7308 */ /* 0x0003e20000000800 */
[----:B------:R-:W-:Y:S01]  /*4bb0*/  FSEL R127, R127, -INF , !P3 ;  /* 0xff8000007f7f7808 */ /* 0x000fe20005800000 */
[----:B------:R-:W2:Y:S01]  /*4bc0*/  SHFL.BFLY PT, R6, R69, 0x1, 0x1f ;  /* 0x0c201f0045067f89 */ /* 0x000ea200000e0000 */
[-C--:B------:R-:W-:Y:S02]  /*4bd0*/  ISETP.GE.AND P6, PT, R21, R7.reuse, PT ;  /* 0x000000071500720c */ /* 0x080fe40003fc6270 */
[----:B------:R-:W-:Y:S02]  /*4be0*/  FSEL R136, R136, -INF , !P1 ;  /* 0xff80000088887808 */ /* 0x000fe40004800000 */
[----:B------:R-:W-:Y:S02]  /*4bf0*/  ISETP.GE.AND P5, PT, R22, R7, PT ;  /* 0x000000071600720c */ /* 0x000fe40003fa6270 */
[----:B------:R-:W-:-:S02]  /*4c00*/  FSEL R134, R134, -INF , !P6 ;  /* 0xff80000086867808 */ /* 0x000fc40007000000 */
[-C--:B------:R-:W-:Y:S02]  /*4c10*/  ISETP.GE.AND P4, PT, R28, R7.reuse, PT ;  /* 0x000000071c00720c */ /* 0x080fe40003f86270 */
[----:B------:R-:W-:Y:S02]  /*4c20*/  FSEL R149, R77, -INF , !P5 ;  /* 0xff8000004d957808 */ /* 0x000fe40006800000 */
[-C--:B------:R-:W-:Y:S01]  /*4c30*/  ISETP.GE.AND P2, PT, R34, R7.reuse, PT ;  /* 0x000000072200720c */ /* 0x080fe20003f46270 */
[----:B-1----:R-:W-:Y:S01]  /*4c40*/  FFMA.FTZ R4, R95, UR4, -R8 ;  /* 0x000000045f047c23 */ /* 0x002fe20008010808 */
[----:B------:R-:W-:Y:S02]  /*4c50*/  FSEL R148, R76, -INF , !P4 ;  /* 0xff8000004c947808 */ /* 0x000fe40006000000 */
[----:B------:R-:W-:Y:S01]  /*4c60*/  ISETP.GE.AND P3, PT, R35, R7, PT ;  /* 0x000000072300720c */ /* 0x000fe20003f66270 */
[----:B------:R1:W-:Y:S01]  /*4c70*/  MUFU.EX2 R208, R4 ;  /* 0x0000000400d07308 */ /* 0x0003e20000000800 */
[----:B------:R-:W-:-:S02]  /*4c80*/  FSEL R215, R42, -INF , !P2 ;  /* 0xff8000002ad77808 */ /* 0x000fc40005000000 */
[-C--:B------:R-:W-:Y:S02]  /*4c90*/  ISETP.GE.AND P1, PT, R38, R7.reuse, PT ;  /* 0x000000072600720c */ /* 0x080fe40003f26270 */
[----:B------:R-:W-:Y:S02]  /*4ca0*/  FSEL R219, R41, -INF , !P3 ;  /* 0xff80000029db7808 */ /* 0x000fe40005800000 */
[-C--:B------:R-:W-:Y:S02]  /*4cb0*/  ISETP.GE.AND P6, PT, R27, R7.reuse, PT ;  /* 0x000000071b00720c */ /* 0x080fe40003fc6270 */
[----:B--2---:R-:W-:Y:S01]  /*4cc0*/  FMNMX.FTZ R69, R69, R6, !PT ;  /* 0x0000000645457209 */ /* 0x004fe20007810000 */
[--C-:B------:R-:W-:Y:S01]  /*4cd0*/  FFMA.FTZ R6, R70, UR4, -R5.reuse ;  /* 0x0000000446067c23 */ /* 0x100fe20008010805 */
[-C--:B------:R-:W-:Y:S02]  /*4ce0*/  ISETP.GE.AND P5, PT, R39, R7.reuse, PT ;  /* 0x000000072700720c */ /* 0x080fe40003fa6270 */
[----:B------:R-:W-:Y:S01]  /*4cf0*/  FSEL R211, R29, -INF , !P6 ;  /* 0xff8000001dd37808 */ /* 0x000fe20007000000 */
[----:B------:R-:W-:Y:S01]  /*4d00*/  MUFU.EX2 R213, R6 ;  /* 0x0000000600d57308 */ /* 0x000fe20000000800 */
[----:B------:R-:W-:Y:S01]  /*4d10*/  FSETP.NEU.FTZ.AND P3, PT, R69, -INF , PT ;  /* 0xff8000004500780b */ /* 0x000fe20003f7d000 */
[----:B-1----:R-:W-:Y:S01]  /*4d20*/  FFMA.FTZ R4, R100, UR4, -R5 ;  /* 0x0000000464047c23 */ /* 0x002fe20008010805 */
[----:B------:R-:W-:-:S02]  /*4d30*/  ISETP.GE.AND P4, PT, R40, R7, PT ;  /* 0x000000072800720c */ /* 0x000fc40003f86270 */
[----:B------:R-:W-:-:S03]  /*4d40*/  FSEL R245, R25, -INF , !P5 ;  /* 0xff80000019f57808 */ /* 0x000fc60006800000 */
[----:B------:R1:W-:Y:S01]  /*4d50*/  MUFU.EX2 R204, R4 ;  /* 0x0000000400cc7308 */ /* 0x0003e20000000800 */
[----:B------:R-:W-:Y:S02]  /*4d60*/  ISETP.GE.AND P2, PT, R26, R7, PT ;  /* 0x000000071a00720c */ /* 0x000fe40003f46270 */
[----:B------:R-:W-:Y:S02]  /*4d70*/  FSEL R189, R16, -INF , !P4 ;  /* 0xff80000010bd7808 */ /* 0x000fe40006000000 */
[----:B-1----:R-:W-:Y:S01]  /*4d80*/  FMNMX.FTZ R4, R11, R2, !PT ;  /* 0x000000020b047209 */ /* 0x002fe20007810000 */
[----:B------:R-:W-:-:S03]  /*4d90*/  FFMA.FTZ R2, R101, UR4, -R5 ;  /* 0x0000000465027c23 */ /* 0x000fc60008010805 */
[----:B------:R-:W-:Y:S01]  /*4da0*/  FMNMX.FTZ R4, R10, R4, !PT ;  /* 0x000000040a047209 */ /* 0x000fe20007810000 */
[----:B------:R1:W2:Y:S03]  /*4db0*/  MUFU.EX2 R205, R2 ;  /* 0x0000000200cd7308 */ /* 0x0002a60000000800 */
[----:B-1----:R-:W-:Y:S01]  /*4dc0*/  FMNMX.FTZ R2, R128, R4, !PT ;  /* 0x0000000480027209 */ /* 0x002fe20007810000 */
[----:B------:R-:W-:Y:S01]  /*4dd0*/  FFMA.FTZ R4, R112, UR4, -R5 ;  /* 0x0000000470047c23 */ /* 0x000fe20008010805 */
[----:B--2---:R-:W-:Y:S02]  /*4de0*/  F2FP.F16.F32.PACK_AB R12, R205, R204 ;  /* 0x000000cccd0c723e */ /* 0x004fe400000000ff */
[----:B------:R-:W-:Y:S01]  /*4df0*/  FMNMX.FTZ R2, R127, R2, !PT ;  /* 0x000000027f027209 */ /* 0x000fe20007810000 */
[----:B------:R1:W-:Y:S03]  /*4e00*/  MUFU.EX2 R247, R4 ;  /* 0x0000000400f77308 */ /* 0x0003e60000000800 */
[----:B------:R-:W-:-:S04]  /*4e10*/  FMNMX.FTZ R2, R136, R2, !PT ;  /* 0x0000000288027209 */ /* 0x000fc80007810000 */
[----:B------:R-:W-:-:S04]  /*4e20*/  FMNMX.FTZ R2, R134, R2, !PT ;  /* 0x0000000286027209 */ /* 0x000fc80007810000 */
[----:B------:R-:W-:-:S04]  /*4e30*/  FMNMX.FTZ R2, R149, R2, !PT ;  /* 0x0000000295027209 */ /* 0x000fc80007810000 */
[----:B------:R-:W-:Y:S01]  /*4e40*/  FMNMX.FTZ R2, R148, R2, !PT ;  /* 0x0000000294027209 */ /* 0x000fe20007810000 */
[----:B-1----:R-:W-:-:S04]  /*4e50*/  FFMA.FTZ R4, R113, UR4, -R5 ;  /* 0x0000000471047c23 */ /* 0x002fc80008010805 */
[----:B------:R1:W2:Y:S02]  /*4e60*/  MUFU.EX2 R214, R4 ;  /* 0x0000000400d67308 */ /* 0x0002a40000000800 */
[----:B-1----:R-:W-:Y:S01]  /*4e70*/  FFMA.FTZ R4, R75, UR4, -R5 ;  /* 0x000000044b047c23 */ /* 0x002fe20008010805 */
[----:B------:R-:W-:Y:S02]  /*4e80*/  FSEL R75, R30, -INF , !P1 ;  /* 0xff8000001e4b7808 */ /* 0x000fe40004800000 */
[----:B------:R-:W-:-:S03]  /*4e90*/  ISETP.GE.AND P1, PT, R32, R7, PT ;  /* 0x000000072000720c */ /* 0x000fc60003f26270 */
[----:B------:R1:W-:Y:S01]  /*4ea0*/  MUFU.EX2 R240, R4 ;  /* 0x0000000400f07308 */ /* 0x0003e20000000800 */
[----:B--2---:R-:W-:Y:S02]  /*4eb0*/  F2FP.F16.F32.PACK_AB R14, R214, R247 ;  /* 0x000000f7d60e723e */ /* 0x004fe400000000ff */
[----:B-1----:R-:W-:Y:S01]  /*4ec0*/  FMNMX.FTZ R4, R215, R2, !PT ;  /* 0x00000002d7047209 */ /* 0x002fe20007810000 */
[----:B------:R-:W-:Y:S01]  /*4ed0*/  FFMA.FTZ R2, R68, UR4, -R5 ;  /* 0x0000000444027c23 */ /* 0x000fe20008010805 */
[----:B------:R-:W-:Y:S02]  /*4ee0*/  FSEL R68, R15, -INF , !P2 ;  /* 0xff8000000f447808 */ /* 0x000fe40005000000 */
[----:B------:R-:W-:Y:S01]  /*4ef0*/  FMNMX.FTZ R4, R219, R4, !PT ;  /* 0x00000004db047209 */ /* 0x000fe20007810000 */
[----:B------:R1:W2:Y:S03]  /*4f00*/  MUFU.EX2 R74, R2 ;  /* 0x00000002004a7308 */ /* 0x0002a60000000800 */
[----:B-1----:R-:W-:Y:S01]  /*4f10*/  FMNMX.FTZ R2, R75, R4, !PT ;  /* 0x000000044b027209 */ /* 0x002fe20007810000 */
[----:B------:R-:W-:Y:S01]  /*4f20*/  FMUL.FTZ R4, R69, UR4 ;  /* 0x0000000445047c20 */ /* 0x000fe20008410000 */
[----:B--2---:R-:W-:-:S02]  /*4f30*/  F2FP.F16.F32.PACK_AB R16, R74, R240 ;  /* 0x000000f04a10723e */ /* 0x004fc400000000ff */
[----:B------:R-:W-:Y:S02]  /*4f40*/  FMNMX.FTZ R2, R211, R2, !PT ;  /* 0x00000002d3027209 */ /* 0x000fe40007810000 */
[----:B------:R-:W-:Y:S02]  /*4f50*/  FSEL R4, R4, RZ, P3 ;  /* 0x000000ff04047208 */ /* 0x000fe40001800000 */
[----:B------:R-:W-:Y:S02]  /*4f60*/  FMNMX.FTZ R6, R245, R2, !PT ;  /* 0x00000002f5067209 */ /* 0x000fe40007810000 */
[----:B------:R-:W-:Y:S01]  /*4f70*/  LOP3.LUT R2, R209, R206, RZ, 0xfc, !PT ;  /* 0x000000ced1027212 */ /* 0x000fe200078efcff */
[--C-:B------:R-:W-:Y:S01]  /*4f80*/  FFMA.FTZ R7, R114, UR4, -R4.reuse ;  /* 0x0000000472077c23 */ /* 0x100fe20008010804 */
[----:B------:R-:W-:Y:S02]  /*4f90*/  FMNMX.FTZ R6, R189, R6, !PT ;  /* 0x00000006bd067209 */ /* 0x000fe40007810000 */
[----:B------:R-:W-:Y:S01]  /*4fa0*/  LEA R135, R2, UR5, 0x1 ;  /* 0x0000000502877c11 */ /* 0x000fe2000f8e08ff */
[----:B------:R1:W-:Y:S01]  /*4fb0*/  MUFU.EX2 R222, R7 ;  /* 0x0000000700de7308 */ /* 0x0003e20000000800 */
[----:B------:R-:W-:Y:S01]  /*4fc0*/  FMNMX.FTZ R2, R68, R6, !PT ;  /* 0x0000000644027209 */ /* 0x000fe20007810000 */
[--C-:B------:R-:W-:Y:S01]  /*4fd0*/  FFMA.FTZ R6, R104, UR4, -R4.reuse ;  /* 0x0000000468067c23 */ /* 0x100fe20008010804 */
[----:B------:R-:W-:Y:S01]  /*4fe0*/  IADD3 R224, R3, R135, RZ ;  /* 0x0000008703e07210 */ /* 0x000fe20007ffe0ff */
[----:B------:R-:W-:Y:S01]  /*4ff0*/  FFMA.FTZ R3, R107, UR4, -R4 ;  /* 0x000000046b037c23 */ /* 0x000fe20008010804 */
[C---:B------:R-:W-:Y:S01]  /*5000*/  IMAD.IADD R226, R0.reuse, 0x1, R135 ;  /* 0x0000000100e27824 */ /* 0x040fe200078e0287 */
[----:B------:R-:W2:Y:S02]  /*5010*/  LDSM.16.MT88.4 R36, [R135+0x8000] ;  /* 0x008000008724783b */ /* 0x000ea40000004200 */
[----:B------:R-:W3:Y:S01]  /*5020*/  MUFU.EX2 R207, R6 ;  /* 0x0000000600cf7308 */ /* 0x000ee20000000800 */
[----:B------:R-:W-:-:S02]  /*5030*/  IMAD.IADD R225, R0, 0x1, R224 ;  /* 0x0000000100e17824 */ /* 0x000fc400078e02e0 */
[----:B------:R-:W-:Y:S01]  /*5040*/  FFMA.FTZ R0, R115, UR4, -R4 ;  /* 0x0000000473007c23 */ /* 0x000fe20008010804 */
[----:B------:R-:W-:Y:S04]  /*5050*/  LDSM.16.MT88.4 R28, [R226+0x8000] ;  /* 0x00800000e21c783b */ /* 0x000fe80000004200 */
[----:B------:R-:W-:Y:S01]  /*5060*/  LDSM.16.MT88.4 R24, [R224+0x8000] ;  /* 0x00800000e018783b */ /* 0x000fe20000004200 */
[----:B------:R-:W-:Y:S01]  /*5070*/  MUFU.EX2 R216, R3 ;  /* 0x0000000300d87308 */ /* 0x000fe20000000800 */
[----:B-1----:R-:W-:Y:S02]  /*5080*/  FSEL R7, R13, -INF , !P1 ;  /* 0xff8000000d077808 */ /* 0x002fe40004800000 */
[----:B------:R-:W-:Y:S02]  /*5090*/  LDSM.16.MT88.4 R20, [R225+0x8000] ;  /* 0x00800000e114783b */ /* 0x000fe40000004200 */
[----:B------:R-:W-:-:S02]  /*50a0*/  FMNMX.FTZ R2, R7, R2, !PT ;  /* 0x0000000207027209 */ /* 0x000fc40007810000 */
[----:B------:R-:W-:Y:S01]  /*50b0*/  LDSM.16.MT88.4 R76, [R135+0x8800] ;  /* 0x00880000874c783b */ /* 0x000fe20000004200 */
[----:B------:R1:W4:Y:S01]  /*50c0*/  MUFU.EX2 R191, R0 ;  /* 0x0000000000bf7308 */ /* 0x0003220000000800 */
[----:B---3--:R-:W-:Y:S02]  /*50d0*/  F2FP.F16.F32.PACK_AB R13, R207, R222 ;  /* 0x000000decf0d723e */ /* 0x008fe400000000ff */
[----:B------:R-:W3:Y:S04]  /*50e0*/  SHFL.BFLY PT, R6, R2, 0x2, 0x1f ;  /* 0x0c401f0002067f89 */ /* 0x000ee800000e0000 */
[----:B------:R-:W-:Y:S04]  /*50f0*/  LDSM.16.MT88.4 R80, [R226+0x8800] ;  /* 0x00880000e250783b */ /* 0x000fe80000004200 */
[----:B------:R-:W-:Y:S04]  /*5100*/  LDSM.16.MT88.4 R88, [R224+0x8800] ;  /* 0x00880000e058783b */ /* 0x000fe80000004200 */
[----:B------:R-:W-:Y:S01]  /*5110*/  LDSM.16.MT88.4 R84, [R225+0x8800] ;  /* 0x00880000e154783b */ /* 0x000fe20000004200 */
[----:B-1----:R-:W-:Y:S01]  /*5120*/  FFMA.FTZ R0, R103, UR4, -R5 ;  /* 0x0000000467007c23 */ /* 0x002fe20008010805 */
[----:B----4-:R-:W-:-:S03]  /*5130*/  F2FP.F16.F32.PACK_AB R15, R191, R216 ;  /* 0x000000d8bf0f723e */ /* 0x010fc600000000ff */
[----:B------:R1:W4:Y:S04]  /*5140*/  MUFU.EX2 R70, R0 ;  /* 0x0000000000467308 */ /* 0x0003280000000800 */
[----:B--2---:R-:W-:Y:S01]  /*5150*/  HMMA.16816.F32 R60, R12, R36, RZ ;  /* 0x000000240c3c723c */ /* 0x004fe200000018ff */
[----:B---3--:R-:W-:-:S05]  /*5160*/  FMNMX.FTZ R2, R2, R6, !PT ;  /* 0x0000000602027209 */ /* 0x008fca0007810000 */
[C---:B------:R-:W-:Y:S01]  /*5170*/  HMMA.16816.F32 R56, R12.reuse, R28, RZ ;  /* 0x0000001c0c38723c */ /* 0x040fe200000018ff */
[----:B------:R-:W2:Y:S05]  /*5180*/  SHFL.BFLY PT, R3, R2, 0x1, 0x1f ;  /* 0x0c201f0002037f89 */ /* 0x000eaa00000e0000 */
[----:B------:R-:W-:Y:S01]  /*5190*/  HMMA.16816.F32 R52, R12, R24, RZ ;  /* 0x000000180c34723c */ /* 0x000fe200000018ff */
[----:B-1----:R-:W-:Y:S01]  /*51a0*/  FFMA.FTZ R0, R102, UR4, -R4 ;  /* 0x0000000466007c23 */ /* 0x002fe20008010804 */
[----:B----4-:R-:W-:-:S03]  /*51b0*/  F2FP.F16.F32.PACK_AB R18, R70, R213 ;  /* 0x000000d54612723e */ /* 0x010fc600000000ff */
[----:B------:R1:W-:Y:S01]  /*51c0*/  MUFU.EX2 R234, R0 ;  /* 0x0000000000ea7308 */ /* 0x0003e20000000800 */
[C---:B------:R-:W-:Y:S06]  /*51d0*/  HMMA.16816.F32 R64, R12.reuse, R20, RZ ;  /* 0x000000140c40723c */ /* 0x040fec00000018ff */
[C---:B------:R-:W-:Y:S06]  /*51e0*/  HMMA.16816.F32 R48, R12.reuse, R38, RZ ;  /* 0x000000260c30723c */ /* 0x040fec00000018ff */
[----:B------:R-:W-:Y:S01]  /*51f0*/  HMMA.16816.F32 R44, R12, R30, RZ ;  /* 0x0000001e0c2c723c */ /* 0x000fe200000018ff */
[----:B--2---:R-:W-:Y:S01]  /*5200*/  FMNMX.FTZ R73, R2, R3, !PT ;  /* 0x0000000302497209 */ /* 0x004fe20007810000 */
[----:B------:R-:W-:Y:S01]  /*5210*/  FFMA.FTZ R2, R129, UR4, -R8 ;  /* 0x0000000481027c23 */ /* 0x000fe20008010808 */
[----:B-1----:R-:W-:-:S02]  /*5220*/  FFMA.FTZ R0, R71, UR4, -R4 ;  /* 0x0000000447007c23 */ /* 0x002fc40008010804 */
[----:B------:R-:W-:Y:S01]  /*5230*/  FSETP.NEU.FTZ.AND P1, PT, R73, -INF , PT ;  /* 0xff8000004900780b */ /* 0x000fe20003f3d000 */
[----:B------:R1:W-:Y:S01]  /*5240*/  MUFU.EX2 R201, R2 ;  /* 0x0000000200c97308 */ /* 0x0003e20000000800 */
[----:B------:R-:W-:Y:S07]  /*5250*/  HMMA.16816.F32 R40, R12, R26, RZ ;  /* 0x0000001a0c28723c */ /* 0x000fee00000018ff */
[----:B------:R2:W3:Y:S01]  /*5260*/  MUFU.EX2 R229, R0 ;  /* 0x0000000000e57308 */ /* 0x0004e20000000800 */
[----:B-1----:R-:W-:-:S07]  /*5270*/  FFMA.FTZ R2, R130, UR4, -R8 ;  /* 0x0000000482027c23 */ /* 0x002fce0008010808 */
[----:B------:R-:W-:Y:S01]  /*5280*/  MUFU.EX2 R238, R2 ;  /* 0x0000000200ee7308 */ /* 0x000fe20000000800 */
[----:B--2---:R-:W-:Y:S01]  /*5290*/  FFMA.FTZ R0, R105, UR4, -R4 ;  /* 0x0000000469007c23 */ /* 0x004fe20008010804 */
[----:B---3--:R-:W-:-:S06]  /*52a0*/  F2FP.F16.F32.PACK_AB R17, R229, R234 ;  /* 0x000000eae511723e */ /* 0x008fcc00000000ff */
[----:B------:R1:W-:Y:S02]  /*52b0*/  MUFU.EX2 R236, R0 ;  /* 0x0000000000ec7308 */ /* 0x0003e40000000800 */
[----:B-1----:R-:W-:-:S06]  /*52c0*/  FFMA.FTZ R0, R106, UR4, -R4 ;  /* 0x000000046a007c23 */ /* 0x002fcc0008010804 */
[----:B------:R1:W2:Y:S02]  /*52d0*/  MUFU.EX2 R33, R0 ;  /* 0x0000000000217308 */ /* 0x0002a40000000800 */
[----:B-1----:R-:W-:Y:S01]  /*52e0*/  FMUL.FTZ R0, R73, UR4 ;  /* 0x0000000449007c20 */ /* 0x002fe20008410000 */
[----:B--2---:R-:W-:Y:S02]  /*52f0*/  IMAD.MOV.U32 R129, RZ, RZ, R33 ;  /* 0x000000ffff817224 */ /* 0x004fe400078e0021 */
[----:B------:R-:W-:Y:S02]  /*5300*/  HMMA.16816.F32 R32, R12, R22, RZ ;  /* 0x000000160c20723c */ /* 0x000fe400000018ff */
[----:B------:R-:W-:Y:S02]  /*5310*/  FSEL R0, R0, RZ, P1 ;  /* 0x000000ff00007208 */ /* 0x000fe40000800000 */
[----:B------:R-:W-:-:S03]  /*5320*/  F2FP.F16.F32.PACK_AB R19, R129, R236 ;  /* 0x000000ec8113723e */ /* 0x000fc600000000ff */
[----:B------:R-:W-:Y:S01]  /*5330*/  FFMA.FTZ R2, R137, UR4, -R0 ;  /* 0x0000000489027c23 */ /* 0x000fe20008010800 */
[----:B------:R-:W-:-:S03]  /*5340*/  F2FP.F16.F32.PACK_AB R14, R190, R237 ;  /* 0x000000edbe0e723e */ /* 0x000fc600000000ff */
[----:B------:R1:W-:Y:S01]  /*5350*/  MUFU.EX2 R71, R2 ;  /* 0x0000000200477308 */ /* 0x0003e20000000800 */
[C---:B------:R-:W-:Y:S06]  /*5360*/  HMMA.16816.F32 R116, R16.reuse, R76, R60 ;  /* 0x0000004c1074723c */ /* 0x040fec000000183c */
        /* <DEDUP_REMOVED lines=9> */
[----:B--2---:R-:W-:-:S03]  /*5400*/  F2FP.F16.F32.PACK_AB R13, R6, R71 ;  /* 0x00000047060d723e */ /* 0x004fc600000000ff */
[----:B------:R1:W-:Y:S01]  /*5410*/  MUFU.EX2 R155, R2 ;  /* 0x00000002009b7308 */ /* 0x0003e20000000800 */
[----:B------:R-:W-:Y:S01]  /*5420*/  HMMA.16816.F32 R104, R16, R86, R32 ;  /* 0x000000561068723c */ /* 0x000fe20000001820 */
[----:B-1----:R-:W-:-:S06]  /*5430*/  FFMA.FTZ R2, R154, UR4, -R0 ;  /* 0x000000049a027c23 */ /* 0x002fcc0008010800 */
[----:B------:R1:W2:Y:S02]  /*5440*/  MUFU.EX2 R154, R2 ;  /* 0x00000002009a7308 */ /* 0x0002a40000000800 */
[----:B-1----:R-:W-:Y:S01]  /*5450*/  FFMA.FTZ R2, R133, UR4, -R8 ;  /* 0x0000000485027c23 */ /* 0x002fe20008010808 */
[----:B--2---:R-:W-:-:S05]  /*5460*/  F2FP.F16.F32.PACK_AB R15, R154, R155 ;  /* 0x0000009b9a0f723e */ /* 0x004fca00000000ff */
[----:B------:R1:W-:Y:S02]  /*5470*/  MUFU.EX2 R227, R2 ;  /* 0x0000000200e37308 */ /* 0x0003e40000000800 */
[----:B-1----:R-:W-:Y:S01]  /*5480*/  FFMA.FTZ R2, R139, UR4, -R0 ;  /* 0x000000048b027c23 */ /* 0x002fe20008010800 */
[----:B------:R-:W-:-:S05]  /*5490*/  MOV R139, R92 ;  /* 0x0000005c008b7202 */ /* 0x000fca0000000f00 */
[----:B------:R1:W-:Y:S01]  /*54a0*/  MUFU.EX2 R230, R2 ;  /* 0x0000000200e67308 */ /* 0x0003e20000000800 */
[----:B------:R-:W-:-:S07]  /*54b0*/  F2FP.F16.F32.PACK_AB R12, R139, R220 ;  /* 0x000000dc8b0c723e */ /* 0x000fce00000000ff */
[C---:B------:R-:W-:Y:S06]  /*54c0*/  HMMA.16816.F32 R44, R12.reuse, R36, RZ ;  /* 0x000000240c2c723c */ /* 0x040fec00000018ff */
[----:B------:R-:W-:Y:S01]  /*54d0*/  HMMA.16816.F32 R40, R12, R28, RZ ;  /* 0x0000001c0c28723c */ /* 0x000fe200000018ff */
[----:B-1----:R-:W-:-:S05]  /*54e0*/  FFMA.FTZ R2, R146, UR4, -R0 ;  /* 0x0000000492027c23 */ /* 0x002fca0008010800 */
[C---:B------:R-:W-:Y:S01]  /*54f0*/  HMMA.16816.F32 R32, R12.reuse, R24, RZ ;  /* 0x000000180c20723c */ /* 0x040fe200000018ff */
[----:B------:R1:W2:Y:S05]  /*5500*/  MUFU.EX2 R232, R2 ;  /* 0x0000000200e87308 */ /* 0x0002aa0000000800 */
[C---:B------:R-:W-:Y:S06]  /*5510*/  HMMA.16816.F32 R16, R12.reuse, R20, RZ ;  /* 0x000000140c10723c */ /* 0x040fec00000018ff */
[----:B------:R-:W-:Y:S01]  /*5520*/  HMMA.16816.F32 R28, R12, R30, RZ ;  /* 0x0000001e0c1c723c */ /* 0x000fe200000018ff */
[----:B-1----:R-:W-:-:S05]  /*5530*/  FFMA.FTZ R2, R151, UR4, -R0 ;  /* 0x0000000497027c23 */ /* 0x002fca0008010800 */
[C---:B------:R-:W-:Y:S01]  /*5540*/  HMMA.16816.F32 R24, R12.reuse, R26, RZ ;  /* 0x0000001a0c18723c */ /* 0x040fe200000018ff */
[----:B------:R-:W-:Y:S01]  /*5550*/  MOV R151, R204 ;  /* 0x000000cc00977202 */ /* 0x000fe20000000f00 */
[----:B------:R1:W-:Y:S04]  /*5560*/  MUFU.EX2 R137, R2 ;  /* 0x0000000200897308 */ /* 0x0003e80000000800 */
[C---:B------:R-:W-:Y:S06]  /*5570*/  HMMA.16816.F32 R20, R12.reuse, R22, RZ ;  /* 0x000000160c14723c */ /* 0x040fec00000018ff */
[----:B------:R-:W-:Y:S07]  /*5580*/  HMMA.16816.F32 R36, R12, R38, RZ ;  /* 0x000000260c24723c */ /* 0x000fee00000018ff */
[----:B------:R-:W-:Y:S01]  /*5590*/  F2FP.F16.F32.PACK_AB R12, R201, R208 ;  /* 0x000000d0c90c723e */ /* 0x000fe200000000ff */
[----:B-1----:R-:W-:Y:S01]  /*55a0*/  FFMA.FTZ R2, R144, UR4, -R0 ;  /* 0x0000000490027c23 */ /* 0x002fe20008010800 */
[----:B--2---:R-:W-:-:S02]  /*55b0*/  F2FP.F16.F32.PACK_AB R13, R232, R230 ;  /* 0x000000e6e80d723e */ /* 0x004fc400000000ff */
[----:B------:R-:W-:Y:S01]  /*55c0*/  F2FP.F16.F32.PACK_AB R14, R227, R238 ;  /* 0x000000eee30e723e */ /* 0x000fe200000000ff */
[----:B------:R1:W2:Y:S02]  /*55d0*/  MUFU.EX2 R209, R2 ;  /* 0x0000000200d17308 */ /* 0x0002a40000000800 */
[----:B-1----:R-:W-:Y:S01]  /*55e0*/  FFMA.FTZ R2, R160, UR4, -R8 ;  /* 0x00000004a0027c23 */ /* 0x002fe20008010808 */
[----:B--2---:R-:W-:-:S05]  /*55f0*/  F2FP.F16.F32.PACK_AB R15, R209, R137 ;  /* 0x00000089d10f723e */ /* 0x004fca00000000ff */
[----:B------:R1:W-:Y:S02]  /*5600*/  MUFU.EX2 R133, R2 ;  /* 0x0000000200857308 */ /* 0x0003e40000000800 */
[C---:B------:R-:W-:Y:S06]  /*5610*/  HMMA.16816.F32 R56, R12.reuse, R76, R44 ;  /* 0x0000004c0c38723c */ /* 0x040fec000000182c */
[C---:B------:R-:W-:Y:S06]  /*5620*/  HMMA.16816.F32 R48, R12.reuse, R80, R40 ;  /* 0x000000500c30723c */ /* 0x040fec0000001828 */
[----:B------:R-:W-:Y:S01]  /*5630*/  HMMA.16816.F32 R64, R12, R88, R32 ;  /* 0x000000580c40723c */ /* 0x000fe20000001820 */
[----:B-1----:R-:W-:Y:S01]  /*5640*/  FFMA.FTZ R2, R162, UR4, -R8 ;  /* 0x00000004a2027c23 */ /* 0x002fe20008010808 */
[----:B------:R-:W-:-:S03]  /*5650*/  MOV R162, R213 ;  /* 0x000000d500a27202 */ /* 0x000fc60000000f00 */
[----:B------:R1:W-:Y:S01]  /*5660*/  MUFU.EX2 R252, R2 ;  /* 0x0000000200fc7308 */ /* 0x0003e20000000800 */
[C---:B------:R-:W-:Y:S01]  /*5670*/  HMMA.16816.F32 R92, R12.reuse, R84, R16 ;  /* 0x000000540c5c723c */ /* 0x040fe20000001810 */
[----:B------:R-:W-:Y:S05]  /*5680*/  LDSM.16.MT88.4 R16, [R226+0x9000] ;  /* 0x00900000e210783b */ /* 0x000fea0000004200 */
[C---:B------:R-:W-:Y:S01]  /*5690*/  HMMA.16816.F32 R32, R12.reuse, R82, R28 ;  /* 0x000000520c20723c */ /* 0x040fe2000000181c */
[----:B------:R-:W-:Y:S05]  /*56a0*/  LDSM.16.MT88.4 R28, [R225+0x9000] ;  /* 0x00900000e11c783b */ /* 0x000fea0000004200 */
[----:B------:R-:W-:Y:S01]  /*56b0*/  HMMA.16816.F32 R40, R12, R90, R24 ;  /* 0x0000005a0c28723c */ /* 0x000fe20000001818 */
[----:B------:R-:W-:Y:S01]  /*56c0*/  LDSM.16.MT88.4 R24, [R224+0x9000] ;  /* 0x00900000e018783b */ /* 0x000fe20000004200 */
[----:B-1----:R-:W-:-:S04]  /*56d0*/  FFMA.FTZ R2, R161, UR4, -R8 ;  /* 0x00000004a1027c23 */ /* 0x002fc80008010808 */
[C---:B------:R-:W-:Y:S01]  /*56e0*/  HMMA.16816.F32 R44, R12.reuse, R86, R20 ;  /* 0x000000560c2c723c */ /* 0x040fe20000001814 */
[----:B------:R-:W1:Y:S01]  /*56f0*/  LDSM.16.MT88.4 R20, [R135+0x9000] ;  /* 0x009000008714783b */ /* 0x000e620000004200 */
[----:B------:R2:W-:Y:S04]  /*5700*/  MUFU.EX2 R206, R2 ;  /* 0x0000000200ce7308 */ /* 0x0005e80000000800 */
[----:B------:R-:W-:Y:S01]  /*5710*/  HMMA.16816.F32 R36, R12, R78, R36 ;  /* 0x0000004e0c24723c */ /* 0x000fe20000001824 */
[----:B--2---:R-:W-:-:S04]  /*5720*/  FFMA.FTZ R2, R158, UR4, -R8 ;  /* 0x000000049e027c23 */ /* 0x004fc80008010808 */
[----:B------:R2:W-:Y:S02]  /*5730*/  MUFU.EX2 R160, R2 ;  /* 0x0000000200a07308 */ /* 0x0005e40000000800 */
[----:B--2---:R-:W-:-:S06]  /*5740*/  FFMA.FTZ R2, R159, UR4, -R0 ;  /* 0x000000049f027c23 */ /* 0x004fcc0008010800 */
[----:B------:R2:W-:Y:S02]  /*5750*/  MUFU.EX2 R141, R2 ;  /* 0x00000002008d7308 */ /* 0x0005e40000000800 */
[----:B--2---:R-:W-:-:S06]  /*5760*/  FFMA.FTZ R2, R157, UR4, -R0 ;  /* 0x000000049d027c23 */ /* 0x004fcc0008010800 */
[----:B------:R2:W-:Y:S02]  /*5770*/  MUFU.EX2 R130, R2 ;  /* 0x0000000200827308 */ /* 0x0005e40000000800 */
[----:B--2---:R-:W-:-:S06]  /*5780*/  FFMA.FTZ R2, R153, UR4, -R5 ;  /* 0x0000000499027c23 */ /* 0x004fcc0008010805 */
[----:B------:R2:W-:Y:S02]  /*5790*/  MUFU.EX2 R231, R2 ;  /* 0x0000000200e77308 */ /* 0x0005e40000000800 */
[----:B--2---:R-:W-:-:S06]  /*57a0*/  FFMA.FTZ R2, R143, UR4, -R5 ;  /* 0x000000048f027c23 */ /* 0x004fcc0008010805 */
[----:B------:R2:W3:Y:S02]  /*57b0*/  MUFU.EX2 R192, R2 ;  /* 0x0000000200c07308 */ /* 0x0004e40000000800 */
[----:B--2---:R-:W-:Y:S01]  /*57c0*/  FFMA.FTZ R2, R142, UR4, -R5 ;  /* 0x000000048e027c23 */ /* 0x004fe20008010805 */
[----:B---3--:R-:W-:-:S05]  /*57d0*/  F2FP.F16.F32.PACK_AB R12, R192, R231 ;  /* 0x000000e7c00c723e */ /* 0x008fca00000000ff */
[----:B------:R2:W-:Y:S02]  /*57e0*/  MUFU.EX2 R146, R2 ;  /* 0x0000000200927308 */ /* 0x0005e40000000800 */
[----:B--2---:R-:W-:-:S06]  /*57f0*/  FFMA.FTZ R2, R147, UR4, -R5 ;  /* 0x0000000493027c23 */ /* 0x004fcc0008010805 */
[----:B------:R2:W3:Y:S02]  /*5800*/  MUFU.EX2 R3, R2 ;  /* 0x0000000200037308 */ /* 0x0004e40000000800 */
[----:B--2---:R-:W-:Y:S01]  /*5810*/  FFMA.FTZ R2, R152, UR4, -R4 ;  /* 0x0000000498027c23 */ /* 0x004fe20008010804 */
[----:B---3--:R-:W-:-:S05]  /*5820*/  IMAD.MOV.U32 R152, RZ, RZ, R3 ;  /* 0x000000ffff987224 */ /* 0x008fca00078e0003 */
[----:B------:R2:W3:Y:S01]  /*5830*/  MUFU.EX2 R3, R2 ;  /* 0x0000000200037308 */ /* 0x0004e20000000800 */
[----:B------:R-:W-:Y:S01]  /*5840*/  F2FP.F16.F32.PACK_AB R14, R152, R146 ;  /* 0x00000092980e723e */ /* 0x000fe200000000ff */
[----:B--2---:R-:W-:Y:S01]  /*5850*/  FFMA.FTZ R2, R145, UR4, -R4 ;  /* 0x0000000491027c23 */ /* 0x004fe20008010804 */
[----:B------:R-:W-:-:S05]  /*5860*/  MOV R145, R236 ;  /* 0x000000ec00917202 */ /* 0x000fca0000000f00 */
[----:B------:R2:W4:Y:S02]  /*5870*/  MUFU.EX2 R142, R2 ;  /* 0x00000002008e7308 */ /* 0x0005240000000800 */
[----:B--2---:R-:W-:-:S06]  /*5880*/  FFMA.FTZ R2, R150, UR4, -R4 ;  /* 0x0000000496027c23 */ /* 0x004fcc0008010804 */
[----:B------:R2:W-:Y:S02]  /*5890*/  MUFU.EX2 R147, R2 ;  /* 0x0000000200937308 */ /* 0x0005e40000000800 */
[--C-:B--2---:R-:W-:Y:S01]  /*58a0*/  FFMA.FTZ R2, R163, UR4, -R4.reuse ;  /* 0x00000004a3027c23 */ /* 0x104fe20008010804 */
[----:B---3--:R-:W-:Y:S02]  /*58b0*/  IMAD.MOV.U32 R163, RZ, RZ, R3 ;  /* 0x000000ffffa37224 */ /* 0x008fe400078e0003 */
[----:B------:R-:W-:Y:S01]  /*58c0*/  FFMA.FTZ R3, R125, UR4, -R4 ;  /* 0x000000047d037c23 */ /* 0x000fe20008010804 */
[----:B------:R-:W-:Y:S02]  /*58d0*/  MOV R125, R238 ;  /* 0x000000ee007d7202 */ /* 0x000fe40000000f00 */
[----:B------:R2:W3:Y:S01]  /*58e0*/  MUFU.EX2 R153, R2 ;  /* 0x0000000200997308 */ /* 0x0004e20000000800 */
[----:B----4-:R-:W-:-:S07]  /*58f0*/  F2FP.F16.F32.PACK_AB R13, R142, R163 ;  /* 0x000000a38e0d723e */ /* 0x010fce00000000ff */
[----:B------:R4:W-:Y:S01]  /*5900*/  MUFU.EX2 R239, R3 ;  /* 0x0000000300ef7308 */ /* 0x0009e20000000800 */
[----:B--2---:R-:W-:Y:S01]  /*5910*/  FFMA.FTZ R2, R167, UR4, -R0 ;  /* 0x00000004a7027c23 */ /* 0x004fe20008010800 */
[----:B---3--:R-:W-:-:S06]  /*5920*/  F2FP.F16.F32.PACK_AB R15, R153, R147 ;  /* 0x00000093990f723e */ /* 0x008fcc00000000ff */
[----:B------:R2:W-:Y:S01]  /*5930*/  MUFU.EX2 R144, R2 ;  /* 0x0000000200907308 */ /* 0x0005e20000000800 */
[----:B-1----:R-:W-:Y:S01]  /*5940*/  HMMA.16816.F32 R52, R12, R20, R116 ;  /* 0x000000140c34723c */ /* 0x002fe20000001874 */
[----:B----4-:R-:W-:-:S06]  /*5950*/  FFMA.FTZ R3, R132, UR4, -R4 ;  /* 0x0000000484037c23 */ /* 0x010fcc0008010804 */
[----:B------:R1:W-:Y:S01]  /*5960*/  MUFU.EX2 R213, R3 ;  /* 0x0000000300d57308 */ /* 0x0003e20000000800 */
[C---:B------:R-:W-:Y:S06]  /*5970*/  HMMA.16816.F32 R80, R12.reuse, R16, R108 ;  /* 0x000000100c50723c */ /* 0x040fec000000186c */
[----:B------:R-:W-:Y:S01]  /*5980*/  HMMA.16816.F32 R96, R12, R24, R96 ;  /* 0x000000180c60723c */ /* 0x000fe20000001860 */
[----:B--2---:R-:W-:-:S04]  /*5990*/  FFMA.FTZ R2, R165, UR4, -R0 ;  /* 0x00000004a5027c23 */ /* 0x004fc80008010800 */
[----:B------:R2:W3:Y:S01]  /*59a0*/  MUFU.EX2 R161, R2 ;  /* 0x0000000200a17308 */ /* 0x0004e20000000800 */
[----:B------:R-:W-:Y:S01]  /*59b0*/  HMMA.16816.F32 R120, R12, R28, R120 ;  /* 0x0000001c0c78723c */ /* 0x000fe20000001878 */
[----:B-1----:R-:W-:-:S05]  /*59c0*/  FFMA.FTZ R3, R178, UR4, -R4 ;  /* 0x00000004b2037c23 */ /* 0x002fca0008010804 */
[C---:B------:R-:W-:Y:S01]  /*59d0*/  HMMA.16816.F32 R60, R12.reuse, R22, R60 ;  /* 0x000000160c3c723c */ /* 0x040fe2000000183c */
[----:B------:R-:W-:Y:S05]  /*59e0*/  MUFU.EX2 R132, R3 ;  /* 0x0000000300847308 */ /* 0x000fea0000000800 */
[----:B------:R-:W-:Y:S01]  /*59f0*/  HMMA.16816.F32 R84, R12, R18, R100 ;  /* 0x000000120c54723c */ /* 0x000fe20000001864 */
[----:B--2---:R-:W-:-:S05]  /*5a00*/  FFMA.FTZ R2, R173, UR4, -R8 ;  /* 0x00000004ad027c23 */ /* 0x004fca0008010808 */
[C---:B------:R-:W-:Y:S01]  /*5a10*/  HMMA.16816.F32 R112, R12.reuse, R26, R112 ;  /* 0x0000001a0c70723c */ /* 0x040fe20000001870 */
[----:B------:R1:W-:Y:S05]  /*5a20*/  MUFU.EX2 R228, R2 ;  /* 0x0000000200e47308 */ /* 0x0003ea0000000800 */
[----:B------:R-:W-:Y:S07]  /*5a30*/  HMMA.16816.F32 R104, R12, R30, R104 ;  /* 0x0000001e0c68723c */ /* 0x000fee0000001868 */
[----:B------:R-:W-:-:S02]  /*5a40*/  F2FP.F16.F32.PACK_AB R12, R252, R133 ;  /* 0x00000085fc0c723e */ /* 0x000fc400000000ff */
[----:B------:R-:W-:Y:S02]  /*5a50*/  F2FP.F16.F32.PACK_AB R13, R130, R141 ;  /* 0x0000008d820d723e */ /* 0x000fe400000000ff */
[----:B------:R-:W-:Y:S01]  /*5a60*/  F2FP.F16.F32.PACK_AB R14, R160, R206 ;  /* 0x000000cea00e723e */ /* 0x000fe200000000ff */
[----:B-1----:R-:W-:Y:S01]  /*5a70*/  FFMA.FTZ R2, R174, UR4, -R8 ;  /* 0x00000004ae027c23 */ /* 0x002fe20008010808 */
[----:B---3--:R-:W-:-:S03]  /*5a80*/  F2FP.F16.F32.PACK_AB R15, R161, R144 ;  /* 0x00000090a10f723e */ /* 0x008fc600000000ff */
[----:B------:R1:W-:Y:S04]  /*5a90*/  MUFU.EX2 R173, R2 ;  /* 0x0000000200ad7308 */ /* 0x0003e80000000800 */
[C---:B------:R-:W-:Y:S06]  /*5aa0*/  HMMA.16816.F32 R108, R12.reuse, R20, R56 ;  /* 0x000000140c6c723c */ /* 0x040fec0000001838 */
[C---:B------:R-:W-:Y:S01]  /*5ab0*/  HMMA.16816.F32 R100, R12.reuse, R22, R36 ;  /* 0x000000160c64723c */ /* 0x040fe20000001824 */
[----:B------:R-:W2:Y:S05]  /*5ac0*/  LDSM.16.MT88.4 R20, [R135+0x9800] ;  /* 0x009800008714783b */ /* 0x000eaa0000004200 */
[----:B------:R-:W-:Y:S01]  /*5ad0*/  HMMA.16816.F32 R88, R12, R16, R48 ;  /* 0x000000100c58723c */ /* 0x000fe20000001830 */
[----:B-1----:R-:W-:Y:S01]  /*5ae0*/  FFMA.FTZ R2, R175, UR4, -R8 ;  /* 0x00000004af027c23 */ /* 0x002fe20008010808 */
[----:B------:R-:W-:-:S03]  /*5af0*/  IMAD.MOV.U32 R175, RZ, RZ, R211 ;  /* 0x000000ffffaf7224 */ /* 0x000fc600078e00d3 */
[----:B------:R1:W-:Y:S01]  /*5b00*/  MUFU.EX2 R159, R2 ;  /* 0x00000002009f7308 */ /* 0x0003e20000000800 */
[C---:B------:R-:W-:Y:S01]  /*5b10*/  HMMA.16816.F32 R76, R12.reuse, R18, R32 ;  /* 0x000000120c4c723c */ /* 0x040fe20000001820 */
[----:B------:R-:W3:Y:S05]  /*5b20*/  LDSM.16.MT88.4 R16, [R226+0x9800] ;  /* 0x00980000e210783b */ /* 0x000eea0000004200 */
[C---:B------:R-:W-:Y:S06]  /*5b30*/  HMMA.16816.F32 R48, R12.reuse, R24, R64 ;  /* 0x000000180c30723c */ /* 0x040fec0000001840 */
[----:B------:R-:W-:Y:S01]  /*5b40*/  HMMA.16816.F32 R40, R12, R26, R40 ;  /* 0x0000001a0c28723c */ /* 0x000fe20000001828 */
[----:B------:R-:W4:Y:S01]  /*5b50*/  LDSM.16.MT88.4 R24, [R224+0x9800] ;  /* 0x00980000e018783b */ /* 0x000f220000004200 */
[----:B-1----:R-:W-:Y:S01]  /*5b60*/  FFMA.FTZ R2, R171, UR4, -R8 ;  /* 0x00000004ab027c23 */ /* 0x002fe20008010808 */
[----:B------:R-:W-:-:S03]  /*5b70*/  MOV R171, R201 ;  /* 0x000000c900ab7202 */ /* 0x000fc60000000f00 */
[C---:B------:R-:W-:Y:S01]  /*5b80*/  HMMA.16816.F32 R36, R12.reuse, R28, R92 ;  /* 0x0000001c0c24723c */ /* 0x040fe2000000185c */
[----:B------:R1:W-:Y:S05]  /*5b90*/  MUFU.EX2 R150, R2 ;  /* 0x0000000200967308 */ /* 0x0003ea0000000800 */
[----:B------:R-:W-:Y:S01]  /*5ba0*/  HMMA.16816.F32 R32, R12, R30, R44 ;  /* 0x0000001e0c20723c */ /* 0x000fe2000000182c */
[----:B------:R-:W4:Y:S01]  /*5bb0*/  LDSM.16.MT88.4 R28, [R225+0x9800] ;  /* 0x00980000e11c783b */ /* 0x000f220000004200 */
[----:B-1----:R-:W-:Y:S01]  /*5bc0*/  FFMA.FTZ R2, R170, UR4, -R0 ;  /* 0x00000004aa027c23 */ /* 0x002fe20008010800 */
[----:B------:R-:W-:-:S03]  /*5bd0*/  IMAD.MOV.U32 R170, RZ, RZ, R133 ;  /* 0x000000ffffaa7224 */ /* 0x000fc600078e0085 */
[----:B------:R1:W-:Y:S02]  /*5be0*/  MUFU.EX2 R233, R2 ;  /* 0x0000000200e97308 */ /* 0x0003e40000000800 */
[----:B-1----:R-:W-:Y:S01]  /*5bf0*/  FFMA.FTZ R2, R172, UR4, -R0 ;  /* 0x00000004ac027c23 */ /* 0x002fe20008010800 */
[----:B------:R-:W-:-:S05]  /*5c00*/  IMAD.MOV.U32 R172, RZ, RZ, R214 ;  /* 0x000000ffffac7224 */ /* 0x000fca00078e00d6 */
[----:B------:R1:W-:Y:S02]  /*5c10*/  MUFU.EX2 R165, R2 ;  /* 0x0000000200a57308 */ /* 0x0003e40000000800 */
[----:B-1----:R-:W-:Y:S01]  /*5c20*/  FFMA.FTZ R2, R169, UR4, -R5 ;  /* 0x00000004a9027c23 */ /* 0x002fe20008010805 */
[----:B------:R-:W-:-:S05]  /*5c30*/  IMAD.MOV.U32 R169, RZ, RZ, R141 ;  /* 0x000000ffffa97224 */ /* 0x000fca00078e008d */
[----:B------:R1:W-:Y:S02]  /*5c40*/  MUFU.EX2 R174, R2 ;  /* 0x0000000200ae7308 */ /* 0x0003e40000000800 */
[----:B-1----:R-:W-:Y:S01]  /*5c50*/  FFMA.FTZ R2, R168, UR4, -R5 ;  /* 0x00000004a8027c23 */ /* 0x002fe20008010805 */
[----:B------:R-:W-:-:S05]  /*5c60*/  MOV R168, R208 ;  /* 0x000000d000a87202 */ /* 0x000fca0000000f00 */
[----:B------:R1:W2:Y:S02]  /*5c70*/  MUFU.EX2 R167, R2 ;  /* 0x0000000200a77308 */ /* 0x0002a40000000800 */
[----:B-1----:R-:W-:Y:S01]  /*5c80*/  FFMA.FTZ R2, R166, UR4, -R5 ;  /* 0x00000004a6027c23 */ /* 0x002fe20008010805 */
[----:B--2---:R-:W-:Y:S01]  /*5c90*/  F2FP.F16.F32.PACK_AB R12, R167, R174 ;  /* 0x000000aea70c723e */ /* 0x004fe200000000ff */
[----:B------:R-:W-:-:S04]  /*5ca0*/  IMAD.MOV.U32 R166, RZ, RZ, R205 ;  /* 0x000000ffffa67224 */ /* 0x000fc800078e00cd */
[----:B------:R1:W-:Y:S02]  /*5cb0*/  MUFU.EX2 R157, R2 ;  /* 0x00000002009d7308 */ /* 0x0003e40000000800 */
[----:B-1----:R-:W-:Y:S01]  /*5cc0*/  FFMA.FTZ R2, R164, UR4, -R5 ;  /* 0x00000004a4027c23 */ /* 0x002fe20008010805 */
[----:B------:R-:W-:-:S05]  /*5cd0*/  MOV R164, R216 ;  /* 0x000000d800a47202 */ /* 0x000fca0000000f00 */
[----:B------:R1:W2:Y:S02]  /*5ce0*/  MUFU.EX2 R244, R2 ;  /* 0x0000000200f47308 */ /* 0x0002a40000000800 */
[----:B-1----:R-:W-:Y:S01]  /*5cf0*/  FFMA.FTZ R2, R156, UR4, -R4 ;  /* 0x000000049c027c23 */ /* 0x002fe20008010804 */
[----:B------:R-:W-:Y:S01]  /*5d00*/  IMAD.MOV.U32 R156, RZ, RZ, R237 ;  /* 0x000000ffff9c7224 */ /* 0x000fe200078e00ed */
[----:B--2---:R-:W-:-:S04]  /*5d10*/  F2FP.F16.F32.PACK_AB R14, R244, R157 ;  /* 0x0000009df40e723e */ /* 0x004fc800000000ff */
[----:B------:R1:W-:Y:S02]  /*5d20*/  MUFU.EX2 R243, R2 ;  /* 0x0000000200f37308 */ /* 0x0003e40000000800 */
[----:B-1----:R-:W-:Y:S01]  /*5d30*/  FFMA.FTZ R2, R124, UR4, -R4 ;  /* 0x000000047c027c23 */ /* 0x002fe20008010804 */
[----:B------:R-:W-:-:S05]  /*5d40*/  IMAD.MOV.U32 R124, RZ, RZ, R130 ;  /* 0x000000ffff7c7224 */ /* 0x000fca00078e0082 */
[----:B------:R1:W2:Y:S02]  /*5d50*/  MUFU.EX2 R242, R2 ;  /* 0x0000000200f27308 */ /* 0x0002a40000000800 */
[----:B-1----:R-:W-:Y:S01]  /*5d60*/  FFMA.FTZ R2, R126, UR4, -R4 ;  /* 0x000000047e027c23 */ /* 0x002fe20008010804 */
[----:B--2---:R-:W-:Y:S01]  /*5d70*/  F2FP.F16.F32.PACK_AB R13, R242, R243 ;  /* 0x000000f3f20d723e */ /* 0x004fe200000000ff */
[----:B------:R-:W-:-:S04]  /*5d80*/  IMAD.MOV.U32 R126, RZ, RZ, R209 ;  /* 0x000000ffff7e7224 */ /* 0x000fc800078e00d1 */
[----:B------:R1:W2:Y:S02]  /*5d90*/  MUFU.EX2 R241, R2 ;  /* 0x0000000200f17308 */ /* 0x0002a40000000800 */
[----:B-1----:R-:W-:Y:S01]  /*5da0*/  FFMA.FTZ R2, R179, UR4, -R0 ;  /* 0x00000004b3027c23 */ /* 0x002fe20008010800 */
[----:B--2---:R-:W-:Y:S01]  /*5db0*/  F2FP.F16.F32.PACK_AB R15, R241, R239 ;  /* 0x000000eff10f723e */ /* 0x004fe200000000ff */
[----:B------:R-:W-:-:S04]  /*5dc0*/  IMAD.MOV.U32 R179, RZ, RZ, R206 ;  /* 0x000000ffffb37224 */ /* 0x000fc800078e00ce */
[----:B------:R1:W-:Y:S02]  /*5dd0*/  MUFU.EX2 R158, R2 ;  /* 0x00000002009e7308 */ /* 0x0003e40000000800 */
[C---:B------:R-:W-:Y:S06]  /*5de0*/  HMMA.16816.F32 R64, R12.reuse, R20, R52 ;  /* 0x000000140c40723c */ /* 0x040fec0000001834 */
[C---:B---3--:R-:W-:Y:S06]  /*5df0*/  HMMA.16816.F32 R56, R12.reuse, R16, R80 ;  /* 0x000000100c38723c */ /* 0x048fec0000001850 */
[----:B------:R-:W-:Y:S01]  /*5e00*/  HMMA.16816.F32 R52, R12, R18, R84 ;  /* 0x000000120c34723c */ /* 0x000fe20000001854 */
[----:B-1----:R-:W-:Y:S01]  /*5e10*/  FFMA.FTZ R2, R9, UR4, -R0 ;  /* 0x0000000409027c23 */ /* 0x002fe20008010800 */
[----:B------:R-:W-:-:S03]  /*5e20*/  IMAD.MOV.U32 R9, RZ, RZ, R223 ;  /* 0x000000ffff097224 */ /* 0x000fc600078e00df */
[----:B------:R1:W2:Y:S01]  /*5e30*/  MUFU.EX2 R238, R2 ;  /* 0x0000000200ee7308 */ /* 0x0002a20000000800 */
[C---:B------:R-:W-:Y:S06]  /*5e40*/  HMMA.16816.F32 R60, R12.reuse, R22, R60 ;  /* 0x000000160c3c723c */ /* 0x040fec000000183c */
[C---:B----4-:R-:W-:Y:S06]  /*5e50*/  HMMA.16816.F32 R44, R12.reuse, R24, R96 ;  /* 0x000000180c2c723c */ /* 0x050fec0000001860 */
[----:B------:R-:W-:Y:S01]  /*5e60*/  HMMA.16816.F32 R80, R12, R26, R112 ;  /* 0x0000001a0c50723c */ /* 0x000fe20000001870 */
[----:B-1----:R-:W-:Y:S01]  /*5e70*/  FFMA.FTZ R2, R181, UR4, -R8 ;  /* 0x00000004b5027c23 */ /* 0x002fe20008010808 */
[----:B------:R-:W-:-:S04]  /*5e80*/  IMAD.MOV.U32 R181, RZ, RZ, R142 ;  /* 0x000000ffffb57224 */ /* 0x000fc800078e008e */
[C---:B------:R-:W-:Y:S01]  /*5e90*/  HMMA.16816.F32 R120, R12.reuse, R28, R120 ;  /* 0x0000001c0c78723c */ /* 0x040fe20000001878 */
[----:B------:R1:W-:Y:S05]  /*5ea0*/  MUFU.EX2 R223, R2 ;  /* 0x0000000200df7308 */ /* 0x0003ea0000000800 */
[----:B------:R-:W-:Y:S07]  /*5eb0*/  HMMA.16816.F32 R84, R12, R30, R104 ;  /* 0x0000001e0c54723c */ /* 0x000fee0000001868 */
[----:B------:R-:W-:-:S02]  /*5ec0*/  F2FP.F16.F32.PACK_AB R12, R173, R228 ;  /* 0x000000e4ad0c723e */ /* 0x000fc400000000ff */
[----:B------:R-:W-:Y:S02]  /*5ed0*/  F2FP.F16.F32.PACK_AB R13, R165, R233 ;  /* 0x000000e9a50d723e */ /* 0x000fe400000000ff */
[----:B------:R-:W-:Y:S01]  /*5ee0*/  F2FP.F16.F32.PACK_AB R14, R150, R159 ;  /* 0x0000009f960e723e */ /* 0x000fe200000000ff */
[--C-:B-1----:R-:W-:Y:S01]  /*5ef0*/  FFMA.FTZ R2, R182, UR4, -R8.reuse ;  /* 0x00000004b6027c23 */ /* 0x102fe20008010808 */
[----:B------:R-:W-:Y:S01]  /*5f00*/  IMAD.MOV.U32 R182, RZ, RZ, R235 ;  /* 0x000000ffffb67224 */ /* 0x000fe200078e00eb */
[----:B--2---:R-:W-:Y:S02]  /*5f10*/  F2FP.F16.F32.PACK_AB R15, R238, R158 ;  /* 0x0000009eee0f723e */ /* 0x004fe400000000ff */
[----:B------:R1:W-:Y:S05]  /*5f20*/  MUFU.EX2 R235, R2 ;  /* 0x0000000200eb7308 */ /* 0x0003ea0000000800 */
[C---:B------:R-:W-:Y:S06]  /*5f30*/  HMMA.16816.F32 R112, R12.reuse, R20, R108 ;  /* 0x000000140c70723c */ /* 0x040fec000000186c */
[----:B------:R-:W-:Y:S01]  /*5f40*/  HMMA.16816.F32 R108, R12, R22, R100 ;  /* 0x000000160c6c723c */ /* 0x000fe20000001864 */
[----:B------:R-:W2:Y:S01]  /*5f50*/  LDSM.16.MT88.4 R20, [R135+0xa000] ;  /* 0x00a000008714783b */ /* 0x000ea20000004200 */
[----:B-1----:R-:W-:Y:S01]  /*5f60*/  FFMA.FTZ R2, R184, UR4, -R8 ;  /* 0x00000004b8027c23 */ /* 0x002fe20008010808 */
[----:B------:R-:W-:-:S03]  /*5f70*/  MOV R184, R221 ;  /* 0x000000dd00b87202 */ /* 0x000fc60000000f00 */
[C---:B------:R-:W-:Y:S01]  /*5f80*/  HMMA.16816.F32 R36, R12.reuse, R28, R36 ;  /* 0x0000001c0c24723c */ /* 0x040fe20000001824 */
[----:B------:R1:W-:Y:S05]  /*5f90*/  MUFU.EX2 R236, R2 ;  /* 0x0000000200ec7308 */ /* 0x0003ea0000000800 */
[C---:B------:R-:W-:Y:S01]  /*5fa0*/  HMMA.16816.F32 R32, R12.reuse, R30, R32 ;  /* 0x0000001e0c20723c */ /* 0x040fe20000001820 */
[----:B------:R-:W3:Y:S05]  /*5fb0*/  LDSM.16.MT88.4 R28, [R225+0xa000] ;  /* 0x00a00000e11c783b */ /* 0x000eea0000004200 */
[C---:B------:R-:W-:Y:S06]  /*5fc0*/  HMMA.16816.F32 R100, R12.reuse, R16, R88 ;  /* 0x000000100c64723c */ /* 0x040fec0000001858 */
[C---:B------:R-:W-:Y:S01]  /*5fd0*/  HMMA.16816.F32 R96, R12.reuse, R18, R76 ;  /* 0x000000120c60723c */ /* 0x040fe2000000184c */
[----:B-1----:R-:W-:Y:S01]  /*5fe0*/  FFMA.FTZ R2, R183, UR4, -R8 ;  /* 0x00000004b7027c23 */ /* 0x002fe20008010808 */
[----:B------:R-:W-:Y:S01]  /*5ff0*/  IMAD.MOV.U32 R183, RZ, RZ, R218 ;  /* 0x000000ffffb77224 */ /* 0x000fe200078e00da */
[----:B------:R-:W-:Y:S02]  /*6000*/  LDSM.16.MT88.4 R16, [R226+0xa000] ;  /* 0x00a00000e210783b */ /* 0x000fe40000004200 */
[----:B------:R1:W-:Y:S01]  /*6010*/  MUFU.EX2 R237, R2 ;  /* 0x0000000200ed7308 */ /* 0x0003e20000000800 */
[C---:B------:R-:W-:Y:S06]  /*6020*/  HMMA.16816.F32 R48, R12.reuse, R24, R48 ;  /* 0x000000180c30723c */ /* 0x040fec0000001830 */
        /* <DEDUP_REMOVED lines=31> */
[----:B--2---:R-:W-:Y:S02]  /*6220*/  F2FP.F16.F32.PACK_AB R15, R214, R213 ;  /* 0x000000d5d60f723e */ /* 0x004fe400000000ff */
[----:B------:R-:W-:-:S03]  /*6230*/  MOV R128, R210 ;  /* 0x000000d200807202 */ /* 0x000fc60000000f00 */
[----:B------:R1:W-:Y:S02]  /*6240*/  MUFU.EX2 R211, R2 ;  /* 0x0000000200d37308 */ /* 0x0003e40000000800 */
[C---:B------:R-:W-:Y:S06]  /*6250*/  HMMA.16816.F32 R104, R12.reuse, R22, R60 ;  /* 0x000000160c68723c */ /* 0x040fec000000183c */
[C---:B---3--:R-:W-:Y:S06]  /*6260*/  HMMA.16816.F32 R60, R12.reuse, R28, R120 ;  /* 0x0000001c0c3c723c */ /* 0x048fec0000001878 */
[----:B------:R-:W-:Y:S01]  /*6270*/  HMMA.16816.F32 R116, R12, R20, R64 ;  /* 0x000000140c74723c */ /* 0x000fe20000001840 */
[----:B-1----:R-:W-:Y:S01]  /*6280*/  FFMA.FTZ R2, R127, UR4, -R0 ;  /* 0x000000047f027c23 */ /* 0x002fe20008010800 */
[----:B------:R-:W-:Y:S01]  /*6290*/  MOV R123, R202 ;  /* 0x000000ca007b7202 */ /* 0x000fe20000000f00 */
[----:B------:R-:W-:-:S02]  /*62a0*/  IMAD.MOV.U32 R127, RZ, RZ, R203 ;  /* 0x000000ffff7f7224 */ /* 0x000fc400078e00cb */
[----:B------:R1:W2:Y:S01]  /*62b0*/  MUFU.EX2 R212, R2 ;  /* 0x0000000200d47308 */ /* 0x0002a20000000800 */
[C---:B----4-:R-:W-:Y:S06]  /*62c0*/  HMMA.16816.F32 R76, R12.reuse, R24, R44 ;  /* 0x000000180c4c723c */ /* 0x050fec000000182c */
[C---:B------:R-:W-:Y:S06]  /*62d0*/  HMMA.16816.F32 R92, R12.reuse, R16, R56 ;  /* 0x000000100c5c723c */ /* 0x040fec0000001838 */
[----:B------:R-:W-:Y:S01]  /*62e0*/  HMMA.16816.F32 R88, R12, R18, R52 ;  /* 0x000000120c58723c */ /* 0x000fe20000001834 */
[----:B-1----:R-:W-:-:S05]  /*62f0*/  FFMA.FTZ R2, R196, UR4, -R8 ;  /* 0x00000004c4027c23 */ /* 0x002fca0008010808 */
[C---:B------:R-:W-:Y:S01]  /*6300*/  HMMA.16816.F32 R64, R12.reuse, R26, R80 ;  /* 0x0000001a0c40723c */ /* 0x040fe20000001850 */
        /* <DEDUP_REMOVED lines=9> */
[C---:B------:R-:W-:Y:S01]  /*63a0*/  HMMA.16816.F32 R52, R12.reuse, R22, R108 ;  /* 0x000000160c34723c */ /* 0x040fe2000000186c */
[----:B------:R-:W-:Y:S05]  /*63b0*/  LDSM.16.MT88.4 R20, [R226+0xa800] ;  /* 0x00a80000e214783b */ /* 0x000fea0000004200 */
[----:B------:R-:W-:Y:S01]  /*63c0*/  HMMA.16816.F32 R80, R12, R16, R100 ;  /* 0x000000100c50723c */ /* 0x000fe20000001864 */
[----:B-1----:R-:W-:-:S04]  /*63d0*/  FFMA.FTZ R2, R193, UR4, -R8 ;  /* 0x00000004c1027c23 */ /* 0x002fc80008010808 */
[----:B------:R1:W-:Y:S01]  /*63e0*/  MUFU.EX2 R209, R2 ;  /* 0x0000000200d17308 */ /* 0x0003e20000000800 */
[C---:B------:R-:W-:Y:S01]  /*63f0*/  HMMA.16816.F32 R84, R12.reuse, R18, R96 ;  /* 0x000000120c54723c */ /* 0x040fe20000001860 */
[----:B------:R-:W2:Y:S05]  /*6400*/  LDSM.16.MT88.4 R16, [R135+0xa800] ;  /* 0x00a800008710783b */ /* 0x000eaa0000004200 */
[C---:B------:R-:W-:Y:S06]  /*6410*/  HMMA.16816.F32 R48, R12.reuse, R24, R48 ;  /* 0x000000180c30723c */ /* 0x040fec0000001830 */
[----:B------:R-:W-:Y:S01]  /*6420*/  HMMA.16816.F32 R40, R12, R26, R40 ;  /* 0x0000001a0c28723c */ /* 0x000fe20000001828 */
[----:B------:R-:W3:Y:S01]  /*6430*/  LDSM.16.MT88.4 R24, [R224+0xa800] ;  /* 0x00a80000e018783b */ /* 0x000ee20000004200 */
[----:B-1----:R-:W-:-:S04]  /*6440*/  FFMA.FTZ R2, R195, UR4, -R8 ;  /* 0x00000004c3027c23 */ /* 0x002fc80008010808 */
[C---:B------:R-:W-:Y:S01]  /*6450*/  HMMA.16816.F32 R36, R12.reuse, R28, R36 ;  /* 0x0000001c0c24723c */ /* 0x040fe20000001824 */
[----:B------:R1:W-:Y:S05]  /*6460*/  MUFU.EX2 R210, R2 ;  /* 0x0000000200d27308 */ /* 0x0003ea0000000800 */
[----:B------:R-:W-:Y:S01]  /*6470*/  HMMA.16816.F32 R32, R12, R30, R32 ;  /* 0x0000001e0c20723c */ /* 0x000fe20000001820 */
[----:B------:R-:W4:Y:S01]  /*6480*/  LDSM.16.MT88.4 R28, [R225+0xa800] ;  /* 0x00a80000e11c783b */ /* 0x000f220000004200 */
[----:B-1----:R-:W-:-:S04]  /*6490*/  FFMA.FTZ R2, R136, UR4, -R0 ;  /* 0x0000000488027c23 */ /* 0x002fc80008010800 */
        /* <DEDUP_REMOVED lines=8> */
[----:B--2---:R-:W-:-:S05]  /*6520*/  F2FP.F16.F32.PACK_AB R12, R204, R201 ;  /* 0x000000c9cc0c723e */ /* 0x004fca00000000ff */
        /* <DEDUP_REMOVED lines=22> */
[----:B-1----:R-:W-:Y:S01]  /*6690*/  FFMA.FTZ R2, R123, UR4, -R8 ;  /* 0x000000047b027c23 */ /* 0x002fe20008010808 */
[----:B------:R-:W-:-:S04]  /*66a0*/  IMAD.MOV.U32 R123, RZ, RZ, R127 ;  /* 0x000000ffff7b7224 */ /* 0x000fc800078e007f */
[C---:B----4-:R-:W-:Y:S01]  /*66b0*/  HMMA.16816.F32 R60, R12.reuse, R28, R60 ;  /* 0x0000001c0c3c723c */ /* 0x050fe2000000183c */
[----:B------:R-:W-:Y:S01]  /*66c0*/  IMAD.MOV.U32 R127, RZ, RZ, R128 ;  /* 0x000000ffff7f7224 */ /* 0x000fe200078e0080 */
[----:B------:R-:W-:Y:S01]  /*66d0*/  MOV R128, R138 ;  /* 0x0000008a00807202 */ /* 0x000fe20000000f00 */
[----:B------:R-:W-:Y:S02]  /*66e0*/  IMAD.MOV.U32 R138, RZ, RZ, R188 ;  /* 0x000000ffff8a7224 */ /* 0x000fe400078e00bc */
[----:B------:R-:W-:Y:S01]  /*66f0*/  IMAD.MOV.U32 R188, RZ, RZ, R186 ;  /* 0x000000ffffbc7224 */ /* 0x000fe200078e00ba */
[----:B------:R-:W-:Y:S01]  /*6700*/  MOV R186, R187 ;  /* 0x000000bb00ba7202 */ /* 0x000fe20000000f00 */
[----:B------:R-:W-:Y:S01]  /*6710*/  IMAD.MOV.U32 R187, RZ, RZ, R10 ;  /* 0x000000ffffbb7224 */ /* 0x000fe200078e000a */
[----:B------:R-:W-:Y:S01]  /*6720*/  HMMA.16816.F32 R96, R12, R30, R44 ;  /* 0x0000001e0c60723c */ /* 0x000fe2000000182c */
[----:B------:R-:W-:Y:S01]  /*6730*/  IMAD.MOV.U32 R10, RZ, RZ, R183 ;  /* 0x000000ffff0a7224 */ /* 0x000fe200078e00b7 */
[----:B------:R-:W-:Y:S01]  /*6740*/  MOV R183, R184 ;  /* 0x000000b800b77202 */ /* 0x000fe20000000f00 */
[----:B------:R-:W-:-:S02]  /*6750*/  IMAD.MOV.U32 R184, RZ, RZ, R182 ;  /* 0x000000ffffb87224 */ /* 0x000fc400078e00b6 */
[----:B------:R-:W-:Y:S01]  /*6760*/  IMAD.MOV.U32 R182, RZ, RZ, R9 ;  /* 0x000000ffffb67224 */ /* 0x000fe200078e0009 */
[----:B------:R-:W-:Y:S01]  /*6770*/  MOV R9, R126 ;  /* 0x0000007e00097202 */ /* 0x000fe20000000f00 */
[----:B------:R-:W-:Y:S01]  /*6780*/  IMAD.MOV.U32 R126, RZ, RZ, R125 ;  /* 0x000000ffff7e7224 */ /* 0x000fe200078e007d */
[----:B------:R1:W-:Y:S01]  /*6790*/  MUFU.EX2 R122, R2 ;  /* 0x00000002007a7308 */ /* 0x0003e20000000800 */
[----:B------:R-:W-:Y:S01]  /*67a0*/  IMAD.MOV.U32 R125, RZ, RZ, R252 ;  /* 0x000000ffff7d7224 */ /* 0x000fe200078e00fc */
[----:B------:R-:W-:Y:S01]  /*67b0*/  MOV R120, R188 ;  /* 0x000000bc00787202 */ /* 0x000fe20000000f00 */
[----:B------:R-:W3:Y:S01]  /*67c0*/  LDL.LU R252, [R1+0x9c] ;  /* 0x00009c0001fc7983 */ /* 0x000ee20000300800 */
[----:B------:R-:W-:Y:S01]  /*67d0*/  IMAD.MOV.U32 R188, RZ, RZ, R186 ;  /* 0x000000ffffbc7224 */ /* 0x000fe200078e00ba */
[----:B------:R-:W-:Y:S01]  /*67e0*/  MOV R113, R127 ;  /* 0x0000007f00717202 */ /* 0x000fe20000000f00 */
[----:B------:R-:W-:Y:S01]  /*67f0*/  IMAD.MOV.U32 R186, RZ, RZ, R184 ;  /* 0x000000ffffba7224 */ /* 0x000fe200078e00b8 */
[----:B------:R-:W-:Y:S01]  /*6800*/  MOV R184, R124 ;  /* 0x0000007c00b87202 */ /* 0x000fe20000000f00 */
[----:B------:R-:W-:Y:S01]  /*6810*/  IMAD.MOV.U32 R115, RZ, RZ, R138 ;  /* 0x000000ffff737224 */ /* 0x000fe200078e008a */
[----:B------:R-:W-:Y:S01]  /*6820*/  F2FP.F16.F32.PACK_AB R12, R208, R206 ;  /* 0x000000ced00c723e */ /* 0x000fe200000000ff */
[----:B------:R-:W-:Y:S01]  /*6830*/  IMAD.MOV.U32 R114, RZ, RZ, R128 ;  /* 0x000000ffff727224 */ /* 0x000fe200078e0080 */
[----:B------:R-:W-:Y:S01]  /*6840*/  F2FP.F16.F32.PACK_AB R13, R205, R202 ;  /* 0x000000cacd0d723e */ /* 0x000fe200000000ff */
[----:B------:R-:W-:Y:S01]  /*6850*/  IMAD.MOV.U32 R121, RZ, RZ, R187 ;  /* 0x000000ffff797224 */ /* 0x000fe200078e00bb */
[----:B------:R-:W-:-:S02]  /*6860*/  F2FP.F16.F32.PACK_AB R14, R210, R209 ;  /* 0x000000d1d20e723e */ /* 0x000fc400000000ff */
[----:B--2---:R-:W-:Y:S01]  /*6870*/  F2FP.F16.F32.PACK_AB R15, R131, R130 ;  /* 0x00000082830f723e */ /* 0x004fe200000000ff */
[----:B-1----:R-:W-:-:S04]  /*6880*/  FFMA.FTZ R2, R123, UR4, -R8 ;  /* 0x000000047b027c23 */ /* 0x002fc80008010808 */
[----:B------:R3:W-:Y:S01]  /*6890*/  MUFU.EX2 R123, R2 ;  /* 0x00000002007b7308 */ /* 0x0007e20000000800 */
[----:B------:R-:W-:Y:S01]  /*68a0*/  IMAD.MOV.U32 R138, RZ, RZ, R183 ;  /* 0x000000ffff8a7224 */ /* 0x000fe200078e00b7 */
[----:B------:R-:W-:Y:S01]  /*68b0*/  MOV R127, R10 ;  /* 0x0000000a007f7202 */ /* 0x000fe20000000f00 */
[----:B------:R-:W-:Y:S01]  /*68c0*/  IMAD.MOV.U32 R183, RZ, RZ, R125 ;  /* 0x000000ffffb77224 */ /* 0x000fe200078e007d */
[----:B------:R-:W-:Y:S01]  /*68d0*/  MOV R187, R182 ;  /* 0x000000b600bb7202 */ /* 0x000fe20000000f00 */
[----:B------:R-:W-:Y:S01]  /*68e0*/  IMAD.MOV.U32 R10, RZ, RZ, R126 ;  /* 0x000000ffff0a7224 */ /* 0x000fe200078e007e */
[C---:B------:R-:W-:Y:S01]  /*68f0*/  HMMA.16816.F32 R44, R12.reuse, R28, R36 ;  /* 0x0000001c0c2c723c */ /* 0x040fe20000001824 */
[----:B------:R-:W-:Y:S02]  /*6900*/  IMAD.MOV.U32 R182, RZ, RZ, R192 ;  /* 0x000000ffffb67224 */ /* 0x000fe400078e00c0 */
[----:B------:R-:W2:Y:S03]  /*6910*/  LDL.LU R192, [R1+0x98] ;  /* 0x0000980001c07983 */ /* 0x000ea60000300800 */
[C---:B------:R-:W-:Y:S06]  /*6920*/  HMMA.16816.F32 R140, R12.reuse, R16, R56 ;  /* 0x000000100c8c723c */ /* 0x040fec0000001838 */
[C---:B------:R-:W-:Y:S06]  /*6930*/  HMMA.16816.F32 R80, R12.reuse, R20, R80 ;  /* 0x000000140c50723c */ /* 0x040fec0000001850 */
[----:B------:R-:W-:Y:S01]  /*6940*/  HMMA.16816.F32 R84, R12, R22, R84 ;  /* 0x000000160c54723c */ /* 0x000fe20000001854 */
[----:B------:R-:W-:-:S05]  /*6950*/  MOV R180, R172 ;  /* 0x000000ac00b47202 */ /* 0x000fca0000000f00 */
[----:B------:R-:W-:Y:S01]  /*6960*/  HMMA.16816.F32 R100, R12, R18, R52 ;  /* 0x000000120c64723c */ /* 0x000fe20000001834 */
[----:B---3--:R-:W-:-:S05]  /*6970*/  FFMA.FTZ R2, R252, UR4, -R8 ;  /* 0x00000004fc027c23 */ /* 0x008fca0008010808 */
[----:B------:R-:W-:Y:S01]  /*6980*/  HMMA.16816.F32 R36, R12, R30, R32 ;  /* 0x0000001e0c24723c */ /* 0x000fe20000001820 */
[----:B------:R-:W-:Y:S01]  /*6990*/  FFMA.FTZ R57, R7, UR4, -R0 ;  /* 0x0000000407397c23 */ /* 0x000fe20008010800 */
[----:B------:R-:W1:Y:S01]  /*69a0*/  LDSM.16.MT88.4 R20, [R226+0xb000] ;  /* 0x00b00000e214783b */ /* 0x000e620000004200 */
[----:B------:R3:W-:Y:S01]  /*69b0*/  MUFU.EX2 R124, R2 ;  /* 0x00000002007c7308 */ /* 0x0007e20000000800 */
[----:B------:R-:W-:Y:S01]  /*69c0*/  IMAD.MOV.U32 R56, RZ, RZ, R164 ;  /* 0x000000ffff387224 */ /* 0x000fe200078e00a4 */
[----:B------:R-:W-:Y:S01]  /*69d0*/  MOV R176, R173 ;  /* 0x000000ad00b07202 */ /* 0x000fe20000000f00 */
[----:B------:R-:W-:Y:S02]  /*69e0*/  IMAD.MOV.U32 R177, RZ, RZ, R174 ;  /* 0x000000ffffb17224 */ /* 0x000fe400078e00ae */
[----:B------:R-:W-:Y:S02]  /*69f0*/  IMAD.MOV.U32 R197, RZ, RZ, R165 ;  /* 0x000000ffffc57224 */ /* 0x000fe400078e00a5 */
[----:B------:R-:W-:-:S02]  /*6a00*/  IMAD.MOV.U32 R198, RZ, RZ, R167 ;  /* 0x000000ffffc67224 */ /* 0x000fc400078e00a7 */
[----:B------:R-:W-:Y:S01]  /*6a10*/  FFMA.FTZ R29, R246, UR4, -R4 ;  /* 0x00000004f61d7c23 */ /* 0x000fe20008010804 */
[----:B------:R-:W-:Y:S01]  /*6a20*/  HMMA.16816.F32 R48, R12, R24, R48 ;  /* 0x000000180c30723c */ /* 0x000fe20000001830 */
[----:B------:R-:W-:Y:S01]  /*6a30*/  LDSM.16.MT88.4 R16, [R224+0xb000] ;  /* 0x00b00000e010783b */ /* 0x000fe20000004200 */
[----:B---3--:R-:W-:-:S04]  /*6a40*/  FFMA.FTZ R2, R251, UR4, -R8 ;  /* 0x00000004fb027c23 */ /* 0x008fc80008010808 */
[----:B------:R3:W-:Y:S02]  /*6a50*/  MUFU.EX2 R125, R2 ;  /* 0x00000002007d7308 */ /* 0x0007e40000000800 */
[----:B---3--:R-:W-:-:S06]  /*6a60*/  FFMA.FTZ R2, R250, UR4, -R8 ;  /* 0x00000004fa027c23 */ /* 0x008fcc0008010808 */
[----:B------:R3:W-:Y:S02]  /*6a70*/  MUFU.EX2 R126, R2 ;  /* 0x00000002007e7308 */ /* 0x0007e40000000800 */
[----:B---3--:R-:W-:-:S06]  /*6a80*/  FFMA.FTZ R2, R248, UR4, -R8 ;  /* 0x00000004f8027c23 */ /* 0x008fcc0008010808 */
[----:B------:R3:W-:Y:S02]  /*6a90*/  MUFU.EX2 R128, R2 ;  /* 0x0000000200807308 */ /* 0x0007e40000000800 */
[----:B---3--:R-:W-:Y:S01]  /*6aa0*/  FFMA.FTZ R2, R113, UR4, -R8 ;  /* 0x0000000471027c23 */ /* 0x008fe20008010808 */
[----:B------:R-:W-:Y:S01]  /*6ab0*/  IMAD.MOV.U32 R113, RZ, RZ, R114 ;  /* 0x000000ffff717224 */ /* 0x000fe200078e0072 */
[----:B------:R-:W-:Y:S01]  /*6ac0*/  MOV R114, R115 ;  /* 0x0000007300727202 */ /* 0x000fe20000000f00 */
[----:B------:R-:W-:Y:S02]  /*6ad0*/  IMAD.MOV.U32 R115, RZ, RZ, R120 ;  /* 0x000000ffff737224 */ /* 0x000fe400078e0078 */
[----:B------:R-:W-:Y:S01]  /*6ae0*/  IMAD.MOV.U32 R120, RZ, RZ, R121 ;  /* 0x000000ffff787224 */ /* 0x000fe200078e0079 */
[----:B------:R-:W-:Y:S01]  /*6af0*/  MOV R121, R127 ;  /* 0x0000007f00797202 */ /* 0x000fe20000000f00 */
[----:B------:R-:W-:Y:S02]  /*6b00*/  IMAD.MOV.U32 R127, RZ, RZ, R186 ;  /* 0x000000ffff7f7224 */ /* 0x000fe400078e00ba */
[----:B------:R-:W-:Y:S01]  /*6b10*/  IMAD.MOV.U32 R186, RZ, RZ, R187 ;  /* 0x000000ffffba7224 */ /* 0x000fe200078e00bb */
[----:B------:R-:W-:Y:S01]  /*6b20*/  MOV R187, R166 ;  /* 0x000000a600bb7202 */ /* 0x000fe20000000f00 */
[----:B------:R-:W-:-:S02]  /*6b30*/  IMAD.MOV.U32 R166, RZ, RZ, R151 ;  /* 0x000000ffffa67224 */ /* 0x000fc400078e0097 */
[----:B------:R-:W-:Y:S01]  /*6b40*/  IMAD.MOV.U32 R151, RZ, RZ, R129 ;  /* 0x000000ffff977224 */ /* 0x000fe200078e0081 */
[----:B------:R-:W-:Y:S01]  /*6b50*/  MOV R112, R114 ;  /* 0x0000007200707202 */ /* 0x000fe20000000f00 */
[----:B------:R3:W-:Y:S01]  /*6b60*/  MUFU.EX2 R129, R2 ;  /* 0x0000000200817308 */ /* 0x0007e20000000800 */
[----:B------:R-:W-:Y:S02]  /*6b70*/  IMAD.MOV.U32 R114, RZ, RZ, R121 ;  /* 0x000000ffff727224 */ /* 0x000fe400078e0079 */
[----:B------:R-:W-:Y:S02]  /*6b80*/  IMAD.MOV.U32 R121, RZ, RZ, R186 ;  /* 0x000000ffff797224 */ /* 0x000fe400078e00ba */
[----:B------:R-:W-:Y:S01]  /*6b90*/  IMAD.MOV.U32 R186, RZ, RZ, R166 ;  /* 0x000000ffffba7224 */ /* 0x000fe200078e00a6 */
[----:B------:R-:W-:Y:S01]  /*6ba0*/  MOV R166, R175 ;  /* 0x000000af00a67202 */ /* 0x000fe20000000f00 */
[----:B------:R-:W-:Y:S02]  /*6bb0*/  IMAD.MOV.U32 R175, RZ, RZ, R191 ;  /* 0x000000ffffaf7224 */ /* 0x000fe400078e00bf */
[----:B------:R-:W4:Y:S01]  /*6bc0*/  LDL.LU R191, [R1+0x94] ;  /* 0x0000940001bf7983 */ /* 0x000f220000300800 */
[----:B---3--:R-:W-:Y:S01]  /*6bd0*/  FFMA.FTZ R2, R113, UR4, -R8 ;  /* 0x0000000471027c23 */ /* 0x008fe20008010808 */
[----:B------:R-:W-:Y:S01]  /*6be0*/  IMAD.MOV.U32 R113, RZ, RZ, R115 ;  /* 0x000000ffff717224 */ /* 0x000fe200078e0073 */
[----:B------:R-:W-:-:S03]  /*6bf0*/  MOV R115, R127 ;  /* 0x0000007f00737202 */ /* 0x000fc60000000f00 */
[----:B------:R-:W-:Y:S01]  /*6c00*/  IMAD.MOV.U32 R111, RZ, RZ, R113 ;  /* 0x000000ffff6f7224 */ /* 0x000fe200078e0071 */
[----:B------:R-:W-:Y:S01]  /*6c10*/  MOV R113, R114 ;  /* 0x0000007200717202 */ /* 0x000fe20000000f00 */
[----:B------:R-:W-:Y:S02]  /*6c20*/  IMAD.MOV.U32 R114, RZ, RZ, R115 ;  /* 0x000000ffff727224 */ /* 0x000fe400078e0073 */
[----:B------:R-:W-:Y:S01]  /*6c30*/  IMAD.MOV.U32 R115, RZ, RZ, R121 ;  /* 0x000000ffff737224 */ /* 0x000fe200078e0079 */
[----:B------:R-:W-:Y:S01]  /*6c40*/  MOV R121, R166 ;  /* 0x000000a600797202 */ /* 0x000fe20000000f00 */
[----:B------:R-:W-:Y:S01]  /*6c50*/  IMAD.MOV.U32 R166, RZ, RZ, R190 ;  /* 0x000000ffffa67224 */ /* 0x000fe200078e00be */
[----:B------:R-:W-:Y:S01]  /*6c60*/  MOV R110, R114 ;  /* 0x00000072006e7202 */ /* 0x000fe20000000f00 */
[----:B------:R-:W3:Y:S04]  /*6c70*/  LDL.LU R190, [R1+0x90] ;  /* 0x0000900001be7983 */ /* 0x000ee80000300800 */
[----:B------:R-:W2:Y:S01]  /*6c80*/  LDL.LU R114, [R1+0x8] ;  /* 0x0000080001727983 */ /* 0x000ea20000300800 */
[----:B------:R1:W-:Y:S01]  /*6c90*/  MUFU.EX2 R127, R2 ;  /* 0x00000002007f7308 */ /* 0x0003e20000000800 */
[----:B------:R-:W-:-:S02]  /*6ca0*/  IMAD.MOV.U32 R109, RZ, RZ, R113 ;  /* 0x000000ffff6d7224 */ /* 0x000fc400078e0071 */
[----:B------:R-:W-:Y:S02]  /*6cb0*/  IMAD.MOV.U32 R113, RZ, RZ, R121 ;  /* 0x000000ffff717224 */ /* 0x000fe400078e0079 */
[----:B-1----:R-:W-:-:S04]  /*6cc0*/  FFMA.FTZ R2, R112, UR4, -R0 ;  /* 0x0000000470027c23 */ /* 0x002fc80008010800 */
[----:B------:R1:W-:Y:S01]  /*6cd0*/  MUFU.EX2 R112, R2 ;  /* 0x0000000200707308 */ /* 0x0003e20000000800 */
[----:B------:R-:W-:Y:S01]  /*6ce0*/  MOV R108, R110 ;  /* 0x0000006e006c7202 */ /* 0x000fe20000000f00 */
[----:B------:R-:W-:Y:S02]  /*6cf0*/  IMAD.MOV.U32 R110, RZ, RZ, R113 ;  /* 0x000000ffff6e7224 */ /* 0x000fe400078e0071 */
[----:B-1----:R-:W-:Y:S01]  /*6d00*/  FFMA.FTZ R2, R111, UR4, -R0 ;  /* 0x000000046f027c23 */ /* 0x002fe20008010800 */
[----:B------:R-:W-:-:S03]  /*6d10*/  IMAD.MOV.U32 R111, RZ, RZ, R115 ;  /* 0x000000ffff6f7224 */ /* 0x000fc600078e0073 */
[----:B------:R1:W-:Y:S02]  /*6d20*/  MUFU.EX2 R115, R2 ;  /* 0x0000000200737308 */ /* 0x0003e40000000800 */
[----:B-1----:R-:W-:-:S06]  /*6d30*/  FFMA.FTZ R2, R75, UR4, -R0 ;  /* 0x000000044b027c23 */ /* 0x002fcc0008010800 */
[----:B------:R1:W-:Y:S02]  /*6d40*/  MUFU.EX2 R121, R2 ;  /* 0x0000000200797308 */ /* 0x0003e40000000800 */
[----:B-1----:R-:W-:Y:S01]  /*6d50*/  FFMA.FTZ R2, R109, UR4, -R5 ;  /* 0x000000046d027c23 */ /* 0x002fe20008010805 */
[----:B------:R-:W-:-:S05]  /*6d60*/  IMAD.MOV.U32 R109, RZ, RZ, R111 ;  /* 0x000000ffff6d7224 */ /* 0x000fca00078e006f */
[----:B------:R1:W-:Y:S01]  /*6d70*/  MUFU.EX2 R111, R2 ;  /* 0x00000002006f7308 */ /* 0x0003e20000000800 */
[--C-:B------:R-:W-:Y:S01]  /*6d80*/  FFMA.FTZ R33, R245, UR4, -R0.reuse ;  /* 0x00000004f5217c23 */ /* 0x100fe20008010800 */
[----:B------:R-:W-:Y:S01]  /*6d90*/  FFMA.FTZ R34, R189, UR4, -R0 ;  /* 0x00000004bd227c23 */ /* 0x000fe20008010800 */
[----:B-1----:R-:W-:Y:S01]  /*6da0*/  FFMA.FTZ R2, R108, UR4, -R5 ;  /* 0x000000046c027c23 */ /* 0x002fe20008010805 */
[----:B------:R-:W-:Y:S01]  /*6db0*/  MOV R108, R109 ;  /* 0x0000006d006c7202 */ /* 0x000fe20000000f00 */
[----:B------:R-:W-:-:S04]  /*6dc0*/  IMAD.MOV.U32 R109, RZ, RZ, R110 ;  /* 0x000000ffff6d7224 */ /* 0x000fc800078e006e */
[----:B------:R-:W-:-:S04]  /*6dd0*/  IMAD.MOV.U32 R195, RZ, RZ, R109 ;  /* 0x000000ffffc37224 */ /* 0x000fc800078e006d */
[--C-:B------:R-:W-:Y:S01]  /*6de0*/  FFMA.FTZ R3, R195, UR4, -R0.reuse ;  /* 0x00000004c3037c23 */ /* 0x100fe20008010800 */
[----:B------:R-:W-:Y:S01]  /*6df0*/  FFMA.FTZ R35, R68, UR4, -R0 ;  /* 0x0000000444237c23 */ /* 0x000fe20008010800 */
[----:B--2---:R-:W-:Y:S01]  /*6e00*/  MOV R113, R114 ;  /* 0x0000007200717202 */ /* 0x004fe20000000f00 */
[----:B------:R-:W-:Y:S02]  /*6e10*/  IMAD.MOV.U32 R114, RZ, RZ, R120 ;  /* 0x000000ffff727224 */ /* 0x000fe400078e0078 */
[----:B------:R-:W-:Y:S02]  /*6e20*/  IMAD.MOV.U32 R120, RZ, RZ, R249 ;  /* 0x000000ffff787224 */ /* 0x000fe400078e00f9 */
[----:B------:R-:W2:Y:S01]  /*6e30*/  LDL.LU R249, [R1+0x8c] ;  /* 0x00008c0001f97983 */ /* 0x000ea20000300800 */
[----:B------:R-:W-:Y:S01]  /*6e40*/  IMAD.MOV.U32 R110, RZ, RZ, R113 ;  /* 0x000000ffff6e7224 */ /* 0x000fe200078e0071 */
[----:B------:R-:W-:Y:S01]  /*6e50*/  MOV R113, R114 ;  /* 0x0000007200717202 */ /* 0x000fe20000000f00 */
[----:B------:R-:W-:Y:S01]  /*6e60*/  IMAD.MOV.U32 R196, RZ, RZ, R120 ;  /* 0x000000ffffc47224 */ /* 0x000fe200078e0078 */
[----:B------:R1:W-:Y:S01]  /*6e70*/  MUFU.EX2 R114, R2 ;  /* 0x0000000200727308 */ /* 0x0003e20000000800 */
[----:B------:R-:W-:Y:S01]  /*6e80*/  IMAD.MOV.U32 R193, RZ, RZ, R110 ;  /* 0x000000ffffc17224 */ /* 0x000fe200078e006e */
[----:B------:R-:W-:Y:S01]  /*6e90*/  MOV R194, R113 ;  /* 0x0000007100c27202 */ /* 0x000fe20000000f00 */
[----:B------:R-:W4:Y:S02]  /*6ea0*/  LDL.LU R245, [R1+0x88] ;  /* 0x0000880001f57983 */ /* 0x000f240000300800 */
[----:B------:R-:W-:Y:S01]  /*6eb0*/  IMAD.MOV.U32 R136, RZ, RZ, R193 ;  /* 0x000000ffff887224 */ /* 0x000fe200078e00c1 */
[----:B------:R-:W-:Y:S01]  /*6ec0*/  MOV R195, R194 ;  /* 0x000000c200c37202 */ /* 0x000fe20000000f00 */
[----:B------:R-:W-:-:S02]  /*6ed0*/  IMAD.MOV.U32 R193, RZ, RZ, R196 ;  /* 0x000000ffffc17224 */ /* 0x000fc400078e00c4 */
[--C-:B------:R-:W-:Y:S01]  /*6ee0*/  FFMA.FTZ R0, R136, UR4, -R5.reuse ;  /* 0x0000000488007c23 */ /* 0x100fe20008010805 */
[----:B-1----:R-:W-:Y:S01]  /*6ef0*/  FFMA.FTZ R2, R108, UR4, -R5 ;  /* 0x000000046c027c23 */ /* 0x002fe20008010805 */
[----:B------:R-:W-:Y:S01]  /*6f00*/  IMAD.MOV.U32 R108, RZ, RZ, R138 ;  /* 0x000000ffff6c7224 */ /* 0x000fe200078e008a */
[----:B------:R-:W-:Y:S01]  /*6f10*/  MOV R138, R139 ;  /* 0x0000008b008a7202 */ /* 0x000fe20000000f00 */
[----:B------:R-:W-:Y:S02]  /*6f20*/  IMAD.MOV.U32 R136, RZ, RZ, R195 ;  /* 0x000000ffff887224 */ /* 0x000fe400078e00c3 */
[----:B------:R-:W-:Y:S01]  /*6f30*/  IMAD.MOV.U32 R194, RZ, RZ, R108 ;  /* 0x000000ffffc27224 */ /* 0x000fe200078e006c */
[----:B------:R-:W-:Y:S01]  /*6f40*/  MOV R196, R138 ;  /* 0x0000008a00c47202 */ /* 0x000fe20000000f00 */
[----:B------:R-:W-:Y:S01]  /*6f50*/  IMAD.MOV.U32 R138, RZ, RZ, R186 ;  /* 0x000000ffff8a7224 */ /* 0x000fe200078e00ba */
[----:B------:R-:W-:Y:S01]  /*6f60*/  MOV R195, R193 ;  /* 0x000000c100c37202 */ /* 0x000fe20000000f00 */
[----:B------:R-:W-:Y:S01]  /*6f70*/  IMAD.MOV.U32 R186, RZ, RZ, R187 ;  /* 0x000000ffffba7224 */ /* 0x000fe200078e00bb */
[----:B------:R-:W-:Y:S01]  /*6f80*/  MOV R187, R185 ;  /* 0x000000b900bb7202 */ /* 0x000fe20000000f00 */
[----:B------:R-:W-:-:S02]  /*6f90*/  IMAD.MOV.U32 R193, RZ, RZ, R194 ;  /* 0x000000ffffc17224 */ /* 0x000fc400078e00c2 */
[----:B------:R-:W-:Y:S01]  /*6fa0*/  IMAD.MOV.U32 R194, RZ, RZ, R196 ;  /* 0x000000ffffc27224 */ /* 0x000fe200078e00c4 */
[----:B------:R-:W-:Y:S01]  /*6fb0*/  MOV R196, R138 ;  /* 0x0000008a00c47202 */ /* 0x000fe20000000f00 */
[----:B------:R-:W-:Y:S02]  /*6fc0*/  IMAD.MOV.U32 R185, RZ, RZ, R10 ;  /* 0x000000ffffb97224 */ /* 0x000fe400078e000a */
[----:B------:R-:W-:Y:S02]  /*6fd0*/  IMAD.MOV.U32 R138, RZ, RZ, R186 ;  /* 0x000000ffff8a7224 */ /* 0x000fe400078e00ba */
[----:B------:R-:W-:Y:S01]  /*6fe0*/  IMAD.MOV.U32 R10, RZ, RZ, R9 ;  /* 0x000000ffff0a7224 */ /* 0x000fe200078e0009 */
[----:B------:R-:W-:Y:S01]  /*6ff0*/  MOV R9, R156 ;  /* 0x0000009c00097202 */ /* 0x000fe20000000f00 */
[----:B------:R-:W-:Y:S02]  /*7000*/  IMAD.MOV.U32 R186, RZ, RZ, R187 ;  /* 0x000000ffffba7224 */ /* 0x000fe400078e00bb */
[----:B------:R-:W-:-:S02]  /*7010*/  IMAD.MOV.U32 R199, RZ, RZ, R136 ;  /* 0x000000ffffc77224 */ /* 0x000fc400078e0088 */
[----:B------:R-:W-:Y:S01]  /*7020*/  IMAD.MOV.U32 R136, RZ, RZ, R195 ;  /* 0x000000ffff887224 */ /* 0x000fe200078e00c3 */
[----:B------:R-:W-:Y:S01]  /*7030*/  MOV R195, R193 ;  /* 0x000000c100c37202 */ /* 0x000fe20000000f00 */
[----:B------:R-:W-:Y:S01]  /*7040*/  IMAD.MOV.U32 R193, RZ, RZ, R194 ;  /* 0x000000ffffc17224 */ /* 0x000fe200078e00c2 */
[----:B------:R-:W-:Y:S01]  /*7050*/  MOV R187, R10 ;  /* 0x0000000a00bb7202 */ /* 0x000fe20000000f00 */
[----:B------:R-:W-:Y:S02]  /*7060*/  IMAD.MOV.U32 R156, RZ, RZ, R247 ;  /* 0x000000ffff9c7224 */ /* 0x000fe400078e00f7 */
[----:B------:R-:W-:Y:S01]  /*7070*/  IMAD.MOV.U32 R194, RZ, RZ, R138 ;  /* 0x000000ffffc27224 */ /* 0x000fe200078e008a */
[----:B------:R-:W4:Y:S01]  /*7080*/  LDL.LU R247, [R1+0x84] ;  /* 0x0000840001f77983 */ /* 0x000f220000300800 */
[----:B------:R-:W-:Y:S01]  /*7090*/  MOV R138, R186 ;  /* 0x000000ba008a7202 */ /* 0x000fe20000000f00 */
[----:B------:R-:W-:Y:S02]  /*70a0*/  IMAD.MOV.U32 R186, RZ, RZ, R9 ;  /* 0x000000ffffba7224 */ /* 0x000fe400078e0009 */
[----:B------:R-:W4:Y:S04]  /*70b0*/  LDL.LU R10, [R1+0x4] ;  /* 0x00000400010a7983 */ /* 0x000f280000300800 */
[----:B------:R-:W4:Y:S01]  /*70c0*/  LDL.LU R9, [R1+0x24] ;  /* 0x0000240001097983 */ /* 0x000f220000300800 */
[----:B------:R-:W-:Y:S01]  /*70d0*/  MUFU.EX2 R120, R2 ;  /* 0x0000000200787308 */ /* 0x000fe20000000800 */
[----:B------:R-:W-:Y:S01]  /*70e0*/  FADD.FTZ R11, R11, R193 ;  /* 0x000000c10b0b7221 */ /* 0x000fe20000010000 */
[----:B------:R-:W-:Y:S01]  /*70f0*/  IMAD.MOV.U32 R54, RZ, RZ, R186 ;  /* 0x000000ffff367224 */ /* 0x000fe200078e00ba */
[----:B------:R-:W-:Y:S01]  /*7100*/  MOV R55, R156 ;  /* 0x0000009c00377202 */ /* 0x000fe20000000f00 */
[----:B------:R-:W-:-:S02]  /*7110*/  IMAD.MOV.U32 R139, RZ, RZ, R70 ;  /* 0x000000ffff8b7224 */ /* 0x000fc400078e0046 */
[----:B------:R-:W-:Y:S02]  /*7120*/  IMAD.MOV.U32 R58, RZ, RZ, R166 ;  /* 0x000000ffff3a7224 */ /* 0x000fe400078e00a6 */
[----:B------:R1:W-:Y:S01]  /*7130*/  MUFU.EX2 R75, R0 ;  /* 0x00000000004b7308 */ /* 0x0003e20000000800 */
[----:B------:R-:W-:Y:S02]  /*7140*/  IMAD.MOV.U32 R178, RZ, RZ, R175 ;  /* 0x000000ffffb27224 */ /* 0x000fe400078e00af */
[----:B------:R-:W-:Y:S01]  /*7150*/  FFMA.FTZ R8, R199, UR4, -R5 ;  /* 0x00000004c7087c23 */ /* 0x000fe20008010805 */
[----:B------:R-:W-:Y:S01]  /*7160*/  MOV R199, R159 ;  /* 0x0000009f00c77202 */ /* 0x000fe20000000f00 */
[----:B------:R-:W-:-:S03]  /*7170*/  FADD.FTZ R31, R196, R194 ;  /* 0x000000c2c41f7221 */ /* 0x000fc60000010000 */
[----:B------:R3:W3:Y:S01]  /*7180*/  MUFU.EX2 R68, R3 ;  /* 0x0000000300447308 */ /* 0x0006e20000000800 */
[----:B------:R-:W-:Y:S02]  /*7190*/  IMAD.MOV.U32 R193, RZ, RZ, R157 ;  /* 0x000000ffffc17224 */ /* 0x000fe400078e009d */
[----:B-1----:R-:W-:Y:S01]  /*71a0*/  FADD.FTZ R0, R54, R11 ;  /* 0x0000000b36007221 */ /* 0x002fe20000010000 */
[----:B------:R-:W-:Y:S02]  /*71b0*/  IMAD.MOV.U32 R54, RZ, RZ, R55 ;  /* 0x000000ffff367224 */ /* 0x000fe400078e0037 */
[----:B------:R-:W-:Y:S01]  /*71c0*/  IMAD.MOV.U32 R55, RZ, RZ, R56 ;  /* 0x000000ffff377224 */ /* 0x000fe200078e0038 */
[----:B------:R-:W-:Y:S01]  /*71d0*/  MOV R56, R58 ;  /* 0x0000003a00387202 */ /* 0x000fe20000000f00 */
[----:B------:R-:W-:Y:S01]  /*71e0*/  IMAD.MOV.U32 R58, RZ, RZ, R180 ;  /* 0x000000ffff3a7224 */ /* 0x000fe200078e00b4 */
[----:B------:R-:W-:Y:S01]  /*71f0*/  MOV R180, R178 ;  /* 0x000000b200b47202 */ /* 0x000fe20000000f00 */
[----:B------:R-:W-:-:S02]  /*7200*/  IMAD.MOV.U32 R178, RZ, RZ, R177 ;  /* 0x000000ffffb27224 */ /* 0x000fc400078e00b1 */
[----:B---3--:R-:W-:Y:S01]  /*7210*/  FFMA.FTZ R3, R195, UR4, -R4 ;  /* 0x00000004c3037c23 */ /* 0x008fe20008010804 */
[----:B------:R-:W-:Y:S01]  /*7220*/  IMAD.MOV.U32 R195, RZ, RZ, R158 ;  /* 0x000000ffffc37224 */ /* 0x000fe200078e009e */
[----:B------:R-:W-:Y:S01]  /*7230*/  MOV R177, R176 ;  /* 0x000000b000b17202 */ /* 0x000fe20000000f00 */
[----:B------:R-:W-:Y:S02]  /*7240*/  IMAD.MOV.U32 R176, RZ, RZ, R197 ;  /* 0x000000ffffb07224 */ /* 0x000fe400078e00c5 */
        /* <DEDUP_REMOVED lines=20> */
[----:B------:R-:W-:Y:S01]  /*7390*/  FFMA.FTZ R28, R136, UR4, -R4 ;  /* 0x00000004881c7c23 */ /* 0x000fe20008010804 */
[----:B------:R-:W-:Y:S01]  /*73a0*/  IMAD.MOV.U32 R183, RZ, RZ, R184 ;  /* 0x000000ffffb77224 */ /* 0x000fe200078e00b8 */
[----:B------:R1:W-:Y:S01]  /*73b0*/  MUFU.EX2 R58, R8 ;  /* 0x00000008003a7308 */ /* 0x0003e20000000800 */
[----:B------:R-:W-:Y:S01]  /*73c0*/  FADD.FTZ R32, R53, R11 ;  /* 0x0000000b35207221 */ /* 0x000fe20000010000 */
[----:B------:R-:W-:Y:S01]  /*73d0*/  MOV R184, R182 ;  /* 0x000000b600b87202 */ /* 0x000fe20000000f00 */
[----:B------:R-:W-:Y:S01]  /*73e0*/  IMAD.MOV.U32 R182, RZ, RZ, R181 ;  /* 0x000000ffffb67224 */ /* 0x000fe200078e00b5 */
[----:B------:R-:W-:-:S02]  /*73f0*/  F2FP.F16.F32.PACK_AB R11, R68, R121 ;  /* 0x00000079440b723e */ /* 0x000fc400000000ff */
[----:B------:R-:W-:Y:S01]  /*7400*/  MOV R181, R179 ;  /* 0x000000b300b57202 */ /* 0x000fe20000000f00 */
[----:B------:R-:W-:Y:S01]  /*7410*/  IMAD.MOV.U32 R179, RZ, RZ, R168 ;  /* 0x000000ffffb37224 */ /* 0x000fe200078e00a8 */
[----:B------:R-:W-:Y:S01]  /*7420*/  MOV R168, R169 ;  /* 0x000000a900a87202 */ /* 0x000fe20000000f00 */
[----:B------:R-:W-:Y:S01]  /*7430*/  IMAD.MOV.U32 R169, RZ, RZ, R170 ;  /* 0x000000ffffa97224 */ /* 0x000fe200078e00aa */
[----:B------:R-:W-:Y:S02]  /*7440*/  MOV R170, R171 ;  /* 0x000000ab00aa7202 */ /* 0x000fe40000000f00 */
[----:B-1----:R-:W-:Y:S01]  /*7450*/  F2FP.F16.F32.PACK_AB R8, R123, R122 ;  /* 0x0000007a7b08723e */ /* 0x002fe200000000ff */
[----:B------:R-:W-:Y:S01]  /*7460*/  IMAD.MOV.U32 R171, RZ, RZ, R163 ;  /* 0x000000ffffab7224 */ /* 0x000fe200078e00a3 */
[----:B------:R-:W-:Y:S02]  /*7470*/  MOV R163, R74 ;  /* 0x0000004a00a37202 */ /* 0x000fe40000000f00 */
[----:B------:R1:W5:Y:S01]  /*7480*/  LDL.LU R74, [R1+0x80] ;  /* 0x00008000014a7983 */ /* 0x0003620000300800 */
[----:B------:R-:W-:Y:S03]  /*7490*/  HMMA.16816.F32 R40, R12, R26, R40 ;  /* 0x0000001a0c28723c */ /* 0x000fe60000001828 */
[----:B------:R-:W3:Y:S04]  /*74a0*/  LDSM.16.MT88.4 R24, [R135+0xb000] ;  /* 0x00b000008718783b */ /* 0x000ee80000004200 */
[----:B------:R-:W1:Y:S01]  /*74b0*/  LDSM.16.MT88.4 R12, [R225+0xb000] ;  /* 0x00b00000e10c783b */ /* 0x000e620000004200 */
[----:B--2---:R-:W-:-:S04]  /*74c0*/  FFMA.FTZ R2, R249, UR4, -R5 ;  /* 0x00000004f9027c23 */ /* 0x004fc80008010805 */
[----:B------:R2:W-:Y:S02]  /*74d0*/  MUFU.EX2 R113, R2 ;  /* 0x0000000200717308 */ /* 0x0005e40000000800 */
[----:B--2---:R-:W-:-:S06]  /*74e0*/  FFMA.FTZ R2, R190, UR4, -R4 ;  /* 0x00000004be027c23 */ /* 0x004fcc0008010804 */
[----:B------:R4:W-:Y:S02]  /*74f0*/  MUFU.EX2 R110, R2 ;  /* 0x00000002006e7308 */ /* 0x0009e40000000800 */
[----:B----4-:R-:W-:-:S06]  /*7500*/  FFMA.FTZ R2, R191, UR4, -R4 ;  /* 0x00000004bf027c23 */ /* 0x010fcc0008010804 */
[----:B------:R2:W4:Y:S02]  /*7510*/  MUFU.EX2 R109, R2 ;  /* 0x00000002006d7308 */ /* 0x0005240000000800 */
[----:B--2---:R-:W-:-:S06]  /*7520*/  FFMA.FTZ R2, R192, UR4, -R4 ;  /* 0x00000004c0027c23 */ /* 0x004fcc0008010804 */
[----:B------:R2:W-:Y:S01]  /*7530*/  MUFU.EX2 R70, R2 ;  /* 0x0000000200467308 */ /* 0x0005e20000000800 */
[--C-:B------:R-:W-:Y:S01]  /*7540*/  FFMA.FTZ R10, R10, UR4, -R5.reuse ;  /* 0x000000040a0a7c23 */ /* 0x100fe20008010805 */
[----:B------:R-:W-:Y:S01]  /*7550*/  FFMA.FTZ R9, R9, UR4, -R5 ;  /* 0x0000000409097c23 */ /* 0x000fe20008010805 */
[----:B--2---:R-:W-:-:S05]  /*7560*/  FFMA.FTZ R2, R245, UR4, -R4 ;  /* 0x00000004f5027c23 */ /* 0x004fca0008010804 */
[----:B------:R2:W3:Y:S01]  /*7570*/  MUFU.EX2 R108, R2 ;  /* 0x00000002006c7308 */ /* 0x0004e20000000800 */
[----:B----4-:R-:W-:-:S07]  /*7580*/  F2FP.F16.F32.PACK_AB R5, R109, R110 ;  /* 0x0000006e6d05723e */ /* 0x010fce00000000ff */
[----:B------:R4:W-:Y:S01]  /*7590*/  MUFU.EX2 R71, R10 ;  /* 0x0000000a00477308 */ /* 0x0009e20000000800 */
[----:B------:R-:W-:-:S07]  /*75a0*/  F2FP.F16.F32.PACK_AB R6, R113, R120 ;  /* 0x000000787106723e */ /* 0x000fce00000000ff */
[----:B------:R1:W-:Y:S01]  /*75b0*/  MUFU.EX2 R59, R9 ;  /* 0x00000009003b7308 */ /* 0x0003e20000000800 */
[----:B--2---:R-:W-:Y:S01]  /*75c0*/  FFMA.FTZ R2, R247, UR4, -R4 ;  /* 0x00000004f7027c23 */ /* 0x004fe20008010804 */
[----:B------:R-:W-:Y:S02]  /*75d0*/  F2FP.F16.F32.PACK_AB R4, R114, R111 ;  /* 0x0000006f7204723e */ /* 0x000fe400000000ff */
[----:B---3--:R-:W-:Y:S01]  /*75e0*/  F2FP.F16.F32.PACK_AB R7, R108, R70 ;  /* 0x000000466c07723e */ /* 0x008fe200000000ff */
[----:B----4-:R-:W-:-:S04]  /*75f0*/  FADD.FTZ R10, R54, R31 ;  /* 0x0000001f360a7221 */ /* 0x010fc80000010000 */
[----:B------:R-:W-:Y:S01]  /*7600*/  FADD.FTZ R31, R52, R10 ;  /* 0x0000000a341f7221 */ /* 0x000fe20000010000 */
[----:B-1----:R-:W-:Y:S01]  /*7610*/  FADD.FTZ R9, R155, R30 ;  /* 0x0000001e9b097221 */ /* 0x002fe20000010000 */
[----:B------:R-:W-:-:S03]  /*7620*/  F2FP.F16.F32.PACK_AB R10, R125, R124 ;  /* 0x0000007c7d0a723e */ /* 0x000fc600000000ff */
[----:B------:R-:W-:Y:S01]  /*7630*/  FADD.FTZ R30, R154, R9 ;  /* 0x000000099a1e7221 */ /* 0x000fe20000010000 */
[----:B------:R-:W-:Y:S01]  /*7640*/  F2FP.F16.F32.PACK_AB R9, R115, R112 ;  /* 0x000000707309723e */ /* 0x000fe200000000ff */
[-C--:B------:R-:W-:Y:S06]  /*7650*/  HMMA.16816.F32 R156, R4, R20.reuse, R92 ;  /* 0x00000014049c723c */ /* 0x080fec000000185c */
[----:B------:R-:W-:Y:S01]  /*7660*/  HMMA.16816.F32 R80, R8, R20, R80 ;  /* 0x000000140850723c */ /* 0x000fe20000001850 */
[----:B------:R1:W-:Y:S02]  /*7670*/  MUFU.EX2 R21, R3 ;  /* 0x0000000300157308 */ /* 0x0003e40000000800 */
[----:B-1----:R-:W-:-:S02]  /*7680*/  FADD.FTZ R3, R230, R30 ;  /* 0x0000001ee6037221 */ /* 0x002fc40000010000 */
[----:B------:R-:W2:Y:S01]  /*7690*/  LDL.LU R230, [R1+0x7c] ;  /* 0x00007c0001e67983 */ /* 0x000ea20000300800 */
        /* <DEDUP_REMOVED lines=14> */
[C---:B------:R-:W-:Y:S01]  /*7780*/  HMMA.16816.F32 R148, R4.reuse, R26, R104 ;  /* 0x0000001a0494723c */ /* 0x040fe20000001868 */
[----:B------:R-:W-:Y:S01]  /*7790*/  IMAD.MOV.U32 R188, RZ, RZ, R185 ;  /* 0x000000ffffbc7224 */ /* 0x000fe200078e00b9 */
[----:B------:R-:W-:Y:S01]  /*77a0*/  MOV R186, R183 ;  /* 0x000000b700ba7202 */ /* 0x000fe20000000f00 */
[----:B------:R-:W-:Y:S01]  /*77b0*/  IMAD.MOV.U32 R187, RZ, RZ, R184 ;  /* 0x000000ffffbb7224 */ /* 0x000fe200078e00b8 */
[----:B------:R-:W-:Y:S01]  /*77c0*/  MOV R185, R182 ;  /* 0x000000b600b97202 */ /* 0x000fe20000000f00 */
[----:B------:R-:W-:Y:S01]  /*77d0*/  IMAD.MOV.U32 R184, RZ, RZ, R181 ;  /* 0x000000ffffb87224 */ /* 0x000fe200078e00b5 */
[C---:B------:R-:W-:Y:S01]  /*77e0*/  HMMA.16816.F32 R136, R4.reuse, R24, R116 ;  /* 0x000000180488723c */ /* 0x040fe20000001874 */
        /* <DEDUP_REMOVED lines=15> */
[----:B------:R-:W-:Y:S01]  /*78e0*/  HMMA.16816.F32 R164, R4, R22, R88 ;  /* 0x0000001604a4723c */ /* 0x000fe20000001858 */
[----:B------:R-:W-:Y:S01]  /*78f0*/  IMAD.MOV.U32 R117, RZ, RZ, R162 ;  /* 0x000000ffff757224 */ /* 0x000fe200078e00a2 */
[----:B------:R-:W-:Y:S01]  /*7900*/  MOV R246, R193 ;  /* 0x000000c100f67202 */ /* 0x000fe20000000f00 */
[----:B------:R-:W-:-:S03]  /*7910*/  IMAD.MOV.U32 R119, RZ, RZ, R194 ;  /* 0x000000ffff777224 */ /* 0x000fc600078e00c2 */
[----:B------:R-:W-:Y:S01]  /*7920*/  HMMA.16816.F32 R172, R4, R16, R76 ;  /* 0x0000001004ac723c */ /* 0x000fe2000000184c */
[----:B------:R-:W-:-:S05]  /*7930*/  IMAD.MOV.U32 R247, RZ, RZ, R195 ;  /* 0x000000fffff77224 */ /* 0x000fca00078e00c3 */
[C---:B------:R-:W-:Y:S06]  /*7940*/  HMMA.16816.F32 R180, R4.reuse, R18, R64 ;  /* 0x0000001204b4723c */ /* 0x040fec0000001840 */
[C---:B------:R-:W-:Y:S06]  /*7950*/  HMMA.16816.F32 R184, R4.reuse, R12, R60 ;  /* 0x0000000c04b8723c */ /* 0x040fec000000183c */
[----:B------:R-:W-:Y:S07]  /*7960*/  HMMA.16816.F32 R52, R4, R14, R96 ;  /* 0x0000000e0434723c */ /* 0x000fee0000001860 */
        /* <DEDUP_REMOVED lines=8> */
[----:B------:R-:W-:-:S02]  /*79f0*/  IMAD.MOV.U32 R119, RZ, RZ, R246 ;  /* 0x000000ffff777224 */ /* 0x000fc400078e00f6 */
        /* <DEDUP_REMOVED lines=11> */
[----:B------:R-:W-:-:S02]  /*7ab0*/  MOV R245, R56 ;  /* 0x0000003800f57202 */ /* 0x000fc40000000f00 */
[----:B------:R-:W-:Y:S01]  /*7ac0*/  MOV R191, R233 ;  /* 0x000000e900bf7202 */ /* 0x000fe20000000f00 */
[----:B------:R1:W-:Y:S01]  /*7ad0*/  MUFU.EX2 R56, R2 ;  /* 0x0000000200387308 */ /* 0x0003e20000000800 */
[----:B------:R-:W-:Y:S01]  /*7ae0*/  MOV R195, R169 ;  /* 0x000000a900c37202 */ /* 0x000fe20000000f00 */
[----:B------:R-:W-:Y:S01]  /*7af0*/  IMAD.MOV.U32 R193, RZ, RZ, R168 ;  /* 0x000000ffffc17224 */ /* 0x000fe200078e00a8 */
[----:B------:R-:W-:Y:S01]  /*7b00*/  MOV R246, R247 ;  /* 0x000000f700f67202 */ /* 0x000fe20000000f00 */
[----:B------:R-:W-:Y:S01]  /*7b10*/  IMAD.MOV.U32 R247, RZ, RZ, R189 ;  /* 0x000000fffff77224 */ /* 0x000fe200078e00bd */
[----:B------:R-:W-:Y:S01]  /*7b20*/  MOV R189, R192 ;  /* 0x000000c000bd7202 */ /* 0x000fe20000000f00 */
[----:B------:R-:W-:Y:S01]  /*7b30*/  IMAD.MOV.U32 R93, RZ, RZ, R116 ;  /* 0x000000ffff5d7224 */ /* 0x000fe200078e0074 */
[----:B------:R-:W-:Y:S01]  /*7b40*/  MOV R95, R107 ;  /* 0x0000006b005f7202 */ /* 0x000fe20000000f00 */
[----:B------:R-:W-:Y:S02]  /*7b50*/  IMAD.MOV.U32 R94, RZ, RZ, R118 ;  /* 0x000000ffff5e7224 */ /* 0x000fe400078e0076 */
[----:B------:R-:W-:Y:S01]  /*7b60*/  IMAD.MOV.U32 R192, RZ, RZ, R191 ;  /* 0x000000ffffc07224 */ /* 0x000fe200078e00bf */
[----:B------:R-:W-:Y:S01]  /*7b70*/  MOV R191, R195 ;  /* 0x000000c300bf7202 */ /* 0x000fe20000000f00 */
[----:B------:R-:W-:-:S02]  /*7b80*/  IMAD.MOV.U32 R104, RZ, RZ, R106 ;  /* 0x000000ffff687224 */ /* 0x000fc400078e006a */
[----:B-1----:R-:W-:Y:S01]  /*7b90*/  FADD.FTZ R2, R240, R31 ;  /* 0x0000001ff0027221 */ /* 0x002fe20000010000 */
[----:B------:R-:W-:Y:S01]  /*7ba0*/  FADD.FTZ R0, R234, R32 ;  /* 0x00000020ea007221 */ /* 0x000fe20000010000 */
[----:B------:R-:W-:Y:S01]  /*7bb0*/  IMAD.MOV.U32 R195, RZ, RZ, R193 ;  /* 0x000000ffffc37224 */ /* 0x000fe200078e00c1 */
[----:B------:R-:W-:Y:S01]  /*7bc0*/  MOV R194, R171 ;  /* 0x000000ab00c27202 */ /* 0x000fe20000000f00 */
[----:B------:R-:W-:Y:S01]  /*7bd0*/  FADD.FTZ R5, R105, R2 ;  /* 0x0000000269057221 */ /* 0x000fe20000010000 */
[----:B------:R-:W-:Y:S01]  /*7be0*/  FADD.FTZ R2, R93, R4 ;  /* 0x000000045d027221 */ /* 0x000fe20000010000 */
[----:B------:R-:W-:Y:S02]  /*7bf0*/  IMAD.MOV.U32 R93, RZ, RZ, R94 ;  /* 0x000000ffff5d7224 */ /* 0x000fe400078e005e */
[----:B------:R-:W-:Y:S01]  /*7c00*/  FADD.FTZ R6, R232, R3 ;  /* 0x00000003e8067221 */ /* 0x000fe20000010000 */
[----:B------:R-:W-:Y:S01]  /*7c10*/  MOV R193, R231 ;  /* 0x000000e700c17202 */ /* 0x000fe20000000f00 */
        /* <DEDUP_REMOVED lines=14> */
[----:B------:R-:W-:Y:S01]  /*7d00*/  FADD.FTZ R4, R94, R5 ;  /* 0x000000055e047221 */ /* 0x000fe20000010000 */
[----:B------:R-:W-:Y:S01]  /*7d10*/  FADD.FTZ R3, R95, R3 ;  /* 0x000000035f037221 */ /* 0x000fe20000010000 */
[----:B------:R-:W-:Y:S01]  /*7d20*/  FADD.FTZ R5, R104, R2 ;  /* 0x0000000268057221 */ /* 0x000fe20000010000 */
[----:B------:R-:W-:Y:S01]  /*7d30*/  IMAD.MOV.U32 R78, RZ, RZ, R116 ;  /* 0x000000ffff4e7224 */ /* 0x000fe200078e0074 */
        /* <DEDUP_REMOVED lines=9> */
[----:B------:R-:W-:Y:S01]  /*7dd0*/  FADD.FTZ R3, R78, R5 ;  /* 0x000000054e037221 */ /* 0x000fe20000010000 */
        /* <DEDUP_REMOVED lines=9> */
[----:B------:R-:W-:Y:S01]  /*7e70*/  MOV R171, R161 ;  /* 0x000000a100ab7202 */ /* 0x000fe20000000f00 */
[----:B------:R-:W-:Y:S01]  /*7e80*/  FADD.FTZ R3, R90, R3 ;  /* 0x000000035a037221 */ /* 0x000fe20000010000 */
[----:B------:R-:W-:Y:S01]  /*7e90*/  IMAD.MOV.U32 R95, RZ, RZ, R188 ;  /* 0x000000ffff5f7224 */ /* 0x000fe200078e00bc */
[----:B------:R-:W-:Y:S01]  /*7ea0*/  MOV R104, R168 ;  /* 0x000000a800687202 */ /* 0x000fe20000000f00 */
[----:B------:R-:W-:Y:S01]  /*7eb0*/  FADD.FTZ R2, R91, R2 ;  /* 0x000000025b027221 */ /* 0x000fe20000010000 */
[----:B------:R-:W-:Y:S01]  /*7ec0*/  FADD.FTZ R0, R92, R0 ;  /* 0x000000005c007221 */ /* 0x000fe20000010000 */
[----:B------:R-:W-:Y:S01]  /*7ed0*/  MOV R191, R228 ;  /* 0x000000e400bf7202 */ /* 0x000fe20000000f00 */
[----:B------:R-:W-:Y:S01]  /*7ee0*/  IMAD.MOV.U32 R105, RZ, RZ, R169 ;  /* 0x000000ffff697224 */ /* 0x000fe200078e00a9 */
[----:B------:R-:W-:Y:S01]  /*7ef0*/  MOV R106, R170 ;  /* 0x000000aa006a7202 */ /* 0x000fe20000000f00 */
[----:B------:R-:W-:Y:S01]  /*7f00*/  FADD.FTZ R4, R93, R4 ;  /* 0x000000045d047221 */ /* 0x000fe20000010000 */
[----:B------:R-:W-:Y:S01]  /*7f10*/  FADD.FTZ R5, R94, R3 ;  /* 0x000000035e057221 */ /* 0x000fe20000010000 */
[----:B------:R-:W-:Y:S01]  /*7f20*/  IMAD.MOV.U32 R107, RZ, RZ, R171 ;  /* 0x000000ffff6b7224 */ /* 0x000fe200078e00ab */
[----:B------:R-:W-:Y:S01]  /*7f30*/  MOV R116, R152 ;  /* 0x0000009800747202 */ /* 0x000fe20000000f00 */
[----:B------:R-:W-:Y:S01]  /*7f40*/  FADD.FTZ R3, R95, R2 ;  /* 0x000000025f037221 */ /* 0x000fe20000010000 */
[----:B------:R-:W-:Y:S01]  /*7f50*/  FADD.FTZ R2, R104, R0 ;  /* 0x0000000068027221 */ /* 0x000fe20000010000 */
[----:B------:R-:W-:-:S02]  /*7f60*/  IMAD.MOV.U32 R117, RZ, RZ, R153 ;  /* 0x000000ffff757224 */ /* 0x000fc400078e0099 */
[----:B------:R-:W-:Y:S01]  /*7f70*/  FADD.FTZ R0, R105, R4 ;  /* 0x0000000469007221 */ /* 0x000fe20000010000 */
[----:B------:R-:W-:Y:S02]  /*7f80*/  IMAD.MOV.U32 R118, RZ, RZ, R191 ;  /* 0x000000ffff767224 */ /* 0x000fe400078e00bf */
[----:B------:R-:W-:Y:S01]  /*7f90*/  FADD.FTZ R4, R106, R5 ;  /* 0x000000056a047221 */ /* 0x000fe20000010000 */
[----:B------:R-:W-:Y:S02]  /*7fa0*/  IMAD.MOV.U32 R119, RZ, RZ, R192 ;  /* 0x000000ffff777224 */ /* 0x000fe400078e00c0 */
[----:B------:R-:W-:Y:S01]  /*7fb0*/  FADD.FTZ R3, R107, R3 ;  /* 0x000000036b037221 */ /* 0x000fe20000010000 */
[----:B------:R-:W-:Y:S01]  /*7fc0*/  FADD.FTZ R2, R116, R2 ;  /* 0x0000000274027221 */ /* 0x000fe20000010000 */
[----:B------:R-:W-:Y:S01]  /*7fd0*/  FADD.FTZ R0, R117, R0 ;  /* 0x0000000075007221 */ /* 0x000fe20000010000 */
[----:B------:R-:W-:Y:S01]  /*7fe0*/  FADD.FTZ R4, R118, R4 ;  /* 0x0000000476047221 */ /* 0x000fe20000010000 */
[----:B------:R-:W-:Y:S01]  /*7ff0*/  FADD.FTZ R3, R119, R3 ;  /* 0x0000000377037221 */ /* 0x000fe20000010000 */
[----:B------:R-:W-:-:S02]  /*8000*/  IMAD.MOV.U32 R249, RZ, RZ, R178 ;  /* 0x000000fffff97224 */ /* 0x000fc400078e00b2 */
[----:B------:R-:W-:Y:S01]  /*8010*/  FADD.FTZ R2, R246, R2 ;  /* 0x00000002f6027221 */ /* 0x000fe20000010000 */
[----:B------:R-:W-:Y:S01]  /*8020*/  MOV R248, R177 ;  /* 0x000000b100f87202 */ /* 0x000fe20000000f00 */
[----:B------:R-:W-:Y:S01]  /*8030*/  FADD.FTZ R0, R243, R0 ;  /* 0x00000000f3007221 */ /* 0x000fe20000010000 */
[----:B------:R-:W-:Y:S01]  /*8040*/  FADD.FTZ R4, R247, R4 ;  /* 0x00000004f7047221 */ /* 0x000fe20000010000 */
[----:B------:R-:W-:Y:S02]  /*8050*/  IMAD.MOV.U32 R250, RZ, RZ, R176 ;  /* 0x000000fffffa7224 */ /* 0x000fe400078e00b0 */
        /* <DEDUP_REMOVED lines=43> */
[----:B------:R-:W1:Y:S01]  /*8310*/  MUFU.EX2 R20, R33 ;  /* 0x0000002100147308 */ /* 0x000e620000000800 */
[----:B------:R-:W-:Y:S01]  /*8320*/  FADD.FTZ R4, R122, R4 ;  /* 0x000000047a047221 */ /* 0x000fe20000010000 */
[----:B------:R-:W-:Y:S01]  /*8330*/  FADD.FTZ R3, R112, R3 ;  /* 0x0000000370037221 */ /* 0x000fe20000010000 */
[----:B------:R-:W-:Y:S01]  /*8340*/  FADD.FTZ R2, R111, R2 ;  /* 0x000000026f027221 */ /* 0x000fe20000010000 */
[C---:B------:R-:W-:Y:S01]  /*8350*/  HMMA.16816.F32 R44, R8.reuse, R12, R44 ;  /* 0x0000000c082c723c */ /* 0x040fe2000000182c */
[----:B------:R-:W-:Y:S01]  /*8360*/  FADD.FTZ R0, R110, R0 ;  /* 0x000000006e007221 */ /* 0x000fe20000010000 */
[----:B------:R-:W-:Y:S01]  /*8370*/  FADD.FTZ R4, R123, R4 ;  /* 0x000000047b047221 */ /* 0x000fe20000010000 */
[----:B------:R-:W-:Y:S01]  /*8380*/  FADD.FTZ R3, R115, R3 ;  /* 0x0000000373037221 */ /* 0x000fe20000010000 */
[----:B------:R-:W3:Y:S01]  /*8390*/  MUFU.EX2 R12, R34 ;  /* 0x00000022000c7308 */ /* 0x000ee20000000800 */
[----:B------:R-:W-:Y:S01]  /*83a0*/  FADD.FTZ R2, R114, R2 ;  /* 0x0000000272027221 */ /* 0x000fe20000010000 */
[C---:B------:R-:W-:Y:S01]  /*83b0*/  HMMA.16816.F32 R140, R8.reuse, R24, R140 ;  /* 0x00000018088c723c */ /* 0x040fe2000000188c */
[----:B------:R-:W-:Y:S01]  /*83c0*/  FADD.FTZ R0, R109, R0 ;  /* 0x000000006d007221 */ /* 0x000fe20000010000 */
[----:B------:R-:W-:Y:S01]  /*83d0*/  FADD.FTZ R4, R124, R4 ;  /* 0x000000047c047221 */ /* 0x000fe20000010000 */
[----:B------:R-:W-:Y:S01]  /*83e0*/  FADD.FTZ R3, R121, R3 ;  /* 0x0000000379037221 */ /* 0x000fe20000010000 */
[----:B------:R-:W4:Y:S02]  /*83f0*/  LDSM.16.MT88.4 R144, [R135+0xb800] ;  /* 0x00b800008790783b */ /* 0x000f240000004200 */
[----:B------:R-:W3:Y:S01]  /*8400*/  MUFU.EX2 R29, R29 ;  /* 0x0000001d001d7308 */ /* 0x000ee20000000800 */
[C---:B------:R-:W-:Y:S01]  /*8410*/  HMMA.16816.F32 R24, R8.reuse, R26, R100 ;  /* 0x0000001a0818723c */ /* 0x040fe20000001864 */
[----:B------:R-:W-:Y:S01]  /*8420*/  FADD.FTZ R2, R120, R2 ;  /* 0x0000000278027221 */ /* 0x000fe20000010000 */
[----:B------:R-:W2:Y:S04]  /*8430*/  LDSM.16.MT88.4 R160, [R226+0xb800] ;  /* 0x00b80000e2a0783b */ /* 0x000ea80000004200 */
[C---:B------:R-:W-:Y:S01]  /*8440*/  HMMA.16816.F32 R84, R8.reuse, R22, R84 ;  /* 0x000000160854723c */ /* 0x040fe20000001854 */
[----:B------:R-:W-:Y:S01]  /*8450*/  MUFU.EX2 R28, R28 ;  /* 0x0000001c001c7308 */ /* 0x000fe20000000800 */
[----:B------:R-:W2:Y:S04]  /*8460*/  LDSM.16.MT88.4 R176, [R224+0xb800] ;  /* 0x00b80000e0b0783b */ /* 0x000ea80000004200 */
[----:B------:R-:W-:Y:S01]  /*8470*/  HMMA.16816.F32 R48, R8, R16, R48 ;  /* 0x000000100830723c */ /* 0x000fe20000001830 */
[----:B------:R-:W-:-:S05]  /*8480*/  FADD.FTZ R0, R70, R0 ;  /* 0x0000000046007221 */ /* 0x000fca0000010000 */
[C---:B------:R-:W-:Y:S01]  /*8490*/  HMMA.16816.F32 R40, R8.reuse, R18, R40 ;  /* 0x000000120828723c */ /* 0x040fe20000001828 */
[----:B------:R-:W2:Y:S05]  /*84a0*/  LDSM.16.MT88.4 R16, [R225+0xb800] ;  /* 0x00b80000e110783b */ /* 0x000eaa0000004200 */
[----:B------:R-:W-:Y:S01]  /*84b0*/  HMMA.16816.F32 R36, R8, R14, R36 ;  /* 0x0000000e0824723c */ /* 0x000fe20000001824 */
[----:B------:R-:W4:Y:S01]  /*84c0*/  MUFU.EX2 R8, R35 ;  /* 0x0000002300087308 */ /* 0x000f220000000800 */
[----:B------:R-:W-:Y:S01]  /*84d0*/  FADD.FTZ R4, R125, R4 ;  /* 0x000000047d047221 */ /* 0x000fe20000010000 */
[----:B------:R-:W-:Y:S01]  /*84e0*/  FADD.FTZ R3, R68, R3 ;  /* 0x0000000344037221 */ /* 0x000fe20000010000 */
[----:B------:R-:W-:Y:S01]  /*84f0*/  FADD.FTZ R2, R113, R2 ;  /* 0x0000000271027221 */ /* 0x000fe20000010000 */
[----:B------:R-:W-:-:S04]  /*8500*/  FADD.FTZ R0, R108, R0 ;  /* 0x000000006c007221 */ /* 0x000fc80000010000 */
[----:B------:R-:W4:Y:S01]  /*8510*/  MUFU.EX2 R7, R57 ;  /* 0x0000003900077308 */ /* 0x000f220000000800 */
[----:B------:R-:W-:Y:S01]  /*8520*/  FADD.FTZ R4, R126, R4 ;  /* 0x000000047e047221 */ /* 0x000fe20000010000 */
[----:B-1----:R-:W-:Y:S01]  /*8530*/  FADD.FTZ R3, R20, R3 ;  /* 0x0000000314037221 */ /* 0x002fe20000010000 */
[----:B------:R-:W-:Y:S01]  /*8540*/  FADD.FTZ R2, R75, R2 ;  /* 0x000000024b027221 */ /* 0x000fe20000010000 */
[----:B------:R-:W-:Y:S01]  /*8550*/  FADD.FTZ R0, R56, R0 ;  /* 0x0000000038007221 */ /* 0x000fe20000010000 */
[----:B------:R-:W-:Y:S01]  /*8560*/  FADD.FTZ R4, R128, R4 ;  /* 0x0000000480047221 */ /* 0x000fe20000010000 */
[----:B---3--:R-:W-:Y:S01]  /*8570*/  FADD.FTZ R3, R12, R3 ;  /* 0x000000030c037221 */ /* 0x008fe20000010000 */
[----:B------:R-:W-:Y:S01]  /*8580*/  FADD.FTZ R2, R71, R2 ;  /* 0x0000000247027221 */ /* 0x000fe20000010000 */
[----:B------:R-:W-:Y:S01]  /*8590*/  FADD.FTZ R0, R29, R0 ;  /* 0x000000001d007221 */ /* 0x000fe20000010000 */
[----:B------:R-:W-:Y:S01]  /*85a0*/  FADD.FTZ R4, R129, R4 ;  /* 0x0000000481047221 */ /* 0x000fe20000010000 */
[----:B------:R1:W5:Y:S01]  /*85b0*/  LDL.LU R240, [R1+0x78] ;  /* 0x0000780001f07983 */ /* 0x0003620000300800 */
[----:B----4-:R-:W-:Y:S01]  /*85c0*/  FADD.FTZ R3, R8, R3 ;  /* 0x0000000308037221 */ /* 0x010fe20000010000 */
[----:B------:R-:W-:Y:S01]  /*85d0*/  FADD.FTZ R2, R59, R2 ;  /* 0x000000023b027221 */ /* 0x000fe20000010000 */
[----:B------:R-:W-:Y:S01]  /*85e0*/  FADD.FTZ R0, R28, R0 ;  /* 0x000000001c007221 */ /* 0x000fe20000010000 */
[----:B------:R1:W5:Y:S01]  /*85f0*/  LDL.LU R234, [R1+0x74] ;  /* 0x0000740001ea7983 */ /* 0x0003620000300800 */
[----:B------:R-:W-:-:S03]  /*8600*/  FADD.FTZ R4, R127, R4 ;  /* 0x000000047f047221 */ /* 0x000fc60000010000 */
[----:B------:R1:W5:Y:S01]  /*8610*/  LDL.LU R233, [R1+0x70] ;  /* 0x0000700001e97983 */ /* 0x0003620000300800 */
[----:B------:R-:W-:Y:S01]  /*8620*/  FADD.FTZ R3, R7, R3 ;  /* 0x0000000307037221 */ /* 0x000fe20000010000 */
[----:B------:R-:W-:Y:S02]  /*8630*/  FADD.FTZ R2, R58, R2 ;  /* 0x000000023a027221 */ /* 0x000fe40000010000 */
[----:B------:R1:W5:Y:S01]  /*8640*/  LDL.LU R232, [R1+0x6c] ;  /* 0x00006c0001e87983 */ /* 0x0003620000300800 */
[----:B------:R-:W-:-:S03]  /*8650*/  FADD.FTZ R0, R21, R0 ;  /* 0x0000000015007221 */ /* 0x000fc60000010000 */
[----:B------:R1:W5:Y:S04]  /*8660*/  LDL.LU R231, [R1+0x68] ;  /* 0x0000680001e77983 */ /* 0x0003680000300800 */
[----:B------:R1:W5:Y:S04]  /*8670*/  LDL.LU R229, [R1+0x64] ;  /* 0x0000640001e57983 */ /* 0x0003680000300800 */
[----:B------:R1:W5:Y:S04]  /*8680*/  LDL.LU R228, [R1+0x60] ;  /* 0x0000600001e47983 */ /* 0x0003680000300800 */
[----:B------:R1:W5:Y:S04]  /*8690*/  LDL.LU R227, [R1+0x5c] ;  /* 0x00005c0001e37983 */ /* 0x0003680000300800 */
[----:B------:R1:W-:Y:S04]  /*86a0*/  STL [R1+0x2c], R4 ;  /* 0x00002c0401007387 */ /* 0x0003e80000100800 */
[----:B------:R1:W-:Y:S04]  /*86b0*/  STL [R1+0x30], R3 ;  /* 0x0000300301007387 */ /* 0x0003e80000100800 */
[----:B------:R1:W-:Y:S04]  /*86c0*/  STL [R1+0x34], R2 ;  /* 0x0000340201007387 */ /* 0x0003e80000100800 */
[----:B------:R1:W-:Y:S01]  /*86d0*/  STL [R1+0x38], R0 ;  /* 0x0000380001007387 */ /* 0x0003e20000100800 */
[----:B------:R-:W-:-:S02]  /*86e0*/  F2FP.F16.F32.PACK_AB R192, R71, R75 ;  /* 0x0000004b47c0723e */ /* 0x000fc400000000ff */
[----:B------:R-:W-:Y:S02]  /*86f0*/  F2FP.F16.F32.PACK_AB R193, R29, R56 ;  /* 0x000000381dc1723e */ /* 0x000fe400000000ff */
[----:B------:R-:W-:Y:S02]  /*8700*/  F2FP.F16.F32.PACK_AB R194, R58, R59 ;  /* 0x0000003b3ac2723e */ /* 0x000fe400000000ff */
[----:B------:R-:W-:Y:S02]  /*8710*/  F2FP.F16.F32.PACK_AB R195, R21, R28 ;  /* 0x0000001c15c3723e */ /* 0x000fe400000000ff */
[----:B------:R-:W-:Y:S02]  /*8720*/  F2FP.F16.F32.PACK_AB R196, R128, R126 ;  /* 0x0000007e80c4723e */ /* 0x000fe400000000ff */
[----:B------:R-:W-:Y:S02]  /*8730*/  F2FP.F16.F32.PACK_AB R197, R12, R20 ;  /* 0x000000140cc5723e */ /* 0x000fe400000000ff */
[----:B------:R-:W-:-:S02]  /*8740*/  F2FP.F16.F32.PACK_AB R198, R127, R129 ;  /* 0x000000817fc6723e */ /* 0x000fc400000000ff */
[----:B------:R-:W-:Y:S01]  /*8750*/  F2FP.F16.F32.PACK_AB R199, R7, R8 ;  /* 0x0000000807c7723e */ /* 0x000fe200000000ff */
[----:B------:R-:W-:Y:S01]  /*8760*/  HMMA.16816.F32 R136, R192, R144, R136 ;  /* 0x00000090c088723c */ /* 0x000fe20000001888 */
[----:B--2---:R-:W-:-:S05]  /*8770*/  IADD3 R239, R230, 0x1800, RZ ;  /* 0x00001800e6ef7810 */ /* 0x004fca0007ffe0ff */
[----:B------:R-:W-:Y:S01]  /*8780*/  HMMA.16816.F32 R148, R192, R146, R148 ;  /* 0x00000092c094723c */ /* 0x000fe20000001894 */
[----:B------:R-:W-:-:S05]  /*8790*/  VIADD R238, R230, 0x2000 ;  /* 0x00002000e6ee7836 */ /* 0x000fca0000000000 */
[----:B------:R-:W-:Y:S01]  /*87a0*/  HMMA.16816.F32 R156, R192, R160, R156 ;  /* 0x000000a0c09c723c */ /* 0x000fe2000000189c */
[----:B------:R-:W-:-:S05]  /*87b0*/  IADD3 R237, R230, 0x2800, RZ ;  /* 0x00002800e6ed7810 */ /* 0x000fca0007ffe0ff */
[----:B------:R-:W-:Y:S01]  /*87c0*/  HMMA.16816.F32 R164, R192, R162, R164 ;  /* 0x000000a2c0a4723c */ /* 0x000fe200000018a4 */
[----:B------:R-:W-:-:S05]  /*87d0*/  VIADD R236, R230, 0x3000 ;  /* 0x00003000e6ec7836 */ /* 0x000fca0000000000 */
[----:B------:R-:W-:Y:S01]  /*87e0*/  HMMA.16816.F32 R172, R192, R176, R172 ;  /* 0x000000b0c0ac723c */ /* 0x000fe200000018ac */
[----:B------:R-:W-:-:S05]  /*87f0*/  IADD3 R235, R230, 0x3800, RZ ;  /* 0x00003800e6eb7810 */ /* 0x000fca0007ffe0ff */
        /* <DEDUP_REMOVED lines=11> */
[----:B------:R-:W-:-:S08]  /*88b0*/  NOP ;  /* 0x0000000000007918 */ /* 0x000fd00000000000 */
[----:B-1----:R-:W-:-:S15]  /*88c0*/  @!P0 BRA `(.L_x_25) ;  /* 0x0000006400448947 */ /* 0x002fde0003800000 */
[----:B------:R-:W2:Y:S01]  /*88d0*/  LDL.LU R252, [R1+0x1c] ;  /* 0x00001c0001fc7983 */ /* 0x000ea20000300800 */
[----:B------:R-:W-:Y:S01]  /*88e0*/  MOV R132, R73 ;  /* 0x0000004900847202 */ /* 0x000fe20000000f00 */
[----:B-----5:R-:W-:Y:S01]  /*88f0*/  IMAD.MOV.U32 R3, RZ, RZ, R74 ;  /* 0x000000ffff037224 */ /* 0x020fe200078e004a */
[----:B------:R-:W-:Y:S01]  /*8900*/  MOV R134, R69 ;  /* 0x0000004500867202 */ /* 0x000fe20000000f00 */
[----:B------:R-:W-:Y:S01]  /*8910*/  IMAD.MOV.U32 R133, RZ, RZ, R72 ;  /* 0x000000ffff857224 */ /* 0x000fe200078e0048 */
[----:B------:R-:W-:Y:S01]  /*8920*/  ULDC UR5, c[0x0][0x39c] ;  /* 0x0000e70000057ab9 */ /* 0x000fe20000000800 */
[----:B------:R-:W-:Y:S01]  /*8930*/  ULDC UR4, c[0x0][0x2ec] ;  /* 0x0000bb0000047ab9 */ /* 0x000fe20000000800 */
[----:B------:R-:W-:Y:S01]  /*8940*/  ULDC.64 UR10, c[0x0][0x220] ;  /* 0x00008800000a7ab9 */ /* 0x000fe20000000a00 */
[----:B------:R-:W-:Y:S01]  /*8950*/  ULDC.64 UR12, c[0x0][0x250] ;  /* 0x00009400000c7ab9 */ /* 0x000fe20000000a00 */
[----:B------:R-:W-:Y:S01]  /*8960*/  ULDC.64 UR6, c[0x0][0x218] ;  /* 0x0000860000067ab9 */ /* 0x000fe20000000a00 */
[----:B------:R-:W-:Y:S01]  /*8970*/  ULDC.64 UR8, c[0x0][0x248] ;  /* 0x0000920000087ab9 */ /* 0x000fe20000000a00 */
[----:B--2---:R-:W-:-:S05]  /*8980*/  IADD3 R0, R252, -0x2, RZ ;  /* 0xfffffffefc007810 */ /* 0x004fca0007ffe0ff */
[----:B------:R1:W-:Y:S01]  /*8990*/  STL [R1+0x28], R0 ;  /* 0x0000280001007387 */ /* 0x0003e20000100800 */
[----:B------:R-:W-:Y:S05]  /*89a0*/  BRA `(.L_x_26) ;  /* 0x00000000009c7947 */ /* 0x000fea0003800000 */
.L_x_28:
[----:B------:R-:W2:Y:S01]  /*89b0*/  LDL.64 R72, [R1+0x50] ;  /* 0x0000500001487983 */ /* 0x000ea20000100a00 */
[----:B------:R-:W-:Y:S03]  /*89c0*/  VIADD R0, R87, 0xffffffff ;  /* 0xffffffff57007836 */ /* 0x000fe60000000000 */
[----:B------:R-:W4:Y:S01]  /*89d0*/  LDL.64 R68, [R1+0x40] ;  /* 0x0000400001447983 */ /* 0x000f220000100a00 */
[----:B------:R-:W-:Y:S01]  /*89e0*/  IMAD.WIDE.U32 R6, R0, UR8, RZ ;  /* 0x0000000800067c25 */ /* 0x000fe2000f8e00ff */
[----:B------:R-:W-:Y:S05]  /*89f0*/  SHF.R.S32.HI R2, RZ, 0x1f, R0 ;  /* 0x0000001fff027819 */ /* 0x000fea0000011400 */
[----:B------:R-:W-:Y:S04]  /*8a00*/  IMAD R2, R2, UR8, RZ ;  /* 0x0000000802027c24 */ /* 0x000fe8000f8e02ff */
[----:B------:R-:W-:Y:S04]  /*8a10*/  IMAD R2, R0, UR9, R2 ;  /* 0x0000000900027c24 */ /* 0x000fe8000f8e0202 */
[----:B------:R-:W-:Y:S01]  /*8a20*/  IMAD.IADD R2, R7, 0x1, R2 ;  /* 0x0000000107027824 */ /* 0x000fe200078e0202 */
[----:B--2---:R-:W-:Y:S04]  /*8a30*/  LEA R0, P1, R6, R72, 0x7 ;  /* 0x0000004806007211 */ /* 0x004fe800078238ff */
[----:B------:R-:W-:Y:S02]  /*8a40*/  LEA R4, P2, R0, UR6, 0x1 ;  /* 0x0000000600047c11 */ /* 0x000fe4000f8408ff */
[----:B----4-:R-:W-:Y:S02]  /*8a50*/  LEA.HI.X R2, R6, R69, R2, 0x7, P1 ;  /* 0x0000004506027211 */ /* 0x010fe400008f3c02 */
        /* <DEDUP_REMOVED lines=28> */
.L_x_26:
[----:B------:R-:W1:Y:S01]  /*8c20*/  LDL R246, [R1+0x28] ;  /* 0x0000280001f67983 */ /* 0x000e620000100800 */
[----:B------:R-:W-:Y:S04]  /*8c30*/  DEPBAR.LE SB0, 0x0 ;  /* 0x000080000000791a */ /* 0x000fe80000000000 */
[----:B--2---:R-:W2:Y:S06]  /*8c40*/  LDL.64 R16, [R1+0x48] ;  /* 0x0000480001107983 */ /* 0x004eac0000100a00 */
[----:B------:R-:W3:Y:S01]  /*8c50*/  LDL R8, [R1+0x58] ;  /* 0x0000580001087983 */ /* 0x000ee20000100800 */
[----:B------:R-:W-:Y:S01]  /*8c60*/  BAR.SYNC.DEFER_BLOCKING 0x0 ;  /* 0x0000000000007b1d */ /* 0x000fe20000010000 */
[----:B-1----:R-:W-:Y:S01]  /*8c70*/  SHF.R.S32.HI R0, RZ, 0x1f, R246 ;  /* 0x0000001fff007819 */ /* 0x002fe200000114f6 */
[----:B------:R-:W-:Y:S04]  /*8c80*/  IMAD.WIDE.U32 R6, R246, UR12, RZ ;  /* 0x0000000cf6067c25 */ /* 0x000fe8000f8e00ff */
[----:B------:R-:W-:Y:S04]  /*8c90*/  IMAD R0, R0, UR12, RZ ;  /* 0x0000000c00007c24 */ /* 0x000fe8000f8e02ff */
[----:B------:R-:W-:Y:S01]  /*8ca0*/  IMAD R2, R246, UR13, R0 ;  /* 0x0000000df6027c24 */ /* 0x000fe2000f8e0200 */
[----:B--2---:R-:W-:Y:S03]  /*8cb0*/  LEA R0, P0, R6, R16, 0x7 ;  /* 0x0000001006007211 */ /* 0x004fe600078038ff */
[----:B------:R-:W-:Y:S01]  /*8cc0*/  IMAD.IADD R2, R7, 0x1, R2 ;  /* 0x0000000107027824 */ /* 0x000fe200078e0202 */
[----:B------:R-:W-:Y:S04]  /*8cd0*/  LEA R4, P1, R0, UR10, 0x1 ;  /* 0x0000000a00047c11 */ /* 0x000fe8000f8208ff */
[----:B---3--:R-:W-:Y:S02]  /*8ce0*/  LEA.HI.X R6, R6, R8, R2, 0x7, P0 ;  /* 0x0000000806067211 */ /* 0x008fe400000f3c02 */
[----:B------:R-:W-:Y:S02]  /*8cf0*/  IADD3 R8, P0, R4, UR20, RZ ;  /* 0x0000001404087c10 */ /* 0x000fe4000ff1e0ff */
[----:B------:R-:W-:Y:S01]  /*8d00*/  LEA.HI.X R5, R0, UR11, R6, 0x1, P1 ;  /* 0x0000000b00057c11 */ /* 0x000fe200088f0c06 */
[----:B-----5:R-:W-:Y:S01]  /*8d10*/  VIADD R0, R230, 0x800 ;  /* 0x00000800e6007836 */ /* 0x020fe20000000000 */
[----:B------:R-:W-:Y:S02]  /*8d20*/  IADD3 R14, P1, R8, UR20, RZ ;  /* 0x00000014080e7c10 */ /* 0x000fe4000ff3e0ff */
[----:B------:R-:W-:Y:S01]  /*8d30*/  IADD3.X R9, R5, UR21, RZ, P0, !PT ;  /* 0x0000001505097c10 */ /* 0x000fe200087fe4ff */
[----:B------:R-:W-:Y:S01]  /*8d40*/  @!PT LDS RZ, [RZ] ;  /* 0x00000000fffff984 */ /* 0x000fe20000000800 */
[----:B------:R-:W-:Y:S01]  /*8d50*/  @!PT LDS RZ, [RZ] ;  /* 0x00000000fffff984 */ /* 0x000fe20000000800 */
[----:B------:R-:W-:Y:S01]  /*8d60*/  @!PT LDS RZ, [RZ] ;  /* 0x00000000fffff984 */ /* 0x000fe20000000800 */
[----:B------:R1:W-:Y:S01]  /*8d70*/  LDGSTS.E.BYPASS.LTC128B.128 [R240+0x8000], desc[UR14][R4.64] ;  /* 0x0800000004f07fae */ /* 0x0003e2000b901d4e */
        /* <DEDUP_REMOVED lines=15> */
[----:B------:R-:W-:Y:S08]  /*8e70*/  LDGSTS.E.BYPASS.LTC128B.128 [R240+0xa800], desc[UR14][R6.64] ;  /* 0x0a80000006f07fae */ /* 0x000ff0000b901d4e */
[----:B------:R1:W-:Y:S08]  /*8e80*/  LDGSTS.E.BYPASS.LTC128B.128 [R240+0xb000], desc[UR14][R4.64] ;  /* 0x0b00000004f07fae */ /* 0x0003f0000b901d4e */
[----:B------:R2:W-:Y:S08]  /*8e90*/  LDGSTS.E.BYPASS.LTC128B.128 [R240+0xb800], desc[UR14][R8.64] ;  /* 0x0b80000008f07fae */ /* 0x0005f0000b901d4e */
[----:B------:R-:W-:Y:S08]  /*8ea0*/  LDSM.16.M88.4 R128, [R231] ;  /* 0x00000000e780783b */ /* 0x000ff00000000200 */
[----:B------:R-:W1:Y:S08]  /*8eb0*/  LDSM.16.M88.4 R16, [R229] ;  /* 0x00000000e510783b */ /* 0x000e700000000200 */
[----:B------:R-:W2:Y:S08]  /*8ec0*/  LDSM.16.M88.4 R124, [R231+0x2000] ;  /* 0x00200000e77c783b */ /* 0x000eb00000000200 */
[----:B------:R-:W3:Y:S08]  /*8ed0*/  LDSM.16.M88.4 R32, [R229+0x800] ;  /* 0x00080000e520783b */ /* 0x000ef00000000200 */
[----:B------:R-:W4:Y:S08]  /*8ee0*/  LDSM.16.M88.4 R48, [R229+0x1000] ;  /* 0x00100000e530783b */ /* 0x000f300000000200 */
[----:B------:R-:W5:Y:S01]  /*8ef0*/  LDSM.16.M88.4 R64, [R229+0x1800] ;  /* 0x00180000e540783b */ /* 0x000f620000000200 */
[-C--:B-1----:R-:W-:Y:S07]  /*8f00*/  HMMA.16816.F32 R4, R128, R16.reuse, RZ ;  /* 0x000000108004723c */ /* 0x082fee00000018ff */
[----:B------:R-:W1:Y:S01]  /*8f10*/  LDSM.16.M88.4 R80, [R229+0x2000] ;  /* 0x00200000e550783b */ /* 0x000e620000000200 */
[C---:B--2---:R-:W-:Y:S07]  /*8f20*/  HMMA.16816.F32 R8, R124.reuse, R16, RZ ;  /* 0x000000107c08723c */ /* 0x044fee00000018ff */
[----:B------:R-:W2:Y:S01]  /*8f30*/  LDSM.16.M88.4 R96, [R229+0x2800] ;  /* 0x00280000e560783b */ /* 0x000ea20000000200 */
[-C--:B------:R-:W-:Y:S07]  /*8f40*/  HMMA.16816.F32 R12, R124, R18.reuse, RZ ;  /* 0x000000127c0c723c */ /* 0x080fee00000018ff */
[----:B------:R-:W2:Y:S01]  /*8f50*/  LDSM.16.M88.4 R112, [R229+0x3000] ;  /* 0x00300000e570783b */ /* 0x000ea20000000200 */
[C---:B------:R-:W-:Y:S07]  /*8f60*/  HMMA.16816.F32 R16, R128.reuse, R18, RZ ;  /* 0x000000128010723c */ /* 0x040fee00000018ff */
[----:B------:R-:W2:Y:S01]  /*8f70*/  LDSM.16.M88.4 R200, [R229+0x3800] ;  /* 0x00380000e5c8783b */ /* 0x000ea20000000200 */
[-C--:B---3--:R-:W-:Y:S06]  /*8f80*/  HMMA.16816.F32 R20, R128, R32.reuse, RZ ;  /* 0x000000208014723c */ /* 0x088fec00000018ff */
[C---:B------:R-:W-:Y:S01]  /*8f90*/  HMMA.16816.F32 R24, R124.reuse, R32, RZ ;  /* 0x000000207c18723c */ /* 0x040fe200000018ff */
[----:B------:R-:W-:Y:S05]  /*8fa0*/  LDSM.16.M88.4 R204, [R234] ;  /* 0x00000000eacc783b */ /* 0x000fea0000000200 */
[-C--:B------:R-:W-:Y:S03]  /*8fb0*/  HMMA.16816.F32 R28, R124, R34.reuse, RZ ;  /* 0x000000227c1c723c */ /* 0x080fe600000018ff */
[----:B------:R-:W3:Y:S03]  /*8fc0*/  LDSM.16.M88.4 R208, [R228] ;  /* 0x00000000e4d0783b */ /* 0x000ee60000000200 */
[C---:B------:R-:W-:Y:S05]  /*8fd0*/  HMMA.16816.F32 R32, R128.reuse, R34, RZ ;  /* 0x000000228020723c */ /* 0x040fea00000018ff */
[----:B------:R-:W3:Y:S01]  /*8fe0*/  LDSM.16.M88.4 R212, [R234+0x2000] ;  /* 0x00200000ead4783b */ /* 0x000ee20000000200 */
[-C--:B----4-:R-:W-:Y:S06]  /*8ff0*/  HMMA.16816.F32 R36, R128, R48.reuse, RZ ;  /* 0x000000308024723c */ /* 0x090fec00000018ff */
[C---:B------:R-:W-:Y:S01]  /*9000*/  HMMA.16816.F32 R40, R124.reuse, R48, RZ ;  /* 0x000000307c28723c */ /* 0x040fe200000018ff */
[----:B------:R-:W4:Y:S05]  /*9010*/  LDSM.16.M88.4 R216, [R228+0x800] ;  /* 0x00080000e4d8783b */ /* 0x000f2a0000000200 */
[-C--:B------:R-:W-:Y:S03]  /*9020*/  HMMA.16816.F32 R44, R124, R50.reuse, RZ ;  /* 0x000000327c2c723c */ /* 0x080fe600000018ff */
[----:B------:R-:W-:Y:S03]  /*9030*/  LDSM.16.M88.4 R220, [R228+0x2000] ;  /* 0x00200000e4dc783b */ /* 0x000fe60000000200 */
[C---:B------:R-:W-:Y:S05]  /*9040*/  HMMA.16816.F32 R48, R128.reuse, R50, RZ ;  /* 0x000000328030723c */ /* 0x040fea00000018ff */
[----:B------:R-:W0:Y:S01]  /*9050*/  LDGDEPBAR ;  /* 0x00000000000079af */ /* 0x000e220000000000 */
        /* <DEDUP_REMOVED lines=19> */
[----:B------:R-:W-:Y:S01]  /*9190*/  HMMA.16816.F32 R128, R128, R202, RZ ;  /* 0x000000ca8080723c */ /* 0x000fe200000018ff */
[----:B------:R-:W1:Y:S05]  /*91a0*/  LDSM.16.M88.4 R200, [R228+0x1000] ;  /* 0x00100000e4c8783b */ /* 0x000e6a0000000200 */
[-C--:B---3--:R-:W-:Y:S06]  /*91b0*/  HMMA.16816.F32 R4, R204, R208.reuse, R4 ;  /* 0x000000d0cc04723c */ /* 0x088fec0000001804 */
[C---:B------:R-:W-:Y:S06]  /*91c0*/  HMMA.16816.F32 R8, R212.reuse, R208, R8 ;  /* 0x000000d0d408723c */ /* 0x040fec0000001808 */
[-C--:B------:R-:W-:Y:S06]  /*91d0*/  HMMA.16816.F32 R12, R212, R210.reuse, R12 ;  /* 0x000000d2d40c723c */ /* 0x080fec000000180c */
[C---:B------:R-:W-:Y:S01]  /*91e0*/  HMMA.16816.F32 R16, R204.reuse, R210, R16 ;  /* 0x000000d2cc10723c */ /* 0x040fe20000001810 */
[----:B------:R-:W2:Y:S05]  /*91f0*/  LDSM.16.M88.4 R208, [R228+0x1800] ;  /* 0x00180000e4d0783b */ /* 0x000eaa0000000200 */
[-C--:B----4-:R-:W-:Y:S06]  /*9200*/  HMMA.16816.F32 R20, R204, R216.reuse, R20 ;  /* 0x000000d8cc14723c */ /* 0x090fec0000001814 */
[C---:B------:R-:W-:Y:S06]  /*9210*/  HMMA.16816.F32 R24, R212.reuse, R216, R24 ;  /* 0x000000d8d418723c */ /* 0x040fec0000001818 */
[-C--:B------:R-:W-:Y:S06]  /*9220*/  HMMA.16816.F32 R28, R212, R218.reuse, R28 ;  /* 0x000000dad41c723c */ /* 0x080fec000000181c */
[C---:B------:R-:W-:Y:S01]  /*9230*/  HMMA.16816.F32 R32, R204.reuse, R218, R32 ;  /* 0x000000dacc20723c */ /* 0x040fe20000001820 */
[----:B------:R-:W-:Y:S05]  /*9240*/  LDSM.16.M88.4 R216, [R228+0x3800] ;  /* 0x00380000e4d8783b */ /* 0x000fea0000000200 */
        /* <DEDUP_REMOVED lines=10> */
[-C--:B------:R-:W-:Y:S06]  /*92f0*/  HMMA.16816.F32 R68, R204, R220.reuse, R68 ;  /* 0x000000dccc44723c */ /* 0x080fec0000001844 */
        /* <DEDUP_REMOVED lines=14> */
[-C--:B------:R-:W-:Y:S06]  /*93e0*/  HMMA.16816.F32 R116, R204, R216.reuse, R116 ;  /* 0x000000d8cc74723c */ /* 0x080fec0000001874 */
[C---:B------:R-:W-:Y:S06]  /*93f0*/  HMMA.16816.F32 R120, R212.reuse, R216, R120 ;  /* 0x000000d8d478723c */ /* 0x040fec0000001878 */
[-C--:B------:R-:W-:Y:S01]  /*9400*/  HMMA.16816.F32 R124, R212, R218.reuse, R124 ;  /* 0x000000dad47c723c */ /* 0x080fe2000000187c */
[----:B------:R-:W2:Y:S05]  /*9410*/  LDSM.16.M88.4 R212, [R0] ;  /* 0x0000000000d4783b */ /* 0x000eaa0000000200 */
[----:B------:R-:W-:Y:S03]  /*9420*/  HMMA.16816.F32 R128, R204, R218, R128 ;  /* 0x000000dacc80723c */ /* 0x000fe60000001880 */
[----:B------:R-:W-:Y:S04]  /*9430*/  LDSM.16.M88.4 R216, [R239] ;  /* 0x00000000efd8783b */ /* 0x000fe80000000200 */
[----:B------:R-:W-:Y:S06]  /*9440*/  IADD3 R204, R230, 0x1000, RZ ;  /* 0x00001000e6cc7810 */ /* 0x000fec0007ffe0ff */
[----:B------:R-:W3:Y:S01]  /*9450*/  LDSM.16.M88.4 R204, [R204] ;  /* 0x00000000cccc783b */ /* 0x000ee20000000200 */
[-C--:B-1----:R-:W-:Y:S06]  /*9460*/  HMMA.16816.F32 R4, R200, R208.reuse, R4 ;  /* 0x000000d0c804723c */ /* 0x082fec0000001804 */
[C---:B------:R-:W-:Y:S06]  /*9470*/  HMMA.16816.F32 R8, R220.reuse, R208, R8 ;  /* 0x000000d0dc08723c */ /* 0x040fec0000001808 */
[-C--:B------:R-:W-:Y:S06]  /*9480*/  HMMA.16816.F32 R12, R220, R210.reuse, R12 ;  /* 0x000000d2dc0c723c */ /* 0x080fec000000180c */
[C---:B------:R-:W-:Y:S01]  /*9490*/  HMMA.16816.F32 R16, R200.reuse, R210, R16 ;  /* 0x000000d2c810723c */ /* 0x040fe20000001810 */
[----:B------:R-:W1:Y:S05]  /*94a0*/  LDSM.16.M88.4 R208, [R238] ;  /* 0x00000000eed0783b */ /* 0x000e6a0000000200 */
[-C--:B--2---:R-:W-:Y:S06]  /*94b0*/  HMMA.16816.F32 R20, R200, R212.reuse, R20 ;  /* 0x000000d4c814723c */ /* 0x084fec0000001814 */
        /* <DEDUP_REMOVED lines=8> */
[----:B------:R-:W2:Y:S05]  /*9540*/  LDSM.16.M88.4 R204, [R237] ;  /* 0x00000000edcc783b */ /* 0x000eaa0000000200 */
[-C--:B------:R-:W-:Y:S06]  /*9550*/  HMMA.16816.F32 R52, R200, R216.reuse, R52 ;  /* 0x000000d8c834723c */ /* 0x080fec0000001834 */
[C---:B------:R-:W-:Y:S06]  /*9560*/  HMMA.16816.F32 R56, R220.reuse, R216, R56 ;  /* 0x000000d8dc38723c */ /* 0x040fec0000001838 */
[-C--:B------:R-:W-:Y:S06]  /*9570*/  HMMA.16816.F32 R60, R220, R218.reuse, R60 ;  /* 0x000000dadc3c723c */ /* 0x080fec000000183c */
[C---:B------:R-:W-:Y:S01]  /*9580*/  HMMA.16816.F32 R64, R200.reuse, R218, R64 ;  /* 0x000000dac840723c */ /* 0x040fe20000001840 */
[----:B------:R-:W3:Y:S05]  /*9590*/  LDSM.16.M88.4 R216, [R235] ;  /* 0x00000000ebd8783b */ /* 0x000eea0000000200 */
        /* <DEDUP_REMOVED lines=14> */
[----:B------:R-:W2:Y:S05]  /*9680*/  LDSM.16.M88.4 R212, [R233+0x2000] ;  /* 0x00200000e9d4783b */ /* 0x000eaa0000000200 */
[-C--:B---3--:R-:W-:Y:S06]  /*9690*/  HMMA.16816.F32 R116, R200, R216.reuse, R116 ;  /* 0x000000d8c874723c */ /* 0x088fec0000001874 */
[C---:B------:R-:W-:Y:S06]  /*96a0*/  HMMA.16816.F32 R120, R220.reuse, R216, R120 ;  /* 0x000000d8dc78723c */ /* 0x040fec0000001878 */
[-C--:B------:R-:W-:Y:S06]  /*96b0*/  HMMA.16816.F32 R124, R220, R218.reuse, R124 ;  /* 0x000000dadc7c723c */ /* 0x080fec000000187c */
[----:B------:R-:W-:Y:S06]  /*96c0*/  HMMA.16816.F32 R128, R200, R218, R128 ;  /* 0x000000dac880723c */ /* 0x000fec0000001880 */
[-C--:B-1----:R-:W-:Y:S06]  /*96d0*/  HMMA.16816.F32 R4, R204, R208.reuse, R4 ;  /* 0x000000d0cc04723c */ /* 0x082fec0000001804 */
[C---:B--2---:R-:W-:Y:S06]  /*96e0*/  HMMA.16816.F32 R8, R212.reuse, R208, R8 ;  /* 0x000000d0d408723c */ /* 0x044fec0000001808 */
[-C--:B------:R-:W-:Y:S06]  /*96f0*/  HMMA.16816.F32 R12, R212, R210.reuse, R12 ;  /* 0x000000d2d40c723c */ /* 0x080fec000000180c */
[C---:B------:R-:W-:Y:S06]  /*9700*/  HMMA.16816.F32 R16, R204.reuse, R210, R16 ;  /* 0x000000d2cc10723c */ /* 0x040fec0000001810 */
[----:B------:R-:W-:Y:S01]  /*9710*/  FMUL.FTZ R5, R5, UR5 ;  /* 0x0000000505057c20 */ /* 0x000fe20008410000 */
[----:B------:R-:W-:Y:S01]  /*9720*/  FMUL.FTZ R7, R7, UR5 ;  /* 0x0000000507077c20 */ /* 0x000fe20008410000 */
[----:B------:R-:W-:Y:S03]  /*9730*/  FMUL.FTZ R4, R4, UR5 ;  /* 0x0000000504047c20 */ /* 0x000fe60008410000 */
[----:B------:R-:W-:Y:S01]  /*9740*/  FMUL.FTZ R6, R6, UR5 ;  /* 0x0000000506067c20 */ /* 0x000fe20008410000 */
[----:B------:R-:W1:Y:S01]  /*9750*/  MUFU.TANH R2, R5 ;  /* 0x0000000500027308 */ /* 0x000e620000002400 */
[----:B------:R-:W-:Y:S01]  /*9760*/  FMUL.FTZ R8, R8, UR5 ;  /* 0x0000000508087c20 */ /* 0x000fe20008410000 */
[----:B------:R-:W-:Y:S01]  /*9770*/  FMUL.FTZ R10, R10, UR5 ;  /* 0x000000050a0a7c20 */ /* 0x000fe20008410000 */
[----:B------:R-:W-:Y:S01]  /*9780*/  FMUL.FTZ R9, R9, UR5 ;  /* 0x0000000509097c20 */ /* 0x000fe20008410000 */
[----:B------:R-:W-:Y:S06]  /*9790*/  FMUL.FTZ R11, R11, UR5 ;  /* 0x000000050b0b7c20 */ /* 0x000fec0008410000 */
[----:B------:R-:W2:Y:S01]  /*97a0*/  MUFU.TANH R0, R7 ;  /* 0x0000000700007308 */ /* 0x000ea20000002400 */
[----:B------:R-:W-:Y:S01]  /*97b0*/  FMUL.FTZ R14, R14, UR5 ;  /* 0x000000050e0e7c20 */ /* 0x000fe20008410000 */
[----:B------:R-:W-:Y:S01]  /*97c0*/  FMUL.FTZ R12, R12, UR5 ;  /* 0x000000050c0c7c20 */ /* 0x000fe20008410000 */
[----:B------:R-:W-:Y:S01]  /*97d0*/  FMUL.FTZ R13, R13, UR5 ;  /* 0x000000050d0d7c20 */ /* 0x000fe20008410000 */
[----:B------:R-:W-:Y:S01]  /*97e0*/  FMUL.FTZ R15, R15, UR5 ;  /* 0x000000050f0f7c20 */ /* 0x000fe20008410000 */
[----:B------:R-:W-:Y:S05]  /*97f0*/  FMUL.FTZ R17, R17, UR5 ;  /* 0x0000000511117c20 */ /* 0x000fea0008410000 */
[----:B------:R-:W-:Y:S01]  /*9800*/  MUFU.TANH R245, R4 ;  /* 0x0000000400f57308 */ /* 0x000fe20000002400 */
[----:B-1----:R1:W-:Y:S01]  /*9810*/  STL [R1+0x18], R2 ;  /* 0x0000180201007387 */ /* 0x0023e20000100800 */
[----:B------:R-:W-:Y:S01]  /*9820*/  FMUL.FTZ R19, R19, UR5 ;  /* 0x0000000513137c20 */ /* 0x000fe20008410000 */
[----:B------:R-:W-:Y:S01]  /*9830*/  FMUL.FTZ R18, R18, UR5 ;  /* 0x0000000512127c20 */ /* 0x000fe20008410000 */
[----:B------:R-:W-:Y:S06]  /*9840*/  FMUL.FTZ R16, R16, UR5 ;  /* 0x0000000510107c20 */ /* 0x000fec0008410000 */
[----:B------:R-:W-:Y:S01]  /*9850*/  MUFU.TANH R209, R17 ;  /* 0x0000001100d17308 */ /* 0x000fe20000002400 */
[----:B--2---:R2:W-:Y:S09]  /*9860*/  STL [R1+0x14], R0 ;  /* 0x0000140001007387 */ /* 0x0045f20000100800 */
[----:B------:R3:W-:Y:S10]  /*9870*/  MUFU.TANH R249, R6 ;  /* 0x0000000600f97308 */ /* 0x0007f40000002400 */
[----:B------:R-:W-:Y:S10]  /*9880*/  MUFU.TANH R244, R8 ;  /* 0x0000000800f47308 */ /* 0x000ff40000002400 */
[----:B------:R-:W-:Y:S01]  /*9890*/  MUFU.TANH R248, R10 ;  /* 0x0000000a00f87308 */ /* 0x000fe20000002400 */
[----:B---3--:R-:W3:Y:S09]  /*98a0*/  LDSM.16.M88.4 R4, [R227+0x800] ;  /* 0x00080000e304783b */ /* 0x008ef20000000200 */
[----:B-1----:R-:W1:Y:S10]  /*98b0*/  MUFU.TANH R2, R9 ;  /* 0x0000000900027308 */ /* 0x002e740000002400 */
[----:B--2---:R2:W4:Y:S10]  /*98c0*/  MUFU.TANH R0, R11 ;  /* 0x0000000b00007308 */ /* 0x0045340000002400 */
[----:B------:R-:W-:Y:S01]  /*98d0*/  MUFU.TANH R216, R19 ;  /* 0x0000001300d87308 */ /* 0x000fe20000002400 */
[----:B-1----:R1:W-:Y:S09]  /*98e0*/  STL [R1+0x10], R2 ;  /* 0x0000100201007387 */ /* 0x0023f20000100800 */
[----:B------:R-:W-:Y:S01]  /*98f0*/  MUFU.TANH R219, R18 ;  /* 0x0000001200db7308 */ /* 0x000fe20000002400 */
[----:B--2---:R-:W2:Y:S09]  /*9900*/  LDSM.16.M88.4 R8, [R227+0x1000] ;  /* 0x00100000e308783b */ /* 0x004eb20000000200 */
[----:B------:R-:W-:Y:S01]  /*9910*/  MUFU.TANH R220, R16 ;  /* 0x0000001000dc7308 */ /* 0x000fe20000002400 */
[----:B----4-:R4:W-:Y:S01]  /*9920*/  STL [R1+0xc], R0 ;  /* 0x00000c0001007387 */ /* 0x0109e20000100800 */
[-C--:B---3--:R-:W-:Y:S08]  /*9930*/  HMMA.16816.F32 R20, R204, R4.reuse, R20 ;  /* 0x00000004cc14723c */ /* 0x088ff00000001814 */
[----:B------:R-:W-:Y:S01]  /*9940*/  MUFU.TANH R252, R13 ;  /* 0x0000000d00fc7308 */ /* 0x000fe20000002400 */
[C---:B------:R-:W-:Y:S06]  /*9950*/  HMMA.16816.F32 R24, R212.reuse, R4, R24 ;  /* 0x00000004d418723c */ /* 0x040fec0000001818 */
[-C--:B------:R-:W-:Y:S03]  /*9960*/  HMMA.16816.F32 R28, R212, R6.reuse, R28 ;  /* 0x00000006d41c723c */ /* 0x080fe6000000181c */
[----:B-1----:R-:W1:Y:S03]  /*9970*/  MUFU.TANH R2, R12 ;  /* 0x0000000c00027308 */ /* 0x002e660000002400 */
[C---:B------:R-:W-:Y:S01]  /*9980*/  HMMA.16816.F32 R32, R204.reuse, R6, R32 ;  /* 0x00000006cc20723c */ /* 0x040fe20000001820 */
[----:B------:R-:W3:Y:S06]  /*9990*/  LDSM.16.M88.4 R4, [R227+0x1800] ;  /* 0x00180000e304783b */ /* 0x000eec0000000200 */
[----:B------:R-:W-:Y:S01]  /*99a0*/  MUFU.TANH R251, R15 ;  /* 0x0000000f00fb7308 */ /* 0x000fe20000002400 */
[----:B------:R-:W-:Y:S03]  /*99b0*/  FMUL.FTZ R22, R22, UR5 ;  /* 0x0000000516167c20 */ /* 0x000fe60008410000 */
[----:B------:R-:W-:Y:S01]  /*99c0*/  FMUL.FTZ R20, R20, UR5 ;  /* 0x0000000514147c20 */ /* 0x000fe20008410000 */
[----:B------:R-:W-:Y:S01]  /*99d0*/  FMUL.FTZ R21, R21, UR5 ;  /* 0x0000000515157c20 */ /* 0x000fe20008410000 */
[----:B------:R-:W-:Y:S04]  /*99e0*/  FMUL.FTZ R23, R23, UR5 ;  /* 0x0000000517177c20 */ /* 0x000fe80008410000 */
[----:B----4-:R-:W4:Y:S01]  /*99f0*/  MUFU.TANH R0, R14 ;  /* 0x0000000e00007308 */ /* 0x010f220000002400 */
[----:B-1----:R-:W-:Y:S01]  /*9a00*/  STL [R1+0x4], R2 ;  /* 0x0000040201007387 */ /* 0x002fe20000100800 */
[-C--:B--2---:R-:W-:Y:S03]  /*9a10*/  HMMA.16816.F32 R36, R204, R8.reuse, R36 ;  /* 0x00000008cc24723c */ /* 0x084fe60000001824 */
[----:B------:R-:W-:Y:S01]  /*9a20*/  FMUL.FTZ R24, R24, UR5 ;  /* 0x0000000518187c20 */ /* 0x000fe20008410000 */
[----:B------:R-:W-:Y:S01]  /*9a30*/  FMUL.FTZ R26, R26, UR5 ;  /* 0x000000051a1a7c20 */ /* 0x000fe20008410000 */
[----:B------:R-:W-:Y:S03]  /*9a40*/  FMUL.FTZ R25, R25, UR5 ;  /* 0x0000000519197c20 */ /* 0x000fe60008410000 */
[----:B------:R-:W-:Y:S01]  /*9a50*/  MUFU.TANH R222, R22 ;  /* 0x0000001600de7308 */ /* 0x000fe20000002400 */
[C---:B------:R-:W-:Y:S04]  /*9a60*/  HMMA.16816.F32 R40, R212.reuse, R8, R40 ;  /* 0x00000008d428723c */ /* 0x040fe80000001828 */
[----:B------:R-:W-:Y:S01]  /*9a70*/  FMUL.FTZ R32, R32, UR5 ;  /* 0x0000000520207c20 */ /* 0x000fe20008410000 */
[----:B------:R-:W-:Y:S01]  /*9a80*/  FMUL.FTZ R27, R27, UR5 ;  /* 0x000000051b1b7c20 */ /* 0x000fe20008410000 */
[-C--:B------:R-:W-:Y:S03]  /*9a90*/  HMMA.16816.F32 R44, R212, R10.reuse, R44 ;  /* 0x0000000ad42c723c */ /* 0x080fe6000000182c */
[----:B------:R-:W-:Y:S01]  /*9aa0*/  MUFU.TANH R223, R20 ;  /* 0x0000001400df7308 */ /* 0x000fe20000002400 */
[----:B----4-:R-:W-:Y:S01]  /*9ab0*/  STL [R1], R0 ;  /* 0x0000000001007387 */ /* 0x010fe20000100800 */
[----:B------:R-:W-:Y:S01]  /*9ac0*/  FMUL.FTZ R28, R28, UR5 ;  /* 0x000000051c1c7c20 */ /* 0x000fe20008410000 */
[C---:B------:R-:W-:Y:S02]  /*9ad0*/  HMMA.16816.F32 R48, R204.reuse, R10, R48 ;  /* 0x0000000acc30723c */ /* 0x040fe40000001830 */
[----:B------:R-:W1:Y:S05]  /*9ae0*/  LDSM.16.M88.4 R8, [R227+0x2000] ;  /* 0x00200000e308783b */ /* 0x000e6a0000000200 */
[----:B------:R-:W-:Y:S01]  /*9af0*/  MUFU.TANH R24, R24 ;  /* 0x0000001800187308 */ /* 0x000fe20000002400 */
[----:B------:R-:W-:Y:S03]  /*9b00*/  FMUL.FTZ R34, R34, UR5 ;  /* 0x0000000522227c20 */ /* 0x000fe60008410000 */
[----:B------:R-:W-:Y:S01]  /*9b10*/  FMUL.FTZ R33, R33, UR5 ;  /* 0x0000000521217c20 */ /* 0x000fe20008410000 */
[----:B------:R-:W-:Y:S01]  /*9b20*/  FMUL.FTZ R30, R30, UR5 ;  /* 0x000000051e1e7c20 */ /* 0x000fe20008410000 */
[----:B------:R-:W-:Y:S01]  /*9b30*/  FMUL.FTZ R29, R29, UR5 ;  /* 0x000000051d1d7c20 */ /* 0x000fe20008410000 */
[-C--:B---3--:R-:W-:Y:S03]  /*9b40*/  HMMA.16816.F32 R52, R204, R4.reuse, R52 ;  /* 0x00000004cc34723c */ /* 0x088fe60000001834 */
[----:B------:R-:W-:Y:S01]  /*9b50*/  MUFU.TANH R218, R21 ;  /* 0x0000001500da7308 */ /* 0x000fe20000002400 */
[----:B------:R-:W-:Y:S01]  /*9b60*/  FMUL.FTZ R43, R43, UR5 ;  /* 0x000000052b2b7c20 */ /* 0x000fe20008410000 */
[----:B------:R-:W-:Y:S01]  /*9b70*/  FMUL.FTZ R42, R42, UR5 ;  /* 0x000000052a2a7c20 */ /* 0x000fe20008410000 */
[----:B------:R-:W-:Y:S01]  /*9b80*/  FMUL.FTZ R41, R41, UR5 ;  /* 0x0000000529297c20 */ /* 0x000fe20008410000 */
[C---:B------:R-:W-:Y:S06]  /*9b90*/  HMMA.16816.F32 R56, R212.reuse, R4, R56 ;  /* 0x00000004d438723c */ /* 0x040fec0000001838 */
[----:B------:R-:W-:Y:S01]  /*9ba0*/  MUFU.TANH R22, R43 ;  /* 0x0000002b00167308 */ /* 0x000fe20000002400 */
[----:B------:R-:W-:Y:S01]  /*9bb0*/  FMUL.FTZ R47, R47, UR5 ;  /* 0x000000052f2f7c20 */ /* 0x000fe20008410000 */
[-C--:B------:R-:W-:Y:S03]  /*9bc0*/  HMMA.16816.F32 R60, R212, R6.reuse, R60 ;  /* 0x00000006d43c723c */ /* 0x080fe6000000183c */
[----:B------:R-:W-:Y:S05]  /*9bd0*/  FMUL.FTZ R45, R45, UR5 ;  /* 0x000000052d2d7c20 */ /* 0x000fea0008410000 */
[----:B------:R-:W-:Y:S01]  /*9be0*/  MUFU.TANH R247, R47 ;  /* 0x0000002f00f77308 */ /* 0x000fe20000002400 */
[C---:B------:R-:W-:Y:S01]  /*9bf0*/  HMMA.16816.F32 R64, R204.reuse, R6, R64 ;  /* 0x00000006cc40723c */ /* 0x040fe20000001840 */
[----:B------:R-:W2:Y:S03]  /*9c00*/  LDSM.16.M88.4 R4, [R227+0x2800] ;  /* 0x00280000e304783b */ /* 0x000ea60000000200 */
[----:B------:R-:W-:Y:S01]  /*9c10*/  FMUL.FTZ R35, R35, UR5 ;  /* 0x0000000523237c20 */ /* 0x000fe20008410000 */
[----:B------:R-:W-:Y:S01]  /*9c20*/  FMUL.FTZ R52, R52, UR5 ;  /* 0x0000000534347c20 */ /* 0x000fe20008410000 */
[----:B------:R-:W-:Y:S03]  /*9c30*/  FMUL.FTZ R54, R54, UR5 ;  /* 0x0000000536367c20 */ /* 0x000fe60008410000 */
[----:B------:R-:W-:Y:S02]  /*9c40*/  MUFU.TANH R242, R45 ;  /* 0x0000002d00f27308 */ /* 0x000fe40000002400 */
[----:B------:R-:W-:Y:S01]  /*9c50*/  FMUL.FTZ R36, R36, UR5 ;  /* 0x0000000524247c20 */ /* 0x000fe20008410000 */
[----:B------:R-:W-:Y:S01]  /*9c60*/  FMUL.FTZ R58, R58, UR5 ;  /* 0x000000053a3a7c20 */ /* 0x000fe20008410000 */
[----:B------:R-:W-:Y:S01]  /*9c70*/  FMUL.FTZ R56, R56, UR5 ;  /* 0x0000000538387c20 */ /* 0x000fe20008410000 */
[-C--:B-1----:R-:W-:Y:S05]  /*9c80*/  HMMA.16816.F32 R68, R204, R8.reuse, R68 ;  /* 0x00000008cc44723c */ /* 0x082fea0000001844 */
[----:B------:R-:W1:Y:S01]  /*9c90*/  MUFU.TANH R0, R58 ;  /* 0x0000003a00007308 */ /* 0x000e620000002400 */
        /* <DEDUP_REMOVED lines=9> */
[----:B-1----:R-:W-:Y:S01]  /*9d30*/  STL [R1+0x20], R0 ;  /* 0x0000200001007387 */ /* 0x002fe20000100800 */
[C---:B------:R-:W-:Y:S03]  /*9d40*/  HMMA.16816.F32 R80, R204.reuse, R10, R80 ;  /* 0x0000000acc50723c */ /* 0x040fe60000001850 */
[----:B------:R-:W1:Y:S01]  /*9d50*/  LDSM.16.M88.4 R8, [R227+0x3000] ;  /* 0x00300000e308783b */ /* 0x000e620000000200 */
[----:B------:R-:W-:Y:S01]  /*9d60*/  FMUL.FTZ R66, R66, UR5 ;  /* 0x0000000542427c20 */ /* 0x000fe20008410000 */
[----:B------:R-:W-:Y:S03]  /*9d70*/  FMUL.FTZ R64, R64, UR5 ;  /* 0x0000000540407c20 */ /* 0x000fe60008410000 */
[----:B------:R-:W-:Y:S03]  /*9d80*/  MUFU.TANH R211, R52 ;  /* 0x0000003400d37308 */ /* 0x000fe60000002400 */
[----:B------:R-:W-:Y:S01]  /*9d90*/  FMUL.FTZ R61, R61, UR5 ;  /* 0x000000053d3d7c20 */ /* 0x000fe20008410000 */
[-C--:B--2---:R-:W-:Y:S03]  /*9da0*/  HMMA.16816.F32 R84, R204, R4.reuse, R84 ;  /* 0x00000004cc54723c */ /* 0x084fe60000001854 */
[----:B------:R-:W-:Y:S01]  /*9db0*/  FMUL.FTZ R72, R72, UR5 ;  /* 0x0000000548487c20 */ /* 0x000fe20008410000 */
[----:B------:R-:W-:Y:S01]  /*9dc0*/  FMUL.FTZ R68, R68, UR5 ;  /* 0x0000000544447c20 */ /* 0x000fe20008410000 */
[----:B------:R-:W-:Y:S01]  /*9dd0*/  FMUL.FTZ R73, R73, UR5 ;  /* 0x0000000549497c20 */ /* 0x000fe20008410000 */
[----:B------:R-:W-:Y:S01]  /*9de0*/  MUFU.TANH R45, R64 ;  /* 0x00000040002d7308 */ /* 0x000fe20000002400 */
[C---:B------:R-:W-:Y:S04]  /*9df0*/  HMMA.16816.F32 R88, R212.reuse, R4, R88 ;  /* 0x00000004d458723c */ /* 0x040fe80000001858 */
[----:B------:R-:W-:Y:S01]  /*9e00*/  FMUL.FTZ R77, R77, UR5 ;  /* 0x000000054d4d7c20 */ /* 0x000fe20008410000 */
[----:B------:R-:W-:Y:S01]  /*9e10*/  FMUL.FTZ R76, R76, UR5 ;  /* 0x000000054c4c7c20 */ /* 0x000fe20008410000 */
[-C--:B------:R-:W-:Y:S03]  /*9e20*/  HMMA.16816.F32 R92, R212, R6.reuse, R92 ;  /* 0x00000006d45c723c */ /* 0x080fe6000000185c */
[----:B------:R-:W-:Y:S02]  /*9e30*/  MUFU.TANH R52, R56 ;  /* 0x0000003800347308 */ /* 0x000fe40000002400 */
[----:B------:R-:W-:Y:S01]  /*9e40*/  FMUL.FTZ R78, R78, UR5 ;  /* 0x000000054e4e7c20 */ /* 0x000fe20008410000 */
[C---:B------:R-:W-:Y:S01]  /*9e50*/  HMMA.16816.F32 R96, R204.reuse, R6, R96 ;  /* 0x00000006cc60723c */ /* 0x040fe20000001860 */
[----:B------:R-:W2:Y:S01]  /*9e60*/  LDSM.16.M88.4 R4, [R227+0x3800] ;  /* 0x00380000e304783b */ /* 0x000ea20000000200 */
[----:B------:R-:W-:Y:S05]  /*9e70*/  DEPBAR.LE SB0, 0x0 ;  /* 0x000080000000791a */ /* 0x000fea0000000000 */
[----:B------:R3:W-:Y:S01]  /*9e80*/  MUFU.TANH R14, R77 ;  /* 0x0000004d000e7308 */ /* 0x0007e20000002400 */
[----:B------:R-:W-:Y:S03]  /*9e90*/  FMUL.FTZ R81, R81, UR5 ;  /* 0x0000000551517c20 */ /* 0x000fe60008410000 */
[----:B------:R-:W-:Y:S01]  /*9ea0*/  FMUL.FTZ R80, R80, UR5 ;  /* 0x0000000550507c20 */ /* 0x000fe20008410000 */
[----:B------:R-:W-:Y:S01]  /*9eb0*/  FMUL.FTZ R82, R82, UR5 ;  /* 0x0000000552527c20 */ /* 0x000fe20008410000 */
[----:B------:R-:W-:Y:S01]  /*9ec0*/  FMUL.FTZ R89, R89, UR5 ;  /* 0x0000000559597c20 */ /* 0x000fe20008410000 */
[----:B------:R-:W-:Y:S03]  /*9ed0*/  FMUL.FTZ R59, R59, UR5 ;  /* 0x000000053b3b7c20 */ /* 0x000fe60008410000 */
[----:B------:R4:W-:Y:S01]  /*9ee0*/  MUFU.TANH R64, R76 ;  /* 0x0000004c00407308 */ /* 0x0009e20000002400 */
[----:B------:R-:W-:Y:S01]  /*9ef0*/  BAR.SYNC.DEFER_BLOCKING 0x0 ;  /* 0x0000000000007b1d */ /* 0x000fe20000010000 */
[-C--:B-1----:R-:W-:Y:S05]  /*9f00*/  HMMA.16816.F32 R100, R204, R8.reuse, R100 ;  /* 0x00000008cc64723c */ /* 0x082fea0000001864 */
[----:B------:R-:W-:Y:S03]  /*9f10*/  FMUL.FTZ R94, R94, UR5 ;  /* 0x000000055e5e7c20 */ /* 0x000fe60008410000 */
[----:B------:R1:W-:Y:S01]  /*9f20*/  MUFU.TANH R63, R78 ;  /* 0x0000004e003f7308 */ /* 0x0003e20000002400 */
[----:B---3--:R-:W3:Y:S01]  /*9f30*/  LDL R77, [R1+0x18] ;  /* 0x00001800014d7983 */ /* 0x008ee20000100800 */
[C---:B------:R-:W-:Y:S04]  /*9f40*/  HMMA.16816.F32 R104, R212.reuse, R8, R104 ;  /* 0x00000008d468723c */ /* 0x040fe80000001868 */
[----:B------:R-:W-:Y:S01]  /*9f50*/  FMUL.FTZ R69, R69, UR5 ;  /* 0x0000000545457c20 */ /* 0x000fe20008410000 */
[----:B------:R-:W-:Y:S03]  /*9f60*/  FMUL.FTZ R31, R31, UR5 ;  /* 0x000000051f1f7c20 */ /* 0x000fe60008410000 */
[----:B------:R5:W-:Y:S01]  /*9f70*/  MUFU.TANH R47, R67 ;  /* 0x00000043002f7308 */ /* 0x000be20000002400 */
[----:B----4-:R-:W4:Y:S01]  /*9f80*/  LDL R76, [R1+0x10] ;  /* 0x00001000014c7983 */ /* 0x010f220000100800 */
[-C--:B------:R-:W-:Y:S03]  /*9f90*/  HMMA.16816.F32 R108, R212, R10.reuse, R108 ;  /* 0x0000000ad46c723c */ /* 0x080fe6000000186c */
[----:B------:R-:W-:Y:S01]  /*9fa0*/  FMUL.FTZ R38, R38, UR5 ;  /* 0x0000000526267c20 */ /* 0x000fe20008410000 */
[----:B------:R-:W-:Y:S01]  /*9fb0*/  FMUL.FTZ R37, R37, UR5 ;  /* 0x0000000525257c20 */ /* 0x000fe20008410000 */
[----:B------:R-:W-:Y:S03]  /*9fc0*/  FMUL.FTZ R40, R40, UR5 ;  /* 0x0000000528287c20 */ /* 0x000fe60008410000 */
[----:B------:R2:W-:Y:S01]  /*9fd0*/  MUFU.TANH R56, R65 ;  /* 0x0000004100387308 */ /* 0x0005e20000002400 */
[----:B-1----:R-:W4:Y:S02]  /*9fe0*/  LDL R78, [R1+0x14] ;  /* 0x00001400014e7983 */ /* 0x002f240000100800 */
[----:B------:R-:W-:Y:S01]  /*9ff0*/  FMUL.FTZ R102, R102, UR5 ;  /* 0x0000000566667c20 */ /* 0x000fe20008410000 */
[C---:B------:R-:W-:Y:S04]  /*a000*/  HMMA.16816.F32 R112, R204.reuse, R10, R112 ;  /* 0x0000000acc70723c */ /* 0x040fe80000001870 */
[----:B------:R-:W-:Y:S02]  /*a010*/  FMUL.FTZ R39, R39, UR5 ;  /* 0x0000000527277c20 */ /* 0x000fe40008410000 */
[----:B------:R-:W-:Y:S01]  /*a020*/  MUFU.TANH R58, R57 ;  /* 0x00000039003a7308 */ /* 0x000fe20000002400 */
[----:B-----5:R-:W5:Y:S01]  /*a030*/  LDL R67, [R1+0xc] ;  /* 0x00000c0001437983 */ /* 0x020f620000100800 */
[-C--:B--2---:R-:W-:Y:S03]  /*a040*/  HMMA.16816.F32 R116, R204, R4.reuse, R116 ;  /* 0x00000004cc74723c */ /* 0x084fe60000001874 */
[----:B------:R-:W-:Y:S01]  /*a050*/  FMUL.FTZ R48, R48, UR5 ;  /* 0x0000000530307c20 */ /* 0x000fe20008410000 */
[----:B------:R-:W-:Y:S04]  /*a060*/  FMUL.FTZ R44, R44, UR5 ;  /* 0x000000052c2c7c20 */ /* 0x000fe80008410000 */
[----:B------:R1:W-:Y:S01]  /*a070*/  MUFU.TANH R57, R66 ;  /* 0x0000004200397308 */ /* 0x0003e20000002400 */
[----:B------:R-:W2:Y:S01]  /*a080*/  LDL R65, [R1+0x4] ;  /* 0x0000040001417983 */ /* 0x000ea20000100800 */
[C---:B------:R-:W-:Y:S04]  /*a090*/  HMMA.16816.F32 R120, R212.reuse, R4, R120 ;  /* 0x00000004d478723c */ /* 0x040fe80000001878 */
[----:B------:R-:W-:Y:S01]  /*a0a0*/  FMUL.FTZ R50, R50, UR5 ;  /* 0x0000000532327c20 */ /* 0x000fe20008410000 */
[----:B------:R-:W-:Y:S03]  /*a0b0*/  FMUL.FTZ R49, R49, UR5 ;  /* 0x0000000531317c20 */ /* 0x000fe60008410000 */
[----:B------:R-:W-:Y:S01]  /*a0c0*/  MUFU.TANH R20, R42 ;  /* 0x0000002a00147308 */ /* 0x000fe20000002400 */
[-C--:B------:R-:W-:Y:S03]  /*a0d0*/  HMMA.16816.F32 R124, R212, R6.reuse, R124 ;  /* 0x00000006d47c723c */ /* 0x080fe6000000187c */
[----:B------:R-:W-:Y:S01]  /*a0e0*/  FMNMX.FTZ R4, R244, R133, !PT ;  /* 0x00000085f4047209 */ /* 0x000fe20007810000 */
[----:B------:R-:W-:Y:S02]  /*a0f0*/  FMUL.FTZ R46, R46, UR5 ;  /* 0x000000052e2e7c20 */ /* 0x000fe40008410000 */
[----:B------:R-:W-:Y:S03]  /*a100*/  HMMA.16816.F32 R128, R204, R6, R128 ;  /* 0x00000006cc80723c */ /* 0x000fe60000001880 */
[----:B------:R-:W1:Y:S02]  /*a110*/  MUFU.TANH R42, R61 ;  /* 0x0000003d002a7308 */ /* 0x000e640000002400 */
[----:B-1----:R-:W2:Y:S01]  /*a120*/  LDL R66, [R1] ;  /* 0x0000000001427983 */ /* 0x002ea20000100800 */
[----:B------:R-:W-:Y:S01]  /*a130*/  FMNMX.FTZ R5, R249, R132, !PT ;  /* 0x00000084f9057209 */ /* 0x000fe20007810000 */
[----:B------:R-:W-:Y:S01]  /*a140*/  FMUL.FTZ R51, R51, UR5 ;  /* 0x0000000533337c20 */ /* 0x000fe20008410000 */
[----:B------:R-:W-:Y:S03]  /*a150*/  FMUL.FTZ R53, R53, UR5 ;  /* 0x0000000535357c20 */ /* 0x000fe60008410000 */
[----:B------:R-:W-:Y:S02]  /*a160*/  FMUL.FTZ R55, R55, UR5 ;  /* 0x0000000537377c20 */ /* 0x000fe40008410000 */
[----:B------:R1:W-:Y:S01]  /*a170*/  MUFU.TANH R243, R80 ;  /* 0x0000005000f37308 */ /* 0x0003e20000002400 */
[----:B------:R-:W-:Y:S01]  /*a180*/  FMUL.FTZ R60, R60, UR5 ;  /* 0x000000053c3c7c20 */ /* 0x000fe20008410000 */
[----:B------:R-:W-:Y:S01]  /*a190*/  FMUL.FTZ R70, R70, UR5 ;  /* 0x0000000546467c20 */ /* 0x000fe20008410000 */
[----:B------:R-:W-:Y:S01]  /*a1a0*/  FMUL.FTZ R85, R85, UR5 ;  /* 0x0000000555557c20 */ /* 0x000fe20008410000 */
[----:B------:R-:W-:Y:S01]  /*a1b0*/  FMUL.FTZ R79, R79, UR5 ;  /* 0x000000054f4f7c20 */ /* 0x000fe20008410000 */
[----:B------:R-:W-:Y:S01]  /*a1c0*/  FMUL.FTZ R71, R71, UR5 ;  /* 0x0000000547477c20 */ /* 0x000fe20008410000 */
[----:B------:R-:W-:Y:S04]  /*a1d0*/  FMUL.FTZ R86, R86, UR5 ;  /* 0x0000000556567c20 */ /* 0x000fe80008410000 */
[----:B------:R-:W1:Y:S01]  /*a1e0*/  MUFU.TANH R17, R72 ;  /* 0x0000004800117308 */ /* 0x000e620000002400 */
[----:B------:R-:W-:Y:S01]  /*a1f0*/  FMUL.FTZ R90, R90, UR5 ;  /* 0x000000055a5a7c20 */ /* 0x000fe20008410000 */
[----:B------:R-:W-:Y:S01]  /*a200*/  FMUL.FTZ R74, R74, UR5 ;  /* 0x000000054a4a7c20 */ /* 0x000fe20008410000 */
[----:B------:R-:W-:Y:S01]  /*a210*/  FMUL.FTZ R96, R96, UR5 ;  /* 0x0000000560607c20 */ /* 0x000fe20008410000 */
[----:B------:R-:W-:Y:S01]  /*a220*/  FMUL.FTZ R99, R99, UR5 ;  /* 0x0000000563637c20 */ /* 0x000fe20008410000 */
[----:B------:R-:W-:Y:S01]  /*a230*/  FMUL.FTZ R92, R92, UR5 ;  /* 0x000000055c5c7c20 */ /* 0x000fe20008410000 */
[----:B------:R-:W-:Y:S01]  /*a240*/  FMUL.FTZ R95, R95, UR5 ;  /* 0x000000055f5f7c20 */ /* 0x000fe20008410000 */
[----:B------:R-:W-:Y:S03]  /*a250*/  FMUL.FTZ R105, R105, UR5 ;  /* 0x0000000569697c20 */ /* 0x000fe60008410000 */
[----:B------:R1:W-:Y:S02]  /*a260*/  MUFU.TANH R241, R81 ;  /* 0x0000005100f17308 */ /* 0x0003e40000002400 */
[----:B-1----:R-:W-:Y:S01]  /*a270*/  MOV R80, R42 ;  /* 0x0000002a00507202 */ /* 0x002fe20000000f00 */
[----:B------:R-:W-:Y:S01]  /*a280*/  FMUL.FTZ R108, R108, UR5 ;  /* 0x000000056c6c7c20 */ /* 0x000fe20008410000 */
[----:B------:R-:W-:Y:S01]  /*a290*/  FMUL.FTZ R98, R98, UR5 ;  /* 0x0000000562627c20 */ /* 0x000fe20008410000 */
[----:B------:R-:W-:Y:S01]  /*a2a0*/  FMUL.FTZ R103, R103, UR5 ;  /* 0x0000000567677c20 */ /* 0x000fe20008410000 */
[----:B------:R-:W-:Y:S01]  /*a2b0*/  FMUL.FTZ R119, R119, UR5 ;  /* 0x0000000577777c20 */ /* 0x000fe20008410000 */
[----:B------:R-:W-:Y:S01]  /*a2c0*/  FMUL.FTZ R75, R75, UR5 ;  /* 0x000000054b4b7c20 */ /* 0x000fe20008410000 */
[----:B------:R-:W-:Y:S02]  /*a2d0*/  FMUL.FTZ R84, R84, UR5 ;  /* 0x0000000554547c20 */ /* 0x000fe40008410000 */
[----:B------:R-:W-:Y:S01]  /*a2e0*/  MUFU.TANH R42, R89 ;  /* 0x00000059002a7308 */ /* 0x000fe20000002400 */
[----:B------:R-:W-:Y:S01]  /*a2f0*/  FMUL.FTZ R87, R87, UR5 ;  /* 0x0000000557577c20 */ /* 0x000fe20008410000 */
[----:B------:R-:W-:Y:S01]  /*a300*/  FMUL.FTZ R83, R83, UR5 ;  /* 0x0000000553537c20 */ /* 0x000fe20008410000 */
[----:B------:R-:W-:Y:S01]  /*a310*/  FMUL.FTZ R88, R88, UR5 ;  /* 0x0000000558587c20 */ /* 0x000fe20008410000 */
[----:B------:R-:W-:Y:S01]  /*a320*/  FMUL.FTZ R122, R122, UR5 ;  /* 0x000000057a7a7c20 */ /* 0x000fe20008410000 */
[----:B------:R-:W-:Y:S01]  /*a330*/  FMUL.FTZ R107, R107, UR5 ;  /* 0x000000056b6b7c20 */ /* 0x000fe20008410000 */
[----:B------:R-:W-:Y:S01]  /*a340*/  FMUL.FTZ R91, R91, UR5 ;  /* 0x000000055b5b7c20 */ /* 0x000fe20008410000 */
[----:B------:R-:W-:Y:S03]  /*a350*/  FMUL.FTZ R97, R97, UR5 ;  /* 0x0000000561617c20 */ /* 0x000fe60008410000 */
[----:B------:R1:W-:Y:S01]  /*a360*/  MUFU.TANH R89, R102 ;  /* 0x0000006600597308 */ /* 0x0003e20000002400 */
[----:B------:R-:W-:Y:S02]  /*a370*/  IMAD.MOV.U32 R81, RZ, RZ, R17 ;  /* 0x000000ffff517224 */ /* 0x000fe400078e0011 */
        /* <DEDUP_REMOVED lines=14> */
[----:B------:R-:W1:Y:S02]  /*a460*/  MUFU.TANH R41, R68 ;  /* 0x0000004400297308 */ /* 0x000e640000002400 */
[----:B-1----:R-:W-:Y:S01]  /*a470*/  FMUL.FTZ R102, R131, UR5 ;  /* 0x0000000583667c20 */ /* 0x002fe20008410000 */
[----:B------:R-:W-:Y:S01]  /*a480*/  MOV R131, R81 ;  /* 0x0000005100837202 */ /* 0x000fe20000000f00 */
[----:B------:R-:W-:Y:S01]  /*a490*/  FMUL.FTZ R115, R115, UR5 ;  /* 0x0000000573737c20 */ /* 0x000fe20008410000 */
[----:B------:R-:W-:Y:S01]  /*a4a0*/  MOV R81, R62 ;  /* 0x0000003e00517202 */ /* 0x000fe20000000f00 */
[----:B------:R-:W-:Y:S01]  /*a4b0*/  FMUL.FTZ R117, R117, UR5 ;  /* 0x0000000575757c20 */ /* 0x000fe20008410000 */
[----:B------:R-:W2:Y:S01]  /*a4c0*/  LDL R62, [R1+0x20] ;  /* 0x00002000013e7983 */ /* 0x000ea20000100800 */
[----:B------:R-:W-:Y:S02]  /*a4d0*/  FMUL.FTZ R121, R121, UR5 ;  /* 0x0000000579797c20 */ /* 0x000fe40008410000 */
[----:B------:R1:W-:Y:S01]  /*a4e0*/  MUFU.TANH R68, R82 ;  /* 0x0000005200447308 */ /* 0x0003e20000002400 */
[----:B------:R-:W-:Y:S01]  /*a4f0*/  FMUL.FTZ R124, R124, UR5 ;  /* 0x000000057c7c7c20 */ /* 0x000fe20008410000 */
[----:B------:R-:W-:Y:S01]  /*a500*/  FMUL.FTZ R125, R125, UR5 ;  /* 0x000000057d7d7c20 */ /* 0x000fe20008410000 */
[----:B------:R-:W-:Y:S01]  /*a510*/  FMUL.FTZ R111, R111, UR5 ;  /* 0x000000056f6f7c20 */ /* 0x000fe20008410000 */
[----:B------:R-:W-:Y:S06]  /*a520*/  FMUL.FTZ R123, R123, UR5 ;  /* 0x000000057b7b7c20 */ /* 0x000fec0008410000 */
[----:B------:R1:W-:Y:S10]  /*a530*/  MUFU.TANH R18, R73 ;  /* 0x0000004900127308 */ /* 0x0003f40000002400 */
[----:B------:R-:W-:Y:S01]  /*a540*/  MUFU.TANH R221, R54 ;  /* 0x0000003600dd7308 */ /* 0x000fe20000002400 */
[----:B-1----:R-:W-:Y:S09]  /*a550*/  IMAD.MOV.U32 R82, RZ, RZ, R41 ;  /* 0x000000ffff527224 */ /* 0x002ff200078e0029 */
[----:B------:R-:W-:Y:S01]  /*a560*/  MUFU.TANH R54, R59 ;  /* 0x0000003b00367308 */ /* 0x000fe20000002400 */
[----:B------:R-:W-:Y:S09]  /*a570*/  IMAD.MOV.U32 R73, RZ, RZ, R43 ;  /* 0x000000ffff497224 */ /* 0x000ff200078e002b */
[----:B------:R1:W-:Y:S10]  /*a580*/  MUFU.TANH R59, R94 ;  /* 0x0000005e003b7308 */ /* 0x0003f40000002400 */
[----:B------:R-:W1:Y:S10]  /*a590*/  MUFU.TANH R2, R69 ;  /* 0x0000004500027308 */ /* 0x000e740000002400 */
[----:B------:R-:W-:Y:S01]  /*a5a0*/  MUFU.TANH R26, R26 ;  /* 0x0000001a001a7308 */ /* 0x000fe20000002400 */
[----:B-1----:R-:W-:Y:S02]  /*a5b0*/  IMAD.MOV.U32 R94, RZ, RZ, R82 ;  /* 0x000000ffff5e7224 */ /* 0x002fe400078e0052 */
[----:B------:R-:W-:Y:S07]  /*a5c0*/  IMAD.MOV.U32 R82, RZ, RZ, R73 ;  /* 0x000000ffff527224 */ /* 0x000fee00078e0049 */
[----:B------:R-:W-:Y:S01]  /*a5d0*/  MUFU.TANH R25, R25 ;  /* 0x0000001900197308 */ /* 0x000fe20000002400 */
[----:B------:R-:W-:Y:S01]  /*a5e0*/  IMAD.MOV.U32 R73, RZ, RZ, R2 ;  /* 0x000000ffff497224 */ /* 0x000fe200078e0002 */
[----:B------:R-:W-:Y:S08]  /*a5f0*/  FMNMX.FTZ R2, R245, R3, !PT ;  /* 0x00000003f5027209 */ /* 0x000ff00007810000 */
[----:B------:R-:W-:Y:S10]  /*a600*/  MUFU.TANH R23, R23 ;  /* 0x0000001700177308 */ /* 0x000ff40000002400 */
[----:B------:R-:W1:Y:S10]  /*a610*/  MUFU.TANH R32, R32 ;  /* 0x0000002000207308 */ /* 0x000e740000002400 */
[----:B------:R-:W-:Y:S10]  /*a620*/  MUFU.TANH R27, R27 ;  /* 0x0000001b001b7308 */ /* 0x000ff40000002400 */
[----:B------:R-:W-:Y:S10]  /*a630*/  MUFU.TANH R28, R28 ;  /* 0x0000001c001c7308 */ /* 0x000ff40000002400 */
[----:B------:R-:W-:Y:S10]  /*a640*/  MUFU.TANH R34, R34 ;  /* 0x0000002200227308 */ /* 0x000ff40000002400 */
[----:B------:R-:W5:Y:S10]  /*a650*/  MUFU.TANH R33, R33 ;  /* 0x0000002100217308 */ /* 0x000f740000002400 */
[----:B------:R-:W-:Y:S10]  /*a660*/  MUFU.TANH R30, R30 ;  /* 0x0000001e001e7308 */ /* 0x000ff40000002400 */
[----:B------:R-:W-:Y:S10]  /*a670*/  MUFU.TANH R29, R29 ;  /* 0x0000001d001d7308 */ /* 0x000ff40000002400 */
[----:B------:R-:W2:Y:S10]  /*a680*/  MUFU.TANH R35, R35 ;  /* 0x0000002300237308 */ /* 0x000eb40000002400 */
[----:B------:R-:W2:Y:S10]  /*a690*/  MUFU.TANH R36, R36 ;  /* 0x0000002400247308 */ /* 0x000eb40000002400 */
[----:B------:R-:W-:Y:S10]  /*a6a0*/  MUFU.TANH R31, R31 ;  /* 0x0000001f001f7308 */ /* 0x000ff40000002400 */
[----:B------:R-:W2:Y:S10]  /*a6b0*/  MUFU.TANH R21, R40 ;  /* 0x0000002800157308 */ /* 0x000eb40000002400 */
[----:B------:R-:W2:Y:S10]  /*a6c0*/  MUFU.TANH R38, R38 ;  /* 0x0000002600267308 */ /* 0x000eb40000002400 */
[----:B------:R-:W2:Y:S10]  /*a6d0*/  MUFU.TANH R37, R37 ;  /* 0x0000002500257308 */ /* 0x000eb40000002400 */
[----:B------:R-:W2:Y:S10]  /*a6e0*/  MUFU.TANH R39, R39 ;  /* 0x0000002700277308 */ /* 0x000eb40000002400 */
[----:B------:R-:W2:Y:S01]  /*a6f0*/  MUFU.TANH R48, R48 ;  /* 0x0000003000307308 */ /* 0x000ea20000002400 */
[----:B---3--:R-:W-:Y:S02]  /*a700*/  FMNMX.FTZ R6, R77, R2, !PT ;  /* 0x000000024d067209 */ /* 0x008fe40007810000 */
[----:B------:R-:W-:Y:S07]  /*a710*/  FMNMX.FTZ R2, R248, R134, !PT ;  /* 0x00000086f8027209 */ /* 0x000fee0007810000 */
[----:B------:R-:W3:Y:S01]  /*a720*/  MUFU.TANH R44, R44 ;  /* 0x0000002c002c7308 */ /* 0x000ee20000002400 */
[----:B------:R-:W-:Y:S02]  /*a730*/  FMNMX.FTZ R6, R220, R6, !PT ;  /* 0x00000006dc067209 */ /* 0x000fe40007810000 */
[----:B----4-:R-:W-:Y:S02]  /*a740*/  FMNMX.FTZ R4, R76, R4, !PT ;  /* 0x000000044c047209 */ /* 0x010fe40007810000 */
[----:B------:R-:W-:Y:S05]  /*a750*/  FMNMX.FTZ R6, R209, R6, !PT ;  /* 0x00000006d1067209 */ /* 0x000fea0007810000 */
[----:B------:R-:W4:Y:S01]  /*a760*/  MUFU.TANH R50, R50 ;  /* 0x0000003200327308 */ /* 0x000f220000002400 */
[----:B------:R-:W-:Y:S02]  /*a770*/  FMNMX.FTZ R6, R223, R6, !PT ;  /* 0x00000006df067209 */ /* 0x000fe40007810000 */
[----:B------:R-:W-:Y:S02]  /*a780*/  FMNMX.FTZ R5, R78, R5, !PT ;  /* 0x000000054e057209 */ /* 0x000fe40007810000 */
[----:B------:R-:W-:Y:S05]  /*a790*/  FMNMX.FTZ R6, R218, R6, !PT ;  /* 0x00000006da067209 */ /* 0x000fea0007810000 */
[----:B------:R-:W4:Y:S01]  /*a7a0*/  MUFU.TANH R49, R49 ;  /* 0x0000003100317308 */ /* 0x000f220000002400 */
[----:B------:R-:W-:Y:S02]  /*a7b0*/  FMNMX.FTZ R5, R219, R5, !PT ;  /* 0x00000005db057209 */ /* 0x000fe40007810000 */
[----:B-1----:R-:W-:Y:S02]  /*a7c0*/  FMNMX.FTZ R6, R32, R6, !PT ;  /* 0x0000000620067209 */ /* 0x002fe40007810000 */
[----:B-----5:R-:W-:Y:S02]  /*a7d0*/  FMNMX.FTZ R2, R67, R2, !PT ;  /* 0x0000000243027209 */ /* 0x020fe40007810000 */
[----:B------:R-:W-:Y:S03]  /*a7e0*/  FMNMX.FTZ R5, R216, R5, !PT ;  /* 0x00000005d8057209 */ /* 0x000fe60007810000 */
[----:B------:R-:W1:Y:S01]  /*a7f0*/  MUFU.TANH R250, R46 ;  /* 0x0000002e00fa7308 */ /* 0x000e620000002400 */
[----:B------:R-:W-:Y:S02]  /*a800*/  FMNMX.FTZ R6, R33, R6, !PT ;  /* 0x0000000621067209 */ /* 0x000fe40007810000 */
[----:B------:R-:W-:Y:S02]  /*a810*/  FMNMX.FTZ R5, R222, R5, !PT ;  /* 0x00000005de057209 */ /* 0x000fe40007810000 */
[----:B--2---:R-:W-:Y:S02]  /*a820*/  FMNMX.FTZ R4, R65, R4, !PT ;  /* 0x0000000441047209 */ /* 0x004fe40007810000 */
[----:B------:R-:W-:Y:S03]  /*a830*/  FMNMX.FTZ R5, R23, R5, !PT ;  /* 0x0000000517057209 */ /* 0x000fe60007810000 */
[----:B------:R-:W2:Y:S01]  /*a840*/  MUFU.TANH R51, R51 ;  /* 0x0000003300337308 */ /* 0x000ea20000002400 */
[----:B------:R-:W-:Y:S02]  /*a850*/  FMNMX.FTZ R4, R252, R4, !PT ;  /* 0x00000004fc047209 */ /* 0x000fe40007810000 */
[----:B------:R-:W-:Y:S02]  /*a860*/  FMNMX.FTZ R5, R34, R5, !PT ;  /* 0x0000000522057209 */ /* 0x000fe40007810000 */
[----:B------:R-:W-:Y:S02]  /*a870*/  FMNMX.FTZ R4, R24, R4, !PT ;  /* 0x0000000418047209 */ /* 0x000fe40007810000 */
[----:B------:R-:W-:Y:S03]  /*a880*/  FMNMX.FTZ R5, R35, R5, !PT ;  /* 0x0000000523057209 */ /* 0x000fe60007810000 */
[----:B------:R-:W-:Y:S01]  /*a890*/  MUFU.TANH R46, R53 ;  /* 0x00000035002e7308 */ /* 0x000fe20000002400 */
        /* <DEDUP_REMOVED lines=14> */
[----:B------:R-:W5:Y:S01]  /*a980*/  MUFU.TANH R0, R70 ;  /* 0x0000004600007308 */ /* 0x000f620000002400 */
[----:B------:R-:W-:Y:S02]  /*a990*/  FMNMX.FTZ R2, R31, R2, !PT ;  /* 0x000000021f027209 */ /* 0x000fe40007810000 */
[----:B------:R-:W-:Y:S02]  /*a9a0*/  FMNMX.FTZ R4, R19, R4, !PT ;  /* 0x0000000413047209 */ /* 0x000fe40007810000 */
[----:B------:R-:W-:Y:S02]  /*a9b0*/  FMNMX.FTZ R2, R20, R2, !PT ;  /* 0x0000000214027209 */ /* 0x000fe40007810000 */
[----:B------:R-:W-:Y:S03]  /*a9c0*/  FMNMX.FTZ R5, R39, R5, !PT ;  /* 0x0000000527057209 */ /* 0x000fe60007810000 */
[----:B------:R5:W-:Y:S01]  /*a9d0*/  MUFU.TANH R208, R85 ;  /* 0x0000005500d07308 */ /* 0x000be20000002400 */
[----:B------:R-:W-:Y:S02]  /*a9e0*/  FMNMX.FTZ R6, R48, R6, !PT ;  /* 0x0000000630067209 */ /* 0x000fe40007810000 */
[----:B------:R-:W-:Y:S02]  /*a9f0*/  FMNMX.FTZ R2, R22, R2, !PT ;  /* 0x0000000216027209 */ /* 0x000fe40007810000 */
[----:B---3--:R-:W-:Y:S02]  /*aa00*/  FMNMX.FTZ R4, R44, R4, !PT ;  /* 0x000000042c047209 */ /* 0x008fe40007810000 */
[----:B----4-:R-:W-:Y:S03]  /*aa10*/  FMNMX.FTZ R5, R50, R5, !PT ;  /* 0x0000000532057209 */ /* 0x010fe60007810000 */
[----:B------:R3:W4:Y:S01]  /*aa20*/  MUFU.TANH R16, R71 ;  /* 0x0000004700107308 */ /* 0x0007220000002400 */
[----:B------:R-:W-:Y:S02]  /*aa30*/  FMNMX.FTZ R6, R49, R6, !PT ;  /* 0x0000000631067209 */ /* 0x000fe40007810000 */
[----:B-1----:R-:W-:Y:S02]  /*aa40*/  FMNMX.FTZ R2, R250, R2, !PT ;  /* 0x00000002fa027209 */ /* 0x002fe40007810000 */
[----:B------:R-:W-:Y:S02]  /*aa50*/  FMNMX.FTZ R4, R242, R4, !PT ;  /* 0x00000004f2047209 */ /* 0x000fe40007810000 */
[----:B--2---:R-:W-:Y:S03]  /*aa60*/  FMNMX.FTZ R5, R51, R5, !PT ;  /* 0x0000000533057209 */ /* 0x004fe60007810000 */
[----:B------:R-:W-:Y:S01]  /*aa70*/  MUFU.TANH R40, R79 ;  /* 0x0000004f00287308 */ /* 0x000fe20000002400 */
[----:B------:R-:W-:Y:S01]  /*aa80*/  FMNMX.FTZ R6, R211, R6, !PT ;  /* 0x00000006d3067209 */ /* 0x000fe20007810000 */
[----:B-----5:R-:W-:Y:S01]  /*aa90*/  IMAD.MOV.U32 R85, RZ, RZ, R0 ;  /* 0x000000ffff557224 */ /* 0x020fe200078e0000 */
[----:B------:R-:W-:Y:S01]  /*aaa0*/  FMNMX.FTZ R2, R247, R2, !PT ;  /* 0x00000002f7027209 */ /* 0x000fe20007810000 */
[----:B------:R-:W-:Y:S01]  /*aab0*/  FMUL.FTZ R0, R127, UR5 ;  /* 0x000000057f007c20 */ /* 0x000fe20008410000 */
[----:B------:R-:W-:Y:S01]  /*aac0*/  FMNMX.FTZ R4, R52, R4, !PT ;  /* 0x0000000434047209 */ /* 0x000fe20007810000 */
[----:B------:R-:W-:Y:S01]  /*aad0*/  IMAD.MOV.U32 R127, RZ, RZ, R68 ;  /* 0x000000ffff7f7224 */ /* 0x000fe200078e0044 */
[----:B------:R-:W-:Y:S03]  /*aae0*/  FMNMX.FTZ R5, R221, R5, !PT ;  /* 0x00000005dd057209 */ /* 0x000fe60007810000 */
[----:B------:R4:W1:Y:S01]  /*aaf0*/  MUFU.TANH R12, R86 ;  /* 0x00000056000c7308 */ /* 0x0008620000002400 */
[----:B------:R-:W-:Y:S01]  /*ab00*/  FMNMX.FTZ R6, R46, R6, !PT ;  /* 0x000000062e067209 */ /* 0x000fe20007810000 */
[----:B---3--:R-:W-:Y:S01]  /*ab10*/  FMUL.FTZ R71, R126, UR5 ;  /* 0x000000057e477c20 */ /* 0x008fe20008410000 */
        /* <DEDUP_REMOVED lines=8> */
[----:B------:R2:W-:Y:S01]  /*aba0*/  MUFU.TANH R203, R96 ;  /* 0x0000006000cb7308 */ /* 0x0005e20000002400 */
[----:B------:R-:W-:Y:S02]  /*abb0*/  FMNMX.FTZ R6, R56, R6, !PT ;  /* 0x0000000638067209 */ /* 0x000fe40007810000 */
[----:B----4-:R-:W-:Y:S02]  /*abc0*/  MOV R86, R16 ;  /* 0x0000001000567202 */ /* 0x010fe40000000f00 */
[----:B------:R-:W-:Y:S02]  /*abd0*/  FMNMX.FTZ R2, R82, R2, !PT ;  /* 0x0000000252027209 */ /* 0x000fe40007810000 */
[----:B------:R-:W-:Y:S03]  /*abe0*/  FMNMX.FTZ R4, R80, R4, !PT ;  /* 0x0000000450047209 */ /* 0x000fe60007810000 */
[----:B------:R3:W-:Y:S01]  /*abf0*/  MUFU.TANH R69, R99 ;  /* 0x0000006300457308 */ /* 0x0007e20000002400 */
[----:B------:R-:W-:Y:S02]  /*ac00*/  FMNMX.FTZ R5, R47, R5, !PT ;  /* 0x000000052f057209 */ /* 0x000fe40007810000 */
[----:B------:R-:W-:Y:S02]  /*ac10*/  FMNMX.FTZ R6, R94, R6, !PT ;  /* 0x000000065e067209 */ /* 0x000fe40007810000 */
[----:B------:R-:W-:Y:S02]  /*ac20*/  FMNMX.FTZ R2, R81, R2, !PT ;  /* 0x0000000251027209 */ /* 0x000fe40007810000 */
[----:B------:R-:W-:Y:S03]  /*ac30*/  FMNMX.FTZ R4, R131, R4, !PT ;  /* 0x0000000483047209 */ /* 0x000fe60007810000 */
[----:B------:R4:W-:Y:S01]  /*ac40*/  MUFU.TANH R60, R95 ;  /* 0x0000005f003c7308 */ /* 0x0009e20000002400 */
[----:B--2---:R-:W-:Y:S01]  /*ac50*/  IMAD.MOV.U32 R96, RZ, RZ, R85 ;  /* 0x000000ffff607224 */ /* 0x004fe200078e0055 */
[----:B-1----:R-:W-:Y:S04]  /*ac60*/  MOV R85, R12 ;  /* 0x0000000c00557202 */ /* 0x002fe80000000f00 */
[----:B------:R-:W-:Y:S04]  /*ac70*/  FMNMX.FTZ R5, R96, R5, !PT ;  /* 0x0000000560057209 */ /* 0x000fe80007810000 */
[----:B------:R-:W1:Y:S01]  /*ac80*/  MUFU.TANH R90, R105 ;  /* 0x00000069005a7308 */ /* 0x000e620000002400 */
[----:B---3--:R-:W-:Y:S09]  /*ac90*/  FMUL.FTZ R99, R129, UR5 ;  /* 0x0000000581637c20 */ /* 0x008ff20008410000 */
[----:B------:R-:W2:Y:S01]  /*aca0*/  MUFU.TANH R74, R74 ;  /* 0x0000004a004a7308 */ /* 0x000ea20000002400 */
[----:B----4-:R-:W-:Y:S04]  /*acb0*/  MOV R95, R73 ;  /* 0x00000049005f7202 */ /* 0x010fe80000000f00 */
[----:B------:R-:W-:Y:S05]  /*acc0*/  FMNMX.FTZ R6, R95, R6, !PT ;  /* 0x000000065f067209 */ /* 0x000fea0007810000 */
[----:B------:R-:W-:Y:S01]  /*acd0*/  MUFU.TANH R43, R92 ;  /* 0x0000005c002b7308 */ /* 0x000fe20000002400 */
[----:B-1----:R-:W-:Y:S02]  /*ace0*/  MOV R129, R90 ;  /* 0x0000005a00817202 */ /* 0x002fe40000000f00 */
[----:B------:R-:W-:Y:S04]  /*acf0*/  FMNMX.FTZ R6, R243, R6, !PT ;  /* 0x00000006f3067209 */ /* 0x000fe80007810000 */
[----:B------:R-:W-:Y:S03]  /*ad00*/  FMNMX.FTZ R6, R241, R6, !PT ;  /* 0x00000006f1067209 */ /* 0x000fe60007810000 */
[----:B------:R-:W-:Y:S01]  /*ad10*/  MUFU.TANH R92, R108 ;  /* 0x0000006c005c7308 */ /* 0x000fe20000002400 */
[----:B--2---:R-:W-:Y:S05]  /*ad20*/  IMAD.MOV.U32 R90, RZ, RZ, R74 ;  /* 0x000000ffff5a7224 */ /* 0x004fea00078e004a */
[----:B------:R-:W-:Y:S04]  /*ad30*/  FMNMX.FTZ R2, R90, R2, !PT ;  /* 0x000000025a027209 */ /* 0x000fe80007810000 */
[----:B------:R1:W-:Y:S10]  /*ad40*/  MUFU.TANH R17, R98 ;  /* 0x0000006200117308 */ /* 0x0003f40000002400 */
[----:B------:R2:W-:Y:S10]  /*ad50*/  MUFU.TANH R72, R103 ;  /* 0x0000006700487308 */ /* 0x0005f40000002400 */
[----:B------:R3:W-:Y:S01]  /*ad60*/  MUFU.TANH R108, R119 ;  /* 0x00000077006c7308 */ /* 0x0007e20000002400 */
[----:B-1----:R-:W-:Y:S02]  /*ad70*/  IMAD.MOV.U32 R98, RZ, RZ, R86 ;  /* 0x000000ffff627224 */ /* 0x002fe400078e0056 */
[----:B------:R-:W-:Y:S03]  /*ad80*/  IMAD.MOV.U32 R86, RZ, RZ, R14 ;  /* 0x000000ffff567224 */ /* 0x000fe600078e000e */
[----:B------:R-:W-:Y:S04]  /*ad90*/  FMNMX.FTZ R5, R98, R5, !PT ;  /* 0x0000000562057209 */ /* 0x000fe80007810000 */
[----:B------:R-:W1:Y:S01]  /*ada0*/  MUFU.TANH R70, R75 ;  /* 0x0000004b00467308 */ /* 0x000e620000002400 */
[----:B--2---:R-:W-:Y:S01]  /*adb0*/  FMUL.FTZ R103, R130, UR5 ;  /* 0x0000000582677c20 */ /* 0x004fe20008410000 */
[----:B------:R-:W-:Y:S08]  /*adc0*/  FMNMX.FTZ R5, R127, R5, !PT ;  /* 0x000000057f057209 */ /* 0x000ff00007810000 */
[----:B------:R-:W2:Y:S01]  /*add0*/  MUFU.TANH R210, R84 ;  /* 0x0000005400d27308 */ /* 0x000ea20000002400 */
[----:B---3--:R-:W-:Y:S04]  /*ade0*/  MOV R119, R18 ;  /* 0x0000001200777202 */ /* 0x008fe80000000f00 */
[----:B------:R-:W-:Y:S05]  /*adf0*/  FMNMX.FTZ R4, R119, R4, !PT ;  /* 0x0000000477047209 */ /* 0x000fea0007810000 */
[----:B------:R3:W-:Y:S01]  /*ae00*/  MUFU.TANH R84, R87 ;  /* 0x0000005700547308 */ /* 0x0007e20000002400 */
[----:B-1----:R-:W-:Y:S01]  /*ae10*/  IMAD.MOV.U32 R130, RZ, RZ, R70 ;  /* 0x000000ffff827224 */ /* 0x002fe200078e0046 */
[----:B------:R-:W-:Y:S04]  /*ae20*/  FMNMX.FTZ R4, R64, R4, !PT ;  /* 0x0000000440047209 */ /* 0x000fe80007810000 */
[----:B------:R-:W-:Y:S04]  /*ae30*/  FMNMX.FTZ R2, R130, R2, !PT ;  /* 0x0000000282027209 */ /* 0x000fe80007810000 */
[----:B------:R-:W1:Y:S01]  /*ae40*/  MUFU.TANH R83, R83 ;  /* 0x0000005300537308 */ /* 0x000e620000002400 */
[----:B------:R-:W-:Y:S02]  /*ae50*/  FMNMX.FTZ R4, R86, R4, !PT ;  /* 0x0000000456047209 */ /* 0x000fe40007810000 */
[----:B------:R-:W-:Y:S02]  /*ae60*/  FMNMX.FTZ R2, R63, R2, !PT ;  /* 0x000000023f027209 */ /* 0x000fe40007810000 */
[----:B--2---:R-:W-:Y:S02]  /*ae70*/  FMNMX.FTZ R6, R210, R6, !PT ;  /* 0x00000006d2067209 */ /* 0x004fe40007810000 */
[----:B------:R-:W-:Y:S03]  /*ae80*/  FMNMX.FTZ R7, R40, R2, !PT ;  /* 0x0000000228077209 */ /* 0x000fe60007810000 */
[----:B------:R-:W2:Y:S01]  /*ae90*/  MUFU.TANH R41, R88 ;  /* 0x0000005800297308 */ /* 0x000ea20000002400 */
[----:B---3--:R-:W-:Y:S05]  /*aea0*/  IMAD.MOV.U32 R87, RZ, RZ, R246 ;  /* 0x000000ffff577224 */ /* 0x008fea00078e00f6 */
[----:B------:R-:W-:Y:S04]  /*aeb0*/  ISETP.GT.AND P0, PT, R87, RZ, PT ;  /* 0x000000ff5700720c */ /* 0x000fe80003f04270 */
[----:B------:R3:W-:Y:S01]  /*aec0*/  MUFU.TANH R206, R122 ;  /* 0x0000007a00ce7308 */ /* 0x0007e20000002400 */
[----:B-1----:R-:W-:Y:S04]  /*aed0*/  FMNMX.FTZ R5, R83, R5, !PT ;  /* 0x0000000553057209 */ /* 0x002fe80007810000 */
[----:B------:R-:W-:Y:S05]  /*aee0*/  FMNMX.FTZ R5, R85, R5, !PT ;  /* 0x0000000555057209 */ /* 0x000fea0007810000 */
[----:B------:R1:W-:Y:S01]  /*aef0*/  MUFU.TANH R16, R107 ;  /* 0x0000006b00107308 */ /* 0x0003e20000002400 */
[----:B--2---:R-:W-:Y:S02]  /*af00*/  FMNMX.FTZ R2, R41, R4, !PT ;  /* 0x0000000429027209 */ /* 0x004fe40007810000 */
[----:B------:R-:W-:Y:S02]  /*af10*/  FMNMX.FTZ R4, R208, R6, !PT ;  /* 0x00000006d0047209 */ /* 0x000fe40007810000 */
[----:B------:R-:W-:Y:S02]  /*af20*/  FMNMX.FTZ R5, R84, R5, !PT ;  /* 0x0000000554057209 */ /* 0x000fe40007810000 */
[----:B------:R-:W-:Y:S03]  /*af30*/  FMNMX.FTZ R4, R203, R4, !PT ;  /* 0x00000004cb047209 */ /* 0x000fe60007810000 */
[----:B------:R2:W-:Y:S01]  /*af40*/  MUFU.TANH R70, R0 ;  /* 0x0000000000467308 */ /* 0x0005e20000002400 */
[----:B---3--:R-:W-:Y:S02]  /*af50*/  MOV R122, R79 ;  /* 0x0000004f007a7202 */ /* 0x008fe40000000f00 */
[----:B------:R-:W-:Y:S07]  /*af60*/  FMNMX.FTZ R6, R42, R2, !PT ;  /* 0x000000022a067209 */ /* 0x000fee0007810000 */
[----:B------:R-:W3:Y:S01]  /*af70*/  MUFU.TANH R53, R91 ;  /* 0x0000005b00357308 */ /* 0x000ee20000002400 */
[----:B-1----:R-:W-:Y:S05]  /*af80*/  IMAD.MOV.U32 R107, RZ, RZ, R17 ;  /* 0x000000ffff6b7224 */ /* 0x002fea00078e0011 */
[----:B------:R-:W-:Y:S04]  /*af90*/  FMNMX.FTZ R2, R107, R5, !PT ;  /* 0x000000056b027209 */ /* 0x000fe80007810000 */
[----:B------:R-:W1:Y:S01]  /*afa0*/  MUFU.TANH R202, R97 ;  /* 0x0000006100ca7308 */ /* 0x000e620000002400 */
[----:B--2---:R-:W-:Y:S02]  /*afb0*/  FMNMX.FTZ R0, R122, R7, !PT ;  /* 0x000000077a007209 */ /* 0x004fe40007810000 */
[----:B------:R-:W-:Y:S07]  /*afc0*/  FMNMX.FTZ R5, R43, R6, !PT ;  /* 0x000000062b057209 */ /* 0x000fee0007810000 */
[----:B------:R2:W-:Y:S01]  /*afd0*/  MUFU.TANH R246, R109 ;  /* 0x0000006d00f67308 */ /* 0x0005e20000002400 */
[----:B---3--:R-:W-:Y:S04]  /*afe0*/  FMNMX.FTZ R0, R53, R0, !PT ;  /* 0x0000000035007209 */ /* 0x008fe80007810000 */
[----:B------:R-:W-:Y:S05]  /*aff0*/  FMNMX.FTZ R6, R59, R0, !PT ;  /* 0x000000003b067209 */ /* 0x000fea0007810000 */
[----:B------:R-:W3:Y:S01]  /*b000*/  MUFU.TANH R201, R100 ;  /* 0x0000006400c97308 */ /* 0x000ee20000002400 */
[----:B-1----:R-:W-:Y:S09]  /*b010*/  FMNMX.FTZ R4, R202, R4, !PT ;  /* 0x00000004ca047209 */ /* 0x002ff20007810000 */
[----:B------:R1:W4:Y:S01]  /*b020*/  MUFU.TANH R200, R101 ;  /* 0x0000006500c87308 */ /* 0x0003220000002400 */
[----:B--2---:R-:W-:Y:S04]  /*b030*/  MOV R109, R69 ;  /* 0x00000045006d7202 */ /* 0x004fe80000000f00 */
[----:B------:R-:W-:Y:S05]  /*b040*/  FMNMX.FTZ R0, R109, R2, !PT ;  /* 0x000000026d007209 */ /* 0x000fea0007810000 */
[----:B------:R-:W-:Y:S01]  /*b050*/  MUFU.TANH R88, R110 ;  /* 0x0000006e00587308 */ /* 0x000fe20000002400 */
[----:B---3--:R-:W-:Y:S02]  /*b060*/  FMNMX.FTZ R4, R201, R4, !PT ;  /* 0x00000004c9047209 */ /* 0x008fe40007810000 */
[----:B------:R-:W-:Y:S02]  /*b070*/  FMNMX.FTZ R2, R89, R0, !PT ;  /* 0x0000000059027209 */ /* 0x000fe40007810000 */
[----:B------:R-:W-:Y:S05]  /*b080*/  FMNMX.FTZ R0, R60, R6, !PT ;  /* 0x000000063c007209 */ /* 0x000fea0007810000 */
[----:B------:R2:W-:Y:S01]  /*b090*/  MUFU.TANH R110, R118 ;  /* 0x00000076006e7308 */ /* 0x0005e20000002400 */
[----:B-1----:R-:W-:Y:S01]  /*b0a0*/  FMUL.FTZ R101, R128, UR5 ;  /* 0x0000000580657c20 */ /* 0x002fe20008410000 */
[----:B----4-:R-:W-:Y:S01]  /*b0b0*/  FMNMX.FTZ R4, R200, R4, !PT ;  /* 0x00000004c8047209 */ /* 0x010fe20007810000 */
[----:B------:R-:W-:Y:S07]  /*b0c0*/  IMAD.MOV.U32 R128, RZ, RZ, R92 ;  /* 0x000000ffff807224 */ /* 0x000fee00078e005c */
[----:B------:R-:W-:Y:S10]  /*b0d0*/  MUFU.TANH R75, R104 ;  /* 0x00000068004b7308 */ /* 0x000ff40000002400 */
[----:B------:R-:W1:Y:S01]  /*b0e0*/  MUFU.TANH R61, R106 ;  /* 0x0000006a003d7308 */ /* 0x000e620000002400 */
[----:B--2---:R-:W-:Y:S04]  /*b0f0*/  MOV R118, R72 ;  /* 0x0000004800767202 */ /* 0x004fe80000000f00 */
[----:B------:R-:W-:Y:S05]  /*b100*/  FMNMX.FTZ R2, R118, R2, !PT ;  /* 0x0000000276027209 */ /* 0x000fea0007810000 */
[----:B------:R2:W-:Y:S10]  /*b110*/  MUFU.TANH R126, R120 ;  /* 0x00000078007e7308 */ /* 0x0005f40000002400 */
[----:B------:R-:W3:Y:S01]  /*b120*/  MUFU.TANH R91, R93 ;  /* 0x0000005d005b7308 */ /* 0x000ee20000002400 */
[----:B-1----:R-:W-:Y:S09]  /*b130*/  FMNMX.FTZ R0, R61, R0, !PT ;  /* 0x000000003d007209 */ /* 0x002ff20007810000 */
[----:B------:R-:W1:Y:S01]  /*b140*/  MUFU.TANH R106, R112 ;  /* 0x00000070006a7308 */ /* 0x000e620000002400 */
[----:B--2---:R-:W-:Y:S09]  /*b150*/  IMAD.MOV.U32 R120, RZ, RZ, R75 ;  /* 0x000000ffff787224 */ /* 0x004ff200078e004b */
[----:B------:R2:W-:Y:S01]  /*b160*/  MUFU.TANH R105, R116 ;  /* 0x0000007400697308 */ /* 0x0005e20000002400 */
[----:B---3--:R-:W-:Y:S04]  /*b170*/  FMNMX.FTZ R5, R91, R5, !PT ;  /* 0x000000055b057209 */ /* 0x008fe80007810000 */
[----:B------:R-:W-:Y:S05]  /*b180*/  FMNMX.FTZ R5, R120, R5, !PT ;  /* 0x0000000578057209 */ /* 0x000fea0007810000 */
[----:B------:R-:W3:Y:S01]  /*b190*/  MUFU.TANH R204, R114 ;  /* 0x0000007200cc7308 */ /* 0x000ee20000002400 */
[----:B-1----:R-:W-:Y:S02]  /*b1a0*/  FMNMX.FTZ R4, R106, R4, !PT ;  /* 0x000000046a047209 */ /* 0x002fe40007810000 */
[----:B------:R-:W-:Y:S07]  /*b1b0*/  FMNMX.FTZ R5, R129, R5, !PT ;  /* 0x0000000581057209 */ /* 0x000fee0007810000 */
[----:B------:R-:W1:Y:S01]  /*b1c0*/  MUFU.TANH R113, R113 ;  /* 0x0000007100717308 */ /* 0x000e620000002400 */
[----:B--2---:R-:W-:Y:S04]  /*b1d0*/  MOV R116, R16 ;  /* 0x0000001000747202 */ /* 0x004fe80000000f00 */
[----:B------:R-:W-:Y:S05]  /*b1e0*/  FMNMX.FTZ R6, R116, R0, !PT ;  /* 0x0000000074067209 */ /* 0x000fea0007810000 */
[----:B------:R-:W2:Y:S01]  /*b1f0*/  MUFU.TANH R114, R115 ;  /* 0x0000007300727308 */ /* 0x000ea20000002400 */
[----:B---3--:R-:W-:Y:S09]  /*b200*/  FMNMX.FTZ R2, R204, R2, !PT ;  /* 0x00000002cc027209 */ /* 0x008ff20007810000 */
[----:B------:R-:W3:Y:S01]  /*b210*/  MUFU.TANH R117, R117 ;  /* 0x0000007500757308 */ /* 0x000ee20000002400 */
[----:B-1----:R-:W-:Y:S04]  /*b220*/  FMNMX.FTZ R4, R113, R4, !PT ;  /* 0x0000000471047209 */ /* 0x002fe80007810000 */
[----:B------:R-:W-:Y:S05]  /*b230*/  FMNMX.FTZ R4, R105, R4, !PT ;  /* 0x0000000469047209 */ /* 0x000fea0007810000 */
[----:B------:R-:W1:Y:S01]  /*b240*/  MUFU.TANH R101, R101 ;  /* 0x0000006500657308 */ /* 0x000e620000002400 */
[----:B--2---:R-:W-:Y:S02]  /*b250*/  FMNMX.FTZ R0, R114, R2, !PT ;  /* 0x0000000272007209 */ /* 0x004fe40007810000 */
[----:B------:R-:W-:Y:S02]  /*b260*/  FMNMX.FTZ R2, R128, R5, !PT ;  /* 0x0000000580027209 */ /* 0x000fe40007810000 */
[----:B------:R-:W-:Y:S02]  /*b270*/  FMNMX.FTZ R0, R110, R0, !PT ;  /* 0x000000006e007209 */ /* 0x000fe40007810000 */
[----:B------:R-:W-:Y:S03]  /*b280*/  FMNMX.FTZ R5, R88, R6, !PT ;  /* 0x0000000658057209 */ /* 0x000fe60007810000 */
[----:B------:R-:W2:Y:S01]  /*b290*/  MUFU.TANH R212, R111 ;  /* 0x0000006f00d47308 */ /* 0x000ea20000002400 */
[----:B---3--:R-:W-:Y:S02]  /*b2a0*/  FMNMX.FTZ R4, R117, R4, !PT ;  /* 0x0000000475047209 */ /* 0x008fe40007810000 */
[----:B------:R-:W-:Y:S02]  /*b2b0*/  FMNMX.FTZ R2, R246, R2, !PT ;  /* 0x00000002f6027209 */ /* 0x000fe40007810000 */
[----:B------:R-:W-:Y:S02]  /*b2c0*/  FMNMX.FTZ R0, R108, R0, !PT ;  /* 0x000000006c007209 */ /* 0x000fe40007810000 */
[----:B------:R-:W-:Y:S03]  /*b2d0*/  FMNMX.FTZ R16, R126, R2, !PT ;  /* 0x000000027e107209 */ /* 0x000fe60007810000 */
[----:B------:R-:W-:Y:S01]  /*b2e0*/  MUFU.TANH R121, R121 ;  /* 0x0000007900797308 */ /* 0x000fe20000002400 */
[----:B-1----:R-:W-:Y:S09]  /*b2f0*/  FMNMX.FTZ R74, R101, R4, !PT ;  /* 0x00000004654a7209 */ /* 0x002ff20007810000 */
[----:B------:R-:W-:Y:S01]  /*b300*/  MUFU.TANH R205, R123 ;  /* 0x0000007b00cd7308 */ /* 0x000fe20000002400 */
[----:B--2---:R-:W-:Y:S09]  /*b310*/  FMNMX.FTZ R18, R212, R5, !PT ;  /* 0x00000005d4127209 */ /* 0x004ff20007810000 */
[----:B------:R-:W-:Y:S10]  /*b320*/  MUFU.TANH R124, R124 ;  /* 0x0000007c007c7308 */ /* 0x000ff40000002400 */
[----:B------:R-:W-:Y:S10]  /*b330*/  MUFU.TANH R125, R125 ;  /* 0x0000007d007d7308 */ /* 0x000ff40000002400 */
[----:B------:R-:W-:Y:S10]  /*b340*/  MUFU.TANH R71, R71 ;  /* 0x0000004700477308 */ /* 0x000ff40000002400 */
[----:B------:R-:W1:Y:S10]  /*b350*/  MUFU.TANH R103, R103 ;  /* 0x0000006700677308 */ /* 0x000e740000002400 */
[----:B------:R-:W2:Y:S10]  /*b360*/  MUFU.TANH R99, R99 ;  /* 0x0000006300637308 */ /* 0x000eb40000002400 */
[----:B------:R-:W3:Y:S01]  /*b370*/  MUFU.TANH R102, R102 ;  /* 0x0000006600667308 */ /* 0x000ee20000002400 */
[----:B-1----:R-:W-:Y:S02]  /*b380*/  FMNMX.FTZ R17, R103, R0, !PT ;  /* 0x0000000067117209 */ /* 0x002fe40007810000 */
[----:B--2---:R-:W-:Y:S01]  /*b390*/  FMNMX.FTZ R74, R99, R74, !PT ;  /* 0x0000004a634a7209 */ /* 0x004fe20007810000 */
[----:B------:R-:W-:Y:S06]  /*b3a0*/  @P0 BRA `(.L_x_28) ;  /* 0xffffffd400800947 */ /* 0x000fec000383ffff */
.L_x_27:
[----:B------:R-:W-:Y:S01]  /*b3b0*/  FMNMX.FTZ R0, R206, R18, !PT ;  /* 0x00000012ce007209 */ /* 0x000fe20007810000 */
[----:B----4-:R-:W-:Y:S01]  /*b3c0*/  SHFL.BFLY PT, R6, R74, 0x2, 0x1f ;  /* 0x0c401f004a067f89 */ /* 0x010fe200000e0000 */
[----:B------:R-:W-:Y:S02]  /*b3d0*/  FMNMX.FTZ R2, R121, R16, !PT ;  /* 0x0000001079027209 */ /* 0x000fe40007810000 */
[----:B------:R-:W-:Y:S05]  /*b3e0*/  FMNMX.FTZ R0, R205, R0, !PT ;  /* 0x00000000cd007209 */ /* 0x000fea0007810000 */
[----:B------:R-:W-:Y:S01]  /*b3f0*/  STL [R1+0x90], R240 ;  /* 0x000090f001007387 */ /* 0x000fe20000100800 */
[----:B------:R-:W-:Y:S02]  /*b400*/  FMNMX.FTZ R2, R124, R2, !PT ;  /* 0x000000027c027209 */ /* 0x000fe40007810000 */
[----:B------:R-:W-:Y:S01]  /*b410*/  FMNMX.FTZ R0, R71, R0, !PT ;  /* 0x0000000047007209 */ /* 0x000fe20007810000 */
[----:B------:R-:W-:Y:S01]  /*b420*/  STL [R1+0x8c], R239 ;  /* 0x00008cef01007387 */ /* 0x000fe20000100800 */
[----:B------:R-:W-:Y:S02]  /*b430*/  FMNMX.FTZ R4, R125, R2, !PT ;  /* 0x000000027d047209 */ /* 0x000fe40007810000 */
[----:B------:R-:W-:Y:S01]  /*b440*/  FMNMX.FTZ R0, R70, R0, !PT ;  /* 0x0000000046007209 */ /* 0x000fe20007810000 */
[----:B------:R-:W-:Y:S01]  /*b450*/  STL [R1+0x88], R238 ;  /* 0x000088ee01007387 */ /* 0x000fe20000100800 */
[----:B---3--:R-:W-:Y:S02]  /*b460*/  FMNMX.FTZ R5, R102, R17, !PT ;  /* 0x0000001166057209 */ /* 0x008fe40007810000 */
[----:B------:R-:W-:Y:S01]  /*b470*/  MOV R13, R40 ;  /* 0x00000028000d7202 */ /* 0x000fe20000000f00 */
[----:B------:R-:W-:Y:S08]  /*b480*/  SHFL.BFLY PT, R2, R0, 0x2, 0x1f ;  /* 0x0c401f0000027f89 */ /* 0x000ff000000e0000 */
[----:B------:R-:W-:Y:S08]  /*b490*/  SHFL.BFLY PT, R72, R4, 0x2, 0x1f ;  /* 0x0c401f0004487f89 */ /* 0x000ff000000e0000 */
        /* <DEDUP_REMOVED lines=10> */
[----:B------:R-:W1:Y:S01]  /*b540*/  SHFL.BFLY PT, R73, R5, 0x1, 0x1f ;  /* 0x0c201f0005497f89 */ /* 0x000e6200000e0000 */
[----:B------:R-:W-:Y:S07]  /*b550*/  FMNMX.FTZ R72, R4, R72, !PT ;  /* 0x0000004804487209 */ /* 0x000fee0007810000 */
[----:B------:R-:W2:Y:S08]  /*b560*/  SHFL.BFLY PT, R6, R74, 0x1, 0x1f ;  /* 0x0c201f004a067f89 */ /* 0x000eb000000e0000 */
[----:B------:R-:W3:Y:S08]  /*b570*/  SHFL.BFLY PT, R4, R2, 0x1, 0x1f ;  /* 0x0c201f0002047f89 */ /* 0x000ef000000e0000 */
[----:B------:R-:W4:Y:S08]  /*b580*/  SHFL.BFLY PT, R7, R72, 0x1, 0x1f ;  /* 0x0c201f0048077f89 */ /* 0x000f3000000e0000 */
[----:B------:R-:W-:Y:S04]  /*b590*/  STL [R1+0x6c], R231 ;  /* 0x00006ce701007387 */ /* 0x000fe80000100800 */
[----:B------:R-:W-:Y:S01]  /*b5a0*/  STL [R1+0x68], R230 ;  /* 0x000068e601007387 */ /* 0x000fe20000100800 */
[----:B-1----:R-:W-:Y:S03]  /*b5b0*/  FMNMX.FTZ R73, R5, R73, !PT ;  /* 0x0000004905497209 */ /* 0x002fe60007810000 */
[----:B------:R-:W-:Y:S01]  /*b5c0*/  STL [R1+0x64], R229 ;  /* 0x000064e501007387 */ /* 0x000fe20000100800 */
[----:B--2---:R-:W-:Y:S01]  /*b5d0*/  FMNMX.FTZ R74, R74, R6, !PT ;  /* 0x000000064a4a7209 */ /* 0x004fe20007810000 */
[----:B------:R-:W-:Y:S02]  /*b5e0*/  FMUL.FTZ R92, R73, UR4 ;  /* 0x00000004495c7c20 */ /* 0x000fe40008410000 */
[----:B------:R-:W-:Y:S01]  /*b5f0*/  STL [R1+0x60], R228 ;  /* 0x000060e401007387 */ /* 0x000fe20000100800 */
[C---:B------:R-:W-:Y:S01]  /*b600*/  FSETP.NEU.FTZ.AND P1, PT, R74.reuse, -INF , PT ;  /* 0xff8000004a00780b */ /* 0x040fe20003f3d000 */
[----:B------:R-:W-:Y:S01]  /*b610*/  FMUL.FTZ R75, R74, UR4 ;  /* 0x000000044a4b7c20 */ /* 0x000fe20008410000 */
[----:B---3--:R-:W-:Y:S01]  /*b620*/  FMNMX.FTZ R69, R2, R4, !PT ;  /* 0x0000000402457209 */ /* 0x008fe20007810000 */
[----:B------:R-:W-:Y:S01]  /*b630*/  FADD.FTZ R0, -R74, R3 ;  /* 0x000000034a007221 */ /* 0x000fe20000010100 */
[----:B----4-:R-:W-:Y:S01]  /*b640*/  FMNMX.FTZ R72, R72, R7, !PT ;  /* 0x0000000748487209 */ /* 0x010fe20007810000 */
[----:B------:R1:W-:Y:S01]  /*b650*/  STL [R1+0x5c], R227 ;  /* 0x00005ce301007387 */ /* 0x0003e20000100800 */
[----:B------:R-:W-:Y:S01]  /*b660*/  FSEL R75, R75, RZ, P1 ;  /* 0x000000ff4b4b7208 */ /* 0x000fe20000800000 */
[----:B------:R-:W-:Y:S01]  /*b670*/  FMUL.FTZ R104, R69, UR4 ;  /* 0x0000000445687c20 */ /* 0x000fe20008410000 */
[----:B------:R-:W-:Y:S01]  /*b680*/  FSETP.NEU.FTZ.AND P1, PT, R73, -INF , PT ;  /* 0xff8000004900780b */ /* 0x000fe20003f3d000 */
[----:B------:R-:W-:Y:S01]  /*b690*/  FMUL.FTZ R93, R72, UR4 ;  /* 0x00000004485d7c20 */ /* 0x000fe20008410000 */
[----:B------:R-:W-:Y:S01]  /*b6a0*/  FMUL.FTZ R3, R0, UR4 ;  /* 0x0000000400037c20 */ /* 0x000fe20008410000 */
[--C-:B------:R-:W-:Y:S01]  /*b6b0*/  FFMA.FTZ R4, R245, UR4, -R75.reuse ;  /* 0x00000004f5047c23 */ /* 0x100fe2000801084b */
[--C-:B------:R-:W-:Y:S01]  /*b6c0*/  FFMA.FTZ R95, R95, UR4, -R75.reuse ;  /* 0x000000045f5f7c23 */ /* 0x100fe2000801084b */
[----:B------:R-:W-:Y:S01]  /*b6d0*/  FSEL R92, R92, RZ, P1 ;  /* 0x000000ff5c5c7208 */ /* 0x000fe20000800000 */
[----:B------:R2:W3:Y:S01]  /*b6e0*/  MUFU.EX2 R68, R3 ;  /* 0x0000000300447308 */ /* 0x0004e20000000800 */
[----:B------:R-:W-:Y:S01]  /*b6f0*/  FSETP.NEU.FTZ.AND P1, PT, R72, -INF , PT ;  /* 0xff8000004800780b */ /* 0x000fe20003f3d000 */
[--C-:B------:R-:W-:Y:S01]  /*b700*/  FFMA.FTZ R12, R49, UR4, -R75.reuse ;  /* 0x00000004310c7c23 */ /* 0x100fe2000801084b */
[--C-:B------:R-:W-:Y:S01]  /*b710*/  FFMA.FTZ R7, R32, UR4, -R75.reuse ;  /* 0x0000000420077c23 */ /* 0x100fe2000801084b */
[----:B------:R-:W-:Y:S01]  /*b720*/  FFMA.FTZ R5, R216, UR4, -R92 ;  /* 0x00000004d8057c23 */ /* 0x000fe2000801085c */
[----:B------:R-:W-:Y:S01]  /*b730*/  FSEL R93, R93, RZ, P1 ;  /* 0x000000ff5d5d7208 */ /* 0x000fe20000800000 */
[--C-:B------:R-:W-:Y:S01]  /*b740*/  FFMA.FTZ R8, R223, UR4, -R75.reuse ;  /* 0x00000004df087c23 */ /* 0x100fe2000801084b */
[----:B------:R-:W-:Y:S03]  /*b750*/  FFMA.FTZ R9, R48, UR4, -R75 ;  /* 0x0000000430097c23 */ /* 0x000fe6000801084b */
[----:B------:R4:W-:Y:S01]  /*b760*/  MUFU.EX2 R112, R4 ;  /* 0x0000000400707308 */ /* 0x0009e20000000800 */
[----:B------:R-:W-:Y:S01]  /*b770*/  FSETP.NEU.FTZ.AND P1, PT, R69, -INF , PT ;  /* 0xff8000004500780b */ /* 0x000fe20003f3d000 */
[--C-:B------:R-:W-:Y:S01]  /*b780*/  FFMA.FTZ R6, R244, UR4, -R93.reuse ;  /* 0x00000004f4067c23 */ /* 0x100fe2000801085d */
[----:B------:R-:W-:Y:S01]  /*b790*/  FADD.FTZ R0, -R73, R132 ;  /* 0x0000008449007221 */ /* 0x000fe20000010100 */
[--C-:B------:R-:W-:Y:S01]  /*b7a0*/  FFMA.FTZ R120, R120, UR4, -R93.reuse ;  /* 0x0000000478787c23 */ /* 0x100fe2000801085d */
[----:B------:R-:W-:Y:S01]  /*b7b0*/  FSEL R104, R104, RZ, P1 ;  /* 0x000000ff68687208 */ /* 0x000fe20000800000 */
[--C-:B------:R-:W-:Y:S01]  /*b7c0*/  FFMA.FTZ R128, R128, UR4, -R93.reuse ;  /* 0x0000000480807c23 */ /* 0x100fe2000801085d */
[----:B------:R-:W-:Y:S03]  /*b7d0*/  FFMA.FTZ R126, R126, UR4, -R93 ;  /* 0x000000047e7e7c23 */ /* 0x000fe6000801085d */
[----:B------:R1:W-:Y:S01]  /*b7e0*/  MUFU.EX2 R32, R12 ;  /* 0x0000000c00207308 */ /* 0x0003e20000000800 */
[----:B--2---:R-:W-:Y:S01]  /*b7f0*/  FMUL.FTZ R3, R0, UR4 ;  /* 0x0000000400037c20 */ /* 0x004fe20008410000 */
[----:B------:R-:W-:Y:S01]  /*b800*/  FADD.FTZ R0, -R72, R133 ;  /* 0x0000008548007221 */ /* 0x000fe20000010100 */
[--C-:B------:R-:W-:Y:S01]  /*b810*/  FFMA.FTZ R121, R121, UR4, -R93.reuse ;  /* 0x0000000479797c23 */ /* 0x100fe2000801085d */
[--C-:B------:R-:W-:Y:S01]  /*b820*/  FFMA.FTZ R124, R124, UR4, -R93.reuse ;  /* 0x000000047c7c7c23 */ /* 0x100fe2000801085d */
[----:B------:R-:W-:Y:S01]  /*b830*/  FFMA.FTZ R125, R125, UR4, -R93 ;  /* 0x000000047d7d7c23 */ /* 0x000fe2000801085d */
[----:B------:R-:W-:Y:S01]  /*b840*/  FMUL.FTZ R2, R0, UR4 ;  /* 0x0000000400027c20 */ /* 0x000fe20008410000 */
[----:B------:R-:W-:Y:S03]  /*b850*/  FADD.FTZ R0, -R69, R134 ;  /* 0x0000008645007221 */ /* 0x000fe60000010100 */
[----:B------:R2:W-:Y:S01]  /*b860*/  MUFU.EX2 R207, R6 ;  /* 0x0000000600cf7308 */ /* 0x0005e20000000800 */
[--C-:B----4-:R-:W-:Y:S01]  /*b870*/  FFMA.FTZ R4, R77, UR4, -R75.reuse ;  /* 0x000000044d047c23 */ /* 0x110fe2000801084b */
[----:B---3--:R-:W-:Y:S01]  /*b880*/  FMUL.FTZ R17, R68, R145 ;  /* 0x0000009144117220 */ /* 0x008fe20000410000 */
[--C-:B------:R-:W-:Y:S01]  /*b890*/  FFMA.FTZ R94, R94, UR4, -R75.reuse ;  /* 0x000000045e5e7c23 */ /* 0x100fe2000801084b */
[--C-:B------:R-:W-:Y:S01]  /*b8a0*/  FFMA.FTZ R107, R107, UR4, -R92.reuse ;  /* 0x000000046b6b7c23 */ /* 0x100fe2000801085c */
[--C-:B------:R-:W-:Y:S01]  /*b8b0*/  FFMA.FTZ R109, R109, UR4, -R92.reuse ;  /* 0x000000046d6d7c23 */ /* 0x100fe2000801085c */
[--C-:B------:R-:W-:Y:S01]  /*b8c0*/  FFMA.FTZ R118, R118, UR4, -R92.reuse ;  /* 0x0000000476767c23 */ /* 0x100fe2000801085c */
[--C-:B------:R-:W-:Y:S03]  /*b8d0*/  FFMA.FTZ R200, R200, UR4, -R75.reuse ;  /* 0x00000004c8c87c23 */ /* 0x100fe6000801084b */
[----:B------:R3:W-:Y:S01]  /*b8e0*/  MUFU.EX2 R215, R4 ;  /* 0x0000000400d77308 */ /* 0x0007e20000000800 */
[--C-:B-1----:R-:W-:Y:S01]  /*b8f0*/  FFMA.FTZ R12, R50, UR4, -R92.reuse ;  /* 0x00000004320c7c23 */ /* 0x102fe2000801085c */
[----:B------:R-:W-:Y:S01]  /*b900*/  FFMA.FTZ R50, R47, UR4, -R92 ;  /* 0x000000042f327c23 */ /* 0x000fe2000801085c */
[----:B------:R-:W-:Y:S01]  /*b910*/  MOV R133, R64 ;  /* 0x0000004000857202 */ /* 0x000fe20000000f00 */
[--C-:B------:R-:W-:Y:S01]  /*b920*/  FFMA.FTZ R16, R20, UR4, -R104.reuse ;  /* 0x0000000414107c23 */ /* 0x100fe20008010868 */
[--C-:B------:R-:W-:Y:S01]  /*b930*/  FFMA.FTZ R20, R22, UR4, -R104.reuse ;  /* 0x0000000416147c23 */ /* 0x100fe20008010868 */
[C---:B------:R-:W-:Y:S01]  /*b940*/  FMUL.FTZ R48, R68.reuse, R176 ;  /* 0x000000b044307220 */ /* 0x040fe20000410000 */
[----:B------:R-:W-:Y:S03]  /*b950*/  FMUL.FTZ R49, R68, R177 ;  /* 0x000000b144317220 */ /* 0x000fe60000410000 */
[----:B------:R1:W-:Y:S01]  /*b960*/  MUFU.EX2 R134, R5 ;  /* 0x0000000500867308 */ /* 0x0003e20000000800 */
[----:B--2---:R-:W-:Y:S01]  /*b970*/  FFMA.FTZ R6, R33, UR4, -R75 ;  /* 0x0000000421067c23 */ /* 0x004fe2000801084b */
[----:B------:R-:W-:Y:S01]  /*b980*/  MOV R33, R43 ;  /* 0x0000002b00217202 */ /* 0x000fe20000000f00 */
[----:B------:R-:W-:Y:S01]  /*b990*/  FMUL.FTZ R0, R0, UR4 ;  /* 0x0000000400007c20 */ /* 0x000fe20008410000 */
[----:B------:R-:W-:Y:S06]  /*b9a0*/  FFMA.FTZ R62, R62, UR4, -R104 ;  /* 0x000000043e3e7c23 */ /* 0x000fec0008010868 */
[----:B------:R2:W-:Y:S01]  /*b9b0*/  MUFU.EX2 R97, R12 ;  /* 0x0000000c00617308 */ /* 0x0005e20000000800 */
[--C-:B---3--:R-:W-:Y:S09]  /*b9c0*/  FFMA.FTZ R4, R249, UR4, -R92.reuse ;  /* 0x00000004f9047c23 */ /* 0x108ff2000801085c */
[----:B------:R3:W-:Y:S01]  /*b9d0*/  MUFU.EX2 R111, R4 ;  /* 0x00000004006f7308 */ /* 0x0007e20000000800 */
[----:B-1----:R-:W-:Y:S09]  /*b9e0*/  FFMA.FTZ R5, R65, UR4, -R93 ;  /* 0x0000000441057c23 */ /* 0x002ff2000801085d */
[----:B------:R1:W-:Y:S01]  /*b9f0*/  MUFU.EX2 R223, R8 ;  /* 0x0000000800df7308 */ /* 0x0003e20000000800 */
[--C-:B--2---:R-:W-:Y:S09]  /*ba00*/  FFMA.FTZ R12, R51, UR4, -R92.reuse ;  /* 0x00000004330c7c23 */ /* 0x104ff2000801085c */
[----:B------:R-:W2:Y:S01]  /*ba10*/  MUFU.EX2 R0, R0 ;  /* 0x0000000000007308 */ /* 0x000ea20000000800 */
[--C-:B---3--:R-:W-:Y:S09]  /*ba20*/  FFMA.FTZ R4, R78, UR4, -R92.reuse ;  /* 0x000000044e047c23 */ /* 0x108ff2000801085c */
[----:B------:R3:W4:Y:S01]  /*ba30*/  MUFU.EX2 R245, R4 ;  /* 0x0000000400f57308 */ /* 0x0007220000000800 */
[--C-:B-1----:R-:W-:Y:S01]  /*ba40*/  FFMA.FTZ R8, R37, UR4, -R75.reuse ;  /* 0x0000000425087c23 */ /* 0x102fe2000801084b */
[----:B------:R-:W-:Y:S08]  /*ba50*/  FMUL.FTZ R37, R68, R169 ;  /* 0x000000a944257220 */ /* 0x000ff00000410000 */
[----:B------:R1:W-:Y:S01]  /*ba60*/  MUFU.EX2 R233, R6 ;  /* 0x0000000600e97308 */ /* 0x0003e20000000800 */
[C---:B--2---:R-:W-:Y:S01]  /*ba70*/  FMUL.FTZ R11, R0.reuse, R139 ;  /* 0x0000008b000b7220 */ /* 0x044fe20000410000 */
[----:B------:R-:W-:Y:S01]  /*ba80*/  MOV R139, R133 ;  /* 0x00000085008b7202 */ /* 0x000fe20000000f00 */
[C---:B------:R-:W-:Y:S01]  /*ba90*/  FMUL.FTZ R10, R0.reuse, R138 ;  /* 0x0000008a000a7220 */ /* 0x040fe20000410000 */
[C---:B------:R-:W-:Y:S01]  /*baa0*/  FMUL.FTZ R14, R0.reuse, R150 ;  /* 0x00000096000e7220 */ /* 0x040fe20000410000 */
[C---:B------:R-:W-:Y:S01]  /*bab0*/  FMUL.FTZ R15, R0.reuse, R151 ;  /* 0x00000097000f7220 */ /* 0x040fe20000410000 */
[----:B------:R-:W-:Y:S01]  /*bac0*/  MOV R138, R119 ;  /* 0x00000077008a7202 */ /* 0x000fe20000000f00 */
[----:B------:R-:W-:Y:S03]  /*bad0*/  FMUL.FTZ R47, R0, R183 ;  /* 0x000000b7002f7220 */ /* 0x000fe60000410000 */
[----:B------:R-:W2:Y:S01]  /*bae0*/  MUFU.EX2 R2, R2 ;  /* 0x0000000200027308 */ /* 0x000ea20000000800 */
[--C-:B---3--:R-:W-:Y:S01]  /*baf0*/  FFMA.FTZ R4, R220, UR4, -R75.reuse ;  /* 0x00000004dc047c23 */ /* 0x108fe2000801084b */
[----:B----4-:R-:W-:Y:S02]  /*bb00*/  F2FP.F16.F32.PACK_AB R77, R245, R111 ;  /* 0x0000006ff54d723e */ /* 0x010fe400000000ff */
[----:B------:R-:W-:Y:S01]  /*bb10*/  MOV R176, R138 ;  /* 0x0000008a00b07202 */ /* 0x000fe20000000f00 */
[--C-:B------:R-:W-:Y:S05]  /*bb20*/  FFMA.FTZ R138, R117, UR4, -R75.reuse ;  /* 0x00000004758a7c23 */ /* 0x100fea000801084b */
[----:B------:R3:W-:Y:S01]  /*bb30*/  MUFU.EX2 R220, R4 ;  /* 0x0000000400dc7308 */ /* 0x0007e20000000800 */
[--C-:B-1----:R-:W-:Y:S01]  /*bb40*/  FFMA.FTZ R6, R36, UR4, -R75.reuse ;  /* 0x0000000424067c23 */ /* 0x102fe2000801084b */
[--C-:B------:R-:W-:Y:S08]  /*bb50*/  FFMA.FTZ R36, R221, UR4, -R92.reuse ;  /* 0x00000004dd247c23 */ /* 0x100ff0000801085c */
[----:B------:R2:W-:Y:S10]  /*bb60*/  MUFU.EX2 R227, R8 ;  /* 0x0000000800e37308 */ /* 0x0005f40000000800 */
[----:B------:R-:W1:Y:S01]  /*bb70*/  MUFU.EX2 R3, R3 ;  /* 0x0000000300037308 */ /* 0x000e620000000800 */
[--C-:B---3--:R-:W-:Y:S09]  /*bb80*/  FFMA.FTZ R4, R209, UR4, -R75.reuse ;  /* 0x00000004d1047c23 */ /* 0x108ff2000801084b */
[----:B------:R3:W4:Y:S01]  /*bb90*/  MUFU.EX2 R123, R4 ;  /* 0x00000004007b7308 */ /* 0x0007220000000800 */
[----:B--2---:R-:W-:Y:S09]  /*bba0*/  FMUL.FTZ R8, R2, R136 ;  /* 0x0000008802087220 */ /* 0x004ff20000410000 */
[----:B------:R2:W-:Y:S01]  /*bbb0*/  MUFU.EX2 R237, R7 ;  /* 0x0000000700ed7308 */ /* 0x0005e20000000800 */
[C---:B-1----:R-:W-:Y:S01]  /*bbc0*/  FMUL.FTZ R22, R3.reuse, R154 ;  /* 0x0000009a03167220 */ /* 0x042fe20000410000 */
[----:B------:R-:W-:Y:S01]  /*bbd0*/  MOV R154, R81 ;  /* 0x00000051009a7202 */ /* 0x000fe20000000f00 */
[C---:B------:R-:W-:Y:S01]  /*bbe0*/  FMUL.FTZ R18, R3.reuse, R146 ;  /* 0x0000009203127220 */ /* 0x040fe20000410000 */
[----:B------:R-:W-:Y:S01]  /*bbf0*/  FMUL.FTZ R51, R3, R179 ;  /* 0x000000b303337220 */ /* 0x000fe20000410000 */
[----:B------:R-:W-:Y:S01]  /*bc00*/  MOV R179, R127 ;  /* 0x0000007f00b37202 */ /* 0x000fe20000000f00 */
[----:B------:R-:W-:Y:S04]  /*bc10*/  FFMA.FTZ R127, R201, UR4, -R75 ;  /* 0x00000004c97f7c23 */ /* 0x000fe8000801084b */
[----:B------:R1:W-:Y:S01]  /*bc20*/  MUFU.EX2 R230, R6 ;  /* 0x0000000600e67308 */ /* 0x0003e20000000800 */
[--C-:B---3--:R-:W-:Y:S01]  /*bc30*/  FFMA.FTZ R4, R219, UR4, -R92.reuse ;  /* 0x00000004db047c23 */ /* 0x108fe2000801085c */
[----:B----4-:R-:W-:Y:S08]  /*bc40*/  F2FP.F16.F32.PACK_AB R78, R123, R220 ;  /* 0x000000dc7b4e723e */ /* 0x010ff000000000ff */
[----:B------:R3:W4:Y:S01]  /*bc50*/  MUFU.EX2 R249, R4 ;  /* 0x0000000400f97308 */ /* 0x0007220000000800 */
[C---:B--2---:R-:W-:Y:S09]  /*bc60*/  FMUL.FTZ R7, R3.reuse, R143 ;  /* 0x0000008f03077220 */ /* 0x044ff20000410000 */
[----:B------:R2:W-:Y:S01]  /*bc70*/  MUFU.EX2 R219, R5 ;  /* 0x0000000500db7308 */ /* 0x0005e20000000800 */
[----:B-1----:R-:W-:Y:S09]  /*bc80*/  FMUL.FTZ R6, R3, R142 ;  /* 0x0000008e03067220 */ /* 0x002ff20000410000 */
[----:B------:R1:W-:Y:S01]  /*bc90*/  MUFU.EX2 R115, R9 ;  /* 0x0000000900737308 */ /* 0x0003e20000000800 */
[----:B---3--:R-:W-:Y:S01]  /*bca0*/  FFMA.FTZ R4, R76, UR4, -R93 ;  /* 0x000000044c047c23 */ /* 0x008fe2000801085d */
[----:B------:R-:W-:Y:S02]  /*bcb0*/  F2FP.F16.F32.PACK_AB R76, R215, R112 ;  /* 0x00000070d74c723e */ /* 0x000fe400000000ff */
[----:B----4-:R-:W-:Y:S06]  /*bcc0*/  F2FP.F16.F32.PACK_AB R79, R134, R249 ;  /* 0x000000f9864f723e */ /* 0x010fec00000000ff */
[----:B------:R3:W4:Y:S01]  /*bcd0*/  MUFU.EX2 R213, R4 ;  /* 0x0000000400d57308 */ /* 0x0007220000000800 */
[----:B--2---:R-:W-:Y:S09]  /*bce0*/  FFMA.FTZ R5, R222, UR4, -R92 ;  /* 0x00000004de057c23 */ /* 0x004ff2000801085c */
[----:B------:R2:W-:Y:S01]  /*bcf0*/  MUFU.EX2 R240, R5 ;  /* 0x0000000500f07308 */ /* 0x0005e20000000800 */
[----:B-1----:R-:W-:Y:S01]  /*bd00*/  FMUL.FTZ R9, R2, R137 ;  /* 0x0000008902097220 */ /* 0x002fe20000410000 */
[----:B------:R-:W-:Y:S04]  /*bd10*/  MOV R137, R83 ;  /* 0x0000005300897202 */ /* 0x000fe80000000f00 */
[----:B------:R-:W-:Y:S01]  /*bd20*/  MOV R177, R137 ;  /* 0x0000008900b17202 */ /* 0x000fe20000000f00 */
[----:B------:R-:W-:Y:S03]  /*bd30*/  FFMA.FTZ R137, R105, UR4, -R75 ;  /* 0x0000000469897c23 */ /* 0x000fe6000801084b */
[----:B------:R1:W-:Y:S01]  /*bd40*/  MUFU.EX2 R143, R16 ;  /* 0x00000010008f7308 */ /* 0x0003e20000000800 */
[----:B---3--:R-:W-:Y:S01]  /*bd50*/  FFMA.FTZ R4, R248, UR4, -R104 ;  /* 0x00000004f8047c23 */ /* 0x008fe20008010868 */
[----:B----4-:R-:W-:Y:S08]  /*bd60*/  F2FP.F16.F32.PACK_AB R64, R213, R207 ;  /* 0x000000cfd540723e */ /* 0x010ff000000000ff */
[----:B------:R3:W-:Y:S01]  /*bd70*/  MUFU.EX2 R209, R4 ;  /* 0x0000000400d17308 */ /* 0x0007e20000000800 */
[--C-:B--2---:R-:W-:Y:S01]  /*bd80*/  FFMA.FTZ R5, R28, UR4, -R93.reuse ;  /* 0x000000041c057c23 */ /* 0x104fe2000801085d */
[--C-:B------:R-:W-:Y:S01]  /*bd90*/  FFMA.FTZ R28, R44, UR4, -R93.reuse ;  /* 0x000000042c1c7c23 */ /* 0x100fe2000801085d */
[----:B------:R-:W-:Y:S07]  /*bda0*/  FFMA.FTZ R44, R217, UR4, -R92 ;  /* 0x00000004d92c7c23 */ /* 0x000fee000801085c */
[----:B------:R2:W-:Y:S01]  /*bdb0*/  MUFU.EX2 R235, R5 ;  /* 0x0000000500eb7308 */ /* 0x0005e20000000800 */
[C---:B-1----:R-:W-:Y:S01]  /*bdc0*/  FMUL.FTZ R16, R68.reuse, R144 ;  /* 0x0000009044107220 */ /* 0x042fe20000410000 */
[----:B------:R-:W-:Y:S08]  /*bdd0*/  MOV R144, R53 ;  /* 0x0000003500907202 */ /* 0x000ff00000000f00 */
[----:B------:R1:W-:Y:S01]  /*bde0*/  MUFU.EX2 R142, R20 ;  /* 0x00000014008e7308 */ /* 0x0003e20000000800 */
[--C-:B---3--:R-:W-:Y:S09]  /*bdf0*/  FFMA.FTZ R4, R67, UR4, -R104.reuse ;  /* 0x0000000443047c23 */ /* 0x108ff20008010868 */
[----:B------:R3:W4:Y:S01]  /*be00*/  MUFU.EX2 R214, R4 ;  /* 0x0000000400d67308 */ /* 0x0007220000000800 */
[C---:B--2---:R-:W-:Y:S09]  /*be10*/  FMUL.FTZ R5, R68.reuse, R141 ;  /* 0x0000008d44057220 */ /* 0x044ff20000410000 */
[----:B------:R2:W-:Y:S01]  /*be20*/  MUFU.EX2 R141, R28 ;  /* 0x0000001c008d7308 */ /* 0x0005e20000000800 */
[C---:B-1----:R-:W-:Y:S01]  /*be30*/  FMUL.FTZ R20, R68.reuse, R152 ;  /* 0x0000009844147220 */ /* 0x042fe20000410000 */
[----:B------:R-:W-:Y:S01]  /*be40*/  MOV R152, R33 ;  /* 0x0000002100987202 */ /* 0x000fe20000000f00 */
[----:B------:R-:W-:Y:S07]  /*be50*/  FMUL.FTZ R33, R68, R161 ;  /* 0x000000a144217220 */ /* 0x000fee0000410000 */
[----:B------:R1:W-:Y:S01]  /*be60*/  MUFU.EX2 R150, R36 ;  /* 0x0000002400967308 */ /* 0x0003e20000000800 */
[--C-:B---3--:R-:W-:Y:S01]  /*be70*/  FFMA.FTZ R4, R252, UR4, -R93.reuse ;  /* 0x00000004fc047c23 */ /* 0x108fe2000801085d */
[----:B----4-:R-:W-:Y:S08]  /*be80*/  F2FP.F16.F32.PACK_AB R65, R214, R209 ;  /* 0x000000d1d641723e */ /* 0x010ff000000000ff */
[----:B------:R3:W4:Y:S01]  /*be90*/  MUFU.EX2 R248, R4 ;  /* 0x0000000400f87308 */ /* 0x0007220000000800 */
[----:B--2---:R-:W-:Y:S09]  /*bea0*/  FFMA.FTZ R28, R242, UR4, -R93 ;  /* 0x00000004f21c7c23 */ /* 0x004ff2000801085d */
[----:B------:R2:W-:Y:S01]  /*beb0*/  MUFU.EX2 R133, R28 ;  /* 0x0000001c00857308 */ /* 0x0005e20000000800 */
[----:B-1----:R-:W-:Y:S09]  /*bec0*/  FMUL.FTZ R36, R68, R168 ;  /* 0x000000a844247220 */ /* 0x002ff20000410000 */
[----:B------:R1:W-:Y:S01]  /*bed0*/  MUFU.EX2 R221, R50 ;  /* 0x0000003200dd7308 */ /* 0x0003e20000000800 */
[--C-:B---3--:R-:W-:Y:S01]  /*bee0*/  FFMA.FTZ R4, R66, UR4, -R104.reuse ;  /* 0x0000000442047c23 */ /* 0x108fe20008010868 */
[----:B----4-:R-:W-:Y:S08]  /*bef0*/  F2FP.F16.F32.PACK_AB R66, R248, R219 ;  /* 0x000000dbf842723e */ /* 0x010ff000000000ff */
[----:B------:R3:W-:Y:S01]  /*bf00*/  MUFU.EX2 R216, R4 ;  /* 0x0000000400d87308 */ /* 0x0007e20000000800 */
[--C-:B--2---:R-:W-:Y:S09]  /*bf10*/  FFMA.FTZ R28, R250, UR4, -R104.reuse ;  /* 0x00000004fa1c7c23 */ /* 0x104ff20008010868 */
[----:B------:R2:W-:Y:S01]  /*bf20*/  MUFU.EX2 R250, R44 ;  /* 0x0000002c00fa7308 */ /* 0x0005e20000000800 */
[----:B-1----:R-:W-:Y:S01]  /*bf30*/  FMUL.FTZ R50, R3, R178 ;  /* 0x000000b203327220 */ /* 0x002fe20000410000 */
[----:B------:R-:W-:Y:S01]  /*bf40*/  MOV R178, R131 ;  /* 0x0000008300b27202 */ /* 0x000fe20000000f00 */
[--C-:B------:R-:W-:Y:S07]  /*bf50*/  FFMA.FTZ R131, R113, UR4, -R75.reuse ;  /* 0x0000000471837c23 */ /* 0x100fee000801084b */
[----:B------:R-:W-:Y:S01]  /*bf60*/  MUFU.EX2 R127, R127 ;  /* 0x0000007f007f7308 */ /* 0x000fe20000000800 */
[----:B---3--:R-:W-:Y:S09]  /*bf70*/  FFMA.FTZ R4, R251, UR4, -R104 ;  /* 0x00000004fb047c23 */ /* 0x008ff20008010868 */
[----:B------:R1:W3:Y:S01]  /*bf80*/  MUFU.EX2 R244, R4 ;  /* 0x0000000400f47308 */ /* 0x0002e20000000800 */
[--C-:B--2---:R-:W-:Y:S01]  /*bf90*/  FFMA.FTZ R44, R45, UR4, -R75.reuse ;  /* 0x000000042d2c7c23 */ /* 0x104fe2000801084b */
[----:B------:R-:W-:Y:S08]  /*bfa0*/  FMUL.FTZ R45, R2, R181 ;  /* 0x000000b5022d7220 */ /* 0x000ff00000410000 */
[----:B------:R-:W-:Y:S10]  /*bfb0*/  MUFU.EX2 R200, R200 ;  /* 0x000000c800c87308 */ /* 0x000ff40000000800 */
[----:B------:R-:W-:Y:S01]  /*bfc0*/  MUFU.EX2 R118, R118 ;  /* 0x0000007600767308 */ /* 0x000fe20000000800 */
[----:B-1----:R-:W-:Y:S01]  /*bfd0*/  FFMA.FTZ R4, R218, UR4, -R75 ;  /* 0x00000004da047c23 */ /* 0x002fe2000801084b */
[----:B---3--:R-:W-:Y:S08]  /*bfe0*/  F2FP.F16.F32.PACK_AB R67, R244, R216 ;  /* 0x000000d8f443723e */ /* 0x008ff000000000ff */
[----:B------:R1:W-:Y:S10]  /*bff0*/  MUFU.EX2 R239, R4 ;  /* 0x0000000400ef7308 */ /* 0x0003f40000000800 */
[----:B------:R-:W-:Y:S10]  /*c000*/  MUFU.EX2 R131, R131 ;  /* 0x0000008300837308 */ /* 0x000ff40000000800 */
[----:B------:R-:W-:Y:S01]  /*c010*/  MUFU.EX2 R120, R120 ;  /* 0x0000007800787308 */ /* 0x000fe20000000800 */
[--C-:B-1----:R-:W-:Y:S09]  /*c020*/  FFMA.FTZ R4, R23, UR4, -R92.reuse ;  /* 0x0000000417047c23 */ /* 0x102ff2000801085c */
[----:B------:R1:W-:Y:S10]  /*c030*/  MUFU.EX2 R238, R4 ;  /* 0x0000000400ee7308 */ /* 0x0003f40000000800 */
[----:B------:R2:W3:Y:S10]  /*c040*/  MUFU.EX2 R23, R12 ;  /* 0x0000000c00177308 */ /* 0x0004f40000000800 */
[----:B------:R-:W-:Y:S01]  /*c050*/  MUFU.EX2 R128, R128 ;  /* 0x0000008000807308 */ /* 0x000fe20000000800 */
[--C-:B-1----:R-:W-:Y:S01]  /*c060*/  FFMA.FTZ R4, R34, UR4, -R92.reuse ;  /* 0x0000000422047c23 */ /* 0x102fe2000801085c */
[----:B------:R-:W-:Y:S08]  /*c070*/  MOV R34, R42 ;  /* 0x0000002a00227202 */ /* 0x000ff00000000f00 */
[----:B------:R1:W-:Y:S01]  /*c080*/  MUFU.EX2 R236, R4 ;  /* 0x0000000400ec7308 */ /* 0x0003e20000000800 */
[----:B--2---:R-:W-:Y:S01]  /*c090*/  FFMA.FTZ R12, R21, UR4, -R93 ;  /* 0x00000004150c7c23 */ /* 0x004fe2000801085d */
[----:B------:R-:W-:Y:S01]  /*c0a0*/  FMUL.FTZ R21, R68, R153 ;  /* 0x0000009944157220 */ /* 0x000fe20000410000 */
[----:B---3--:R-:W-:Y:S01]  /*c0b0*/  MOV R153, R23 ;  /* 0x0000001700997202 */ /* 0x008fe20000000f00 */
[----:B------:R-:W-:Y:S01]  /*c0c0*/  FMUL.FTZ R23, R3, R155 ;  /* 0x0000009b03177220 */ /* 0x000fe20000410000 */
[----:B------:R-:W-:Y:S01]  /*c0d0*/  MOV R155, R32 ;  /* 0x00000020009b7202 */ /* 0x000fe20000000f00 */
[----:B------:R-:W-:Y:S01]  /*c0e0*/  FFMA.FTZ R32, R46, UR4, -R75 ;  /* 0x000000042e207c23 */ /* 0x000fe2000801084b */
[----:B------:R-:W-:Y:S03]  /*c0f0*/  FMUL.FTZ R46, R0, R182 ;  /* 0x000000b6002e7220 */ /* 0x000fe60000410000 */
[----:B------:R2:W-:Y:S10]  /*c100*/  MUFU.EX2 R228, R12 ;  /* 0x0000000c00e47308 */ /* 0x0005f40000000800 */
[----:B------:R3:W-:Y:S01]  /*c110*/  MUFU.EX2 R119, R32 ;  /* 0x0000002000777308 */ /* 0x0007e20000000800 */
[----:B-1----:R-:W-:Y:S01]  /*c120*/  FFMA.FTZ R4, R35, UR4, -R92 ;  /* 0x0000000423047c23 */ /* 0x002fe2000801085c */
[----:B------:R-:W-:Y:S02]  /*c130*/  MOV R35, R41 ;  /* 0x0000002900237202 */ /* 0x000fe40000000f00 */
[----:B------:R-:W-:Y:S02]  /*c140*/  LDSM.16.MT88.4 R40, [R226+0x8000] ;  /* 0x00800000e228783b */ /* 0x000fe40000004200 */
[----:B------:R-:W-:Y:S01]  /*c150*/  MOV R146, R35 ;  /* 0x0000002300927202 */ /* 0x000fe20000000f00 */
[----:B------:R-:W-:Y:S03]  /*c160*/  FMUL.FTZ R35, R3, R163 ;  /* 0x000000a303237220 */ /* 0x000fe60000410000 */
[----:B------:R1:W-:Y:S01]  /*c170*/  MUFU.EX2 R232, R4 ;  /* 0x0000000400e87308 */ /* 0x0003e20000000800 */
[--C-:B--2---:R-:W-:Y:S01]  /*c180*/  FFMA.FTZ R12, R19, UR4, -R93.reuse ;  /* 0x00000004130c7c23 */ /* 0x104fe2000801085d */
[C---:B------:R-:W-:Y:S01]  /*c190*/  FMUL.FTZ R19, R3.reuse, R147 ;  /* 0x0000009303137220 */ /* 0x040fe20000410000 */
[----:B------:R-:W-:Y:S01]  /*c1a0*/  MOV R147, R34 ;  /* 0x0000002200937202 */ /* 0x000fe20000000f00 */
[----:B------:R-:W-:Y:S06]  /*c1b0*/  FMUL.FTZ R34, R3, R162 ;  /* 0x000000a203227220 */ /* 0x000fec0000410000 */
[----:B------:R2:W-:Y:S01]  /*c1c0*/  MUFU.EX2 R136, R12 ;  /* 0x0000000c00887308 */ /* 0x0005e20000000800 */
[----:B---3--:R-:W-:Y:S01]  /*c1d0*/  FMUL.FTZ R32, R68, R160 ;  /* 0x000000a044207220 */ /* 0x008fe20000410000 */
[--C-:B-1----:R-:W-:Y:S08]  /*c1e0*/  FFMA.FTZ R4, R24, UR4, -R93.reuse ;  /* 0x0000000418047c23 */ /* 0x102ff0000801085d */
[----:B------:R1:W-:Y:S01]  /*c1f0*/  MUFU.EX2 R222, R4 ;  /* 0x0000000400de7308 */ /* 0x0003e20000000800 */
[C---:B--2---:R-:W-:Y:S01]  /*c200*/  FMUL.FTZ R12, R2.reuse, R148 ;  /* 0x00000094020c7220 */ /* 0x044fe20000410000 */
[----:B------:R-:W-:Y:S01]  /*c210*/  MOV R148, R13 ;  /* 0x0000000d00947202 */ /* 0x000fe20000000f00 */
[----:B------:R-:W-:Y:S01]  /*c220*/  FMUL.FTZ R13, R2, R149 ;  /* 0x00000095020d7220 */ /* 0x000fe20000410000 */
[----:B------:R-:W-:Y:S01]  /*c230*/  MOV R149, R52 ;  /* 0x0000003400957202 */ /* 0x000fe20000000f00 */
[--C-:B-1----:R-:W-:Y:S05]  /*c240*/  FFMA.FTZ R4, R25, UR4, -R93.reuse ;  /* 0x0000000419047c23 */ /* 0x102fea000801085d */
[----:B------:R1:W-:Y:S02]  /*c250*/  MUFU.EX2 R251, R4 ;  /* 0x0000000400fb7308 */ /* 0x0003e40000000800 */
[--C-:B-1----:R-:W-:Y:S08]  /*c260*/  FFMA.FTZ R4, R26, UR4, -R104.reuse ;  /* 0x000000041a047c23 */ /* 0x102ff00008010868 */
[----:B------:R1:W-:Y:S02]  /*c270*/  MUFU.EX2 R218, R4 ;  /* 0x0000000400da7308 */ /* 0x0003e40000000800 */
[--C-:B-1----:R-:W-:Y:S02]  /*c280*/  FFMA.FTZ R4, R27, UR4, -R104.reuse ;  /* 0x000000041b047c23 */ /* 0x102fe40008010868 */
[----:B------:R-:W1:Y:S06]  /*c290*/  LDSM.16.MT88.4 R24, [R135+0x8000] ;  /* 0x008000008718783b */ /* 0x000e6c0000004200 */
[----:B------:R2:W-:Y:S02]  /*c2a0*/  MUFU.EX2 R252, R4 ;  /* 0x0000000400fc7308 */ /* 0x0005e40000000800 */
[----:B--2---:R-:W-:Y:S01]  /*c2b0*/  FFMA.FTZ R4, R29, UR4, -R93 ;  /* 0x000000041d047c23 */ /* 0x004fe2000801085d */
[----:B------:R-:W-:Y:S07]  /*c2c0*/  FMUL.FTZ R29, R2, R165 ;  /* 0x000000a5021d7220 */ /* 0x000fee0000410000 */
[----:B------:R2:W-:Y:S02]  /*c2d0*/  MUFU.EX2 R231, R4 ;  /* 0x0000000400e77308 */ /* 0x0005e40000000800 */
[--C-:B--2---:R-:W-:Y:S01]  /*c2e0*/  FFMA.FTZ R4, R30, UR4, -R104.reuse ;  /* 0x000000041e047c23 */ /* 0x104fe20008010868 */
[C---:B------:R-:W-:Y:S07]  /*c2f0*/  FMUL.FTZ R30, R0.reuse, R166 ;  /* 0x000000a6001e7220 */ /* 0x040fee0000410000 */
[----:B------:R2:W-:Y:S02]  /*c300*/  MUFU.EX2 R234, R4 ;  /* 0x0000000400ea7308 */ /* 0x0005e40000000800 */
[----:B--2---:R-:W-:Y:S01]  /*c310*/  FFMA.FTZ R4, R31, UR4, -R104 ;  /* 0x000000041f047c23 */ /* 0x004fe20008010868 */
[----:B------:R-:W-:Y:S07]  /*c320*/  FMUL.FTZ R31, R0, R167 ;  /* 0x000000a7001f7220 */ /* 0x000fee0000410000 */
[----:B------:R2:W3:Y:S02]  /*c330*/  MUFU.EX2 R132, R4 ;  /* 0x0000000400847308 */ /* 0x0004e40000000800 */
[--C-:B--2---:R-:W-:Y:S01]  /*c340*/  FFMA.FTZ R4, R38, UR4, -R92.reuse ;  /* 0x0000000426047c23 */ /* 0x104fe2000801085c */
[----:B---3--:R-:W-:Y:S01]  /*c350*/  MOV R145, R132 ;  /* 0x0000008400917202 */ /* 0x008fe20000000f00 */
[----:B------:R-:W-:Y:S06]  /*c360*/  FMUL.FTZ R38, R3, R170 ;  /* 0x000000aa03267220 */ /* 0x000fec0000410000 */
[----:B------:R2:W-:Y:S02]  /*c370*/  MUFU.EX2 R229, R4 ;  /* 0x0000000400e57308 */ /* 0x0005e40000000800 */
[----:B--2---:R-:W-:Y:S01]  /*c380*/  FFMA.FTZ R4, R39, UR4, -R92 ;  /* 0x0000000427047c23 */ /* 0x004fe2000801085c */
[----:B------:R-:W-:Y:S07]  /*c390*/  FMUL.FTZ R39, R3, R171 ;  /* 0x000000ab03277220 */ /* 0x000fee0000410000 */
[----:B------:R2:W3:Y:S02]  /*c3a0*/  MUFU.EX2 R100, R4 ;  /* 0x0000000400647308 */ /* 0x0004e40000000800 */
[----:B--2---:R-:W-:Y:S08]  /*c3b0*/  FMUL.FTZ R4, R68, R140 ;  /* 0x0000008c44047220 */ /* 0x004ff00000410000 */
[----:B------:R2:W-:Y:S01]  /*c3c0*/  MUFU.EX2 R140, R28 ;  /* 0x0000001c008c7308 */ /* 0x0005e20000000800 */
[-C--:B-1----:R-:W-:Y:S06]  /*c3d0*/  HMMA.16816.F32 R4, R76, R24.reuse, R4 ;  /* 0x000000184c04723c */ /* 0x082fec0000001804 */
[C---:B------:R-:W-:Y:S06]  /*c3e0*/  HMMA.16816.F32 R8, R64.reuse, R24, R8 ;  /* 0x000000184008723c */ /* 0x040fec0000001808 */
[-C--:B------:R-:W-:Y:S05]  /*c3f0*/  HMMA.16816.F32 R12, R64, R26.reuse, R12 ;  /* 0x0000001a400c723c */ /* 0x080fea000000180c */
[----:B--2---:R-:W-:Y:S01]  /*c400*/  FFMA.FTZ R28, R247, UR4, -R104 ;  /* 0x00000004f71c7c23 */ /* 0x004fe20008010868 */
[C---:B------:R-:W-:Y:S01]  /*c410*/  HMMA.16816.F32 R16, R76.reuse, R26, R16 ;  /* 0x0000001a4c10723c */ /* 0x040fe20000001810 */
[----:B------:R1:W-:Y:S04]  /*c420*/  MUFU.EX2 R247, R44 ;  /* 0x0000002c00f77308 */ /* 0x0003e80000000800 */
[----:B------:R-:W-:Y:S01]  /*c430*/  FMUL.FTZ R24, R2, R156 ;  /* 0x0000009c02187220 */ /* 0x000fe20000410000 */
[-C--:B------:R-:W-:Y:S05]  /*c440*/  HMMA.16816.F32 R20, R76, R40.reuse, R20 ;  /* 0x000000284c14723c */ /* 0x080fea0000001814 */
[----:B------:R2:W4:Y:S01]  /*c450*/  MUFU.EX2 R132, R28 ;  /* 0x0000001c00847308 */ /* 0x0005220000000800 */
[C---:B------:R-:W-:Y:S01]  /*c460*/  FMUL.FTZ R26, R0.reuse, R158 ;  /* 0x0000009e001a7220 */ /* 0x040fe20000410000 */
[----:B------:R-:W-:Y:S01]  /*c470*/  FMUL.FTZ R27, R0, R159 ;  /* 0x0000009f001b7220 */ /* 0x000fe20000410000 */
[----:B------:R-:W-:Y:S03]  /*c480*/  MOV R158, R55 ;  /* 0x00000037009e7202 */ /* 0x000fe60000000f00 */
[----:B------:R-:W-:Y:S01]  /*c490*/  FMUL.FTZ R25, R2, R157 ;  /* 0x0000009d02197220 */ /* 0x000fe20000410000 */
[----:B------:R-:W-:Y:S01]  /*c4a0*/  MOV R159, R54 ;  /* 0x00000036009f7202 */ /* 0x000fe20000000f00 */
[--C-:B-1----:R-:W-:Y:S01]  /*c4b0*/  FFMA.FTZ R44, R56, UR4, -R75.reuse ;  /* 0x00000004382c7c23 */ /* 0x102fe2000801084b */
[----:B------:R-:W1:Y:S01]  /*c4c0*/  LDSM.16.MT88.4 R52, [R224+0x8000] ;  /* 0x00800000e034783b */ /* 0x000e620000004200 */
[----:B------:R-:W-:Y:S03]  /*c4d0*/  MOV R156, R82 ;  /* 0x00000052009c7202 */ /* 0x000fe60000000f00 */
[C---:B------:R-:W-:Y:S01]  /*c4e0*/  HMMA.16816.F32 R24, R64.reuse, R40, R24 ;  /* 0x000000284018723c */ /* 0x040fe20000001818 */
[----:B------:R3:W-:Y:S03]  /*c4f0*/  MUFU.EX2 R242, R44 ;  /* 0x0000002c00f27308 */ /* 0x0007e60000000800 */
[----:B------:R-:W-:Y:S01]  /*c500*/  MOV R157, R80 ;  /* 0x00000050009d7202 */ /* 0x000fe20000000f00 */
[----:B--2---:R-:W-:Y:S01]  /*c510*/  FFMA.FTZ R28, R211, UR4, -R75 ;  /* 0x00000004d31c7c23 */ /* 0x004fe2000801084b */
[----:B------:R-:W2:Y:S01]  /*c520*/  LDSM.16.MT88.4 R80, [R225+0x8000] ;  /* 0x00800000e150783b */ /* 0x000ea20000004200 */
[C---:B------:R-:W-:Y:S01]  /*c530*/  FMUL.FTZ R40, R2.reuse, R172 ;  /* 0x000000ac02287220 */ /* 0x040fe20000410000 */
[----:B------:R-:W-:Y:S03]  /*c540*/  FMUL.FTZ R41, R2, R173 ;  /* 0x000000ad02297220 */ /* 0x000fe60000410000 */
[----:B------:R4:W-:Y:S01]  /*c550*/  MUFU.EX2 R151, R28 ;  /* 0x0000001c00977308 */ /* 0x0009e20000000800 */
[--C-:B------:R-:W-:Y:S01]  /*c560*/  FFMA.FTZ R56, R58, UR4, -R93.reuse ;  /* 0x000000043a387c23 */ /* 0x100fe2000801085d */
[----:B------:R-:W-:Y:S01]  /*c570*/  MOV R165, R156 ;  /* 0x0000009c00a57202 */ /* 0x000fe20000000f00 */
[----:B------:R-:W-:Y:S01]  /*c580*/  FMUL.FTZ R58, R0, R186 ;  /* 0x000000ba003a7220 */ /* 0x000fe20000410000 */
[----:B------:R-:W-:Y:S02]  /*c590*/  MOV R156, R146 ;  /* 0x00000092009c7202 */ /* 0x000fe40000000f00 */
[----:B------:R-:W-:Y:S04]  /*c5a0*/  MOV R146, R59 ;  /* 0x0000003b00927202 */ /* 0x000fe80000000f00 */
[----:B------:R1:W-:Y:S01]  /*c5b0*/  MUFU.EX2 R211, R56 ;  /* 0x0000003800d37308 */ /* 0x0003e20000000800 */
[----:B---3--:R-:W-:Y:S01]  /*c5c0*/  FFMA.FTZ R44, R57, UR4, -R92 ;  /* 0x00000004392c7c23 */ /* 0x008fe2000801085c */
[----:B------:R-:W-:Y:S01]  /*c5d0*/  FMUL.FTZ R57, R2, R185 ;  /* 0x000000b902397220 */ /* 0x000fe20000410000 */
[----:B------:R-:W-:Y:S01]  /*c5e0*/  FMUL.FTZ R59, R0, R187 ;  /* 0x000000bb003b7220 */ /* 0x000fe20000410000 */
[----:B------:R-:W-:Y:S02]  /*c5f0*/  MOV R160, R159 ;  /* 0x0000009f00a07202 */ /* 0x000fe40000000f00 */
[----:B------:R-:W-:Y:S04]  /*c600*/  MOV R167, R158 ;  /* 0x0000009e00a77202 */ /* 0x000fe80000000f00 */
[----:B------:R3:W-:Y:S01]  /*c610*/  MUFU.EX2 R217, R44 ;  /* 0x0000002c00d97308 */ /* 0x0007e20000000800 */
[C---:B----4-:R-:W-:Y:S01]  /*c620*/  FMUL.FTZ R28, R2.reuse, R164 ;  /* 0x000000a4021c7220 */ /* 0x050fe20000410000 */
[----:B------:R-:W-:Y:S02]  /*c630*/  MOV R159, R152 ;  /* 0x00000098009f7202 */ /* 0x000fe40000000f00 */
[----:B------:R-:W-:Y:S01]  /*c640*/  MOV R152, R61 ;  /* 0x0000003d00987202 */ /* 0x000fe20000000f00 */
[C---:B------:R-:W-:Y:S01]  /*c650*/  FMUL.FTZ R61, R2.reuse, R193 ;  /* 0x000000c1023d7220 */ /* 0x040fe20000410000 */
[----:B------:R-:W-:Y:S02]  /*c660*/  MOV R172, R167 ;  /* 0x000000a700ac7202 */ /* 0x000fe40000000f00 */
[-C--:B------:R-:W-:Y:S02]  /*c670*/  HMMA.16816.F32 R28, R64, R42.reuse, R28 ;  /* 0x0000002a401c723c */ /* 0x080fe4000000181c */
[----:B------:R4:W-:Y:S01]  /*c680*/  MUFU.EX2 R186, R109 ;  /* 0x0000006d00ba7308 */ /* 0x0009e20000000800 */
[----:B------:R-:W-:Y:S01]  /*c690*/  MOV R167, R152 ;  /* 0x0000009800a77202 */ /* 0x000fe20000000f00 */
[----:B-1----:R-:W-:Y:S01]  /*c6a0*/  FMUL.FTZ R56, R2, R184 ;  /* 0x000000b802387220 */ /* 0x002fe20000410000 */
[----:B------:R-:W-:Y:S01]  /*c6b0*/  MOV R152, R84 ;  /* 0x0000005400987202 */ /* 0x000fe20000000f00 */
[C---:B------:R-:W-:Y:S05]  /*c6c0*/  HMMA.16816.F32 R32, R76.reuse, R42, R32 ;  /* 0x0000002a4c20723c */ /* 0x040fea0000001820 */
[----:B------:R-:W-:Y:S01]  /*c6d0*/  MOV R162, R156 ;  /* 0x0000009c00a27202 */ /* 0x000fe20000000f00 */
[-C--:B------:R-:W-:Y:S05]  /*c6e0*/  HMMA.16816.F32 R36, R76, R52.reuse, R36 ;  /* 0x000000344c24723c */ /* 0x080fea0000001824 */
[C---:B------:R-:W-:Y:S01]  /*c6f0*/  FMUL.FTZ R42, R0.reuse, R174 ;  /* 0x000000ae002a7220 */ /* 0x040fe20000410000 */
[----:B------:R-:W-:Y:S01]  /*c700*/  FMUL.FTZ R43, R0, R175 ;  /* 0x000000af002b7220 */ /* 0x000fe20000410000 */
[----:B------:R-:W-:Y:S01]  /*c710*/  MOV R156, R85 ;  /* 0x00000055009c7202 */ /* 0x000fe20000000f00 */
[----:B---3--:R-:W-:Y:S03]  /*c720*/  FMUL.FTZ R44, R2, R180 ;  /* 0x000000b4022c7220 */ /* 0x008fe60000410000 */
[----:B------:R-:W-:Y:S01]  /*c730*/  MOV R169, R159 ;  /* 0x0000009f00a97202 */ /* 0x000fe20000000f00 */
[--C-:B----4-:R-:W-:Y:S01]  /*c740*/  FFMA.FTZ R109, R205, UR4, -R104.reuse ;  /* 0x00000004cd6d7c23 */ /* 0x110fe20008010868 */
[C---:B------:R-:W-:Y:S04]  /*c750*/  HMMA.16816.F32 R40, R64.reuse, R52, R40 ;  /* 0x000000344028723c */ /* 0x040fe80000001828 */
[----:B------:R-:W-:Y:S01]  /*c760*/  MOV R159, R89 ;  /* 0x00000059009f7202 */ /* 0x000fe20000000f00 */
[----:B------:R-:W-:Y:S01]  /*c770*/  MUFU.EX2 R109, R109 ;  /* 0x0000006d006d7308 */ /* 0x000fe20000000800 */
[-C--:B------:R-:W-:Y:S05]  /*c780*/  HMMA.16816.F32 R44, R64, R54.reuse, R44 ;  /* 0x00000036402c723c */ /* 0x080fea000000182c */
[----:B------:R-:W-:Y:S01]  /*c790*/  FFMA.FTZ R52, R149, UR4, -R93 ;  /* 0x0000000495347c23 */ /* 0x000fe2000801085d */
[C---:B------:R-:W-:Y:S03]  /*c7a0*/  HMMA.16816.F32 R48, R76.reuse, R54, R48 ;  /* 0x000000364c30723c */ /* 0x040fe60000001830 */
[----:B------:R1:W-:Y:S02]  /*c7b0*/  MUFU.EX2 R149, R52 ;  /* 0x0000003400957308 */ /* 0x0003e40000000800 */
[C---:B------:R-:W-:Y:S01]  /*c7c0*/  FMUL.FTZ R53, R68.reuse, R189 ;  /* 0x000000bd44357220 */ /* 0x040fe20000410000 */
[----:B------:R-:W-:Y:S01]  /*c7d0*/  MOV R158, R155 ;  /* 0x0000009b009e7202 */ /* 0x000fe20000000f00 */
[C---:B------:R-:W-:Y:S01]  /*c7e0*/  FMUL.FTZ R54, R3.reuse, R190 ;  /* 0x000000be03367220 */ /* 0x040fe20000410000 */
[----:B------:R-:W-:Y:S03]  /*c7f0*/  FMUL.FTZ R55, R3, R191 ;  /* 0x000000bf03377220 */ /* 0x000fe60000410000 */
[----:B------:R-:W-:Y:S02]  /*c800*/  MOV R155, R148 ;  /* 0x00000094009b7202 */ /* 0x000fe40000000f00 */
[----:B------:R3:W-:Y:S01]  /*c810*/  MUFU.EX2 R148, R62 ;  /* 0x0000003e00947308 */ /* 0x0007e20000000800 */
[----:B------:R-:W-:Y:S02]  /*c820*/  MOV R170, R165 ;  /* 0x000000a500aa7202 */ /* 0x000fe40000000f00 */
[----:B------:R-:W-:Y:S02]  /*c830*/  MOV R161, R155 ;  /* 0x0000009b00a17202 */ /* 0x000fe40000000f00 */
[----:B------:R-:W-:Y:S01]  /*c840*/  MOV R166, R157 ;  /* 0x0000009d00a67202 */ /* 0x000fe20000000f00 */
[----:B-1----:R-:W-:Y:S01]  /*c850*/  FMUL.FTZ R52, R68, R188 ;  /* 0x000000bc44347220 */ /* 0x002fe20000410000 */
[----:B------:R-:W-:Y:S02]  /*c860*/  MOV R157, R147 ;  /* 0x00000093009d7202 */ /* 0x000fe40000000f00 */
[----:B------:R-:W-:Y:S01]  /*c870*/  MOV R147, R60 ;  /* 0x0000003c00937202 */ /* 0x000fe20000000f00 */
[----:B------:R-:W-:Y:S01]  /*c880*/  FMUL.FTZ R60, R2, R192 ;  /* 0x000000c0023c7220 */ /* 0x000fe20000410000 */
[----:B------:R-:W-:Y:S02]  /*c890*/  MOV R168, R157 ;  /* 0x0000009d00a87202 */ /* 0x000fe40000000f00 */
[-C--:B--2---:R-:W-:Y:S03]  /*c8a0*/  HMMA.16816.F32 R52, R76, R80.reuse, R52 ;  /* 0x000000504c34723c */ /* 0x084fe60000001834 */
[----:B------:R-:W-:Y:S01]  /*c8b0*/  MOV R157, R90 ;  /* 0x0000005a009d7202 */ /* 0x000fe20000000f00 */
[----:B---3--:R-:W-:Y:S01]  /*c8c0*/  FMUL.FTZ R62, R0, R194 ;  /* 0x000000c2003e7220 */ /* 0x008fe20000410000 */
[----:B------:R-:W-:Y:S01]  /*c8d0*/  MOV R165, R146 ;  /* 0x0000009200a57202 */ /* 0x000fe20000000f00 */
[C---:B------:R-:W-:Y:S05]  /*c8e0*/  HMMA.16816.F32 R56, R64.reuse, R80, R56 ;  /* 0x000000504038723c */ /* 0x040fea0000001838 */
[----:B------:R-:W-:Y:S02]  /*c8f0*/  MOV R164, R153 ;  /* 0x0000009900a47202 */ /* 0x000fe40000000f00 */
[--C-:B------:R-:W-:Y:S01]  /*c900*/  FFMA.FTZ R80, R160, UR4, -R104.reuse ;  /* 0x00000004a0507c23 */ /* 0x100fe20008010868 */
[----:B------:R-:W-:Y:S03]  /*c910*/  MOV R153, R63 ;  /* 0x0000003f00997202 */ /* 0x000fe60000000f00 */
[----:B------:R1:W-:Y:S01]  /*c920*/  MUFU.EX2 R155, R80 ;  /* 0x00000050009b7308 */ /* 0x0003e20000000800 */
[----:B------:R-:W-:Y:S01]  /*c930*/  FMUL.FTZ R63, R0, R195 ;  /* 0x000000c3003f7220 */ /* 0x000fe20000410000 */
[----:B------:R-:W-:Y:S01]  /*c940*/  MOV R146, R91 ;  /* 0x0000005b00927202 */ /* 0x000fe20000000f00 */
[--C-:B------:R-:W-:Y:S01]  /*c950*/  FFMA.FTZ R81, R154, UR4, -R104.reuse ;  /* 0x000000049a517c23 */ /* 0x100fe20008010868 */
[----:B------:R-:W-:Y:S01]  /*c960*/  MOV R189, R96 ;  /* 0x0000006000bd7202 */ /* 0x000fe20000000f00 */
[----:B------:R-:W-:Y:S01]  /*c970*/  FFMA.FTZ R96, R241, UR4, -R75 ;  /* 0x00000004f1607c23 */ /* 0x000fe2000801084b */
[----:B------:R-:W-:Y:S02]  /*c980*/  MOV R171, R166 ;  /* 0x000000a600ab7202 */ /* 0x000fe40000000f00 */
[-C--:B------:R-:W-:Y:S03]  /*c990*/  HMMA.16816.F32 R60, R64, R82.reuse, R60 ;  /* 0x00000052403c723c */ /* 0x080fe6000000183c */
[----:B------:R-:W-:Y:S02]  /*c9a0*/  MOV R160, R153 ;  /* 0x0000009900a07202 */ /* 0x000fe40000000f00 */
[----:B------:R-:W-:Y:S02]  /*c9b0*/  MOV R153, R86 ;  /* 0x0000005600997202 */ /* 0x000fe40000000f00 */
[--C-:B------:R-:W-:Y:S01]  /*c9c0*/  FFMA.FTZ R65, R172, UR4, -R93.reuse ;  /* 0x00000004ac417c23 */ /* 0x100fe2000801085d */
[----:B------:R-:W-:Y:S03]  /*c9d0*/  MOV R172, R168 ;  /* 0x000000a800ac7202 */ /* 0x000fe60000000f00 */
[----:B-1----:R-:W-:Y:S01]  /*c9e0*/  FFMA.FTZ R80, R170, UR4, -R104 ;  /* 0x00000004aa507c23 */ /* 0x002fe20008010868 */
[----:B------:R-:W-:Y:S01]  /*c9f0*/  MOV R170, R167 ;  /* 0x000000a700aa7202 */ /* 0x000fe20000000f00 */
[----:B------:R-:W-:Y:S01]  /*ca00*/  FFMA.FTZ R64, R171, UR4, -R93 ;  /* 0x00000004ab407c23 */ /* 0x000fe2000801085d */
[----:B------:R1:W-:Y:S01]  /*ca10*/  MUFU.EX2 R167, R95 ;  /* 0x0000005f00a77308 */ /* 0x0003e20000000800 */
[----:B------:R-:W-:Y:S01]  /*ca20*/  MOV R168, R165 ;  /* 0x000000a500a87202 */ /* 0x000fe20000000f00 */
[C---:B------:R-:W-:Y:S01]  /*ca30*/  FMUL.FTZ R66, R3.reuse, R198 ;  /* 0x000000c603427220 */ /* 0x040fe20000410000 */
[----:B------:R-:W-:Y:S01]  /*ca40*/  MOV R165, R156 ;  /* 0x0000009c00a57202 */ /* 0x000fe20000000f00 */
[----:B------:R-:W-:Y:S01]  /*ca50*/  FMUL.FTZ R67, R3, R199 ;  /* 0x000000c703437220 */ /* 0x000fe20000410000 */
[----:B------:R-:W-:Y:S01]  /*ca60*/  MOV R156, R100 ;  /* 0x00000064009c7202 */ /* 0x000fe20000000f00 */
[--C-:B------:R-:W-:Y:S01]  /*ca70*/  FFMA.FTZ R100, R208, UR4, -R75.reuse ;  /* 0x00000004d0647c23 */ /* 0x100fe2000801084b */
[----:B------:R-:W-:Y:S03]  /*ca80*/  MOV R163, R164 ;  /* 0x000000a400a37202 */ /* 0x000fe60000000f00 */
[----:B------:R2:W-:Y:S01]  /*ca90*/  MUFU.EX2 R208, R96 ;  /* 0x0000006000d07308 */ /* 0x0005e20000000800 */
[----:B------:R-:W-:Y:S02]  /*caa0*/  MOV R164, R144 ;  /* 0x0000009000a47202 */ /* 0x000fe40000000f00 */
[----:B------:R-:W-:Y:S02]  /*cab0*/  MOV R144, R87 ;  /* 0x0000005700907202 */ /* 0x000fe40000000f00 */
[----:B------:R-:W3:Y:S01]  /*cac0*/  LDSM.16.MT88.4 R84, [R135+0x8800] ;  /* 0x008800008754783b */ /* 0x000ee20000004200 */
[----:B------:R-:W-:Y:S04]  /*cad0*/  MOV R182, R153 ;  /* 0x0000009900b67202 */ /* 0x000fe80000000f00 */
[----:B------:R4:W-:Y:S01]  /*cae0*/  MUFU.EX2 R154, R65 ;  /* 0x00000041009a7308 */ /* 0x0009e20000000800 */
[----:B------:R-:W-:Y:S02]  /*caf0*/  MOV R180, R159 ;  /* 0x0000009f00b47202 */ /* 0x000fe40000000f00 */
[----:B------:R-:W-:Y:S01]  /*cb00*/  MOV R183, R152 ;  /* 0x0000009800b77202 */ /* 0x000fe20000000f00 */
[----:B-1----:R-:W3:Y:S01]  /*cb10*/  LDL.LU R95, [R1+0x2c] ;  /* 0x00002c00015f7983 */ /* 0x002ee20000300800 */
[----:B------:R-:W-:Y:S05]  /*cb20*/  MOV R166, R147 ;  /* 0x0000009300a67202 */ /* 0x000fea0000000f00 */
[----:B------:R1:W-:Y:S01]  /*cb30*/  MUFU.EX2 R153, R64 ;  /* 0x0000004000997308 */ /* 0x0003e20000000800 */
[----:B--2---:R-:W2:Y:S01]  /*cb40*/  LDL.LU R96, [R1+0x30] ;  /* 0x0000300001607983 */ /* 0x004ea20000300800 */
[----:B------:R-:W-:Y:S02]  /*cb50*/  MOV R147, R88 ;  /* 0x0000005800937202 */ /* 0x000fe40000000f00 */
[----:B------:R-:W-:Y:S01]  /*cb60*/  MOV R188, R98 ;  /* 0x0000006200bc7202 */ /* 0x000fe20000000f00 */
[----:B------:R-:W3:Y:S01]  /*cb70*/  LDSM.16.MT88.4 R88, [R226+0x8800] ;  /* 0x00880000e258783b */ /* 0x000ee20000004200 */
[--C-:B------:R-:W-:Y:S01]  /*cb80*/  FFMA.FTZ R98, R210, UR4, -R75.reuse ;  /* 0x00000004d2627c23 */ /* 0x100fe2000801084b */
[----:B------:R-:W-:Y:S03]  /*cb90*/  MOV R181, R157 ;  /* 0x0000009d00b57202 */ /* 0x000fe60000000f00 */
[----:B------:R1:W-:Y:S01]  /*cba0*/  MUFU.EX2 R152, R80 ;  /* 0x0000005000987308 */ /* 0x0003e20000000800 */
[C---:B----4-:R-:W-:Y:S01]  /*cbb0*/  FMUL.FTZ R65, R68.reuse, R197 ;  /* 0x000000c544417220 */ /* 0x050fe20000410000 */
[----:B------:R-:W-:Y:S02]  /*cbc0*/  MOV R175, R160 ;  /* 0x000000a000af7202 */ /* 0x000fe40000000f00 */
[----:B------:R-:W-:Y:S02]  /*cbd0*/  MOV R174, R161 ;  /* 0x000000a100ae7202 */ /* 0x000fe40000000f00 */
[----:B------:R-:W-:Y:S04]  /*cbe0*/  MOV R173, R162 ;  /* 0x000000a200ad7202 */ /* 0x000fe80000000f00 */
[----:B------:R-:W-:Y:S01]  /*cbf0*/  MUFU.EX2 R159, R81 ;  /* 0x00000051009f7308 */ /* 0x000fe20000000800 */
[----:B-1----:R-:W-:Y:S01]  /*cc00*/  FMUL.FTZ R64, R68, R196 ;  /* 0x000000c444407220 */ /* 0x002fe20000410000 */
[----:B------:R-:W-:Y:S02]  /*cc10*/  MOV R160, R164 ;  /* 0x000000a400a07202 */ /* 0x000fe40000000f00 */
[----:B------:R-:W-:Y:S01]  /*cc20*/  MOV R164, R139 ;  /* 0x0000008b00a47202 */ /* 0x000fe20000000f00 */
[--C-:B------:R-:W-:Y:S01]  /*cc30*/  FFMA.FTZ R139, R101, UR4, -R75.reuse ;  /* 0x00000004658b7c23 */ /* 0x100fe2000801084b */
[----:B------:R-:W-:Y:S02]  /*cc40*/  MOV R171, R169 ;  /* 0x000000a900ab7202 */ /* 0x000fe40000000f00 */
[----:B------:R-:W-:Y:S02]  /*cc50*/  HMMA.16816.F32 R64, R76, R82, R64 ;  /* 0x000000524c40723c */ /* 0x000fe40000001840 */
[----:B------:R1:W-:Y:S02]  /*cc60*/  MUFU.EX2 R210, R94 ;  /* 0x0000005e00d27308 */ /* 0x0003e40000000800 */
[----:B------:R-:W-:Y:S02]  /*cc70*/  F2FP.F16.F32.PACK_AB R80, R251, R222 ;  /* 0x000000defb50723e */ /* 0x000fe400000000ff */
[----:B------:R-:W-:Y:S01]  /*cc80*/  MOV R157, R130 ;  /* 0x00000082009d7202 */ /* 0x000fe20000000f00 */
[----:B------:R-:W-:Y:S01]  /*cc90*/  FFMA.FTZ R130, R106, UR4, -R75 ;  /* 0x000000046a827c23 */ /* 0x000fe2000801084b */
[----:B------:R-:W-:Y:S03]  /*cca0*/  F2FP.F16.F32.PACK_AB R76, R239, R223 ;  /* 0x000000dfef4c723e */ /* 0x000fe600000000ff */
[----:B------:R-:W-:Y:S02]  /*ccb0*/  F2FP.F16.F32.PACK_AB R77, R238, R240 ;  /* 0x000000f0ee4d723e */ /* 0x000fe400000000ff */
[----:B------:R-:W-:Y:S01]  /*ccc0*/  F2FP.F16.F32.PACK_AB R78, R233, R237 ;  /* 0x000000ede94e723e */ /* 0x000fe200000000ff */
[----:B------:R-:W-:Y:S01]  /*ccd0*/  MUFU.EX2 R130, R130 ;  /* 0x0000008200827308 */ /* 0x000fe20000000800 */
[----:B------:R-:W-:Y:S02]  /*cce0*/  F2FP.F16.F32.PACK_AB R79, R232, R236 ;  /* 0x000000ece84f723e */ /* 0x000fe400000000ff */
[----:B------:R-:W-:Y:S01]  /*ccf0*/  F2FP.F16.F32.PACK_AB R82, R231, R235 ;  /* 0x000000ebe752723e */ /* 0x000fe200000000ff */
[--C-:B-1----:R-:W-:Y:S01]  /*cd00*/  FFMA.FTZ R94, R189, UR4, -R92.reuse ;  /* 0x00000004bd5e7c23 */ /* 0x102fe2000801085c */
[----:B------:R-:W-:Y:S02]  /*cd10*/  F2FP.F16.F32.PACK_AB R83, R145, R234 ;  /* 0x000000ea9153723e */ /* 0x000fe400000000ff */
[----:B------:R-:W-:Y:S01]  /*cd20*/  F2FP.F16.F32.PACK_AB R81, R252, R218 ;  /* 0x000000dafc51723e */ /* 0x000fe200000000ff */
[-C--:B---3--:R-:W-:Y:S03]  /*cd30*/  HMMA.16816.F32 R4, R76, R84.reuse, R4 ;  /* 0x000000544c04723c */ /* 0x088fe60000001804 */
[----:B------:R-:W-:Y:S02]  /*cd40*/  MOV R169, R166 ;  /* 0x000000a600a97202 */ /* 0x000fe40000000f00 */
[----:B------:R-:W-:Y:S01]  /*cd50*/  MOV R166, R97 ;  /* 0x0000006100a67202 */ /* 0x000fe20000000f00 */
[C---:B------:R-:W-:Y:S05]  /*cd60*/  HMMA.16816.F32 R8, R80.reuse, R84, R8 ;  /* 0x000000545008723c */ /* 0x040fea0000001808 */
[----:B------:R-:W-:Y:S01]  /*cd70*/  MOV R189, R188 ;  /* 0x000000bc00bd7202 */ /* 0x000fe20000000f00 */
[-C--:B------:R-:W-:Y:S05]  /*cd80*/  HMMA.16816.F32 R12, R80, R86.reuse, R12 ;  /* 0x00000056500c723c */ /* 0x080fea000000180c */
[----:B------:R-:W-:Y:S01]  /*cd90*/  MOV R188, R179 ;  /* 0x000000b300bc7202 */ /* 0x000fe20000000f00 */
[C---:B------:R-:W-:Y:S01]  /*cda0*/  HMMA.16816.F32 R16, R76.reuse, R86, R16 ;  /* 0x000000564c10723c */ /* 0x040fe20000001810 */
[----:B------:R-:W1:Y:S04]  /*cdb0*/  LDSM.16.MT88.4 R84, [R224+0x8800] ;  /* 0x00880000e054783b */ /* 0x000e680000004200 */
[----:B------:R-:W-:Y:S01]  /*cdc0*/  MOV R179, R178 ;  /* 0x000000b200b37202 */ /* 0x000fe20000000f00 */
[-C--:B------:R-:W-:Y:S05]  /*cdd0*/  HMMA.16816.F32 R20, R76, R88.reuse, R20 ;  /* 0x000000584c14723c */ /* 0x080fea0000001814 */
[----:B------:R-:W-:Y:S01]  /*cde0*/  MOV R178, R177 ;  /* 0x000000b100b27202 */ /* 0x000fe20000000f00 */
[C---:B------:R-:W-:Y:S05]  /*cdf0*/  HMMA.16816.F32 R24, R80.reuse, R88, R24 ;  /* 0x000000585018723c */ /* 0x040fea0000001818 */
[----:B------:R-:W-:Y:S01]  /*ce00*/  MOV R177, R176 ;  /* 0x000000b000b17202 */ /* 0x000fe20000000f00 */
[-C--:B------:R-:W-:Y:S05]  /*ce10*/  HMMA.16816.F32 R28, R80, R90.reuse, R28 ;  /* 0x0000005a501c723c */ /* 0x080fea000000181c */
[----:B------:R-:W-:Y:S01]  /*ce20*/  MOV R176, R183 ;  /* 0x000000b700b07202 */ /* 0x000fe20000000f00 */
[C---:B------:R-:W-:Y:S05]  /*ce30*/  HMMA.16816.F32 R32, R76.reuse, R90, R32 ;  /* 0x0000005a4c20723c */ /* 0x040fea0000001820 */
[----:B------:R-:W-:Y:S01]  /*ce40*/  MOV R183, R182 ;  /* 0x000000b600b77202 */ /* 0x000fe20000000f00 */
[----:B------:R-:W-:Y:S01]  /*ce50*/  FFMA.FTZ R88, R179, UR4, -R93 ;  /* 0x00000004b3587c23 */ /* 0x000fe2000801085d */
[----:B------:R-:W-:Y:S01]  /*ce60*/  MOV R182, R181 ;  /* 0x000000b500b67202 */ /* 0x000fe20000000f00 */
[----:B------:R-:W-:Y:S03]  /*ce70*/  FFMA.FTZ R97, R243, UR4, -R75 ;  /* 0x00000004f3617c23 */ /* 0x000fe6000801084b */
[----:B------:R-:W-:Y:S01]  /*ce80*/  MOV R181, R180 ;  /* 0x000000b400b57202 */ /* 0x000fe20000000f00 */
[--C-:B------:R-:W-:Y:S01]  /*ce90*/  FFMA.FTZ R106, R176, UR4, -R92.reuse ;  /* 0x00000004b06a7c23 */ /* 0x100fe2000801085c */
[----:B------:R-:W-:Y:S02]  /*cea0*/  MOV R180, R175 ;  /* 0x000000af00b47202 */ /* 0x000fe40000000f00 */
[----:B------:R-:W-:Y:S01]  /*ceb0*/  MOV R175, R174 ;  /* 0x000000ae00af7202 */ /* 0x000fe20000000f00 */
[-C--:B-1----:R-:W-:Y:S03]  /*cec0*/  HMMA.16816.F32 R36, R76, R84.reuse, R36 ;  /* 0x000000544c24723c */ /* 0x082fe60000001824 */
[----:B------:R-:W-:Y:S02]  /*ced0*/  MOV R174, R173 ;  /* 0x000000ad00ae7202 */ /* 0x000fe40000000f00 */
        /* <DEDUP_REMOVED lines=8> */
[----:B------:R1:W-:Y:S01]  /*cf60*/  MUFU.EX2 R158, R94 ;  /* 0x0000005e009e7308 */ /* 0x0003e20000000800 */
[----:B------:R-:W-:Y:S03]  /*cf70*/  MOV R179, R157 ;  /* 0x0000009d00b37202 */ /* 0x000fe60000000f00 */
[----:B------:R-:W-:Y:S01]  /*cf80*/  MOV R162, R116 ;  /* 0x0000007400a27202 */ /* 0x000fe20000000f00 */
[--C-:B------:R-:W-:Y:S01]  /*cf90*/  FFMA.FTZ R116, R202, UR4, -R75.reuse ;  /* 0x00000004ca747c23 */ /* 0x100fe2000801084b */
[----:B------:R-:W-:Y:S01]  /*cfa0*/  MOV R161, R115 ;  /* 0x0000007300a17202 */ /* 0x000fe20000000f00 */
[--C-:B------:R-:W-:Y:S03]  /*cfb0*/  FFMA.FTZ R115, R203, UR4, -R75.reuse ;  /* 0x00000004cb737c23 */ /* 0x100fe6000801084b */
[----:B------:R3:W-:Y:S01]  /*cfc0*/  MUFU.EX2 R157, R88 ;  /* 0x00000058009d7308 */ /* 0x0007e20000000800 */
[----:B------:R-:W-:Y:S09]  /*cfd0*/  FFMA.FTZ R75, R99, UR4, -R75 ;  /* 0x00000004634b7c23 */ /* 0x000ff2000801084b */
[----:B------:R-:W-:Y:S01]  /*cfe0*/  MUFU.EX2 R191, R84 ;  /* 0x0000005400bf7308 */ /* 0x000fe20000000800 */
[--C-:B-1----:R-:W-:Y:S01]  /*cff0*/  FFMA.FTZ R94, R189, UR4, -R92.reuse ;  /* 0x00000004bd5e7c23 */ /* 0x102fe2000801085c */
[----:B------:R-:W-:Y:S02]  /*d000*/  MOV R189, R188 ;  /* 0x000000bc00bd7202 */ /* 0x000fe40000000f00 */
[----:B------:R-:W-:Y:S02]  /*d010*/  MOV R188, R178 ;  /* 0x000000b200bc7202 */ /* 0x000fe40000000f00 */
[----:B------:R-:W-:Y:S02]  /*d020*/  MOV R178, R177 ;  /* 0x000000b100b27202 */ /* 0x000fe40000000f00 */
[----:B------:R-:W-:Y:S02]  /*d030*/  MOV R177, R183 ;  /* 0x000000b700b17202 */ /* 0x000fe40000000f00 */
[----:B------:R-:W-:Y:S01]  /*d040*/  MUFU.EX2 R203, R97 ;  /* 0x0000006100cb7308 */ /* 0x000fe20000000800 */
[----:B------:R-:W-:Y:S01]  /*d050*/  MOV R183, R182 ;  /* 0x000000b600b77202 */ /* 0x000fe20000000f00 */
[--C-:B---3--:R-:W-:Y:S01]  /*d060*/  FFMA.FTZ R88, R178, UR4, -R93.reuse ;  /* 0x00000004b2587c23 */ /* 0x108fe2000801085d */
[----:B------:R-:W-:Y:S02]  /*d070*/  MOV R182, R181 ;  /* 0x000000b500b67202 */ /* 0x000fe40000000f00 */
[----:B------:R-:W-:Y:S02]  /*d080*/  MOV R181, R180 ;  /* 0x000000b400b57202 */ /* 0x000fe40000000f00 */
[----:B------:R-:W-:Y:S03]  /*d090*/  MOV R180, R175 ;  /* 0x000000af00b47202 */ /* 0x000fe60000000f00 */
[----:B------:R-:W-:Y:S01]  /*d0a0*/  MUFU.EX2 R187, R116 ;  /* 0x0000007400bb7308 */ /* 0x000fe20000000800 */
[----:B------:R-:W-:Y:S02]  /*d0b0*/  MOV R175, R174 ;  /* 0x000000ae00af7202 */ /* 0x000fe40000000f00 */
[----:B------:R-:W-:Y:S02]  /*d0c0*/  MOV R174, R173 ;  /* 0x000000ad00ae7202 */ /* 0x000fe40000000f00 */
[----:B------:R-:W-:Y:S02]  /*d0d0*/  MOV R173, R172 ;  /* 0x000000ac00ad7202 */ /* 0x000fe40000000f00 */
[----:B------:R-:W-:Y:S02]  /*d0e0*/  MOV R172, R171 ;  /* 0x000000ab00ac7202 */ /* 0x000fe40000000f00 */
[----:B------:R-:W-:Y:S02]  /*d0f0*/  MOV R171, R163 ;  /* 0x000000a300ab7202 */ /* 0x000fe40000000f00 */
[----:B------:R-:W-:Y:S02]  /*d100*/  MOV R163, R166 ;  /* 0x000000a600a37202 */ /* 0x000fe40000000f00 */
[----:B------:R-:W-:Y:S01]  /*d110*/  MOV R178, R177 ;  /* 0x000000b100b27202 */ /* 0x000fe20000000f00 */
[----:B------:R1:W-:Y:S01]  /*d120*/  MUFU.EX2 R166, R94 ;  /* 0x0000005e00a67308 */ /* 0x0003e20000000800 */
[----:B------:R-:W-:Y:S03]  /*d130*/  MOV R177, R165 ;  /* 0x000000a500b17202 */ /* 0x000fe60000000f00 */
[--C-:B------:R-:W-:Y:S02]  /*d140*/  FFMA.FTZ R85, R178, UR4, -R93.reuse ;  /* 0x00000004b2557c23 */ /* 0x100fe4000801085d */
[--C-:B------:R-:W-:Y:S04]  /*d150*/  FFMA.FTZ R105, R177, UR4, -R92.reuse ;  /* 0x00000004b1697c23 */ /* 0x100fe8000801085c */
[----:B------:R3:W-:Y:S10]  /*d160*/  MUFU.EX2 R165, R88 ;  /* 0x0000005800a57308 */ /* 0x0007f40000000800 */
[----:B------:R4:W-:Y:S01]  /*d170*/  MUFU.EX2 R190, R85 ;  /* 0x0000005500be7308 */ /* 0x0009e20000000800 */
[----:B-1----:R-:W-:Y:S09]  /*d180*/  FFMA.FTZ R94, R189, UR4, -R92 ;  /* 0x00000004bd5e7c23 */ /* 0x002ff2000801085c */
[----:B------:R1:W-:Y:S01]  /*d190*/  MUFU.EX2 R201, R94 ;  /* 0x0000005e00c97308 */ /* 0x0003e20000000800 */
[----:B---3--:R-:W-:Y:S01]  /*d1a0*/  FFMA.FTZ R88, R183, UR4, -R104 ;  /* 0x00000004b7587c23 */ /* 0x008fe20008010868 */
[----:B------:R-:W-:Y:S02]  /*d1b0*/  MOV R183, R182 ;  /* 0x000000b600b77202 */ /* 0x000fe40000000f00 */
[----:B------:R-:W-:Y:S02]  /*d1c0*/  MOV R182, R181 ;  /* 0x000000b500b67202 */ /* 0x000fe40000000f00 */
[----:B------:R-:W-:Y:S01]  /*d1d0*/  MOV R181, R180 ;  /* 0x000000b400b57202 */ /* 0x000fe20000000f00 */
[--C-:B------:R-:W-:Y:S01]  /*d1e0*/  FFMA.FTZ R117, R183, UR4, -R92.reuse ;  /* 0x00000004b7757c23 */ /* 0x100fe2000801085c */
[----:B------:R-:W-:Y:S01]  /*d1f0*/  MOV R180, R175 ;  /* 0x000000af00b47202 */ /* 0x000fe20000000f00 */
[----:B----4-:R-:W-:Y:S01]  /*d200*/  LDSM.16.MT88.4 R84, [R135+0x9000] ;  /* 0x009000008754783b */ /* 0x010fe20000004200 */
[----:B------:R-:W-:Y:S01]  /*d210*/  MOV R175, R174 ;  /* 0x000000ae00af7202 */ /* 0x000fe20000000f00 */
[----:B------:R-:W-:Y:S01]  /*d220*/  MUFU.EX2 R189, R100 ;  /* 0x0000006400bd7308 */ /* 0x000fe20000000800 */
[----:B------:R-:W-:Y:S02]  /*d230*/  MOV R174, R173 ;  /* 0x000000ad00ae7202 */ /* 0x000fe40000000f00 */
[----:B------:R-:W-:Y:S02]  /*d240*/  MOV R173, R172 ;  /* 0x000000ac00ad7202 */ /* 0x000fe40000000f00 */
[----:B------:R-:W-:Y:S01]  /*d250*/  MOV R172, R171 ;  /* 0x000000ab00ac7202 */ /* 0x000fe20000000f00 */
[--C-:B-1----:R-:W-:Y:S01]  /*d260*/  FFMA.FTZ R94, R188, UR4, -R92.reuse ;  /* 0x00000004bc5e7c23 */ /* 0x102fe2000801085c */
[----:B------:R-:W-:Y:S03]  /*d270*/  MOV R171, R163 ;  /* 0x000000a300ab7202 */ /* 0x000fe60000000f00 */
[----:B------:R-:W-:Y:S01]  /*d280*/  MUFU.EX2 R117, R117 ;  /* 0x0000007500757308 */ /* 0x000fe20000000800 */
[----:B------:R-:W-:Y:S02]  /*d290*/  MOV R163, R162 ;  /* 0x000000a200a37202 */ /* 0x000fe40000000f00 */
[----:B------:R-:W-:Y:S02]  /*d2a0*/  MOV R162, R161 ;  /* 0x000000a100a27202 */ /* 0x000fe40000000f00 */
[----:B------:R-:W-:Y:S02]  /*d2b0*/  MOV R161, R156 ;  /* 0x0000009c00a17202 */ /* 0x000fe40000000f00 */
[----:B------:R-:W-:Y:S03]  /*d2c0*/  MOV R188, R182 ;  /* 0x000000b600bc7202 */ /* 0x000fe60000000f00 */
[----:B------:R1:W-:Y:S01]  /*d2d0*/  MUFU.EX2 R156, R88 ;  /* 0x00000058009c7308 */ /* 0x0003e20000000800 */
        /* <DEDUP_REMOVED lines=8> */
[----:B------:R-:W-:Y:S01]  /*d360*/  MOV R180, R146 ;  /* 0x0000009200b47202 */ /* 0x000fe20000000f00 */
[--C-:B------:R-:W-:Y:S01]  /*d370*/  FFMA.FTZ R113, R176, UR4, -R93.reuse ;  /* 0x00000004b0717c23 */ /* 0x100fe2000801085d */
[----:B-1----:R-:W1:Y:S01]  /*d380*/  LDSM.16.MT88.4 R88, [R225+0x8800] ;  /* 0x00880000e158783b */ /* 0x002e620000004200 */
[----:B------:R-:W-:Y:S01]  /*d390*/  MOV R146, R134 ;  /* 0x0000008600927202 */ /* 0x000fe20000000f00 */
[--C-:B------:R-:W-:Y:S01]  /*d3a0*/  FFMA.FTZ R134, R103, UR4, -R92.reuse ;  /* 0x0000000467867c23 */ /* 0x100fe2000801085c */
[----:B------:R-:W-:Y:S01]  /*d3b0*/  MOV R147, R123 ;  /* 0x0000007b00937202 */ /* 0x000fe20000000f00 */
[--C-:B------:R-:W-:Y:S01]  /*d3c0*/  FFMA.FTZ R123, R114, UR4, -R92.reuse ;  /* 0x00000004727b7c23 */ /* 0x100fe2000801085c */
[----:B------:R-:W-:Y:S01]  /*d3d0*/  MOV R175, R133 ;  /* 0x0000008500af7202 */ /* 0x000fe20000000f00 */
[----:B------:R-:W-:Y:S01]  /*d3e0*/  FFMA.FTZ R133, R108, UR4, -R92 ;  /* 0x000000046c857c23 */ /* 0x000fe2000801085c */
[----:B------:R-:W-:Y:S01]  /*d3f0*/  MOV R174, R132 ;  /* 0x0000008400ae7202 */ /* 0x000fe20000000f00 */
[----:B---3--:R-:W-:Y:S01]  /*d400*/  FFMA.FTZ R94, R179, UR4, -R104 ;  /* 0x00000004b35e7c23 */ /* 0x008fe20008010868 */
[----:B------:R-:W-:Y:S01]  /*d410*/  MOV R179, R181 ;  /* 0x000000b500b37202 */ /* 0x000fe20000000f00 */
[--C-:B------:R-:W-:Y:S01]  /*d420*/  FFMA.FTZ R132, R110, UR4, -R92.reuse ;  /* 0x000000046e847c23 */ /* 0x100fe2000801085c */
[----:B------:R-:W-:Y:S01]  /*d430*/  MOV R181, R171 ;  /* 0x000000ab00b57202 */ /* 0x000fe20000000f00 */
[----:B------:R3:W-:Y:S01]  /*d440*/  MUFU.EX2 R164, R94 ;  /* 0x0000005e00a47308 */ /* 0x0007e20000000800 */
[----:B------:R-:W-:Y:S01]  /*d450*/  MOV R171, R162 ;  /* 0x000000a200ab7202 */ /* 0x000fe20000000f00 */
[--C-:B------:R-:W-:Y:S01]  /*d460*/  FFMA.FTZ R110, R177, UR4, -R93.reuse ;  /* 0x00000004b16e7c23 */ /* 0x100fe2000801085d */
[----:B------:R-:W-:Y:S01]  /*d470*/  MOV R162, R161 ;  /* 0x000000a100a27202 */ /* 0x000fe20000000f00 */
[--C-:B------:R-:W-:Y:S01]  /*d480*/  FFMA.FTZ R114, R180, UR4, -R93.reuse ;  /* 0x00000004b4727c23 */ /* 0x100fe2000801085d */
[----:B------:R-:W-:Y:S01]  /*d490*/  MOV R161, R136 ;  /* 0x0000008800a17202 */ /* 0x000fe20000000f00 */
[--C-:B------:R-:W-:Y:S01]  /*d4a0*/  FFMA.FTZ R136, R102, UR4, -R92.reuse ;  /* 0x0000000466887c23 */ /* 0x100fe2000801085c */
[----:B------:R-:W-:Y:S01]  /*d4b0*/  MOV R173, R119 ;  /* 0x0000007700ad7202 */ /* 0x000fe20000000f00 */
[----:B------:R-:W-:Y:S01]  /*d4c0*/  FFMA.FTZ R119, R204, UR4, -R92 ;  /* 0x00000004cc777c23 */ /* 0x000fe2000801085c */
[--C-:B------:R-:W-:Y:S01]  /*d4d0*/  FFMA.FTZ R92, R179, UR4, -R104.reuse ;  /* 0x00000004b35c7c23 */ /* 0x100fe20008010868 */
[----:B------:R-:W-:Y:S01]  /*d4e0*/  MOV R179, R182 ;  /* 0x000000b600b37202 */ /* 0x000fe20000000f00 */
[----:B------:R-:W-:Y:S01]  /*d4f0*/  LDSM.16.MT88.4 R100, [R225+0x9000] ;  /* 0x00900000e164783b */ /* 0x000fe20000004200 */
[----:B------:R-:W-:Y:S01]  /*d500*/  MOV R177, R175 ;  /* 0x000000af00b17202 */ /* 0x000fe20000000f00 */
[--C-:B------:R-:W-:Y:S01]  /*d510*/  FFMA.FTZ R108, R178, UR4, -R93.reuse ;  /* 0x00000004b26c7c23 */ /* 0x100fe2000801085d */
[----:B------:R-:W-:Y:S01]  /*d520*/  MOV R193, R171 ;  /* 0x000000ab00c17202 */ /* 0x000fe20000000f00 */
[----:B------:R-:W-:Y:S01]  /*d530*/  MUFU.EX2 R119, R119 ;  /* 0x0000007700777308 */ /* 0x000fe20000000800 */
[----:B------:R-:W-:Y:S01]  /*d540*/  MOV R175, R170 ;  /* 0x000000aa00af7202 */ /* 0x000fe20000000f00 */
[----:B---3--:R-:W-:Y:S01]  /*d550*/  FFMA.FTZ R94, R188, UR4, -R104 ;  /* 0x00000004bc5e7c23 */ /* 0x008fe20008010868 */
[----:B------:R-:W-:Y:S01]  /*d560*/  MOV R176, R174 ;  /* 0x000000ae00b07202 */ /* 0x000fe20000000f00 */
[----:B------:R-:W3:Y:S01]  /*d570*/  LDL.LU R182, [R1+0x34] ;  /* 0x0000340001b67983 */ /* 0x000ee20000300800 */
[----:B------:R-:W-:Y:S02]  /*d580*/  MOV R178, R183 ;  /* 0x000000b700b27202 */ /* 0x000fe40000000f00 */
[----:B------:R-:W-:Y:S03]  /*d590*/  MOV R180, R172 ;  /* 0x000000ac00b47202 */ /* 0x000fe60000000f00 */
[----:B------:R-:W-:Y:S01]  /*d5a0*/  MUFU.EX2 R171, R94 ;  /* 0x0000005e00ab7308 */ /* 0x000fe20000000800 */
[----:B------:R-:W-:Y:S02]  /*d5b0*/  MOV R172, R160 ;  /* 0x000000a000ac7202 */ /* 0x000fe40000000f00 */
[----:B------:R-:W-:Y:S01]  /*d5c0*/  MOV R160, R122 ;  /* 0x0000007a00a07202 */ /* 0x000fe20000000f00 */
[--C-:B------:R-:W-:Y:S01]  /*d5d0*/  FFMA.FTZ R122, R129, UR4, -R93.reuse ;  /* 0x00000004817a7c23 */ /* 0x100fe2000801085d */
[-C--:B-1----:R-:W-:Y:S05]  /*d5e0*/  HMMA.16816.F32 R52, R76, R88.reuse, R52 ;  /* 0x000000584c34723c */ /* 0x082fea0000001834 */
[----:B------:R1:W-:Y:S01]  /*d5f0*/  MUFU.EX2 R170, R92 ;  /* 0x0000005c00aa7308 */ /* 0x0003e20000000800 */
[----:B------:R-:W-:Y:S01]  /*d600*/  FFMA.FTZ R129, R246, UR4, -R93 ;  /* 0x00000004f6817c23 */ /* 0x000fe2000801085d */
[----:B------:R-:W-:Y:S01]  /*d610*/  MOV R185, R172 ;  /* 0x000000ac00b97202 */ /* 0x000fe20000000f00 */
[C---:B------:R-:W-:Y:S04]  /*d620*/  HMMA.16816.F32 R56, R80.reuse, R88, R56 ;  /* 0x000000585038723c */ /* 0x040fe80000001838 */
[----:B------:R-:W-:Y:S02]  /*d630*/  MOV R172, R160 ;  /* 0x000000a000ac7202 */ /* 0x000fe40000000f00 */
[-C--:B------:R-:W-:Y:S01]  /*d640*/  HMMA.16816.F32 R60, R80, R90.reuse, R60 ;  /* 0x0000005a503c723c */ /* 0x080fe2000000183c */
[----:B------:R-:W4:Y:S01]  /*d650*/  LDL.LU R160, [R1+0x38] ;  /* 0x0000380001a07983 */ /* 0x000f220000300800 */
[----:B------:R-:W-:Y:S03]  /*d660*/  MUFU.EX2 R188, R115 ;  /* 0x0000007300bc7308 */ /* 0x000fe60000000800 */
[----:B------:R-:W-:Y:S01]  /*d670*/  FFMA.FTZ R112, R68, R95, R112 ;  /* 0x0000005f44707223 */ /* 0x000fe20000010070 */
[----:B------:R-:W-:Y:S01]  /*d680*/  HMMA.16816.F32 R64, R76, R90, R64 ;  /* 0x0000005a4c40723c */ /* 0x000fe20000001840 */
[----:B------:R-:W-:Y:S05]  /*d690*/  LDSM.16.MT88.4 R88, [R226+0x9800] ;  /* 0x00980000e258783b */ /* 0x000fea0000004200 */
[----:B------:R1:W-:Y:S01]  /*d6a0*/  MUFU.EX2 R183, R107 ;  /* 0x0000006b00b77308 */ /* 0x0003e20000000800 */
[----:B------:R-:W-:Y:S01]  /*d6b0*/  MOV R192, R181 ;  /* 0x000000b500c07202 */ /* 0x000fe20000000f00 */
[----:B--2---:R-:W-:Y:S03]  /*d6c0*/  FFMA.FTZ R111, R3, R96, R111 ;  /* 0x00000060036f7223 */ /* 0x004fe6000001006f */
[----:B------:R-:W-:Y:S01]  /*d6d0*/  MOV R174, R169 ;  /* 0x000000a900ae7202 */ /* 0x000fe20000000f00 */
[----:B-1----:R-:W1:Y:S01]  /*d6e0*/  LDSM.16.MT88.4 R92, [R226+0x9000] ;  /* 0x00900000e25c783b */ /* 0x002e620000004200 */
[----:B------:R-:W-:Y:S03]  /*d6f0*/  F2FP.F16.F32.PACK_AB R76, R227, R230 ;  /* 0x000000e6e34c723e */ /* 0x000fe600000000ff */
[----:B------:R2:W-:Y:S01]  /*d700*/  MUFU.EX2 R169, R98 ;  /* 0x0000006200a97308 */ /* 0x0005e20000000800 */
[----:B------:R-:W-:Y:S01]  /*d710*/  F2FP.F16.F32.PACK_AB R77, R162, R229 ;  /* 0x000000e5a24d723e */ /* 0x000fe200000000ff */
[----:B------:R-:W-:Y:S01]  /*d720*/  FADD.FTZ R111, R245, R111 ;  /* 0x0000006ff56f7221 */ /* 0x000fe20000010000 */
[----:B------:R-:W-:Y:S02]  /*d730*/  F2FP.F16.F32.PACK_AB R78, R179, R193 ;  /* 0x000000c1b34e723e */ /* 0x000fe400000000ff */
[----:B------:R-:W-:Y:S02]  /*d740*/  F2FP.F16.F32.PACK_AB R79, R178, R192 ;  /* 0x000000c0b24f723e */ /* 0x000fe400000000ff */
[----:B------:R-:W-:Y:S03]  /*d750*/  F2FP.F16.F32.PACK_AB R80, R161, R228 ;  /* 0x000000e4a150723e */ /* 0x000fe600000000ff */
[----:B------:R-:W-:Y:S01]  /*d760*/  MUFU.EX2 R123, R123 ;  /* 0x0000007b007b7308 */ /* 0x000fe20000000800 */
[----:B------:R-:W-:Y:S01]  /*d770*/  F2FP.F16.F32.PACK_AB R82, R177, R141 ;  /* 0x0000008db152723e */ /* 0x000fe200000000ff */
[--C-:B------:R-:W-:Y:S01]  /*d780*/  FFMA.FTZ R107, R212, UR4, -R104.reuse ;  /* 0x00000004d46b7c23 */ /* 0x100fe20008010868 */
[----:B------:R-:W-:Y:S01]  /*d790*/  F2FP.F16.F32.PACK_AB R83, R176, R140 ;  /* 0x0000008cb053723e */ /* 0x000fe200000000ff */
[-C--:B------:R-:W-:Y:S03]  /*d7a0*/  HMMA.16816.F32 R4, R76, R84.reuse, R4 ;  /* 0x000000544c04723c */ /* 0x080fe60000001804 */
[----:B------:R-:W-:Y:S03]  /*d7b0*/  F2FP.F16.F32.PACK_AB R81, R142, R143 ;  /* 0x0000008f8e51723e */ /* 0x000fe600000000ff */
[----:B------:R-:W-:Y:S01]  /*d7c0*/  MUFU.EX2 R132, R132 ;  /* 0x0000008400847308 */ /* 0x000fe20000000800 */
[----:B--2---:R-:W2:Y:S01]  /*d7d0*/  LDSM.16.MT88.4 R96, [R224+0x9000] ;  /* 0x00900000e060783b */ /* 0x004ea20000004200 */
[----:B------:R-:W-:Y:S03]  /*d7e0*/  MOV R181, R173 ;  /* 0x000000ad00b57202 */ /* 0x000fe60000000f00 */
[----:B------:R-:W-:Y:S01]  /*d7f0*/  MOV R173, R168 ;  /* 0x000000a800ad7202 */ /* 0x000fe20000000f00 */
[C---:B------:R-:W-:Y:S04]  /*d800*/  HMMA.16816.F32 R8, R80.reuse, R84, R8 ;  /* 0x000000545008723c */ /* 0x040fe80000001808 */
[----:B------:R-:W-:Y:S01]  /*d810*/  MUFU.EX2 R168, R105 ;  /* 0x0000006900a87308 */ /* 0x000fe20000000800 */
[----:B------:R-:W-:Y:S01]  /*d820*/  MOV R241, R181 ;  /* 0x000000b500f17202 */ /* 0x000fe20000000f00 */
[-C--:B------:R-:W-:Y:S08]  /*d830*/  HMMA.16816.F32 R12, R80, R86.reuse, R12 ;  /* 0x00000056500c723c */ /* 0x080ff0000000180c */
[----:B------:R-:W2:Y:S03]  /*d840*/  MUFU.EX2 R133, R133 ;  /* 0x0000008500857308 */ /* 0x000ea60000000800 */
[----:B------:R-:W-:Y:S01]  /*d850*/  MOV R181, R175 ;  /* 0x000000af00b57202 */ /* 0x000fe20000000f00 */
[C---:B------:R-:W-:Y:S01]  /*d860*/  HMMA.16816.F32 R16, R76.reuse, R86, R16 ;  /* 0x000000564c10723c */ /* 0x040fe20000001810 */
[----:B------:R-:W2:Y:S03]  /*d870*/  LDSM.16.MT88.4 R84, [R135+0x9800] ;  /* 0x009800008754783b */ /* 0x000ea60000004200 */
[----:B------:R-:W-:Y:S02]  /*d880*/  MOV R184, R173 ;  /* 0x000000ad00b87202 */ /* 0x000fe40000000f00 */
[-C--:B-1----:R-:W-:Y:S01]  /*d890*/  HMMA.16816.F32 R20, R76, R92.reuse, R20 ;  /* 0x0000005c4c14723c */ /* 0x082fe20000001814 */
[----:B------:R1:W4:Y:S04]  /*d8a0*/  MUFU.EX2 R175, R106 ;  /* 0x0000006a00af7308 */ /* 0x0003280000000800 */
[--C-:B------:R-:W-:Y:S01]  /*d8b0*/  FFMA.FTZ R3, R184, UR4, -R104.reuse ;  /* 0x00000004b8037c23 */ /* 0x100fe20008010868 */
[C---:B------:R-:W-:Y:S05]  /*d8c0*/  HMMA.16816.F32 R24, R80.reuse, R92, R24 ;  /* 0x0000005c5018723c */ /* 0x040fea0000001818 */
[----:B------:R1:W-:Y:S01]  /*d8d0*/  MUFU.EX2 R173, R110 ;  /* 0x0000006e00ad7308 */ /* 0x0003e20000000800 */
[----:B--2---:R-:W-:Y:S01]  /*d8e0*/  F2FP.F16.F32.PACK_AB R197, R133, R132 ;  /* 0x0000008485c5723e */ /* 0x004fe200000000ff */
[-C--:B------:R-:W-:Y:S08]  /*d8f0*/  HMMA.16816.F32 R28, R80, R94.reuse, R28 ;  /* 0x0000005e501c723c */ /* 0x080ff0000000181c */
[----:B------:R-:W-:Y:S01]  /*d900*/  MUFU.EX2 R134, R134 ;  /* 0x0000008600867308 */ /* 0x000fe20000000800 */
[C---:B------:R-:W-:Y:S01]  /*d910*/  HMMA.16816.F32 R32, R76.reuse, R94, R32 ;  /* 0x0000005e4c20723c */ /* 0x040fe20000001820 */
[----:B------:R-:W2:Y:S03]  /*d920*/  LDSM.16.MT88.4 R92, [R224+0x9800] ;  /* 0x00980000e05c783b */ /* 0x000ea60000004200 */
[--C-:B-1----:R-:W-:Y:S02]  /*d930*/  FFMA.FTZ R106, R163, UR4, -R104.reuse ;  /* 0x00000004a36a7c23 */ /* 0x102fe40008010868 */
[-C--:B------:R-:W-:Y:S03]  /*d940*/  HMMA.16816.F32 R36, R76, R96.reuse, R36 ;  /* 0x000000604c24723c */ /* 0x080fe60000001824 */
[----:B------:R-:W-:Y:S02]  /*d950*/  MUFU.EX2 R122, R122 ;  /* 0x0000007a007a7308 */ /* 0x000fe40000000800 */
[--C-:B------:R-:W-:Y:S01]  /*d960*/  FFMA.FTZ R110, R71, UR4, -R104.reuse ;  /* 0x00000004476e7c23 */ /* 0x100fe20008010868 */
[C---:B------:R-:W-:Y:S07]  /*d970*/  HMMA.16816.F32 R40, R80.reuse, R96, R40 ;  /* 0x000000605028723c */ /* 0x040fee0000001828 */
[----:B------:R-:W-:Y:S01]  /*d980*/  MUFU.EX2 R129, R129 ;  /* 0x0000008100817308 */ /* 0x000fe20000000800 */
[-C--:B------:R-:W-:Y:S06]  /*d990*/  HMMA.16816.F32 R44, R80, R98.reuse, R44 ;  /* 0x00000062502c723c */ /* 0x080fec000000182c */
[C---:B------:R-:W-:Y:S01]  /*d9a0*/  HMMA.16816.F32 R48, R76.reuse, R98, R48 ;  /* 0x000000624c30723c */ /* 0x040fe20000001830 */
[----:B------:R-:W1:Y:S05]  /*d9b0*/  LDSM.16.MT88.4 R96, [R225+0x9800] ;  /* 0x00980000e160783b */ /* 0x000e6a0000004200 */
[-C--:B------:R-:W-:Y:S06]  /*d9c0*/  HMMA.16816.F32 R52, R76, R100.reuse, R52 ;  /* 0x000000644c34723c */ /* 0x080fec0000001834 */
[C---:B------:R-:W-:Y:S06]  /*d9d0*/  HMMA.16816.F32 R56, R80.reuse, R100, R56 ;  /* 0x000000645038723c */ /* 0x040fec0000001838 */
[-C--:B------:R-:W-:Y:S05]  /*d9e0*/  HMMA.16816.F32 R60, R80, R102.reuse, R60 ;  /* 0x00000066503c723c */ /* 0x080fea000000183c */
[--C-:B------:R-:W-:Y:S01]  /*d9f0*/  FFMA.FTZ R101, R180, UR4, -R104.reuse ;  /* 0x00000004b4657c23 */ /* 0x100fe20008010868 */
[----:B------:R-:W-:Y:S01]  /*da00*/  HMMA.16816.F32 R64, R76, R102, R64 ;  /* 0x000000664c40723c */ /* 0x000fe20000001840 */
[----:B------:R-:W-:Y:S04]  /*da10*/  MUFU.EX2 R180, R3 ;  /* 0x0000000300b47308 */ /* 0x000fe80000000800 */
[----:B------:R-:W-:Y:S01]  /*da20*/  F2FP.F16.F32.PACK_AB R80, R211, R149 ;  /* 0x00000095d350723e */ /* 0x000fe200000000ff */
[--C-:B------:R-:W-:Y:S01]  /*da30*/  FFMA.FTZ R100, R181, UR4, -R104.reuse ;  /* 0x00000004b5647c23 */ /* 0x100fe20008010868 */
[----:B------:R-:W-:Y:S04]  /*da40*/  F2FP.F16.F32.PACK_AB R76, R241, R151 ;  /* 0x00000097f14c723e */ /* 0x000fe800000000ff */
[----:B------:R-:W-:Y:S01]  /*da50*/  MUFU.EX2 R115, R101 ;  /* 0x0000006500737308 */ /* 0x000fe20000000800 */
[----:B------:R-:W-:Y:S02]  /*da60*/  F2FP.F16.F32.PACK_AB R77, R250, R150 ;  /* 0x00000096fa4d723e */ /* 0x000fe400000000ff */
[----:B------:R-:W-:Y:S02]  /*da70*/  F2FP.F16.F32.PACK_AB R78, R242, R247 ;  /* 0x000000f7f24e723e */ /* 0x000fe400000000ff */
[----:B------:R-:W-:Y:S02]  /*da80*/  F2FP.F16.F32.PACK_AB R79, R221, R217 ;  /* 0x000000d9dd4f723e */ /* 0x000fe400000000ff */
[----:B------:R-:W-:Y:S03]  /*da90*/  F2FP.F16.F32.PACK_AB R81, R155, R148 ;  /* 0x000000949b51723e */ /* 0x000fe600000000ff */
[----:B------:R2:W-:Y:S01]  /*daa0*/  MUFU.EX2 R116, R100 ;  /* 0x0000006400747308 */ /* 0x0005e20000000800 */
[----:B------:R-:W-:Y:S02]  /*dab0*/  F2FP.F16.F32.PACK_AB R82, R153, R154 ;  /* 0x0000009a9952723e */ /* 0x000fe400000000ff */
[----:B------:R-:W-:Y:S01]  /*dac0*/  F2FP.F16.F32.PACK_AB R83, R159, R152 ;  /* 0x000000989f53723e */ /* 0x000fe200000000ff */
[-C--:B------:R-:W-:Y:S06]  /*dad0*/  HMMA.16816.F32 R4, R76, R84.reuse, R4 ;  /* 0x000000544c04723c */ /* 0x080fec0000001804 */
[----:B------:R-:W-:Y:S01]  /*dae0*/  MUFU.EX2 R181, R113 ;  /* 0x0000007100b57308 */ /* 0x000fe20000000800 */
[C---:B------:R-:W-:Y:S06]  /*daf0*/  HMMA.16816.F32 R8, R80.reuse, R84, R8 ;  /* 0x000000545008723c */ /* 0x040fec0000001808 */
[-C--:B------:R-:W-:Y:S01]  /*db00*/  HMMA.16816.F32 R12, R80, R86.reuse, R12 ;  /* 0x00000056500c723c */ /* 0x080fe2000000180c */
[----:B--2---:R-:W-:Y:S02]  /*db10*/  LDSM.16.MT88.4 R100, [R225+0xa800] ;  /* 0x00a80000e164783b */ /* 0x004fe40000004200 */
[----:B------:R-:W-:Y:S03]  /*db20*/  MUFU.EX2 R113, R107 ;  /* 0x0000006b00717308 */ /* 0x000fe60000000800 */
[C---:B------:R-:W-:Y:S03]  /*db30*/  HMMA.16816.F32 R16, R76.reuse, R86, R16 ;  /* 0x000000564c10723c */ /* 0x040fe60000001810 */
[----:B------:R-:W2:Y:S04]  /*db40*/  LDSM.16.MT88.4 R84, [R135+0xa000] ;  /* 0x00a000008754783b */ /* 0x000ea80000004200 */
[----:B------:R-:W-:Y:S01]  /*db50*/  MUFU.EX2 R107, R139 ;  /* 0x0000008b006b7308 */ /* 0x000fe20000000800 */
[-C--:B------:R-:W-:Y:S06]  /*db60*/  HMMA.16816.F32 R20, R76, R88.reuse, R20 ;  /* 0x000000584c14723c */ /* 0x080fec0000001814 */
[C---:B------:R-:W-:Y:S06]  /*db70*/  HMMA.16816.F32 R24, R80.reuse, R88, R24 ;  /* 0x000000585018723c */ /* 0x040fec0000001818 */
[-C--:B------:R-:W-:Y:S06]  /*db80*/  HMMA.16816.F32 R28, R80, R90.reuse, R28 ;  /* 0x0000005a501c723c */ /* 0x080fec000000181c */
[C---:B------:R-:W-:Y:S01]  /*db90*/  HMMA.16816.F32 R32, R76.reuse, R90, R32 ;  /* 0x0000005a4c20723c */ /* 0x040fe20000001820 */
[----:B------:R-:W3:Y:S05]  /*dba0*/  LDSM.16.MT88.4 R88, [R226+0xa000] ;  /* 0x00a00000e258783b */ /* 0x000eea0000004200 */
[-C--:B------:R-:W-:Y:S06]  /*dbb0*/  HMMA.16816.F32 R36, R76, R92.reuse, R36 ;  /* 0x0000005c4c24723c */ /* 0x080fec0000001824 */
[C---:B------:R-:W-:Y:S06]  /*dbc0*/  HMMA.16816.F32 R40, R80.reuse, R92, R40 ;  /* 0x0000005c5028723c */ /* 0x040fec0000001828 */
[-C--:B------:R-:W-:Y:S06]  /*dbd0*/  HMMA.16816.F32 R44, R80, R94.reuse, R44 ;  /* 0x0000005e502c723c */ /* 0x080fec000000182c */
[C---:B------:R-:W-:Y:S01]  /*dbe0*/  HMMA.16816.F32 R48, R76.reuse, R94, R48 ;  /* 0x0000005e4c30723c */ /* 0x040fe20000001830 */
[----:B------:R-:W4:Y:S05]  /*dbf0*/  LDSM.16.MT88.4 R92, [R224+0xa000] ;  /* 0x00a00000e05c783b */ /* 0x000f2a0000004200 */
[-C--:B-1----:R-:W-:Y:S06]  /*dc00*/  HMMA.16816.F32 R52, R76, R96.reuse, R52 ;  /* 0x000000604c34723c */ /* 0x082fec0000001834 */
[C---:B------:R-:W-:Y:S06]  /*dc10*/  HMMA.16816.F32 R56, R80.reuse, R96, R56 ;  /* 0x000000605038723c */ /* 0x040fec0000001838 */
[-C--:B------:R-:W-:Y:S06]  /*dc20*/  HMMA.16816.F32 R60, R80, R98.reuse, R60 ;  /* 0x00000062503c723c */ /* 0x080fec000000183c */
[----:B------:R-:W-:Y:S01]  /*dc30*/  HMMA.16816.F32 R64, R76, R98, R64 ;  /* 0x000000624c40723c */ /* 0x000fe20000001840 */
[----:B------:R-:W1:Y:S04]  /*dc40*/  LDSM.16.MT88.4 R96, [R225+0xa000] ;  /* 0x00a00000e160783b */ /* 0x000e680000004200 */
[----:B------:R-:W-:Y:S02]  /*dc50*/  F2FP.F16.F32.PACK_AB R80, R165, R157 ;  /* 0x0000009da550723e */ /* 0x000fe400000000ff */
[----:B------:R-:W-:Y:S04]  /*dc60*/  F2FP.F16.F32.PACK_AB R76, R167, R210 ;  /* 0x000000d2a74c723e */ /* 0x000fe800000000ff */
[----:B------:R-:W-:Y:S02]  /*dc70*/  F2FP.F16.F32.PACK_AB R77, R166, R158 ;  /* 0x0000009ea64d723e */ /* 0x000fe400000000ff */
[----:B------:R-:W-:Y:S02]  /*dc80*/  F2FP.F16.F32.PACK_AB R78, R208, R203 ;  /* 0x000000cbd04e723e */ /* 0x000fe400000000ff */
[----:B------:R-:W-:Y:S02]  /*dc90*/  F2FP.F16.F32.PACK_AB R79, R202, R201 ;  /* 0x000000c9ca4f723e */ /* 0x000fe400000000ff */
[----:B------:R-:W-:Y:S02]  /*dca0*/  F2FP.F16.F32.PACK_AB R81, R164, R156 ;  /* 0x0000009ca451723e */ /* 0x000fe400000000ff */
[----:B------:R-:W-:Y:S02]  /*dcb0*/  F2FP.F16.F32.PACK_AB R82, R190, R191 ;  /* 0x000000bfbe52723e */ /* 0x000fe400000000ff */
[----:B------:R-:W-:Y:S01]  /*dcc0*/  F2FP.F16.F32.PACK_AB R83, R170, R171 ;  /* 0x000000abaa53723e */ /* 0x000fe200000000ff */
[-C--:B--2---:R-:W-:Y:S06]  /*dcd0*/  HMMA.16816.F32 R4, R76, R84.reuse, R4 ;  /* 0x000000544c04723c */ /* 0x084fec0000001804 */
[C---:B------:R-:W-:Y:S06]  /*dce0*/  HMMA.16816.F32 R8, R80.reuse, R84, R8 ;  /* 0x000000545008723c */ /* 0x040fec0000001808 */
[-C--:B------:R-:W-:Y:S06]  /*dcf0*/  HMMA.16816.F32 R12, R80, R86.reuse, R12 ;  /* 0x00000056500c723c */ /* 0x080fec000000180c */
[C---:B------:R-:W-:Y:S01]  /*dd00*/  HMMA.16816.F32 R16, R76.reuse, R86, R16 ;  /* 0x000000564c10723c */ /* 0x040fe20000001810 */
[----:B------:R-:W2:Y:S04]  /*dd10*/  LDSM.16.MT88.4 R84, [R135+0xa800] ;  /* 0x00a800008754783b */ /* 0x000ea80000004200 */
[----:B---3--:R-:W-:Y:S01]  /*dd20*/  FFMA.FTZ R105, R2, R182, R207 ;  /* 0x000000b602697223 */ /* 0x008fe200000100cf */
[-C--:B------:R-:W-:Y:S05]  /*dd30*/  HMMA.16816.F32 R20, R76, R88.reuse, R20 ;  /* 0x000000584c14723c */ /* 0x080fea0000001814 */
[----:B------:R-:W-:Y:S01]  /*dd40*/  FADD.FTZ R105, R213, R105 ;  /* 0x00000069d5697221 */ /* 0x000fe20000010000 */
[C---:B------:R-:W-:Y:S05]  /*dd50*/  HMMA.16816.F32 R24, R80.reuse, R88, R24 ;  /* 0x000000585018723c */ /* 0x040fea0000001818 */
[----:B------:R-:W-:Y:S01]  /*dd60*/  FADD.FTZ R3, R219, R105 ;  /* 0x00000069db037221 */ /* 0x000fe20000010000 */
[-C--:B------:R-:W-:Y:S01]  /*dd70*/  HMMA.16816.F32 R28, R80, R90.reuse, R28 ;  /* 0x0000005a501c723c */ /* 0x080fe2000000181c */
[----:B------:R-:W-:Y:S04]  /*dd80*/  MUFU.EX2 R105, R136 ;  /* 0x0000008800697308 */ /* 0x000fe80000000800 */
[--C-:B------:R-:W-:Y:S01]  /*dd90*/  FFMA.FTZ R2, R172, UR4, -R104.reuse ;  /* 0x00000004ac027c23 */ /* 0x100fe20008010868 */
[C---:B------:R-:W-:Y:S01]  /*dda0*/  HMMA.16816.F32 R32, R76.reuse, R90, R32 ;  /* 0x0000005a4c20723c */ /* 0x040fe20000001820 */
[----:B------:R-:W3:Y:S04]  /*ddb0*/  LDSM.16.MT88.4 R88, [R226+0xa800] ;  /* 0x00a80000e258783b */ /* 0x000ee80000004200 */
[----:B------:R1:W-:Y:S01]  /*ddc0*/  MUFU.EX2 R172, R2 ;  /* 0x0000000200ac7308 */ /* 0x0003e20000000800 */
[----:B----4-:R-:W-:Y:S01]  /*ddd0*/  FFMA.FTZ R0, R0, R160, R209 ;  /* 0x000000a000007223 */ /* 0x010fe200000100d1 */
[-C--:B------:R-:W-:Y:S04]  /*dde0*/  HMMA.16816.F32 R36, R76, R92.reuse, R36 ;  /* 0x0000005c4c24723c */ /* 0x080fe80000001824 */
[----:B------:R-:W-:Y:S02]  /*ddf0*/  MOV R160, R144 ;  /* 0x0000009000a07202 */ /* 0x000fe40000000f00 */
[C---:B------:R-:W-:Y:S05]  /*de00*/  HMMA.16816.F32 R40, R80.reuse, R92, R40 ;  /* 0x0000005c5028723c */ /* 0x040fea0000001828 */
[----:B------:R-:W-:Y:S01]  /*de10*/  MOV R182, R174 ;  /* 0x000000ae00b67202 */ /* 0x000fe20000000f00 */
[-C--:B------:R-:W-:Y:S01]  /*de20*/  HMMA.16816.F32 R44, R80, R94.reuse, R44 ;  /* 0x0000005e502c723c */ /* 0x080fe2000000182c */
[----:B------:R4:W2:Y:S04]  /*de30*/  MUFU.EX2 R174, R108 ;  /* 0x0000006c00ae7308 */ /* 0x0008a80000000800 */
[--C-:B-1----:R-:W-:Y:S01]  /*de40*/  FFMA.FTZ R2, R185, UR4, -R104.reuse ;  /* 0x00000004b9027c23 */ /* 0x102fe20008010868 */
[C---:B------:R-:W-:Y:S01]  /*de50*/  HMMA.16816.F32 R48, R76.reuse, R94, R48 ;  /* 0x0000005e4c30723c */ /* 0x040fe20000001830 */
[----:B------:R-:W1:Y:S04]  /*de60*/  LDSM.16.MT88.4 R92, [R224+0xa800] ;  /* 0x00a80000e05c783b */ /* 0x000e680000004200 */
[----:B------:R-:W-:Y:S01]  /*de70*/  MUFU.EX2 R185, R114 ;  /* 0x0000007200b97308 */ /* 0x000fe20000000800 */
[--C-:B------:R-:W-:Y:S01]  /*de80*/  FFMA.FTZ R68, R182, UR4, -R104.reuse ;  /* 0x00000004b6447c23 */ /* 0x100fe20008010868 */
[-C--:B------:R-:W-:Y:S08]  /*de90*/  HMMA.16816.F32 R52, R76, R96.reuse, R52 ;  /* 0x000000604c34723c */ /* 0x080ff00000001834 */
[----:B------:R2:W3:Y:S01]  /*dea0*/  MUFU.EX2 R182, R2 ;  /* 0x0000000200b67308 */ /* 0x0004e20000000800 */
[C---:B------:R-:W-:Y:S04]  /*deb0*/  HMMA.16816.F32 R56, R80.reuse, R96, R56 ;  /* 0x000000605038723c */ /* 0x040fe80000001838 */
[----:B----4-:R-:W-:Y:S02]  /*dec0*/  FFMA.FTZ R108, R206, UR4, -R104 ;  /* 0x00000004ce6c7c23 */ /* 0x010fe40008010868 */
[-C--:B------:R-:W-:Y:S03]  /*ded0*/  HMMA.16816.F32 R60, R80, R98.reuse, R60 ;  /* 0x00000062503c723c */ /* 0x080fe6000000183c */
[----:B------:R4:W1:Y:S02]  /*dee0*/  MUFU.EX2 R184, R68 ;  /* 0x0000004400b87308 */ /* 0x0008640000000800 */
[----:B------:R-:W-:Y:S01]  /*def0*/  FADD.FTZ R0, R214, R0 ;  /* 0x00000000d6007221 */ /* 0x000fe20000010000 */
[----:B------:R-:W-:Y:S01]  /*df00*/  HMMA.16816.F32 R64, R76, R98, R64 ;  /* 0x000000624c40723c */ /* 0x000fe20000001840 */
[----:B------:R-:W-:Y:S06]  /*df10*/  LDSM.16.MT88.4 R96, [R225+0xb000] ;  /* 0x00b00000e160783b */ /* 0x000fec0000004200 */
[----:B------:R-:W-:Y:S01]  /*df20*/  MUFU.EX2 R114, R106 ;  /* 0x0000006a00727308 */ /* 0x000fe20000000800 */
[----:B--2---:R-:W-:Y:S03]  /*df30*/  FADD.FTZ R2, R215, R112 ;  /* 0x00000070d7027221 */ /* 0x004fe60000010000 */
[----:B------:R-:W-:Y:S01]  /*df40*/  FFMA.FTZ R104, R70, UR4, -R104 ;  /* 0x0000000446687c23 */ /* 0x000fe20008010868 */
[----:B------:R-:W-:Y:S01]  /*df50*/  F2FP.F16.F32.PACK_AB R76, R189, R169 ;  /* 0x000000a9bd4c723e */ /* 0x000fe200000000ff */
[----:B------:R-:W-:Y:S01]  /*df60*/  FADD.FTZ R70, R220, R2 ;  /* 0x00000002dc467221 */ /* 0x000fe20000010000 */
[----:B----4-:R-:W-:Y:S01]  /*df70*/  FADD.FTZ R68, R249, R111 ;  /* 0x0000006ff9447221 */ /* 0x010fe20000010000 */
[----:B------:R-:W-:Y:S01]  /*df80*/  FADD.FTZ R2, R216, R0 ;  /* 0x00000000d8027221 */ /* 0x000fe20000010000 */
[----:B------:R-:W-:Y:S01]  /*df90*/  F2FP.F16.F32.PACK_AB R77, R175, R168 ;  /* 0x000000a8af4d723e */ /* 0x000fe200000000ff */
[----:B------:R-:W-:Y:S01]  /*dfa0*/  FADD.FTZ R0, R147, R70 ;  /* 0x0000004693007221 */ /* 0x000fe20000010000 */
[----:B------:R-:W-:Y:S01]  /*dfb0*/  FADD.FTZ R71, R146, R68 ;  /* 0x0000004492477221 */ /* 0x000fe20000010000 */
[----:B------:R-:W-:Y:S01]  /*dfc0*/  FADD.FTZ R70, R248, R3 ;  /* 0x00000003f8467221 */ /* 0x000fe20000010000 */
[----:B------:R-:W-:Y:S01]  /*dfd0*/  FADD.FTZ R3, R244, R2 ;  /* 0x00000002f4037221 */ /* 0x000fe20000010000 */
[----:B------:R-:W-:Y:S01]  /*dfe0*/  FADD.FTZ R68, R223, R0 ;  /* 0x00000000df447221 */ /* 0x000fe20000010000 */
[----:B------:R-:W-:Y:S01]  /*dff0*/  FADD.FTZ R2, R240, R71 ;  /* 0x00000047f0027221 */ /* 0x000fe20000010000 */
[----:B------:R-:W-:Y:S01]  /*e000*/  F2FP.F16.F32.PACK_AB R78, R187, R188 ;  /* 0x000000bcbb4e723e */ /* 0x000fe200000000ff */
[----:B------:R2:W5:Y:S01]  /*e010*/  LDL.LU R240, [R1+0x90] ;  /* 0x0000900001f07983 */ /* 0x0005620000300800 */
[----:B------:R-:W-:Y:S01]  /*e020*/  FADD.FTZ R68, R239, R68 ;  /* 0x00000044ef447221 */ /* 0x000fe20000010000 */
[----:B------:R-:W-:Y:S01]  /*e030*/  F2FP.F16.F32.PACK_AB R79, R186, R183 ;  /* 0x000000b7ba4f723e */ /* 0x000fe200000000ff */
[----:B------:R-:W-:Y:S01]  /*e040*/  FADD.FTZ R0, R222, R70 ;  /* 0x00000046de007221 */ /* 0x000fe20000010000 */
[----:B------:R2:W5:Y:S01]  /*e050*/  LDL.LU R239, [R1+0x8c] ;  /* 0x00008c0001ef7983 */ /* 0x0005620000300800 */
[----:B------:R-:W-:Y:S01]  /*e060*/  FADD.FTZ R70, R238, R2 ;  /* 0x00000002ee467221 */ /* 0x000fe20000010000 */
[----:B------:R-:W-:Y:S01]  /*e070*/  F2FP.F16.F32.PACK_AB R80, R173, R174 ;  /* 0x000000aead50723e */ /* 0x000fe200000000ff */
[----:B------:R-:W-:Y:S01]  /*e080*/  FADD.FTZ R71, R237, R68 ;  /* 0x00000044ed477221 */ /* 0x000fe20000010000 */
[----:B------:R2:W5:Y:S01]  /*e090*/  LDL.LU R238, [R1+0x88] ;  /* 0x0000880001ee7983 */ /* 0x0005620000300800 */
[-C--:B------:R-:W-:Y:S01]  /*e0a0*/  HMMA.16816.F32 R4, R76, R84.reuse, R4 ;  /* 0x000000544c04723c */ /* 0x080fe20000001804 */
[----:B------:R4:W-:Y:S02]  /*e0b0*/  MUFU.EX2 R106, R75 ;  /* 0x0000004b006a7308 */ /* 0x0009e40000000800 */
[----:B---3--:R-:W-:Y:S01]  /*e0c0*/  F2FP.F16.F32.PACK_AB R81, R182, R172 ;  /* 0x000000acb651723e */ /* 0x008fe200000000ff */
[----:B------:R2:W5:Y:S01]  /*e0d0*/  LDL.LU R237, [R1+0x84] ;  /* 0x0000840001ed7983 */ /* 0x0005620000300800 */
[----:B------:R-:W-:Y:S01]  /*e0e0*/  F2FP.F16.F32.PACK_AB R82, R185, R181 ;  /* 0x000000b5b952723e */ /* 0x000fe200000000ff */
[----:B------:R-:W-:Y:S01]  /*e0f0*/  FADD.FTZ R3, R218, R3 ;  /* 0x00000003da037221 */ /* 0x000fe20000010000 */
[----:B-1----:R-:W-:Y:S01]  /*e100*/  F2FP.F16.F32.PACK_AB R83, R184, R180 ;  /* 0x000000b4b853723e */ /* 0x002fe200000000ff */
[----:B------:R-:W-:Y:S03]  /*e110*/  FADD.FTZ R68, R236, R70 ;  /* 0x00000046ec447221 */ /* 0x000fe60000010000 */
[----:B------:R-:W-:Y:S01]  /*e120*/  MUFU.EX2 R104, R104 ;  /* 0x0000006800687308 */ /* 0x000fe20000000800 */
[----:B------:R2:W5:Y:S01]  /*e130*/  LDL.LU R236, [R1+0x80] ;  /* 0x0000800001ec7983 */ /* 0x0005620000300800 */
[----:B------:R-:W-:Y:S01]  /*e140*/  FADD.FTZ R0, R251, R0 ;  /* 0x00000000fb007221 */ /* 0x000fe20000010000 */
[----:B------:R-:W-:Y:S01]  /*e150*/  MOV R243, R160 ;  /* 0x000000a000f37202 */ /* 0x000fe20000000f00 */
[----:B------:R-:W-:Y:S01]  /*e160*/  FADD.FTZ R2, R252, R3 ;  /* 0x00000003fc027221 */ /* 0x000fe20000010000 */
[C---:B------:R-:W-:Y:S05]  /*e170*/  HMMA.16816.F32 R8, R80.reuse, R84, R8 ;  /* 0x000000545008723c */ /* 0x040fea0000001808 */
[----:B------:R-:W-:Y:S01]  /*e180*/  MUFU.EX2 R112, R137 ;  /* 0x0000008900707308 */ /* 0x000fe20000000800 */
[----:B------:R-:W-:Y:S01]  /*e190*/  FADD.FTZ R3, R235, R0 ;  /* 0x00000000eb037221 */ /* 0x000fe20000010000 */
[----:B------:R-:W-:Y:S01]  /*e1a0*/  FADD.FTZ R2, R234, R2 ;  /* 0x00000002ea027221 */ /* 0x000fe20000010000 */
[-C--:B------:R-:W-:Y:S01]  /*e1b0*/  HMMA.16816.F32 R12, R80, R86.reuse, R12 ;  /* 0x00000056500c723c */ /* 0x080fe2000000180c */
[----:B------:R2:W5:Y:S04]  /*e1c0*/  LDL.LU R235, [R1+0x7c] ;  /* 0x00007c0001eb7983 */ /* 0x0005680000300800 */
[----:B------:R2:W5:Y:S01]  /*e1d0*/  LDL.LU R234, [R1+0x78] ;  /* 0x0000780001ea7983 */ /* 0x0005620000300800 */
[C---:B------:R-:W-:Y:S01]  /*e1e0*/  HMMA.16816.F32 R16, R76.reuse, R86, R16 ;  /* 0x000000564c10723c */ /* 0x040fe20000001810 */
[----:B------:R-:W1:Y:S02]  /*e1f0*/  MUFU.EX2 R111, R138 ;  /* 0x0000008a006f7308 */ /* 0x000e640000000800 */
[----:B------:R-:W3:Y:S02]  /*e200*/  LDSM.16.MT88.4 R84, [R135+0xb000] ;  /* 0x00b000008754783b */ /* 0x000ee40000004200 */
[----:B------:R-:W-:Y:S01]  /*e210*/  FADD.FTZ R0, R233, R71 ;  /* 0x00000047e9007221 */ /* 0x000fe20000010000 */
[-C--:B------:R-:W-:Y:S05]  /*e220*/  HMMA.16816.F32 R20, R76, R88.reuse, R20 ;  /* 0x000000584c14723c */ /* 0x080fea0000001814 */
[----:B------:R-:W-:Y:S01]  /*e230*/  MUFU.EX2 R108, R108 ;  /* 0x0000006c006c7308 */ /* 0x000fe20000000800 */
[----:B------:R2:W5:Y:S01]  /*e240*/  LDL.LU R233, [R1+0x74] ;  /* 0x0000740001e97983 */ /* 0x0005620000300800 */
[C---:B------:R-:W-:Y:S04]  /*e250*/  HMMA.16816.F32 R24, R80.reuse, R88, R24 ;  /* 0x000000585018723c */ /* 0x040fe80000001818 */
[----:B------:R-:W-:Y:S02]  /*e260*/  FADD.FTZ R71, R232, R68 ;  /* 0x00000044e8477221 */ /* 0x000fe40000010000 */
[-C--:B------:R-:W-:Y:S01]  /*e270*/  HMMA.16816.F32 R28, R80, R90.reuse, R28 ;  /* 0x0000005a501c723c */ /* 0x080fe2000000181c */
[----:B------:R2:W5:Y:S04]  /*e280*/  LDL.LU R232, [R1+0x70] ;  /* 0x0000700001e87983 */ /* 0x0005680000300800 */
[----:B------:R-:W-:Y:S01]  /*e290*/  FADD.FTZ R70, R231, R3 ;  /* 0x00000003e7467221 */ /* 0x000fe20000010000 */
[C---:B------:R-:W-:Y:S01]  /*e2a0*/  HMMA.16816.F32 R32, R76.reuse, R90, R32 ;  /* 0x0000005a4c20723c */ /* 0x040fe20000001820 */
[----:B------:R2:W5:Y:S04]  /*e2b0*/  LDL.LU R231, [R1+0x6c] ;  /* 0x00006c0001e77983 */ /* 0x0005680000300800 */
[----:B----4-:R-:W-:Y:S01]  /*e2c0*/  FADD.FTZ R75, R230, R0 ;  /* 0x00000000e64b7221 */ /* 0x010fe20000010000 */
[-C--:B------:R-:W-:Y:S01]  /*e2d0*/  HMMA.16816.F32 R36, R76, R92.reuse, R36 ;  /* 0x0000005c4c24723c */ /* 0x080fe20000001824 */
[----:B------:R2:W5:Y:S04]  /*e2e0*/  LDL.LU R230, [R1+0x68] ;  /* 0x0000680001e67983 */ /* 0x0005680000300800 */
[----:B------:R-:W-:Y:S01]  /*e2f0*/  FADD.FTZ R3, R229, R71 ;  /* 0x00000047e5037221 */ /* 0x000fe20000010000 */
[C---:B------:R-:W-:Y:S01]  /*e300*/  HMMA.16816.F32 R40, R80.reuse, R92, R40 ;  /* 0x0000005c5028723c */ /* 0x040fe20000001828 */
[----:B------:R2:W5:Y:S04]  /*e310*/  LDL.LU R229, [R1+0x64] ;  /* 0x0000640001e57983 */ /* 0x0005680000300800 */
[----:B------:R-:W-:Y:S01]  /*e320*/  FADD.FTZ R68, R145, R2 ;  /* 0x0000000291447221 */ /* 0x000fe20000010000 */
[-C--:B------:R-:W-:Y:S01]  /*e330*/  HMMA.16816.F32 R44, R80, R94.reuse, R44 ;  /* 0x0000005e502c723c */ /* 0x080fe2000000182c */
[----:B------:R-:W4:Y:S04]  /*e340*/  LDSM.16.MT88.4 R88, [R226+0xb000] ;  /* 0x00b00000e258783b */ /* 0x000f280000004200 */
[----:B------:R-:W-:Y:S01]  /*e350*/  FADD.FTZ R2, R228, R70 ;  /* 0x00000046e4027221 */ /* 0x000fe20000010000 */
[C---:B------:R-:W-:Y:S03]  /*e360*/  HMMA.16816.F32 R48, R76.reuse, R94, R48 ;  /* 0x0000005e4c30723c */ /* 0x040fe60000001830 */
[----:B------:R2:W5:Y:S02]  /*e370*/  LDL.LU R228, [R1+0x60] ;  /* 0x0000600001e47983 */ /* 0x0005640000300800 */
[----:B------:R-:W-:Y:S01]  /*e380*/  FADD.FTZ R70, R227, R75 ;  /* 0x0000004be3467221 */ /* 0x000fe20000010000 */
[-C--:B------:R-:W-:Y:S01]  /*e390*/  HMMA.16816.F32 R52, R76, R100.reuse, R52 ;  /* 0x000000644c34723c */ /* 0x080fe20000001834 */
[----:B------:R2:W5:Y:S04]  /*e3a0*/  LDL.LU R227, [R1+0x5c] ;  /* 0x00005c0001e37983 */ /* 0x0005680000300800 */
[----:B------:R-:W2:Y:S01]  /*e3b0*/  LDSM.16.MT88.4 R92, [R224+0xb000] ;  /* 0x00b00000e05c783b */ /* 0x000ea20000004200 */
[C---:B------:R-:W-:Y:S01]  /*e3c0*/  HMMA.16816.F32 R56, R80.reuse, R100, R56 ;  /* 0x000000645038723c */ /* 0x040fe20000001838 */
[----:B------:R-:W-:Y:S04]  /*e3d0*/  MUFU.EX2 R101, R126 ;  /* 0x0000007e00657308 */ /* 0x000fe80000000800 */
[----:B------:R-:W-:Y:S01]  /*e3e0*/  IADD3 R243, R243, -0x1, RZ ;  /* 0xfffffffff3f37810 */ /* 0x000fe20007ffe0ff */
[-C--:B------:R-:W-:Y:S01]  /*e3f0*/  HMMA.16816.F32 R60, R80, R102.reuse, R60 ;  /* 0x00000066503c723c */ /* 0x080fe2000000183c */
[----:B------:R-:W2:Y:S04]  /*e400*/  LDSM.16.MT88.4 R144, [R135+0xb800] ;  /* 0x00b800008790783b */ /* 0x000ea80000004200 */
[----:B------:R-:W4:Y:S01]  /*e410*/  MUFU.EX2 R100, R121 ;  /* 0x0000007900647308 */ /* 0x000f220000000800 */
[----:B-1----:R-:W-:Y:S01]  /*e420*/  F2FP.F16.F32.PACK_AB R196, R111, R112 ;  /* 0x000000706fc4723e */ /* 0x002fe200000000ff */
[----:B------:R-:W-:Y:S04]  /*e430*/  HMMA.16816.F32 R64, R76, R102, R64 ;  /* 0x000000664c40723c */ /* 0x000fe80000001840 */
[----:B------:R-:W-:Y:S01]  /*e440*/  F2FP.F16.F32.PACK_AB R80, R122, R120 ;  /* 0x000000787a50723e */ /* 0x000fe200000000ff */
[----:B------:R-:W-:Y:S02]  /*e450*/  FADD.FTZ R0, R143, R68 ;  /* 0x000000448f007221 */ /* 0x000fe40000010000 */
[----:B------:R-:W-:Y:S01]  /*e460*/  F2FP.F16.F32.PACK_AB R76, R200, R127 ;  /* 0x0000007fc84c723e */ /* 0x000fe200000000ff */
[----:B------:R-:W-:Y:S03]  /*e470*/  FADD.FTZ R68, R162, R3 ;  /* 0x00000003a2447221 */ /* 0x000fe60000010000 */
[----:B------:R-:W-:Y:S01]  /*e480*/  F2FP.F16.F32.PACK_AB R77, R118, R117 ;  /* 0x00000075764d723e */ /* 0x000fe200000000ff */
[----:B------:R-:W-:Y:S01]  /*e490*/  FADD.FTZ R3, R161, R2 ;  /* 0x00000002a1037221 */ /* 0x000fe20000010000 */
[----:B------:R-:W-:Y:S01]  /*e4a0*/  F2FP.F16.F32.PACK_AB R78, R131, R130 ;  /* 0x00000082834e723e */ /* 0x000fe200000000ff */
[----:B------:R-:W1:Y:S01]  /*e4b0*/  LDSM.16.MT88.4 R160, [R226+0xb800] ;  /* 0x00b80000e2a0783b */ /* 0x000e620000004200 */
[----:B------:R-:W-:Y:S01]  /*e4c0*/  F2FP.F16.F32.PACK_AB R79, R123, R119 ;  /* 0x000000777b4f723e */ /* 0x000fe200000000ff */
[----:B------:R-:W-:Y:S01]  /*e4d0*/  FADD.FTZ R2, R142, R0 ;  /* 0x000000008e027221 */ /* 0x000fe20000010000 */
[----:B------:R-:W-:Y:S01]  /*e4e0*/  F2FP.F16.F32.PACK_AB R81, R115, R116 ;  /* 0x000000747351723e */ /* 0x000fe200000000ff */
[----:B------:R-:W-:Y:S01]  /*e4f0*/  FADD.FTZ R0, R193, R70 ;  /* 0x00000046c1007221 */ /* 0x000fe20000010000 */
[----:B------:R-:W-:Y:S01]  /*e500*/  F2FP.F16.F32.PACK_AB R82, R129, R128 ;  /* 0x000000808152723e */ /* 0x000fe200000000ff */
[----:B------:R-:W-:Y:S01]  /*e510*/  FADD.FTZ R70, R141, R3 ;  /* 0x000000038d467221 */ /* 0x000fe20000010000 */
[----:B------:R-:W-:Y:S01]  /*e520*/  F2FP.F16.F32.PACK_AB R83, R113, R114 ;  /* 0x000000727153723e */ /* 0x000fe200000000ff */
[-C--:B---3--:R-:W-:Y:S03]  /*e530*/  HMMA.16816.F32 R4, R76, R84.reuse, R4 ;  /* 0x000000544c04723c */ /* 0x088fe60000001804 */
[----:B------:R-:W-:Y:S01]  /*e540*/  F2FP.F16.F32.PACK_AB R198, R106, R107 ;  /* 0x0000006b6ac6723e */ /* 0x000fe200000000ff */
[----:B------:R-:W-:Y:S01]  /*e550*/  FADD.FTZ R71, R192, R68 ;  /* 0x00000044c0477221 */ /* 0x000fe20000010000 */
[----:B------:R-:W-:Y:S01]  /*e560*/  FADD.FTZ R68, R179, R0 ;  /* 0x00000000b3447221 */ /* 0x000fe20000010000 */
[C---:B------:R-:W-:Y:S01]  /*e570*/  HMMA.16816.F32 R8, R80.reuse, R84, R8 ;  /* 0x000000545008723c */ /* 0x040fe20000001808 */
[----:B------:R-:W-:Y:S04]  /*e580*/  MUFU.EX2 R85, R125 ;  /* 0x0000007d00557308 */ /* 0x000fe80000000800 */
[----:B------:R-:W-:Y:S01]  /*e590*/  FADD.FTZ R0, R178, R71 ;  /* 0x00000047b2007221 */ /* 0x000fe20000010000 */
[-C--:B------:R-:W-:Y:S05]  /*e5a0*/  HMMA.16816.F32 R12, R80, R86.reuse, R12 ;  /* 0x00000056500c723c */ /* 0x080fea000000180c */
[----:B------:R-:W-:Y:S01]  /*e5b0*/  MUFU.EX2 R84, R110 ;  /* 0x0000006e00547308 */ /* 0x000fe20000000800 */
[----:B------:R-:W-:Y:S01]  /*e5c0*/  F2FP.F16.F32.PACK_AB R199, R105, R134 ;  /* 0x0000008669c7723e */ /* 0x000fe200000000ff */
[C---:B------:R-:W-:Y:S04]  /*e5d0*/  HMMA.16816.F32 R16, R76.reuse, R86, R16 ;  /* 0x000000564c10723c */ /* 0x040fe80000001810 */
[----:B------:R-:W-:Y:S02]  /*e5e0*/  FADD.FTZ R3, R140, R2 ;  /* 0x000000028c037221 */ /* 0x000fe40000010000 */
[-C--:B----4-:R-:W-:Y:S02]  /*e5f0*/  HMMA.16816.F32 R20, R76, R88.reuse, R20 ;  /* 0x000000584c14723c */ /* 0x090fe40000001814 */
[----:B------:R-:W3:Y:S03]  /*e600*/  MUFU.EX2 R86, R124 ;  /* 0x0000007c00567308 */ /* 0x000ee60000000800 */
[----:B------:R-:W-:Y:S01]  /*e610*/  FADD.FTZ R2, R177, R70 ;  /* 0x00000046b1027221 */ /* 0x000fe20000010000 */
[C---:B------:R-:W-:Y:S05]  /*e620*/  HMMA.16816.F32 R24, R80.reuse, R88, R24 ;  /* 0x000000585018723c */ /* 0x040fea0000001818 */
[----:B------:R-:W-:Y:S01]  /*e630*/  FADD.FTZ R3, R176, R3 ;  /* 0x00000003b0037221 */ /* 0x000fe20000010000 */
[-C--:B------:R-:W-:Y:S01]  /*e640*/  HMMA.16816.F32 R28, R80, R90.reuse, R28 ;  /* 0x0000005a501c723c */ /* 0x080fe2000000181c */
[----:B------:R-:W4:Y:S04]  /*e650*/  LDSM.16.MT88.4 R176, [R224+0xb800] ;  /* 0x00b80000e0b0783b */ /* 0x000f280000004200 */
[----:B------:R-:W-:Y:S01]  /*e660*/  F2FP.F16.F32.PACK_AB R192, R100, R101 ;  /* 0x0000006564c0723e */ /* 0x000fe200000000ff */
[C---:B------:R-:W-:Y:S05]  /*e670*/  HMMA.16816.F32 R32, R76.reuse, R90, R32 ;  /* 0x0000005a4c20723c */ /* 0x040fea0000001820 */
[----:B------:R-:W-:Y:S01]  /*e680*/  F2FP.F16.F32.PACK_AB R193, R109, R108 ;  /* 0x0000006c6dc1723e */ /* 0x000fe200000000ff */
[-C--:B--2---:R-:W-:Y:S05]  /*e690*/  HMMA.16816.F32 R36, R76, R92.reuse, R36 ;  /* 0x0000005c4c24723c */ /* 0x084fea0000001824 */
[----:B---3--:R-:W-:Y:S01]  /*e6a0*/  F2FP.F16.F32.PACK_AB R194, R85, R86 ;  /* 0x0000005655c2723e */ /* 0x008fe200000000ff */
[C---:B------:R-:W-:Y:S05]  /*e6b0*/  HMMA.16816.F32 R40, R80.reuse, R92, R40 ;  /* 0x0000005c5028723c */ /* 0x040fea0000001828 */
[----:B------:R-:W-:Y:S01]  /*e6c0*/  F2FP.F16.F32.PACK_AB R195, R104, R84 ;  /* 0x0000005468c3723e */ /* 0x000fe200000000ff */
[-C--:B------:R-:W-:Y:S05]  /*e6d0*/  HMMA.16816.F32 R44, R80, R94.reuse, R44 ;  /* 0x0000005e502c723c */ /* 0x080fea000000182c */
[----:B------:R-:W-:Y:S01]  /*e6e0*/  FADD.FTZ R0, R150, R0 ;  /* 0x0000000096007221 */ /* 0x000fe20000010000 */
[C---:B------:R-:W-:Y:S05]  /*e6f0*/  HMMA.16816.F32 R48, R76.reuse, R94, R48 ;  /* 0x0000005e4c30723c */ /* 0x040fea0000001830 */
[----:B------:R-:W-:Y:S01]  /*e700*/  FADD.FTZ R0, R250, R0 ;  /* 0x00000000fa007221 */ /* 0x000fe20000010000 */
[-C--:B------:R-:W-:Y:S05]  /*e710*/  HMMA.16816.F32 R52, R76, R96.reuse, R52 ;  /* 0x000000604c34723c */ /* 0x080fea0000001834 */
[----:B------:R-:W-:Y:S01]  /*e720*/  FADD.FTZ R2, R149, R2 ;  /* 0x0000000295027221 */ /* 0x000fe20000010000 */
[C---:B------:R-:W-:Y:S05]  /*e730*/  HMMA.16816.F32 R56, R80.reuse, R96, R56 ;  /* 0x000000605038723c */ /* 0x040fea0000001838 */
[----:B------:R-:W-:Y:S01]  /*e740*/  FADD.FTZ R2, R211, R2 ;  /* 0x00000002d3027221 */ /* 0x000fe20000010000 */
[-C--:B------:R-:W-:Y:S05]  /*e750*/  HMMA.16816.F32 R60, R80, R98.reuse, R60 ;  /* 0x00000062503c723c */ /* 0x080fea000000183c */
[----:B------:R-:W-:Y:S01]  /*e760*/  FADD.FTZ R3, R148, R3 ;  /* 0x0000000394037221 */ /* 0x000fe20000010000 */
[----:B------:R-:W-:Y:S05]  /*e770*/  HMMA.16816.F32 R64, R76, R98, R64 ;  /* 0x000000624c40723c */ /* 0x000fea0000001840 */
[----:B------:R-:W-:Y:S01]  /*e780*/  FADD.FTZ R3, R155, R3 ;  /* 0x000000039b037221 */ /* 0x000fe20000010000 */
[-C--:B------:R-:W-:Y:S06]  /*e790*/  HMMA.16816.F32 R140, R196, R144.reuse, R4 ;  /* 0x00000090c48c723c */ /* 0x080fec0000001804 */
[C---:B------:R-:W-:Y:S05]  /*e7a0*/  HMMA.16816.F32 R136, R192.reuse, R144, R8 ;  /* 0x00000090c088723c */ /* 0x040fea0000001808 */
[----:B------:R-:W-:Y:S01]  /*e7b0*/  FADD.FTZ R4, R151, R68 ;  /* 0x0000004497047221 */ /* 0x000fe20000010000 */
[----:B------:R-:W-:Y:S01]  /*e7c0*/  FADD.FTZ R5, R217, R0 ;  /* 0x00000000d9057221 */ /* 0x000fe20000010000 */
[-C--:B------:R-:W-:Y:S04]  /*e7d0*/  HMMA.16816.F32 R148, R192, R146.reuse, R12 ;  /* 0x00000092c094723c */ /* 0x080fe8000000180c */
[----:B------:R-:W-:Y:S01]  /*e7e0*/  FADD.FTZ R4, R241, R4 ;  /* 0x00000004f1047221 */ /* 0x000fe20000010000 */
[----:B------:R-:W-:Y:S01]  /*e7f0*/  FADD.FTZ R5, R221, R5 ;  /* 0x00000005dd057221 */ /* 0x000fe20000010000 */
[C---:B------:R-:W-:Y:S05]  /*e800*/  HMMA.16816.F32 R144, R196.reuse, R146, R16 ;  /* 0x00000092c490723c */ /* 0x040fea0000001810 */
[----:B------:R-:W-:Y:S01]  /*e810*/  FADD.FTZ R0, R154, R2 ;  /* 0x000000029a007221 */ /* 0x000fe20000010000 */
[----:B------:R-:W-:Y:S01]  /*e820*/  FADD.FTZ R2, R152, R3 ;  /* 0x0000000398027221 */ /* 0x000fe20000010000 */
[----:B------:R-:W-:Y:S01]  /*e830*/  FADD.FTZ R4, R247, R4 ;  /* 0x00000004f7047221 */ /* 0x000fe20000010000 */
[----:B------:R-:W-:Y:S03]  /*e840*/  FADD.FTZ R9, R158, R5 ;  /* 0x000000059e097221 */ /* 0x000fe60000010000 */
[----:B------:R-:W-:Y:S01]  /*e850*/  FADD.FTZ R3, R153, R0 ;  /* 0x0000000099037221 */ /* 0x000fe20000010000 */
[----:B------:R-:W-:Y:S01]  /*e860*/  FADD.FTZ R4, R242, R4 ;  /* 0x00000004f2047221 */ /* 0x000fe20000010000 */
[-C--:B-1----:R-:W-:Y:S03]  /*e870*/  HMMA.16816.F32 R152, R196, R160.reuse, R20 ;  /* 0x000000a0c498723c */ /* 0x082fe60000001814 */
[----:B------:R-:W-:Y:S01]  /*e880*/  FADD.FTZ R0, R159, R2 ;  /* 0x000000029f007221 */ /* 0x000fe20000010000 */
[----:B------:R-:W-:Y:S01]  /*e890*/  FADD.FTZ R8, R157, R3 ;  /* 0x000000039d087221 */ /* 0x000fe20000010000 */
[----:B------:R-:W-:Y:S02]  /*e8a0*/  FADD.FTZ R2, R210, R4 ;  /* 0x00000004d2027221 */ /* 0x000fe40000010000 */
[----:B------:R-:W-:Y:S01]  /*e8b0*/  FADD.FTZ R3, R156, R0 ;  /* 0x000000009c037221 */ /* 0x000fe20000010000 */
[----:B------:R-:W1:Y:S01]  /*e8c0*/  LDSM.16.MT88.4 R4, [R225+0xb800] ;  /* 0x00b80000e104783b */ /* 0x000e620000004200 */
        /* <DEDUP_REMOVED lines=17> */
[----:B------:R-:W-:Y:S01]  /*e9e0*/  FADD.FTZ R0, R174, R2 ;  /* 0x00000002ae007221 */ /* 0x000fe20000010000 */
[-C--:B----4-:R-:W-:Y:S03]  /*e9f0*/  HMMA.16816.F32 R168, R196, R176.reuse, R36 ;  /* 0x000000b0c4a8723c */ /* 0x090fe60000001824 */
        /* <DEDUP_REMOVED lines=17> */
[-C--:B-1----:R-:W-:Y:S05]  /*eb10*/  HMMA.16816.F32 R188, R196, R4.reuse, R52 ;  /* 0x00000004c4bc723c */ /* 0x082fea0000001834 */
[----:B------:R-:W-:Y:S01]  /*eb20*/  FADD.FTZ R2, R120, R8 ;  /* 0x0000000878027221 */ /* 0x000fe20000010000 */
[C---:B------:R-:W-:Y:S05]  /*eb30*/  HMMA.16816.F32 R184, R192.reuse, R4, R56 ;  /* 0x00000004c0b8723c */ /* 0x040fea0000001838 */
[----:B------:R-:W-:Y:S01]  /*eb40*/  FADD.FTZ R10, R127, R0 ;  /* 0x000000007f0a7221 */ /* 0x000fe20000010000 */
[----:B------:R-:W-:Y:S01]  /*eb50*/  FADD.FTZ R0, R117, R9 ;  /* 0x0000000975007221 */ /* 0x000fe20000010000 */
[-C--:B------:R-:W-:Y:S04]  /*eb60*/  HMMA.16816.F32 R192, R192, R6.reuse, R60 ;  /* 0x00000006c0c0723c */ /* 0x080fe8000000183c */
        /* <DEDUP_REMOVED lines=9> */
[----:B------:R-:W-:Y:S04]  /*ec00*/  FADD.FTZ R9, R130, R9 ;  /* 0x0000000982097221 */ /* 0x000fe80000010000 */
[----:B------:R-:W-:Y:S01]  /*ec10*/  FADD.FTZ R2, R131, R9 ;  /* 0x0000000983027221 */ /* 0x000fe20000010000 */
[----:B------:R-:W-:Y:S01]  /*ec20*/  FADD.FTZ R4, R113, R0 ;  /* 0x0000000071047221 */ /* 0x000fe20000010000 */
[----:B------:R-:W-:Y:S02]  /*ec30*/  FADD.FTZ R3, R129, R3 ;  /* 0x0000000381037221 */ /* 0x000fe40000010000 */
        /* <DEDUP_REMOVED lines=17> */
[----:B------:R-:W-:Y:S01]  /*ed50*/  STL [R1+0x2c], R5 ;  /* 0x00002c0501007387 */ /* 0x000fe20000100800 */
[----:B------:R-:W-:Y:S02]  /*ed60*/  MOV R132, R73 ;  /* 0x0000004900847202 */ /* 0x000fe40000000f00 */
[----:B------:R-:W-:Y:S01]  /*ed70*/  MOV R133, R72 ;  /* 0x0000004800857202 */ /* 0x000fe20000000f00 */
[----:B------:R1:W-:Y:S04]  /*ed80*/  STL [R1+0x30], R3 ;  /* 0x0000300301007387 */ /* 0x0003e80000100800 */
[----:B------:R2:W-:Y:S04]  /*ed90*/  STL [R1+0x34], R2 ;  /* 0x0000340201007387 */ /* 0x0005e80000100800 */
[----:B------:R2:W-:Y:S04]  /*eda0*/  STL [R1+0x38], R0 ;  /* 0x0000380001007387 */ /* 0x0005e80000100800 */
[----:B------:R2:W-:Y:S01]  /*edb0*/  STL [R1+0x28], R243 ;  /* 0x000028f301007387 */ /* 0x0005e20000100800 */
[----:B-1----:R-:W-:Y:S01]  /*edc0*/  MOV R3, R74 ;  /* 0x0000004a00037202 */ /* 0x002fe20000000f00 */
[----:B------:R-:W-:Y:S06]  /*edd0*/  @P0 BRA `(.L_x_26) ;  /* 0xffffff9c00900947 */ /* 0x000fec000383ffff */
.L_x_25:
[----:B------:R-:W3:Y:S04]  /*ede0*/  LDL.LU R5, [R1+0x2c] ;  /* 0x00002c0001057983 */ /* 0x000ee80000300800 */
[----:B------:R-:W2:Y:S04]  /*edf0*/  LDL.LU R6, [R1+0x30] ;  /* 0x0000300001067983 */ /* 0x000ea80000300800 */
[----:B------:R-:W4:Y:S04]  /*ee00*/  LDL.LU R4, [R1+0x34] ;  /* 0x0000340001047983 */ /* 0x000f280000300800 */
[----:B------:R-:W4:Y:S01]  /*ee10*/  LDL.LU R8, [R1+0x38] ;  /* 0x0000380001087983 */ /* 0x000f220000300800 */
[----:B------:R-:W1:Y:S01]  /*ee20*/  S2UR UR4, SR_CgaCtaId ;  /* 0x00000000000479c3 */ /* 0x000e620000008800 */
[----:B------:R-:W-:Y:S01]  /*ee30*/  UMOV UR5, 0x400 ;  /* 0x0000040000057882 */ /* 0x000fe20000000000 */
[----:B------:R-:W-:Y:S01]  /*ee40*/  UMOV UR16, URZ ;  /* 0x0000003f00107c82 */ /* 0x000fe20008000000 */
[----:B------:R-:W4:Y:S01]  /*ee50*/  S2R R9, SR_TID.X ;  /* 0x0000000000097919 */ /* 0x000f220000002100 */
[----:B------:R-:W-:Y:S01]  /*ee60*/  UMOV UR17, URZ ;  /* 0x0000003f00117c82 */ /* 0x000fe20008000000 */
[----:B------:R-:W-:Y:S01]  /*ee70*/  BSSY B0, `(.L_x_29) ;  /* 0x0000132000007945 */ /* 0x000fe20003800000 */
[----:B------:R-:W1:Y:S02]  /*ee80*/  S2R R41, SR_TID.X ;  /* 0x0000000000297919 */ /* 0x000e640000002100 */
[----:B------:R-:W4:Y:S08]  /*ee90*/  S2UR UR12, SR_CTAID.Y ;  /* 0x00000000000c79c3 */ /* 0x000f300000002600 */
[----:B------:R-:W4:Y:S01]  /*eea0*/  S2UR UR10, SR_CTAID.X ;  /* 0x00000000000a79c3 */ /* 0x000f220000002500 */
[----:B-1----:R-:W-:-:S07]  /*eeb0*/  ULEA UR4, UR4, UR5, 0x18 ;  /* 0x0000000504047291 */ /* 0x002fce000f8ec03f */
[----:B------:R-:W1:Y:S01]  /*eec0*/  S2UR UR11, SR_CTAID.Z ;  /* 0x00000000000b79c3 */ /* 0x000e620000002700 */
[----:B------:R-:W-:Y:S02]  /*eed0*/  ULDC.U8 UR5, c[0x0][0x3d8] ;  /* 0x0000f60000057ab9 */ /* 0x000fe40000000000 */
[----:B------:R-:W-:Y:S01]  /*eee0*/  UISETP.NE.AND UP1, UPT, UR5, URZ, UPT ;  /* 0x0000003f0500728c */ /* 0x000fe2000bf25270 */
[----:B------:R-:W-:-:S04]  /*eef0*/  SHF.R.S32.HI R42, RZ, 0x1f, R41 ;  /* 0x0000001fff2a7819 */ /* 0x000fc80000011429 */
[----:B------:R-:W-:Y:S01]  /*ef00*/  LEA.HI R42, R42, R41, RZ, 0x3 ;  /* 0x000000292a2a7211 */ /* 0x000fe200078f18ff */
[----:B---3--:R-:W3:Y:S04]  /*ef10*/  SHFL.BFLY PT, R3, R5, 0x2, 0x1f ;  /* 0x0c401f0005037f89 */ /* 0x008ee800000e0000 */
[----:B--2---:R-:W2:Y:S04]  /*ef20*/  SHFL.BFLY PT, R2, R6, 0x2, 0x1f ;  /* 0x0c401f0006027f89 */ /* 0x004ea800000e0000 */
[----:B----4-:R-:W4:Y:S01]  /*ef30*/  SHFL.BFLY PT, R0, R4, 0x2, 0x1f ;  /* 0x0c401f0004007f89 */ /* 0x010f2200000e0000 */
[----:B---3--:R-:W-:-:S03]  /*ef40*/  FADD.FTZ R3, R3, R5 ;  /* 0x0000000503037221 */ /* 0x008fc60000010000 */
[----:B------:R-:W3:Y:S01]  /*ef50*/  SHFL.BFLY PT, R5, R8, 0x2, 0x1f ;  /* 0x0c401f0008057f89 */ /* 0x000ee200000e0000 */
[----:B--2---:R-:W-:-:S03]  /*ef60*/  FADD.FTZ R2, R2, R6 ;  /* 0x0000000602027221 */ /* 0x004fc60000010000 */
[----:B------:R-:W2:Y:S01]  /*ef70*/  SHFL.BFLY PT, R7, R3, 0x1, 0x1f ;  /* 0x0c201f0003077f89 */ /* 0x000ea200000e0000 */
[----:B----4-:R-:W-:-:S03]  /*ef80*/  FADD.FTZ R0, R0, R4 ;  /* 0x0000000400007221 */ /* 0x010fc60000010000 */
[----:B------:R-:W4:Y:S04]  /*ef90*/  SHFL.BFLY PT, R6, R2, 0x1, 0x1f ;  /* 0x0c201f0002067f89 */ /* 0x000f2800000e0000 */
[----:B------:R-:W1:Y:S01]  /*efa0*/  SHFL.BFLY PT, R4, R0, 0x1, 0x1f ;  /* 0x0c201f0000047f89 */ /* 0x000e6200000e0000 */
[----:B---3--:R-:W-:Y:S01]  /*efb0*/  FADD.FTZ R5, R5, R8 ;  /* 0x0000000805057221 */ /* 0x008fe20000010000 */
[----:B--2---:R-:W-:-:S04]  /*efc0*/  FADD.FTZ R38, R3, R7 ;  /* 0x0000000703267221 */ /* 0x004fc80000010000 */
[----:B------:R-:W2:Y:S01]  /*efd0*/  SHFL.BFLY PT, R8, R5, 0x1, 0x1f ;  /* 0x0c201f0005087f89 */ /* 0x000ea200000e0000 */
[----:B------:R-:W-:Y:S01]  /*efe0*/  LOP3.LUT R3, R42, 0xfffffff8, RZ, 0xc0, !PT ;  /* 0xfffffff82a037812 */ /* 0x000fe200078ec0ff */
[----:B----4-:R-:W-:Y:S01]  /*eff0*/  FADD.FTZ R37, R2, R6 ;  /* 0x0000000602257221 */ /* 0x010fe20000010000 */
[----:B------:R-:W-:Y:S02]  /*f000*/  SHF.R.S32.HI R2, RZ, 0x1f, R9 ;  /* 0x0000001fff027819 */ /* 0x000fe40000011409 */
[----:B------:R-:W-:Y:S01]  /*f010*/  FSETP.NE.FTZ.AND P5, PT, R38, RZ, PT ;  /* 0x000000ff2600720b */ /* 0x000fe20003fb5000 */
[----:B-1----:R-:W-:Y:S01]  /*f020*/  FADD.FTZ R39, R0, R4 ;  /* 0x0000000400277221 */ /* 0x002fe20000010000 */
[CC--:B------:R-:W-:Y:S02]  /*f030*/  LEA.HI R4, R2.reuse, R9.reuse, RZ, 0x2 ;  /* 0x0000000902047211 */ /* 0x0c0fe400078f10ff */
[----:B------:R-:W-:Y:S02]  /*f040*/  LEA.HI R2, R2, R9, RZ, 0x5 ;  /* 0x0000000902027211 */ /* 0x000fe400078f28ff */
[----:B------:R-:W-:-:S02]  /*f050*/  MOV R0, 0x3f800000 ;  /* 0x3f80000000007802 */ /* 0x000fc40000000f00 */
[----:B------:R-:W-:Y:S02]  /*f060*/  SHF.R.S32.HI R6, RZ, 0x5, R2 ;  /* 0x00000005ff067819 */ /* 0x000fe40000011402 */
[----:B------:R-:W-:Y:S02]  /*f070*/  LOP3.LUT R2, R2, 0xffffffe0, RZ, 0xc0, !PT ;  /* 0xffffffe002027812 */ /* 0x000fe400078ec0ff */
[----:B------:R-:W-:Y:S01]  /*f080*/  FSETP.NE.FTZ.AND P4, PT, R37, RZ, PT ;  /* 0x000000ff2500720b */ /* 0x000fe20003f95000 */
[----:B------:R-:W1:Y:S01]  /*f090*/  @P5 MUFU.RCP R0, R38 ;  /* 0x0000002600005308 */ /* 0x000e620000001000 */
[----:B------:R-:W-:Y:S02]  /*f0a0*/  FSETP.NE.FTZ.AND P3, PT, R39, RZ, PT ;  /* 0x000000ff2700720b */ /* 0x000fe40003f75000 */
[----:B------:R-:W-:Y:S02]  /*f0b0*/  IADD3 R2, -R2, R9, RZ ;  /* 0x0000000902027210 */ /* 0x000fe40007ffe1ff */
[----:B------:R-:W-:Y:S01]  /*f0c0*/  IADD3 R41, -R3, R41, RZ ;  /* 0x0000002903297210 */ /* 0x000fe20007ffe1ff */
[----:B--2---:R-:W-:Y:S01]  /*f0d0*/  FADD.FTZ R40, R5, R8 ;  /* 0x0000000805287221 */ /* 0x004fe20000010000 */
[----:B------:R-:W-:-:S02]  /*f0e0*/  LOP3.LUT P6, RZ, R2, 0x3, RZ, 0xc0, !PT ;  /* 0x0000000302ff7812 */ /* 0x000fc400078cc0ff */
        /* <DEDUP_REMOVED lines=266> */
.L_x_30:
[----:B------:R-:W-:Y:S05]  /*10190*/  BSYNC B0 ;  /* 0x0000000000007941 */ /* 0x000fea0003800000 */
.L_x_29:
        /* <DEDUP_REMOVED lines=56> */
.L_x_23:
        /* <DEDUP_REMOVED lines=46> */
[----:B------:R-:W-:Y:S01]  /*10800*/  USHF.L.U64.HI UR7, UR6, 0x5, UR7 ;  /* 0x0000000506077899 */ /* 0x000fe20008010207 */
[----:B------:R-:W-:Y:S01]  /*10810*/  IMAD.SHL.U32 R16, R11, 0x80, RZ ;  /* 0x000000800b107824 */ /* 0x000fe200078e00ff */
        /* <DEDUP_REMOVED lines=53> */
.L_x_32:
[----:B------:R-:W-:Y:S05]  /*10b70*/  BSYNC B0 ;  /* 0x0000000000007941 */ /* 0x000fea0003800000 */
.L_x_31:
        /* <DEDUP_REMOVED lines=18> */
.L_x_34:
[----:B------:R-:W-:Y:S05]  /*10ca0*/  BSYNC B0 ;  /* 0x0000000000007941 */ /* 0x000fea0003800000 */
.L_x_33:
        /* <DEDUP_REMOVED lines=10> */
.L_x_36:
[----:B------:R-:W-:Y:S05]  /*10d50*/  BSYNC B0 ;  /* 0x0000000000007941 */ /* 0x000fea0003800000 */
.L_x_35:
        /* <DEDUP_REMOVED lines=10> */
.L_x_38:
[----:B------:R-:W-:Y:S05]  /*10e00*/  BSYNC B0 ;  /* 0x0000000000007941 */ /* 0x000fea0003800000 */
.L_x_37:
        /* <DEDUP_REMOVED lines=10> */
.L_x_40:
[----:B------:R-:W-:Y:S05]  /*10eb0*/  BSYNC B0 ;  /* 0x0000000000007941 */ /* 0x000fea0003800000 */
.L_x_39:
        /* <DEDUP_REMOVED lines=10> */
.L_x_42:
[----:B------:R-:W-:Y:S05]  /*10f60*/  BSYNC B0 ;  /* 0x0000000000007941 */ /* 0x000fea0003800000 */
.L_x_41:
        /* <DEDUP_REMOVED lines=10> */
.L_x_44:
[----:B------:R-:W-:Y:S05]  /*11010*/  BSYNC B0 ;  /* 0x0000000000007941 */ /* 0x000fea0003800000 */
.L_x_43:
        /* <DEDUP_REMOVED lines=10> */
.L_x_45:
        /* <DEDUP_REMOVED lines=12> */
.L_x_1416:


//--------------------- .text._ZN5flash16flash_fwd_kernelI23Flash_fwd_kernel_traitsILi64ELi128ELi128ELi4ELb0ELb0EN7cutlass6half_tE19Flash_kernel_traitsILi64ELi128ELi128ELi4ES3_EELb0ELb1ELb0ELb0ELb0ELb1ELb0ELb0EEEvNS_16Flash_fwd_paramsE --------------------------
	.section	.text._ZN5flash16flash_fwd_kernelI23Flash_fwd_kernel_traitsILi64ELi128ELi128ELi4ELb0ELb0EN7cutlass6half_tE19Flash_kernel_traitsILi64ELi128ELi128ELi4ES3_EELb0ELb1ELb0ELb0ELb0ELb1ELb0ELb0EEEvNS_16Flash_fwd_paramsE,"ax",@progbits
	.align	128
        .global         _ZN5flash16flash_fwd_kernelI23Flash_fwd_kernel_traitsILi64ELi128ELi128ELi4ELb0ELb0EN7cutlass6half_tE19Flash_kernel_traitsILi64ELi128ELi128ELi4ES3_EELb0ELb1ELb0ELb0ELb0ELb1ELb0ELb0EEEvNS_16Flash_fwd_paramsE
        .type           _ZN5flash16flash_fwd_kernelI23Flash_fwd_kernel_traitsILi64ELi128ELi128ELi4ELb0ELb0EN7cutlass6half_tE19Flash_kernel_traitsILi64ELi128ELi128ELi4ES3_EELb0ELb1ELb0ELb0ELb0ELb1ELb0ELb0EEEvNS_16Flash_fwd_paramsE,@function
        .size           _ZN5flash16flash_fwd_kernelI23Flash_fwd_kernel_traitsILi64ELi128ELi128ELi4ELb0ELb0EN7cutlass6half_tE19Flash_kernel_traitsILi64ELi128ELi128ELi4ES3_EELb0ELb1ELb0ELb0ELb0ELb1ELb0ELb0EEEvNS_16Flash_fwd_paramsE,(.L_x_1417 - _ZN5flash16flash_fwd_kernelI23Flash_fwd_kernel_traitsILi64ELi128ELi128ELi4ELb0ELb0EN7cutlass6half_tE19Flash_kernel_traitsILi64ELi128ELi128ELi4ES3_EELb0ELb1ELb0ELb0ELb0ELb1ELb0ELb0EEEvNS_16Flash_fwd_paramsE)
        .other          _ZN5flash16flash_fwd_kernelI23Flash_fwd_kernel_traitsILi64ELi128ELi128ELi4ELb0ELb0EN7cutlass6half_tE19Flash_kernel_traitsILi64ELi128ELi128ELi4ES3_EELb0ELb1ELb0ELb0ELb0ELb1ELb0ELb0EEEvNS_16Flash_fwd_paramsE,@"STO_CUDA_ENTRY STV_DEFAULT"
_ZN5flash16flash_fwd_kernelI23Flash_fwd_kernel_traitsILi64ELi128ELi128ELi4ELb0ELb0EN7cutlass6half_tE19Flash_kernel_traitsILi64ELi128ELi128ELi4ES3_EELb0ELb1ELb0ELb0ELb0ELb1ELb0ELb0EEEvNS_16Flash_fwd_paramsE:
.text._ZN5flash16flash_fwd_kernelI23Flash_fwd_kernel_traitsILi64ELi128ELi128ELi4ELb0ELb0EN7cutlass6half_tE19Flash_kernel_traitsILi64ELi128ELi128ELi4ES3_EELb0ELb1ELb0ELb0ELb0ELb1ELb0ELb0EEEvNS_16Flash_fwd_paramsE:
[----:B------:R-:W1:Y:S08]  /*0000*/  LDC R1, c[0x0][0x28] ;  /* 0x00000a00ff017b82 */ /* 0x000e700000000800 */
[----:B------:R-:W2:Y:S01]  /*0010*/  S2UR UR22, SR_CTAID.Y ;  /* 0x00000000001679c3 */ /* 0x000ea20000002600 */
[----:B------:R-:W-:Y:S01]  /*0020*/  ULDC.64 UR4, c[0x0][0x300] ;  /* 0x0000c00000047ab9 */ /* 0x000fe20000000a00 */
[----:B------:R-:W-:Y:S01]  /*0030*/  ULDC.64 UR6, c[0x0][0x2f0] ;  /* 0x0000bc0000067ab9 */ /* 0x000fe20000000a00 */
[----:B------:R-:W-:Y:S01]  /*0040*/  UISETP.NE.U32.AND UP1, UPT, UR4, URZ, UPT ;  /* 0x0000003f0400728c */ /* 0x000fe2000bf25070 */
[----:B-1----:R-:W-:Y:S01]  /*0050*/  VIADD R1, R1, 0xffffff00 ;  /* 0xffffff0001017836 */ /* 0x002fe20000000000 */
[----:B------:R-:W-:-:S02]  /*0060*/  UISETP.NE.U32.AND UP2, UPT, UR6, URZ, UPT ;  /* 0x0000003f0600728c */ /* 0x000fc4000bf45070 */
[----:B------:R-:W-:Y:S01]  /*0070*/  UISETP.NE.AND.EX UP1, UPT, UR5, URZ, UPT, UP1 ;  /* 0x0000003f0500728c */ /* 0x000fe2000bf25310 */
[----:B------:R-:W-:Y:S01]  /*0080*/  ULDC.64 UR8, c[0x0][0x2f0] ;  /* 0x0000bc0000087ab9 */ /* 0x000fe20000000a00 */
[----:B------:R-:W-:Y:S01]  /*0090*/  UISETP.NE.AND.EX UP2, UPT, UR7, URZ, UPT, UP2 ;  /* 0x0000003f0700728c */ /* 0x000fe2000bf45320 */
[----:B------:R-:W-:-:S03]  /*00a0*/  ULDC.U8 UR4, c[0x0][0x3c2] ;  /* 0x0000f08000047ab9 */ /* 0x000fc60000000000 */
[----:B------:R-:W-:Y:S01]  /*00b0*/  PLOP3.LUT P0, PT, PT, PT, UP1, 0x80, 0x0 ;  /* 0x000000000000781c */ /* 0x000fe20003f0f018 */
[----:B------:R-:W-:Y:S01]  /*00c0*/  ULDC.64 UR6, c[0x0][0x2f8] ;  /* 0x0000be0000067ab9 */ /* 0x000fe20000000a00 */
[----:B------:R-:W-:Y:S01]  /*00d0*/  UISETP.NE.AND UP3, UPT, UR4, URZ, UPT ;  /* 0x0000003f0400728c */ /* 0x000fe2000bf65270 */
[----:B------:R-:W-:Y:S01]  /*00e0*/  PLOP3.LUT P2, PT, PT, PT, UP2, 0x80, 0x0 ;  /* 0x000000000000781c */ /* 0x000fe20003f4f028 */
[----:B------:R-:W-:Y:S01]  /*00f0*/  UISETP.EQ.U32.AND UP0, UPT, UR6, URZ, UPT ;  /* 0x0000003f0600728c */ /* 0x000fe2000bf02070 */
[----:B------:R-:W-:Y:S01]  /*0100*/  ULDC.64 UR16, c[0x0][0x208] ;  /* 0x0000820000107ab9 */ /* 0x000fe20000000a00 */
[----:B------:R-:W-:Y:S02]  /*0110*/  ULDC.64 UR4, c[0x0][0x2f8] ;  /* 0x0000be0000047ab9 */ /* 0x000fe40000000a00 */
[----:B------:R-:W-:Y:S02]  /*0120*/  UISETP.EQ.OR.EX UP0, UPT, UR7, URZ, !UP3, UP0 ;  /* 0x0000003f0700728c */ /* 0x000fe4000df02700 */
[----:B--2---:R-:W-:-:S06]  /*0130*/  UIMAD.WIDE UR8, UR22, 0x4, UR8 ;  /* 0x00000004160878a5 */ /* 0x004fcc000f8e0208 */
[----:B------:R-:W-:Y:S02]  /*0140*/  IMAD.U32 R2, RZ, RZ, UR8 ;  /* 0x00000008ff027e24 */ /* 0x000fe4000f8e00ff */
[----:B------:R-:W-:Y:S01]  /*0150*/  IMAD.U32 R3, RZ, RZ, UR9 ;  /* 0x00000009ff037e24 */ /* 0x000fe2000f8e00ff */
[----:B------:R-:W-:Y:S02]  /*0160*/  @UP1 ULDC.64 UR8, c[0x0][0x300] ;  /* 0x0000c00000081ab9 */ /* 0x000fe40000000a00 */
[----:B------:R-:W-:Y:S02]  /*0170*/  @UP1 UIMAD.WIDE UR8, UR22, 0x4, UR8 ;  /* 0x00000004160818a5 */ /* 0x000fe4000f8e0208 */
[----:B------:R-:W2:Y:S04]  /*0180*/  @P2 LDG.E R7, desc[UR16][R2.64] ;  /* 0x0000001002072981 */ /* 0x000ea8000c1e1900 */
[----:B------:R-:W-:Y:S01]  /*0190*/  IMAD.U32 R4, RZ, RZ, UR8 ;  /* 0x00000008ff047e24 */ /* 0x000fe2000f8e00ff */
[----:B------:R1:W3:Y:S01]  /*01a0*/  @P2 LDG.E R6, desc[UR16][R2.64+0x4] ;  /* 0x0000041002062981 */ /* 0x0002e2000c1e1900 */
[----:B------:R-:W-:Y:S01]  /*01b0*/  IMAD.U32 R5, RZ, RZ, UR9 ;  /* 0x00000009ff057e24 */ /* 0x000fe2000f8e00ff */
[----:B------:R-:W-:Y:S01]  /*01c0*/  PLOP3.LUT P1, PT, PT, PT, UP0, 0x80, 0x0 ;  /* 0x000000000000781c */ /* 0x000fe20003f2f008 */
[----:B------:R-:W-:-:S03]  /*01d0*/  UIMAD.WIDE UR4, UR22, 0x4, UR4 ;  /* 0x00000004160478a5 */ /* 0x000fc6000f8e0204 */
[----:B------:R-:W4:Y:S03]  /*01e0*/  @P0 LDG.E R4, desc[UR16][R4.64] ;  /* 0x0000001004040981 */ /* 0x000f26000c1e1900 */
[----:B-1----:R-:W-:Y:S02]  /*01f0*/  IMAD.U32 R2, RZ, RZ, UR4 ;  /* 0x00000004ff027e24 */ /* 0x002fe4000f8e00ff */
[----:B------:R-:W-:-:S05]  /*0200*/  IMAD.U32 R3, RZ, RZ, UR5 ;  /* 0x00000005ff037e24 */ /* 0x000fca000f8e00ff */
[----:B------:R-:W5:Y:S01]  /*0210*/  @!P1 LDG.E R0, desc[UR16][R2.64] ;  /* 0x0000001002009981 */ /* 0x000f62000c1e1900 */
[----:B------:R-:W-:Y:S01]  /*0220*/  UMOV UR12, 0xffffffff ;  /* 0xffffffff000c7882 */ /* 0x000fe20000000000 */
[----:B------:R-:W-:Y:S01]  /*0230*/  UMOV UR23, URZ ;  /* 0x0000003f00177c82 */ /* 0x000fe20008000000 */
[----:B------:R-:W-:Y:S01]  /*0240*/  UMOV UR8, 0xffffffff ;  /* 0xffffffff00087882 */ /* 0x000fe20000000000 */
[----:B------:R-:W1:Y:S08]  /*0250*/  S2UR UR19, SR_CTAID.X ;  /* 0x00000000001379c3 */ /* 0x000e700000002500 */
[----:B------:R-:W1:Y:S01]  /*0260*/  S2UR UR4, SR_CTAID.Z ;  /* 0x00000000000479c3 */ /* 0x000e620000002700 */
[----:B--2---:R-:W-:-:S02]  /*0270*/  @P2 R2UR UR12, R7 ;  /* 0x00000000070c22ca */ /* 0x004fc400000e0000 */
[----:B---3--:R-:W-:Y:S02]  /*0280*/  @P2 R2UR UR21, R6 ;  /* 0x00000000061522ca */ /* 0x008fe400000e0000 */
[----:B----4-:R-:W-:Y:S02]  /*0290*/  @P0 R2UR UR23, R4 ;  /* 0x00000000041702ca */ /* 0x010fe400000e0000 */
[----:B------:R-:W-:-:S04]  /*02a0*/  ISETP.NE.U32.AND P0, PT, RZ, UR6, PT ;  /* 0x00000006ff007c0c */ /* 0x000fc8000bf05070 */
[----:B------:R-:W-:-:S05]  /*02b0*/  ISETP.NE.AND.EX P0, PT, RZ, UR7, PT, P0 ;  /* 0x00000007ff007c0c */ /* 0x000fca000bf05300 */
[----:B------:R-:W-:-:S07]  /*02c0*/  @UP2 UIADD3 UR21, UR21, -UR12, URZ ;  /* 0x8000000c15152290 */ /* 0x000fce000fffe03f */
[----:B------:R-:W-:Y:S01]  /*02d0*/  @!UP2 ULDC UR21, c[0x0][0x2c4] ;  /* 0x0000b1000015aab9 */ /* 0x000fe20000000800 */
[----:B-----5:R-:W-:Y:S01]  /*02e0*/  @!P1 R2UR UR8, R0 ;  /* 0x00000000000892ca */ /* 0x020fe200000e0000 */
[----:B-1----:R-:W-:-:S14]  /*02f0*/  @!P0 BRA `(.L_x_46) ;  /* 0x00000000001c8947 */ /* 0x002fdc0003800000 */
[----:B------:R-:W-:-:S13]  /*0300*/  PLOP3.LUT P0, PT, PT, PT, UP3, 0x80, 0x0 ;  /* 0x000000000000781c */ /* 0x000fda0003f0f038 */
[----:B------:R-:W2:Y:S04]  /*0310*/  @P0 LDG.E R0, desc[UR16][R2.64+0x4] ;  /* 0x0000041002000981 */ /* 0x000ea8000c1e1900 */
[----:B------:R-:W3:Y:S01]  /*0320*/  @!P0 LDG.E R2, desc[UR16][R2.64] ;  /* 0x0000001002028981 */ /* 0x000ee2000c1e1900 */
[----:B--2---:R-:W-:-:S13]  /*0330*/  @P0 R2UR UR5, R0 ;  /* 0x00000000000502ca */ /* 0x004fda00000e0000 */
[----:B------:R-:W-:-:S07]  /*0340*/  @UP3 UIADD3 UR5, UR5, -UR8, URZ ;  /* 0x8000000805053290 */ /* 0x000fce000fffe03f */
[----:B---3--:R-:W-:Y:S01]  /*0350*/  @!P0 R2UR UR5, R2 ;  /* 0x00000000020582ca */ /* 0x008fe200000e0000 */
[----:B------:R-:W-:-:S14]  /*0360*/  BRA `(.L_x_47) ;  /* 0x0000000000047947 */ /* 0x000fdc0003800000 */
.L_x_46:
[----:B------:R-:W-:-:S05]  /*0370*/  ULDC UR5, c[0x0][0x2c8] ;  /* 0x0000b20000057ab9 */ /* 0x000fca0000000800 */
.L_x_47:
[----:B------:R-:W-:Y:S02]  /*0380*/  ULDC.64 UR6, c[0x0][0x308] ;  /* 0x0000c20000067ab9 */ /* 0x000fe40000000a00 */
[----:B------:R-:W-:-:S04]  /*0390*/  UISETP.NE.U32.AND UP2, UPT, UR6, URZ, UPT ;  /* 0x0000003f0600728c */ /* 0x000fc8000bf45070 */
[----:B------:R-:W-:-:S06]  /*03a0*/  UISETP.NE.AND.EX UP2, UPT, UR7, URZ, UPT, UP2 ;  /* 0x0000003f0700728c */ /* 0x000fcc000bf45320 */
[----:B------:R-:W-:-:S05]  /*03b0*/  PLOP3.LUT P0, PT, PT, PT, UP2, 0x80, 0x0 ;  /* 0x000000000000781c */ /* 0x000fca0003f0f028 */
[----:B------:R-:W-:Y:S02]  /*03c0*/  @UP2 ULDC.64 UR6, c[0x0][0x308] ;  /* 0x0000c20000062ab9 */ /* 0x000fe40000000a00 */
[----:B------:R-:W-:-:S06]  /*03d0*/  @UP2 UIMAD.WIDE UR6, UR22, 0x4, UR6 ;  /* 0x00000004160628a5 */ /* 0x000fcc000f8e0206 */
[----:B------:R-:W-:Y:S02]  /*03e0*/  IMAD.U32 R2, RZ, RZ, UR6 ;  /* 0x00000006ff027e24 */ /* 0x000fe4000f8e00ff */
[----:B------:R-:W-:Y:S01]  /*03f0*/  IMAD.U32 R3, RZ, RZ, UR7 ;  /* 0x00000007ff037e24 */ /* 0x000fe2000f8e00ff */
[----:B------:R-:W-:Y:S01]  /*0400*/  USHF.L.U32 UR19, UR19, 0x7, URZ ;  /* 0x0000000713137899 */ /* 0x000fe2000800063f */
[----:B------:R-:W-:-:S03]  /*0410*/  @!UP2 ULDC.64 UR6, c[0x0][0x318] ;  /* 0x0000c6000006aab9 */ /* 0x000fc60000000a00 */
[----:B------:R-:W2:Y:S01]  /*0420*/  @P0 LDG.E R0, desc[UR16][R2.64] ;  /* 0x0000001002000981 */ /* 0x000ea2000c1e1900 */
[----:B------:R-:W-:Y:S02]  /*0430*/  UISETP.GT.AND UP1, UPT, UR21, UR19, UPT ;  /* 0x000000131500728c */ /* 0x000fe4000bf24270 */
[----:B------:R-:W-:-:S03]  /*0440*/  @!UP2 UISETP.NE.U32.AND UP0, UPT, UR6, URZ, UPT ;  /* 0x0000003f0600a28c */ /* 0x000fc6000bf05070 */
[----:B------:R-:W-:Y:S01]  /*0450*/  @!UP2 ULDC UR6, c[0x0][0x2cc] ;  /* 0x0000b3000006aab9 */ /* 0x000fe20000000800 */
[----:B------:R-:W-:-:S04]  /*0460*/  @!UP2 UISETP.NE.AND.EX UP0, UPT, UR7, URZ, UPT, UP0 ;  /* 0x0000003f0700a28c */ /* 0x000fc8000bf05300 */
[----:B------:R-:W-:Y:S01]  /*0470*/  @!UP2 USEL UR6, UR6, URZ, UP0 ;  /* 0x0000003f0606a287 */ /* 0x000fe20008000000 */
[----:B--2---:R-:W-:Y:S02]  /*0480*/  @P0 R2UR UR20, R0 ;  /* 0x00000000001402ca */ /* 0x004fe400000e0000 */
[----:B------:R-:W-:-:S11]  /*0490*/  PLOP3.LUT P0, PT, PT, PT, UP1, 0x80, 0x0 ;  /* 0x000000000000781c */ /* 0x000fd60003f0f018 */
[----:B------:R-:W-:Y:S02]  /*04a0*/  @UP2 UIADD3 UR20, UR20, -UR23, URZ ;  /* 0x8000001714142290 */ /* 0x000fe4000fffe03f */
[----:B------:R-:W-:Y:S01]  /*04b0*/  @!UP2 UIADD3 UR20, UR6, UR5, -UR23 ;  /* 0x000000050614a290 */ /* 0x000fe2000fffe817 */
[----:B------:R-:W-:Y:S11]  /*04c0*/  @!P0 EXIT ;  /* 0x000000000000894d */ /* 0x000ff60003800000 */
[----:B------:R-:W-:Y:S01]  /*04d0*/  UIADD3 UR6, -UR21, 0xff, UR19 ;  /* 0x000000ff15067890 */ /* 0x000fe2000fffe113 */
[----:B------:R-:W1:Y:S01]  /*04e0*/  S2R R138, SR_TID.X ;  /* 0x00000000008a7919 */ /* 0x000e620000002100 */
[----:B------:R-:W-:Y:S01]  /*04f0*/  ULDC UR18, c[0x0][0x398] ;  /* 0x0000e60000127ab9 */ /* 0x000fe20000000800 */
[----:B------:R-:W-:Y:S02]  /*0500*/  UIADD3 UR9, UR20, 0x7f, URZ ;  /* 0x0000007f14097890 */ /* 0x000fe4000fffe03f */
[----:B------:R-:W-:Y:S02]  /*0510*/  UIADD3 UR6, UR6, UR18, UR20 ;  /* 0x0000001206067290 */ /* 0x000fe4000fffe014 */
[----:B------:R-:W-:Y:S02]  /*0520*/  USHF.R.S32.HI UR7, URZ, 0x1f, UR9 ;  /* 0x0000001f3f077899 */ /* 0x000fe40008011409 */
[----:B------:R-:W-:Y:S02]  /*0530*/  USHF.R.S32.HI UR5, URZ, 0x1f, UR6 ;  /* 0x0000001f3f057899 */ /* 0x000fe40008011406 */
[----:B------:R-:W-:-:S02]  /*0540*/  ULEA.HI UR7, UR7, UR9, URZ, 0x7 ;  /* 0x0000000907077291 */ /* 0x000fc4000f8f383f */
[----:B------:R-:W-:Y:S02]  /*0550*/  ULEA.HI UR5, UR5, UR6, URZ, 0x7 ;  /* 0x0000000605057291 */ /* 0x000fe4000f8f383f */
[----:B------:R-:W-:Y:S02]  /*0560*/  USHF.R.S32.HI UR7, URZ, 0x7, UR7 ;  /* 0x000000073f077899 */ /* 0x000fe40008011407 */
[----:B------:R-:W-:-:S04]  /*0570*/  USHF.R.S32.HI UR5, URZ, 0x7, UR5 ;  /* 0x000000073f057899 */ /* 0x000fc80008011405 */
[----:B------:R-:W-:-:S04]  /*0580*/  UISETP.LT.AND UP0, UPT, UR7, UR5, UPT ;  /* 0x000000050700728c */ /* 0x000fc8000bf01270 */
[----:B------:R-:W-:-:S04]  /*0590*/  USEL UR14, UR7, UR5, UP0 ;  /* 0x00000005070e7287 */ /* 0x000fc80008000000 */
[----:B------:R-:W-:-:S06]  /*05a0*/  UISETP.GE.AND UP0, UPT, UR14, 0x1, UPT ;  /* 0x000000010e00788c */ /* 0x000fcc000bf06270 */
[----:B------:R-:W-:-:S13]  /*05b0*/  PLOP3.LUT P0, PT, PT, PT, UP0, 0x80, 0x0 ;  /* 0x000000000000781c */ /* 0x000fda0003f0f008 */
[----:B-1----:R-:W-:Y:S05]  /*05c0*/  @!P0 BRA `(.L_x_48) ;  /* 0x0000016800a08947 */ /* 0x002fea0003800000 */
[----:B------:R-:W1:Y:S01]  /*05d0*/  LDC R13, c[0x0][0x278] ;  /* 0x00009e00ff0d7b82 */ /* 0x000e620000000800 */
[----:B------:R-:W-:Y:S01]  /*05e0*/  SHF.R.S32.HI R46, RZ, 0x1f, R138 ;  /* 0x0000001fff2e7819 */ /* 0x000fe2000001148a */
[----:B------:R-:W2:Y:S01]  /*05f0*/  S2R R12, SR_CTAID.Z ;  /* 0x00000000000c7919 */ /* 0x000ea20000002700 */
[----:B------:R-:W-:Y:S02]  /*0600*/  UIADD3 UR5, -UR19, UR21, URZ ;  /* 0x0000001513057290 */ /* 0x000fe4000fffe13f */
[CC--:B------:R-:W-:Y:S01]  /*0610*/  LEA.HI R4, R46.reuse, R138.reuse, RZ, 0x3 ;  /* 0x0000008a2e047211 */ /* 0x0c0fe200078f18ff */
[----:B------:R-:W3:Y:S01]  /*0620*/  S2R R9, SR_CTAID.X ;  /* 0x0000000000097919 */ /* 0x000ee20000002500 */
[----:B------:R-:W-:Y:S01]  /*0630*/  UISETP.NE.AND UP0, UPT, UR12, -0x1, UPT ;  /* 0xffffffff0c00788c */ /* 0x000fe2000bf05270 */
[----:B------:R-:W-:Y:S01]  /*0640*/  LEA.HI R16, R46, R138, RZ, 0x6 ;  /* 0x0000008a2e107211 */ /* 0x000fe200078f30ff */
[----:B------:R-:W-:Y:S01]  /*0650*/  UIADD3 UR13, UR14, -0x1, URZ ;  /* 0xffffffff0e0d7890 */ /* 0x000fe2000fffe03f */
[----:B------:R-:W-:-:S03]  /*0660*/  SHF.R.S32.HI R10, RZ, 0x3, R4 ;  /* 0x00000003ff0a7819 */ /* 0x000fc60000011404 */
[----:B------:R-:W-:Y:S01]  /*0670*/  IMAD.SHL.U32 R16, R16, 0x8, RZ ;  /* 0x0000000810107824 */ /* 0x000fe200078e00ff */
[C---:B------:R-:W-:Y:S01]  /*0680*/  ISETP.GE.AND P3, PT, R10.reuse, UR5, PT ;  /* 0x000000050a007c0c */ /* 0x040fe2000bf66270 */
[C---:B------:R-:W-:Y:S01]  /*0690*/  VIADD R38, R10.reuse, 0x10 ;  /* 0x000000100a267836 */ /* 0x040fe20000000000 */
[----:B------:R-:W-:Y:S01]  /*06a0*/  SHF.R.S32.HI R11, RZ, 0x1f, R10 ;  /* 0x0000001fff0b7819 */ /* 0x000fe2000001140a */
[C---:B------:R-:W-:Y:S01]  /*06b0*/  VIADD R37, R10.reuse, 0x20 ;  /* 0x000000200a257836 */ /* 0x040fe20000000000 */
[----:B------:R-:W-:Y:S01]  /*06c0*/  @UP0 ULDC.64 UR6, c[0x0][0x240] ;  /* 0x0000900000060ab9 */ /* 0x000fe20000000a00 */
[----:B------:R-:W-:Y:S01]  /*06d0*/  VIADD R44, R10, 0x30 ;  /* 0x000000300a2c7836 */ /* 0x000fe20000000000 */
[----:B------:R-:W-:Y:S01]  /*06e0*/  ISETP.GE.AND P2, PT, R38, UR5, PT ;  /* 0x0000000526007c0c */ /* 0x000fe2000bf46270 */
[----:B------:R-:W-:Y:S01]  /*06f0*/  @UP0 UIMAD.WIDE.U32 UR24, UR12, UR6, URZ ;  /* 0x000000060c1802a5 */ /* 0x000fe2000f8e003f */
[----:B------:R-:W-:Y:S01]  /*0700*/  ISETP.GE.AND P1, PT, R37, UR5, PT ;  /* 0x0000000525007c0c */ /* 0x000fe2000bf26270 */
[----:B------:R-:W-:Y:S01]  /*0710*/  @!UP0 USHF.R.S32.HI UR10, URZ, 0x1f, UR22 ;  /* 0x0000001f3f0a8899 */ /* 0x000fe20008011416 */
[----:B-1----:R-:W-:Y:S01]  /*0720*/  IABS R0, R13 ;  /* 0x0000000d00007213 */ /* 0x002fe20000000000 */
[----:B------:R-:W-:Y:S01]  /*0730*/  @UP0 UIMAD UR9, UR12, UR7, UR25 ;  /* 0x000000070c0902a4 */ /* 0x000fe2000f8e0219 */
[----:B------:R-:W-:Y:S01]  /*0740*/  ISETP.GE.AND P0, PT, R44, UR5, PT ;  /* 0x000000052c007c0c */ /* 0x000fe2000bf06270 */
[----:B------:R-:W1:Y:S01]  /*0750*/  @!P3 LDC.64 R14, c[0x0][0x210] ;  /* 0x00008400ff0ebb82 */ /* 0x000e620000000a00 */
[----:B------:R-:W-:Y:S01]  /*0760*/  @!UP0 ULDC.64 UR6, c[0x0][0x228] ;  /* 0x00008a0000068ab9 */ /* 0x000fe20000000a00 */
[----:B------:R-:W-:Y:S01]  /*0770*/  IMAD.MOV.U32 R8, RZ, RZ, R0 ;  /* 0x000000ffff087224 */ /* 0x000fe200078e0000 */
[----:B------:R-:W-:Y:S01]  /*0780*/  @!UP0 UIMAD UR10, UR10, UR6, URZ ;  /* 0x000000060a0a82a4 */ /* 0x000fe2000f8e023f */
[----:B------:R-:W-:Y:S01]  /*0790*/  VIADD R45, R10, 0x40 ;  /* 0x000000400a2d7836 */ /* 0x000fe20000000000 */
[----:B------:R-:W-:Y:S01]  /*07a0*/  @!UP0 UIMAD.WIDE.U32 UR26, UR22, UR6, URZ ;  /* 0x00000006161a82a5 */ /* 0x000fe2000f8e003f */
[----:B------:R-:W4:Y:S01]  /*07b0*/  I2F.RP R2, R8 ;  /* 0x0000000800027306 */ /* 0x000f220000209400 */
[----:B------:R-:W5:Y:S01]  /*07c0*/  @!P2 S2R R7, SR_CgaCtaId ;  /* 0x000000000007a919 */ /* 0x000f620000008800 */
[----:B--2---:R-:W-:Y:S01]  /*07d0*/  IABS R12, R12 ;  /* 0x0000000c000c7213 */ /* 0x004fe20000000000 */
[----:B------:R-:W-:Y:S01]  /*07e0*/  @!UP0 UIMAD UR7, UR22, UR7, UR10 ;  /* 0x00000007160782a4 */ /* 0x000fe2000f8e020a */
[----:B------:R-:W2:Y:S01]  /*07f0*/  @!P2 LDC.64 R18, c[0x0][0x240] ;  /* 0x00009000ff12ab82 */ /* 0x000ea20000000a00 */
[----:B------:R-:W5:Y:S01]  /*0800*/  @!P1 S2R R6, SR_CgaCtaId ;  /* 0x0000000000069919 */ /* 0x000f620000008800 */
[----:B---3--:R-:W-:Y:S01]  /*0810*/  IMAD.WIDE R52, R9, 0x80, R10 ;  /* 0x0000008009347825 */ /* 0x008fe200078e020a */
[----:B------:R-:W-:Y:S01]  /*0820*/  @!UP0 UIADD3 UR9, UR27, UR7, URZ ;  /* 0x000000071b098290 */ /* 0x000fe2000fffe03f */
[----:B------:R-:W3:Y:S01]  /*0830*/  @!P0 S2R R5, SR_CgaCtaId ;  /* 0x0000000000058919 */ /* 0x000ee20000008800 */
[----:B------:R-:W-:Y:S01]  /*0840*/  @!UP0 UMOV UR24, UR26 ;  /* 0x0000001a00188c82 */ /* 0x000fe20008000000 */
[----:B------:R-:W-:-:S02]  /*0850*/  USHF.R.S32.HI UR10, URZ, 0x1f, UR4 ;  /* 0x0000001f3f0a7899 */ /* 0x000fc40008011404 */
[----:B------:R-:W2:Y:S01]  /*0860*/  @!P1 LDC.64 R20, c[0x0][0x240] ;  /* 0x00009000ff149b82 */ /* 0x000ea20000000a00 */
[----:B------:R-:W-:Y:S01]  /*0870*/  ULDC.64 UR6, c[0x0][0x258] ;  /* 0x0000960000067ab9 */ /* 0x000fe20000000a00 */
[----:B------:R-:W-:Y:S01]  /*0880*/  UIMAD UR15, UR13, -0x80, UR20 ;  /* 0xffffff800d0f78a4 */ /* 0x000fe2000f8e0214 */
[----:B----4-:R-:W4:Y:S01]  /*0890*/  MUFU.RCP R2, R2 ;  /* 0x0000000200027308 */ /* 0x010f220000001000 */
[----:B------:R-:W-:Y:S01]  /*08a0*/  UIMAD UR10, UR10, UR6, URZ ;  /* 0x000000060a0a72a4 */ /* 0x000fe2000f8e023f */
[C---:B------:R-:W-:Y:S01]  /*08b0*/  VIADD R40, R10.reuse, 0x50 ;  /* 0x000000500a287836 */ /* 0x040fe20000000000 */
[----:B------:R-:W-:Y:S01]  /*08c0*/  UISETP.NE.AND UP0, UPT, UR8, -0x1, UPT ;  /* 0xffffffff0800788c */ /* 0x000fe2000bf05270 */
[C---:B------:R-:W-:Y:S01]  /*08d0*/  VIADD R43, R10.reuse, 0x60 ;  /* 0x000000600a2b7836 */ /* 0x040fe20000000000 */
[----:B------:R-:W-:Y:S01]  /*08e0*/  UIMAD UR7, UR4, UR7, UR10 ;  /* 0x00000007040772a4 */ /* 0x000fe2000f8e020a */
[----:B------:R-:W2:Y:S01]  /*08f0*/  @!P2 LDC.64 R24, c[0x0][0x210] ;  /* 0x00008400ff18ab82 */ /* 0x000ea20000000a00 */
[----:B------:R-:W-:Y:S01]  /*0900*/  VIADD R41, R10, 0x70 ;  /* 0x000000700a297836 */ /* 0x000fe20000000000 */
[----:B------:R1:W-:Y:S06]  /*0910*/  STL.64 [R1+0x80], R52 ;  /* 0x0000803401007387 */ /* 0x0003ec0000100a00 */
[----:B------:R-:W2:Y:S01]  /*0920*/  @!P1 LDC.64 R26, c[0x0][0x210] ;  /* 0x00008400ff1a9b82 */ /* 0x000ea20000000a00 */
[----:B------:R-:W-:Y:S01]  /*0930*/  @UP0 UIADD3 UR25, UR23, UR8, URZ ;  /* 0x0000000817190290 */ /* 0x000fe2000fffe03f */
[----:B----4-:R-:W-:Y:S01]  /*0940*/  VIADD R2, R2, 0xffffffe ;  /* 0x0ffffffe02027836 */ /* 0x010fe20000000000 */
[----:B------:R-:W-:-:S02]  /*0950*/  @UP0 ULDC.64 UR10, c[0x0][0x248] ;  /* 0x00009200000a0ab9 */ /* 0x000fc40000000a00 */
[----:B------:R-:W-:Y:S01]  /*0960*/  @UP0 UIMAD.WIDE.U32 UR28, UR25, UR10, URZ ;  /* 0x0000000a191c02a5 */ /* 0x000fe2000f8e003f */
[----:B------:R-:W4:Y:S02]  /*0970*/  F2I.FTZ.U32.TRUNC.NTZ R3, R2 ;  /* 0x0000000200037305 */ /* 0x000f24000021f000 */
[----:B------:R-:W2:Y:S01]  /*0980*/  @!P0 LDC.64 R22, c[0x0][0x240] ;  /* 0x00009000ff168b82 */ /* 0x000ea20000000a00 */
[----:B------:R-:W-:-:S04]  /*0990*/  @UP0 UIMAD UR25, UR25, UR11, URZ ;  /* 0x0000000b191902a4 */ /* 0x000fc8000f8e023f */
[----:B------:R-:W-:Y:S01]  /*09a0*/  @UP0 UIADD3 UR25, UR29, UR25, URZ ;  /* 0x000000191d190290 */ /* 0x000fe2000fffe03f */
[----:B----4-:R-:W-:Y:S02]  /*09b0*/  IMAD.MOV R0, RZ, RZ, -R3 ;  /* 0x000000ffff007224 */ /* 0x010fe400078e0a03 */
[----:B------:R-:W-:Y:S02]  /*09c0*/  IMAD.MOV.U32 R2, RZ, RZ, RZ ;  /* 0x000000ffff027224 */ /* 0x000fe400078e00ff */
[----:B------:R-:W-:-:S04]  /*09d0*/  IMAD R0, R0, R8, RZ ;  /* 0x0000000800007224 */ /* 0x000fc800078e02ff */
[----:B------:R-:W-:Y:S01]  /*09e0*/  IMAD.HI.U32 R3, R3, R0, R2 ;  /* 0x0000000003037227 */ /* 0x000fe200078e0002 */
[----:B------:R-:W-:-:S03]  /*09f0*/  LOP3.LUT R2, R4, 0xfffffff8, RZ, 0xc0, !PT ;  /* 0xfffffff804027812 */ /* 0x000fc600078ec0ff */
[----:B------:R-:W-:Y:S02]  /*0a00*/  IMAD.SHL.U32 R0, R10, 0x40, RZ ;  /* 0x000000400a007824 */ /* 0x000fe400078e00ff */
[----:B------:R-:W-:Y:S02]  /*0a10*/  IMAD.IADD R132, R138, 0x1, -R2 ;  /* 0x000000018a847824 */ /* 0x000fe400078e0a02 */
[----:B------:R-:W-:Y:S01]  /*0a20*/  IMAD.HI.U32 R2, R3, R12, RZ ;  /* 0x0000000c03027227 */ /* 0x000fe200078e00ff */
[----:B------:R-:W-:-:S03]  /*0a30*/  LOP3.LUT R0, R0, 0x1c0, RZ, 0xc0, !PT ;  /* 0x000001c000007812 */ /* 0x000fc600078ec0ff */
[----:B------:R-:W-:Y:S01]  /*0a40*/  IMAD.SHL.U32 R28, R132, 0x8, RZ ;  /* 0x00000008841c7824 */ /* 0x000fe200078e00ff */
[----:B------:R-:W-:-:S04]  /*0a50*/  SHF.R.U32.HI R3, RZ, 0x3, R0 ;  /* 0x00000003ff037819 */ /* 0x000fc80000011600 */
[----:B------:R-:W-:Y:S01]  /*0a60*/  LOP3.LUT R4, R0, 0x38, R28, 0xf8, !PT ;  /* 0x0000003800047812 */ /* 0x000fe200078ef81c */
[----:B------:R-:W-:Y:S01]  /*0a70*/  IMAD.MOV R0, RZ, RZ, -R2 ;  /* 0x000000ffff007224 */ /* 0x000fe200078e0a02 */
[----:B------:R-:W-:Y:S02]  /*0a80*/  SHF.R.S32.HI R29, RZ, 0x1f, R28 ;  /* 0x0000001fff1d7819 */ /* 0x000fe4000001141c */
[----:B------:R-:W-:Y:S01]  /*0a90*/  LOP3.LUT R9, R4, R3, RZ, 0x3c, !PT ;  /* 0x0000000304097212 */ /* 0x000fe200078e3cff */
[C---:B------:R-:W-:Y:S01]  /*0aa0*/  IMAD R0, R8.reuse, R0, R12 ;  /* 0x0000000008007224 */ /* 0x040fe200078e020c */
[----:B------:R-:W-:Y:S02]  /*0ab0*/  @!P2 MOV R4, 0x400 ;  /* 0x000004000004a802 */ /* 0x000fe40000000f00 */
[----:B------:R-:W-:Y:S02]  /*0ac0*/  @!P1 MOV R3, 0x400 ;  /* 0x0000040000039802 */ /* 0x000fe40000000f00 */
[----:B------:R-:W-:-:S02]  /*0ad0*/  ISETP.GT.U32.AND P5, PT, R8, R0, PT ;  /* 0x000000000800720c */ /* 0x000fc40003fa4070 */
[----:B-----5:R-:W-:Y:S02]  /*0ae0*/  @!P2 LEA R31, R7, R4, 0x18 ;  /* 0x00000004071fa211 */ /* 0x020fe400078ec0ff */
[----:B------:R-:W-:Y:S02]  /*0af0*/  @!P1 LEA R30, R6, R3, 0x18 ;  /* 0x00000003061e9211 */ /* 0x000fe400078ec0ff */
[----:B------:R-:W4:Y:S01]  /*0b00*/  @!P3 LDC.64 R6, c[0x0][0x240] ;  /* 0x00009000ff06bb82 */ /* 0x000f220000000a00 */
[----:B------:R-:W-:Y:S02]  /*0b10*/  @!P0 MOV R3, 0x400 ;  /* 0x0000040000038802 */ /* 0x000fe40000000f00 */
[----:B------:R-:W-:Y:S02]  /*0b20*/  IADD3 R4, P4, R28, UR24, RZ ;  /* 0x000000181c047c10 */ /* 0x000fe4000ff9e0ff */
[----:B---3--:R-:W-:Y:S01]  /*0b30*/  @!P0 LEA R34, R5, R3, 0x18 ;  /* 0x0000000305228211 */ /* 0x008fe200078ec0ff */
[----:B------:R-:W-:Y:S01]  /*0b40*/  IMAD.U32 R3, RZ, RZ, UR6 ;  /* 0x00000006ff037e24 */ /* 0x000fe2000f8e00ff */
[----:B------:R-:W-:Y:S01]  /*0b50*/  IADD3.X R5, R29, UR9, RZ, P4, !PT ;  /* 0x000000091d057c10 */ /* 0x000fe2000a7fe4ff */
[----:B------:R-:W-:Y:S01]  /*0b60*/  @!P5 IMAD.IADD R0, R0, 0x1, -R8 ;  /* 0x000000010000d824 */ /* 0x000fe200078e0a08 */
[----:B------:R-:W-:Y:S01]  /*0b70*/  LOP3.LUT R16, R9, 0xfffffe00, R16, 0xf8, !PT ;  /* 0xfffffe0009107812 */ /* 0x000fe200078ef810 */
[----:B------:R-:W-:Y:S01]  /*0b80*/  @!P5 VIADD R2, R2, 0x1 ;  /* 0x000000010202d836 */ /* 0x000fe20000000000 */
[----:B------:R-:W-:Y:S01]  /*0b90*/  ISETP.NE.AND P5, PT, R13, RZ, PT ;  /* 0x000000ff0d00720c */ /* 0x000fe20003fa5270 */
[----:B------:R-:W-:Y:S01]  /*0ba0*/  IMAD.WIDE.U32 R4, R3, UR4, R4 ;  /* 0x0000000403047c25 */ /* 0x000fe2000f8e0004 */
[----:B------:R-:W-:Y:S01]  /*0bb0*/  ISETP.GE.U32.AND P6, PT, R0, R8, PT ;  /* 0x000000080000720c */ /* 0x000fe20003fc6070 */
[----:B------:R-:W-:Y:S01]  /*0bc0*/  UMOV UR6, 0x400 ;  /* 0x0000040000067882 */ /* 0x000fe20000000000 */
[----:B------:R-:W-:Y:S01]  /*0bd0*/  LOP3.LUT R0, R13, UR4, RZ, 0x3c, !PT ;  /* 0x000000040d007c12 */ /* 0x000fe2000f8e3cff */
[----:B------:R-:W3:Y:S01]  /*0be0*/  S2UR UR4, SR_CgaCtaId ;  /* 0x00000000000479c3 */ /* 0x000ee20000008800 */
[----:B------:R-:W-:-:S02]  /*0bf0*/  VIADD R3, R5, UR7 ;  /* 0x0000000705037c36 */ /* 0x000fc40008000000 */
[----:B------:R-:W-:Y:S01]  /*0c00*/  ISETP.GE.AND P4, PT, R0, RZ, PT ;  /* 0x000000ff0000720c */ /* 0x000fe20003f86270 */
[----:B----4-:R-:W-:-:S06]  /*0c10*/  @!P3 IMAD R0, R53, R6, RZ ;  /* 0x000000063500b224 */ /* 0x010fcc00078e02ff */
[----:B------:R-:W-:Y:S01]  /*0c20*/  @P6 VIADD R2, R2, 0x1 ;  /* 0x0000000102026836 */ /* 0x000fe20000000000 */
[----:B------:R-:W-:Y:S01]  /*0c30*/  ISETP.GE.AND P6, PT, R38, UR15, PT ;  /* 0x0000000f26007c0c */ /* 0x000fe2000bfc6270 */
[C---:B------:R-:W-:Y:S02]  /*0c40*/  @!P3 IMAD R8, R52.reuse, R7, R0 ;  /* 0x000000073408b224 */ /* 0x040fe400078e0200 */
[----:B------:R-:W-:Y:S02]  /*0c50*/  IMAD.MOV.U32 R32, RZ, RZ, R2 ;  /* 0x000000ffff207224 */ /* 0x000fe400078e0002 */
[----:B------:R-:W-:Y:S02]  /*0c60*/  @!P3 IMAD.MOV.U32 R2, RZ, RZ, R4 ;  /* 0x000000ffff02b224 */ /* 0x000fe400078e0004 */
[----:B------:R-:W-:Y:S01]  /*0c70*/  @!P4 IMAD.MOV R32, RZ, RZ, -R32 ;  /* 0x000000ffff20c224 */ /* 0x000fe200078e0a20 */
[C---:B------:R-:W-:Y:S01]  /*0c80*/  @!P2 IADD3 R0, P4, R52.reuse, 0x10, RZ ;  /* 0x000000103400a810 */ /* 0x040fe20007f9e0ff */
[----:B------:R-:W-:Y:S01]  /*0c90*/  @!P3 IMAD.WIDE.U32 R6, R52, R6, R2 ;  /* 0x000000063406b225 */ /* 0x000fe200078e0002 */
[----:B------:R-:W-:-:S03]  /*0ca0*/  @!P5 LOP3.LUT R32, RZ, R13, RZ, 0x33, !PT ;  /* 0x0000000dff20d212 */ /* 0x000fc600078e33ff */
[----:B------:R-:W-:Y:S01]  /*0cb0*/  @!P3 IMAD.IADD R7, R7, 0x1, R8 ;  /* 0x000000010707b824 */ /* 0x000fe200078e0208 */
[----:B-1----:R-:W-:Y:S01]  /*0cc0*/  @!P3 LEA R14, P5, R6, R14, 0x1 ;  /* 0x0000000e060eb211 */ /* 0x002fe200078a08ff */
[----:B------:R-:W-:Y:S01]  /*0cd0*/  @!P2 IMAD.X R9, RZ, RZ, R53, P4 ;  /* 0x000000ffff09a224 */ /* 0x000fe200020e0635 */
[----:B------:R-:W-:Y:S01]  /*0ce0*/  @!P1 IADD3 R13, P4, R52, 0x20, RZ ;  /* 0x00000020340d9810 */ /* 0x000fe20007f9e0ff */
[----:B------:R-:W-:Y:S01]  /*0cf0*/  @!P2 IMAD.MOV.U32 R8, RZ, RZ, R4 ;  /* 0x000000ffff08a224 */ /* 0x000fe200078e0004 */
[----:B------:R-:W-:Y:S01]  /*0d00*/  @!P3 LEA.HI.X R15, R6, R15, R7, 0x1, P5 ;  /* 0x0000000f060fb211 */ /* 0x000fe200028f0c07 */
[----:B--2---:R-:W-:Y:S01]  /*0d10*/  @!P2 IMAD R9, R9, R18, RZ ;  /* 0x000000120909a224 */ /* 0x004fe200078e02ff */
[----:B------:R-:W-:Y:S01]  /*0d20*/  @!P1 IADD3.X R6, RZ, R53, RZ, P4, !PT ;  /* 0x00000035ff069210 */ /* 0x000fe200027fe4ff */
[----:B---3--:R-:W-:Y:S01]  /*0d30*/  ULEA UR4, UR4, UR6, 0x18 ;  /* 0x0000000604047291 */ /* 0x008fe2000f8ec03f */
[----:B------:R-:W-:Y:S01]  /*0d40*/  @!P1 IMAD.MOV.U32 R7, RZ, RZ, R3 ;  /* 0x000000ffff079224 */ /* 0x000fe200078e0003 */
[----:B------:R-:W-:Y:S01]  /*0d50*/  ISETP.GE.AND P4, PT, R45, UR5, PT ;  /* 0x000000052d007c0c */ /* 0x000fe2000bf86270 */
[----:B------:R-:W-:Y:S01]  /*0d60*/  @!P2 IMAD R19, R0, R19, R9 ;  /* 0x000000130013a224 */ /* 0x000fe200078e0209 */
[----:B------:R-:W-:Y:S01]  /*0d70*/  @UP0 UIADD3 UR6, UR23, UR8, URZ ;  /* 0x0000000817060290 */ /* 0x000fe2000fffe03f */
[----:B------:R-:W-:Y:S01]  /*0d80*/  @!P1 IMAD R6, R6, R20, RZ ;  /* 0x0000001406069224 */ /* 0x000fe200078e02ff */
[----:B------:R-:W-:Y:S01]  /*0d90*/  LEA R242, R16, UR4, 0x1 ;  /* 0x0000000410f27c11 */ /* 0x000fe2000f8e08ff */
[----:B------:R-:W-:Y:S01]  /*0da0*/  @!P2 IMAD.MOV.U32 R9, RZ, RZ, R3 ;  /* 0x000000ffff09a224 */ /* 0x000fe200078e0003 */
[----:B------:R-:W-:Y:S01]  /*0db0*/  @UP0 ULDC.64 UR8, c[0x0][0x250] ;  /* 0x0000940000080ab9 */ /* 0x000fe20000000a00 */
[----:B------:R-:W-:Y:S01]  /*0dc0*/  @!P1 IMAD R17, R13, R21, R6 ;  /* 0x000000150d119224 */ /* 0x000fe200078e0206 */
[----:B------:R-:W-:Y:S01]  /*0dd0*/  @UP0 UIMAD.WIDE.U32 UR26, UR6, UR8, URZ ;  /* 0x00000008061a02a5 */ /* 0x000fe2000f8e003f */
[----:B------:R-:W-:Y:S01]  /*0de0*/  @!P2 IMAD.WIDE.U32 R8, R0, R18, R8 ;  /* 0x000000120008a225 */ /* 0x000fe200078e0008 */
[----:B------:R-:W-:Y:S01]  /*0df0*/  @!PT LDS RZ, [RZ] ;  /* 0x00000000fffff984 */ /* 0x000fe20000000800 */
[----:B------:R-:W-:Y:S01]  /*0e00*/  @!PT LDS RZ, [RZ] ;  /* 0x00000000fffff984 */ /* 0x000fe20000000800 */
[----:B------:R-:W-:Y:S01]  /*0e10*/  @!PT LDS RZ, [RZ] ;  /* 0x00000000fffff984 */ /* 0x000fe20000000800 */
[----:B------:R1:W-:Y:S01]  /*0e20*/  @!P3 LDGSTS.E.BYPASS.LTC128B.128 [R242], desc[UR16][R14.64] ;  /* 0x000000000ef2bfae */ /* 0x0003e2000b901d50 */
[----:B------:R-:W-:-:S02]  /*0e30*/  @UP0 UIMAD UR6, UR6, UR9, URZ ;  /* 0x00000009060602a4 */ /* 0x000fc4000f8e023f */
[----:B------:R-:W-:Y:S01]  /*0e40*/  @!P1 IMAD.MOV.U32 R6, RZ, RZ, R4 ;  /* 0x000000ffff069224 */ /* 0x000fe200078e0004 */
[C---:B------:R-:W-:Y:S01]  /*0e50*/  @!P2 LEA R12, P5, R8.reuse, R24, 0x1 ;  /* 0x00000018080ca211 */ /* 0x040fe200078a08ff */
[----:B------:R-:W-:Y:S01]  /*0e60*/  @!P2 IMAD.IADD R0, R9, 0x1, R19 ;  /* 0x000000010900a824 */ /* 0x000fe200078e0213 */
[----:B------:R-:W2:Y:S01]  /*0e70*/  @!P6 S2R R24, SR_CgaCtaId ;  /* 0x000000000018e919 */ /* 0x000ea20000008800 */
[----:B------:R-:W-:Y:S01]  /*0e80*/  @!P1 IMAD.WIDE.U32 R6, R13, R20, R6 ;  /* 0x000000140d069225 */ /* 0x000fe200078e0006 */
[----:B------:R-:W3:Y:S01]  /*0e90*/  @!P4 LDC.64 R18, c[0x0][0x240] ;  /* 0x00009000ff12cb82 */ /* 0x000ee20000000a00 */
[----:B------:R-:W-:Y:S01]  /*0ea0*/  @UP0 UIADD3 UR24, UR27, UR6, URZ ;  /* 0x000000061b180290 */ /* 0x000fe2000fffe03f */
[----:B------:R-:W-:Y:S01]  /*0eb0*/  @!P2 LEA.HI.X R13, R8, R25, R0, 0x1, P5 ;  /* 0x00000019080da211 */ /* 0x000fe200028f0c00 */
[----:B------:R-:W-:Y:S01]  /*0ec0*/  @!P1 IMAD.IADD R7, R7, 0x1, R17 ;  /* 0x0000000107079824 */ /* 0x000fe200078e0211 */
[----:B------:R-:W-:Y:S02]  /*0ed0*/  @!P1 LEA R8, P5, R6, R26, 0x1 ;  /* 0x0000001a06089211 */ /* 0x000fe400078a08ff */
[----:B------:R-:W-:-:S02]  /*0ee0*/  @!P0 IADD3 R0, P3, R52, 0x30, RZ ;  /* 0x0000003034008810 */ /* 0x000fc40007f7e0ff */
[----:B------:R-:W4:Y:S01]  /*0ef0*/  @!P0 LDC.64 R20, c[0x0][0x210] ;  /* 0x00008400ff148b82 */ /* 0x000f220000000a00 */
[----:B------:R-:W-:Y:S01]  /*0f00*/  @!P1 LEA.HI.X R9, R6, R27, R7, 0x1, P5 ;  /* 0x0000001b06099211 */ /* 0x000fe200028f0c07 */
[----:B------:R-:W-:Y:S01]  /*0f10*/  @!P2 IMAD R7, R16, 0x2, R31 ;  /* 0x000000021007a824 */ /* 0x000fe200078e021f */
[----:B------:R-:W-:Y:S01]  /*0f20*/  ISETP.GE.AND P5, PT, R10, UR15, PT ;  /* 0x0000000f0a007c0c */ /* 0x000fe2000bfa6270 */
[----:B------:R-:W-:-:S03]  /*0f30*/  @!P1 IMAD R6, R16, 0x2, R30 ;  /* 0x0000000210069824 */ /* 0x000fc600078e021e */
[----:B------:R5:W-:Y:S01]  /*0f40*/  @!P2 LDGSTS.E.BYPASS.LTC128B.128 [R7+0x800], desc[UR16][R12.64] ;  /* 0x008000000c07afae */ /* 0x000be2000b901d50 */
[----:B------:R-:W-:Y:S02]  /*0f50*/  ISETP.GE.AND P2, PT, R43, UR5, PT ;  /* 0x000000052b007c0c */ /* 0x000fe4000bf46270 */
[----:B------:R-:W-:Y:S01]  /*0f60*/  P2R R33, PR, RZ, 0x20 ;  /* 0x00000020ff217803 */ /* 0x000fe20000000000 */
[----:B-1----:R-:W-:Y:S01]  /*0f70*/  @!P0 IMAD.X R14, RZ, RZ, R53, P3 ;  /* 0x000000ffff0e8224 */ /* 0x002fe200018e0635 */
[----:B------:R1:W-:Y:S01]  /*0f80*/  @!P1 LDGSTS.E.BYPASS.LTC128B.128 [R6+0x1000], desc[UR16][R8.64] ;  /* 0x0100000008069fae */ /* 0x0003e2000b901d50 */
[----:B------:R-:W-:Y:S02]  /*0f90*/  ISETP.GE.AND P3, PT, R40, UR5, PT ;  /* 0x0000000528007c0c */ /* 0x000fe4000bf66270 */
[----:B------:R-:W-:-:S06]  /*0fa0*/  @!P0 IMAD R14, R14, R22, RZ ;  /* 0x000000160e0e8224 */ /* 0x000fcc00078e02ff */
[----:B------:R-:W2:Y:S01]  /*0fb0*/  @!P2 S2R R15, SR_CgaCtaId ;  /* 0x00000000000fa919 */ /* 0x000ea20000008800 */
[----:B------:R-:W2:Y:S04]  /*0fc0*/  @!P2 LDC.64 R26, c[0x0][0x240] ;  /* 0x00009000ff1aab82 */ /* 0x000ea80000000a00 */
[----:B------:R-:W2:Y:S04]  /*0fd0*/  @!P3 S2R R17, SR_CgaCtaId ;  /* 0x000000000011b919 */ /* 0x000ea80000008800 */
[----:B------:R-:W2:Y:S01]  /*0fe0*/  @!P3 LDC.64 R30, c[0x0][0x210] ;  /* 0x00008400ff1ebb82 */ /* 0x000ea20000000a00 */
[----:B-----5:R-:W-:-:S02]  /*0ff0*/  @!P0 MOV R7, R3 ;  /* 0x0000000300078202 */ /* 0x020fc40000000f00 */
[----:B------:R-:W-:Y:S01]  /*1000*/  @!P4 IADD3 R12, P1, R52, 0x40, RZ ;  /* 0x00000040340cc810 */ /* 0x000fe20007f3e0ff */
[----:B-1----:R-:W-:Y:S02]  /*1010*/  @!P0 IMAD.MOV.U32 R6, RZ, RZ, R4 ;  /* 0x000000ffff068224 */ /* 0x002fe400078e0004 */
[C---:B------:R-:W-:Y:S02]  /*1020*/  @!P0 IMAD R8, R0.reuse, R23, R14 ;  /* 0x0000001700088224 */ /* 0x040fe400078e020e */
[----:B------:R-:W-:Y:S02]  /*1030*/  @!P0 IMAD.WIDE.U32 R6, R0, R22, R6 ;  /* 0x0000001600068225 */ /* 0x000fe400078e0006 */
[----:B------:R-:W1:Y:S02]  /*1040*/  @!P4 LDC.64 R22, c[0x0][0x210] ;  /* 0x00008400ff16cb82 */ /* 0x000e640000000a00 */
[----:B------:R-:W-:Y:S02]  /*1050*/  @!P4 IMAD.X R0, RZ, RZ, R53, P1 ;  /* 0x000000ffff00c224 */ /* 0x000fe400008e0635 */
[----:B------:R-:W-:Y:S01]  /*1060*/  @!P0 IMAD.IADD R7, R7, 0x1, R8 ;  /* 0x0000000107078824 */ /* 0x000fe200078e0208 */
[----:B----4-:R-:W-:Y:S01]  /*1070*/  @!P0 LEA R8, P1, R6, R20, 0x1 ;  /* 0x0000001406088211 */ /* 0x010fe200078208ff */
[----:B---3--:R-:W-:Y:S01]  /*1080*/  @!P4 IMAD R0, R0, R18, RZ ;  /* 0x000000120000c224 */ /* 0x008fe200078e02ff */
[----:B------:R-:W3:Y:S02]  /*1090*/  @!P4 S2R R20, SR_CgaCtaId ;  /* 0x000000000014c919 */ /* 0x000ee40000008800 */
[----:B------:R-:W-:Y:S01]  /*10a0*/  @!P0 LEA.HI.X R9, R6, R21, R7, 0x1, P1 ;  /* 0x0000001506098211 */ /* 0x000fe200008f0c07 */
[----:B------:R-:W-:Y:S01]  /*10b0*/  @!P4 IMAD.MOV.U32 R6, RZ, RZ, R4 ;  /* 0x000000ffff06c224 */ /* 0x000fe200078e0004 */
[----:B------:R-:W4:Y:S01]  /*10c0*/  @!P5 S2R R21, SR_CgaCtaId ;  /* 0x000000000015d919 */ /* 0x000f220000008800 */
[----:B------:R-:W-:Y:S01]  /*10d0*/  @!P4 IMAD.MOV.U32 R7, RZ, RZ, R3 ;  /* 0x000000ffff07c224 */ /* 0x000fe200078e0003 */
[----:B------:R-:W-:Y:S01]  /*10e0*/  ISETP.GE.AND P1, PT, R41, UR5, PT ;  /* 0x0000000529007c0c */ /* 0x000fe2000bf26270 */
[----:B------:R-:W-:-:S02]  /*10f0*/  @!P4 IMAD R13, R12, R19, R0 ;  /* 0x000000130c0dc224 */ /* 0x000fc400078e0200 */
[----:B------:R-:W-:Y:S02]  /*1100*/  @!P0 IMAD R0, R16, 0x2, R34 ;  /* 0x0000000210008824 */ /* 0x000fe400078e0222 */
[----:B------:R-:W-:Y:S02]  /*1110*/  @!P4 IMAD.WIDE.U32 R6, R12, R18, R6 ;  /* 0x000000120c06c225 */ /* 0x000fe400078e0006 */
[----:B------:R-:W2:Y:S01]  /*1120*/  @!P3 LDC.64 R18, c[0x0][0x240] ;  /* 0x00009000ff12bb82 */ /* 0x000ea20000000a00 */
[----:B------:R5:W-:Y:S01]  /*1130*/  @!P0 LDGSTS.E.BYPASS.LTC128B.128 [R0+0x1800], desc[UR16][R8.64] ;  /* 0x0180000008008fae */ /* 0x000be2000b901d50 */
[----:B-1----:R-:W-:-:S04]  /*1140*/  @!P4 LEA R12, P0, R6, R22, 0x1 ;  /* 0x00000016060cc211 */ /* 0x002fc800078008ff */
[----:B------:R-:W1:Y:S01]  /*1150*/  @!P1 S2R R25, SR_CgaCtaId ;  /* 0x0000000000199919 */ /* 0x000e620000008800 */
[----:B-----5:R-:W-:Y:S01]  /*1160*/  @!P4 IMAD.IADD R0, R7, 0x1, R13 ;  /* 0x000000010700c824 */ /* 0x020fe200078e020d */
[----:B------:R-:W-:-:S04]  /*1170*/  @!P4 MOV R7, 0x400 ;  /* 0x000004000007c802 */ /* 0x000fc80000000f00 */
[----:B------:R-:W-:Y:S02]  /*1180*/  @!P4 LEA.HI.X R13, R6, R23, R0, 0x1, P0 ;  /* 0x00000017060dc211 */ /* 0x000fe400000f0c00 */
[----:B------:R-:W-:Y:S02]  /*1190*/  @!P5 MOV R0, 0x400 ;  /* 0x000004000000d802 */ /* 0x000fe40000000f00 */
[----:B------:R-:W-:Y:S02]  /*11a0*/  @!P3 IADD3 R14, P0, R52, 0x50, RZ ;  /* 0x00000050340eb810 */ /* 0x000fe40007f1e0ff */
[----:B----4-:R-:W-:Y:S02]  /*11b0*/  @!P5 LEA R42, R21, R0, 0x18 ;  /* 0x00000000152ad211 */ /* 0x010fe400078ec0ff */
[----:B------:R-:W-:Y:S01]  /*11c0*/  @!P3 MOV R6, 0x400 ;  /* 0x000004000006b802 */ /* 0x000fe20000000f00 */
[----:B------:R-:W-:Y:S01]  /*11d0*/  @!P3 IMAD.X R21, RZ, RZ, R53, P0 ;  /* 0x000000ffff15b224 */ /* 0x000fe200000e0635 */
[----:B------:R-:W-:-:S02]  /*11e0*/  PLOP3.LUT P0, PT, PT, PT, UP0, 0x80, 0x0 ;  /* 0x000000000000781c */ /* 0x000fc40003f0f008 */
[----:B------:R-:W-:Y:S02]  /*11f0*/  @!P2 MOV R0, 0x400 ;  /* 0x000004000000a802 */ /* 0x000fe40000000f00 */
[----:B---3--:R-:W-:Y:S02]  /*1200*/  @!P4 LEA R20, R20, R7, 0x18 ;  /* 0x000000071414c211 */ /* 0x008fe400078ec0ff */
[----:B--2---:R-:W-:Y:S02]  /*1210*/  @!P3 LEA R34, R17, R6, 0x18 ;  /* 0x000000061122b211 */ /* 0x004fe400078ec0ff */
[----:B------:R-:W-:-:S05]  /*1220*/  @!P2 LEA R35, R15, R0, 0x18 ;  /* 0x000000000f23a211 */ /* 0x000fca00078ec0ff */
[----:B------:R-:W-:Y:S05]  /*1230*/  @P0 BRA `(.L_x_49) ;  /* 0x0000000000300947 */ /* 0x000fea0003800000 */
[----:B------:R-:W-:Y:S01]  /*1240*/  USHF.R.S32.HI UR27, URZ, 0x1f, UR23 ;  /* 0x0000001f3f1b7899 */ /* 0x000fe20008011417 */
[----:B------:R-:W-:Y:S01]  /*1250*/  ULDC.64 UR10, c[0x0][0x248] ;  /* 0x00009200000a7ab9 */ /* 0x000fe20000000a00 */
[----:B------:R-:W-:Y:S02]  /*1260*/  USHF.R.S32.HI UR25, URZ, 0x1f, UR22 ;  /* 0x0000001f3f197899 */ /* 0x000fe40008011416 */
[----:B------:R-:W-:Y:S02]  /*1270*/  UIMAD UR27, UR27, UR10, URZ ;  /* 0x0000000a1b1b72a4 */ /* 0x000fe4000f8e023f */
[----:B------:R-:W-:Y:S02]  /*1280*/  UIMAD.WIDE.U32 UR28, UR23, UR10, URZ ;  /* 0x0000000a171c72a5 */ /* 0x000fe4000f8e003f */
[----:B------:R-:W-:Y:S01]  /*1290*/  UIMAD UR27, UR23, UR11, UR27 ;  /* 0x0000000b171b72a4 */ /* 0x000fe2000f8e021b */
[----:B------:R-:W-:-:S03]  /*12a0*/  ULDC.64 UR6, c[0x0][0x230] ;  /* 0x00008c0000067ab9 */ /* 0x000fc60000000a00 */
[----:B------:R-:W-:Y:S02]  /*12b0*/  UIADD3 UR29, UR29, UR27, URZ ;  /* 0x0000001b1d1d7290 */ /* 0x000fe4000fffe03f */
[----:B------:R-:W-:Y:S02]  /*12c0*/  UIMAD UR25, UR25, UR6, URZ ;  /* 0x00000006191972a4 */ /* 0x000fe4000f8e023f */
[----:B------:R-:W-:Y:S02]  /*12d0*/  UIMAD.WIDE.U32 UR28, UR22, UR6, UR28 ;  /* 0x00000006161c72a5 */ /* 0x000fe4000f8e001c */
[----:B------:R-:W-:-:S04]  /*12e0*/  UIMAD UR7, UR22, UR7, UR25 ;  /* 0x00000007160772a4 */ /* 0x000fc8000f8e0219 */
[----:B------:R-:W-:Y:S02]  /*12f0*/  UIADD3 UR25, UR29, UR7, URZ ;  /* 0x000000071d197290 */ /* 0x000fe4000fffe03f */
.L_x_49:
[----:B------:R-:W-:Y:S01]  /*1300*/  @!P2 IADD3 R17, P5, R52, 0x60, RZ ;  /* 0x000000603411a810 */ /* 0x000fe20007fbe0ff */
[----:B------:R-:W-:-:S12]  /*1310*/  @P0 BRA `(.L_x_50) ;  /* 0x0000000000300947 */ /* 0x000fd80003800000 */
[----:B------:R-:W-:Y:S01]  /*1320*/  USHF.R.S32.HI UR24, URZ, 0x1f, UR23 ;  /* 0x0000001f3f187899 */ /* 0x000fe20008011417 */
[----:B------:R-:W-:Y:S01]  /*1330*/  ULDC.64 UR8, c[0x0][0x250] ;  /* 0x0000940000087ab9 */ /* 0x000fe20000000a00 */
[----:B------:R-:W-:Y:S02]  /*1340*/  ULDC.64 UR6, c[0x0][0x238] ;  /* 0x00008e0000067ab9 */ /* 0x000fe40000000a00 */
[----:B------:R-:W-:Y:S02]  /*1350*/  UIMAD UR24, UR24, UR8, URZ ;  /* 0x00000008181872a4 */ /* 0x000fe4000f8e023f */
[----:B------:R-:W-:Y:S02]  /*1360*/  UIMAD.WIDE.U32 UR26, UR23, UR8, URZ ;  /* 0x00000008171a72a5 */ /* 0x000fe4000f8e003f */
[----:B------:R-:W-:Y:S02]  /*1370*/  UIMAD UR24, UR23, UR9, UR24 ;  /* 0x00000009171872a4 */ /* 0x000fe4000f8e0218 */
[----:B------:R-:W-:-:S02]  /*1380*/  USHF.R.S32.HI UR23, URZ, 0x1f, UR22 ;  /* 0x0000001f3f177899 */ /* 0x000fc40008011416 */
[----:B------:R-:W-:Y:S02]  /*1390*/  UIADD3 UR27, UR27, UR24, URZ ;  /* 0x000000181b1b7290 */ /* 0x000fe4000fffe03f */
[----:B------:R-:W-:Y:S02]  /*13a0*/  UIMAD UR23, UR23, UR6, URZ ;  /* 0x00000006171772a4 */ /* 0x000fe4000f8e023f */
[----:B------:R-:W-:Y:S02]  /*13b0*/  UIMAD.WIDE.U32 UR26, UR22, UR6, UR26 ;  /* 0x00000006161a72a5 */ /* 0x000fe4000f8e001a */
[----:B------:R-:W-:-:S04]  /*13c0*/  UIMAD UR7, UR22, UR7, UR23 ;  /* 0x00000007160772a4 */ /* 0x000fc8000f8e0217 */
[----:B------:R-:W-:-:S12]  /*13d0*/  UIADD3 UR24, UR27, UR7, URZ ;  /* 0x000000071b187290 */ /* 0x000fd8000fffe03f */
.L_x_50:
[----:B------:R-:W-:Y:S01]  /*13e0*/  IMAD R0, R11, UR10, RZ ;  /* 0x0000000a0b007c24 */ /* 0x000fe2000f8e02ff */
[----:B------:R-:W-:Y:S01]  /*13f0*/  @!P1 MOV R9, 0x400 ;  /* 0x0000040000099802 */ /* 0x000fe20000000f00 */
[----:B------:R-:W-:Y:S01]  /*1400*/  IMAD.WIDE.U32 R6, R10, UR10, R28 ;  /* 0x0000000a0a067c25 */ /* 0x000fe2000f8e001c */
[----:B------:R-:W-:Y:S01]  /*1410*/  @!P6 MOV R5, 0x400 ;  /* 0x000004000005e802 */ /* 0x000fe20000000f00 */
[----:B------:R-:W-:Y:S01]  /*1420*/  ULDC.64 UR6, c[0x0][0x260] ;  /* 0x0000980000067ab9 */ /* 0x000fe20000000a00 */
[----:B------:R-:W-:Y:S01]  /*1430*/  SHF.R.S32.HI R39, RZ, 0x1f, R32 ;  /* 0x0000001fff277819 */ /* 0x000fe20000011420 */
[----:B------:R-:W-:Y:S01]  /*1440*/  @!P3 IMAD R2, R21, R18, RZ ;  /* 0x000000121502b224 */ /* 0x000fe200078e02ff */
[----:B------:R-:W-:Y:S01]  /*1450*/  IADD3 R8, P0, R6, UR28, RZ ;  /* 0x0000001c06087c10 */ /* 0x000fe2000ff1e0ff */
[----:B------:R-:W-:Y:S01]  /*1460*/  IMAD R0, R10, UR11, R0 ;  /* 0x0000000b0a007c24 */ /* 0x000fe2000f8e0200 */
[----:B------:R-:W-:Y:S01]  /*1470*/  @!P6 LEA R36, R24, R5, 0x18 ;  /* 0x000000051824e211 */ /* 0x000fe200078ec0ff */
[----:B------:R-:W-:Y:S01]  /*1480*/  @!P3 IMAD R15, R14, R19, R2 ;  /* 0x000000130e0fb224 */ /* 0x000fe200078e0202 */
[----:B------:R-:W-:Y:S01]  /*1490*/  USHF.L.U64.HI UR27, UR10, 0x7, UR11 ;  /* 0x000000070a1b7899 */ /* 0x000fe2000801020b */
[----:B------:R-:W-:Y:S01]  /*14a0*/  @!P2 IMAD.X R22, RZ, RZ, R53, P5 ;  /* 0x000000ffff16a224 */ /* 0x000fe200028e0635 */
[----:B------:R-:W-:Y:S01]  /*14b0*/  ISETP.NE.AND P5, PT, R33, RZ, PT ;  /* 0x000000ff2100720c */ /* 0x000fe20003fa5270 */
[----:B------:R-:W-:Y:S01]  /*14c0*/  @!P3 IMAD.MOV.U32 R2, RZ, RZ, R4 ;  /* 0x000000ffff02b224 */ /* 0x000fe200078e0004 */
[----:B-1----:R-:W-:Y:S01]  /*14d0*/  @!P1 LEA R33, R25, R9, 0x18 ;  /* 0x0000000919219211 */ /* 0x002fe200078ec0ff */
[----:B------:R-:W-:Y:S01]  /*14e0*/  @!P2 IMAD R5, R22, R26, RZ ;  /* 0x0000001a1605a224 */ /* 0x000fe200078e02ff */
[----:B------:R-:W-:Y:S01]  /*14f0*/  IADD3.X R9, R7, UR25, R0, P0, !PT ;  /* 0x0000001907097c10 */ /* 0x000fe200087fe400 */
[----:B------:R-:W-:Y:S01]  /*1500*/  @!P3 IMAD.WIDE.U32 R6, R14, R18, R2 ;  /* 0x000000120e06b225 */ /* 0x000fe200078e0002 */
[----:B------:R-:W1:Y:S01]  /*1510*/  @!P1 LDC.64 R24, c[0x0][0x240] ;  /* 0x00009000ff189b82 */ /* 0x000e620000000a00 */
[----:B------:R-:W-:Y:S01]  /*1520*/  USHF.L.U32 UR28, UR10, 0x7, URZ ;  /* 0x000000070a1c7899 */ /* 0x000fe2000800063f */
[----:B------:R-:W-:Y:S01]  /*1530*/  LEA.HI R137, R46, R138, RZ, 0x5 ;  /* 0x0000008a2e897211 */ /* 0x000fe200078f28ff */
[----:B------:R-:W-:Y:S01]  /*1540*/  @!P4 IMAD R0, R16, 0x2, R20 ;  /* 0x000000021000c824 */ /* 0x000fe200078e0214 */
[----:B------:R-:W-:Y:S01]  /*1550*/  USHF.R.S32.HI UR25, URZ, 0x1f, UR13 ;  /* 0x0000001f3f197899 */ /* 0x000fe2000801140d */
[----:B------:R-:W-:Y:S01]  /*1560*/  @!P2 IMAD.MOV.U32 R2, RZ, RZ, R4 ;  /* 0x000000ffff02a224 */ /* 0x000fe200078e0004 */
[----:B------:R-:W-:Y:S01]  /*1570*/  UIMAD.WIDE.U32 UR22, UR10, 0x20, URZ ;  /* 0x000000200a1678a5 */ /* 0x000fe2000f8e003f */
[----:B------:R-:W-:Y:S01]  /*1580*/  @!P1 IMAD.MOV.U32 R21, RZ, RZ, R3 ;  /* 0x000000ffff159224 */ /* 0x000fe200078e0003 */
[----:B------:R-:W2:Y:S01]  /*1590*/  @!P2 LDC.64 R18, c[0x0][0x210] ;  /* 0x00008400ff12ab82 */ /* 0x000ea20000000a00 */
[----:B------:R-:W-:Y:S01]  /*15a0*/  @!PT LDS RZ, [RZ] ;  /* 0x00000000fffff984 */ /* 0x000fe20000000800 */
[----:B------:R-:W-:Y:S01]  /*15b0*/  @!PT LDS RZ, [RZ] ;  /* 0x00000000fffff984 */ /* 0x000fe20000000800 */
[----:B------:R-:W-:Y:S01]  /*15c0*/  @!PT LDS RZ, [RZ] ;  /* 0x00000000fffff984 */ /* 0x000fe20000000800 */
[----:B------:R3:W-:Y:S01]  /*15d0*/  @!P4 LDGSTS.E.BYPASS.LTC128B.128 [R0+0x2000], desc[UR16][R12.64] ;  /* 0x020000000c00cfae */ /* 0x0007e2000b901d50 */
[C---:B------:R-:W-:Y:S01]  /*15e0*/  @!P2 IMAD R5, R17.reuse, R27, R5 ;  /* 0x0000001b1105a224 */ /* 0x040fe200078e0205 */
[----:B------:R-:W-:Y:S01]  /*15f0*/  SHF.R.S32.HI R136, RZ, 0x5, R137 ;  /* 0x00000005ff887819 */ /* 0x000fe20000011489 */
[----:B------:R-:W-:-:S04]  /*1600*/  @!P2 IMAD.WIDE.U32 R2, R17, R26, R2 ;  /* 0x0000001a1102a225 */ /* 0x000fc800078e0002 */
[----:B------:R-:W4:Y:S01]  /*1610*/  @!P1 LDC.64 R26, c[0x0][0x210] ;  /* 0x00008400ff1a9b82 */ /* 0x000f220000000a00 */
[----:B------:R-:W-:Y:S02]  /*1620*/  @!P1 IMAD.MOV.U32 R20, RZ, RZ, R4 ;  /* 0x000000ffff149224 */ /* 0x000fe400078e0004 */
[----:B------:R-:W-:-:S04]  /*1630*/  IMAD.WIDE.U32 R50, R32, UR6, R8 ;  /* 0x0000000620327c25 */ /* 0x000fc8000f8e0008 */
[----:B------:R-:W-:Y:S01]  /*1640*/  @!P2 IMAD.IADD R5, R3, 0x1, R5 ;  /* 0x000000010305a824 */ /* 0x000fe200078e0205 */
[----:B------:R-:W-:Y:S01]  /*1650*/  STL.64 [R1+0x90], R50 ;  /* 0x0000903201007387 */ /* 0x000fe20000100a00 */
[----:B------:R-:W-:Y:S01]  /*1660*/  IMAD.U32 R3, RZ, RZ, UR13 ;  /* 0x0000000dff037e24 */ /* 0x000fe2000f8e00ff */
[----:B------:R-:W5:Y:S01]  /*1670*/  @!P6 LDC.64 R22, c[0x0][0x218] ;  /* 0x00008600ff16eb82 */ /* 0x000f620000000a00 */
[----:B------:R-:W-:Y:S02]  /*1680*/  IMAD.MOV.U32 R14, RZ, RZ, R50 ;  /* 0x000000ffff0e7224 */ /* 0x000fe400078e0032 */
[----:B------:R-:W-:Y:S02]  /*1690*/  @!P3 IMAD R17, R16, 0x2, R34 ;  /* 0x000000021011b824 */ /* 0x000fe400078e0222 */
[----:B---3--:R-:W-:Y:S01]  /*16a0*/  @!P3 IMAD.IADD R0, R7, 0x1, R15 ;  /* 0x000000010700b824 */ /* 0x008fe200078e020f */
[----:B------:R-:W-:-:S04]  /*16b0*/  @!P3 LEA R12, P0, R6, R30, 0x1 ;  /* 0x0000001e060cb211 */ /* 0x000fc800078008ff */
[----:B------:R-:W-:Y:S01]  /*16c0*/  @!P3 LEA.HI.X R13, R6, R31, R0, 0x1, P0 ;  /* 0x0000001f060db211 */ /* 0x000fe200000f0c00 */
[----:B------:R-:W-:Y:S01]  /*16d0*/  IMAD R0, R39, UR6, RZ ;  /* 0x0000000627007c24 */ /* 0x000fe2000f8e02ff */
[----:B------:R-:W-:Y:S01]  /*16e0*/  @!P1 IADD3 R7, P0, R52, 0x70, RZ ;  /* 0x0000007034079810 */ /* 0x000fe20007f1e0ff */
[----:B------:R-:W3:Y:S01]  /*16f0*/  @!P5 LDC.64 R30, c[0x0][0x218] ;  /* 0x00008600ff1edb82 */ /* 0x000ee20000000a00 */
[----:B------:R-:W-:Y:S01]  /*1700*/  UIMAD UR6, UR27, UR13, URZ ;  /* 0x0000000d1b0672a4 */ /* 0x000fe2000f8e023f */
[----:B------:R-:W-:Y:S01]  /*1710*/  IMAD R4, R32, UR7, R0 ;  /* 0x0000000720047c24 */ /* 0x000fe2000f8e0200 */
[----:B------:R4:W-:Y:S01]  /*1720*/  @!P3 LDGSTS.E.BYPASS.LTC128B.128 [R17+0x2800], desc[UR16][R12.64] ;  /* 0x028000000c11bfae */ /* 0x0009e2000b901d50 */
[----:B------:R-:W-:Y:S01]  /*1730*/  @!P1 IMAD.X R0, RZ, RZ, R53, P0 ;  /* 0x000000ffff009224 */ /* 0x000fe200000e0635 */
[----:B--2---:R-:W-:Y:S01]  /*1740*/  @!P2 LEA R8, P0, R2, R18, 0x1 ;  /* 0x000000120208a211 */ /* 0x004fe200078008ff */
[----:B------:R-:W-:Y:S01]  /*1750*/  IMAD.IADD R15, R51, 0x1, R4 ;  /* 0x00000001330f7824 */ /* 0x000fe200078e0204 */
[----:B------:R-:W-:Y:S01]  /*1760*/  UIMAD UR6, UR25, UR28, UR6 ;  /* 0x0000001c190672a4 */ /* 0x000fe2000f8e0206 */
[----:B-1----:R-:W-:Y:S01]  /*1770*/  @!P1 IMAD R0, R0, R24, RZ ;  /* 0x0000001800009224 */ /* 0x002fe200078e02ff */
[----:B------:R-:W-:Y:S01]  /*1780*/  @!P2 LEA.HI.X R9, R2, R19, R5, 0x1, P0 ;  /* 0x000000130209a211 */ /* 0x000fe200000f0c05 */
[----:B------:R-:W-:Y:S01]  /*1790*/  IMAD.WIDE.U32 R2, R3, UR28, R14 ;  /* 0x0000001c03027c25 */ /* 0x000fe2000f8e000e */
[----:B------:R-:W-:Y:S01]  /*17a0*/  ISETP.GE.AND P0, PT, R37, UR15, PT ;  /* 0x0000000f25007c0c */ /* 0x000fe2000bf06270 */
[----:B------:R1:W-:Y:S02]  /*17b0*/  STL.64 [R1+0x88], R14 ;  /* 0x0000880e01007387 */ /* 0x0003e40000100a00 */
[----:B------:R-:W-:-:S02]  /*17c0*/  @!P1 IMAD R18, R7, R25, R0 ;  /* 0x0000001907129224 */ /* 0x000fc400078e0200 */
[----:B------:R-:W-:Y:S02]  /*17d0*/  IMAD.U32 R0, RZ, RZ, UR10 ;  /* 0x0000000aff007e24 */ /* 0x000fe4000f8e00ff */
[----:B------:R-:W-:Y:S02]  /*17e0*/  IMAD.U32 R6, RZ, RZ, UR11 ;  /* 0x0000000bff067e24 */ /* 0x000fe4000f8e00ff */
[----:B------:R-:W-:Y:S01]  /*17f0*/  VIADD R3, R3, UR6 ;  /* 0x0000000603037c36 */ /* 0x000fe20008000000 */
[----:B------:R-:W-:Y:S01]  /*1800*/  USHF.L.U32 UR6, UR11, 0x5, URZ ;  /* 0x000000050b067899 */ /* 0x000fe2000800063f */
[----:B------:R-:W-:-:S04]  /*1810*/  @!P1 IMAD.WIDE.U32 R4, R7, R24, R20 ;  /* 0x0000001807049225 */ /* 0x000fc800078e0014 */
[----:B------:R-:W-:Y:S01]  /*1820*/  @!P1 IMAD.IADD R5, R5, 0x1, R18 ;  /* 0x0000000105059824 */ /* 0x000fe200078e0212 */
[----:B----4-:R-:W2:Y:S01]  /*1830*/  @!P0 S2R R17, SR_CgaCtaId ;  /* 0x0000000000118919 */ /* 0x010ea20000008800 */
[----:B-1----:R-:W-:Y:S01]  /*1840*/  IMAD.U32 R15, RZ, RZ, UR10 ;  /* 0x0000000aff0f7e24 */ /* 0x002fe2000f8e00ff */
[----:B------:R-:W-:Y:S01]  /*1850*/  @!P6 LEA R14, P4, R0, R2, 0x4 ;  /* 0x00000002000ee211 */ /* 0x000fe200078820ff */
[----:B------:R-:W-:-:S03]  /*1860*/  @!P2 IMAD R0, R16, 0x2, R35 ;  /* 0x000000021000a824 */ /* 0x000fc600078e0223 */
[----:B------:R-:W-:Y:S02]  /*1870*/  @!P6 LEA.HI.X R15, R15, R3, R6, 0x4, P4 ;  /* 0x000000030f0fe211 */ /* 0x000fe400020f2406 */
[----:B------:R-:W-:Y:S01]  /*1880*/  @!P1 LEA R6, P3, R4, R26, 0x1 ;  /* 0x0000001a04069211 */ /* 0x000fe200078608ff */
[----:B------:R3:W-:Y:S01]  /*1890*/  @!P2 LDGSTS.E.BYPASS.LTC128B.128 [R0+0x3000], desc[UR16][R8.64] ;  /* 0x030000000800afae */ /* 0x0007e2000b901d50 */
[----:B------:R-:W-:Y:S02]  /*18a0*/  ISETP.GE.AND P4, PT, R40, UR15, PT ;  /* 0x0000000f28007c0c */ /* 0x000fe4000bf86270 */
[----:B------:R-:W-:Y:S01]  /*18b0*/  @!P1 LEA.HI.X R7, R4, R27, R5, 0x1, P3 ;  /* 0x0000001b04079211 */ /* 0x000fe200018f0c05 */
[----:B------:R-:W-:Y:S01]  /*18c0*/  @!P5 IMAD R5, R16, 0x2, R42 ;  /* 0x000000021005d824 */ /* 0x000fe200078e022a */
[----:B------:R-:W-:-:S09]  /*18d0*/  ISETP.GE.AND P3, PT, R43, UR15, PT ;  /* 0x0000000f2b007c0c */ /* 0x000fd2000bf66270 */
[----:B------:R-:W1:Y:S04]  /*18e0*/  @!P4 S2R R20, SR_CgaCtaId ;  /* 0x000000000014c919 */ /* 0x000e680000008800 */
[----:B------:R-:W4:Y:S01]  /*18f0*/  @!P3 S2R R21, SR_CgaCtaId ;  /* 0x000000000015b919 */ /* 0x000f220000008800 */
[----:B---3--:R-:W-:Y:S01]  /*1900*/  @!P5 LEA R8, P2, R2, R30, 0x1 ;  /* 0x0000001e0208d211 */ /* 0x008fe200078408ff */
[----:B------:R-:W-:-:S03]  /*1910*/  @!P1 IMAD R0, R16, 0x2, R33 ;  /* 0x0000000210009824 */ /* 0x000fc600078e0221 */
[----:B------:R-:W-:Y:S02]  /*1920*/  @!P5 LEA.HI.X R9, R2, R31, R3, 0x1, P2 ;  /* 0x0000001f0209d211 */ /* 0x000fe400010f0c03 */
[----:B------:R3:W-:Y:S01]  /*1930*/  @!P1 LDGSTS.E.BYPASS.LTC128B.128 [R0+0x3800], desc[UR16][R6.64] ;  /* 0x0380000006009fae */ /* 0x0007e2000b901d50 */
[----:B------:R-:W-:Y:S02]  /*1940*/  ISETP.GE.AND P1, PT, R44, UR15, PT ;  /* 0x0000000f2c007c0c */ /* 0x000fe4000bf26270 */
[----:B-----5:R-:W-:Y:S01]  /*1950*/  @!P6 LEA R4, P2, R14, R22, 0x1 ;  /* 0x000000160e04e211 */ /* 0x020fe200078408ff */
[----:B------:R5:W-:Y:S01]  /*1960*/  @!P5 LDGSTS.E.BYPASS.LTC128B.128 [R5+0x4000], desc[UR16][R8.64] ;  /* 0x040000000805dfae */ /* 0x000be2000b901d50 */
[----:B------:R-:W-:-:S09]  /*1970*/  ISETP.GE.AND P5, PT, R45, UR15, PT ;  /* 0x0000000f2d007c0c */ /* 0x000fd2000bfa6270 */
[----:B------:R-:W1:Y:S01]  /*1980*/  @!P1 LDC.64 R12, c[0x0][0x218] ;  /* 0x00008600ff0c9b82 */ /* 0x000e620000000a00 */
[----:B------:R-:W4:Y:S01]  /*1990*/  @!P1 S2R R18, SR_CgaCtaId ;  /* 0x0000000000129919 */ /* 0x000f220000008800 */
[----:B------:R-:W-:Y:S02]  /*19a0*/  VOTEU.ALL UP0, P1 ;  /* 0x00000000003f7886 */ /* 0x000fe40000800000 */
[----:B------:R-:W4:Y:S01]  /*19b0*/  @!P5 S2R R19, SR_CgaCtaId ;  /* 0x000000000013d919 */ /* 0x000f220000008800 */
[----:B---3--:R-:W-:-:S03]  /*19c0*/  @!P6 IMAD R0, R16, 0x2, R36 ;  /* 0x000000021000e824 */ /* 0x008fc600078e0224 */
[----:B-----5:R-:W3:Y:S01]  /*19d0*/  @!P0 LDC.64 R8, c[0x0][0x218] ;  /* 0x00008600ff088b82 */ /* 0x020ee20000000a00 */
[----:B------:R-:W-:Y:S02]  /*19e0*/  @!P6 LEA.HI.X R5, R14, R23, R15, 0x1, P2 ;  /* 0x000000170e05e211 */ /* 0x000fe400010f0c0f */
[----:B------:R-:W-:-:S03]  /*19f0*/  ISETP.GE.AND P2, PT, R41, UR15, PT ;  /* 0x0000000f29007c0c */ /* 0x000fc6000bf46270 */
[----:B------:R5:W-:Y:S02]  /*1a00*/  @!P6 LDGSTS.E.BYPASS.LTC128B.128 [R0+0x4800], desc[UR16][R4.64] ;  /* 0x048000000400efae */ /* 0x000be4000b901d50 */
[----:B------:R-:W4:Y:S08]  /*1a10*/  @!P5 LDC.64 R14, c[0x0][0x218] ;  /* 0x00008600ff0edb82 */ /* 0x000f300000000a00 */
[----:B------:R-:W4:Y:S01]  /*1a20*/  @!P2 S2R R22, SR_CgaCtaId ;  /* 0x000000000016a919 */ /* 0x000f220000008800 */
[----:B-----5:R-:W-:Y:S01]  /*1a30*/  @!P0 MOV R5, 0x400 ;  /* 0x0000040000058802 */ /* 0x020fe20000000f00 */
[----:B------:R-:W-:Y:S01]  /*1a40*/  IMAD.U32 R4, RZ, RZ, UR6 ;  /* 0x00000006ff047e24 */ /* 0x000fe2000f8e00ff */
[----:B------:R-:W-:Y:S01]  /*1a50*/  @!P0 IADD3 R0, P6, R2, UR22, RZ ;  /* 0x0000001602008c10 */ /* 0x000fe2000ffde0ff */
[----:B------:R-:W-:Y:S01]  /*1a60*/  @!UP0 UIMAD UR6, UR11, 0x30, URZ ;  /* 0x000000300b0688a4 */ /* 0x000fe2000f8e023f */
[----:B--2---:R-:W-:Y:S01]  /*1a70*/  @!P0 LEA R7, R17, R5, 0x18 ;  /* 0x0000000511078211 */ /* 0x004fe200078ec0ff */
[----:B------:R-:W-:Y:S01]  /*1a80*/  IMAD.U32 R5, RZ, RZ, UR10 ;  /* 0x0000000aff057e24 */ /* 0x000fe2000f8e00ff */
[----:B------:R-:W-:Y:S01]  /*1a90*/  @!P0 IADD3.X R6, R3, UR23, R4, P6, !PT ;  /* 0x0000001703068c10 */ /* 0x000fe2000b7fe404 */
[----:B------:R-:W-:Y:S01]  /*1aa0*/  VOTEU.ALL UP0, P4 ;  /* 0x00000000003f7886 */ /* 0x000fe20002000000 */
[----:B---3--:R-:W-:Y:S01]  /*1ab0*/  @!P0 LEA R8, P6, R0, R8, 0x1 ;  /* 0x0000000800088211 */ /* 0x008fe200078c08ff */
[----:B------:R-:W-:Y:S01]  /*1ac0*/  @!P1 IMAD.WIDE.U32 R4, R5, 0x30, R2 ;  /* 0x0000003005049825 */ /* 0x000fe200078e0002 */
[----:B------:R-:W-:-:S02]  /*1ad0*/  USHF.L.U32 UR23, UR8, 0x7, URZ ;  /* 0x0000000708177899 */ /* 0x000fc4000800063f */
[----:B------:R-:W-:Y:S01]  /*1ae0*/  @!P0 LEA.HI.X R9, R0, R9, R6, 0x1, P6 ;  /* 0x0000000900098211 */ /* 0x000fe200030f0c06 */
[----:B------:R-:W-:Y:S01]  /*1af0*/  @!P0 IMAD R0, R16, 0x2, R7 ;  /* 0x0000000210008824 */ /* 0x000fe200078e0207 */
[C---:B-1----:R-:W-:Y:S01]  /*1b00*/  @!P1 LEA R6, P6, R4.reuse, R12, 0x1 ;  /* 0x0000000c04069211 */ /* 0x042fe200078c08ff */
[----:B------:R-:W-:Y:S01]  /*1b10*/  @!P1 VIADD R5, R5, UR6 ;  /* 0x0000000605059c36 */ /* 0x000fe20008000000 */
[----:B------:R-:W-:Y:S02]  /*1b20*/  @!UP0 UIMAD UR6, UR11, 0x50, URZ ;  /* 0x000000500b0688a4 */ /* 0x000fe4000f8e023f */
[----:B------:R1:W-:Y:S01]  /*1b30*/  @!P0 LDGSTS.E.BYPASS.LTC128B.128 [R0+0x5000], desc[UR16][R8.64] ;  /* 0x0500000008008fae */ /* 0x0003e2000b901d50 */
[----:B------:R-:W-:Y:S01]  /*1b40*/  VOTEU.ALL UP0, P3 ;  /* 0x00000000003f7886 */ /* 0x000fe20001800000 */
[----:B------:R-:W-:Y:S02]  /*1b50*/  @!P1 LEA.HI.X R7, R4, R13, R5, 0x1, P6 ;  /* 0x0000000d04079211 */ /* 0x000fe400030f0c05 */
[----:B------:R-:W-:-:S02]  /*1b60*/  @!P5 MOV R4, 0x400 ;  /* 0x000004000004d802 */ /* 0x000fc40000000f00 */
[----:B------:R-:W-:Y:S02]  /*1b70*/  @!P4 MOV R5, 0x400 ;  /* 0x000004000005c802 */ /* 0x000fe40000000f00 */
[----:B----4-:R-:W-:Y:S02]  /*1b80*/  @!P5 LEA R4, R19, R4, 0x18 ;  /* 0x000000041304d211 */ /* 0x010fe400078ec0ff */
[----:B------:R-:W-:Y:S02]  /*1b90*/  @!P4 LEA R5, R20, R5, 0x18 ;  /* 0x000000051405c211 */ /* 0x000fe400078ec0ff */
[----:B------:R-:W-:Y:S01]  /*1ba0*/  ISETP.GE.AND P0, PT, R38, UR15, PT ;  /* 0x0000000f26007c0c */ /* 0x000fe2000bf06270 */
[C---:B------:R-:W-:Y:S01]  /*1bb0*/  @!P5 IMAD R12, R16.reuse, 0x2, R4 ;  /* 0x00000002100cd824 */ /* 0x040fe200078e0204 */
[----:B------:R-:W-:Y:S01]  /*1bc0*/  ISETP.GE.AND P6, PT, R37, UR15, PT ;  /* 0x0000000f25007c0c */ /* 0x000fe2000bfc6270 */
[----:B------:R-:W-:Y:S02]  /*1bd0*/  IMAD.U32 R4, RZ, RZ, UR10 ;  /* 0x0000000aff047e24 */ /* 0x000fe4000f8e00ff */
[----:B------:R-:W-:-:S02]  /*1be0*/  @!P4 IMAD R17, R16, 0x2, R5 ;  /* 0x000000021011c824 */ /* 0x000fc400078e0205 */
[----:B------:R-:W-:Y:S01]  /*1bf0*/  IMAD.U32 R5, RZ, RZ, UR10 ;  /* 0x0000000aff057e24 */ /* 0x000fe2000f8e00ff */
[----:B-1----:R-:W-:Y:S02]  /*1c00*/  @!P1 MOV R0, 0x400 ;  /* 0x0000040000009802 */ /* 0x002fe40000000f00 */
[----:B------:R-:W-:Y:S02]  /*1c10*/  @!P3 MOV R8, 0x400 ;  /* 0x000004000008b802 */ /* 0x000fe40000000f00 */
[----:B------:R-:W-:Y:S02]  /*1c20*/  @!P1 LEA R0, R18, R0, 0x18 ;  /* 0x0000000012009211 */ /* 0x000fe400078ec0ff */
[----:B------:R-:W-:Y:S01]  /*1c30*/  @!P2 MOV R9, 0x400 ;  /* 0x000004000009a802 */ /* 0x000fe20000000f00 */
[----:B------:R-:W1:Y:S01]  /*1c40*/  @!P4 LDC.64 R18, c[0x0][0x218] ;  /* 0x00008600ff12cb82 */ /* 0x000e620000000a00 */
[----:B------:R-:W-:Y:S01]  /*1c50*/  @!P3 LEA R8, R21, R8, 0x18 ;  /* 0x000000081508b211 */ /* 0x000fe200078ec0ff */
[----:B------:R-:W-:Y:S01]  /*1c60*/  @!P1 IMAD R0, R16, 0x2, R0 ;  /* 0x0000000210009824 */ /* 0x000fe200078e0200 */
[----:B------:R-:W-:-:S03]  /*1c70*/  @!P2 LEA R9, R22, R9, 0x18 ;  /* 0x000000091609a211 */ /* 0x000fc600078ec0ff */
[C---:B------:R-:W-:Y:S01]  /*1c80*/  @!P3 IMAD R20, R16.reuse, 0x2, R8 ;  /* 0x000000021014b824 */ /* 0x040fe200078e0208 */
[----:B------:R2:W-:Y:S01]  /*1c90*/  @!P1 LDGSTS.E.BYPASS.LTC128B.128 [R0+0x5800], desc[UR16][R6.64] ;  /* 0x0580000006009fae */ /* 0x0005e2000b901d50 */
[----:B------:R-:W-:Y:S02]  /*1ca0*/  @!P2 IMAD R16, R16, 0x2, R9 ;  /* 0x000000021010a824 */ /* 0x000fe400078e0209 */
[----:B--2---:R-:W-:Y:S01]  /*1cb0*/  IMAD.U32 R0, RZ, RZ, UR11 ;  /* 0x0000000bff007e24 */ /* 0x004fe2000f8e00ff */
[----:B------:R-:W-:-:S04]  /*1cc0*/  @!P5 LEA R6, P1, R4, R2, 0x6 ;  /* 0x000000020406d211 */ /* 0x000fc800078230ff */
[----:B------:R-:W-:Y:S01]  /*1cd0*/  @!P5 LEA.HI.X R0, R5, R3, R0, 0x6, P1 ;  /* 0x000000030500d211 */ /* 0x000fe200008f3400 */
[----:B------:R-:W-:Y:S01]  /*1ce0*/  @!P4 IMAD.WIDE.U32 R4, R4, 0x50, R2 ;  /* 0x000000500404c825 */ /* 0x000fe200078e0002 */
[----:B------:R-:W-:-:S04]  /*1cf0*/  @!P5 LEA R8, P1, R6, R14, 0x1 ;  /* 0x0000000e0608d211 */ /* 0x000fc800078208ff */
[----:B------:R-:W-:Y:S01]  /*1d00*/  @!P5 LEA.HI.X R9, R6, R15, R0, 0x1, P1 ;  /* 0x0000000f0609d211 */ /* 0x000fe200008f0c00 */
[C---:B------:R-:W-:Y:S01]  /*1d10*/  IMAD.WIDE.U32 R6, R10.reuse, UR8, R28 ;  /* 0x000000080a067c25 */ /* 0x040fe2000f8e001c */
[----:B------:R-:W2:Y:S03]  /*1d20*/  @!P3 LDC.64 R14, c[0x0][0x218] ;  /* 0x00008600ff0ebb82 */ /* 0x000ea60000000a00 */
[----:B------:R3:W-:Y:S01]  /*1d30*/  @!P5 LDGSTS.E.BYPASS.LTC128B.128 [R12+0x6000], desc[UR16][R8.64] ;  /* 0x06000000080cdfae */ /* 0x0007e2000b901d50 */
[----:B------:R-:W-:Y:S02]  /*1d40*/  IMAD R0, R11, UR8, RZ ;  /* 0x000000080b007c24 */ /* 0x000fe4000f8e02ff */
[----:B------:R-:W-:Y:S01]  /*1d50*/  @!P4 VIADD R11, R5, UR6 ;  /* 0x00000006050bcc36 */ /* 0x000fe20008000000 */
[----:B------:R-:W-:Y:S01]  /*1d60*/  @!UP0 UIMAD UR6, UR11, 0x60, URZ ;  /* 0x000000600b0688a4 */ /* 0x000fe2000f8e023f */
[----:B------:R-:W-:Y:S01]  /*1d70*/  IMAD R0, R10, UR9, R0 ;  /* 0x000000090a007c24 */ /* 0x000fe2000f8e0200 */
[----:B------:R-:W-:Y:S01]  /*1d80*/  VOTEU.ALL UP0, P2 ;  /* 0x00000000003f7886 */ /* 0x000fe20001000000 */
[----:B------:R-:W-:-:S04]  /*1d90*/  IMAD.U32 R5, RZ, RZ, UR10 ;  /* 0x0000000aff057e24 */ /* 0x000fc8000f8e00ff */
[----:B------:R-:W-:Y:S01]  /*1da0*/  @!UP0 UIMAD UR22, UR11, 0x70, URZ ;  /* 0x000000700b1688a4 */ /* 0x000fe2000f8e023f */
[----:B---3--:R-:W3:Y:S01]  /*1db0*/  @!P2 LDC.64 R12, c[0x0][0x218] ;  /* 0x00008600ff0cab82 */ /* 0x008ee20000000a00 */
[----:B------:R-:W-:Y:S02]  /*1dc0*/  IADD3 R8, P5, R6, UR26, RZ ;  /* 0x0000001a06087c10 */ /* 0x000fe4000ffbe0ff */
[C---:B-1----:R-:W-:Y:S02]  /*1dd0*/  @!P4 LEA R6, P1, R4.reuse, R18, 0x1 ;  /* 0x000000120406c211 */ /* 0x042fe400078208ff */
[----:B------:R-:W-:Y:S01]  /*1de0*/  IADD3.X R9, R7, UR24, R0, P5, !PT ;  /* 0x0000001807097c10 */ /* 0x000fe2000affe400 */
[----:B------:R-:W-:Y:S01]  /*1df0*/  IMAD.U32 R0, RZ, RZ, UR10 ;  /* 0x0000000aff007e24 */ /* 0x000fe2000f8e00ff */
[----:B------:R-:W-:Y:S01]  /*1e00*/  @!P4 LEA.HI.X R7, R4, R19, R11, 0x1, P1 ;  /* 0x000000130407c211 */ /* 0x000fe200008f0c0b */
[----:B------:R-:W-:Y:S01]  /*1e10*/  @!P3 IMAD.WIDE.U32 R4, R5, 0x60, R2 ;  /* 0x000000600504b825 */ /* 0x000fe200078e0002 */
[----:B------:R-:W-:-:S03]  /*1e20*/  ISETP.GE.AND P1, PT, R10, UR15, PT ;  /* 0x0000000f0a007c0c */ /* 0x000fc6000bf26270 */
[----:B------:R2:W-:Y:S01]  /*1e30*/  @!P4 LDGSTS.E.BYPASS.LTC128B.128 [R17+0x6800], desc[UR16][R6.64] ;  /* 0x068000000611cfae */ /* 0x0005e2000b901d50 */
[----:B------:R-:W-:Y:S01]  /*1e40*/  @!P3 VIADD R5, R5, UR6 ;  /* 0x000000060505bc36 */ /* 0x000fe20008000000 */
[----:B------:R-:W-:Y:S01]  /*1e50*/  ULDC.64 UR6, c[0x0][0x268] ;  /* 0x00009a0000067ab9 */ /* 0x000fe20000000a00 */
[----:B------:R-:W-:-:S04]  /*1e60*/  @!P2 IMAD.WIDE.U32 R2, R0, 0x70, R2 ;  /* 0x000000700002a825 */ /* 0x000fc800078e0002 */
[----:B------:R-:W-:Y:S01]  /*1e70*/  @!P2 VIADD R3, R3, UR22 ;  /* 0x000000160303ac36 */ /* 0x000fe20008000000 */
[----:B------:R-:W-:Y:S01]  /*1e80*/  USHF.L.U64.HI UR22, UR8, 0x7, UR9 ;  /* 0x0000000708167899 */ /* 0x000fe20008010209 */
[----:B------:R-:W-:Y:S02]  /*1e90*/  IMAD R0, R39, UR6, RZ ;  /* 0x0000000627007c24 */ /* 0x000fe4000f8e02ff */
[----:B------:R-:W-:Y:S01]  /*1ea0*/  IMAD.WIDE.U32 R50, R32, UR6, R8 ;  /* 0x0000000620327c25 */ /* 0x000fe2000f8e0008 */
[----:B------:R-:W-:Y:S01]  /*1eb0*/  UIMAD UR6, UR22, UR13, URZ ;  /* 0x0000000d160672a4 */ /* 0x000fe2000f8e023f */
[----:B------:R-:W-:Y:S02]  /*1ec0*/  LEA.HI R8, R46, R138, RZ, 0x4 ;  /* 0x0000008a2e087211 */ /* 0x000fe400078f20ff */
[----:B------:R-:W-:Y:S01]  /*1ed0*/  IMAD R0, R32, UR7, R0 ;  /* 0x0000000720007c24 */ /* 0x000fe2000f8e0200 */
[----:B------:R-:W-:Y:S01]  /*1ee0*/  UIMAD UR6, UR25, UR23, UR6 ;  /* 0x00000017190672a4 */ /* 0x000fe2000f8e0206 */
[----:B------:R-:W-:Y:S01]  /*1ef0*/  IMAD.MOV.U32 R48, RZ, RZ, R50 ;  /* 0x000000ffff307224 */ /* 0x000fe200078e0032 */
[----:B------:R-:W-:Y:S01]  /*1f00*/  LOP3.LUT R11, R8, 0xfffffff0, RZ, 0xc0, !PT ;  /* 0xfffffff0080b7812 */ /* 0x000fe200078ec0ff */
[----:B------:R-:W-:Y:S01]  /*1f10*/  IMAD.IADD R49, R51, 0x1, R0 ;  /* 0x0000000133317824 */ /* 0x000fe200078e0200 */
[----:B------:R-:W-:Y:S01]  /*1f20*/  UIMAD.WIDE.U32 UR24, UR8, 0x20, URZ ;  /* 0x00000020081878a5 */ /* 0x000fe2000f8e003f */
[----:B------:R-:W-:Y:S01]  /*1f30*/  IMAD.U32 R0, RZ, RZ, UR9 ;  /* 0x00000009ff007e24 */ /* 0x000fe2000f8e00ff */
[----:B------:R-:W-:Y:S01]  /*1f40*/  STL.64 [R1+0xa8], R50 ;  /* 0x0000a83201007387 */ /* 0x000fe20000100a00 */
[----:B------:R-:W-:-:S03]  /*1f50*/  IMAD.SHL.U32 R10, R10, 0x8, RZ ;  /* 0x000000080a0a7824 */ /* 0x000fc600078e00ff */
[----:B------:R-:W-:Y:S01]  /*1f60*/  STL.64 [R1+0x98], R48 ;  /* 0x0000983001007387 */ /* 0x000fe20000100a00 */
[----:B--2---:R-:W-:-:S04]  /*1f70*/  @!P3 LEA R6, P4, R4, R14, 0x1 ;  /* 0x0000000e0406b211 */ /* 0x004fc800078808ff */
[----:B------:R-:W-:Y:S02]  /*1f80*/  @!P3 LEA.HI.X R7, R4, R15, R5, 0x1, P4 ;  /* 0x0000000f0407b211 */ /* 0x000fe400020f0c05 */
[C---:B---3--:R-:W-:Y:S01]  /*1f90*/  @!P2 LEA R4, P4, R2.reuse, R12, 0x1 ;  /* 0x0000000c0204a211 */ /* 0x048fe200078808ff */
[----:B------:R-:W1:Y:S02]  /*1fa0*/  @!P1 LDC.64 R14, c[0x0][0x220] ;  /* 0x00008800ff0e9b82 */ /* 0x000e640000000a00 */
[----:B------:R2:W-:Y:S01]  /*1fb0*/  @!P3 LDGSTS.E.BYPASS.LTC128B.128 [R20+0x7000], desc[UR16][R6.64] ;  /* 0x070000000614bfae */ /* 0x0005e2000b901d50 */
[----:B------:R-:W-:Y:S01]  /*1fc0*/  @!P2 LEA.HI.X R5, R2, R13, R3, 0x1, P4 ;  /* 0x0000000d0205a211 */ /* 0x000fe200020f0c03 */
[----:B------:R-:W-:Y:S01]  /*1fd0*/  IMAD.U32 R2, RZ, RZ, UR13 ;  /* 0x0000000dff027e24 */ /* 0x000fe2000f8e00ff */
[----:B------:R-:W-:Y:S02]  /*1fe0*/  ISETP.GE.AND P4, PT, R44, UR15, PT ;  /* 0x0000000f2c007c0c */ /* 0x000fe4000bf86270 */
[----:B------:R-:W-:Y:S01]  /*1ff0*/  ISETP.GE.AND P3, PT, R45, UR15, PT ;  /* 0x0000000f2d007c0c */ /* 0x000fe2000bf66270 */
[----:B------:R3:W-:Y:S01]  /*2000*/  @!P2 LDGSTS.E.BYPASS.LTC128B.128 [R16+0x7800], desc[UR16][R4.64] ;  /* 0x078000000410afae */ /* 0x0007e2000b901d50 */
[----:B------:R-:W4:Y:S01]  /*2010*/  @!P0 LDC.64 R12, c[0x0][0x220] ;  /* 0x00008800ff0c8b82 */ /* 0x000f220000000a00 */
[----:B------:R-:W-:-:S02]  /*2020*/  IMAD.WIDE.U32 R2, R2, UR23, R48 ;  /* 0x0000001702027c25 */ /* 0x000fc4000f8e0030 */
[----:B------:R-:W0:Y:S02]  /*2030*/  LDGDEPBAR ;  /* 0x00000000000079af */ /* 0x000e240000000000 */
[----:B------:R-:W-:Y:S01]  /*2040*/  VIADD R3, R3, UR6 ;  /* 0x0000000603037c36 */ /* 0x000fe20008000000 */
[----:B------:R-:W-:-:S03]  /*2050*/  USHF.L.U32 UR6, UR9, 0x5, URZ ;  /* 0x0000000509067899 */ /* 0x000fc6000800063f */
[----:B------:R-:W-:Y:S02]  /*2060*/  VOTEU.ALL UP0, P4 ;  /* 0x00000000003f7886 */ /* 0x000fe40002000000 */
[----:B------:R-:W5:Y:S01]  /*2070*/  @!P3 LDC.64 R22, c[0x0][0x220] ;  /* 0x00008800ff16bb82 */ /* 0x000f620000000a00 */
[----:B--2---:R-:W-:Y:S02]  /*2080*/  IMAD.U32 R6, RZ, RZ, UR8 ;  /* 0x00000008ff067e24 */ /* 0x004fe4000f8e00ff */
[----:B------:R-:W-:-:S03]  /*2090*/  IMAD.U32 R7, RZ, RZ, UR8 ;  /* 0x00000008ff077e24 */ /* 0x000fc6000f8e00ff */
[----:B------:R-:W-:Y:S02]  /*20a0*/  @!P0 LEA R6, P5, R6, R2, 0x4 ;  /* 0x0000000206068211 */ /* 0x000fe400078a20ff */
[----:B---3--:R-:W2:Y:S01]  /*20b0*/  @!P6 LDC.64 R16, c[0x0][0x220] ;  /* 0x00008800ff10eb82 */ /* 0x008ea20000000a00 */
[----:B------:R-:W-:-:S07]  /*20c0*/  DEPBAR.LE SB0, 0x0 ;  /* 0x000080000000791a */ /* 0x000fce0000000000 */
[----:B------:R-:W-:Y:S01]  /*20d0*/  BAR.SYNC.DEFER_BLOCKING 0x0 ;  /* 0x0000000000007b1d */ /* 0x000fe20000010000 */
[----:B-1----:R-:W-:Y:S02]  /*20e0*/  @!P1 LEA R4, P2, R2, R14, 0x1 ;  /* 0x0000000e02049211 */ /* 0x002fe400078408ff */
[----:B------:R-:W-:Y:S01]  /*20f0*/  @!P0 LEA.HI.X R9, R7, R3, R0, 0x4, P5 ;  /* 0x0000000307098211 */ /* 0x000fe200028f2400 */
[----:B------:R-:W-:Y:S01]  /*2100*/  IMAD.IADD R0, R138, 0x1, -R11 ;  /* 0x000000018a007824 */ /* 0x000fe200078e0a0b */
[----:B------:R-:W-:Y:S01]  /*2110*/  @!P1 LEA.HI.X R5, R2, R15, R3, 0x1, P2 ;  /* 0x0000000f02059211 */ /* 0x000fe200010f0c03 */
[----:B------:R-:W-:Y:S01]  /*2120*/  IMAD.U32 R11, RZ, RZ, UR8 ;  /* 0x00000008ff0b7e24 */ /* 0x000fe2000f8e00ff */
[----:B------:R-:W-:Y:S02]  /*2130*/  SHF.R.S32.HI R7, RZ, 0x4, R8 ;  /* 0x00000004ff077819 */ /* 0x000fe40000011408 */
[----:B------:R-:W-:Y:S02]  /*2140*/  ISETP.GE.AND P5, PT, R43, UR15, PT ;  /* 0x0000000f2b007c0c */ /* 0x000fe4000bfa6270 */
[----:B------:R-:W-:-:S11]  /*2150*/  ISETP.GE.AND P2, PT, R40, UR15, PT ;  /* 0x0000000f28007c0c */ /* 0x000fd6000bf46270 */
[----:B------:R-:W1:Y:S01]  /*2160*/  @!P5 LDC.64 R18, c[0x0][0x220] ;  /* 0x00008800ff12db82 */ /* 0x000e620000000a00 */
[----:B------:R-:W-:Y:S01]  /*2170*/  VOTEU.ALL UP1, P5 ;  /* 0x00000000003f7886 */ /* 0x000fe20002820000 */
[----:B------:R-:W-:Y:S01]  /*2180*/  @P1 STS.128 [R242+0x8000], RZ ;  /* 0x008000fff2001388 */ /* 0x000fe20000000c00 */
[----:B------:R-:W-:-:S03]  /*2190*/  VOTEU.ALL UP2, P2 ;  /* 0x00000000003f7886 */ /* 0x000fc60001040000 */
[----:B------:R-:W-:Y:S01]  /*21a0*/  @!PT LDS RZ, [RZ] ;  /* 0x00000000fffff984 */ /* 0x000fe20000000800 */
[----:B------:R-:W-:Y:S01]  /*21b0*/  @!PT LDS RZ, [RZ] ;  /* 0x00000000fffff984 */ /* 0x000fe20000000800 */
[----:B------:R-:W-:Y:S01]  /*21c0*/  @!PT LDS RZ, [RZ] ;  /* 0x00000000fffff984 */ /* 0x000fe20000000800 */
[----:B------:R3:W-:Y:S01]  /*21d0*/  @!P1 LDGSTS.E.BYPASS.LTC128B.128 [R242+0x8000], desc[UR16][R4.64] ;  /* 0x0800000004f29fae */ /* 0x0007e2000b901d50 */
[----:B------:R-:W-:Y:S01]  /*21e0*/  @!UP1 UIMAD UR7, UR9, 0x60, URZ ;  /* 0x00000060090798a4 */ /* 0x000fe2000f8e023f */
[----:B------:R-:W1:Y:S02]  /*21f0*/  @!P2 LDC.64 R14, c[0x0][0x220] ;  /* 0x00008800ff0eab82 */ /* 0x000e640000000a00 */
[----:B------:R-:W-:Y:S01]  /*2200*/  @P0 STS.128 [R242+0x8800], RZ ;  /* 0x008800fff2000388 */ /* 0x000fe20000000c00 */
[----:B---3--:R-:W-:Y:S02]  /*2210*/  LEA.HI R5, R8, R7, RZ, 0x1 ;  /* 0x0000000708057211 */ /* 0x008fe400078f08ff */
[----:B------:R-:W-:Y:S02]  /*2220*/  SHF.R.S32.HI R8, RZ, 0x1f, R0 ;  /* 0x0000001fff087819 */ /* 0x000fe40000011400 */
[----:B----4-:R-:W-:Y:S02]  /*2230*/  @!P0 LEA R4, P1, R6, R12, 0x1 ;  /* 0x0000000c06048211 */ /* 0x010fe400078208ff */
[----:B------:R-:W-:-:S02]  /*2240*/  LEA.HI R24, R8, R0, RZ, 0x3 ;  /* 0x0000000008187211 */ /* 0x000fc400078f18ff */
[----:B------:R-:W-:Y:S02]  /*2250*/  LOP3.LUT R8, R5, 0xfffffffe, RZ, 0xc0, !PT ;  /* 0xfffffffe05087812 */ /* 0x000fe400078ec0ff */
[----:B------:R-:W-:Y:S02]  /*2260*/  @!P0 LEA.HI.X R5, R6, R13, R9, 0x1, P1 ;  /* 0x0000000d06058211 */ /* 0x000fe400008f0c09 */
[----:B------:R-:W3:Y:S01]  /*2270*/  @!P4 LDC.64 R12, c[0x0][0x220] ;  /* 0x00008800ff0ccb82 */ /* 0x000ee20000000a00 */
[----:B------:R-:W-:Y:S01]  /*2280*/  LOP3.LUT R6, R24, 0xfffffff8, RZ, 0xc0, !PT ;  /* 0xfffffff818067812 */ /* 0x000fe200078ec0ff */
[----:B------:R-:W-:Y:S01]  /*2290*/  IMAD.IADD R9, R7, 0x1, -R8 ;  /* 0x0000000107097824 */ /* 0x000fe200078e0a08 */
[----:B------:R-:W-:Y:S01]  /*22a0*/  @!PT LDS RZ, [RZ] ;  /* 0x00000000fffff984 */ /* 0x000fe20000000800 */
[----:B------:R-:W-:Y:S01]  /*22b0*/  @!PT LDS RZ, [RZ] ;  /* 0x00000000fffff984 */ /* 0x000fe20000000800 */
[----:B------:R-:W-:Y:S01]  /*22c0*/  @!PT LDS RZ, [RZ] ;  /* 0x00000000fffff984 */ /* 0x000fe20000000800 */
[----:B------:R4:W-:Y:S01]  /*22d0*/  @!P0 LDGSTS.E.BYPASS.LTC128B.128 [R242+0x8800], desc[UR16][R4.64] ;  /* 0x0880000004f28fae */ /* 0x0009e2000b901d50 */
[----:B------:R-:W-:Y:S01]  /*22e0*/  ISETP.GE.AND P1, PT, R41, UR15, PT ;  /* 0x0000000f29007c0c */ /* 0x000fe2000bf26270 */
[----:B------:R-:W-:Y:S01]  /*22f0*/  @!UP2 UIMAD UR15, UR9, 0x50, URZ ;  /* 0x00000050090fa8a4 */ /* 0x000fe2000f8e023f */
[----:B------:R-:W-:Y:S01]  /*2300*/  IMAD.IADD R84, R0, 0x1, -R6 ;  /* 0x0000000100547824 */ /* 0x000fe200078e0a06 */
[----:B------:R-:W-:Y:S01]  /*2310*/  @!P6 IADD3 R0, P0, R2, UR24, RZ ;  /* 0x000000180200ec10 */ /* 0x000fe2000ff1e0ff */
[----:B------:R-:W-:Y:S01]  /*2320*/  IMAD.SHL.U32 R6, R132, 0x40, RZ ;  /* 0x0000004084067824 */ /* 0x000fe200078e00ff */
[----:B------:R-:W-:Y:S01]  /*2330*/  @P6 STS.128 [R242+0x9000], RZ ;  /* 0x009000fff2006388 */ /* 0x000fe20000000c00 */
[----:B------:R-:W-:-:S03]  /*2340*/  IMAD.SHL.U32 R8, R9, 0x8, RZ ;  /* 0x0000000809087824 */ /* 0x000fc600078e00ff */
[----:B------:R-:W-:-:S04]  /*2350*/  LOP3.LUT R6, R6, 0x1c0, RZ, 0xc0, !PT ;  /* 0x000001c006067812 */ /* 0x000fc800078ec0ff */
[----:B------:R-:W-:Y:S02]  /*2360*/  LOP3.LUT R10, R6, 0x8, R10, 0xf8, !PT ;  /* 0x00000008060a7812 */ /* 0x000fe400078ef80a */
[----:B------:R-:W-:-:S04]  /*2370*/  SHF.R.U32.HI R6, RZ, 0x3, R6 ;  /* 0x00000003ff067819 */ /* 0x000fc80000011606 */
[----:B------:R-:W-:Y:S01]  /*2380*/  LOP3.LUT R10, R10, R6, RZ, 0x3c, !PT ;  /* 0x000000060a0a7212 */ /* 0x000fe200078e3cff */
[----:B----4-:R-:W-:Y:S01]  /*2390*/  IMAD.U32 R5, RZ, RZ, UR6 ;  /* 0x00000006ff057e24 */ /* 0x010fe2000f8e00ff */
[----:B------:R-:W-:Y:S01]  /*23a0*/  @!UP0 UIMAD UR6, UR9, 0x30, URZ ;  /* 0x00000030090688a4 */ /* 0x000fe2000f8e023f */
[----:B------:R-:W-:Y:S01]  /*23b0*/  IMAD.U32 R4, RZ, RZ, UR8 ;  /* 0x00000008ff047e24 */ /* 0x000fe2000f8e00ff */
[----:B------:R-:W-:Y:S02]  /*23c0*/  VOTEU.ALL UP0, P1 ;  /* 0x00000000003f7886 */ /* 0x000fe40000800000 */
[----:B------:R-:W-:Y:S01]  /*23d0*/  @!P6 IADD3.X R7, R3, UR25, R5, P0, !PT ;  /* 0x000000190307ec10 */ /* 0x000fe200087fe405 */
[----:B------:R-:W-:Y:S01]  /*23e0*/  @!P4 IMAD.WIDE.U32 R4, R4, 0x30, R2 ;  /* 0x000000300404c825 */ /* 0x000fe200078e0002 */
[----:B--2---:R-:W-:-:S03]  /*23f0*/  @!P6 LEA R16, P0, R0, R16, 0x1 ;  /* 0x000000100010e211 */ /* 0x004fc600078008ff */
[----:B------:R-:W-:Y:S01]  /*2400*/  @!P4 VIADD R5, R5, UR6 ;  /* 0x000000060505cc36 */ /* 0x000fe20008000000 */
[----:B------:R-:W-:Y:S01]  /*2410*/  @!P6 LEA.HI.X R17, R0, R17, R7, 0x1, P0 ;  /* 0x000000110011e211 */ /* 0x000fe200000f0c07 */
[----:B------:R-:W-:Y:S01]  /*2420*/  IMAD.SHL.U32 R0, R84, 0x40, RZ ;  /* 0x0000004054007824 */ /* 0x000fe200078e00ff */
[C---:B---3--:R-:W-:Y:S01]  /*2430*/  @!P4 LEA R12, P0, R4.reuse, R12, 0x1 ;  /* 0x0000000c040cc211 */ /* 0x048fe200078008ff */
[----:B------:R-:W-:Y:S01]  /*2440*/  IMAD.U32 R7, RZ, RZ, UR8 ;  /* 0x00000008ff077e24 */ /* 0x000fe2000f8e00ff */
[----:B------:R-:W-:Y:S01]  /*2450*/  @!UP0 UIMAD UR6, UR9, 0x70, URZ ;  /* 0x00000070090688a4 */ /* 0x000fe2000f8e023f */
[----:B------:R-:W-:Y:S01]  /*2460*/  @!PT LDS RZ, [RZ] ;  /* 0x00000000fffff984 */ /* 0x000fe20000000800 */
[----:B------:R-:W-:Y:S01]  /*2470*/  @!PT LDS RZ, [RZ] ;  /* 0x00000000fffff984 */ /* 0x000fe20000000800 */
[----:B------:R-:W-:Y:S01]  /*2480*/  @!PT LDS RZ, [RZ] ;  /* 0x00000000fffff984 */ /* 0x000fe20000000800 */
[----:B------:R2:W-:Y:S01]  /*2490*/  @!P6 LDGSTS.E.BYPASS.LTC128B.128 [R242+0x9000], desc[UR16][R16.64] ;  /* 0x0900000010f2efae */ /* 0x0005e2000b901d50 */
[----:B------:R-:W-:Y:S01]  /*24a0*/  @!P4 LEA.HI.X R13, R4, R13, R5, 0x1, P0 ;  /* 0x0000000d040dc211 */ /* 0x000fe200000f0c05 */
[----:B------:R-:W-:Y:S01]  /*24b0*/  IMAD.U32 R5, RZ, RZ, UR8 ;  /* 0x00000008ff057e24 */ /* 0x000fe2000f8e00ff */
[----:B------:R-:W-:Y:S01]  /*24c0*/  LOP3.LUT R0, R0, 0x1c0, RZ, 0xc0, !PT ;  /* 0x000001c000007812 */ /* 0x000fe200078ec0ff */
[----:B------:R-:W-:Y:S01]  /*24d0*/  IMAD.U32 R4, RZ, RZ, UR9 ;  /* 0x00000009ff047e24 */ /* 0x000fe2000f8e00ff */
[----:B------:R-:W-:Y:S01]  /*24e0*/  @P4 STS.128 [R242+0x9800], RZ ;  /* 0x009800fff2004388 */ /* 0x000fe20000000c00 */
[----:B------:R-:W-:Y:S01]  /*24f0*/  UISETP.GE.AND UP0, UPT, UR14, 0x2, UPT ;  /* 0x000000020e00788c */ /* 0x000fe2000bf06270 */
[----:B------:R-:W-:-:S02]  /*2500*/  LOP3.LUT R8, R0, 0x8, R8, 0xf8, !PT ;  /* 0x0000000800087812 */ /* 0x000fc400078ef808 */
[----:B------:R-:W-:Y:S01]  /*2510*/  SHF.R.U32.HI R6, RZ, 0x3, R0 ;  /* 0x00000003ff067819 */ /* 0x000fe20000011600 */
[----:B------:R-:W-:Y:S01]  /*2520*/  IMAD R0, R9, 0x200, R10 ;  /* 0x0000020009007824 */ /* 0x000fe200078e020a */
[----:B------:R-:W-:Y:S01]  /*2530*/  @!P3 LEA R20, P0, R5, R2, 0x6 ;  /* 0x000000020514b211 */ /* 0x000fe200078030ff */
[----:B------:R-:W-:Y:S01]  /*2540*/  IMAD.U32 R10, RZ, RZ, UR8 ;  /* 0x00000008ff0a7e24 */ /* 0x000fe2000f8e00ff */
[----:B------:R-:W-:Y:S01]  /*2550*/  LOP3.LUT R235, R8, R6, RZ, 0x3c, !PT ;  /* 0x0000000608eb7212 */ /* 0x000fe200078e3cff */
[----:B------:R-:W-:Y:S01]  /*2560*/  IMAD.U32 R6, RZ, RZ, UR8 ;  /* 0x00000008ff067e24 */ /* 0x000fe2000f8e00ff */
[----:B------:R-:W-:Y:S01]  /*2570*/  @!P3 LEA.HI.X R21, R7, R3, R4, 0x6, P0 ;  /* 0x000000030715b211 */ /* 0x000fe200000f3404 */
[--C-:B------:R-:W-:Y:S01]  /*2580*/  @!P5 IMAD.MOV.U32 R4, RZ, RZ, R2.reuse ;  /* 0x000000ffff04d224 */ /* 0x100fe200078e0002 */
[----:B------:R-:W-:Y:S01]  /*2590*/  @!PT LDS RZ, [RZ] ;  /* 0x00000000fffff984 */ /* 0x000fe20000000800 */
[----:B------:R-:W-:Y:S01]  /*25a0*/  @!PT LDS RZ, [RZ] ;  /* 0x00000000fffff984 */ /* 0x000fe20000000800 */
[----:B------:R-:W-:Y:S01]  /*25b0*/  @!PT LDS RZ, [RZ] ;  /* 0x00000000fffff984 */ /* 0x000fe20000000800 */
[----:B------:R3:W-:Y:S01]  /*25c0*/  @!P4 LDGSTS.E.BYPASS.LTC128B.128 [R242+0x9800], desc[UR16][R12.64] ;  /* 0x098000000cf2cfae */ /* 0x0007e2000b901d50 */
[--C-:B------:R-:W-:Y:S01]  /*25d0*/  @!P5 IMAD.MOV.U32 R5, RZ, RZ, R3.reuse ;  /* 0x000000ffff05d224 */ /* 0x100fe200078e0003 */
[----:B------:R-:W-:Y:S01]  /*25e0*/  LEA R139, R0, UR4, 0x1 ;  /* 0x00000004008b7c11 */ /* 0x000fe2000f8e08ff */
[----:B------:R-:W-:Y:S01]  /*25f0*/  @!P1 IMAD.MOV.U32 R8, RZ, RZ, R2 ;  /* 0x000000ffff089224 */ /* 0x000fe200078e0002 */
[----:B------:R-:W-:Y:S01]  /*2600*/  @P3 STS.128 [R242+0xa000], RZ ;  /* 0x00a000fff2003388 */ /* 0x000fe20000000c00 */
[----:B------:R-:W-:-:S02]  /*2610*/  @!P1 IMAD.MOV.U32 R9, RZ, RZ, R3 ;  /* 0x000000ffff099224 */ /* 0x000fc400078e0003 */
[----:B------:R-:W-:Y:S01]  /*2620*/  @!P2 IMAD.WIDE.U32 R6, R6, 0x50, R2 ;  /* 0x000000500606a825 */ /* 0x000fe200078e0002 */
[----:B--2---:R-:W2:Y:S03]  /*2630*/  @!P1 LDC.64 R16, c[0x0][0x220] ;  /* 0x00008800ff109b82 */ /* 0x004ea60000000a00 */
[----:B------:R-:W-:-:S04]  /*2640*/  @!P5 IMAD.WIDE.U32 R4, R10, 0x60, R4 ;  /* 0x000000600a04d825 */ /* 0x000fc800078e0004 */
[----:B------:R-:W-:Y:S01]  /*2650*/  @!P1 IMAD.WIDE.U32 R2, R11, 0x70, R8 ;  /* 0x000000700b029825 */ /* 0x000fe200078e0008 */
[----:B-----5:R-:W-:-:S03]  /*2660*/  @!P3 LEA R8, P0, R20, R22, 0x1 ;  /* 0x000000161408b211 */ /* 0x020fc600078008ff */
[----:B------:R-:W-:Y:S01]  /*2670*/  IMAD.SHL.U32 R10, R24, 0x40, RZ ;  /* 0x00000040180a7824 */ /* 0x000fe200078e00ff */
[----:B------:R-:W-:Y:S01]  /*2680*/  @!P3 LEA.HI.X R9, R20, R23, R21, 0x1, P0 ;  /* 0x000000171409b211 */ /* 0x000fe200000f0c15 */
[----:B------:R-:W-:Y:S02]  /*2690*/  @!P5 VIADD R5, R5, UR7 ;  /* 0x000000070505dc36 */ /* 0x000fe40008000000 */
[----:B------:R-:W-:Y:S01]  /*26a0*/  @!P2 VIADD R7, R7, UR15 ;  /* 0x0000000f0707ac36 */ /* 0x000fe20008000000 */
[----:B------:R-:W-:Y:S01]  /*26b0*/  LOP3.LUT R240, R10, 0xfffffe00, RZ, 0xc0, !PT ;  /* 0xfffffe000af07812 */ /* 0x000fe200078ec0ff */
[----:B------:R-:W-:Y:S01]  /*26c0*/  @!P1 VIADD R3, R3, UR6 ;  /* 0x0000000603039c36 */ /* 0x000fe20008000000 */
[----:B-1----:R-:W-:Y:S01]  /*26d0*/  @!P2 LEA R10, P4, R6, R14, 0x1 ;  /* 0x0000000e060aa211 */ /* 0x002fe200078808ff */
[----:B------:R-:W-:Y:S01]  /*26e0*/  @!PT LDS RZ, [RZ] ;  /* 0x00000000fffff984 */ /* 0x000fe20000000800 */
[----:B------:R-:W-:Y:S01]  /*26f0*/  @!PT LDS RZ, [RZ] ;  /* 0x00000000fffff984 */ /* 0x000fe20000000800 */
[----:B------:R-:W-:Y:S01]  /*2700*/  @!PT LDS RZ, [RZ] ;  /* 0x00000000fffff984 */ /* 0x000fe20000000800 */
[----:B------:R-:W-:Y:S01]  /*2710*/  @!P3 LDGSTS.E.BYPASS.LTC128B.128 [R242+0xa000], desc[UR16][R8.64] ;  /* 0x0a00000008f2bfae */ /* 0x000fe2000b901d50 */
[----:B---3--:R-:W-:Y:S01]  /*2720*/  @!P5 LEA R12, P0, R4, R18, 0x1 ;  /* 0x00000012040cd211 */ /* 0x008fe200078008ff */
[----:B------:R-:W-:Y:S01]  /*2730*/  VIADD R234, R139, 0x4040 ;  /* 0x000040408bea7836 */ /* 0x000fe20000000000 */
[----:B------:R-:W-:Y:S01]  /*2740*/  @!P2 LEA.HI.X R11, R6, R15, R7, 0x1, P4 ;  /* 0x0000000f060ba211 */ /* 0x000fe200020f0c07 */
[----:B------:R-:W-:Y:S01]  /*2750*/  IMAD R6, R136, 0x400, R240 ;  /* 0x0000040088067824 */ /* 0x000fe200078e02f0 */
[----:B------:R-:W-:Y:S01]  /*2760*/  @!P5 LEA.HI.X R13, R4, R19, R5, 0x1, P0 ;  /* 0x00000013040dd211 */ /* 0x000fe200000f0c05 */
[----:B------:R-:W-:Y:S01]  /*2770*/  @P2 STS.128 [R242+0xa800], RZ ;  /* 0x00a800fff2002388 */ /* 0x000fe20000000c00 */
[----:B--2---:R-:W-:-:S03]  /*2780*/  @!P1 LEA R4, P0, R2, R16, 0x1 ;  /* 0x0000001002049211 */ /* 0x004fc600078008ff */
[----:B------:R-:W-:Y:S01]  /*2790*/  @!PT LDS RZ, [RZ] ;  /* 0x00000000fffff984 */ /* 0x000fe20000000800 */
[----:B------:R-:W-:Y:S01]  /*27a0*/  @!PT LDS RZ, [RZ] ;  /* 0x00000000fffff984 */ /* 0x000fe20000000800 */
[----:B------:R-:W-:Y:S01]  /*27b0*/  @!PT LDS RZ, [RZ] ;  /* 0x00000000fffff984 */ /* 0x000fe20000000800 */
[----:B------:R1:W-:Y:S01]  /*27c0*/  @!P2 LDGSTS.E.BYPASS.LTC128B.128 [R242+0xa800], desc[UR16][R10.64] ;  /* 0x0a8000000af2afae */ /* 0x0003e2000b901d50 */
[----:B------:R-:W-:Y:S01]  /*27d0*/  @!P1 LEA.HI.X R5, R2, R17, R3, 0x1, P0 ;  /* 0x0000001102059211 */ /* 0x000fe200000f0c03 */
[----:B------:R-:W-:Y:S01]  /*27e0*/  IMAD.IADD R2, R235, 0x1, R6 ;  /* 0x00000001eb027824 */ /* 0x000fe200078e0206 */
[----:B------:R-:W-:Y:S01]  /*27f0*/  LOP3.LUT P0, RZ, R132, 0x2, RZ, 0xc0, !PT ;  /* 0x0000000284ff7812 */ /* 0x000fe2000780c0ff */
[----:B------:R-:W-:Y:S03]  /*2800*/  @P5 STS.128 [R242+0xb000], RZ ;  /* 0x00b000fff2005388 */ /* 0x000fe60000000c00 */
[----:B------:R-:W-:Y:S01]  /*2810*/  LEA R230, R2, UR4, 0x1 ;  /* 0x0000000402e67c11 */ /* 0x000fe2000f8e08ff */
[----:B------:R-:W-:Y:S01]  /*2820*/  @!PT LDS RZ, [RZ] ;  /* 0x00000000fffff984 */ /* 0x000fe20000000800 */
[----:B------:R-:W-:Y:S01]  /*2830*/  @!PT LDS RZ, [RZ] ;  /* 0x00000000fffff984 */ /* 0x000fe20000000800 */
[----:B------:R-:W-:Y:S01]  /*2840*/  @!PT LDS RZ, [RZ] ;  /* 0x00000000fffff984 */ /* 0x000fe20000000800 */
[----:B------:R2:W-:Y:S01]  /*2850*/  @!P5 LDGSTS.E.BYPASS.LTC128B.128 [R242+0xb000], desc[UR16][R12.64] ;  /* 0x0b0000000cf2dfae */ /* 0x0005e2000b901d50 */
[----:B------:R-:W-:-:S03]  /*2860*/  IMAD.MOV.U32 R2, RZ, RZ, 0x10 ;  /* 0x00000010ff027424 */ /* 0x000fc600078e00ff */
[----:B------:R-:W-:Y:S02]  /*2870*/  @P1 STS.128 [R242+0xb800], RZ ;  /* 0x00b800fff2001388 */ /* 0x000fe40000000c00 */
[----:B------:R-:W-:Y:S02]  /*2880*/  SEL R0, R2, 0xfffffff0, !P0 ;  /* 0xfffffff002007807 */ /* 0x000fe40004000000 */
[----:B------:R-:W-:Y:S01]  /*2890*/  @!PT LDS RZ, [RZ] ;  /* 0x00000000fffff984 */ /* 0x000fe20000000800 */
[----:B------:R-:W-:Y:S01]  /*28a0*/  @!PT LDS RZ, [RZ] ;  /* 0x00000000fffff984 */ /* 0x000fe20000000800 */
[----:B------:R-:W-:Y:S01]  /*28b0*/  @!PT LDS RZ, [RZ] ;  /* 0x00000000fffff984 */ /* 0x000fe20000000800 */
[----:B------:R3:W-:Y:S01]  /*28c0*/  @!P1 LDGSTS.E.BYPASS.LTC128B.128 [R242+0xb800], desc[UR16][R4.64] ;  /* 0x0b80000004f29fae */ /* 0x0007e2000b901d50 */
[----:B------:R-:W-:Y:S02]  /*28d0*/  R2P PR, R84, 0x6 ;  /* 0x0000000654007804 */ /* 0x000fe40000000000 */
[----:B------:R-:W-:Y:S01]  /*28e0*/  IMAD R229, R0, 0x2, R139 ;  /* 0x0000000200e57824 */ /* 0x000fe200078e028b */
[----:B------:R-:W-:Y:S01]  /*28f0*/  LDSM.16.M88.4 R20, [R139+0x7000] ;  /* 0x007000008b14783b */ /* 0x000fe20000000200 */
[----:B------:R-:W-:Y:S02]  /*2900*/  LOP3.LUT P0, RZ, R132, 0x4, RZ, 0xc0, !PT ;  /* 0x0000000484ff7812 */ /* 0x000fe4000780c0ff */
[----:B------:R-:W-:Y:S01]  /*2910*/  SEL R2, R2, 0xfffffff0, !P1 ;  /* 0xfffffff002027807 */ /* 0x000fe20004800000 */
[----:B------:R-:W-:Y:S04]  /*2920*/  LDSM.16.M88.4 R16, [R139+0x7800] ;  /* 0x007800008b10783b */ /* 0x000fe80000000200 */
[----:B-1----:R-:W1:Y:S01]  /*2930*/  LDSM.16.M88.4 R8, [R230] ;  /* 0x00000000e608783b */ /* 0x002e620000000200 */
[----:B------:R-:W-:-:S03]  /*2940*/  IMAD R233, R2, 0x2, R230 ;  /* 0x0000000202e97824 */ /* 0x000fc600078e02e6 */
[----:B------:R-:W-:Y:S04]  /*2950*/  LDSM.16.M88.4 R40, [R139+0x4800] ;  /* 0x004800008b28783b */ /* 0x000fe80000000200 */
[----:B--2---:R-:W2:Y:S04]  /*2960*/  LDSM.16.M88.4 R12, [R139+0x4000] ;  /* 0x004000008b0c783b */ /* 0x004ea80000000200 */
[----:B------:R-:W-:Y:S04]  /*2970*/  LDSM.16.M88.4 R36, [R139+0x5000] ;  /* 0x005000008b24783b */ /* 0x000fe80000000200 */
[----:B---3--:R-:W3:Y:S04]  /*2980*/  LDSM.16.M88.4 R4, [R230+0x2000] ;  /* 0x00200000e604783b */ /* 0x008ee80000000200 */
[----:B------:R-:W4:Y:S04]  /*2990*/  LDSM.16.M88.4 R32, [R139+0x5800] ;  /* 0x005800008b20783b */ /* 0x000f280000000200 */
[----:B------:R-:W5:Y:S04]  /*29a0*/  LDSM.16.M88.4 R28, [R139+0x6000] ;  /* 0x006000008b1c783b */ /* 0x000f680000000200 */
[----:B------:R-:W5:Y:S04]  /*29b0*/  LDSM.16.M88.4 R24, [R139+0x6800] ;  /* 0x006800008b18783b */ /* 0x000f680000000200 */
[----:B------:R-:W-:Y:S04]  /*29c0*/  LDSM.16.M88.4 R112, [R229+0x4000] ;  /* 0x00400000e570783b */ /* 0x000fe80000000200 */
[----:B------:R-:W-:Y:S01]  /*29d0*/  LDSM.16.M88.4 R92, [R229+0x6800] ;  /* 0x00680000e55c783b */ /* 0x000fe20000000200 */
[C---:B-1----:R-:W-:Y:S03]  /*29e0*/  HMMA.16816.F32 R212, R8.reuse, R20, RZ ;  /* 0x0000001408d4723c */ /* 0x042fe600000018ff */
[----:B------:R-:W-:Y:S04]  /*29f0*/  LDSM.16.M88.4 R108, [R229+0x4800] ;  /* 0x00480000e56c783b */ /* 0x000fe80000000200 */
[----:B------:R-:W-:Y:S01]  /*2a00*/  LDSM.16.M88.4 R104, [R229+0x5000] ;  /* 0x00500000e568783b */ /* 0x000fe20000000200 */
[C---:B------:R-:W-:Y:S03]  /*2a10*/  HMMA.16816.F32 R148, R8.reuse, R22, RZ ;  /* 0x000000160894723c */ /* 0x040fe600000018ff */
[----:B------:R-:W-:Y:S03]  /*2a20*/  LDSM.16.M88.4 R100, [R229+0x5800] ;  /* 0x00580000e564783b */ /* 0x000fe60000000200 */
[----:B--2---:R-:W-:Y:S01]  /*2a30*/  HMMA.16816.F32 R168, R8, R12, RZ ;  /* 0x0000000c08a8723c */ /* 0x004fe200000018ff */
[----:B------:R-:W-:Y:S04]  /*2a40*/  LDSM.16.M88.4 R96, [R229+0x6000] ;  /* 0x00600000e560783b */ /* 0x000fe80000000200 */
[----:B------:R-:W-:Y:S01]  /*2a50*/  LDSM.16.M88.4 R84, [R229+0x7000] ;  /* 0x00700000e554783b */ /* 0x000fe20000000200 */
[C---:B---3--:R-:W-:Y:S03]  /*2a60*/  HMMA.16816.F32 R120, R4.reuse, R20, RZ ;  /* 0x000000140478723c */ /* 0x048fe600000018ff */
[----:B------:R-:W0:Y:S03]  /*2a70*/  LDGDEPBAR ;  /* 0x00000000000079af */ /* 0x000e260000000000 */
[----:B------:R-:W-:Y:S06]  /*2a80*/  HMMA.16816.F32 R124, R4, R22, RZ ;  /* 0x00000016047c723c */ /* 0x000fec00000018ff */
[----:B------:R-:W-:Y:S06]  /*2a90*/  HMMA.16816.F32 R20, R8, R16, RZ ;  /* 0x000000100814723c */ /* 0x000fec00000018ff */
[C---:B------:R-:W-:Y:S06]  /*2aa0*/  HMMA.16816.F32 R44, R4.reuse, R12, RZ ;  /* 0x0000000c042c723c */ /* 0x040fec00000018ff */
[C---:B------:R-:W-:Y:S06]  /*2ab0*/  HMMA.16816.F32 R80, R4.reuse, R14, RZ ;  /* 0x0000000e0450723c */ /* 0x040fec00000018ff */
[C---:B------:R-:W-:Y:S06]  /*2ac0*/  HMMA.16816.F32 R76, R4.reuse, R40, RZ ;  /* 0x00000028044c723c */ /* 0x040fec00000018ff */
[C---:B------:R-:W-:Y:S06]  /*2ad0*/  HMMA.16816.F32 R72, R4.reuse, R42, RZ ;  /* 0x0000002a0448723c */ /* 0x040fec00000018ff */
[C---:B------:R-:W-:Y:S06]  /*2ae0*/  HMMA.16816.F32 R68, R4.reuse, R36, RZ ;  /* 0x000000240444723c */ /* 0x040fec00000018ff */
        /* <DEDUP_REMOVED lines=11> */
[C---:B------:R-:W-:Y:S01]  /*2ba0*/  HMMA.16816.F32 R204, R8.reuse, R24, RZ ;  /* 0x0000001808cc723c */ /* 0x040fe200000018ff */
[----:B------:R-:W-:Y:S02]  /*2bb0*/  IMAD.MOV.U32 R4, RZ, RZ, R23 ;  /* 0x000000ffff047224 */ /* 0x000fe400078e0017 */
[----:B------:R-:W-:Y:S02]  /*2bc0*/  IMAD.MOV.U32 R7, RZ, RZ, R149 ;  /* 0x000000ffff077224 */ /* 0x000fe400078e0095 */
[----:B------:R-:W-:Y:S01]  /*2bd0*/  IMAD.MOV.U32 R6, RZ, RZ, R150 ;  /* 0x000000ffff067224 */ /* 0x000fe200078e0096 */
[C---:B------:R-:W-:Y:S01]  /*2be0*/  HMMA.16816.F32 R164, R8.reuse, R14, RZ ;  /* 0x0000000e08a4723c */ /* 0x040fe200000018ff */
[----:B------:R-:W-:Y:S01]  /*2bf0*/  IMAD.MOV.U32 R25, RZ, RZ, R20 ;  /* 0x000000ffff197224 */ /* 0x000fe200078e0014 */
[----:B------:R-:W1:Y:S01]  /*2c00*/  LDSM.16.M88.4 R12, [R233+0x2000] ;  /* 0x00200000e90c783b */ /* 0x000e620000000200 */
[----:B------:R-:W-:Y:S02]  /*2c10*/  IMAD.MOV.U32 R24, RZ, RZ, R148 ;  /* 0x000000ffff187224 */ /* 0x000fe400078e0094 */
[----:B------:R-:W-:Y:S01]  /*2c20*/  IMAD.MOV.U32 R5, RZ, RZ, R151 ;  /* 0x000000ffff057224 */ /* 0x000fe200078e0097 */
[C---:B------:R-:W-:Y:S06]  /*2c30*/  HMMA.16816.F32 R20, R8.reuse, R18, RZ ;  /* 0x000000120814723c */ /* 0x040fec00000018ff */
[C---:B------:R-:W-:Y:S06]  /*2c40*/  HMMA.16816.F32 R144, R8.reuse, R40, RZ ;  /* 0x000000280890723c */ /* 0x040fec00000018ff */
[C---:B------:R-:W-:Y:S06]  /*2c50*/  HMMA.16816.F32 R156, R8.reuse, R42, RZ ;  /* 0x0000002a089c723c */ /* 0x040fec00000018ff */
[C---:B------:R-:W-:Y:S06]  /*2c60*/  HMMA.16816.F32 R172, R8.reuse, R36, RZ ;  /* 0x0000002408ac723c */ /* 0x040fec00000018ff */
[----:B------:R-:W-:Y:S01]  /*2c70*/  HMMA.16816.F32 R180, R8, R38, RZ ;  /* 0x0000002608b4723c */ /* 0x000fe200000018ff */
[----:B------:R-:W-:-:S05]  /*2c80*/  IMAD.MOV.U32 R3, RZ, RZ, R23 ;  /* 0x000000ffff037224 */ /* 0x000fca00078e0017 */
[C---:B------:R-:W-:Y:S06]  /*2c90*/  HMMA.16816.F32 R184, R8.reuse, R32, RZ ;  /* 0x0000002008b8723c */ /* 0x040fec00000018ff */
[C---:B------:R-:W-:Y:S06]  /*2ca0*/  HMMA.16816.F32 R192, R8.reuse, R34, RZ ;  /* 0x0000002208c0723c */ /* 0x040fec00000018ff */
[C---:B------:R-:W-:Y:S06]  /*2cb0*/  HMMA.16816.F32 R196, R8.reuse, R28, RZ ;  /* 0x0000001c08c4723c */ /* 0x040fec00000018ff */
[C---:B------:R-:W-:Y:S06]  /*2cc0*/  HMMA.16816.F32 R200, R8.reuse, R30, RZ ;  /* 0x0000001e08c8723c */ /* 0x040fec00000018ff */
[----:B------:R-:W-:Y:S06]  /*2cd0*/  HMMA.16816.F32 R208, R8, R26, RZ ;  /* 0x0000001a08d0723c */ /* 0x000fec00000018ff */
[----:B-1----:R-:W-:Y:S01]  /*2ce0*/  HMMA.16816.F32 R244, R12, R114, R80 ;  /* 0x000000720cf4723c */ /* 0x002fe20000001850 */
[----:B------:R-:W-:-:S02]  /*2cf0*/  IMAD.MOV.U32 R10, RZ, RZ, R20 ;  /* 0x000000ffff0a7224 */ /* 0x000fc400078e0014 */
[----:B------:R-:W-:Y:S02]  /*2d00*/  IMAD.MOV.U32 R9, RZ, RZ, R21 ;  /* 0x000000ffff097224 */ /* 0x000fe400078e0015 */
[----:B------:R-:W-:Y:S01]  /*2d10*/  IMAD.MOV.U32 R8, RZ, RZ, R22 ;  /* 0x000000ffff087224 */ /* 0x000fe200078e0016 */
[C---:B------:R-:W-:Y:S01]  /*2d20*/  HMMA.16816.F32 R148, R12.reuse, R92, R88 ;  /* 0x0000005c0c94723c */ /* 0x040fe20000001858 */
[----:B------:R-:W1:Y:S01]  /*2d30*/  LDSM.16.M88.4 R20, [R229+0x7800] ;  /* 0x00780000e514783b */ /* 0x000e620000000200 */
[----:B------:R-:W-:Y:S02]  /*2d40*/  IMAD.MOV.U32 R80, RZ, RZ, R10 ;  /* 0x000000ffff507224 */ /* 0x000fe400078e000a */
[----:B------:R-:W-:Y:S02]  /*2d50*/  IMAD.MOV.U32 R81, RZ, RZ, R9 ;  /* 0x000000ffff517224 */ /* 0x000fe400078e0009 */
[----:B------:R-:W-:Y:S01]  /*2d60*/  IMAD.MOV.U32 R82, RZ, RZ, R8 ;  /* 0x000000ffff527224 */ /* 0x000fe200078e0008 */
[----:B------:R-:W-:Y:S01]  /*2d70*/  HMMA.16816.F32 R224, R12, R110, R72 ;  /* 0x0000006e0ce0723c */ /* 0x000fe20000001848 */
[----:B------:R-:W2:Y:S01]  /*2d80*/  LDSM.16.M88.4 R8, [R233] ;  /* 0x00000000e908783b */ /* 0x000ea20000000200 */
[----:B------:R-:W-:-:S02]  /*2d90*/  IMAD.MOV.U32 R83, RZ, RZ, R3 ;  /* 0x000000ffff537224 */ /* 0x000fc400078e0003 */
[----:B------:R-:W-:Y:S02]  /*2da0*/  IMAD.MOV.U32 R3, RZ, RZ, 0x20 ;  /* 0x00000020ff037424 */ /* 0x000fe400078e00ff */
[----:B------:R-:W-:Y:S01]  /*2db0*/  IMAD.MOV.U32 R91, RZ, RZ, R4 ;  /* 0x000000ffff5b7224 */ /* 0x000fe200078e0004 */
[C---:B------:R-:W-:Y:S01]  /*2dc0*/  HMMA.16816.F32 R72, R12.reuse, R94, R116 ;  /* 0x0000005e0c48723c */ /* 0x040fe20000001874 */
[----:B------:R-:W-:Y:S01]  /*2dd0*/  VIADD R4, R139, 0x4000 ;  /* 0x000040008b047836 */ /* 0x000fe20000000000 */
[----:B------:R-:W-:Y:S01]  /*2de0*/  SEL R3, R3, 0xffffffe0, !P2 ;  /* 0xffffffe003037807 */ /* 0x000fe20005000000 */
[----:B------:R-:W-:Y:S02]  /*2df0*/  IMAD.MOV.U32 R89, RZ, RZ, R17 ;  /* 0x000000ffff597224 */ /* 0x000fe400078e0011 */
[----:B------:R-:W-:Y:S01]  /*2e00*/  @P0 VIADD R234, R4, 0xffffffc0 ;  /* 0xffffffc004ea0836 */ /* 0x000fe20000000000 */
[----:B------:R-:W-:Y:S01]  /*2e10*/  HMMA.16816.F32 R220, R12, R104, R68 ;  /* 0x000000680cdc723c */ /* 0x000fe20000001844 */
[----:B------:R-:W-:-:S02]  /*2e20*/  IMAD R231, R3, 0x2, R230 ;  /* 0x0000000203e77824 */ /* 0x000fc400078e02e6 */
[----:B------:R-:W-:Y:S01]  /*2e30*/  IMAD.MOV.U32 R117, RZ, RZ, R7 ;  /* 0x000000ffff757224 */ /* 0x000fe200078e0007 */
[----:B------:R-:W-:Y:S01]  /*2e40*/  LDSM.16.M88.4 R28, [R234+0x3800] ;  /* 0x00380000ea1c783b */ /* 0x000fe20000000200 */
[----:B------:R-:W-:Y:S01]  /*2e50*/  IMAD.MOV.U32 R118, RZ, RZ, R6 ;  /* 0x000000ffff767224 */ /* 0x000fe200078e0006 */
[C---:B------:R-:W-:Y:S01]  /*2e60*/  HMMA.16816.F32 R216, R12.reuse, R106, R64 ;  /* 0x0000006a0cd8723c */ /* 0x040fe20000001840 */
[----:B------:R-:W-:Y:S01]  /*2e70*/  IMAD.MOV.U32 R119, RZ, RZ, R5 ;  /* 0x000000ffff777224 */ /* 0x000fe200078e0005 */
[----:B------:R-:W-:Y:S01]  /*2e80*/  LDSM.16.M88.4 R40, [R234+0x2000] ;  /* 0x00200000ea28783b */ /* 0x000fe20000000200 */
[----:B------:R-:W-:Y:S02]  /*2e90*/  IMAD.MOV.U32 R90, RZ, RZ, R16 ;  /* 0x000000ffff5a7224 */ /* 0x000fe400078e0010 */
[----:B------:R-:W-:Y:S01]  /*2ea0*/  IMAD.MOV.U32 R88, RZ, RZ, R25 ;  /* 0x000000ffff587224 */ /* 0x000fe200078e0019 */
[----:B------:R-:W-:Y:S01]  /*2eb0*/  HMMA.16816.F32 R188, R12, R100, R60 ;  /* 0x000000640cbc723c */ /* 0x000fe2000000183c */
[----:B------:R-:W3:Y:S01]  /*2ec0*/  LDSM.16.M88.4 R4, [R231+0x2000] ;  /* 0x00200000e704783b */ /* 0x000ee20000000200 */
[----:B------:R-:W-:-:S02]  /*2ed0*/  IMAD.MOV.U32 R116, RZ, RZ, R24 ;  /* 0x000000ffff747224 */ /* 0x000fc400078e0018 */
[----:B------:R-:W-:Y:S01]  /*2ee0*/  IMAD R232, R2, 0x2, R231 ;  /* 0x0000000202e87824 */ /* 0x000fe200078e02e7 */
[----:B------:R-:W4:Y:S01]  /*2ef0*/  LDSM.16.M88.4 R16, [R234] ;  /* 0x00000000ea10783b */ /* 0x000f220000000200 */
[C---:B------:R-:W-:Y:S01]  /*2f00*/  HMMA.16816.F32 R160, R12.reuse, R96, R52 ;  /* 0x000000600ca0723c */ /* 0x040fe20000001834 */
[----:B------:R-:W-:Y:S01]  /*2f10*/  IMAD R228, R0, 0x2, R234 ;  /* 0x0000000200e47824 */ /* 0x000fe200078e02ea */
[----:B------:R-:W-:Y:S01]  /*2f20*/  LOP3.LUT R0, R137, 0xffffffe0, RZ, 0xc0, !PT ;  /* 0xffffffe089007812 */ /* 0x000fe200078ec0ff */
[----:B------:R-:W-:Y:S03]  /*2f30*/  LDSM.16.M88.4 R24, [R234+0x800] ;  /* 0x00080000ea18783b */ /* 0x000fe60000000200 */
[----:B------:R-:W-:Y:S01]  /*2f40*/  HMMA.16816.F32 R248, R12, R112, R44 ;  /* 0x000000700cf8723c */ /* 0x000fe2000000182c */
[----:B------:R-:W-:Y:S01]  /*2f50*/  LDSM.16.M88.4 R44, [R234+0x1800] ;  /* 0x00180000ea2c783b */ /* 0x000fe20000000200 */
[----:B------:R-:W-:-:S03]  /*2f60*/  IMAD.IADD R0, R138, 0x1, -R0 ;  /* 0x000000018a007824 */ /* 0x000fc600078e0a00 */
[----:B------:R-:W-:Y:S01]  /*2f70*/  LDSM.16.M88.4 R36, [R234+0x2800] ;  /* 0x00280000ea24783b */ /* 0x000fe20000000200 */
[C---:B------:R-:W-:Y:S03]  /*2f80*/  HMMA.16816.F32 R236, R12.reuse, R108, R76 ;  /* 0x0000006c0cec723c */ /* 0x040fe6000000184c */
[----:B------:R-:W-:Y:S03]  /*2f90*/  LDSM.16.M88.4 R32, [R234+0x3000] ;  /* 0x00300000ea20783b */ /* 0x000fe60000000200 */
[C---:B------:R-:W-:Y:S06]  /*2fa0*/  HMMA.16816.F32 R176, R12.reuse, R102, R56 ;  /* 0x000000660cb0723c */ /* 0x040fec0000001838 */
[C---:B------:R-:W-:Y:S01]  /*2fb0*/  HMMA.16816.F32 R152, R12.reuse, R98, R48 ;  /* 0x000000620c98723c */ /* 0x040fe20000001830 */
[----:B------:R-:W-:Y:S05]  /*2fc0*/  LDSM.16.M88.4 R48, [R234+0x1000] ;  /* 0x00100000ea30783b */ /* 0x000fea0000000200 */
[C---:B------:R-:W-:Y:S06]  /*2fd0*/  HMMA.16816.F32 R68, R12.reuse, R84, R120 ;  /* 0x000000540c44723c */ /* 0x040fec0000001878 */
[C---:B------:R-:W-:Y:S06]  /*2fe0*/  HMMA.16816.F32 R64, R12.reuse, R86, R124 ;  /* 0x000000560c40723c */ /* 0x040fec000000187c */
[C---:B-1----:R-:W-:Y:S06]  /*2ff0*/  HMMA.16816.F32 R60, R12.reuse, R20, R128 ;  /* 0x000000140c3c723c */ /* 0x042fec0000001880 */
[----:B------:R-:W-:Y:S01]  /*3000*/  HMMA.16816.F32 R52, R12, R22, R140 ;  /* 0x000000160c34723c */ /* 0x000fe2000000188c */
[----:B------:R-:W1:Y:S05]  /*3010*/  LDSM.16.M88.4 R12, [R231] ;  /* 0x00000000e70c783b */ /* 0x000e6a0000000200 */
[C---:B--2---:R-:W-:Y:S06]  /*3020*/  HMMA.16816.F32 R56, R8.reuse, R112, R168 ;  /* 0x000000700838723c */ /* 0x044fec00000018a8 */
        /* <DEDUP_REMOVED lines=12> */
[----:B------:R-:W-:Y:S06]  /*30f0*/  HMMA.16816.F32 R92, R8, R86, R116 ;  /* 0x00000056085c723c */ /* 0x000fec0000001874 */
[----:B---3--:R-:W-:Y:S06]  /*3100*/  HMMA.16816.F32 R184, R4, R30, R52 ;  /* 0x0000001e04b8723c */ /* 0x008fec0000001834 */
[C---:B------:R-:W-:Y:S06]  /*3110*/  HMMA.16816.F32 R88, R8.reuse, R20, R88 ;  /* 0x000000140858723c */ /* 0x040fec0000001858 */
[----:B------:R-:W-:Y:S01]  /*3120*/  HMMA.16816.F32 R80, R8, R22, R80 ;  /* 0x000000160850723c */ /* 0x000fe20000001850 */
[----:B------:R-:W-:Y:S04]  /*3130*/  LDSM.16.M88.4 R8, [R232] ;  /* 0x00000000e808783b */ /* 0x000fe80000000200 */
[----:B------:R-:W-:Y:S01]  /*3140*/  LDSM.16.M88.4 R20, [R228+0x800] ;  /* 0x00080000e414783b */ /* 0x000fe20000000200 */
[C---:B----4-:R-:W-:Y:S06]  /*3150*/  HMMA.16816.F32 R84, R4.reuse, R16, R248 ;  /* 0x000000100454723c */ /* 0x050fec00000018f8 */
[----:B------:R-:W-:Y:S06]  /*3160*/  HMMA.16816.F32 R116, R4, R18, R244 ;  /* 0x000000120474723c */ /* 0x000fec00000018f4 */
[C---:B-1----:R-:W-:Y:S06]  /*3170*/  HMMA.16816.F32 R56, R12.reuse, R16, R56 ;  /* 0x000000100c38723c */ /* 0x042fec0000001838 */
[----:B------:R-:W-:Y:S01]  /*3180*/  HMMA.16816.F32 R52, R12, R18, R76 ;  /* 0x000000120c34723c */ /* 0x000fe2000000184c */
[----:B------:R-:W1:Y:S05]  /*3190*/  LDSM.16.M88.4 R16, [R228] ;  /* 0x00000000e410783b */ /* 0x000e6a0000000200 */
        /* <DEDUP_REMOVED lines=13> */
[----:B------:R-:W2:Y:S05]  /*3270*/  LDSM.16.M88.4 R4, [R232+0x2000] ;  /* 0x00200000e804783b */ /* 0x000eaa0000000200 */
[C---:B------:R-:W-:Y:S06]  /*3280*/  HMMA.16816.F32 R140, R12.reuse, R48, R140 ;  /* 0x000000300c8c723c */ /* 0x040fec000000188c */
[C---:B------:R-:W-:Y:S01]  /*3290*/  HMMA.16816.F32 R132, R12.reuse, R50, R132 ;  /* 0x000000320c84723c */ /* 0x040fe20000001884 */
[----:B------:R-:W3:Y:S05]  /*32a0*/  LDSM.16.M88.4 R48, [R228+0x1800] ;  /* 0x00180000e430783b */ /* 0x000eea0000000200 */
[C---:B------:R-:W-:Y:S06]  /*32b0*/  HMMA.16816.F32 R164, R12.reuse, R46, R120 ;  /* 0x0000002e0ca4723c */ /* 0x040fec0000001878 */
[C---:B------:R-:W-:Y:S06]  /*32c0*/  HMMA.16816.F32 R160, R12.reuse, R44, R124 ;  /* 0x0000002c0ca0723c */ /* 0x040fec000000187c */
[C---:B------:R-:W-:Y:S06]  /*32d0*/  HMMA.16816.F32 R168, R12.reuse, R40, R112 ;  /* 0x000000280ca8723c */ /* 0x040fec0000001870 */
[C---:B------:R-:W-:Y:S06]  /*32e0*/  HMMA.16816.F32 R148, R12.reuse, R36, R108 ;  /* 0x000000240c94723c */ /* 0x040fec000000186c */
[C---:B------:R-:W-:Y:S06]  /*32f0*/  HMMA.16816.F32 R120, R12.reuse, R32, R104 ;  /* 0x000000200c78723c */ /* 0x040fec0000001868 */
[C---:B------:R-:W-:Y:S06]  /*3300*/  HMMA.16816.F32 R60, R12.reuse, R24, R128 ;  /* 0x000000180c3c723c */ /* 0x040fec0000001880 */
[C---:B------:R-:W-:Y:S01]  /*3310*/  HMMA.16816.F32 R144, R12.reuse, R26, R144 ;  /* 0x0000001a0c90723c */ /* 0x040fe20000001890 */
[----:B------:R-:W-:Y:S05]  /*3320*/  LDSM.16.M88.4 R24, [R228+0x3800] ;  /* 0x00380000e418783b */ /* 0x000fea0000000200 */
[C---:B------:R-:W-:Y:S01]  /*3330*/  HMMA.16816.F32 R152, R12.reuse, R42, R100 ;  /* 0x0000002a0c98723c */ /* 0x040fe20000001864 */
[----:B------:R-:W4:Y:S05]  /*3340*/  LDSM.16.M88.4 R40, [R228+0x1000] ;  /* 0x00100000e428783b */ /* 0x000f2a0000000200 */
[C---:B------:R-:W-:Y:S01]  /*3350*/  HMMA.16816.F32 R124, R12.reuse, R38, R96 ;  /* 0x000000260c7c723c */ /* 0x040fe20000001860 */
[----:B------:R-:W5:Y:S05]  /*3360*/  LDSM.16.M88.4 R36, [R228+0x2000] ;  /* 0x00200000e424783b */ /* 0x000f6a0000000200 */
[C---:B------:R-:W-:Y:S01]  /*3370*/  HMMA.16816.F32 R112, R12.reuse, R34, R92 ;  /* 0x000000220c70723c */ /* 0x040fe2000000185c */
[----:B------:R-:W5:Y:S05]  /*3380*/  LDSM.16.M88.4 R32, [R228+0x2800] ;  /* 0x00280000e420783b */ /* 0x000f6a0000000200 */
[C---:B------:R-:W-:Y:S06]  /*3390*/  HMMA.16816.F32 R108, R12.reuse, R28, R88 ;  /* 0x0000001c0c6c723c */ /* 0x040fec0000001858 */
[----:B------:R-:W-:Y:S01]  /*33a0*/  HMMA.16816.F32 R104, R12, R30, R80 ;  /* 0x0000001e0c68723c */ /* 0x000fe20000001850 */
[----:B------:R-:W5:Y:S01]  /*33b0*/  LDSM.16.M88.4 R28, [R228+0x3000] ;  /* 0x00300000e41c783b */ /* 0x000f620000000200 */
[----:B------:R-:W-:-:S04]  /*33c0*/  DEPBAR.LE SB0, 0x0 ;  /* 0x000080000000791a */ /* 0x000fc80000000000 */
[C---:B-1----:R-:W-:Y:S01]  /*33d0*/  HMMA.16816.F32 R44, R8.reuse, R16, R56 ;  /* 0x00000010082c723c */ /* 0x042fe20000001838 */
[----:B------:R-:W-:Y:S01]  /*33e0*/  SHF.R.S32.HI R12, RZ, 0x1f, R0 ;  /* 0x0000001fff0c7819 */ /* 0x000fe20000011400 */
[----:B------:R-:W-:Y:S02]  /*33f0*/  IMAD.U32 R13, RZ, RZ, UR21 ;  /* 0x00000015ff0d7e24 */ /* 0x000fe4000f8e00ff */
[----:B------:R-:W-:Y:S01]  /*3400*/  IMAD.SHL.U32 R14, R138, 0x2, RZ ;  /* 0x000000028a0e7824 */ /* 0x000fe200078e00ff */
[----:B------:R-:W-:Y:S01]  /*3410*/  LEA.HI R0, R12, R0, RZ, 0x2 ;  /* 0x000000000c007211 */ /* 0x000fe200078f10ff */
[----:B------:R-:W-:Y:S01]  /*3420*/  HMMA.16816.F32 R52, R8, R18, R52 ;  /* 0x000000120834723c */ /* 0x000fe20000001834 */
[----:B------:R-:W-:Y:S01]  /*3430*/  LEA R12, R136, UR19, 0x4 ;  /* 0x00000013880c7c11 */ /* 0x000fe2000f8e20ff */
[----:B------:R-:W-:Y:S01]  /*3440*/  IMAD.MOV.U32 R15, RZ, RZ, 0x8 ;  /* 0x00000008ff0f7424 */ /* 0x000fe200078e00ff */
[----:B------:R-:W-:Y:S01]  /*3450*/  SHF.R.S32.HI R241, RZ, 0x2, R0 ;  /* 0x00000002fff17819 */ /* 0x000fe20000011400 */
[----:B------:R-:W-:Y:S01]  /*3460*/  IMAD.U32 R0, RZ, RZ, UR13 ;  /* 0x0000000dff007e24 */ /* 0x000fe2000f8e00ff */
[----:B------:R-:W-:Y:S01]  /*3470*/  LOP3.LUT R14, R14, 0x6, RZ, 0xc0, !PT ;  /* 0x000000060e0e7812 */ /* 0x000fe200078ec0ff */
[C---:B--2---:R-:W-:Y:S01]  /*3480*/  HMMA.16816.F32 R68, R4.reuse, R16, R84 ;  /* 0x000000100444723c */ /* 0x044fe20000001854 */
[----:B------:R-:W-:Y:S01]  /*3490*/  IADD3 R12, R12, 0x1, R241 ;  /* 0x000000010c0c7810 */ /* 0x000fe20007ffe0f1 */
[----:B------:R1:W-:Y:S02]  /*34a0*/  STL [R1+0xa0], R241 ;  /* 0x0000a0f101007387 */ /* 0x0003e40000100800 */
[----:B------:R-:W-:Y:S01]  /*34b0*/  IMAD R0, R0, 0x80, R14 ;  /* 0x0000008000007824 */ /* 0x000fe200078e020e */
[----:B------:R-:W-:Y:S01]  /*34c0*/  IADD3 R12, R12, UR20, -R13 ;  /* 0x000000140c0c7c10 */ /* 0x000fe2000fffe80d */
[----:B------:R-:W-:Y:S01]  /*34d0*/  HMMA.16816.F32 R64, R4, R18, R116 ;  /* 0x000000120440723c */ /* 0x000fe20000001874 */
[----:B------:R-:W-:-:S02]  /*34e0*/  IMAD.MOV.U32 R13, RZ, RZ, 0x40 ;  /* 0x00000040ff0d7424 */ /* 0x000fc400078e00ff */
[----:B------:R-:W-:Y:S02]  /*34f0*/  IMAD.MOV.U32 R16, RZ, RZ, 0x48 ;  /* 0x00000048ff107424 */ /* 0x000fe400078e00ff */
[----:B------:R-:W-:Y:S01]  /*3500*/  VIADD R12, R12, UR18 ;  /* 0x000000120c0c7c36 */ /* 0x000fe20008000000 */
[----:B------:R-:W-:Y:S01]  /*3510*/  HMMA.16816.F32 R56, R8, R20, R60 ;  /* 0x000000140838723c */ /* 0x000fe2000000183c */
[----:B------:R-:W-:-:S03]  /*3520*/  VIADD R17, R0, 0x1 ;  /* 0x0000000100117836 */ /* 0x000fc60000000000 */
[C---:B------:R-:W-:Y:S02]  /*3530*/  VIADDMNMX R15, R12.reuse, R15, UR20, PT ;  /* 0x000000140c0f7e46 */ /* 0x040fe4000b80010f */
[C---:B------:R-:W-:Y:S01]  /*3540*/  VIMNMX R14, R12.reuse, UR20, PT ;  /* 0x000000140c0e7c48 */ /* 0x040fe2000bfe0100 */
[C---:B---3--:R-:W-:Y:S01]  /*3550*/  HMMA.16816.F32 R96, R4.reuse, R50, R176 ;  /* 0x000000320460723c */ /* 0x048fe200000018b0 */
[C---:B------:R-:W-:Y:S02]  /*3560*/  VIADDMNMX R13, R12.reuse, R13, UR20, PT ;  /* 0x000000140c0d7e46 */ /* 0x040fe4000b80010d */
[----:B------:R-:W-:Y:S01]  /*3570*/  VIADDMNMX R12, R12, R16, UR20, PT ;  /* 0x000000140c0c7e46 */ /* 0x000fe2000b800110 */
[C---:B------:R-:W-:Y:S01]  /*3580*/  VIADD R16, R0.reuse, 0x8 ;  /* 0x0000000800107836 */ /* 0x040fe20000000000 */
[-C--:B------:R-:W-:Y:S01]  /*3590*/  ISETP.GE.AND P2, PT, R17, R14.reuse, PT ;  /* 0x0000000e1100720c */ /* 0x080fe20003f46270 */
[----:B------:R-:W-:Y:S01]  /*35a0*/  HMMA.16816.F32 R60, R4, R20, R156 ;  /* 0x00000014043c723c */ /* 0x000fe2000000189c */
[----:B------:R-:W-:-:S02]  /*35b0*/  ISETP.GE.AND P4, PT, R0, R14, PT ;  /* 0x0000000e0000720c */ /* 0x000fc40003f86270 */
[-C--:B------:R-:W-:Y:S02]  /*35c0*/  ISETP.GE.AND P0, PT, R0, R15.reuse, PT ;  /* 0x0000000f0000720c */ /* 0x080fe40003f06270 */
[----:B------:R-:W-:Y:S01]  /*35d0*/  ISETP.GE.AND P3, PT, R17, R15, PT ;  /* 0x0000000f1100720c */ /* 0x000fe20003f66270 */
[C---:B------:R-:W-:Y:S01]  /*35e0*/  HMMA.16816.F32 R72, R4.reuse, R22, R172 ;  /* 0x000000160448723c */ /* 0x040fe200000018ac */
[----:B------:R-:W-:Y:S02]  /*35f0*/  ISETP.GE.AND P6, PT, R16, R14, PT ;  /* 0x0000000e1000720c */ /* 0x000fe40003fc6270 */
[----:B------:R-:W-:Y:S02]  /*3600*/  FSEL R100, R44, -INF , !P4 ;  /* 0xff8000002c647808 */ /* 0x000fe40006000000 */
[----:B------:R-:W-:Y:S01]  /*3610*/  FSEL R101, R45, -INF , !P2 ;  /* 0xff8000002d657808 */ /* 0x000fe20005000000 */
[----:B----4-:R-:W-:Y:S01]  /*3620*/  HMMA.16816.F32 R76, R4, R40, R180 ;  /* 0x00000028044c723c */ /* 0x010fe200000018b4 */
[----:B------:R-:W-:-:S02]  /*3630*/  FSEL R176, R46, -INF , !P0 ;  /* 0xff8000002eb07808 */ /* 0x000fc40004000000 */
[C---:B------:R-:W-:Y:S02]  /*3640*/  ISETP.GE.AND P4, PT, R16.reuse, R15, PT ;  /* 0x0000000f1000720c */ /* 0x040fe40003f86270 */
[CC--:B------:R-:W-:Y:S01]  /*3650*/  ISETP.GE.AND P2, PT, R16.reuse, R13.reuse, PT ;  /* 0x0000000d1000720c */ /* 0x0c0fe20003f46270 */
[----:B------:R-:W-:Y:S01]  /*3660*/  HMMA.16816.F32 R80, R4, R42, R216 ;  /* 0x0000002a0450723c */ /* 0x000fe200000018d8 */
[----:B------:R-:W-:Y:S01]  /*3670*/  ISETP.GE.AND P0, PT, R16, R12, PT ;  /* 0x0000000c1000720c */ /* 0x000fe20003f06270 */
[----:B------:R-:W-:Y:S01]  /*3680*/  VIADD R16, R0, 0x9 ;  /* 0x0000000900107836 */ /* 0x000fe20000000000 */
[----:B------:R-:W-:Y:S02]  /*3690*/  FSEL R178, R47, -INF , !P3 ;  /* 0xff8000002fb27808 */ /* 0x000fe40005800000 */
[----:B------:R-:W-:Y:S01]  /*36a0*/  FSEL R102, R52, -INF , !P6 ;  /* 0xff80000034667808 */ /* 0x000fe20007000000 */
[----:B------:R-:W-:Y:S01]  /*36b0*/  HMMA.16816.F32 R44, R8, R22, R144 ;  /* 0x00000016082c723c */ /* 0x000fe20000001890 */
[----:B------:R-:W-:-:S02]  /*36c0*/  ISETP.GE.AND P5, PT, R17, R13, PT ;  /* 0x0000000d1100720c */ /* 0x000fc40003fa6270 */
[C---:B------:R-:W-:Y:S02]  /*36d0*/  ISETP.GE.AND P6, PT, R0.reuse, R13, PT ;  /* 0x0000000d0000720c */ /* 0x040fe40003fc6270 */
[----:B------:R-:W-:Y:S01]  /*36e0*/  ISETP.GE.AND P3, PT, R0, R12, PT ;  /* 0x0000000c0000720c */ /* 0x000fe20003f66270 */
[C---:B------:R-:W-:Y:S01]  /*36f0*/  HMMA.16816.F32 R92, R4.reuse, R48, R188 ;  /* 0x00000030045c723c */ /* 0x040fe200000018bc */
[----:B------:R-:W-:Y:S02]  /*3700*/  FSEL R68, R68, -INF , !P6 ;  /* 0xff80000044447808 */ /* 0x000fe40007000000 */
[----:B------:R-:W-:Y:S02]  /*3710*/  FSEL R69, R69, -INF , !P5 ;  /* 0xff80000045457808 */ /* 0x000fe40006800000 */
[----:B------:R-:W-:Y:S01]  /*3720*/  FSEL R103, R64, -INF , !P2 ;  /* 0xff80000040677808 */ /* 0x000fe20005000000 */
[----:B-----5:R-:W-:Y:S01]  /*3730*/  HMMA.16816.F32 R84, R4, R36, R192 ;  /* 0x000000240454723c */ /* 0x020fe200000018c0 */
[----:B------:R-:W-:-:S02]  /*3740*/  FSEL R116, R70, -INF , !P3 ;  /* 0xff80000046747808 */ /* 0x000fc40005800000 */
[C---:B------:R-:W-:Y:S02]  /*3750*/  ISETP.GE.AND P6, PT, R16.reuse, R14, PT ;  /* 0x0000000e1000720c */ /* 0x040fe40003fc6270 */
[C---:B------:R-:W-:Y:S01]  /*3760*/  ISETP.GE.AND P5, PT, R16.reuse, R15, PT ;  /* 0x0000000f1000720c */ /* 0x040fe20003fa6270 */
[C---:B------:R-:W-:Y:S01]  /*3770*/  HMMA.16816.F32 R88, R4.reuse, R38, R196 ;  /* 0x000000260458723c */ /* 0x040fe200000018c4 */
[C---:B------:R-:W-:Y:S02]  /*3780*/  ISETP.GE.AND P2, PT, R16.reuse, R13, PT ;  /* 0x0000000d1000720c */ /* 0x040fe40003f46270 */
[-C--:B------:R-:W-:Y:S01]  /*3790*/  ISETP.GE.AND P3, PT, R16, R12.reuse, PT ;  /* 0x0000000c1000720c */ /* 0x080fe20003f66270 */
[----:B------:R-:W-:Y:S01]  /*37a0*/  VIADD R16, R0, 0x10 ;  /* 0x0000001000107836 */ /* 0x000fe20000000000 */
[----:B------:R-:W-:Y:S01]  /*37b0*/  ISETP.GE.AND P1, PT, R17, R12, PT ;  /* 0x0000000c1100720c */ /* 0x000fe20003f26270 */
[----:B------:R-:W-:Y:S01]  /*37c0*/  HMMA.16816.F32 R156, R4, R32, R208 ;  /* 0x00000020049c723c */ /* 0x000fe200000018d0 */
[----:B------:R-:W-:-:S02]  /*37d0*/  FSEL R177, R54, -INF , !P4 ;  /* 0xff80000036b17808 */ /* 0x000fc40006000000 */
[----:B------:R-:W-:Y:S02]  /*37e0*/  FSEL R71, R71, -INF , !P1 ;  /* 0xff80000047477808 */ /* 0x000fe40004800000 */
[----:B------:R-:W-:Y:S01]  /*37f0*/  FSEL R131, R66, -INF , !P0 ;  /* 0xff80000042837808 */ /* 0x000fe20004000000 */
[C---:B------:R-:W-:Y:S01]  /*3800*/  HMMA.16816.F32 R172, R4.reuse, R34, R204 ;  /* 0x0000002204ac723c */ /* 0x040fe200000018cc */
[----:B------:R-:W-:Y:S02]  /*3810*/  FSEL R70, R65, -INF , !P2 ;  /* 0xff80000041467808 */ /* 0x000fe40005000000 */
[C---:B------:R-:W-:Y:S02]  /*3820*/  ISETP.GE.AND P1, PT, R16.reuse, R14, PT ;  /* 0x0000000e1000720c */ /* 0x040fe40003f26270 */
[C---:B------:R-:W-:Y:S01]  /*3830*/  ISETP.GE.AND P4, PT, R16.reuse, R15, PT ;  /* 0x0000000f1000720c */ /* 0x040fe20003f86270 */
[----:B------:R-:W-:Y:S01]  /*3840*/  HMMA.16816.F32 R220, R4, R28, R220 ;  /* 0x0000001c04dc723c */ /* 0x000fe200000018dc */
[----:B------:R-:W-:-:S02]  /*3850*/  ISETP.GE.AND P0, PT, R16, R13, PT ;  /* 0x0000000d1000720c */ /* 0x000fc40003f06270 */
[----:B------:R-:W-:Y:S02]  /*3860*/  ISETP.GE.AND P2, PT, R16, R12, PT ;  /* 0x0000000c1000720c */ /* 0x000fe40003f46270 */
[----:B------:R-:W-:Y:S01]  /*3870*/  FSEL R129, R67, -INF , !P3 ;  /* 0xff80000043817808 */ /* 0x000fe20005800000 */
[----:B------:R-:W-:Y:S01]  /*3880*/  HMMA.16816.F32 R16, R8, R40, R140 ;  /* 0x000000280810723c */ /* 0x000fe2000000188c */
[----:B------:R-:W-:Y:S02]  /*3890*/  FSEL R64, R53, -INF , !P6 ;  /* 0xff80000035407808 */ /* 0x000fe40007000000 */
[----:B------:R-:W-:Y:S02]  /*38a0*/  FSEL R144, R55, -INF , !P5 ;  /* 0xff80000037907808 */ /* 0x000fe40006800000 */
[----:B------:R-:W-:Y:S01]  /*38b0*/  FSEL R137, R56, -INF , !P1 ;  /* 0xff80000038897808 */ /* 0x000fe20004800000 */
[----:B------:R-:W-:Y:S01]  /*38c0*/  HMMA.16816.F32 R212, R4, R30, R212 ;  /* 0x0000001e04d4723c */ /* 0x000fe200000018d4 */
[----:B------:R-:W-:-:S02]  /*38d0*/  FSEL R145, R58, -INF , !P4 ;  /* 0xff8000003a917808 */ /* 0x000fc40006000000 */
[----:B------:R-:W-:Y:S02]  /*38e0*/  FSEL R66, R60, -INF , !P0 ;  /* 0xff8000003c427808 */ /* 0x000fe40004000000 */
[----:B------:R-:W-:Y:S01]  /*38f0*/  FSEL R128, R62, -INF , !P2 ;  /* 0xff8000003e807808 */ /* 0x000fe20005000000 */
[C---:B------:R-:W-:Y:S06]  /*3900*/  HMMA.16816.F32 R200, R4.reuse, R24, R200 ;  /* 0x0000001804c8723c */ /* 0x040fec00000018c8 */
[----:B------:R-:W-:Y:S06]  /*3910*/  HMMA.16816.F32 R184, R4, R26, R184 ;  /* 0x0000001a04b8723c */ /* 0x000fec00000018b8 */
[----:B------:R-:W-:Y:S01]  /*3920*/  HMMA.16816.F32 R20, R8, R42, R132 ;  /* 0x0000002a0814723c */ /* 0x000fe20000001884 */
[----:B------:R-:W-:-:S02]  /*3930*/  VIADD R5, R0, 0x11 ;  /* 0x0000001100057836 */ /* 0x000fc40000000000 */
[----:B------:R-:W-:-:S03]  /*3940*/  VIADD R4, R0, 0x18 ;  /* 0x0000001800047836 */ /* 0x000fc60000000000 */
        /* <DEDUP_REMOVED lines=8> */
[----:B------:R-:W-:-:S02]  /*39d0*/  ISETP.GE.AND P4, PT, R4, R14, PT ;  /* 0x0000000e0400720c */ /* 0x000fc40003f86270 */
[C---:B------:R-:W-:Y:S02]  /*39e0*/  ISETP.GE.AND P0, PT, R4.reuse, R15, PT ;  /* 0x0000000f0400720c */ /* 0x040fe40003f06270 */
[CC--:B------:R-:W-:Y:S01]  /*39f0*/  ISETP.GE.AND P2, PT, R4.reuse, R13.reuse, PT ;  /* 0x0000000d0400720c */ /* 0x0c0fe20003f46270 */
[----:B------:R-:W-:Y:S01]  /*3a00*/  HMMA.16816.F32 R52, R8, R34, R124 ;  /* 0x000000220834723c */ /* 0x000fe2000000187c */
[----:B------:R-:W-:Y:S01]  /*3a10*/  BAR.SYNC.DEFER_BLOCKING 0x0 ;  /* 0x0000000000007b1d */ /* 0x000fe20000010000 */
[----:B------:R-:W-:Y:S01]  /*3a20*/  ISETP.GE.AND P3, PT, R4, R12, PT ;  /* 0x0000000c0400720c */ /* 0x000fe20003f66270 */
[----:B------:R-:W-:Y:S01]  /*3a30*/  VIADD R4, R0, 0x20 ;  /* 0x0000002000047836 */ /* 0x000fe20000000000 */
[----:B------:R-:W-:Y:S02]  /*3a40*/  FSEL R118, R63, -INF , !P1 ;  /* 0xff8000003f767808 */ /* 0x000fe40004800000 */
        /* <DEDUP_REMOVED lines=11> */
[----:B------:R-:W-:Y:S01]  /*3b00*/  FSEL R117, R72, -INF , !P2 ;  /* 0xff80000048757808 */ /* 0x000fe20005000000 */
[----:B------:R-:W-:Y:S01]  /*3b10*/  HMMA.16816.F32 R32, R8, R24, R108 ;  /* 0x000000180820723c */ /* 0x000fe2000000186c */
        /* <DEDUP_REMOVED lines=9> */
[C---:B------:R-:W-:Y:S01]  /*3bb0*/  HMMA.16816.F32 R72, R8.reuse, R36, R168 ;  /* 0x000000240848723c */ /* 0x040fe200000018a8 */
[----:B------:R-:W-:Y:S02]  /*3bc0*/  FSEL R141, R47, -INF , !P5 ;  /* 0xff8000002f8d7808 */ /* 0x000fe40006800000 */
[----:B------:R-:W-:Y:S02]  /*3bd0*/  FSEL R164, R16, -INF , !P0 ;  /* 0xff80000010a47808 */ /* 0x000fe40004000000 */
[C---:B------:R-:W-:Y:S01]  /*3be0*/  ISETP.GE.AND P4, PT, R5.reuse, R14, PT ;  /* 0x0000000e0500720c */ /* 0x040fe20003f86270 */
[----:B------:R-:W-:Y:S01]  /*3bf0*/  HMMA.16816.F32 R44, R8, R28, R120 ;  /* 0x0000001c082c723c */ /* 0x000fe20000001878 */
[----:B------:R-:W-:-:S02]  /*3c00*/  ISETP.GE.AND P6, PT, R5, R15, PT ;  /* 0x0000000f0500720c */ /* 0x000fc40003fc6270 */
[C---:B------:R-:W-:Y:S02]  /*3c10*/  ISETP.GE.AND P5, PT, R5.reuse, R13, PT ;  /* 0x0000000d0500720c */ /* 0x040fe40003fa6270 */
[----:B------:R-:W-:Y:S01]  /*3c20*/  ISETP.GE.AND P0, PT, R5, R12, PT ;  /* 0x0000000c0500720c */ /* 0x000fe20003f06270 */
[----:B------:R-:W-:Y:S01]  /*3c30*/  VIADD R5, R0, 0x29 ;  /* 0x0000002900057836 */ /* 0x000fe20000000000 */
[----:B------:R-:W-:Y:S01]  /*3c40*/  FSEL R161, R18, -INF , !P2 ;  /* 0xff80000012a17808 */ /* 0x000fe20005000000 */
[C---:B------:R-:W-:Y:S01]  /*3c50*/  HMMA.16816.F32 R36, R8.reuse, R30, R112 ;  /* 0x0000001e0824723c */ /* 0x040fe20000001870 */
[----:B------:R-:W-:Y:S02]  /*3c60*/  ISETP.GE.AND P2, PT, R4, R14, PT ;  /* 0x0000000e0400720c */ /* 0x000fe40003f46270 */
[----:B------:R-:W-:Y:S02]  /*3c70*/  FSEL R162, R76, -INF , !P3 ;  /* 0xff8000004ca27808 */ /* 0x000fe40005800000 */
[----:B------:R-:W-:Y:S01]  /*3c80*/  FSEL R163, R78, -INF , !P1 ;  /* 0xff8000004ea37808 */ /* 0x000fe20004800000 */
[----:B------:R-:W-:Y:S01]  /*3c90*/  HMMA.16816.F32 R28, R8, R26, R104 ;  /* 0x0000001a081c723c */ /* 0x000fe20000001868 */
[----:B------:R-:W-:-:S02]  /*3ca0*/  FSEL R160, R17, -INF , !P4 ;  /* 0xff80000011a07808 */ /* 0x000fc40006000000 */
[C---:B------:R-:W-:Y:S02]  /*3cb0*/  ISETP.GE.AND P3, PT, R4.reuse, R15, PT ;  /* 0x0000000f0400720c */ /* 0x040fe40003f66270 */
[C---:B------:R-:W-:Y:S02]  /*3cc0*/  ISETP.GE.AND P1, PT, R4.reuse, R13, PT ;  /* 0x0000000d0400720c */ /* 0x040fe40003f26270 */
[----:B------:R-:W-:Y:S01]  /*3cd0*/  ISETP.GE.AND P4, PT, R4, R12, PT ;  /* 0x0000000c0400720c */ /* 0x000fe20003f86270 */
[----:B------:R-:W-:Y:S01]  /*3ce0*/  VIADD R4, R0, 0x30 ;  /* 0x0000003000047836 */ /* 0x000fe20000000000 */
[----:B------:R-:W-:Y:S02]  /*3cf0*/  FSEL R153, R19, -INF , !P6 ;  /* 0xff80000013997808 */ /* 0x000fe40007000000 */
[----:B------:R-:W-:Y:S02]  /*3d00*/  FSEL R154, R77, -INF , !P5 ;  /* 0xff8000004d9a7808 */ /* 0x000fe40006800000 */
[----:B------:R-:W-:-:S02]  /*3d10*/  FSEL R155, R79, -INF , !P0 ;  /* 0xff8000004f9b7808 */ /* 0x000fc40004000000 */
[----:B------:R-:W-:Y:S01]  /*3d20*/  FSEL R152, R20, -INF , !P2 ;  /* 0xff80000014987808 */ /* 0x000fe20005000000 */
[C---:B------:R-:W-:Y:S01]  /*3d30*/  VIADD R20, R0.reuse, 0x41 ;  /* 0x0000004100147836 */ /* 0x040fe20000000000 */
[C---:B------:R-:W-:Y:S02]  /*3d40*/  ISETP.GE.AND P6, PT, R5.reuse, R14, PT ;  /* 0x0000000e0500720c */ /* 0x040fe40003fc6270 */
[C---:B------:R-:W-:Y:S02]  /*3d50*/  ISETP.GE.AND P5, PT, R5.reuse, R15, PT ;  /* 0x0000000f0500720c */ /* 0x040fe40003fa6270 */
[C---:B------:R-:W-:Y:S02]  /*3d60*/  ISETP.GE.AND P0, PT, R5.reuse, R13, PT ;  /* 0x0000000d0500720c */ /* 0x040fe40003f06270 */
[----:B------:R-:W-:Y:S01]  /*3d70*/  ISETP.GE.AND P2, PT, R5, R12, PT ;  /* 0x0000000c0500720c */ /* 0x000fe20003f46270 */
[----:B------:R-:W-:Y:S01]  /*3d80*/  VIADD R5, R0, 0x31 ;  /* 0x0000003100057836 */ /* 0x000fe20000000000 */
[----:B------:R-:W-:Y:S01]  /*3d90*/  FSEL R149, R22, -INF , !P3 ;  /* 0xff80000016957808 */ /* 0x000fe20005800000 */
[----:B------:R-:W-:Y:S01]  /*3da0*/  VIADD R22, R0, 0x49 ;  /* 0x0000004900167836 */ /* 0x000fe20000000000 */
[----:B------:R-:W-:-:S02]  /*3db0*/  FSEL R147, R80, -INF , !P1 ;  /* 0xff80000050937808 */ /* 0x000fc40004800000 */
[----:B------:R-:W-:Y:S02]  /*3dc0*/  FSEL R148, R82, -INF , !P4 ;  /* 0xff80000052947808 */ /* 0x000fe40006000000 */
[----:B------:R-:W-:Y:S02]  /*3dd0*/  FSEL R146, R81, -INF , !P0 ;  /* 0xff80000051927808 */ /* 0x000fe40004000000 */
[C---:B------:R-:W-:Y:S02]  /*3de0*/  ISETP.GE.AND P3, PT, R4.reuse, R14, PT ;  /* 0x0000000e0400720c */ /* 0x040fe40003f66270 */
        /* <DEDUP_REMOVED lines=8> */
[----:B------:R-:W-:Y:S02]  /*3e70*/  FSEL R179, R94, -INF , !P0 ;  /* 0xff8000005eb37808 */ /* 0x000fe40004000000 */
[----:B------:R-:W-:Y:S02]  /*3e80*/  FSEL R169, R41, -INF , !P2 ;  /* 0xff80000029a97808 */ /* 0x000fe40005000000 */
[----:B------:R-:W-:Y:S01]  /*3e90*/  FSEL R124, R21, -INF , !P6 ;  /* 0xff800000157c7808 */ /* 0x000fe20007000000 */
[----:B------:R-:W-:Y:S01]  /*3ea0*/  VIADD R21, R0, 0x48 ;  /* 0x0000004800157836 */ /* 0x000fe20000000000 */
[----:B------:R-:W-:-:S02]  /*3eb0*/  FSEL R126, R23, -INF , !P5 ;  /* 0xff800000177e7808 */ /* 0x000fc40006800000 */
[----:B------:R-:W-:Y:S02]  /*3ec0*/  FSEL R180, R40, -INF , !P3 ;  /* 0xff80000028b47808 */ /* 0x000fe40005800000 */
[C---:B------:R-:W-:Y:S02]  /*3ed0*/  ISETP.GE.AND P1, PT, R4.reuse, R14, PT ;  /* 0x0000000e0400720c */ /* 0x040fe40003f26270 */
[C---:B------:R-:W-:Y:S02]  /*3ee0*/  ISETP.GE.AND P4, PT, R4.reuse, R15, PT ;  /* 0x0000000f0400720c */ /* 0x040fe40003f86270 */
[C---:B------:R-:W-:Y:S02]  /*3ef0*/  ISETP.GE.AND P0, PT, R4.reuse, R13, PT ;  /* 0x0000000d0400720c */ /* 0x040fe40003f06270 */
[----:B------:R-:W-:Y:S01]  /*3f00*/  ISETP.GE.AND P2, PT, R4, R12, PT ;  /* 0x0000000c0400720c */ /* 0x000fe20003f46270 */
[----:B------:R-:W-:Y:S01]  /*3f10*/  VIADD R4, R0, 0x39 ;  /* 0x0000003900047836 */ /* 0x000fe20000000000 */
[----:B------:R-:W-:-:S02]  /*3f20*/  ISETP.GE.AND P6, PT, R5, R15, PT ;  /* 0x0000000f0500720c */ /* 0x000fc40003fc6270 */
[C---:B------:R-:W-:Y:S02]  /*3f30*/  ISETP.GE.AND P5, PT, R5.reuse, R13, PT ;  /* 0x0000000d0500720c */ /* 0x040fe40003fa6270 */
[----:B------:R-:W-:Y:S02]  /*3f40*/  ISETP.GE.AND P3, PT, R5, R12, PT ;  /* 0x0000000c0500720c */ /* 0x000fe40003f66270 */
[----:B------:R-:W-:Y:S02]  /*3f50*/  FSEL R165, R43, -INF , !P6 ;  /* 0xff8000002ba57808 */ /* 0x000fe40007000000 */
[----:B------:R-:W-:Y:S02]  /*3f60*/  FSEL R166, R93, -INF , !P5 ;  /* 0xff8000005da67808 */ /* 0x000fe40006800000 */
[----:B------:R-:W-:Y:S02]  /*3f70*/  FSEL R168, R95, -INF , !P3 ;  /* 0xff8000005fa87808 */ /* 0x000fe40005800000 */
[----:B------:R-:W-:-:S02]  /*3f80*/  FSEL R151, R96, -INF , !P0 ;  /* 0xff80000060977808 */ /* 0x000fc40004000000 */
[C---:B------:R-:W-:Y:S02]  /*3f90*/  ISETP.GE.AND P6, PT, R4.reuse, R14, PT ;  /* 0x0000000e0400720c */ /* 0x040fe40003fc6270 */
[C---:B------:R-:W-:Y:S02]  /*3fa0*/  ISETP.GE.AND P3, PT, R4.reuse, R15, PT ;  /* 0x0000000f0400720c */ /* 0x040fe40003f66270 */
[C---:B------:R-:W-:Y:S02]  /*3fb0*/  ISETP.GE.AND P5, PT, R4.reuse, R13, PT ;  /* 0x0000000d0400720c */ /* 0x040fe40003fa6270 */
[----:B------:R-:W-:Y:S01]  /*3fc0*/  ISETP.GE.AND P0, PT, R4, R12, PT ;  /* 0x0000000c0400720c */ /* 0x000fe20003f06270 */
[----:B------:R-:W-:Y:S01]  /*3fd0*/  VIADD R4, R0, 0x40 ;  /* 0x0000004000047836 */ /* 0x000fe20000000000 */
[----:B------:R-:W-:Y:S02]  /*3fe0*/  FSEL R150, R98, -INF , !P2 ;  /* 0xff80000062967808 */ /* 0x000fe40005000000 */
[----:B------:R-:W-:-:S02]  /*3ff0*/  FSEL R167, R99, -INF , !P0 ;  /* 0xff80000063a77808 */ /* 0x000fc40004000000 */
[----:B------:R-:W-:Y:S02]  /*4000*/  ISETP.GE.AND P0, PT, R4, R13, PT ;  /* 0x0000000d0400720c */ /* 0x000fe40003f06270 */
[----:B------:R-:W-:Y:S02]  /*4010*/  FSEL R127, R97, -INF , !P5 ;  /* 0xff800000617f7808 */ /* 0x000fe40006800000 */
[----:B------:R-:W-:Y:S02]  /*4020*/  FSEL R207, R84, -INF , !P0 ;  /* 0xff80000054cf7808 */ /* 0x000fe40004000000 */
[-C--:B------:R-:W-:Y:S02]  /*4030*/  ISETP.GE.AND P0, PT, R20, R12.reuse, PT ;  /* 0x0000000c1400720c */ /* 0x080fe40003f06270 */
[----:B------:R-:W-:Y:S02]  /*4040*/  ISETP.GE.AND P2, PT, R4, R12, PT ;  /* 0x0000000c0400720c */ /* 0x000fe40003f46270 */
[----:B------:R-:W-:-:S02]  /*4050*/  FSEL R208, R87, -INF , !P0 ;  /* 0xff80000057d07808 */ /* 0x000fc40004000000 */
[----:B------:R-:W-:Y:S02]  /*4060*/  PLOP3.LUT P0, PT, PT, PT, UP0, 0x80, 0x0 ;  /* 0x000000000000781c */ /* 0x000fe40003f0f008 */
[----:B------:R-:W-:Y:S02]  /*4070*/  ISETP.GE.AND P5, PT, R20, R13, PT ;  /* 0x0000000d1400720c */ /* 0x000fe40003fa6270 */
[----:B------:R-:W-:Y:S02]  /*4080*/  FSEL R111, R48, -INF , !P1 ;  /* 0xff800000306f7808 */ /* 0x000fe40004800000 */
[----:B------:R-:W-:Y:S02]  /*4090*/  ISETP.GE.AND P1, PT, R21, R12, PT ;  /* 0x0000000c1500720c */ /* 0x000fe40003f26270 */
[----:B------:R-:W-:Y:S02]  /*40a0*/  FSEL R209, R86, -INF , !P2 ;  /* 0xff80000056d17808 */ /* 0x000fe40005000000 */
[----:B------:R-:W-:-:S02]  /*40b0*/  FSEL R206, R85, -INF , !P5 ;  /* 0xff80000055ce7808 */ /* 0x000fc40006800000 */
[-C--:B------:R-:W-:Y:S02]  /*40c0*/  ISETP.GE.AND P5, PT, R21, R13.reuse, PT ;  /* 0x0000000d1500720c */ /* 0x080fe40003fa6270 */
[----:B------:R-:W-:Y:S02]  /*40d0*/  ISETP.GE.AND P2, PT, R22, R13, PT ;  /* 0x0000000d1600720c */ /* 0x000fe40003f46270 */
[----:B------:R-:W-:Y:S02]  /*40e0*/  FSEL R210, R90, -INF , !P1 ;  /* 0xff8000005ad27808 */ /* 0x000fe40004800000 */
[----:B------:R-:W-:Y:S02]  /*40f0*/  ISETP.GE.AND P1, PT, R22, R12, PT ;  /* 0x0000000c1600720c */ /* 0x000fe40003f26270 */
[----:B------:R-:W-:Y:S02]  /*4100*/  FSEL R205, R88, -INF , !P5 ;  /* 0xff80000058cd7808 */ /* 0x000fe40006800000 */
[----:B------:R-:W-:-:S02]  /*4110*/  FSEL R204, R89, -INF , !P2 ;  /* 0xff80000059cc7808 */ /* 0x000fc40005000000 */
[C---:B------:R-:W-:Y:S02]  /*4120*/  ISETP.GE.AND P5, PT, R4.reuse, R14, PT ;  /* 0x0000000e0400720c */ /* 0x040fe40003fa6270 */
[----:B------:R-:W-:Y:S02]  /*4130*/  ISETP.GE.AND P2, PT, R4, R15, PT ;  /* 0x0000000f0400720c */ /* 0x000fe40003f46270 */
[----:B------:R-:W-:Y:S01]  /*4140*/  FSEL R191, R91, -INF , !P1 ;  /* 0xff8000005bbf7808 */ /* 0x000fe20004800000 */
[----:B-1----:R-:W-:Y:S10]  /*4150*/  @!P0 BRA `(.L_x_51) ;  /* 0x00000000009c8947 */ /* 0x002ff40003800000 */
[----:B------:R-:W2:Y:S01]  /*4160*/  LDL.64 R250, [R1+0x88] ;  /* 0x0000880001fa7983 */ /* 0x000ea20000100a00 */
[----:B------:R-:W-:Y:S02]  /*4170*/  UIADD3 UR6, UR14, -0x2, URZ ;  /* 0xfffffffe0e067890 */ /* 0x000fe4000fffe03f */
[----:B------:R-:W-:Y:S02]  /*4180*/  USHF.L.U32 UR18, UR10, 0x5, URZ ;  /* 0x000000050a127899 */ /* 0x000fe4000800063f */
[----:B------:R-:W-:Y:S02]  /*4190*/  USHF.R.S32.HI UR15, URZ, 0x1f, UR6 ;  /* 0x0000001f3f0f7899 */ /* 0x000fe40008011406 */
[----:B------:R-:W-:Y:S01]  /*41a0*/  UIMAD UR27, UR27, UR6, URZ ;  /* 0x000000061b1b72a4 */ /* 0x000fe2000f8e023f */
[----:B------:R-:W-:Y:S02]  /*41b0*/  IMAD.U32 R4, RZ, RZ, UR6 ;  /* 0x00000006ff047e24 */ /* 0x000fe4000f8e00ff */
[----:B------:R-:W-:Y:S01]  /*41c0*/  ULDC.64 UR6, c[0x0][0x218] ;  /* 0x0000860000067ab9 */ /* 0x000fe20000000a00 */
[----:B------:R-:W-:Y:S01]  /*41d0*/  UIMAD UR15, UR15, UR28, UR27 ;  /* 0x0000001c0f0f72a4 */ /* 0x000fe2000f8e021b */
[----:B--2---:R-:W-:-:S05]  /*41e0*/  IMAD.WIDE.U32 R4, R4, UR28, R250 ;  /* 0x0000001c04047c25 */ /* 0x004fca000f8e00fa */
[----:B------:R-:W-:Y:S01]  /*41f0*/  VIADD R5, R5, UR15 ;  /* 0x0000000f05057c36 */ /* 0x000fe20008000000 */
[----:B------:R-:W-:Y:S01]  /*4200*/  LEA R18, P1, R4, UR6, 0x1 ;  /* 0x0000000604127c11 */ /* 0x000fe2000f8208ff */
[----:B------:R-:W-:-:S03]  /*4210*/  USHF.L.U64.HI UR6, UR10, 0x5, UR11 ;  /* 0x000000050a067899 */ /* 0x000fc6000801020b */
        /* <DEDUP_REMOVED lines=27> */
.L_x_51:
[----:B---3--:R-:W-:Y:S01]  /*43d0*/  FMNMX.FTZ R4, R100, R101, !PT ;  /* 0x0000006564047209 */ /* 0x008fe20007810000 */
        /* <DEDUP_REMOVED lines=16> */
[----:B------:R-:W-:Y:S01]  /*44e0*/  STL [R1+0xd0], R234 ;  /* 0x0000d0ea01007387 */ /* 0x000fe20000100800 */
[----:B------:R-:W-:Y:S01]  /*44f0*/  FSEL R110, R49, -INF , !P6 ;  /* 0xff800000316e7808 */ /* 0x000fe20007000000 */
[----:B------:R-:W-:Y:S01]  /*4500*/  IMAD.MOV.U32 R42, RZ, RZ, R240 ;  /* 0x000000ffff2a7224 */ /* 0x000fe200078e00f0 */
[----:B------:R-:W-:Y:S01]  /*4510*/  FMNMX.FTZ R0, R133, R0, !PT ;  /* 0x0000000085007209 */ /* 0x000fe20007810000 */
[----:B------:R-:W-:Y:S01]  /*4520*/  STL [R1+0xcc], R242 ;  /* 0x0000ccf201007387 */ /* 0x000fe20000100800 */
[----:B------:R-:W-:Y:S01]  /*4530*/  ISETP.GE.AND P1, PT, R20, R14, PT ;  /* 0x0000000e1400720c */ /* 0x000fe20003f26270 */
[----:B------:R-:W-:Y:S01]  /*4540*/  IMAD.MOV.U32 R43, RZ, RZ, R235 ;  /* 0x000000ffff2b7224 */ /* 0x000fe200078e00eb */
[----:B------:R-:W-:Y:S01]  /*4550*/  FMNMX.FTZ R0, R140, R0, !PT ;  /* 0x000000008c007209 */ /* 0x000fe20007810000 */
[----:B------:R-:W-:Y:S01]  /*4560*/  STL [R1+0xc8], R233 ;  /* 0x0000c8e901007387 */ /* 0x000fe20000100800 */
        /* <DEDUP_REMOVED lines=15> */
[----:B------:R1:W-:Y:S01]  /*4660*/  STL [R1+0xb4], R228 ;  /* 0x0000b4e401007387 */ /* 0x0003e20000100800 */
        /* <DEDUP_REMOVED lines=10> */
[----:B------:R-:W-:Y:S02]  /*4710*/  ISETP.GE.AND P5, PT, R21, R14, PT ;  /* 0x0000000e1500720c */ /* 0x000fe40003fa6270 */
[----:B------:R-:W-:Y:S02]  /*4720*/  FSEL R183, R73, -INF , !P1 ;  /* 0xff80000049b77808 */ /* 0x000fe40004800000 */
[----:B------:R-:W-:Y:S02]  /*4730*/  FMNMX.FTZ R5, R188, R4, !PT ;  /* 0x00000004bc057209 */ /* 0x000fe40007810000 */
[----:B------:R-:W-:-:S02]  /*4740*/  ISETP.GE.AND P6, PT, R9, R14, PT ;  /* 0x0000000e0900720c */ /* 0x000fc40003fc6270 */
[----:B------:R-:W-:Y:S02]  /*4750*/  FMNMX.FTZ R0, R154, R0, !PT ;  /* 0x000000009a007209 */ /* 0x000fe40007810000 */
[----:B------:R-:W-:Y:S02]  /*4760*/  ISETP.GE.AND P1, PT, R22, R14, PT ;  /* 0x0000000e1600720c */ /* 0x000fe40003f26270 */
[----:B------:R-:W-:Y:S02]  /*4770*/  FSEL R190, R60, -INF , !P5 ;  /* 0xff8000003cbe7808 */ /* 0x000fe40006800000 */
[----:B------:R-:W-:Y:S02]  /*4780*/  FMNMX.FTZ R5, R183, R5, !PT ;  /* 0x00000005b7057209 */ /* 0x000fe40007810000 */
[----:B------:R-:W-:Y:S02]  /*4790*/  FSEL R218, R56, -INF , !P6 ;  /* 0xff80000038da7808 */ /* 0x000fe40007000000 */
[----:B------:R-:W-:-:S02]  /*47a0*/  ISETP.GE.AND P5, PT, R9, R13, PT ;  /* 0x0000000d0900720c */ /* 0x000fc40003fa6270 */
[----:B------:R-:W-:Y:S02]  /*47b0*/  ISETP.GE.AND P6, PT, R10, R14, PT ;  /* 0x0000000e0a00720c */ /* 0x000fe40003fc6270 */
[----:B------:R-:W-:Y:S02]  /*47c0*/  FMNMX.FTZ R0, R147, R0, !PT ;  /* 0x0000000093007209 */ /* 0x000fe40007810000 */
[----:B------:R-:W-:Y:S02]  /*47d0*/  FSEL R189, R61, -INF , !P1 ;  /* 0xff8000003dbd7808 */ /* 0x000fe40004800000 */
[----:B------:R-:W-:Y:S02]  /*47e0*/  FMNMX.FTZ R5, R190, R5, !PT ;  /* 0x00000005be057209 */ /* 0x000fe40007810000 */
[----:B------:R-:W-:Y:S02]  /*47f0*/  FSEL R156, R156, -INF , !P5 ;  /* 0xff8000009c9c7808 */ /* 0x000fe40006800000 */
[----:B-1----:R-:W-:-:S02]  /*4800*/  FSEL R228, R57, -INF , !P6 ;  /* 0xff80000039e47808 */ /* 0x002fc40007000000 */
[----:B------:R-:W-:Y:S02]  /*4810*/  FMNMX.FTZ R0, R146, R0, !PT ;  /* 0x0000000092007209 */ /* 0x000fe40007810000 */
[----:B------:R-:W-:Y:S02]  /*4820*/  ISETP.GE.AND P5, PT, R10, R13, PT ;  /* 0x0000000d0a00720c */ /* 0x000fe40003fa6270 */
[----:B------:R-:W-:Y:S02]  /*4830*/  ISETP.GE.AND P6, PT, R11, R14, PT ;  /* 0x0000000e0b00720c */ /* 0x000fe40003fc6270 */
[----:B------:R-:W-:Y:S02]  /*4840*/  FMNMX.FTZ R5, R189, R5, !PT ;  /* 0x00000005bd057209 */ /* 0x000fe40007810000 */
[----:B------:R-:W-:Y:S02]  /*4850*/  FMNMX.FTZ R0, R171, R0, !PT ;  /* 0x00000000ab007209 */ /* 0x000fe40007810000 */
[----:B------:R-:W-:-:S02]  /*4860*/  FSEL R157, R157, -INF , !P5 ;  /* 0xff8000009d9d7808 */ /* 0x000fc40006800000 */
[----:B------:R-:W-:Y:S02]  /*4870*/  FSEL R211, R52, -INF , !P6 ;  /* 0xff80000034d37808 */ /* 0x000fe40007000000 */
[----:B------:R-:W-:Y:S02]  /*4880*/  FMNMX.FTZ R5, R218, R5, !PT ;  /* 0x00000005da057209 */ /* 0x000fe40007810000 */
[----:B------:R-:W-:Y:S02]  /*4890*/  ISETP.GE.AND P5, PT, R11, R13, PT ;  /* 0x0000000d0b00720c */ /* 0x000fe40003fa6270 */
[----:B------:R-:W-:Y:S02]  /*48a0*/  ISETP.GE.AND P6, PT, R16, R14, PT ;  /* 0x0000000e1000720c */ /* 0x000fe40003fc6270 */
[----:B------:R-:W-:Y:S02]  /*48b0*/  FMNMX.FTZ R0, R166, R0, !PT ;  /* 0x00000000a6007209 */ /* 0x000fe40007810000 */
[----:B------:R-:W-:-:S02]  /*48c0*/  FMNMX.FTZ R5, R228, R5, !PT ;  /* 0x00000005e4057209 */ /* 0x000fc40007810000 */
[----:B------:R-:W-:Y:S02]  /*48d0*/  FSEL R172, R172, -INF , !P5 ;  /* 0xff800000acac7808 */ /* 0x000fe40006800000 */
[----:B------:R-:W-:Y:S02]  /*48e0*/  FSEL R216, R53, -INF , !P6 ;  /* 0xff80000035d87808 */ /* 0x000fe40007000000 */
[----:B------:R-:W-:Y:S02]  /*48f0*/  ISETP.GE.AND P5, PT, R16, R13, PT ;  /* 0x0000000d1000720c */ /* 0x000fe40003fa6270 */
[----:B------:R-:W-:Y:S02]  /*4900*/  ISETP.GE.AND P6, PT, R17, R14, PT ;  /* 0x0000000e1100720c */ /* 0x000fe40003fc6270 */
[----:B------:R-:W-:Y:S02]  /*4910*/  FMNMX.FTZ R4, R151, R0, !PT ;  /* 0x0000000097047209 */ /* 0x000fe40007810000 */
[----:B------:R-:W-:-:S02]  /*4920*/  FMNMX.FTZ R5, R211, R5, !PT ;  /* 0x00000005d3057209 */ /* 0x000fc40007810000 */
[----:B------:R-:W-:Y:S02]  /*4930*/  FSEL R173, R173, -INF , !P5 ;  /* 0xff800000adad7808 */ /* 0x000fe40006800000 */
[----:B------:R-:W-:Y:S02]  /*4940*/  FSEL R252, R44, -INF , !P6 ;  /* 0xff8000002cfc7808 */ /* 0x000fe40007000000 */
[----:B------:R-:W-:Y:S02]  /*4950*/  FMNMX.FTZ R0, R116, R71, !PT ;  /* 0x0000004774007209 */ /* 0x000fe40007810000 */
[----:B------:R-:W-:Y:S02]  /*4960*/  ISETP.GE.AND P5, PT, R17, R13, PT ;  /* 0x0000000d1100720c */ /* 0x000fe40003fa6270 */
[----:B------:R-:W-:Y:S02]  /*4970*/  ISETP.GE.AND P6, PT, R18, R14, PT ;  /* 0x0000000e1200720c */ /* 0x000fe40003fc6270 */
[----:B------:R-:W-:-:S02]  /*4980*/  FMNMX.FTZ R4, R127, R4, !PT ;  /* 0x000000047f047209 */ /* 0x000fc40007810000 */
[----:B------:R-:W-:Y:S02]  /*4990*/  FMNMX.FTZ R6, R216, R5, !PT ;  /* 0x00000005d8067209 */ /* 0x000fe40007810000 */
[----:B------:R-:W-:Y:S02]  /*49a0*/  FMNMX.FTZ R0, R131, R0, !PT ;  /* 0x0000000083007209 */ /* 0x000fe40007810000 */
[----:B------:R-:W-:Y:S02]  /*49b0*/  FSEL R220, R220, -INF , !P5 ;  /* 0xff800000dcdc7808 */ /* 0x000fe40006800000 */
[----:B------:R-:W-:Y:S02]  /*49c0*/  FSEL R251, R45, -INF , !P6 ;  /* 0xff8000002dfb7808 */ /* 0x000fe40007000000 */
[----:B------:R-:W-:Y:S02]  /*49d0*/  FMNMX.FTZ R5, R207, R4, !PT ;  /* 0x00000004cf057209 */ /* 0x000fe40007810000 */
[----:B------:R-:W-:-:S02]  /*49e0*/  ISETP.GE.AND P5, PT, R19, R14, PT ;  /* 0x0000000e1300720c */ /* 0x000fc40003fa6270 */
[----:B------:R-:W-:Y:S02]  /*49f0*/  ISETP.GE.AND P6, PT, R23, R14, PT ;  /* 0x0000000e1700720c */ /* 0x000fe40003fc6270 */
[----:B------:R-:W-:Y:S02]  /*4a00*/  FMNMX.FTZ R4, R252, R6, !PT ;  /* 0x00000006fc047209 */ /* 0x000fe40007810000 */
[----:B------:R-:W-:Y:S02]  /*4a10*/  FMNMX.FTZ R0, R129, R0, !PT ;  /* 0x0000000081007209 */ /* 0x000fe40007810000 */
[----:B------:R-:W-:Y:S02]  /*4a20*/  FSEL R250, R36, -INF , !P5 ;  /* 0xff80000024fa7808 */ /* 0x000fe40006800000 */
[----:B------:R-:W-:Y:S02]  /*4a30*/  FSEL R249, R37, -INF , !P6 ;  /* 0xff80000025f97808 */ /* 0x000fe40007000000 */
[----:B------:R-:W-:-:S02]  /*4a40*/  FMNMX.FTZ R5, R206, R5, !PT ;  /* 0x00000005ce057209 */ /* 0x000fc40007810000 */
[----:B------:R-:W-:Y:S02]  /*4a50*/  FMNMX.FTZ R4, R251, R4, !PT ;  /* 0x00000004fb047209 */ /* 0x000fe40007810000 */
[----:B------:R-:W-:Y:S02]  /*4a60*/  ISETP.GE.AND P6, PT, R24, R14, PT ;  /* 0x0000000e1800720c */ /* 0x000fe40003fc6270 */
[----:B------:R-:W-:Y:S02]  /*4a70*/  FMNMX.FTZ R0, R128, R0, !PT ;  /* 0x0000000080007209 */ /* 0x000fe40007810000 */
[----:B------:R-:W-:Y:S02]  /*4a80*/  FMNMX.FTZ R5, R205, R5, !PT ;  /* 0x00000005cd057209 */ /* 0x000fe40007810000 */
[----:B------:R-:W-:Y:S02]  /*4a90*/  FMNMX.FTZ R4, R250, R4, !PT ;  /* 0x00000004fa047209 */ /* 0x000fe40007810000 */
[----:B------:R-:W-:-:S02]  /*4aa0*/  FSEL R248, R32, -INF , !P6 ;  /* 0xff80000020f87808 */ /* 0x000fc40007000000 */
[----:B------:R-:W-:Y:S02]  /*4ab0*/  ISETP.GE.AND P6, PT, R26, R14, PT ;  /* 0x0000000e1a00720c */ /* 0x000fe40003fc6270 */
[----:B------:R-:W-:Y:S02]  /*4ac0*/  FMNMX.FTZ R0, R118, R0, !PT ;  /* 0x0000000076007209 */ /* 0x000fe40007810000 */
[----:B------:R-:W-:Y:S02]  /*4ad0*/  FMNMX.FTZ R5, R204, R5, !PT ;  /* 0x00000005cc057209 */ /* 0x000fe40007810000 */
[----:B------:R-:W-:Y:S02]  /*4ae0*/  FMNMX.FTZ R4, R249, R4, !PT ;  /* 0x00000004f9047209 */ /* 0x000fe40007810000 */
[----:B------:R-:W-:Y:S02]  /*4af0*/  FSEL R247, R33, -INF , !P6 ;  /* 0xff80000021f77808 */ /* 0x000fe40007000000 */
[----:B------:R-:W-:-:S02]  /*4b00*/  FMNMX.FTZ R0, R119, R0, !PT ;  /* 0x0000000077007209 */ /* 0x000fc40007810000 */
[----:B------:R-:W-:Y:S02]  /*4b10*/  ISETP.GE.AND P6, PT, R25, R14, PT ;  /* 0x0000000e1900720c */ /* 0x000fe40003fc6270 */
[----:B------:R-:W-:Y:S02]  /*4b20*/  FMNMX.FTZ R5, R156, R5, !PT ;  /* 0x000000059c057209 */ /* 0x000fe40007810000 */
[----:B------:R-:W-:Y:S02]  /*4b30*/  FMNMX.FTZ R4, R248, R4, !PT ;  /* 0x00000004f8047209 */ /* 0x000fe40007810000 */
[----:B------:R-:W-:Y:S02]  /*4b40*/  FMNMX.FTZ R0, R130, R0, !PT ;  /* 0x0000000082007209 */ /* 0x000fe40007810000 */
[----:B------:R-:W-:Y:S02]  /*4b50*/  FSEL R245, R28, -INF , !P6 ;  /* 0xff8000001cf57808 */ /* 0x000fe40007000000 */
[----:B------:R-:W-:-:S02]  /*4b60*/  ISETP.GE.AND P6, PT, R27, R14, PT ;  /* 0x0000000e1b00720c */ /* 0x000fc40003fc6270 */
[----:B------:R-:W-:Y:S02]  /*4b70*/  FMNMX.FTZ R5, R157, R5, !PT ;  /* 0x000000059d057209 */ /* 0x000fe40007810000 */
[----:B------:R-:W-:Y:S02]  /*4b80*/  FMNMX.FTZ R4, R247, R4, !PT ;  /* 0x00000004f7047209 */ /* 0x000fe40007810000 */
[----:B------:R-:W-:Y:S02]  /*4b90*/  FMNMX.FTZ R0, R163, R0, !PT ;  /* 0x00000000a3007209 */ /* 0x000fe40007810000 */
[----:B------:R-:W-:Y:S02]  /*4ba0*/  FSEL R239, R29, -INF , !P6 ;  /* 0xff8000001def7808 */ /* 0x000fe40007000000 */
[----:B------:R-:W-:Y:S02]  /*4bb0*/  FMNMX.FTZ R5, R172, R5, !PT ;  /* 0x00000005ac057209 */ /* 0x000fe40007810000 */
[----:B------:R-:W-:-:S02]  /*4bc0*/  FMNMX.FTZ R4, R245, R4, !PT ;  /* 0x00000004f5047209 */ /* 0x000fc40007810000 */
[----:B------:R-:W-:Y:S02]  /*4bd0*/  FMNMX.FTZ R0, R155, R0, !PT ;  /* 0x000000009b007209 */ /* 0x000fe40007810000 */
[----:B------:R-:W-:Y:S02]  /*4be0*/  ISETP.GE.AND P5, PT, R18, R13, PT ;  /* 0x0000000d1200720c */ /* 0x000fe40003fa6270 */
[----:B------:R-:W-:Y:S02]  /*4bf0*/  FMNMX.FTZ R5, R173, R5, !PT ;  /* 0x00000005ad057209 */ /* 0x000fe40007810000 */
[----:B------:R-:W-:Y:S02]  /*4c00*/  FMNMX.FTZ R4, R239, R4, !PT ;  /* 0x00000004ef047209 */ /* 0x000fe40007810000 */
[----:B------:R-:W-:Y:S02]  /*4c10*/  FMNMX.FTZ R0, R148, R0, !PT ;  /* 0x0000000094007209 */ /* 0x000fe40007810000 */
[----:B------:R-:W-:Y:S01]  /*4c20*/  ISETP.GE.AND P6, PT, R19, R13, PT ;  /* 0x0000000d1300720c */ /* 0x000fe20003fc6270 */
[----:B------:R-:W1:Y:S01]  /*4c30*/  SHFL.BFLY PT, R6, R4, 0x2, 0x1f ;  /* 0x0c401f0004067f89 */ /* 0x000e6200000e0000 */
[----:B------:R-:W-:-:S02]  /*4c40*/  FSEL R246, R221, -INF , !P5 ;  /* 0xff800000ddf67808 */ /* 0x000fc40006800000 */
[----:B------:R-:W-:Y:S02]  /*4c50*/  FMNMX.FTZ R5, R220, R5, !PT ;  /* 0x00000005dc057209 */ /* 0x000fe40007810000 */
[----:B------:R-:W-:Y:S02]  /*4c60*/  FMNMX.FTZ R0, R125, R0, !PT ;  /* 0x000000007d007209 */ /* 0x000fe40007810000 */
        /* <DEDUP_REMOVED lines=22> */
[----:B-1----:R-:W-:Y:S02]  /*4dd0*/  FMNMX.FTZ R136, R4, R6, !PT ;  /* 0x0000000604887209 */ /* 0x002fe40007810000 */
[----:B------:R-:W-:Y:S02]  /*4de0*/  FMNMX.FTZ R4, R208, R0, !PT ;  /* 0x00000000d0047209 */ /* 0x000fe40007810000 */
[----:B------:R-:W-:Y:S01]  /*4df0*/  ISETP.GE.AND P1, PT, R9, R12, PT ;  /* 0x0000000c0900720c */ /* 0x000fe20003f26270 */
[----:B------:R-:W-:Y:S01]  /*4e00*/  SHFL.BFLY PT, R7, R136, 0x1, 0x1f ;  /* 0x0c201f0088077f89 */ /* 0x000fe200000e0000 */
[----:B------:R-:W-:Y:S02]  /*4e10*/  FMNMX.FTZ R0, R237, R5, !PT ;  /* 0x00000005ed007209 */ /* 0x000fe40007810000 */
[----:B------:R-:W-:Y:S02]  /*4e20*/  FMNMX.FTZ R4, R210, R4, !PT ;  /* 0x00000004d2047209 */ /* 0x000fe40007810000 */
[----:B------:R-:W-:Y:S01]  /*4e30*/  FSEL R158, R158, -INF , !P1 ;  /* 0xff8000009e9e7808 */ /* 0x000fe20004800000 */
[----:B------:R-:W1:Y:S01]  /*4e40*/  SHFL.BFLY PT, R6, R0, 0x2, 0x1f ;  /* 0x0c401f0000067f89 */ /* 0x000e6200000e0000 */
[----:B------:R-:W-:-:S02]  /*4e50*/  ISETP.GE.AND P1, PT, R10, R12, PT ;  /* 0x0000000c0a00720c */ /* 0x000fc40003f26270 */
[----:B------:R-:W-:Y:S02]  /*4e60*/  FMNMX.FTZ R4, R191, R4, !PT ;  /* 0x00000004bf047209 */ /* 0x000fe40007810000 */
[----:B------:R-:W-:Y:S02]  /*4e70*/  FSEL R159, R159, -INF , !P1 ;  /* 0xff8000009f9f7808 */ /* 0x000fe40004800000 */
[----:B------:R-:W-:Y:S02]  /*4e80*/  ISETP.GE.AND P1, PT, R11, R12, PT ;  /* 0x0000000c0b00720c */ /* 0x000fe40003f26270 */
[----:B------:R-:W-:Y:S02]  /*4e90*/  FMNMX.FTZ R4, R158, R4, !PT ;  /* 0x000000049e047209 */ /* 0x000fe40007810000 */
[----:B------:R-:W-:Y:S02]  /*4ea0*/  ISETP.GE.AND P6, PT, R16, R12, PT ;  /* 0x0000000c1000720c */ /* 0x000fe40003fc6270 */
[----:B------:R-:W-:-:S02]  /*4eb0*/  FSEL R174, R174, -INF , !P1 ;  /* 0xff800000aeae7808 */ /* 0x000fc40004800000 */
[----:B------:R-:W-:Y:S02]  /*4ec0*/  FMNMX.FTZ R4, R159, R4, !PT ;  /* 0x000000049f047209 */ /* 0x000fe40007810000 */
[----:B------:R-:W-:Y:S02]  /*4ed0*/  ISETP.GE.AND P5, PT, R17, R12, PT ;  /* 0x0000000c1100720c */ /* 0x000fe40003fa6270 */
[----:B------:R-:W-:Y:S02]  /*4ee0*/  FSEL R175, R175, -INF , !P6 ;  /* 0xff800000afaf7808 */ /* 0x000fe40007000000 */
[----:B------:R-:W-:Y:S02]  /*4ef0*/  FMNMX.FTZ R4, R174, R4, !PT ;  /* 0x00000004ae047209 */ /* 0x000fe40007810000 */
[----:B------:R-:W-:Y:S02]  /*4f00*/  FMNMX.FTZ R5, R176, R178, !PT ;  /* 0x000000b2b0057209 */ /* 0x000fe40007810000 */
[----:B------:R-:W-:-:S02]  /*4f10*/  ISETP.GE.AND P1, PT, R18, R12, PT ;  /* 0x0000000c1200720c */ /* 0x000fc40003f26270 */
[----:B------:R-:W-:Y:S02]  /*4f20*/  FSEL R236, R222, -INF , !P5 ;  /* 0xff800000deec7808 */ /* 0x000fe40006800000 */
[----:B------:R-:W-:Y:S02]  /*4f30*/  FMNMX.FTZ R4, R175, R4, !PT ;  /* 0x00000004af047209 */ /* 0x000fe40007810000 */
[----:B------:R-:W-:Y:S02]  /*4f40*/  FMNMX.FTZ R5, R177, R5, !PT ;  /* 0x00000005b1057209 */ /* 0x000fe40007810000 */
[----:B------:R-:W-:Y:S02]  /*4f50*/  FSEL R235, R223, -INF , !P1 ;  /* 0xff800000dfeb7808 */ /* 0x000fe40004800000 */
[----:B------:R-:W-:Y:S02]  /*4f60*/  ISETP.GE.AND P6, PT, R19, R12, PT ;  /* 0x0000000c1300720c */ /* 0x000fe40003fc6270 */
[----:B------:R-:W-:-:S02]  /*4f70*/  FMNMX.FTZ R4, R236, R4, !PT ;  /* 0x00000004ec047209 */ /* 0x000fc40007810000 */
[----:B------:R-:W-:Y:S02]  /*4f80*/  FMNMX.FTZ R5, R144, R5, !PT ;  /* 0x0000000590057209 */ /* 0x000fe40007810000 */
[----:B------:R-:W-:Y:S02]  /*4f90*/  ISETP.GE.AND P1, PT, R23, R12, PT ;  /* 0x0000000c1700720c */ /* 0x000fe40003f26270 */
[----:B-1----:R-:W-:Y:S02]  /*4fa0*/  FMNMX.FTZ R134, R0, R6, !PT ;  /* 0x0000000600867209 */ /* 0x002fe40007810000 */
[----:B------:R-:W-:Y:S02]  /*4fb0*/  FSEL R223, R214, -INF , !P6 ;  /* 0xff800000d6df7808 */ /* 0x000fe40007000000 */
[----:B------:R-:W-:Y:S01]  /*4fc0*/  FMNMX.FTZ R0, R235, R4, !PT ;  /* 0x00000004eb007209 */ /* 0x000fe20007810000 */
[----:B------:R-:W1:Y:S01]  /*4fd0*/  SHFL.BFLY PT, R8, R134, 0x1, 0x1f ;  /* 0x0c201f0086087f89 */ /* 0x000e6200000e0000 */
[----:B------:R-:W-:-:S02]  /*4fe0*/  FMNMX.FTZ R4, R145, R5, !PT ;  /* 0x0000000591047209 */ /* 0x000fc40007810000 */
[----:B------:R-:W-:Y:S01]  /*4ff0*/  FSEL R222, R215, -INF , !P1 ;  /* 0xff800000d7de7808 */ /* 0x000fe20004800000 */
[----:B------:R-:W-:Y:S01]  /*5000*/  STL [R1+0xf0], R223 ;  /* 0x0000f0df01007387 */ /* 0x000fe20000100800 */
[----:B------:R-:W-:Y:S02]  /*5010*/  ISETP.GE.AND P1, PT, R24, R12, PT ;  /* 0x0000000c1800720c */ /* 0x000fe40003f26270 */
[----:B------:R-:W-:Y:S01]  /*5020*/  FMNMX.FTZ R0, R223, R0, !PT ;  /* 0x00000000df007209 */ /* 0x000fe20007810000 */
[----:B------:R-:W-:Y:S01]  /*5030*/  STL [R1+0xdc], R12 ;  /* 0x0000dc0c01007387 */ /* 0x000fe20000100800 */
[----:B------:R-:W-:Y:S02]  /*5040*/  FMNMX.FTZ R4, R143, R4, !PT ;  /* 0x000000048f047209 */ /* 0x000fe40007810000 */
[----:B------:R-:W-:Y:S02]  /*5050*/  ISETP.GE.AND P6, PT, R26, R12, PT ;  /* 0x0000000c1a00720c */ /* 0x000fe40003fc6270 */
[----:B------:R-:W-:-:S02]  /*5060*/  FSEL R221, R202, -INF , !P1 ;  /* 0xff800000cadd7808 */ /* 0x000fc40004800000 */
[----:B------:R-:W-:Y:S02]  /*5070*/  FMNMX.FTZ R0, R222, R0, !PT ;  /* 0x00000000de007209 */ /* 0x000fe40007810000 */
[----:B------:R-:W-:Y:S02]  /*5080*/  FMNMX.FTZ R4, R142, R4, !PT ;  /* 0x000000048e047209 */ /* 0x000fe40007810000 */
[----:B------:R-:W-:Y:S02]  /*5090*/  FSEL R109, R50, -INF , !P4 ;  /* 0xff800000326d7808 */ /* 0x000fe40006000000 */
[----:B------:R-:W-:Y:S02]  /*50a0*/  FSEL R203, R203, -INF , !P6 ;  /* 0xff800000cbcb7808 */ /* 0x000fe40007000000 */
[----:B------:R-:W-:Y:S02]  /*50b0*/  ISETP.GE.AND P4, PT, R25, R12, PT ;  /* 0x0000000c1900720c */ /* 0x000fe40003f86270 */
[----:B------:R-:W-:-:S02]  /*50c0*/  FMNMX.FTZ R0, R221, R0, !PT ;  /* 0x00000000dd007209 */ /* 0x000fc40007810000 */
[----:B------:R-:W-:Y:S02]  /*50d0*/  FMNMX.FTZ R4, R141, R4, !PT ;  /* 0x000000048d047209 */ /* 0x000fe40007810000 */
[----:B------:R-:W-:Y:S02]  /*50e0*/  FMNMX.FTZ R136, R136, R7, !PT ;  /* 0x0000000788887209 */ /* 0x000fe40007810000 */
[----:B------:R-:W-:Y:S01]  /*50f0*/  FSEL R202, R186, -INF , !P4 ;  /* 0xff800000baca7808 */ /* 0x000fe20006000000 */
[----:B------:R-:W-:Y:S01]  /*5100*/  IMAD.MOV.U32 R186, RZ, RZ, R211 ;  /* 0x000000ffffba7224 */ /* 0x000fe200078e00d3 */
[----:B------:R-:W-:Y:S01]  /*5110*/  FMNMX.FTZ R0, R203, R0, !PT ;  /* 0x00000000cb007209 */ /* 0x000fe20007810000 */
[----:B------:R-:W-:Y:S01]  /*5120*/  FMUL.FTZ R6, R136, UR15 ;  /* 0x0000000f88067c20 */ /* 0x000fe20008410000 */
[----:B------:R-:W-:Y:S01]  /*5130*/  FMNMX.FTZ R4, R161, R4, !PT ;  /* 0x00000004a1047209 */ /* 0x000fe20007810000 */
[----:B------:R2:W-:Y:S01]  /*5140*/  STL [R1+0xe0], R136 ;  /* 0x0000e08801007387 */ /* 0x0005e20000100800 */
[----:B------:R-:W-:-:S02]  /*5150*/  FMNMX.FTZ R132, R202, R0, !PT ;  /* 0x00000000ca847209 */ /* 0x000fc40007810000 */
[----:B------:R-:W-:Y:S02]  /*5160*/  FMNMX.FTZ R0, R153, R4, !PT ;  /* 0x0000000499007209 */ /* 0x000fe40007810000 */
[----:B------:R-:W-:Y:S02]  /*5170*/  FSETP.NEU.FTZ.AND P4, PT, R136, -INF , PT ;  /* 0xff8000008800780b */ /* 0x000fe40003f9d000 */
[----:B------:R-:W-:Y:S02]  /*5180*/  ISETP.GE.AND P6, PT, R27, R12, PT ;  /* 0x0000000c1b00720c */ /* 0x000fe40003fc6270 */
[----:B------:R-:W-:Y:S02]  /*5190*/  FMNMX.FTZ R0, R149, R0, !PT ;  /* 0x0000000095007209 */ /* 0x000fe40007810000 */
[----:B------:R-:W-:Y:S02]  /*51a0*/  FSEL R6, R6, RZ, P4 ;  /* 0x000000ff06067208 */ /* 0x000fe40002000000 */
[----:B------:R-:W-:-:S02]  /*51b0*/  FSEL R201, R187, -INF , !P6 ;  /* 0xff800000bbc97808 */ /* 0x000fc40007000000 */
[----:B------:R-:W-:Y:S01]  /*51c0*/  FMNMX.FTZ R0, R126, R0, !PT ;  /* 0x000000007e007209 */ /* 0x000fe20007810000 */
[--C-:B------:R-:W-:Y:S01]  /*51d0*/  FFMA.FTZ R4, R101, UR15, -R6.reuse ;  /* 0x0000000f65047c23 */ /* 0x100fe20008010806 */
[----:B------:R-:W-:Y:S01]  /*51e0*/  FMNMX.FTZ R132, R201, R132, !PT ;  /* 0x00000084c9847209 */ /* 0x000fe20007810000 */
[----:B------:R-:W-:Y:S01]  /*51f0*/  FFMA.FTZ R5, R100, UR15, -R6 ;  /* 0x0000000f64057c23 */ /* 0x000fe20008010806 */
[----:B------:R-:W-:Y:S01]  /*5200*/  FMNMX.FTZ R0, R170, R0, !PT ;  /* 0x00000000aa007209 */ /* 0x000fe20007810000 */
[----:B------:R3:W-:Y:S01]  /*5210*/  MUFU.EX2 R80, R4 ;  /* 0x0000000400507308 */ /* 0x0007e20000000800 */
[----:B-1----:R-:W-:Y:S01]  /*5220*/  FMNMX.FTZ R134, R134, R8, !PT ;  /* 0x0000000886867209 */ /* 0x002fe20007810000 */
[----:B------:R-:W1:Y:S01]  /*5230*/  SHFL.BFLY PT, R7, R132, 0x2, 0x1f ;  /* 0x0c401f0084077f89 */ /* 0x000e6200000e0000 */
[----:B------:R-:W-:Y:S02]  /*5240*/  FMNMX.FTZ R0, R165, R0, !PT ;  /* 0x00000000a5007209 */ /* 0x000fe40007810000 */
[-C--:B------:R-:W-:Y:S01]  /*5250*/  ISETP.GE.AND P1, PT, R21, R15.reuse, PT ;  /* 0x0000000f1500720c */ /* 0x080fe20003f26270 */
[----:B------:R-:W-:Y:S01]  /*5260*/  STL [R1+0xe4], R134 ;  /* 0x0000e48601007387 */ /* 0x000fe20000100800 */
[----:B------:R-:W-:Y:S01]  /*5270*/  FSEL R108, R51, -INF , !P3 ;  /* 0xff800000336c7808 */ /* 0x000fe20005800000 */
[----:B------:R4:W-:Y:S01]  /*5280*/  MUFU.EX2 R219, R5 ;  /* 0x0000000500db7308 */ /* 0x0009e20000000800 */
[----:B------:R-:W-:Y:S01]  /*5290*/  ISETP.GE.AND P5, PT, R20, R15, PT ;  /* 0x0000000f1400720c */ /* 0x000fe20003fa6270 */
[----:B------:R-:W-:Y:S01]  /*52a0*/  STL [R1+0xe8], R15 ;  /* 0x0000e80f01007387 */ /* 0x000fe20000100800 */
[----:B------:R-:W-:-:S02]  /*52b0*/  FSEL R121, R74, -INF , !P2 ;  /* 0xff8000004a797808 */ /* 0x000fc40005000000 */
[----:B------:R-:W-:Y:S02]  /*52c0*/  FSEL R123, R62, -INF , !P1 ;  /* 0xff8000003e7b7808 */ /* 0x000fe40004800000 */
[----:B------:R-:W-:Y:S01]  /*52d0*/  FSETP.NEU.FTZ.AND P1, PT, R134, -INF , PT ;  /* 0xff8000008600780b */ /* 0x000fe20003f3d000 */
[----:B---3--:R-:W-:Y:S01]  /*52e0*/  FFMA.FTZ R4, R102, UR15, -R6 ;  /* 0x0000000f66047c23 */ /* 0x008fe20008010806 */
[----:B------:R-:W-:Y:S02]  /*52f0*/  FSEL R120, R75, -INF , !P5 ;  /* 0xff8000004b787808 */ /* 0x000fe40006800000 */
[-C--:B------:R-:W-:Y:S01]  /*5300*/  ISETP.GE.AND P6, PT, R22, R15.reuse, PT ;  /* 0x0000000f1600720c */ /* 0x080fe20003fc6270 */
[----:B--2---:R2:W-:Y:S01]  /*5310*/  MUFU.EX2 R136, R4 ;  /* 0x0000000400887308 */ /* 0x0045e20000000800 */
[----:B------:R-:W-:Y:S02]  /*5320*/  ISETP.GE.AND P4, PT, R9, R15, PT ;  /* 0x0000000f0900720c */ /* 0x000fe40003f86270 */
[----:B------:R-:W-:Y:S01]  /*5330*/  FSEL R122, R63, -INF , !P6 ;  /* 0xff8000003f7a7808 */ /* 0x000fe20007000000 */
[----:B----4-:R-:W-:Y:S01]  /*5340*/  FMUL.FTZ R5, R134, UR15 ;  /* 0x0000000f86057c20 */ /* 0x010fe20008410000 */
[----:B-1----:R-:W-:-:S02]  /*5350*/  FMNMX.FTZ R132, R132, R7, !PT ;  /* 0x0000000784847209 */ /* 0x002fc40007810000 */
[-C--:B------:R-:W-:Y:S02]  /*5360*/  ISETP.GE.AND P3, PT, R10, R15.reuse, PT ;  /* 0x0000000f0a00720c */ /* 0x080fe40003f66270 */
[----:B------:R-:W-:Y:S01]  /*5370*/  FSEL R5, R5, RZ, P1 ;  /* 0x000000ff05057208 */ /* 0x000fe20000800000 */
[----:B------:R-:W1:Y:S01]  /*5380*/  SHFL.BFLY PT, R7, R132, 0x1, 0x1f ;  /* 0x0c201f0084077f89 */ /* 0x000e6200000e0000 */
[----:B------:R-:W-:Y:S02]  /*5390*/  FSEL R199, R58, -INF , !P4 ;  /* 0xff8000003ac77808 */ /* 0x000fe40006000000 */
[-C--:B------:R-:W-:Y:S02]  /*53a0*/  ISETP.GE.AND P2, PT, R11, R15.reuse, PT ;  /* 0x0000000f0b00720c */ /* 0x080fe40003f46270 */
[----:B------:R-:W-:Y:S02]  /*53b0*/  FSEL R200, R59, -INF , !P3 ;  /* 0xff8000003bc87808 */ /* 0x000fe40005800000 */
[----:B--2---:R-:W-:Y:S01]  /*53c0*/  FMNMX.FTZ R4, R109, R0, !PT ;  /* 0x000000006d047209 */ /* 0x004fe20007810000 */
[----:B------:R-:W-:Y:S01]  /*53d0*/  FFMA.FTZ R0, R64, UR15, -R6 ;  /* 0x0000000f40007c23 */ /* 0x000fe20008010806 */
[----:B------:R-:W-:-:S02]  /*53e0*/  ISETP.GE.AND P5, PT, R16, R15, PT ;  /* 0x0000000f1000720c */ /* 0x000fc40003fa6270 */
[----:B------:R-:W-:Y:S01]  /*53f0*/  FMNMX.FTZ R4, R108, R4, !PT ;  /* 0x000000046c047209 */ /* 0x000fe20007810000 */
[----:B------:R2:W-:Y:S01]  /*5400*/  MUFU.EX2 R14, R0 ;  /* 0x00000000000e7308 */ /* 0x0005e20000000800 */
[----:B------:R-:W-:Y:S02]  /*5410*/  FSEL R198, R54, -INF , !P2 ;  /* 0xff80000036c67808 */ /* 0x000fe40005000000 */
[----:B------:R-:W-:Y:S02]  /*5420*/  FMNMX.FTZ R4, R121, R4, !PT ;  /* 0x0000000479047209 */ /* 0x000fe40007810000 */
[----:B------:R-:W-:Y:S02]  /*5430*/  ISETP.GE.AND P6, PT, R17, R15, PT ;  /* 0x0000000f1100720c */ /* 0x000fe40003fc6270 */
[----:B------:R-:W-:Y:S02]  /*5440*/  FMNMX.FTZ R4, R120, R4, !PT ;  /* 0x0000000478047209 */ /* 0x000fe40007810000 */
[----:B------:R-:W-:-:S02]  /*5450*/  FSEL R197, R55, -INF , !P5 ;  /* 0xff80000037c57808 */ /* 0x000fc40006800000 */
[----:B------:R-:W-:Y:S02]  /*5460*/  FMNMX.FTZ R4, R123, R4, !PT ;  /* 0x000000047b047209 */ /* 0x000fe40007810000 */
[-C--:B------:R-:W-:Y:S02]  /*5470*/  ISETP.GE.AND P1, PT, R18, R15.reuse, PT ;  /* 0x0000000f1200720c */ /* 0x080fe40003f26270 */
[----:B------:R-:W-:Y:S01]  /*5480*/  FMNMX.FTZ R4, R122, R4, !PT ;  /* 0x000000047a047209 */ /* 0x000fe20007810000 */
[----:B--2---:R-:W-:Y:S01]  /*5490*/  FFMA.FTZ R0, R68, UR15, -R5 ;  /* 0x0000000f44007c23 */ /* 0x004fe20008010805 */
[----:B------:R-:W-:Y:S02]  /*54a0*/  FSEL R196, R46, -INF , !P6 ;  /* 0xff8000002ec47808 */ /* 0x000fe40007000000 */
[----:B------:R-:W-:Y:S01]  /*54b0*/  ISETP.GE.AND P4, PT, R19, R15, PT ;  /* 0x0000000f1300720c */ /* 0x000fe20003f86270 */
[----:B------:R2:W-:Y:S01]  /*54c0*/  MUFU.EX2 R232, R0 ;  /* 0x0000000000e87308 */ /* 0x0005e20000000800 */
[----:B------:R-:W-:-:S02]  /*54d0*/  FSEL R195, R47, -INF , !P1 ;  /* 0xff8000002fc37808 */ /* 0x000fc40004800000 */
[-C--:B------:R-:W-:Y:S02]  /*54e0*/  ISETP.GE.AND P3, PT, R23, R15.reuse, PT ;  /* 0x0000000f1700720c */ /* 0x080fe40003f66270 */
[----:B------:R-:W-:Y:S02]  /*54f0*/  FSEL R194, R38, -INF , !P4 ;  /* 0xff80000026c27808 */ /* 0x000fe40006000000 */
[----:B------:R-:W-:Y:S02]  /*5500*/  ISETP.GE.AND P2, PT, R24, R15, PT ;  /* 0x0000000f1800720c */ /* 0x000fe40003f46270 */
[----:B-1----:R-:W-:Y:S01]  /*5510*/  FMNMX.FTZ R132, R132, R7, !PT ;  /* 0x0000000784847209 */ /* 0x002fe20007810000 */
[--C-:B------:R-:W-:Y:S01]  /*5520*/  FFMA.FTZ R7, R65, UR15, -R5.reuse ;  /* 0x0000000f41077c23 */ /* 0x100fe20008010805 */
[----:B------:R-:W-:Y:S02]  /*5530*/  FSEL R193, R39, -INF , !P3 ;  /* 0xff80000027c17808 */ /* 0x000fe40005800000 */
[----:B------:R-:W-:Y:S01]  /*5540*/  ISETP.GE.AND P5, PT, R26, R15, PT ;  /* 0x0000000f1a00720c */ /* 0x000fe20003fa6270 */
[----:B------:R-:W-:Y:S01]  /*5550*/  MUFU.EX2 R223, R7 ;  /* 0x0000000700df7308 */ /* 0x000fe20000000800 */
[----:B------:R-:W-:Y:S01]  /*5560*/  FSEL R192, R34, -INF , !P2 ;  /* 0xff80000022c07808 */ /* 0x000fe20005000000 */
[----:B------:R-:W-:Y:S01]  /*5570*/  STL [R1+0xec], R132 ;  /* 0x0000ec8401007387 */ /* 0x000fe20000100800 */
[----:B--2---:R-:W-:Y:S01]  /*5580*/  FFMA.FTZ R0, R69, UR15, -R5 ;  /* 0x0000000f45007c23 */ /* 0x004fe20008010805 */
[----:B------:R-:W-:-:S02]  /*5590*/  FSETP.NEU.FTZ.AND P2, PT, R132, -INF , PT ;  /* 0xff8000008400780b */ /* 0x000fc40003f5d000 */
[-C--:B------:R-:W-:Y:S02]  /*55a0*/  ISETP.GE.AND P6, PT, R25, R15.reuse, PT ;  /* 0x0000000f1900720c */ /* 0x080fe40003fc6270 */
[----:B------:R1:W-:Y:S01]  /*55b0*/  MUFU.EX2 R217, R0 ;  /* 0x0000000000d97308 */ /* 0x0003e20000000800 */
[----:B------:R-:W-:Y:S02]  /*55c0*/  FSEL R182, R35, -INF , !P5 ;  /* 0xff80000023b67808 */ /* 0x000fe40006800000 */
[----:B------:R-:W-:Y:S02]  /*55d0*/  ISETP.GE.AND P1, PT, R27, R15, PT ;  /* 0x0000000f1b00720c */ /* 0x000fe40003f26270 */
[----:B------:R-:W-:Y:S02]  /*55e0*/  FSEL R181, R30, -INF , !P6 ;  /* 0xff8000001eb57808 */ /* 0x000fe40007000000 */
[----:B-1----:R-:W-:Y:S01]  /*55f0*/  FMNMX.FTZ R0, R199, R4, !PT ;  /* 0x00000004c7007209 */ /* 0x002fe20007810000 */
[----:B------:R-:W-:-:S03]  /*5600*/  FFMA.FTZ R4, R103, UR15, -R5 ;  /* 0x0000000f67047c23 */ /* 0x000fc60008010805 */
[----:B------:R-:W-:Y:S01]  /*5610*/  FMNMX.FTZ R0, R200, R0, !PT ;  /* 0x00000000c8007209 */ /* 0x000fe20007810000 */
[----:B------:R1:W-:Y:S03]  /*5620*/  MUFU.EX2 R187, R4 ;  /* 0x0000000400bb7308 */ /* 0x0003e60000000800 */
[----:B------:R-:W-:-:S04]  /*5630*/  FMNMX.FTZ R0, R198, R0, !PT ;  /* 0x00000000c6007209 */ /* 0x000fc80007810000 */
[----:B------:R-:W-:Y:S01]  /*5640*/  FMNMX.FTZ R0, R197, R0, !PT ;  /* 0x00000000c5007209 */ /* 0x000fe20007810000 */
[----:B-1----:R-:W-:-:S04]  /*5650*/  FFMA.FTZ R4, R70, UR15, -R5 ;  /* 0x0000000f46047c23 */ /* 0x002fc80008010805 */
[----:B------:R1:W-:Y:S02]  /*5660*/  MUFU.EX2 R40, R4 ;  /* 0x0000000400287308 */ /* 0x0003e40000000800 */
[----:B-1----:R-:W-:Y:S01]  /*5670*/  FMNMX.FTZ R4, R196, R0, !PT ;  /* 0x00000000c4047209 */ /* 0x002fe20007810000 */
[----:B------:R-:W-:-:S03]  /*5680*/  FFMA.FTZ R0, R66, UR15, -R5 ;  /* 0x0000000f42007c23 */ /* 0x000fc60008010805 */
[----:B------:R-:W-:Y:S02]  /*5690*/  FMNMX.FTZ R4, R195, R4, !PT ;  /* 0x00000004c3047209 */ /* 0x000fe40007810000 */
[----:B------:R1:W2:Y:S02]  /*56a0*/  MUFU.EX2 R41, R0 ;  /* 0x0000000000297308 */ /* 0x0002a40000000800 */
[----:B-1----:R-:W-:Y:S01]  /*56b0*/  FMNMX.FTZ R0, R194, R4, !PT ;  /* 0x00000004c2007209 */ /* 0x002fe20007810000 */
[----:B------:R-:W-:-:S03]  /*56c0*/  FMUL.FTZ R4, R132, UR15 ;  /* 0x0000000f84047c20 */ /* 0x000fc60008410000 */
[----:B------:R-:W-:Y:S02]  /*56d0*/  FMNMX.FTZ R0, R193, R0, !PT ;  /* 0x00000000c1007209 */ /* 0x000fe40007810000 */
[----:B------:R-:W-:Y:S02]  /*56e0*/  FSEL R4, R4, RZ, P2 ;  /* 0x000000ff04047208 */ /* 0x000fe40001000000 */
[----:B------:R-:W-:Y:S02]  /*56f0*/  FMNMX.FTZ R7, R192, R0, !PT ;  /* 0x00000000c0077209 */ /* 0x000fe40007810000 */
[----:B------:R-:W-:Y:S01]  /*5700*/  IADD3 R0, R42, R43, RZ ;  /* 0x0000002b2a007210 */ /* 0x000fe20007ffe0ff */
[----:B------:R-:W-:Y:S01]  /*5710*/  FFMA.FTZ R8, R116, UR15, -R4 ;  /* 0x0000000f74087c23 */ /* 0x000fe20008010804 */
[----:B------:R-:W-:Y:S02]  /*5720*/  FMNMX.FTZ R7, R182, R7, !PT ;  /* 0x00000007b6077209 */ /* 0x000fe40007810000 */
[----:B------:R-:W-:Y:S01]  /*5730*/  LEA R224, R0, UR4, 0x1 ;  /* 0x0000000400e07c11 */ /* 0x000fe2000f8e08ff */
[----:B------:R1:W-:Y:S01]  /*5740*/  MUFU.EX2 R15, R8 ;  /* 0x00000008000f7308 */ /* 0x0003e20000000800 */
[----:B------:R-:W-:-:S02]  /*5750*/  FSEL R116, R31, -INF , !P1 ;  /* 0xff8000001f747808 */ /* 0x000fc40004800000 */
[----:B------:R-:W-:Y:S01]  /*5760*/  FMNMX.FTZ R0, R181, R7, !PT ;  /* 0x00000007b5007209 */ /* 0x000fe20007810000 */
[----:B------:R-:W-:Y:S01]  /*5770*/  FFMA.FTZ R7, R71, UR15, -R4 ;  /* 0x0000000f47077c23 */ /* 0x000fe20008010804 */
[----:B------:R-:W-:Y:S02]  /*5780*/  IMAD R225, R3, 0x2, R224 ;  /* 0x0000000203e17824 */ /* 0x000fe400078e02e0 */
[----:B------:R-:W-:Y:S01]  /*5790*/  FFMA.FTZ R3, R131, UR15, -R4 ;  /* 0x0000000f83037c23 */ /* 0x000fe20008010804 */
[----:B------:R-:W-:Y:S01]  /*57a0*/  FMNMX.FTZ R0, R116, R0, !PT ;  /* 0x0000000074007209 */ /* 0x000fe20007810000 */
[----:B------:R3:W4:Y:S01]  /*57b0*/  MUFU.EX2 R134, R7 ;  /* 0x0000000700867308 */ /* 0x0007220000000800 */
[C---:B------:R-:W-:Y:S01]  /*57c0*/  IMAD R227, R2.reuse, 0x2, R224 ;  /* 0x0000000202e37824 */ /* 0x040fe200078e02e0 */
[----:B------:R-:W-:Y:S01]  /*57d0*/  LEA R226, R2, R225, 0x1 ;  /* 0x000000e102e27211 */ /* 0x000fe200078e08ff */
[----:B------:R-:W-:Y:S01]  /*57e0*/  FFMA.FTZ R2, R117, UR15, -R5 ;  /* 0x0000000f75027c23 */ /* 0x000fe20008010805 */
[----:B------:R-:W-:Y:S01]  /*57f0*/  LDSM.16.MT88.4 R24, [R224+0x8000] ;  /* 0x00800000e018783b */ /* 0x000fe20000004200 */
[----:B--2---:R-:W-:-:S03]  /*5800*/  IMAD.MOV.U32 R117, RZ, RZ, R41 ;  /* 0x000000ffff757224 */ /* 0x004fc600078e0029 */
[----:B------:R2:W-:Y:S01]  /*5810*/  MUFU.EX2 R13, R3 ;  /* 0x00000003000d7308 */ /* 0x0005e20000000800 */
[----:B------:R-:W-:Y:S01]  /*5820*/  LDSM.16.MT88.4 R20, [R227+0x8000] ;  /* 0x00800000e314783b */ /* 0x000fe20000004200 */
[----:B-1----:R-:W-:-:S03]  /*5830*/  F2FP.F16.F32.PACK_AB R8, R217, R232 ;  /* 0x000000e8d908723e */ /* 0x002fc600000000ff */
[----:B------:R-:W-:Y:S03]  /*5840*/  LDSM.16.MT88.4 R48, [R225+0x8000] ;  /* 0x00800000e130783b */ /* 0x000fe60000004200 */
[----:B------:R1:W-:Y:S01]  /*5850*/  MUFU.EX2 R233, R2 ;  /* 0x0000000200e97308 */ /* 0x0003e20000000800 */
[----:B---3--:R-:W3:Y:S01]  /*5860*/  SHFL.BFLY PT, R7, R0, 0x2, 0x1f ;  /* 0x0c401f0000077f89 */ /* 0x008ee200000e0000 */
[----:B----4-:R-:W-:-:S03]  /*5870*/  F2FP.F16.F32.PACK_AB R9, R134, R15 ;  /* 0x0000000f8609723e */ /* 0x010fc600000000ff */
[----:B------:R-:W-:Y:S01]  /*5880*/  LDSM.16.MT88.4 R52, [R226+0x8000] ;  /* 0x00800000e234783b */ /* 0x000fe20000004200 */
[----:B--2---:R-:W-:-:S03]  /*5890*/  FFMA.FTZ R3, R129, UR15, -R4 ;  /* 0x0000000f81037c23 */ /* 0x004fc60008010804 */
[----:B------:R-:W-:Y:S01]  /*58a0*/  LDSM.16.MT88.4 R76, [R226+0x8800] ;  /* 0x00880000e24c783b */ /* 0x000fe20000004200 */
[----:B------:R2:W4:Y:S03]  /*58b0*/  MUFU.EX2 R212, R3 ;  /* 0x0000000300d47308 */ /* 0x0005260000000800 */
[----:B------:R-:W-:Y:S01]  /*58c0*/  LDSM.16.MT88.4 R60, [R227+0x8800] ;  /* 0x00880000e33c783b */ /* 0x000fe20000004200 */
[----:B-1----:R-:W-:-:S03]  /*58d0*/  FFMA.FTZ R2, R67, UR15, -R5 ;  /* 0x0000000f43027c23 */ /* 0x002fc60008010805 */
[----:B------:R-:W-:Y:S01]  /*58e0*/  LDSM.16.MT88.4 R68, [R224+0x8800] ;  /* 0x00880000e044783b */ /* 0x000fe20000004200 */
[----:B------:R1:W1:Y:S03]  /*58f0*/  MUFU.EX2 R229, R2 ;  /* 0x0000000200e57308 */ /* 0x0002660000000800 */
[----:B------:R-:W-:Y:S01]  /*5900*/  LDSM.16.MT88.4 R64, [R225+0x8800] ;  /* 0x00880000e140783b */ /* 0x000fe20000004200 */
[----:B---3--:R-:W-:Y:S01]  /*5910*/  FMNMX.FTZ R0, R0, R7, !PT ;  /* 0x0000000700007209 */ /* 0x008fe20007810000 */
[----:B------:R-:W-:-:S04]  /*5920*/  IMAD.MOV.U32 R7, RZ, RZ, R40 ;  /* 0x000000ffff077224 */ /* 0x000fc800078e0028 */
[----:B--2---:R-:W2:Y:S01]  /*5930*/  SHFL.BFLY PT, R3, R0, 0x1, 0x1f ;  /* 0x0c201f0000037f89 */ /* 0x004ea200000e0000 */
[----:B------:R-:W-:Y:S02]  /*5940*/  F2FP.F16.F32.PACK_AB R10, R7, R187 ;  /* 0x000000bb070a723e */ /* 0x000fe400000000ff */
[----:B----4-:R-:W-:Y:S01]  /*5950*/  F2FP.F16.F32.PACK_AB R11, R212, R13 ;  /* 0x0000000dd40b723e */ /* 0x010fe200000000ff */
[----:B-1----:R-:W-:Y:S01]  /*5960*/  FFMA.FTZ R2, R128, UR15, -R4 ;  /* 0x0000000f80027c23 */ /* 0x002fe20008010804 */
[----:B------:R-:W-:-:S05]  /*5970*/  F2FP.F16.F32.PACK_AB R18, R229, R233 ;  /* 0x000000e9e512723e */ /* 0x000fca00000000ff */
[C---:B------:R-:W-:Y:S01]  /*5980*/  HMMA.16816.F32 R56, R8.reuse, R24, RZ ;  /* 0x000000180838723c */ /* 0x040fe200000018ff */
[----:B------:R1:W-:Y:S05]  /*5990*/  MUFU.EX2 R213, R2 ;  /* 0x0000000200d57308 */ /* 0x0003ea0000000800 */
[C---:B------:R-:W-:Y:S06]  /*59a0*/  HMMA.16816.F32 R44, R8.reuse, R20, RZ ;  /* 0x00000014082c723c */ /* 0x040fec00000018ff */
[----:B------:R-:W-:Y:S01]  /*59b0*/  HMMA.16816.F32 R40, R8, R48, RZ ;  /* 0x000000300828723c */ /* 0x000fe200000018ff */
[----:B--2---:R-:W-:Y:S01]  /*59c0*/  FMNMX.FTZ R135, R0, R3, !PT ;  /* 0x0000000300877209 */ /* 0x004fe20007810000 */
[----:B------:R-:W-:-:S03]  /*59d0*/  FFMA.FTZ R0, R138, UR15, -R6 ;  /* 0x0000000f8a007c23 */ /* 0x000fc60008010806 */
[C---:B------:R-:W-:Y:S01]  /*59e0*/  FSETP.NEU.FTZ.AND P1, PT, R135.reuse, -INF , PT ;  /* 0xff8000008700780b */ /* 0x040fe20003f3d000 */
[--C-:B-1----:R-:W-:Y:S01]  /*59f0*/  FFMA.FTZ R2, R118, UR15, -R4.reuse ;  /* 0x0000000f76027c23 */ /* 0x102fe20008010804 */
[----:B------:R-:W-:Y:S01]  /*5a00*/  FMUL.FTZ R3, R135, UR15 ;  /* 0x0000000f87037c20 */ /* 0x000fe20008410000 */
[----:B------:R1:W-:Y:S01]  /*5a10*/  MUFU.EX2 R214, R0 ;  /* 0x0000000000d67308 */ /* 0x0003e20000000800 */
[C---:B------:R-:W-:Y:S06]  /*5a20*/  HMMA.16816.F32 R36, R8.reuse, R52, RZ ;  /* 0x000000340824723c */ /* 0x040fec00000018ff */
[C---:B------:R-:W-:Y:S01]  /*5a30*/  HMMA.16816.F32 R72, R8.reuse, R26, RZ ;  /* 0x0000001a0848723c */ /* 0x040fe200000018ff */
[----:B------:R2:W3:Y:S05]  /*5a40*/  MUFU.EX2 R12, R2 ;  /* 0x00000002000c7308 */ /* 0x0004ea0000000800 */
[----:B------:R-:W-:Y:S01]  /*5a50*/  HMMA.16816.F32 R28, R8, R22, RZ ;  /* 0x00000016081c723c */ /* 0x000fe200000018ff */
[----:B-1----:R-:W-:Y:S01]  /*5a60*/  FSEL R0, R3, RZ, P1 ;  /* 0x000000ff03007208 */ /* 0x002fe20000800000 */
[----:B------:R-:W-:-:S04]  /*5a70*/  FFMA.FTZ R3, R167, UR15, -R4 ;  /* 0x0000000fa7037c23 */ /* 0x000fc80008010804 */
[----:B------:R-:W-:Y:S01]  /*5a80*/  HMMA.16816.F32 R32, R8, R50, RZ ;  /* 0x000000320820723c */ /* 0x000fe200000018ff */
[----:B--2---:R-:W-:Y:S01]  /*5a90*/  FFMA.FTZ R2, R119, UR15, -R4 ;  /* 0x0000000f77027c23 */ /* 0x004fe20008010804 */
[----:B---3--:R-:W-:-:S04]  /*5aa0*/  IMAD.MOV.U32 R138, RZ, RZ, R12 ;  /* 0x000000ffff8a7224 */ /* 0x008fc800078e000c */
[----:B------:R-:W-:Y:S01]  /*5ab0*/  HMMA.16816.F32 R8, R8, R54, RZ ;  /* 0x000000360808723c */ /* 0x000fe200000018ff */
[----:B------:R1:W2:Y:S01]  /*5ac0*/  MUFU.EX2 R16, R2 ;  /* 0x0000000200107308 */ /* 0x0002a20000000800 */
[----:B------:R-:W-:Y:S01]  /*5ad0*/  F2FP.F16.F32.PACK_AB R17, R138, R213 ;  /* 0x000000d58a11723e */ /* 0x000fe200000000ff */
[----:B-1----:R-:W-:Y:S01]  /*5ae0*/  FFMA.FTZ R2, R130, UR15, -R4 ;  /* 0x0000000f82027c23 */ /* 0x002fe20008010804 */
[----:B--2---:R-:W-:Y:S02]  /*5af0*/  MOV R130, R16 ;  /* 0x0000001000827202 */ /* 0x004fe40000000f00 */
[----:B------:R-:W-:-:S03]  /*5b00*/  F2FP.F16.F32.PACK_AB R16, R223, R117 ;  /* 0x00000075df10723e */ /* 0x000fc600000000ff */
[----:B------:R1:W2:Y:S02]  /*5b10*/  MUFU.EX2 R132, R2 ;  /* 0x0000000200847308 */ /* 0x0002a40000000800 */
[----:B-1----:R-:W-:Y:S01]  /*5b20*/  FFMA.FTZ R2, R137, UR15, -R6 ;  /* 0x0000000f89027c23 */ /* 0x002fe20008010806 */
[----:B--2---:R-:W-:Y:S01]  /*5b30*/  F2FP.F16.F32.PACK_AB R19, R132, R130 ;  /* 0x000000828413723e */ /* 0x004fe200000000ff */
[----:B------:R-:W-:-:S04]  /*5b40*/  IMAD.MOV.U32 R137, RZ, RZ, R80 ;  /* 0x000000ffff897224 */ /* 0x000fc800078e0050 */
[----:B------:R1:W-:Y:S07]  /*5b50*/  MUFU.EX2 R215, R2 ;  /* 0x0000000200d77308 */ /* 0x0003ee0000000800 */
[C---:B------:R-:W-:Y:S06]  /*5b60*/  HMMA.16816.F32 R96, R16.reuse, R78, R8 ;  /* 0x0000004e1060723c */ /* 0x040fec0000001808 */
[----:B------:R-:W-:Y:S01]  /*5b70*/  HMMA.16816.F32 R88, R16, R64, R40 ;  /* 0x000000401058723c */ /* 0x000fe20000001828 */
[----:B------:R-:W-:-:S02]  /*5b80*/  F2FP.F16.F32.PACK_AB R8, R137, R219 ;  /* 0x000000db8908723e */ /* 0x000fc400000000ff */
[----:B------:R-:W-:-:S03]  /*5b90*/  F2FP.F16.F32.PACK_AB R10, R14, R136 ;  /* 0x000000880e0a723e */ /* 0x000fc600000000ff */
[----:B------:R-:W-:Y:S01]  /*5ba0*/  HMMA.16816.F32 R112, R16, R76, R36 ;  /* 0x0000004c1070723c */ /* 0x000fe20000001824 */
[----:B-1----:R-:W-:-:S04]  /*5bb0*/  FFMA.FTZ R2, R133, UR15, -R6 ;  /* 0x0000000f85027c23 */ /* 0x002fc80008010806 */
[----:B------:R1:W-:Y:S01]  /*5bc0*/  MUFU.EX2 R234, R2 ;  /* 0x0000000200ea7308 */ /* 0x0003e20000000800 */
[C---:B------:R-:W-:Y:S06]  /*5bd0*/  HMMA.16816.F32 R84, R16.reuse, R62, R28 ;  /* 0x0000003e1054723c */ /* 0x040fec000000181c */
[C---:B------:R-:W-:Y:S06]  /*5be0*/  HMMA.16816.F32 R104, R16.reuse, R66, R32 ;  /* 0x000000421068723c */ /* 0x040fec0000001820 */
[----:B------:R-:W-:Y:S01]  /*5bf0*/  HMMA.16816.F32 R100, R16, R68, R56 ;  /* 0x000000441064723c */ /* 0x000fe20000001838 */
[----:B-1----:R-:W-:-:S05]  /*5c00*/  FFMA.FTZ R2, R176, UR15, -R0 ;  /* 0x0000000fb0027c23 */ /* 0x002fca0008010800 */
[C---:B------:R-:W-:Y:S01]  /*5c10*/  HMMA.16816.F32 R80, R16.reuse, R60, R44 ;  /* 0x0000003c1050723c */ /* 0x040fe2000000182c */
[----:B------:R1:W-:Y:S05]  /*5c20*/  MUFU.EX2 R129, R2 ;  /* 0x0000000200817308 */ /* 0x0003ea0000000800 */
[----:B------:R-:W-:Y:S01]  /*5c30*/  HMMA.16816.F32 R92, R16, R70, R72 ;  /* 0x00000046105c723c */ /* 0x000fe20000001848 */
[----:B-1----:R-:W-:-:S04]  /*5c40*/  FFMA.FTZ R2, R178, UR15, -R0 ;  /* 0x0000000fb2027c23 */ /* 0x002fc80008010800 */
[----:B------:R1:W2:Y:S02]  /*5c50*/  MUFU.EX2 R128, R2 ;  /* 0x0000000200807308 */ /* 0x0002a40000000800 */
[----:B-1----:R-:W-:Y:S01]  /*5c60*/  FFMA.FTZ R2, R177, UR15, -R0 ;  /* 0x0000000fb1027c23 */ /* 0x002fe20008010800 */
[----:B--2---:R-:W-:-:S05]  /*5c70*/  F2FP.F16.F32.PACK_AB R9, R128, R129 ;  /* 0x000000818009723e */ /* 0x004fca00000000ff */
        /* <DEDUP_REMOVED lines=10> */
[----:B-1----:R-:W-:-:S04]  /*5d20*/  FFMA.FTZ R2, R145, UR15, -R0 ;  /* 0x0000000f91027c23 */ /* 0x002fc80008010800 */
[----:B------:R1:W-:Y:S01]  /*5d30*/  MUFU.EX2 R145, R2 ;  /* 0x0000000200917308 */ /* 0x0003e20000000800 */
[C---:B------:R-:W-:Y:S06]  /*5d40*/  HMMA.16816.F32 R28, R8.reuse, R22, RZ ;  /* 0x00000016081c723c */ /* 0x040fec00000018ff */
[C---:B------:R-:W-:Y:S06]  /*5d50*/  HMMA.16816.F32 R24, R8.reuse, R48, RZ ;  /* 0x000000300818723c */ /* 0x040fec00000018ff */
[----:B------:R-:W-:Y:S01]  /*5d60*/  HMMA.16816.F32 R16, R8, R52, RZ ;  /* 0x000000340810723c */ /* 0x000fe200000018ff */
[----:B-1----:R-:W-:-:S05]  /*5d70*/  FFMA.FTZ R2, R143, UR15, -R0 ;  /* 0x0000000f8f027c23 */ /* 0x002fca0008010800 */
[C---:B------:R-:W-:Y:S01]  /*5d80*/  HMMA.16816.F32 R20, R8.reuse, R50, RZ ;  /* 0x000000320814723c */ /* 0x040fe200000018ff */
[----:B------:R1:W3:Y:S05]  /*5d90*/  MUFU.EX2 R178, R2 ;  /* 0x0000000200b27308 */ /* 0x0002ea0000000800 */
[----:B------:R-:W-:Y:S07]  /*5da0*/  HMMA.16816.F32 R44, R8, R54, RZ ;  /* 0x00000036082c723c */ /* 0x000fee00000018ff */
[----:B------:R-:W-:-:S02]  /*5db0*/  F2FP.F16.F32.PACK_AB R8, R214, R215 ;  /* 0x000000d7d608723e */ /* 0x000fc400000000ff */
[----:B--2---:R-:W-:Y:S01]  /*5dc0*/  F2FP.F16.F32.PACK_AB R10, R231, R234 ;  /* 0x000000eae70a723e */ /* 0x004fe200000000ff */
[----:B-1----:R-:W-:Y:S01]  /*5dd0*/  FFMA.FTZ R2, R142, UR15, -R0 ;  /* 0x0000000f8e027c23 */ /* 0x002fe20008010800 */
[----:B---3--:R-:W-:-:S03]  /*5de0*/  F2FP.F16.F32.PACK_AB R9, R178, R145 ;  /* 0x00000091b209723e */ /* 0x008fc600000000ff */
[----:B------:R1:W-:Y:S02]  /*5df0*/  MUFU.EX2 R242, R2 ;  /* 0x0000000200f27308 */ /* 0x0003e40000000800 */
[----:B-1----:R-:W-:-:S06]  /*5e00*/  FFMA.FTZ R2, R141, UR15, -R0 ;  /* 0x0000000f8d027c23 */ /* 0x002fcc0008010800 */
[----:B------:R1:W2:Y:S02]  /*5e10*/  MUFU.EX2 R131, R2 ;  /* 0x0000000200837308 */ /* 0x0002a40000000800 */
[----:B-1----:R-:W-:Y:S01]  /*5e20*/  FFMA.FTZ R2, R164, UR15, -R6 ;  /* 0x0000000fa4027c23 */ /* 0x002fe20008010806 */
[----:B--2---:R-:W-:-:S05]  /*5e30*/  F2FP.F16.F32.PACK_AB R11, R131, R242 ;  /* 0x000000f2830b723e */ /* 0x004fca00000000ff */
[----:B------:R1:W-:Y:S02]  /*5e40*/  MUFU.EX2 R12, R2 ;  /* 0x00000002000c7308 */ /* 0x0003e40000000800 */
[C---:B------:R-:W-:Y:S06]  /*5e50*/  HMMA.16816.F32 R48, R8.reuse, R68, R40 ;  /* 0x000000440830723c */ /* 0x040fec0000001828 */
[C---:B------:R-:W-:Y:S06]  /*5e60*/  HMMA.16816.F32 R68, R8.reuse, R70, R36 ;  /* 0x000000460844723c */ /* 0x040fec0000001824 */
[C---:B------:R-:W-:Y:S01]  /*5e70*/  HMMA.16816.F32 R56, R8.reuse, R64, R24 ;  /* 0x000000400838723c */ /* 0x040fe20000001818 */
[--C-:B-1----:R-:W-:Y:S01]  /*5e80*/  FFMA.FTZ R2, R160, UR15, -R6.reuse ;  /* 0x0000000fa0027c23 */ /* 0x102fe20008010806 */
[----:B------:R-:W1:Y:S03]  /*5e90*/  LDSM.16.MT88.4 R24, [R224+0x9000] ;  /* 0x00900000e018783b */ /* 0x000e660000004200 */
[----:B------:R2:W-:Y:S01]  /*5ea0*/  MUFU.EX2 R185, R2 ;  /* 0x0000000200b97308 */ /* 0x0005e20000000800 */
[C---:B------:R-:W-:Y:S01]  /*5eb0*/  HMMA.16816.F32 R72, R8.reuse, R76, R16 ;  /* 0x0000004c0848723c */ /* 0x040fe20000001810 */
[----:B------:R-:W-:Y:S05]  /*5ec0*/  LDSM.16.MT88.4 R16, [R225+0x9000] ;  /* 0x00900000e110783b */ /* 0x000fea0000004200 */
[C---:B------:R-:W-:Y:S01]  /*5ed0*/  HMMA.16816.F32 R40, R8.reuse, R62, R28 ;  /* 0x0000003e0828723c */ /* 0x040fe2000000181c */
[----:B------:R-:W-:Y:S05]  /*5ee0*/  LDSM.16.MT88.4 R28, [R226+0x9000] ;  /* 0x00900000e21c783b */ /* 0x000fea0000004200 */
[----:B------:R-:W-:Y:S01]  /*5ef0*/  HMMA.16816.F32 R36, R8, R66, R20 ;  /* 0x000000420824723c */ /* 0x000fe20000001814 */
[----:B------:R-:W3:Y:S01]  /*5f00*/  LDSM.16.MT88.4 R20, [R227+0x9000] ;  /* 0x00900000e314783b */ /* 0x000ee20000004200 */
[----:B--2---:R-:W-:-:S04]  /*5f10*/  FFMA.FTZ R2, R152, UR15, -R6 ;  /* 0x0000000f98027c23 */ /* 0x004fc80008010806 */
[C---:B------:R-:W-:Y:S01]  /*5f20*/  HMMA.16816.F32 R52, R8.reuse, R60, R32 ;  /* 0x0000003c0834723c */ /* 0x040fe20000001820 */
[----:B------:R2:W-:Y:S05]  /*5f30*/  MUFU.EX2 R164, R2 ;  /* 0x0000000200a47308 */ /* 0x0005ea0000000800 */
        /* <DEDUP_REMOVED lines=10> */
[----:B------:R2:W4:Y:S02]  /*5fe0*/  MUFU.EX2 R162, R2 ;  /* 0x0000000200a27308 */ /* 0x0005240000000800 */
[----:B--2---:R-:W-:Y:S01]  /*5ff0*/  FFMA.FTZ R2, R147, UR15, -R5 ;  /* 0x0000000f93027c23 */ /* 0x004fe20008010805 */
[----:B----4-:R-:W-:-:S05]  /*6000*/  F2FP.F16.F32.PACK_AB R8, R162, R160 ;  /* 0x000000a0a208723e */ /* 0x010fca00000000ff */
[----:B------:R2:W-:Y:S02]  /*6010*/  MUFU.EX2 R118, R2 ;  /* 0x0000000200767308 */ /* 0x0005e40000000800 */
[----:B--2---:R-:W-:-:S06]  /*6020*/  FFMA.FTZ R2, R146, UR15, -R5 ;  /* 0x0000000f92027c23 */ /* 0x004fcc0008010805 */
[----:B------:R2:W4:Y:S02]  /*6030*/  MUFU.EX2 R139, R2 ;  /* 0x00000002008b7308 */ /* 0x0005240000000800 */
[----:B--2---:R-:W-:Y:S01]  /*6040*/  FFMA.FTZ R2, R163, UR15, -R4 ;  /* 0x0000000fa3027c23 */ /* 0x004fe20008010804 */
[----:B----4-:R-:W-:-:S05]  /*6050*/  MOV R163, R139 ;  /* 0x0000008b00a37202 */ /* 0x010fca0000000f00 */
[----:B------:R2:W-:Y:S02]  /*6060*/  MUFU.EX2 R146, R2 ;  /* 0x0000000200927308 */ /* 0x0005e40000000800 */
[----:B--2---:R-:W-:Y:S01]  /*6070*/  FFMA.FTZ R2, R155, UR15, -R4 ;  /* 0x0000000f9b027c23 */ /* 0x004fe20008010804 */
[----:B------:R-:W-:Y:S02]  /*6080*/  IMAD.MOV.U32 R155, RZ, RZ, R118 ;  /* 0x000000ffff9b7224 */ /* 0x000fe400078e0076 */
[----:B------:R-:W-:-:S03]  /*6090*/  IMAD.MOV.U32 R118, RZ, RZ, R220 ;  /* 0x000000ffff767224 */ /* 0x000fc600078e00dc */
[----:B------:R2:W4:Y:S01]  /*60a0*/  MUFU.EX2 R133, R2 ;  /* 0x0000000200857308 */ /* 0x0005220000000800 */
[----:B------:R-:W-:Y:S01]  /*60b0*/  F2FP.F16.F32.PACK_AB R10, R163, R155 ;  /* 0x0000009ba30a723e */ /* 0x000fe200000000ff */
[----:B--2---:R-:W-:Y:S01]  /*60c0*/  FFMA.FTZ R2, R148, UR15, -R4 ;  /* 0x0000000f94027c23 */ /* 0x004fe20008010804 */
[----:B----4-:R-:W-:-:S05]  /*60d0*/  F2FP.F16.F32.PACK_AB R9, R133, R146 ;  /* 0x000000928509723e */ /* 0x010fca00000000ff */
[----:B------:R2:W-:Y:S02]  /*60e0*/  MUFU.EX2 R139, R2 ;  /* 0x00000002008b7308 */ /* 0x0005e40000000800 */
[----:B--2---:R-:W-:-:S06]  /*60f0*/  FFMA.FTZ R2, R125, UR15, -R4 ;  /* 0x0000000f7d027c23 */ /* 0x004fcc0008010804 */
[----:B------:R2:W4:Y:S02]  /*6100*/  MUFU.EX2 R147, R2 ;  /* 0x0000000200937308 */ /* 0x0005240000000800 */
[----:B--2---:R-:W-:Y:S01]  /*6110*/  FFMA.FTZ R2, R149, UR15, -R0 ;  /* 0x0000000f95027c23 */ /* 0x004fe20008010800 */
[----:B----4-:R-:W-:-:S05]  /*6120*/  F2FP.F16.F32.PACK_AB R11, R147, R139 ;  /* 0x0000008b930b723e */ /* 0x010fca00000000ff */
[----:B------:R2:W-:Y:S02]  /*6130*/  MUFU.EX2 R154, R2 ;  /* 0x00000002009a7308 */ /* 0x0005e40000000800 */
[C---:B-1----:R-:W-:Y:S06]  /*6140*/  HMMA.16816.F32 R64, R8.reuse, R24, R100 ;  /* 0x000000180840723c */ /* 0x042fec0000001864 */
[C---:B---3--:R-:W-:Y:S06]  /*6150*/  HMMA.16816.F32 R80, R8.reuse, R20, R80 ;  /* 0x000000140850723c */ /* 0x048fec0000001850 */
[----:B------:R-:W-:Y:S01]  /*6160*/  HMMA.16816.F32 R88, R8, R16, R88 ;  /* 0x000000100858723c */ /* 0x000fe20000001858 */
[----:B--2---:R-:W-:-:S04]  /*6170*/  FFMA.FTZ R2, R126, UR15, -R0 ;  /* 0x0000000f7e027c23 */ /* 0x004fc80008010800 */
[----:B------:R1:W2:Y:S01]  /*6180*/  MUFU.EX2 R211, R2 ;  /* 0x0000000200d37308 */ /* 0x0002a20000000800 */
[C---:B------:R-:W-:Y:S06]  /*6190*/  HMMA.16816.F32 R112, R8.reuse, R28, R112 ;  /* 0x0000001c0870723c */ /* 0x040fec0000001870 */
        /* <DEDUP_REMOVED lines=9> */
[--C-:B-1----:R-:W-:Y:S01]  /*6230*/  FFMA.FTZ R2, R169, UR15, -R6.reuse ;  /* 0x0000000fa9027c23 */ /* 0x102fe20008010806 */
[----:B--2---:R-:W-:Y:S02]  /*6240*/  F2FP.F16.F32.PACK_AB R11, R211, R154 ;  /* 0x0000009ad30b723e */ /* 0x004fe400000000ff */
[----:B------:R-:W-:Y:S01]  /*6250*/  MOV R169, R211 ;  /* 0x000000d300a97202 */ /* 0x000fe20000000f00 */
[----:B------:R1:W-:Y:S04]  /*6260*/  MUFU.EX2 R144, R2 ;  /* 0x0000000200907308 */ /* 0x0003e80000000800 */
[C---:B------:R-:W-:Y:S06]  /*6270*/  HMMA.16816.F32 R92, R8.reuse, R24, R48 ;  /* 0x00000018085c723c */ /* 0x040fec0000001830 */
[C---:B------:R-:W-:Y:S06]  /*6280*/  HMMA.16816.F32 R48, R8.reuse, R22, R40 ;  /* 0x000000160830723c */ /* 0x040fec0000001828 */
[C---:B------:R-:W-:Y:S01]  /*6290*/  HMMA.16816.F32 R60, R8.reuse, R26, R68 ;  /* 0x0000001a083c723c */ /* 0x040fe20000001844 */
[--C-:B-1----:R-:W-:Y:S01]  /*62a0*/  FFMA.FTZ R2, R111, UR15, -R6.reuse ;  /* 0x0000000f6f027c23 */ /* 0x102fe20008010806 */
[----:B------:R-:W1:Y:S03]  /*62b0*/  LDSM.16.MT88.4 R24, [R224+0x9800] ;  /* 0x00980000e018783b */ /* 0x000e660000004200 */
[----:B------:R2:W-:Y:S01]  /*62c0*/  MUFU.EX2 R141, R2 ;  /* 0x00000002008d7308 */ /* 0x0005e20000000800 */
[C---:B------:R-:W-:Y:S06]  /*62d0*/  HMMA.16816.F32 R40, R8.reuse, R18, R36 ;  /* 0x000000120828723c */ /* 0x040fec0000001824 */
[C---:B------:R-:W-:Y:S01]  /*62e0*/  HMMA.16816.F32 R52, R8.reuse, R20, R52 ;  /* 0x000000140834723c */ /* 0x040fe20000001834 */
[----:B------:R-:W3:Y:S05]  /*62f0*/  LDSM.16.MT88.4 R20, [R227+0x9800] ;  /* 0x00980000e314783b */ /* 0x000eea0000004200 */
[----:B------:R-:W-:Y:S01]  /*6300*/  HMMA.16816.F32 R44, R8, R16, R56 ;  /* 0x00000010082c723c */ /* 0x000fe20000001838 */
[----:B------:R-:W4:Y:S01]  /*6310*/  LDSM.16.MT88.4 R16, [R225+0x9800] ;  /* 0x00980000e110783b */ /* 0x000f220000004200 */
[----:B--2---:R-:W-:-:S04]  /*6320*/  FFMA.FTZ R2, R110, UR15, -R6 ;  /* 0x0000000f6e027c23 */ /* 0x004fc80008010806 */
[C---:B------:R-:W-:Y:S01]  /*6330*/  HMMA.16816.F32 R36, R8.reuse, R28, R72 ;  /* 0x0000001c0824723c */ /* 0x040fe20000001848 */
[----:B------:R2:W-:Y:S05]  /*6340*/  MUFU.EX2 R220, R2 ;  /* 0x0000000200dc7308 */ /* 0x0005ea0000000800 */
[----:B------:R-:W-:Y:S01]  /*6350*/  HMMA.16816.F32 R32, R8, R30, R32 ;  /* 0x0000001e0820723c */ /* 0x000fe20000001820 */
[----:B------:R-:W4:Y:S01]  /*6360*/  LDSM.16.MT88.4 R28, [R226+0x9800] ;  /* 0x00980000e21c783b */ /* 0x000f220000004200 */
[----:B--2---:R-:W-:Y:S01]  /*6370*/  FFMA.FTZ R2, R170, UR15, -R0 ;  /* 0x0000000faa027c23 */ /* 0x004fe20008010800 */
[----:B------:R-:W-:-:S03]  /*6380*/  IMAD.MOV.U32 R170, RZ, RZ, R217 ;  /* 0x000000ffffaa7224 */ /* 0x000fc600078e00d9 */
[----:B------:R2:W1:Y:S02]  /*6390*/  MUFU.EX2 R153, R2 ;  /* 0x0000000200997308 */ /* 0x0004640000000800 */
[----:B--2---:R-:W-:Y:S01]  /*63a0*/  FFMA.FTZ R2, R165, UR15, -R0 ;  /* 0x0000000fa5027c23 */ /* 0x004fe20008010800 */
[----:B-1----:R-:W-:-:S05]  /*63b0*/  IMAD.MOV.U32 R167, RZ, RZ, R153 ;  /* 0x000000ffffa77224 */ /* 0x002fca00078e0099 */
[----:B------:R1:W-:Y:S08]  /*63c0*/  MUFU.EX2 R153, R3 ;  /* 0x0000000300997308 */ /* 0x0003f00000000800 */
[----:B------:R2:W-:Y:S01]  /*63d0*/  MUFU.EX2 R232, R2 ;  /* 0x0000000200e87308 */ /* 0x0005e20000000800 */
[----:B-1----:R-:W-:Y:S01]  /*63e0*/  FFMA.FTZ R3, R191, UR15, -R4 ;  /* 0x0000000fbf037c23 */ /* 0x002fe20008010804 */
[----:B--2---:R-:W-:Y:S01]  /*63f0*/  FFMA.FTZ R2, R171, UR15, -R5 ;  /* 0x0000000fab027c23 */ /* 0x004fe20008010805 */
[----:B------:R-:W-:Y:S01]  /*6400*/  MOV R171, R140 ;  /* 0x0000008c00ab7202 */ /* 0x000fe20000000f00 */
[----:B------:R-:W-:-:S04]  /*6410*/  IMAD.MOV.U32 R140, RZ, RZ, R218 ;  /* 0x000000ffff8c7224 */ /* 0x000fc800078e00da */
[----:B------:R1:W-:Y:S02]  /*6420*/  MUFU.EX2 R230, R2 ;  /* 0x0000000200e67308 */ /* 0x0003e40000000800 */
[----:B-1----:R-:W-:-:S06]  /*6430*/  FFMA.FTZ R2, R166, UR15, -R5 ;  /* 0x0000000fa6027c23 */ /* 0x002fcc0008010805 */
[----:B------:R1:W2:Y:S02]  /*6440*/  MUFU.EX2 R126, R2 ;  /* 0x00000002007e7308 */ /* 0x0002a40000000800 */
[----:B-1----:R-:W-:Y:S01]  /*6450*/  FFMA.FTZ R2, R151, UR15, -R5 ;  /* 0x0000000f97027c23 */ /* 0x002fe20008010805 */
[----:B--2---:R-:W-:Y:S01]  /*6460*/  F2FP.F16.F32.PACK_AB R8, R126, R230 ;  /* 0x000000e67e08723e */ /* 0x004fe200000000ff */
[----:B------:R-:W-:-:S04]  /*6470*/  IMAD.MOV.U32 R151, RZ, RZ, R137 ;  /* 0x000000ffff977224 */ /* 0x000fc800078e0089 */
[----:B------:R1:W-:Y:S01]  /*6480*/  MUFU.EX2 R142, R2 ;  /* 0x00000002008e7308 */ /* 0x0003e20000000800 */
[----:B------:R-:W-:-:S07]  /*6490*/  IMAD.MOV.U32 R137, RZ, RZ, R228 ;  /* 0x000000ffff897224 */ /* 0x000fce00078e00e4 */
[----:B------:R2:W-:Y:S01]  /*64a0*/  MUFU.EX2 R228, R3 ;  /* 0x0000000300e47308 */ /* 0x0005e20000000800 */
[----:B-1----:R-:W-:-:S07]  /*64b0*/  FFMA.FTZ R2, R127, UR15, -R5 ;  /* 0x0000000f7f027c23 */ /* 0x002fce0008010805 */
[----:B------:R1:W3:Y:S01]  /*64c0*/  MUFU.EX2 R152, R2 ;  /* 0x0000000200987308 */ /* 0x0002e20000000800 */
[--C-:B--2---:R-:W-:Y:S01]  /*64d0*/  FFMA.FTZ R3, R175, UR15, -R4.reuse ;  /* 0x0000000faf037c23 */ /* 0x104fe20008010804 */
[----:B-1----:R-:W-:Y:S01]  /*64e0*/  FFMA.FTZ R2, R179, UR15, -R4 ;  /* 0x0000000fb3027c23 */ /* 0x002fe20008010804 */
[----:B------:R-:W-:Y:S02]  /*64f0*/  MOV R179, R219 ;  /* 0x000000db00b37202 */ /* 0x000fe40000000f00 */
[----:B---3--:R-:W-:-:S03]  /*6500*/  F2FP.F16.F32.PACK_AB R10, R152, R142 ;  /* 0x0000008e980a723e */ /* 0x008fc600000000ff */
[----:B------:R1:W-:Y:S02]  /*6510*/  MUFU.EX2 R166, R2 ;  /* 0x0000000200a67308 */ /* 0x0003e40000000800 */
[----:B-1----:R-:W-:Y:S01]  /*6520*/  FFMA.FTZ R2, R168, UR15, -R4 ;  /* 0x0000000fa8027c23 */ /* 0x002fe20008010804 */
[----:B------:R-:W-:-:S05]  /*6530*/  IMAD.MOV.U32 R168, RZ, RZ, R215 ;  /* 0x000000ffffa87224 */ /* 0x000fca00078e00d7 */
[----:B------:R1:W2:Y:S02]  /*6540*/  MUFU.EX2 R124, R2 ;  /* 0x00000002007c7308 */ /* 0x0002a40000000800 */
[----:B-1----:R-:W-:Y:S01]  /*6550*/  FFMA.FTZ R2, R150, UR15, -R4 ;  /* 0x0000000f96027c23 */ /* 0x002fe20008010804 */
[----:B------:R-:W-:Y:S02]  /*6560*/  MOV R150, R214 ;  /* 0x000000d600967202 */ /* 0x000fe40000000f00 */
[----:B--2---:R-:W-:-:S03]  /*6570*/  F2FP.F16.F32.PACK_AB R9, R124, R166 ;  /* 0x000000a67c09723e */ /* 0x004fc600000000ff */
        /* <DEDUP_REMOVED lines=20> */
[----:B-1----:R-:W-:Y:S01]  /*66c0*/  FFMA.FTZ R2, R183, UR15, -R6 ;  /* 0x0000000fb7027c23 */ /* 0x002fe20008010806 */
[----:B------:R-:W-:Y:S01]  /*66d0*/  IMAD.MOV.U32 R183, RZ, RZ, R212 ;  /* 0x000000ffffb77224 */ /* 0x000fe200078e00d4 */
[----:B--2---:R-:W-:Y:S02]  /*66e0*/  F2FP.F16.F32.PACK_AB R11, R219, R218 ;  /* 0x000000dadb0b723e */ /* 0x004fe400000000ff */
[----:B------:R1:W-:Y:S05]  /*66f0*/  MUFU.EX2 R215, R2 ;  /* 0x0000000200d77308 */ /* 0x0003ea0000000800 */
[C---:B------:R-:W-:Y:S06]  /*6700*/  HMMA.16816.F32 R72, R8.reuse, R18, R40 ;  /* 0x000000120848723c */ /* 0x040fec0000001828 */
[----:B------:R-:W-:Y:S01]  /*6710*/  HMMA.16816.F32 R40, R8, R28, R36 ;  /* 0x0000001c0828723c */ /* 0x000fe20000001824 */
[----:B-1----:R-:W-:Y:S01]  /*6720*/  FFMA.FTZ R2, R190, UR15, -R6 ;  /* 0x0000000fbe027c23 */ /* 0x002fe20008010806 */
[----:B------:R-:W-:Y:S01]  /*6730*/  MOV R190, R184 ;  /* 0x000000b800be7202 */ /* 0x000fe20000000f00 */
[----:B------:R-:W-:-:S03]  /*6740*/  IMAD.MOV.U32 R184, RZ, RZ, R216 ;  /* 0x000000ffffb87224 */ /* 0x000fc600078e00d8 */
[----:B------:R-:W-:Y:S01]  /*6750*/  HMMA.16816.F32 R108, R8, R24, R92 ;  /* 0x00000018086c723c */ /* 0x000fe2000000185c */
[----:B------:R1:W-:Y:S01]  /*6760*/  MUFU.EX2 R216, R2 ;  /* 0x0000000200d87308 */ /* 0x0003e20000000800 */
[----:B------:R-:W-:-:S04]  /*6770*/  IMAD.MOV.U32 R39, RZ, RZ, R147 ;  /* 0x000000ffff277224 */ /* 0x000fc800078e0093 */
[C---:B------:R-:W-:Y:S01]  /*6780*/  HMMA.16816.F32 R32, R8.reuse, R30, R32 ;  /* 0x0000001e0820723c */ /* 0x040fe20000001820 */
[----:B------:R-:W2:Y:S05]  /*6790*/  LDSM.16.MT88.4 R28, [R226+0xa000] ;  /* 0x00a00000e21c783b */ /* 0x000eaa0000004200 */
[----:B------:R-:W-:Y:S01]  /*67a0*/  HMMA.16816.F32 R92, R8, R20, R52 ;  /* 0x00000014085c723c */ /* 0x000fe20000001834 */
[----:B-1----:R-:W-:-:S05]  /*67b0*/  FFMA.FTZ R2, R189, UR15, -R6 ;  /* 0x0000000fbd027c23 */ /* 0x002fca0008010806 */
[C---:B------:R-:W-:Y:S01]  /*67c0*/  HMMA.16816.F32 R80, R8.reuse, R22, R48 ;  /* 0x000000160850723c */ /* 0x040fe20000001830 */
[----:B------:R-:W1:Y:S01]  /*67d0*/  LDSM.16.MT88.4 R20, [R227+0xa000] ;  /* 0x00a00000e314783b */ /* 0x000e620000004200 */
[----:B------:R3:W-:Y:S04]  /*67e0*/  MUFU.EX2 R217, R2 ;  /* 0x0000000200d97308 */ /* 0x0007e80000000800 */
[C---:B------:R-:W-:Y:S01]  /*67f0*/  HMMA.16816.F32 R96, R8.reuse, R26, R60 ;  /* 0x0000001a0860723c */ /* 0x040fe2000000183c */
[----:B------:R-:W4:Y:S05]  /*6800*/  LDSM.16.MT88.4 R24, [R224+0xa000] ;  /* 0x00a00000e018783b */ /* 0x000f2a0000004200 */
[----:B------:R-:W-:Y:S01]  /*6810*/  HMMA.16816.F32 R76, R8, R16, R44 ;  /* 0x00000010084c723c */ /* 0x000fe2000000182c */
[----:B------:R-:W4:Y:S01]  /*6820*/  LDSM.16.MT88.4 R16, [R225+0xa000] ;  /* 0x00a00000e110783b */ /* 0x000f220000004200 */
[----:B---3--:R-:W-:-:S04]  /*6830*/  FFMA.FTZ R2, R121, UR15, -R0 ;  /* 0x0000000f79027c23 */ /* 0x008fc80008010800 */
[----:B------:R3:W-:Y:S02]  /*6840*/  MUFU.EX2 R212, R2 ;  /* 0x0000000200d47308 */ /* 0x0007e40000000800 */
[----:B---3--:R-:W-:Y:S01]  /*6850*/  FFMA.FTZ R2, R120, UR15, -R0 ;  /* 0x0000000f78027c23 */ /* 0x008fe20008010800 */
[----:B------:R-:W-:-:S05]  /*6860*/  IMAD.MOV.U32 R120, RZ, RZ, R140 ;  /* 0x000000ffff787224 */ /* 0x000fca00078e008c */
[----:B------:R3:W-:Y:S02]  /*6870*/  MUFU.EX2 R213, R2 ;  /* 0x0000000200d57308 */ /* 0x0007e40000000800 */
[----:B---3--:R-:W-:-:S06]  /*6880*/  FFMA.FTZ R2, R207, UR15, -R5 ;  /* 0x0000000fcf027c23 */ /* 0x008fcc0008010805 */
[----:B------:R3:W-:Y:S02]  /*6890*/  MUFU.EX2 R180, R2 ;  /* 0x0000000200b47308 */ /* 0x0007e40000000800 */
[----:B---3--:R-:W-:-:S06]  /*68a0*/  FFMA.FTZ R2, R206, UR15, -R5 ;  /* 0x0000000fce027c23 */ /* 0x008fcc0008010805 */
[----:B------:R3:W2:Y:S02]  /*68b0*/  MUFU.EX2 R148, R2 ;  /* 0x0000000200947308 */ /* 0x0006a40000000800 */
[----:B---3--:R-:W-:Y:S01]  /*68c0*/  FFMA.FTZ R2, R205, UR15, -R5 ;  /* 0x0000000fcd027c23 */ /* 0x008fe20008010805 */
[----:B--2---:R-:W-:-:S05]  /*68d0*/  F2FP.F16.F32.PACK_AB R8, R148, R180 ;  /* 0x000000b49408723e */ /* 0x004fca00000000ff */
        /* <DEDUP_REMOVED lines=9> */
[----:B---3--:R-:W-:-:S05]  /*6970*/  F2FP.F16.F32.PACK_AB R9, R149, R165 ;  /* 0x000000a59509723e */ /* 0x008fca00000000ff */
[----:B------:R2:W3:Y:S02]  /*6980*/  MUFU.EX2 R121, R2 ;  /* 0x0000000200797308 */ /* 0x0004e40000000800 */
[----:B--2---:R-:W-:Y:S01]  /*6990*/  FFMA.FTZ R2, R123, UR15, -R0 ;  /* 0x0000000f7b027c23 */ /* 0x004fe20008010800 */
[----:B---3--:R-:W-:Y:S01]  /*69a0*/  F2FP.F16.F32.PACK_AB R11, R228, R121 ;  /* 0x00000079e40b723e */ /* 0x008fe200000000ff */
[----:B------:R-:W-:-:S04]  /*69b0*/  IMAD.MOV.U32 R123, RZ, RZ, R137 ;  /* 0x000000ffff7b7224 */ /* 0x000fc800078e0089 */
[----:B------:R2:W-:Y:S02]  /*69c0*/  MUFU.EX2 R210, R2 ;  /* 0x0000000200d27308 */ /* 0x0005e40000000800 */
[C---:B------:R-:W-:Y:S06]  /*69d0*/  HMMA.16816.F32 R44, R8.reuse, R28, R112 ;  /* 0x0000001c082c723c */ /* 0x040fec0000001870 */
[----:B-1----:R-:W-:Y:S01]  /*69e0*/  HMMA.16816.F32 R60, R8, R20, R56 ;  /* 0x00000014083c723c */ /* 0x002fe20000001838 */
[----:B------:R-:W-:Y:S01]  /*69f0*/  IMAD.MOV.U32 R115, RZ, RZ, R39 ;  /* 0x000000ffff737224 */ /* 0x000fe200078e0027 */
[----:B------:R-:W-:Y:S01]  /*6a00*/  MOV R114, R141 ;  /* 0x0000008d00727202 */ /* 0x000fe20000000f00 */
[----:B------:R-:W-:-:S02]  /*6a10*/  IMAD.MOV.U32 R112, RZ, RZ, R142 ;  /* 0x000000ffff707224 */ /* 0x000fc400078e008e */
[----:B------:R-:W-:Y:S01]  /*6a20*/  IMAD.MOV.U32 R113, RZ, RZ, R179 ;  /* 0x000000ffff717224 */ /* 0x000fe200078e00b3 */
[C---:B----4-:R-:W-:Y:S01]  /*6a30*/  HMMA.16816.F32 R68, R8.reuse, R24, R68 ;  /* 0x000000180844723c */ /* 0x050fe20000001844 */
[----:B--2---:R-:W-:Y:S01]  /*6a40*/  FFMA.FTZ R2, R122, UR15, -R0 ;  /* 0x0000000f7a027c23 */ /* 0x004fe20008010800 */
[----:B------:R-:W-:Y:S01]  /*6a50*/  IMAD.MOV.U32 R122, RZ, RZ, R124 ;  /* 0x000000ffff7a7224 */ /* 0x000fe200078e007c */
[----:B------:R-:W-:Y:S02]  /*6a60*/  MOV R124, R186 ;  /* 0x000000ba007c7202 */ /* 0x000fe40000000f00 */
[----:B------:R1:W2:Y:S01]  /*6a70*/  MUFU.EX2 R211, R2 ;  /* 0x0000000200d37308 */ /* 0x0002a20000000800 */
[----:B------:R-:W-:Y:S01]  /*6a80*/  HMMA.16816.F32 R64, R8, R26, R64 ;  /* 0x0000001a0840723c */ /* 0x000fe20000001840 */
[----:B------:R-:W-:-:S05]  /*6a90*/  MOV R179, R169 ;  /* 0x000000a900b37202 */ /* 0x000fca0000000f00 */
        /* <DEDUP_REMOVED lines=11> */
[----:B------:R1:W2:Y:S04]  /*6b50*/  MUFU.EX2 R207, R2 ;  /* 0x0000000200cf7308 */ /* 0x0002a80000000800 */
[C---:B------:R-:W-:Y:S06]  /*6b60*/  HMMA.16816.F32 R104, R8.reuse, R26, R96 ;  /* 0x0000001a0868723c */ /* 0x040fec0000001860 */
[C---:B------:R-:W-:Y:S06]  /*6b70*/  HMMA.16816.F32 R100, R8.reuse, R20, R92 ;  /* 0x000000140864723c */ /* 0x040fec000000185c */
[C---:B------:R-:W-:Y:S01]  /*6b80*/  HMMA.16816.F32 R96, R8.reuse, R22, R80 ;  /* 0x000000160860723c */ /* 0x040fe20000001850 */
[----:B-1----:R-:W-:Y:S01]  /*6b90*/  FFMA.FTZ R2, R172, UR15, -R5 ;  /* 0x0000000fac027c23 */ /* 0x002fe20008010805 */
[----:B------:R-:W1:Y:S03]  /*6ba0*/  LDSM.16.MT88.4 R20, [R227+0xa800] ;  /* 0x00a80000e314783b */ /* 0x000e660000004200 */
[----:B------:R3:W-:Y:S01]  /*6bb0*/  MUFU.EX2 R208, R2 ;  /* 0x0000000200d07308 */ /* 0x0007e20000000800 */
[C---:B------:R-:W-:Y:S06]  /*6bc0*/  HMMA.16816.F32 R92, R8.reuse, R16, R76 ;  /* 0x00000010085c723c */ /* 0x040fec000000184c */
[C---:B------:R-:W-:Y:S01]  /*6bd0*/  HMMA.16816.F32 R88, R8.reuse, R18, R72 ;  /* 0x000000120858723c */ /* 0x040fe20000001848 */
[----:B------:R-:W4:Y:S01]  /*6be0*/  LDSM.16.MT88.4 R16, [R225+0xa800] ;  /* 0x00a80000e110783b */ /* 0x000f220000004200 */
[----:B------:R-:W-:Y:S01]  /*6bf0*/  IMAD.MOV.U32 R78, RZ, RZ, R183 ;  /* 0x000000ffff4e7224 */ /* 0x000fe200078e00b7 */
[----:B------:R-:W-:Y:S01]  /*6c00*/  MOV R76, R150 ;  /* 0x00000096004c7202 */ /* 0x000fe20000000f00 */
[----:B------:R-:W-:Y:S01]  /*6c10*/  IMAD.MOV.U32 R183, RZ, RZ, R133 ;  /* 0x000000ffffb77224 */ /* 0x000fe200078e0085 */
[----:B------:R-:W-:Y:S01]  /*6c20*/  MOV R133, R130 ;  /* 0x0000008200857202 */ /* 0x000fe20000000f00 */
[----:B------:R-:W-:Y:S01]  /*6c30*/  HMMA.16816.F32 R80, R8, R28, R40 ;  /* 0x0000001c0850723c */ /* 0x000fe20000001828 */
[----:B------:R-:W-:Y:S01]  /*6c40*/  IMAD.MOV.U32 R130, RZ, RZ, R118 ;  /* 0x000000ffff827224 */ /* 0x000fe200078e0076 */
[----:B------:R-:W-:Y:S01]  /*6c50*/  MOV R79, R190 ;  /* 0x000000be004f7202 */ /* 0x000fe20000000f00 */
[----:B------:R-:W-:-:S02]  /*6c60*/  IMAD.MOV.U32 R77, RZ, RZ, R188 ;  /* 0x000000ffff4d7224 */ /* 0x000fc400078e00bc */
[----:B---3--:R-:W-:Y:S01]  /*6c70*/  FFMA.FTZ R2, R173, UR15, -R5 ;  /* 0x0000000fad027c23 */ /* 0x008fe20008010805 */
[----:B------:R-:W-:Y:S01]  /*6c80*/  IMAD.MOV.U32 R118, RZ, RZ, R187 ;  /* 0x000000ffff767224 */ /* 0x000fe200078e00bb */
[C---:B------:R-:W-:Y:S01]  /*6c90*/  HMMA.16816.F32 R84, R8.reuse, R24, R108 ;  /* 0x000000180854723c */ /* 0x040fe2000000186c */
[----:B------:R-:W-:Y:S01]  /*6ca0*/  IMAD.MOV.U32 R43, RZ, RZ, R127 ;  /* 0x000000ffff2b7224 */ /* 0x000fe200078e007f */
[----:B------:R3:W1:Y:S01]  /*6cb0*/  MUFU.EX2 R209, R2 ;  /* 0x0000000200d17308 */ /* 0x0006620000000800 */
[----:B------:R-:W-:Y:S01]  /*6cc0*/  MOV R127, R138 ;  /* 0x0000008a007f7202 */ /* 0x000fe20000000f00 */
[----:B------:R-:W4:Y:S01]  /*6cd0*/  LDSM.16.MT88.4 R24, [R224+0xa800] ;  /* 0x00a80000e018783b */ /* 0x000f220000004200 */
[----:B------:R-:W-:Y:S01]  /*6ce0*/  MOV R41, R143 ;  /* 0x0000008f00297202 */ /* 0x000fe20000000f00 */
[----:B------:R-:W-:Y:S01]  /*6cf0*/  HMMA.16816.F32 R72, R8, R30, R32 ;  /* 0x0000001e0848723c */ /* 0x000fe20000001820 */
[----:B------:R-:W-:Y:S01]  /*6d00*/  IMAD.MOV.U32 R42, RZ, RZ, R168 ;  /* 0x000000ffff2a7224 */ /* 0x000fe200078e00a8 */
[----:B------:R-:W4:Y:S01]  /*6d10*/  LDSM.16.MT88.4 R32, [R226+0xa800] ;  /* 0x00a80000e220783b */ /* 0x000f220000004200 */
[----:B------:R-:W-:Y:S01]  /*6d20*/  MOV R29, R151 ;  /* 0x00000097001d7202 */ /* 0x000fe20000000f00 */
[----:B------:R1:W-:Y:S01]  /*6d30*/  MUFU.EX2 R138, R3 ;  /* 0x00000003008a7308 */ /* 0x0003e20000000800 */
[----:B------:R-:W-:-:S02]  /*6d40*/  IMAD.MOV.U32 R28, RZ, RZ, R171 ;  /* 0x000000ffff1c7224 */ /* 0x000fc400078e00ab */
[----:B--2---:R-:W-:Y:S01]  /*6d50*/  F2FP.F16.F32.PACK_AB R8, R207, R206 ;  /* 0x000000cecf08723e */ /* 0x004fe200000000ff */
[----:B------:R-:W-:Y:S02]  /*6d60*/  IMAD.MOV.U32 R31, RZ, RZ, R170 ;  /* 0x000000ffff1f7224 */ /* 0x000fe400078e00aa */
[----:B------:R-:W-:Y:S02]  /*6d70*/  IMAD.MOV.U32 R30, RZ, RZ, R149 ;  /* 0x000000ffff1e7224 */ /* 0x000fe400078e0095 */
[----:B------:R-:W-:Y:S02]  /*6d80*/  IMAD.MOV.U32 R40, RZ, RZ, R148 ;  /* 0x000000ffff287224 */ /* 0x000fe400078e0094 */
[----:B---3--:R-:W-:Y:S01]  /*6d90*/  FFMA.FTZ R2, R158, UR15, -R4 ;  /* 0x0000000f9e027c23 */ /* 0x008fe20008010804 */
[----:B-1----:R-:W-:-:S03]  /*6da0*/  F2FP.F16.F32.PACK_AB R10, R209, R208 ;  /* 0x000000d0d10a723e */ /* 0x002fc600000000ff */
[----:B------:R1:W-:Y:S01]  /*6db0*/  MUFU.EX2 R204, R2 ;  /* 0x0000000200cc7308 */ /* 0x0003e20000000800 */
[----:B------:R-:W-:Y:S02]  /*6dc0*/  IMAD.MOV.U32 R3, RZ, RZ, R185 ;  /* 0x000000ffff037224 */ /* 0x000fe400078e00b9 */
[----:B-1----:R-:W-:-:S05]  /*6dd0*/  FFMA.FTZ R2, R159, UR15, -R4 ;  /* 0x0000000f9f027c23 */ /* 0x002fca0008010804 */
[----:B------:R1:W2:Y:S02]  /*6de0*/  MUFU.EX2 R205, R2 ;  /* 0x0000000200cd7308 */ /* 0x0002a40000000800 */
[----:B-1----:R-:W-:Y:S01]  /*6df0*/  FFMA.FTZ R2, R174, UR15, -R4 ;  /* 0x0000000fae027c23 */ /* 0x002fe20008010804 */
[----:B--2---:R-:W-:-:S05]  /*6e00*/  F2FP.F16.F32.PACK_AB R9, R205, R204 ;  /* 0x000000cccd09723e */ /* 0x004fca00000000ff */
[----:B------:R-:W1:Y:S02]  /*6e10*/  MUFU.EX2 R137, R2 ;  /* 0x0000000200897308 */ /* 0x000e640000000800 */
[----:B-1----:R-:W-:Y:S01]  /*6e20*/  F2FP.F16.F32.PACK_AB R11, R138, R137 ;  /* 0x000000898a0b723e */ /* 0x002fe200000000ff */
[----:B------:R-:W-:-:S05]  /*6e30*/  FFMA.FTZ R2, R120, UR15, -R6 ;  /* 0x0000000f78027c23 */ /* 0x000fca0008010806 */
[----:B------:R1:W-:Y:S01]  /*6e40*/  MUFU.EX2 R120, R2 ;  /* 0x0000000200787308 */ /* 0x0003e20000000800 */
[C---:B------:R-:W-:Y:S06]  /*6e50*/  HMMA.16816.F32 R156, R8.reuse, R20, R60 ;  /* 0x00000014089c723c */ /* 0x040fec000000183c */
[C---:B----4-:R-:W-:Y:S01]  /*6e60*/  HMMA.16816.F32 R172, R8.reuse, R16, R52 ;  /* 0x0000001008ac723c */ /* 0x050fe20000001834 */
[----:B------:R-:W-:Y:S01]  /*6e70*/  MOV R61, R3 ;  /* 0x00000003003d7202 */ /* 0x000fe20000000f00 */
[----:B------:R-:W-:Y:S02]  /*6e80*/  IMAD.MOV.U32 R60, RZ, RZ, R30 ;  /* 0x000000ffff3c7224 */ /* 0x000fe400078e001e */
[----:B------:R-:W-:Y:S01]  /*6e90*/  FFMA.FTZ R30, R239, UR15, -R6 ;  /* 0x0000000fef1e7c23 */ /* 0x000fe20008010806 */
[----:B------:R-:W-:Y:S01]  /*6ea0*/  FFMA.FTZ R3, R198, UR15, -R0 ;  /* 0x0000000fc6037c23 */ /* 0x000fe20008010800 */
[----:B------:R-:W-:Y:S01]  /*6eb0*/  IMAD.MOV.U32 R62, RZ, RZ, R42 ;  /* 0x000000ffff3e7224 */ /* 0x000fe200078e002a */
[----:B------:R-:W-:Y:S01]  /*6ec0*/  HMMA.16816.F32 R140, R8, R24, R68 ;  /* 0x00000018088c723c */ /* 0x000fe20000001844 */
[----:B------:R-:W-:Y:S01]  /*6ed0*/  MOV R53, R61 ;  /* 0x0000003d00357202 */ /* 0x000fe20000000f00 */
[----:B------:R-:W-:-:S02]  /*6ee0*/  IMAD.MOV.U32 R61, RZ, RZ, R223 ;  /* 0x000000ffff3d7224 */ /* 0x000fc400078e00df */
[----:B-1----:R-:W-:Y:S01]  /*6ef0*/  FFMA.FTZ R2, R123, UR15, -R6 ;  /* 0x0000000f7b027c23 */ /* 0x002fe20008010806 */
[----:B------:R-:W2:Y:S01]  /*6f00*/  LDL.LU R223, [R1+0xf0] ;  /* 0x0000f00001df7983 */ /* 0x000ea20000300800 */
[----:B------:R-:W-:Y:S01]  /*6f10*/  IMAD.MOV.U32 R52, RZ, RZ, R60 ;  /* 0x000000ffff347224 */ /* 0x000fe200078e003c */
[C---:B------:R-:W-:Y:S01]  /*6f20*/  HMMA.16816.F32 R168, R8.reuse, R22, R56 ;  /* 0x0000001608a8723c */ /* 0x040fe20000001838 */
[----:B------:R1:W-:Y:S01]  /*6f30*/  MUFU.EX2 R123, R2 ;  /* 0x00000002007b7308 */ /* 0x0003e20000000800 */
[----:B------:R-:W-:Y:S01]  /*6f40*/  IMAD.MOV.U32 R71, RZ, RZ, R184 ;  /* 0x000000ffff477224 */ /* 0x000fe200078e00b8 */
[----:B------:R-:W-:Y:S01]  /*6f50*/  MOV R63, R76 ;  /* 0x0000004c003f7202 */ /* 0x000fe20000000f00 */
[----:B------:R-:W-:Y:S01]  /*6f60*/  IMAD.MOV.U32 R70, RZ, RZ, R127 ;  /* 0x000000ffff467224 */ /* 0x000fe200078e007f */
[----:B------:R-:W-:Y:S01]  /*6f70*/  MOV R76, R144 ;  /* 0x00000090004c7202 */ /* 0x000fe20000000f00 */
[C---:B------:R-:W-:Y:S01]  /*6f80*/  HMMA.16816.F32 R148, R8.reuse, R26, R64 ;  /* 0x0000001a0894723c */ /* 0x040fe20000001840 */
[----:B------:R-:W-:Y:S01]  /*6f90*/  IMAD.MOV.U32 R56, RZ, RZ, R130 ;  /* 0x000000ffff387224 */ /* 0x000fe200078e0082 */
[----:B------:R-:W-:Y:S01]  /*6fa0*/  MOV R58, R28 ;  /* 0x0000001c003a7202 */ /* 0x000fe20000000f00 */
[----:B------:R-:W-:Y:S01]  /*6fb0*/  IMAD.MOV.U32 R57, RZ, RZ, R29 ;  /* 0x000000ffff397224 */ /* 0x000fe200078e001d */
[----:B------:R-:W-:Y:S01]  /*6fc0*/  MOV R69, R183 ;  /* 0x000000b700457202 */ /* 0x000fe20000000f00 */
[----:B------:R-:W-:Y:S01]  /*6fd0*/  IMAD.MOV.U32 R59, RZ, RZ, R31 ;  /* 0x000000ffff3b7224 */ /* 0x000fe200078e001f */
[----:B------:R-:W-:Y:S01]  /*6fe0*/  HMMA.16816.F32 R184, R8, R18, R48 ;  /* 0x0000001208b8723c */ /* 0x000fe20000001830 */
[----:B------:R-:W-:Y:S01]  /*6ff0*/  IMAD.MOV.U32 R64, RZ, RZ, R77 ;  /* 0x000000ffff407224 */ /* 0x000fe200078e004d */
[----:B------:R-:W-:Y:S01]  /*7000*/  MOV R77, R117 ;  /* 0x00000075004d7202 */ /* 0x000fe20000000f00 */
[----:B------:R-:W-:-:S02]  /*7010*/  IMAD.MOV.U32 R65, RZ, RZ, R78 ;  /* 0x000000ffff417224 */ /* 0x000fc400078e004e */
[--C-:B------:R-:W-:Y:S01]  /*7020*/  FFMA.FTZ R31, R245, UR15, -R6.reuse ;  /* 0x0000000ff51f7c23 */ /* 0x100fe20008010806 */
[----:B------:R-:W-:Y:S02]  /*7030*/  IMAD.MOV.U32 R78, RZ, RZ, R7 ;  /* 0x000000ffff4e7224 */ /* 0x000fe400078e0007 */
[--C-:B-1----:R-:W-:Y:S01]  /*7040*/  FFMA.FTZ R2, R124, UR15, -R6.reuse ;  /* 0x0000000f7c027c23 */ /* 0x102fe20008010806 */
[C---:B------:R-:W-:Y:S01]  /*7050*/  HMMA.16816.F32 R188, R8.reuse, R32, R44 ;  /* 0x0000002008bc723c */ /* 0x040fe2000000182c */
[----:B------:R-:W-:Y:S01]  /*7060*/  FFMA.FTZ R7, R250, UR15, -R6 ;  /* 0x0000000ffa077c23 */ /* 0x000fe20008010806 */
[----:B------:R-:W-:Y:S01]  /*7070*/  IMAD.MOV.U32 R49, RZ, RZ, R57 ;  /* 0x000000ffff317224 */ /* 0x000fe200078e0039 */
[----:B------:R1:W-:Y:S01]  /*7080*/  MUFU.EX2 R124, R2 ;  /* 0x00000002007c7308 */ /* 0x0003e20000000800 */
[----:B------:R-:W-:Y:S01]  /*7090*/  MOV R50, R58 ;  /* 0x0000003a00327202 */ /* 0x000fe20000000f00 */
[----:B------:R-:W-:Y:S01]  /*70a0*/  IMAD.MOV.U32 R67, RZ, RZ, R115 ;  /* 0x000000ffff437224 */ /* 0x000fe200078e0073 */
[----:B------:R-:W-:Y:S01]  /*70b0*/  HMMA.16816.F32 R108, R8, R34, R36 ;  /* 0x00000022086c723c */ /* 0x000fe20000001824 */
[----:B------:R-:W-:Y:S01]  /*70c0*/  MOV R66, R79 ;  /* 0x0000004f00427202 */ /* 0x000fe20000000f00 */
[----:B------:R-:W-:Y:S01]  /*70d0*/  IMAD.MOV.U32 R51, RZ, RZ, R59 ;  /* 0x000000ffff337224 */ /* 0x000fe200078e003b */
[----:B------:R-:W-:Y:S01]  /*70e0*/  MOV R115, R119 ;  /* 0x0000007700737202 */ /* 0x000fe20000000f00 */
[----:B------:R-:W-:Y:S01]  /*70f0*/  IMAD.MOV.U32 R79, RZ, RZ, R118 ;  /* 0x000000ffff4f7224 */ /* 0x000fe200078e0076 */
[----:B------:R-:W-:Y:S01]  /*7100*/  MOV R59, R122 ;  /* 0x0000007a003b7202 */ /* 0x000fe20000000f00 */
[----:B------:R-:W-:-:S02]  /*7110*/  IMAD.MOV.U32 R54, RZ, RZ, R40 ;  /* 0x000000ffff367224 */ /* 0x000fc400078e0028 */
[--C-:B------:R-:W-:Y:S01]  /*7120*/  FFMA.FTZ R10, R251, UR15, -R6.reuse ;  /* 0x0000000ffb0a7c23 */ /* 0x100fe20008010806 */
[--C-:B------:R-:W-:Y:S01]  /*7130*/  FFMA.FTZ R38, R249, UR15, -R6.reuse ;  /* 0x0000000ff9267c23 */ /* 0x100fe20008010806 */
[--C-:B------:R-:W-:Y:S01]  /*7140*/  FFMA.FTZ R37, R248, UR15, -R6.reuse ;  /* 0x0000000ff8257c23 */ /* 0x100fe20008010806 */
[--C-:B------:R-:W-:Y:S01]  /*7150*/  FFMA.FTZ R36, R247, UR15, -R6.reuse ;  /* 0x0000000ff7247c23 */ /* 0x100fe20008010806 */
[----:B------:R-:W-:Y:S01]  /*7160*/  FFMA.FTZ R9, R56, UR15, -R5 ;  /* 0x0000000f38097c23 */ /* 0x000fe20008010805 */
[----:B------:R-:W-:Y:S01]  /*7170*/  MUFU.EX2 R119, R3 ;  /* 0x0000000300777308 */ /* 0x000fe20000000800 */
[----:B------:R-:W-:Y:S01]  /*7180*/  MOV R56, R43 ;  /* 0x0000002b00387202 */ /* 0x000fe20000000f00 */
[----:B-1----:R-:W-:Y:S01]  /*7190*/  FFMA.FTZ R2, R71, UR15, -R6 ;  /* 0x0000000f47027c23 */ /* 0x002fe20008010806 */
[----:B------:R-:W-:Y:S01]  /*71a0*/  FADD.FTZ R113, R113, R49 ;  /* 0x0000003171717221 */ /* 0x000fe20000010000 */
[----:B------:R-:W-:Y:S02]  /*71b0*/  IMAD.MOV.U32 R58, RZ, RZ, R114 ;  /* 0x000000ffff3a7224 */ /* 0x000fe400078e0072 */
[----:B------:R-:W-:Y:S01]  /*71c0*/  FFMA.FTZ R29, R196, UR15, -R0 ;  /* 0x0000000fc41d7c23 */ /* 0x000fe20008010800 */
[----:B------:R-:W-:-:S02]  /*71d0*/  IMAD.MOV.U32 R60, RZ, RZ, R126 ;  /* 0x000000ffff3c7224 */ /* 0x000fc400078e007e */
[--C-:B------:R-:W-:Y:S01]  /*71e0*/  FFMA.FTZ R28, R195, UR15, -R0.reuse ;  /* 0x0000000fc31c7c23 */ /* 0x100fe20008010800 */
[----:B------:R1:W-:Y:S01]  /*71f0*/  MUFU.EX2 R127, R2 ;  /* 0x00000002007f7308 */ /* 0x0003e20000000800 */
[----:B------:R-:W-:Y:S01]  /*7200*/  MOV R49, R50 ;  /* 0x0000003200317202 */ /* 0x000fe20000000f00 */
[----:B------:R-:W-:Y:S02]  /*7210*/  IMAD.MOV.U32 R55, RZ, RZ, R41 ;  /* 0x000000ffff377224 */ /* 0x000fe400078e0029 */
[----:B------:R-:W-:Y:S01]  /*7220*/  FFMA.FTZ R11, R194, UR15, -R0 ;  /* 0x0000000fc20b7c23 */ /* 0x000fe20008010800 */
[----:B------:R-:W-:Y:S02]  /*7230*/  IMAD.MOV.U32 R57, RZ, RZ, R112 ;  /* 0x000000ffff397224 */ /* 0x000fe400078e0070 */
[--C-:B------:R-:W-:Y:S01]  /*7240*/  FFMA.FTZ R42, R193, UR15, -R0.reuse ;  /* 0x0000000fc12a7c23 */ /* 0x100fe20008010800 */
[----:B------:R-:W-:Y:S02]  /*7250*/  IMAD.MOV.U32 R68, RZ, RZ, R121 ;  /* 0x000000ffff447224 */ /* 0x000fe400078e0079 */
[----:B------:R-:W-:Y:S01]  /*7260*/  FFMA.FTZ R121, R192, UR15, -R0 ;  /* 0x0000000fc0797c23 */ /* 0x000fe20008010800 */
[----:B------:R-:W-:-:S02]  /*7270*/  IMAD.MOV.U32 R48, RZ, RZ, R51 ;  /* 0x000000ffff307224 */ /* 0x000fc400078e0033 */
[----:B------:R-:W-:Y:S01]  /*7280*/  FFMA.FTZ R144, R116, UR15, -R0 ;  /* 0x0000000f74907c23 */ /* 0x000fe20008010800 */
[----:B------:R-:W-:Y:S02]  /*7290*/  IMAD.MOV.U32 R71, RZ, RZ, R166 ;  /* 0x000000ffff477224 */ /* 0x000fe400078e00a6 */
[----:B------:R-:W-:Y:S02]  /*72a0*/  IMAD.MOV.U32 R183, RZ, RZ, R133 ;  /* 0x000000ffffb77224 */ /* 0x000fe400078e0085 */
[----:B-1----:R-:W-:Y:S01]  /*72b0*/  FFMA.FTZ R2, R252, UR15, -R6 ;  /* 0x0000000ffc027c23 */ /* 0x002fe20008010806 */
[----:B------:R-:W-:Y:S01]  /*72c0*/  FFMA.FTZ R6, R200, UR15, -R0 ;  /* 0x0000000fc8067c23 */ /* 0x000fe20008010800 */
[----:B------:R-:W-:Y:S01]  /*72d0*/  IMAD.MOV.U32 R50, RZ, RZ, R52 ;  /* 0x000000ffff327224 */ /* 0x000fe200078e0034 */
[----:B------:R-:W-:Y:S01]  /*72e0*/  MOV R51, R53 ;  /* 0x0000003500337202 */ /* 0x000fe20000000f00 */
[----:B------:R1:W-:Y:S01]  /*72f0*/  MUFU.EX2 R130, R2 ;  /* 0x0000000200827308 */ /* 0x0003e20000000800 */
[----:B------:R-:W-:Y:S01]  /*7300*/  IMAD.MOV.U32 R52, RZ, RZ, R54 ;  /* 0x000000ffff347224 */ /* 0x000fe200078e0036 */
[----:B------:R-:W-:Y:S01]  /*7310*/  MOV R54, R56 ;  /* 0x0000003800367202 */ /* 0x000fe20000000f00 */
[----:B------:R-:W-:-:S02]  /*7320*/  IMAD.MOV.U32 R56, RZ, RZ, R58 ;  /* 0x000000ffff387224 */ /* 0x000fc400078e003a */
[--C-:B------:R-:W-:Y:S01]  /*7330*/  FFMA.FTZ R133, R181, UR15, -R0.reuse ;  /* 0x0000000fb5857c23 */ /* 0x100fe20008010800 */
[----:B------:R-:W-:Y:S02]  /*7340*/  IMAD.MOV.U32 R166, RZ, RZ, R131 ;  /* 0x000000ffffa67224 */ /* 0x000fe400078e0083 */
[--C-:B------:R-:W-:Y:S01]  /*7350*/  FFMA.FTZ R131, R182, UR15, -R0.reuse ;  /* 0x0000000fb6837c23 */ /* 0x100fe20008010800 */
[----:B------:R-:W-:Y:S01]  /*7360*/  MUFU.EX2 R118, R6 ;  /* 0x0000000600767308 */ /* 0x000fe20000000800 */
[----:B-1----:R-:W-:-:S07]  /*7370*/  FFMA.FTZ R2, R199, UR15, -R0 ;  /* 0x0000000fc7027c23 */ /* 0x002fce0008010800 */
[----:B------:R1:W3:Y:S01]  /*7380*/  MUFU.EX2 R117, R2 ;  /* 0x0000000200757308 */ /* 0x0002e20000000800 */
[----:B------:R-:W-:Y:S01]  /*7390*/  IMAD.MOV.U32 R58, RZ, RZ, R60 ;  /* 0x000000ffff3a7224 */ /* 0x000fe200078e003c */
[----:B------:R-:W-:Y:S01]  /*73a0*/  MOV R60, R62 ;  /* 0x0000003e003c7202 */ /* 0x000fe20000000f00 */
[----:B------:R-:W-:Y:S02]  /*73b0*/  IMAD.MOV.U32 R53, RZ, RZ, R55 ;  /* 0x000000ffff357224 */ /* 0x000fe400078e0037 */
[----:B------:R-:W-:Y:S02]  /*73c0*/  IMAD.MOV.U32 R55, RZ, RZ, R57 ;  /* 0x000000ffff377224 */ /* 0x000fe400078e0039 */
[----:B-1----:R-:W-:-:S04]  /*73d0*/  FFMA.FTZ R2, R197, UR15, -R0 ;  /* 0x0000000fc5027c23 */ /* 0x002fc80008010800 */
[----:B------:R1:W4:Y:S01]  /*73e0*/  MUFU.EX2 R122, R2 ;  /* 0x00000002007a7308 */ /* 0x0003220000000800 */
[----:B------:R-:W-:Y:S01]  /*73f0*/  IMAD.MOV.U32 R62, RZ, RZ, R64 ;  /* 0x000000ffff3e7224 */ /* 0x000fe200078e0040 */
[----:B------:R-:W-:Y:S01]  /*7400*/  MOV R57, R59 ;  /* 0x0000003b00397202 */ /* 0x000fe20000000f00 */
        /* <DEDUP_REMOVED lines=8> */
[----:B------:R-:W-:Y:S01]  /*7490*/  IMAD.MOV.U32 R65, RZ, RZ, R67 ;  /* 0x000000ffff417224 */ /* 0x000fe200078e0043 */
[----:B------:R3:W-:Y:S01]  /*74a0*/  MUFU.EX2 R126, R10 ;  /* 0x0000000a007e7308 */ /* 0x0007e20000000800 */
[----:B------:R-:W-:Y:S01]  /*74b0*/  IMAD.MOV.U32 R67, RZ, RZ, R69 ;  /* 0x000000ffff437224 */ /* 0x000fe200078e0045 */
[----:B------:R-:W-:Y:S01]  /*74c0*/  MOV R69, R71 ;  /* 0x0000004700457202 */ /* 0x000fe20000000f00 */
[----:B------:R-:W-:-:S02]  /*74d0*/  IMAD.MOV.U32 R78, RZ, RZ, R115 ;  /* 0x000000ffff4e7224 */ /* 0x000fc400078e0073 */
[----:B------:R-:W-:Y:S01]  /*74e0*/  FADD.FTZ R115, R129, R128 ;  /* 0x0000008081737221 */ /* 0x000fe20000010000 */
[--C-:B------:R-:W-:Y:S01]  /*74f0*/  FFMA.FTZ R8, R246, UR15, -R5.reuse ;  /* 0x0000000ff6087c23 */ /* 0x100fe20008010805 */
[--C-:B------:R-:W-:Y:S01]  /*7500*/  FFMA.FTZ R3, R244, UR15, -R5.reuse ;  /* 0x0000000ff4037c23 */ /* 0x100fe20008010805 */
[--C-:B------:R-:W-:Y:S01]  /*7510*/  FFMA.FTZ R0, R243, UR15, -R5.reuse ;  /* 0x0000000ff3007c23 */ /* 0x100fe20008010805 */
[--C-:B------:R-:W-:Y:S01]  /*7520*/  FFMA.FTZ R43, R241, UR15, -R5.reuse ;  /* 0x0000000ff12b7c23 */ /* 0x100fe20008010805 */
[--C-:B------:R-:W-:Y:S01]  /*7530*/  FFMA.FTZ R44, R240, UR15, -R5.reuse ;  /* 0x0000000ff02c7c23 */ /* 0x100fe20008010805 */
[--C-:B------:R-:W-:Y:S01]  /*7540*/  FFMA.FTZ R45, R238, UR15, -R5.reuse ;  /* 0x0000000fee2d7c23 */ /* 0x100fe20008010805 */
[----:B------:R-:W-:Y:S01]  /*7550*/  FFMA.FTZ R46, R237, UR15, -R5 ;  /* 0x0000000fed2e7c23 */ /* 0x000fe20008010805 */
[--C-:B-1----:R-:W-:Y:S01]  /*7560*/  FFMA.FTZ R2, R236, UR15, -R4.reuse ;  /* 0x0000000fec027c23 */ /* 0x102fe20008010804 */
[--C-:B------:R-:W-:Y:S01]  /*7570*/  FFMA.FTZ R41, R235, UR15, -R4.reuse ;  /* 0x0000000feb297c23 */ /* 0x100fe20008010804 */
[--C-:B------:R-:W-:Y:S01]  /*7580*/  FFMA.FTZ R39, R222, UR15, -R4.reuse ;  /* 0x0000000fde277c23 */ /* 0x100fe20008010804 */
[--C-:B------:R-:W-:Y:S01]  /*7590*/  FFMA.FTZ R47, R203, UR15, -R4.reuse ;  /* 0x0000000fcb2f7c23 */ /* 0x100fe20008010804 */
[--C-:B------:R-:W-:Y:S01]  /*75a0*/  FFMA.FTZ R112, R202, UR15, -R4.reuse ;  /* 0x0000000fca707c23 */ /* 0x100fe20008010804 */
[--C-:B---3--:R-:W-:Y:S01]  /*75b0*/  FFMA.FTZ R10, R221, UR15, -R4.reuse ;  /* 0x0000000fdd0a7c23 */ /* 0x108fe20008010804 */
[----:B------:R-:W-:Y:S01]  /*75c0*/  FFMA.FTZ R114, R201, UR15, -R4 ;  /* 0x0000000fc9727c23 */ /* 0x000fe20008010804 */
[----:B------:R-:W-:Y:S01]  /*75d0*/  IMAD.MOV.U32 R71, RZ, RZ, R77 ;  /* 0x000000ffff477224 */ /* 0x000fe200078e004d */
[----:B------:R4:W-:Y:S01]  /*75e0*/  MUFU.EX2 R129, R7 ;  /* 0x0000000700817308 */ /* 0x0009e20000000800 */
[----:B------:R-:W-:Y:S01]  /*75f0*/  IMAD.MOV.U32 R77, RZ, RZ, R79 ;  /* 0x000000ffff4d7224 */ /* 0x000fe200078e004f */
[----:B------:R-:W-:-:S02]  /*7600*/  F2FP.F16.F32.PACK_AB R5, R118, R117 ;  /* 0x000000757605723e */ /* 0x000fc400000000ff */
[----:B------:R-:W-:Y:S02]  /*7610*/  F2FP.F16.F32.PACK_AB R6, R127, R124 ;  /* 0x0000007c7f06723e */ /* 0x000fe400000000ff */
[----:B------:R-:W-:Y:S01]  /*7620*/  MOV R79, R132 ;  /* 0x00000084004f7202 */ /* 0x000fe20000000f00 */
[----:B------:R-:W-:Y:S01]  /*7630*/  IMAD.MOV.U32 R200, RZ, RZ, R65 ;  /* 0x000000ffffc87224 */ /* 0x000fe200078e0041 */
[----:B------:R-:W-:Y:S01]  /*7640*/  MOV R198, R64 ;  /* 0x0000004000c67202 */ /* 0x000fe20000000f00 */
[----:B------:R-:W-:Y:S01]  /*7650*/  IMAD.MOV.U32 R250, RZ, RZ, R66 ;  /* 0x000000fffffa7224 */ /* 0x000fe200078e0042 */
[----:B------:R-:W-:Y:S01]  /*7660*/  MOV R239, R67 ;  /* 0x0000004300ef7202 */ /* 0x000fe20000000f00 */
[----:B------:R-:W-:Y:S01]  /*7670*/  IMAD.MOV.U32 R237, RZ, RZ, R76 ;  /* 0x000000ffffed7224 */ /* 0x000fe200078e004c */
[----:B----4-:R-:W-:Y:S01]  /*7680*/  F2FP.F16.F32.PACK_AB R7, R122, R119 ;  /* 0x000000777a07723e */ /* 0x010fe200000000ff */
        /* <DEDUP_REMOVED lines=14> */
[----:B------:R-:W-:Y:S01]  /*7770*/  MOV R243, R61 ;  /* 0x0000003d00f37202 */ /* 0x000fe20000000f00 */
[----:B------:R-:W-:Y:S01]  /*7780*/  IMAD.MOV.U32 R244, RZ, RZ, R60 ;  /* 0x000000fffff47224 */ /* 0x000fe200078e003c */
[----:B------:R-:W-:Y:S01]  /*7790*/  MOV R252, R70 ;  /* 0x0000004600fc7202 */ /* 0x000fe20000000f00 */
[----:B------:R-:W-:Y:S02]  /*77a0*/  IMAD.MOV.U32 R241, RZ, RZ, R62 ;  /* 0x000000fffff17224 */ /* 0x000fe400078e003e */
[----:B------:R-:W-:Y:S02]  /*77b0*/  IMAD.MOV.U32 R238, RZ, RZ, R63 ;  /* 0x000000ffffee7224 */ /* 0x000fe400078e003f */
[----:B------:R-:W-:Y:S02]  /*77c0*/  IMAD.MOV.U32 R245, RZ, RZ, R68 ;  /* 0x000000fffff57224 */ /* 0x000fe400078e0044 */
[----:B------:R-:W-:Y:S01]  /*77d0*/  IMAD.MOV.U32 R199, RZ, RZ, R69 ;  /* 0x000000ffffc77224 */ /* 0x000fe200078e0045 */
[----:B------:R-:W-:Y:S01]  /*77e0*/  MUFU.EX2 R41, R41 ;  /* 0x0000002900297308 */ /* 0x000fe20000000800 */
[----:B------:R-:W-:Y:S01]  /*77f0*/  IMAD.MOV.U32 R240, RZ, RZ, R71 ;  /* 0x000000fffff07224 */ /* 0x000fe200078e0047 */
[----:B------:R1:W5:Y:S01]  /*7800*/  LDL.LU R132, [R1+0xec] ;  /* 0x0000ec0001847983 */ /* 0x0003620000300800 */
[----:B------:R-:W-:Y:S01]  /*7810*/  IMAD.MOV.U32 R235, RZ, RZ, R15 ;  /* 0x000000ffffeb7224 */ /* 0x000fe200078e000f */
[----:B------:R-:W-:-:S02]  /*7820*/  MOV R251, R125 ;  /* 0x0000007d00fb7202 */ /* 0x000fc40000000f00 */
[----:B------:R1:W5:Y:S02]  /*7830*/  LDL.LU R15, [R1+0xe8] ;  /* 0x0000e800010f7983 */ /* 0x0003640000300800 */
[----:B------:R-:W-:Y:S08]  /*7840*/  MUFU.EX2 R125, R38 ;  /* 0x00000026007d7308 */ /* 0x000ff00000000800 */
[----:B------:R-:W-:Y:S01]  /*7850*/  MUFU.EX2 R128, R37 ;  /* 0x0000002500807308 */ /* 0x000fe20000000800 */
[----:B--2---:R-:W-:Y:S01]  /*7860*/  FFMA.FTZ R40, R223, UR15, -R4 ;  /* 0x0000000fdf287c23 */ /* 0x004fe20008010804 */
[----:B------:R-:W-:-:S07]  /*7870*/  F2FP.F16.F32.PACK_AB R4, R123, R120 ;  /* 0x000000787b04723e */ /* 0x000fce00000000ff */
[C---:B------:R-:W-:Y:S01]  /*7880*/  HMMA.16816.F32 R76, R4.reuse, R26, R104 ;  /* 0x0000001a044c723c */ /* 0x040fe20000001868 */
[----:B------:R-:W-:Y:S05]  /*7890*/  MUFU.EX2 R105, R31 ;  /* 0x0000001f00697308 */ /* 0x000fea0000000800 */
[C---:B------:R-:W-:Y:S03]  /*78a0*/  HMMA.16816.F32 R64, R4.reuse, R20, R100 ;  /* 0x000000140440723c */ /* 0x040fe60000001864 */
[----:B------:R-:W-:Y:S03]  /*78b0*/  MUFU.EX2 R106, R30 ;  /* 0x0000001e006a7308 */ /* 0x000fe60000000800 */
[C---:B------:R-:W-:Y:S01]  /*78c0*/  HMMA.16816.F32 R84, R4.reuse, R24, R84 ;  /* 0x000000180454723c */ /* 0x040fe20000001854 */
[----:B------:R-:W-:Y:S04]  /*78d0*/  LDSM.16.MT88.4 R24, [R226+0xb000] ;  /* 0x00b00000e218783b */ /* 0x000fe80000004200 */
[----:B------:R-:W-:Y:S01]  /*78e0*/  MUFU.EX2 R100, R29 ;  /* 0x0000001d00647308 */ /* 0x000fe20000000800 */
[C---:B------:R-:W-:Y:S01]  /*78f0*/  HMMA.16816.F32 R52, R4.reuse, R22, R96 ;  /* 0x000000160434723c */ /* 0x040fe20000001860 */
[----:B------:R-:W-:Y:S05]  /*7900*/  LDSM.16.MT88.4 R20, [R227+0xb000] ;  /* 0x00b00000e314783b */ /* 0x000fea0000004200 */
[C---:B------:R-:W-:Y:S01]  /*7910*/  HMMA.16816.F32 R48, R4.reuse, R16, R92 ;  /* 0x000000100430723c */ /* 0x040fe2000000185c */
[----:B------:R2:W-:Y:S05]  /*7920*/  MUFU.EX2 R101, R28 ;  /* 0x0000001c00657308 */ /* 0x0005ea0000000800 */
[C---:B------:R-:W-:Y:S01]  /*7930*/  HMMA.16816.F32 R56, R4.reuse, R18, R88 ;  /* 0x000000120438723c */ /* 0x040fe20000001858 */
[----:B------:R-:W-:Y:S04]  /*7940*/  LDSM.16.MT88.4 R16, [R225+0xb000] ;  /* 0x00b00000e110783b */ /* 0x000fe80000004200 */
[----:B--2---:R-:W2:Y:S01]  /*7950*/  LDSM.16.MT88.4 R28, [R224+0xb000] ;  /* 0x00b00000e01c783b */ /* 0x004ea20000004200 */
[C---:B------:R-:W-:Y:S01]  /*7960*/  HMMA.16816.F32 R68, R4.reuse, R32, R80 ;  /* 0x000000200444723c */ /* 0x040fe20000001850 */
[----:B------:R-:W-:Y:S05]  /*7970*/  MUFU.EX2 R96, R9 ;  /* 0x0000000900607308 */ /* 0x000fea0000000800 */
[----:B------:R-:W-:Y:S03]  /*7980*/  HMMA.16816.F32 R60, R4, R34, R72 ;  /* 0x00000022043c723c */ /* 0x000fe60000001848 */
[----:B------:R-:W3:Y:S01]  /*7990*/  MUFU.EX2 R97, R8 ;  /* 0x0000000800617308 */ /* 0x000ee20000000800 */
[----:B------:R-:W-:-:S02]  /*79a0*/  IMAD.MOV.U32 R223, RZ, RZ, R134 ;  /* 0x000000ffffdf7224 */ /* 0x000fc400078e0086 */
[----:B------:R1:W5:Y:S05]  /*79b0*/  LDL.LU R134, [R1+0xe4] ;  /* 0x0000e40001867983 */ /* 0x00036a0000300800 */
[----:B------:R4:W-:Y:S08]  /*79c0*/  MUFU.EX2 R92, R3 ;  /* 0x00000003005c7308 */ /* 0x0009f00000000800 */
[----:B------:R-:W-:Y:S08]  /*79d0*/  MUFU.EX2 R80, R0 ;  /* 0x0000000000507308 */ /* 0x000ff00000000800 */
[----:B------:R-:W1:Y:S08]  /*79e0*/  MUFU.EX2 R72, R2 ;  /* 0x0000000200487308 */ /* 0x000e700000000800 */
[----:B------:R-:W-:Y:S08]  /*79f0*/  MUFU.EX2 R73, R40 ;  /* 0x0000002800497308 */ /* 0x000ff00000000800 */
[----:B------:R-:W2:Y:S01]  /*7a00*/  MUFU.EX2 R74, R39 ;  /* 0x00000027004a7308 */ /* 0x000ea20000000800 */
[----:B------:R-:W-:Y:S01]  /*7a10*/  FADD.FTZ R4, R235, R223 ;  /* 0x000000dfeb047221 */ /* 0x000fe20000010000 */
[----:B----4-:R-:W-:Y:S01]  /*7a20*/  FADD.FTZ R3, R136, R113 ;  /* 0x0000007188037221 */ /* 0x010fe20000010000 */
[----:B------:R-:W-:Y:S01]  /*7a30*/  MOV R235, R236 ;  /* 0x000000ec00eb7202 */ /* 0x000fe20000000f00 */
[----:B------:R-:W-:-:S02]  /*7a40*/  IMAD.MOV.U32 R236, RZ, RZ, R237 ;  /* 0x000000ffffec7224 */ /* 0x000fc400078e00ed */
[----:B------:R-:W-:Y:S01]  /*7a50*/  FADD.FTZ R8, R13, R4 ;  /* 0x000000040d087221 */ /* 0x000fe20000010000 */
[----:B------:R-:W-:Y:S01]  /*7a60*/  IMAD.MOV.U32 R237, RZ, RZ, R238 ;  /* 0x000000ffffed7224 */ /* 0x000fe200078e00ee */
[----:B------:R-:W-:Y:S01]  /*7a70*/  MOV R238, R244 ;  /* 0x000000f400ee7202 */ /* 0x000fe20000000f00 */
[----:B------:R-:W-:Y:S01]  /*7a80*/  FADD.FTZ R3, R14, R3 ;  /* 0x000000030e037221 */ /* 0x000fe20000010000 */
[----:B------:R-:W-:Y:S01]  /*7a90*/  IMAD.MOV.U32 R244, RZ, RZ, R246 ;  /* 0x000000fffff47224 */ /* 0x000fe200078e00f6 */
[----:B---3--:R-:W-:Y:S01]  /*7aa0*/  F2FP.F16.F32.PACK_AB R4, R97, R96 ;  /* 0x000000606104723e */ /* 0x008fe200000000ff */
[----:B------:R-:W-:Y:S01]  /*7ab0*/  IMAD.MOV.U32 R246, RZ, RZ, R181 ;  /* 0x000000fffff67224 */ /* 0x000fe200078e00b5 */
[----:B-1----:R-:W-:Y:S01]  /*7ac0*/  F2FP.F16.F32.PACK_AB R5, R41, R72 ;  /* 0x000000482905723e */ /* 0x002fe200000000ff */
[----:B------:R-:W-:Y:S01]  /*7ad0*/  FADD.FTZ R3, R238, R3 ;  /* 0x00000003ee037221 */ /* 0x000fe20000010000 */
[----:B------:R-:W-:Y:S01]  /*7ae0*/  F2FP.F16.F32.PACK_AB R6, R80, R92 ;  /* 0x0000005c5006723e */ /* 0x000fe200000000ff */
[----:B------:R1:W5:Y:S01]  /*7af0*/  LDL.LU R136, [R1+0xe0] ;  /* 0x0000e00001887983 */ /* 0x0003620000300800 */
[----:B------:R-:W-:-:S02]  /*7b00*/  MOV R181, R182 ;  /* 0x000000b600b57202 */ /* 0x000fc40000000f00 */
[----:B--2---:R-:W-:Y:S01]  /*7b10*/  F2FP.F16.F32.PACK_AB R7, R74, R73 ;  /* 0x000000494a07723e */ /* 0x004fe200000000ff */
[----:B------:R-:W-:Y:S02]  /*7b20*/  IMAD.MOV.U32 R182, RZ, RZ, R192 ;  /* 0x000000ffffb67224 */ /* 0x000fe400078e00c0 */
[----:B------:R-:W-:Y:S01]  /*7b30*/  FADD.FTZ R32, R243, R3 ;  /* 0x00000003f3207221 */ /* 0x000fe20000010000 */
[----:B------:R-:W-:Y:S01]  /*7b40*/  IMAD.MOV.U32 R192, RZ, RZ, R193 ;  /* 0x000000ffffc07224 */ /* 0x000fe200078e00c1 */
[----:B------:R-:W-:Y:S01]  /*7b50*/  MOV R193, R194 ;  /* 0x000000c200c17202 */ /* 0x000fe20000000f00 */
[----:B------:R-:W-:Y:S01]  /*7b60*/  IMAD.MOV.U32 R194, RZ, RZ, R12 ;  /* 0x000000ffffc27224 */ /* 0x000fe200078e000c */
[----:B------:R2:W-:Y:S01]  /*7b70*/  MUFU.EX2 R104, R36 ;  /* 0x0000002400687308 */ /* 0x0005e20000000800 */
[----:B------:R1:W5:Y:S01]  /*7b80*/  LDL.LU R12, [R1+0xdc] ;  /* 0x0000dc00010c7983 */ /* 0x0003620000300800 */
[C---:B------:R-:W-:Y:S03]  /*7b90*/  HMMA.16816.F32 R140, R4.reuse, R28, R140 ;  /* 0x0000001c048c723c */ /* 0x040fe6000000188c */
[----:B------:R1:W5:Y:S03]  /*7ba0*/  LDL.LU R13, [R1+0xd8] ;  /* 0x0000d800010d7983 */ /* 0x0003660000300800 */
[C---:B------:R-:W-:Y:S01]  /*7bb0*/  HMMA.16816.F32 R148, R4.reuse, R30, R148 ;  /* 0x0000001e0494723c */ /* 0x040fe20000001894 */
[----:B------:R1:W5:Y:S05]  /*7bc0*/  LDL.LU R14, [R1+0xd4] ;  /* 0x0000d400010e7983 */ /* 0x00036a0000300800 */
[C---:B------:R-:W-:Y:S06]  /*7bd0*/  HMMA.16816.F32 R156, R4.reuse, R20, R156 ;  /* 0x00000014049c723c */ /* 0x040fec000000189c */
[C---:B------:R-:W-:Y:S06]  /*7be0*/  HMMA.16816.F32 R168, R4.reuse, R22, R168 ;  /* 0x0000001604a8723c */ /* 0x040fec00000018a8 */
[C---:B------:R-:W-:Y:S06]  /*7bf0*/  HMMA.16816.F32 R172, R4.reuse, R16, R172 ;  /* 0x0000001004ac723c */ /* 0x040fec00000018ac */
[C---:B------:R-:W-:Y:S06]  /*7c00*/  HMMA.16816.F32 R184, R4.reuse, R18, R184 ;  /* 0x0000001204b8723c */ /* 0x040fec00000018b8 */
[C---:B------:R-:W-:Y:S06]  /*7c10*/  HMMA.16816.F32 R188, R4.reuse, R24, R188 ;  /* 0x0000001804bc723c */ /* 0x040fec00000018bc */
[----:B--2---:R-:W-:Y:S07]  /*7c20*/  HMMA.16816.F32 R36, R4, R26, R108 ;  /* 0x0000001a0424723c */ /* 0x004fee000000186c */
[----:B------:R-:W-:-:S02]  /*7c30*/  FADD.FTZ R4, R234, R32 ;  /* 0x00000020ea047221 */ /* 0x000fc40000010000 */
[----:B------:R-:W2:Y:S01]  /*7c40*/  LDL.LU R234, [R1+0xd0] ;  /* 0x0000d00001ea7983 */ /* 0x000ea20000300800 */
[----:B------:R-:W-:Y:S01]  /*7c50*/  FADD.FTZ R2, R177, R115 ;  /* 0x00000073b1027221 */ /* 0x000fe20000010000 */
[----:B------:R-:W-:Y:S01]  /*7c60*/  FADD.FTZ R0, R235, R116 ;  /* 0x00000074eb007221 */ /* 0x000fe20000010000 */
[----:B------:R-:W-:Y:S02]  /*7c70*/  FADD.FTZ R8, R237, R8 ;  /* 0x00000008ed087221 */ /* 0x000fe40000010000 */
[----:B------:R-:W-:Y:S01]  /*7c80*/  FADD.FTZ R2, R176, R2 ;  /* 0x00000002b0027221 */ /* 0x000fe20000010000 */
[----:B------:R-:W-:Y:S01]  /*7c90*/  FADD.FTZ R0, R236, R0 ;  /* 0x00000000ec007221 */ /* 0x000fe20000010000 */
[----:B------:R-:W-:Y:S02]  /*7ca0*/  FADD.FTZ R33, R241, R8 ;  /* 0x00000008f1217221 */ /* 0x000fe40000010000 */
[----:B------:R-:W-:Y:S01]  /*7cb0*/  FADD.FTZ R2, R145, R2 ;  /* 0x0000000291027221 */ /* 0x000fe20000010000 */
[----:B------:R-:W-:Y:S01]  /*7cc0*/  FADD.FTZ R0, R240, R0 ;  /* 0x00000000f0007221 */ /* 0x000fe20000010000 */
[----:B------:R-:W-:Y:S01]  /*7cd0*/  IMAD.MOV.U32 R203, RZ, RZ, R245 ;  /* 0x000000ffffcb7224 */ /* 0x000fe200078e00f5 */
[----:B------:R-:W-:Y:S01]  /*7ce0*/  MOV R223, R198 ;  /* 0x000000c600df7202 */ /* 0x000fe20000000f00 */
[----:B------:R-:W-:-:S02]  /*7cf0*/  IMAD.MOV.U32 R221, RZ, RZ, R183 ;  /* 0x000000ffffdd7224 */ /* 0x000fc400078e00b7 */
[----:B------:R-:W-:Y:S01]  /*7d00*/  FADD.FTZ R3, R178, R2 ;  /* 0x00000002b2037221 */ /* 0x000fe20000010000 */
[----:B------:R-:W-:Y:S02]  /*7d10*/  IMAD.MOV.U32 R222, RZ, RZ, R166 ;  /* 0x000000ffffde7224 */ /* 0x000fe400078e00a6 */
[----:B------:R-:W-:Y:S01]  /*7d20*/  FADD.FTZ R2, R244, R0 ;  /* 0x00000000f4027221 */ /* 0x000fe20000010000 */
        /* <DEDUP_REMOVED lines=22> */
[----:B------:R-:W-:Y:S02]  /*7e90*/  IMAD.MOV.U32 R201, RZ, RZ, R235 ;  /* 0x000000ffffc97224 */ /* 0x000fe400078e00eb */
[----:B------:R-:W-:Y:S01]  /*7ea0*/  FADD.FTZ R5, R231, R4 ;  /* 0x00000004e7057221 */ /* 0x000fe20000010000 */
[----:B------:R-:W-:Y:S01]  /*7eb0*/  MOV R202, R236 ;  /* 0x000000ec00ca7202 */ /* 0x000fe20000000f00 */
[----:B------:R-:W-:Y:S01]  /*7ec0*/  FADD.FTZ R4, R203, R3 ;  /* 0x00000003cb047221 */ /* 0x000fe20000010000 */
        /* <DEDUP_REMOVED lines=12> */
[----:B------:R-:W-:-:S02]  /*7f90*/  IMAD.MOV.U32 R195, RZ, RZ, R154 ;  /* 0x000000ffffc37224 */ /* 0x000fc400078e009a */
[----:B------:R-:W-:Y:S01]  /*7fa0*/  FADD.FTZ R2, R233, R2 ;  /* 0x00000002e9027221 */ /* 0x000fe20000010000 */
[----:B------:R-:W-:Y:S01]  /*7fb0*/  IMAD.MOV.U32 R203, RZ, RZ, R244 ;  /* 0x000000ffffcb7224 */ /* 0x000fe200078e00f4 */
[----:B------:R-:W-:Y:S02]  /*7fc0*/  MOV R200, R155 ;  /* 0x0000009b00c87202 */ /* 0x000fe40000000f00 */
        /* <DEDUP_REMOVED lines=15> */
[----:B------:R-:W-:Y:S01]  /*80c0*/  FADD.FTZ R3, R160, R3 ;  /* 0x00000003a0037221 */ /* 0x000fe20000010000 */
        /* <DEDUP_REMOVED lines=8> */
[----:B------:R-:W-:Y:S01]  /*8150*/  IMAD.MOV.U32 R91, RZ, RZ, R194 ;  /* 0x000000ffff5b7224 */ /* 0x000fe200078e00c2 */
[----:B------:R-:W-:Y:S01]  /*8160*/  MOV R93, R195 ;  /* 0x000000c3005d7202 */ /* 0x000fe20000000f00 */
[----:B------:R-:W-:-:S02]  /*8170*/  IMAD.MOV.U32 R197, RZ, RZ, R198 ;  /* 0x000000ffffc57224 */ /* 0x000fc400078e00c6 */
[----:B------:R-:W-:Y:S01]  /*8180*/  FADD.FTZ R5, R162, R3 ;  /* 0x00000003a2057221 */ /* 0x000fe20000010000 */
[----:B------:R-:W-:Y:S01]  /*8190*/  MOV R198, R199 ;  /* 0x000000c700c67202 */ /* 0x000fe20000000f00 */
[----:B------:R-:W-:Y:S02]  /*81a0*/  IMAD.MOV.U32 R94, RZ, RZ, R200 ;  /* 0x000000ffff5e7224 */ /* 0x000fe400078e00c8 */
[----:B------:R-:W-:Y:S01]  /*81b0*/  FADD.FTZ R0, R89, R0 ;  /* 0x0000000059007221 */ /* 0x000fe20000010000 */
[----:B------:R-:W-:Y:S01]  /*81c0*/  MOV R252, R167 ;  /* 0x000000a700fc7202 */ /* 0x000fe20000000f00 */
[----:B------:R-:W-:Y:S02]  /*81d0*/  IMAD.MOV.U32 R199, RZ, RZ, R230 ;  /* 0x000000ffffc77224 */ /* 0x000fe400078e00e6 */
[----:B------:R-:W-:Y:S01]  /*81e0*/  FADD.FTZ R3, R90, R6 ;  /* 0x000000065a037221 */ /* 0x000fe20000010000 */
[----:B------:R-:W-:Y:S01]  /*81f0*/  MOV R99, R163 ;  /* 0x000000a300637202 */ /* 0x000fe20000000f00 */
[----:B------:R-:W-:Y:S01]  /*8200*/  FADD.FTZ R2, R91, R2 ;  /* 0x000000025b027221 */ /* 0x000fe20000010000 */
[----:B------:R-:W-:Y:S01]  /*8210*/  MOV R103, R203 ;  /* 0x000000cb00677202 */ /* 0x000fe20000000f00 */
[----:B------:R-:W-:Y:S01]  /*8220*/  FADD.FTZ R5, R93, R5 ;  /* 0x000000055d057221 */ /* 0x000fe20000010000 */
[----:B------:R-:W-:Y:S01]  /*8230*/  FADD.FTZ R4, R94, R0 ;  /* 0x000000005e047221 */ /* 0x000fe20000010000 */
[----:B------:R-:W-:-:S02]  /*8240*/  IMAD.MOV.U32 R107, RZ, RZ, R202 ;  /* 0x000000ffff6b7224 */ /* 0x000fc400078e00ca */
[----:B------:R-:W-:Y:S01]  /*8250*/  FADD.FTZ R6, R95, R3 ;  /* 0x000000035f067221 */ /* 0x000fe20000010000 */
[----:B------:R-:W-:Y:S01]  /*8260*/  MOV R222, R199 ;  /* 0x000000c700de7202 */ /* 0x000fe20000000f00 */
[----:B------:R-:W-:Y:S02]  /*8270*/  IMAD.MOV.U32 R221, RZ, RZ, R252 ;  /* 0x000000ffffdd7224 */ /* 0x000fe400078e00fc */
[----:B------:R-:W-:Y:S01]  /*8280*/  FADD.FTZ R2, R98, R2 ;  /* 0x0000000262027221 */ /* 0x000fe20000010000 */
[----:B------:R-:W-:Y:S01]  /*8290*/  FADD.FTZ R0, R99, R5 ;  /* 0x0000000563007221 */ /* 0x000fe20000010000 */
[----:B------:R-:W-:Y:S01]  /*82a0*/  MOV R235, R197 ;  /* 0x000000c500eb7202 */ /* 0x000fe20000000f00 */
[----:B------:R-:W-:Y:S02]  /*82b0*/  IMAD.MOV.U32 R223, RZ, RZ, R198 ;  /* 0x000000ffffdf7224 */ /* 0x000fe400078e00c6 */
[----:B------:R-:W-:Y:S01]  /*82c0*/  FADD.FTZ R3, R103, R4 ;  /* 0x0000000467037221 */ /* 0x000fe20000010000 */
[----:B------:R-:W-:Y:S01]  /*82d0*/  FADD.FTZ R5, R107, R6 ;  /* 0x000000066b057221 */ /* 0x000fe20000010000 */
[----:B------:R-:W-:-:S02]  /*82e0*/  IMAD.MOV.U32 R236, RZ, RZ, R196 ;  /* 0x000000ffffec7224 */ /* 0x000fc400078e00c4 */
[----:B------:R-:W-:Y:S01]  /*82f0*/  FADD.FTZ R4, R221, R2 ;  /* 0x00000002dd047221 */ /* 0x000fe20000010000 */
[----:B------:R-:W-:Y:S01]  /*8300*/  FADD.FTZ R2, R222, R0 ;  /* 0x00000000de027221 */ /* 0x000fe20000010000 */
[----:B------:R-:W-:Y:S01]  /*8310*/  FADD.FTZ R0, R223, R3 ;  /* 0x00000003df007221 */ /* 0x000fe20000010000 */
        /* <DEDUP_REMOVED lines=8> */
[----:B------:R-:W-:Y:S01]  /*83a0*/  IMAD.MOV.U32 R244, RZ, RZ, R192 ;  /* 0x000000fffff47224 */ /* 0x000fe200078e00c0 */
        /* <DEDUP_REMOVED lines=10> */
[----:B------:R-:W-:Y:S02]  /*8450*/  IMAD.MOV.U32 R247, RZ, RZ, R248 ;  /* 0x000000fffff77224 */ /* 0x000fe400078e00f8 */
[----:B------:R-:W-:Y:S01]  /*8460*/  FADD.FTZ R3, R212, R3 ;  /* 0x00000003d4037221 */ /* 0x000fe20000010000 */
[----:B------:R-:W-:Y:S01]  /*8470*/  MOV R248, R249 ;  /* 0x000000f900f87202 */ /* 0x000fe20000000f00 */
[----:B------:R-:W-:Y:S01]  /*8480*/  FADD.FTZ R2, R239, R2 ;  /* 0x00000002ef027221 */ /* 0x000fe20000010000 */
[----:B------:R-:W-:Y:S01]  /*8490*/  FADD.FTZ R0, R245, R0 ;  /* 0x00000000f5007221 */ /* 0x000fe20000010000 */
[----:B------:R-:W-:Y:S01]  /*84a0*/  FADD.FTZ R4, R215, R4 ;  /* 0x00000004d7047221 */ /* 0x000fe20000010000 */
[----:B------:R-:W-:Y:S01]  /*84b0*/  FADD.FTZ R3, R213, R3 ;  /* 0x00000003d5037221 */ /* 0x000fe20000010000 */
[----:B------:R-:W-:-:S02]  /*84c0*/  IMAD.MOV.U32 R249, RZ, RZ, R147 ;  /* 0x000000fffff97224 */ /* 0x000fc400078e0093 */
[----:B------:R-:W-:Y:S01]  /*84d0*/  FADD.FTZ R2, R247, R2 ;  /* 0x00000002f7027221 */ /* 0x000fe20000010000 */
[----:B------:R-:W-:Y:S01]  /*84e0*/  MUFU.EX2 R102, R11 ;  /* 0x0000000b00667308 */ /* 0x000fe20000000800 */
[----:B------:R-:W-:Y:S01]  /*84f0*/  FADD.FTZ R0, R248, R0 ;  /* 0x00000000f8007221 */ /* 0x000fe20000010000 */
[----:B------:R-:W-:Y:S01]  /*8500*/  FADD.FTZ R4, R216, R4 ;  /* 0x00000004d8047221 */ /* 0x000fe20000010000 */
[----:B------:R-:W-:Y:S01]  /*8510*/  FADD.FTZ R3, R210, R3 ;  /* 0x00000003d2037221 */ /* 0x000fe20000010000 */
[----:B------:R-:W-:Y:S01]  /*8520*/  MOV R252, R228 ;  /* 0x000000e400fc7202 */ /* 0x000fe20000000f00 */
[----:B------:R-:W-:-:S03]  /*8530*/  FADD.FTZ R2, R249, R2 ;  /* 0x00000002f9027221 */ /* 0x000fc60000010000 */
[----:B------:R-:W3:Y:S01]  /*8540*/  MUFU.EX2 R42, R42 ;  /* 0x0000002a002a7308 */ /* 0x000ee20000000800 */
        /* <DEDUP_REMOVED lines=12> */
[----:B------:R4:W-:Y:S01]  /*8610*/  MUFU.EX2 R34, R10 ;  /* 0x0000000a00227308 */ /* 0x0009e20000000800 */
[----:B------:R-:W-:Y:S01]  /*8620*/  FADD.FTZ R0, R205, R0 ;  /* 0x00000000cd007221 */ /* 0x000fe20000010000 */
[----:B------:R-:W-:Y:S01]  /*8630*/  F2FP.F16.F32.PACK_AB R8, R126, R130 ;  /* 0x000000827e08723e */ /* 0x000fe200000000ff */
[----:B------:R-:W-:Y:S01]  /*8640*/  FADD.FTZ R4, R124, R4 ;  /* 0x000000047c047221 */ /* 0x000fe20000010000 */
[----:B------:R-:W-:Y:S01]  /*8650*/  F2FP.F16.F32.PACK_AB R9, R101, R100 ;  /* 0x000000646509723e */ /* 0x000fe200000000ff */
[----:B------:R-:W-:Y:S01]  /*8660*/  FADD.FTZ R3, R119, R3 ;  /* 0x0000000377037221 */ /* 0x000fe20000010000 */
[----:B---3--:R-:W-:Y:S01]  /*8670*/  F2FP.F16.F32.PACK_AB R11, R42, R102 ;  /* 0x000000662a0b723e */ /* 0x008fe200000000ff */
[----:B------:R-:W-:Y:S01]  /*8680*/  FADD.FTZ R2, R208, R2 ;  /* 0x00000002d0027221 */ /* 0x000fe20000010000 */
[----:B------:R-:W-:Y:S01]  /*8690*/  FADD.FTZ R0, R137, R0 ;  /* 0x0000000089007221 */ /* 0x000fe20000010000 */
[----:B------:R-:W-:Y:S01]  /*86a0*/  FADD.FTZ R4, R127, R4 ;  /* 0x000000047f047221 */ /* 0x000fe20000010000 */
[----:B------:R-:W-:Y:S01]  /*86b0*/  FADD.FTZ R3, R122, R3 ;  /* 0x000000037a037221 */ /* 0x000fe20000010000 */
[----:B------:R-:W-:Y:S01]  /*86c0*/  FADD.FTZ R2, R209, R2 ;  /* 0x00000002d1027221 */ /* 0x000fe20000010000 */
[----:B------:R-:W-:Y:S01]  /*86d0*/  MUFU.EX2 R43, R43 ;  /* 0x0000002b002b7308 */ /* 0x000fe20000000800 */
[----:B------:R-:W3:Y:S01]  /*86e0*/  LDSM.16.MT88.4 R152, [R224+0xb800] ;  /* 0x00b80000e098783b */ /* 0x000ee20000004200 */
[----:B----4-:R-:W-:Y:S01]  /*86f0*/  F2FP.F16.F32.PACK_AB R10, R125, R129 ;  /* 0x000000817d0a723e */ /* 0x010fe200000000ff */
[----:B------:R-:W-:Y:S01]  /*8700*/  FADD.FTZ R0, R138, R0 ;  /* 0x000000008a007221 */ /* 0x000fe20000010000 */
[----:B------:R-:W-:Y:S01]  /*8710*/  FADD.FTZ R4, R130, R4 ;  /* 0x0000000482047221 */ /* 0x000fe20000010000 */
[----:B------:R-:W-:Y:S01]  /*8720*/  FADD.FTZ R3, R100, R3 ;  /* 0x0000000364037221 */ /* 0x000fe20000010000 */
[----:B------:R-:W-:-:S02]  /*8730*/  FADD.FTZ R2, R96, R2 ;  /* 0x0000000260027221 */ /* 0x000fc40000010000 */
[----:B------:R-:W-:Y:S01]  /*8740*/  MUFU.EX2 R44, R44 ;  /* 0x0000002c002c7308 */ /* 0x000fe20000000800 */
[----:B------:R-:W4:Y:S01]  /*8750*/  LDSM.16.MT88.4 R164, [R227+0xb800] ;  /* 0x00b80000e3a4783b */ /* 0x000f220000004200 */
[C---:B------:R-:W-:Y:S01]  /*8760*/  HMMA.16816.F32 R64, R8.reuse, R20, R64 ;  /* 0x000000140840723c */ /* 0x040fe20000001840 */
[----:B------:R-:W-:Y:S01]  /*8770*/  FADD.FTZ R0, R72, R0 ;  /* 0x0000000048007221 */ /* 0x000fe20000010000 */
[----:B------:R-:W-:Y:S01]  /*8780*/  FADD.FTZ R4, R126, R4 ;  /* 0x000000047e047221 */ /* 0x000fe20000010000 */
[----:B------:R-:W1:Y:S03]  /*8790*/  LDSM.16.MT88.4 R180, [R225+0xb800] ;  /* 0x00b80000e1b4783b */ /* 0x000e660000004200 */
[----:B------:R-:W3:Y:S01]  /*87a0*/  MUFU.EX2 R21, R121 ;  /* 0x0000007900157308 */ /* 0x000ee20000000800 */
[C---:B------:R-:W-:Y:S01]  /*87b0*/  HMMA.16816.F32 R84, R8.reuse, R28, R84 ;  /* 0x0000001c0854723c */ /* 0x040fe20000001854 */
[----:B------:R-:W-:Y:S01]  /*87c0*/  FADD.FTZ R3, R101, R3 ;  /* 0x0000000365037221 */ /* 0x000fe20000010000 */
[----:B------:R-:W-:Y:S01]  /*87d0*/  FADD.FTZ R2, R97, R2 ;  /* 0x0000000261027221 */ /* 0x000fe20000010000 */
[----:B------:R-:W-:Y:S01]  /*87e0*/  FADD.FTZ R0, R41, R0 ;  /* 0x0000000029007221 */ /* 0x000fe20000010000 */
[----:B------:R1:W5:Y:S03]  /*87f0*/  LDL.LU R242, [R1+0xcc] ;  /* 0x0000cc0001f27983 */ /* 0x0003660000300800 */
[----:B------:R-:W4:Y:S01]  /*8800*/  MUFU.EX2 R20, R131 ;  /* 0x0000008300147308 */ /* 0x000f220000000800 */
[----:B------:R-:W-:Y:S01]  /*8810*/  HMMA.16816.F32 R76, R8, R30, R76 ;  /* 0x0000001e084c723c */ /* 0x000fe2000000184c */
[----:B------:R-:W-:Y:S01]  /*8820*/  FADD.FTZ R4, R129, R4 ;  /* 0x0000000481047221 */ /* 0x000fe20000010000 */
[----:B------:R-:W-:Y:S01]  /*8830*/  FADD.FTZ R3, R102, R3 ;  /* 0x0000000366037221 */ /* 0x000fe20000010000 */
[----:B------:R-:W-:-:S03]  /*8840*/  FADD.FTZ R2, R92, R2 ;  /* 0x000000025c027221 */ /* 0x000fc60000010000 */
[----:B------:R-:W-:Y:S01]  /*8850*/  HMMA.16816.F32 R52, R8, R22, R52 ;  /* 0x000000160834723c */ /* 0x000fe20000001834 */
[----:B------:R-:W4:Y:S01]  /*8860*/  MUFU.EX2 R29, R47 ;  /* 0x0000002f001d7308 */ /* 0x000f220000000800 */
[----:B------:R-:W-:-:S04]  /*8870*/  FADD.FTZ R0, R73, R0 ;  /* 0x0000000049007221 */ /* 0x000fc80000010000 */
[C---:B------:R-:W-:Y:S03]  /*8880*/  HMMA.16816.F32 R48, R8.reuse, R16, R48 ;  /* 0x000000100830723c */ /* 0x040fe60000001830 */
[----:B------:R-:W-:Y:S03]  /*8890*/  MUFU.EX2 R40, R45 ;  /* 0x0000002d00287308 */ /* 0x000fe60000000800 */
[C---:B------:R-:W-:Y:S01]  /*88a0*/  HMMA.16816.F32 R56, R8.reuse, R18, R56 ;  /* 0x000000120838723c */ /* 0x040fe20000001838 */
[----:B------:R-:W1:Y:S05]  /*88b0*/  LDSM.16.MT88.4 R16, [R226+0xb800] ;  /* 0x00b80000e210783b */ /* 0x000e6a0000004200 */
[C---:B------:R-:W-:Y:S01]  /*88c0*/  HMMA.16816.F32 R68, R8.reuse, R24, R68 ;  /* 0x000000180844723c */ /* 0x040fe20000001844 */
[----:B------:R-:W-:Y:S05]  /*88d0*/  MUFU.EX2 R28, R112 ;  /* 0x00000070001c7308 */ /* 0x000fea0000000800 */
[----:B------:R-:W-:Y:S01]  /*88e0*/  HMMA.16816.F32 R60, R8, R26, R60 ;  /* 0x0000001a083c723c */ /* 0x000fe2000000183c */
[----:B------:R1:W5:Y:S02]  /*88f0*/  LDL.LU R233, [R1+0xc8] ;  /* 0x0000c80001e97983 */ /* 0x0003640000300800 */
[----:B------:R-:W4:Y:S01]  /*8900*/  MUFU.EX2 R8, R133 ;  /* 0x0000008500087308 */ /* 0x000f220000000800 */
[----:B------:R-:W-:Y:S01]  /*8910*/  FADD.FTZ R4, R125, R4 ;  /* 0x000000047d047221 */ /* 0x000fe20000010000 */
[----:B------:R-:W-:Y:S01]  /*8920*/  FADD.FTZ R3, R42, R3 ;  /* 0x000000032a037221 */ /* 0x000fe20000010000 */
[----:B------:R-:W-:Y:S01]  /*8930*/  FADD.FTZ R2, R80, R2 ;  /* 0x0000000250027221 */ /* 0x000fe20000010000 */
[----:B------:R-:W-:-:S04]  /*8940*/  FADD.FTZ R0, R74, R0 ;  /* 0x000000004a007221 */ /* 0x000fc80000010000 */
[----:B------:R-:W1:Y:S01]  /*8950*/  MUFU.EX2 R7, R144 ;  /* 0x0000009000077308 */ /* 0x000e620000000800 */
[----:B------:R-:W-:Y:S01]  /*8960*/  FADD.FTZ R4, R128, R4 ;  /* 0x0000000480047221 */ /* 0x000fe20000010000 */
[----:B---3--:R-:W-:Y:S01]  /*8970*/  FADD.FTZ R3, R21, R3 ;  /* 0x0000000315037221 */ /* 0x008fe20000010000 */
[----:B------:R-:W-:-:S05]  /*8980*/  FADD.FTZ R2, R43, R2 ;  /* 0x000000022b027221 */ /* 0x000fca0000010000 */
[----:B------:R-:W3:Y:S01]  /*8990*/  MUFU.EX2 R35, R46 ;  /* 0x0000002e00237308 */ /* 0x000ee20000000800 */
[----:B------:R-:W-:Y:S01]  /*89a0*/  FADD.FTZ R0, R34, R0 ;  /* 0x0000000022007221 */ /* 0x000fe20000010000 */
[----:B------:R-:W-:-:S06]  /*89b0*/  FADD.FTZ R4, R104, R4 ;  /* 0x0000000468047221 */ /* 0x000fcc0000010000 */
[----:B------:R-:W3:Y:S01]  /*89c0*/  MUFU.EX2 R22, R114 ;  /* 0x0000007200167308 */ /* 0x000ee20000000800 */
[----:B----4-:R-:W-:Y:S01]  /*89d0*/  FADD.FTZ R3, R20, R3 ;  /* 0x0000000314037221 */ /* 0x010fe20000010000 */
[----:B------:R-:W-:Y:S01]  /*89e0*/  FADD.FTZ R2, R44, R2 ;  /* 0x000000022c027221 */ /* 0x000fe20000010000 */
[----:B------:R-:W-:Y:S01]  /*89f0*/  FADD.FTZ R0, R29, R0 ;  /* 0x000000001d007221 */ /* 0x000fe20000010000 */
[----:B------:R-:W-:Y:S01]  /*8a00*/  FADD.FTZ R4, R105, R4 ;  /* 0x0000000469047221 */ /* 0x000fe20000010000 */
[----:B------:R-:W-:Y:S01]  /*8a10*/  FADD.FTZ R3, R8, R3 ;  /* 0x0000000308037221 */ /* 0x000fe20000010000 */
[----:B------:R-:W-:Y:S01]  /*8a20*/  FADD.FTZ R2, R40, R2 ;  /* 0x0000000228027221 */ /* 0x000fe20000010000 */
[----:B------:R4:W5:Y:S01]  /*8a30*/  LDL.LU R232, [R1+0xc4] ;  /* 0x0000c40001e87983 */ /* 0x0009620000300800 */
[----:B------:R-:W-:Y:S01]  /*8a40*/  FADD.FTZ R0, R28, R0 ;  /* 0x000000001c007221 */ /* 0x000fe20000010000 */
[----:B------:R-:W-:Y:S01]  /*8a50*/  FADD.FTZ R4, R106, R4 ;  /* 0x000000046a047221 */ /* 0x000fe20000010000 */
[----:B-1----:R-:W-:Y:S01]  /*8a60*/  FADD.FTZ R3, R7, R3 ;  /* 0x0000000307037221 */ /* 0x002fe20000010000 */
[----:B------:R4:W5:Y:S01]  /*8a70*/  LDL.LU R231, [R1+0xc0] ;  /* 0x0000c00001e77983 */ /* 0x0009620000300800 */
[----:B---3--:R-:W-:-:S03]  /*8a80*/  FADD.FTZ R2, R35, R2 ;  /* 0x0000000223027221 */ /* 0x008fc60000010000 */
[----:B------:R4:W5:Y:S01]  /*8a90*/  LDL.LU R230, [R1+0xbc] ;  /* 0x0000bc0001e67983 */ /* 0x0009620000300800 */
[----:B------:R-:W-:-:S03]  /*8aa0*/  FADD.FTZ R0, R22, R0 ;  /* 0x0000000016007221 */ /* 0x000fc60000010000 */
        /* <DEDUP_REMOVED lines=16> */
[----:B------:R-:W-:-:S05]  /*8bb0*/  UMOV UR4, UR13 ;  /* 0x0000000d00047c82 */ /* 0x000fca0008000000 */
        /* <DEDUP_REMOVED lines=23> */
[----:B----4-:R-:W-:-:S15]  /*8d30*/  @!P0 BRA `(.L_x_52) ;  /* 0x0000007800588947 */ /* 0x010fde0003800000 */
[----:B------:R-:W2:Y:S01]  /*8d40*/  LDL.64 R250, [R1+0x98] ;  /* 0x0000980001fa7983 */ /* 0x000ea20000100a00 */
[----:B------:R-:W-:Y:S01]  /*8d50*/  UIADD3 UR6, UR14, -0x2, URZ ;  /* 0xfffffffe0e067890 */ /* 0x000fe2000fffe03f */
[----:B------:R-:W-:-:S04]  /*8d60*/  DEPBAR.LE SB0, 0x0 ;  /* 0x000080000000791a */ /* 0x000fc80000000000 */
[----:B------:R-:W-:Y:S01]  /*8d70*/  USHF.R.S32.HI UR4, URZ, 0x1f, UR6 ;  /* 0x0000001f3f047899 */ /* 0x000fe20008011406 */
[----:B------:R-:W-:Y:S01]  /*8d80*/  IMAD.U32 R2, RZ, RZ, UR6 ;  /* 0x00000006ff027e24 */ /* 0x000fe2000f8e00ff */
[----:B------:R-:W-:Y:S01]  /*8d90*/  UIMAD UR7, UR22, UR6, URZ ;  /* 0x00000006160772a4 */ /* 0x000fe2000f8e023f */
[----:B-----5:R-:W-:Y:S01]  /*8da0*/  STL [R1+0xb0], R132 ;  /* 0x0000b08401007387 */ /* 0x020fe20000100800 */
[----:B------:R-:W-:Y:S02]  /*8db0*/  USHF.L.U32 UR13, UR8, 0x5, URZ ;  /* 0x00000005080d7899 */ /* 0x000fe4000800063f */
[----:B------:R-:W-:Y:S02]  /*8dc0*/  UIMAD UR4, UR4, UR23, UR7 ;  /* 0x00000017040472a4 */ /* 0x000fe4000f8e0207 */
[----:B------:R-:W-:Y:S01]  /*8dd0*/  UISETP.NE.AND UP0, UPT, UR14, 0x2, UPT ;  /* 0x000000020e00788c */ /* 0x000fe2000bf05270 */
[----:B------:R-:W-:Y:S01]  /*8de0*/  ULDC.64 UR6, c[0x0][0x220] ;  /* 0x0000880000067ab9 */ /* 0x000fe20000000a00 */
[----:B------:R-:W-:Y:S01]  /*8df0*/  BAR.SYNC.DEFER_BLOCKING 0x0 ;  /* 0x0000000000007b1d */ /* 0x000fe20000010000 */
[----:B--2---:R-:W-:-:S04]  /*8e00*/  IMAD.WIDE.U32 R2, R2, UR23, R250 ;  /* 0x0000001702027c25 */ /* 0x004fc8000f8e00fa */
        /* <DEDUP_REMOVED lines=17> */
[----:B------:R-:W-:Y:S01]  /*8f20*/  LDGSTS.E.BYPASS.LTC128B.128 [R242+0x9800], desc[UR16][R10.64] ;  /* 0x098000000af27fae */ /* 0x000fe2000b901d50 */
[----:B------:R-:W-:Y:S02]  /*8f30*/  IADD3.X R9, R11, UR4, RZ, P0, !PT ;  /* 0x000000040b097c10 */ /* 0x000fe400087fe4ff */
[----:B------:R-:W-:-:S03]  /*8f40*/  IADD3 R6, P0, R8, UR13, RZ ;  /* 0x0000000d08067c10 */ /* 0x000fc6000ff1e0ff */
[----:B------:R-:W-:Y:S01]  /*8f50*/  LDGSTS.E.BYPASS.LTC128B.128 [R242+0xa000], desc[UR16][R8.64] ;  /* 0x0a00000008f27fae */ /* 0x000fe2000b901d50 */
[----:B------:R-:W-:-:S05]  /*8f60*/  IADD3.X R7, R9, UR4, RZ, P0, !PT ;  /* 0x0000000409077c10 */ /* 0x000fca00087fe4ff */
[----:B------:R-:W-:Y:S01]  /*8f70*/  LDGSTS.E.BYPASS.LTC128B.128 [R242+0xa800], desc[UR16][R6.64] ;  /* 0x0a80000006f27fae */ /* 0x000fe2000b901d50 */
[----:B-1----:R-:W-:-:S04]  /*8f80*/  IADD3 R2, P0, R6, UR13, RZ ;  /* 0x0000000d06027c10 */ /* 0x002fc8000ff1e0ff */
[----:B------:R-:W-:Y:S02]  /*8f90*/  IADD3.X R3, R7, UR4, RZ, P0, !PT ;  /* 0x0000000407037c10 */ /* 0x000fe400087fe4ff */
[----:B------:R-:W-:-:S03]  /*8fa0*/  IADD3 R4, P0, R2, UR13, RZ ;  /* 0x0000000d02047c10 */ /* 0x000fc6000ff1e0ff */
[----:B------:R-:W-:Y:S01]  /*8fb0*/  LDGSTS.E.BYPASS.LTC128B.128 [R242+0xb000], desc[UR16][R2.64] ;  /* 0x0b00000002f27fae */ /* 0x000fe2000b901d50 */
[----:B------:R-:W-:Y:S01]  /*8fc0*/  IADD3.X R5, R3, UR4, RZ, P0, !PT ;  /* 0x0000000403057c10 */ /* 0x000fe200087fe4ff */
[----:B------:R-:W-:-:S04]  /*8fd0*/  UIADD3 UR4, UR14, -0x2, URZ ;  /* 0xfffffffe0e047890 */ /* 0x000fc8000fffe03f */
[----:B------:R1:W-:Y:S04]  /*8fe0*/  LDGSTS.E.BYPASS.LTC128B.128 [R242+0xb800], desc[UR16][R4.64] ;  /* 0x0b80000004f27fae */ /* 0x0003e8000b901d50 */
[----:B--2---:R-:W-:Y:S04]  /*8ff0*/  LDSM.16.M88.4 R16, [R230+0x2000] ;  /* 0x00200000e610783b */ /* 0x004fe80000000200 */
[----:B------:R-:W2:Y:S04]  /*9000*/  LDSM.16.M88.4 R44, [R139+0x5800] ;  /* 0x005800008b2c783b */ /* 0x000ea80000000200 */
[----:B------:R-:W3:Y:S04]  /*9010*/  LDSM.16.M88.4 R48, [R139+0x5000] ;  /* 0x005000008b30783b */ /* 0x000ee80000000200 */
[----:B------:R-:W-:Y:S04]  /*9020*/  LDSM.16.M88.4 R20, [R230] ;  /* 0x00000000e614783b */ /* 0x000fe80000000200 */
[----:B------:R-:W4:Y:S04]  /*9030*/  LDSM.16.M88.4 R36, [R139+0x6000] ;  /* 0x006000008b24783b */ /* 0x000f280000000200 */
[----:B------:R-:W4:Y:S04]  /*9040*/  LDSM.16.M88.4 R56, [R139+0x4000] ;  /* 0x004000008b38783b */ /* 0x000f280000000200 */
[----:B------:R-:W4:Y:S04]  /*9050*/  LDSM.16.M88.4 R52, [R139+0x4800] ;  /* 0x004800008b34783b */ /* 0x000f280000000200 */
[----:B-1----:R-:W-:Y:S04]  /*9060*/  LDSM.16.M88.4 R4, [R233+0x2000] ;  /* 0x00200000e904783b */ /* 0x002fe80000000200 */
[----:B------:R-:W1:Y:S04]  /*9070*/  LDSM.16.M88.4 R84, [R229+0x5800] ;  /* 0x00580000e554783b */ /* 0x000e680000000200 */
[----:B------:R-:W1:Y:S04]  /*9080*/  LDSM.16.M88.4 R72, [R229+0x5000] ;  /* 0x00500000e548783b */ /* 0x000e680000000200 */
[----:B------:R-:W-:Y:S04]  /*9090*/  LDSM.16.M88.4 R8, [R233] ;  /* 0x00000000e908783b */ /* 0x000fe80000000200 */
[----:B------:R-:W1:Y:S01]  /*90a0*/  LDSM.16.M88.4 R80, [R229+0x6000] ;  /* 0x00600000e550783b */ /* 0x000e620000000200 */
[C---:B--2---:R-:W-:Y:S03]  /*90b0*/  HMMA.16816.F32 R96, R16.reuse, R44, RZ ;  /* 0x0000002c1060723c */ /* 0x044fe600000018ff */
[----:B------:R-:W2:Y:S03]  /*90c0*/  LDSM.16.M88.4 R28, [R229+0x4000] ;  /* 0x00400000e51c783b */ /* 0x000ea60000000200 */
[----:B---3--:R-:W-:Y:S01]  /*90d0*/  HMMA.16816.F32 R104, R16, R48, RZ ;  /* 0x000000301068723c */ /* 0x008fe200000018ff */
[----:B------:R-:W3:Y:S04]  /*90e0*/  LDSM.16.M88.4 R76, [R229+0x4800] ;  /* 0x00480000e54c783b */ /* 0x000ee80000000200 */
[----:B------:R-:W3:Y:S01]  /*90f0*/  LDSM.16.M88.4 R68, [R139+0x6800] ;  /* 0x006800008b44783b */ /* 0x000ee20000000200 */
[----:B----4-:R-:W-:Y:S03]  /*9100*/  HMMA.16816.F32 R92, R20, R36, RZ ;  /* 0x00000024145c723c */ /* 0x010fe600000018ff */
[----:B------:R-:W4:Y:S03]  /*9110*/  LDSM.16.M88.4 R60, [R139+0x7800] ;  /* 0x007800008b3c783b */ /* 0x000f260000000200 */
[-C--:B------:R-:W-:Y:S01]  /*9120*/  HMMA.16816.F32 R24, R16, R56.reuse, RZ ;  /* 0x000000381018723c */ /* 0x080fe200000018ff */
[----:B------:R-:W4:Y:S04]  /*9130*/  LDSM.16.M88.4 R64, [R139+0x7000] ;  /* 0x007000008b40783b */ /* 0x000f280000000200 */
[----:B------:R-:W4:Y:S01]  /*9140*/  LDSM.16.M88.4 R40, [R229+0x6800] ;  /* 0x00680000e528783b */ /* 0x000f220000000200 */
[C---:B------:R-:W-:Y:S03]  /*9150*/  HMMA.16816.F32 R32, R20.reuse, R56, RZ ;  /* 0x000000381420723c */ /* 0x040fe600000018ff */
[----:B------:R-:W0:Y:S03]  /*9160*/  LDGDEPBAR ;  /* 0x00000000000079af */ /* 0x000e260000000000 */
[C---:B------:R-:W-:Y:S06]  /*9170*/  HMMA.16816.F32 R108, R20.reuse, R48, RZ ;  /* 0x00000030146c723c */ /* 0x040fec00000018ff */
[----:B------:R-:W-:Y:S06]  /*9180*/  HMMA.16816.F32 R100, R20, R44, RZ ;  /* 0x0000002c1464723c */ /* 0x000fec00000018ff */
[----:B------:R-:W-:Y:S06]  /*9190*/  HMMA.16816.F32 R112, R16, R52, RZ ;  /* 0x000000341070723c */ /* 0x000fec00000018ff */
[----:B-1----:R-:W-:Y:S06]  /*91a0*/  HMMA.16816.F32 R96, R4, R84, R96 ;  /* 0x000000540460723c */ /* 0x002fec0000001860 */
[----:B------:R-:W-:Y:S06]  /*91b0*/  HMMA.16816.F32 R116, R20, R52, RZ ;  /* 0x000000341474723c */ /* 0x000fec00000018ff */
[----:B------:R-:W-:Y:S06]  /*91c0*/  HMMA.16816.F32 R104, R4, R72, R104 ;  /* 0x000000480468723c */ /* 0x000fec0000001868 */
[----:B------:R-:W-:Y:S06]  /*91d0*/  HMMA.16816.F32 R92, R8, R80, R92 ;  /* 0x00000050085c723c */ /* 0x000fec000000185c */
[-C--:B--2---:R-:W-:Y:S01]  /*91e0*/  HMMA.16816.F32 R208, R4, R28.reuse, R24 ;  /* 0x0000001c04d0723c */ /* 0x084fe20000001818 */
[----:B------:R-:W1:Y:S05]  /*91f0*/  LDSM.16.M88.4 R24, [R229+0x7800] ;  /* 0x00780000e518783b */ /* 0x000e6a0000000200 */
[C---:B------:R-:W-:Y:S01]  /*9200*/  HMMA.16816.F32 R216, R8.reuse, R28, R32 ;  /* 0x0000001c08d8723c */ /* 0x040fe20000001820 */
[----:B------:R-:W2:Y:S05]  /*9210*/  LDSM.16.M88.4 R32, [R229+0x7000] ;  /* 0x00700000e520783b */ /* 0x000eaa0000000200 */
[----:B------:R-:W-:Y:S01]  /*9220*/  HMMA.16816.F32 R120, R8, R72, R108 ;  /* 0x000000480878723c */ /* 0x000fe2000000186c */
[----:B------:R-:W-:-:S02]  /*9230*/  IMAD.MOV.U32 R45, RZ, RZ, R106 ;  /* 0x000000ffff2d7224 */ /* 0x000fc400078e006a */
[----:B------:R-:W-:Y:S02]  /*9240*/  IMAD.MOV.U32 R44, RZ, RZ, R107 ;  /* 0x000000ffff2c7224 */ /* 0x000fe400078e006b */
[----:B------:R-:W-:Y:S01]  /*9250*/  IMAD.MOV.U32 R28, RZ, RZ, R104 ;  /* 0x000000ffff1c7224 */ /* 0x000fe200078e0068 */
[----:B------:R-:W-:Y:S01]  /*9260*/  HMMA.16816.F32 R100, R8, R84, R100 ;  /* 0x000000540864723c */ /* 0x000fe20000001864 */
[----:B------:R-:W-:Y:S02]  /*9270*/  IMAD.MOV.U32 R73, RZ, RZ, R99 ;  /* 0x000000ffff497224 */ /* 0x000fe400078e0063 */
[----:B------:R-:W-:Y:S02]  /*9280*/  IMAD.MOV.U32 R72, RZ, RZ, R96 ;  /* 0x000000ffff487224 */ /* 0x000fe400078e0060 */
[----:B------:R-:W-:Y:S01]  /*9290*/  IMAD.MOV.U32 R251, RZ, RZ, R94 ;  /* 0x000000fffffb7224 */ /* 0x000fe200078e005e */
[----:B---3--:R-:W-:Y:S01]  /*92a0*/  HMMA.16816.F32 R212, R4, R76, R112 ;  /* 0x0000004c04d4723c */ /* 0x008fe20000001870 */
[----:B------:R-:W-:-:S02]  /*92b0*/  IMAD.MOV.U32 R85, RZ, RZ, R97 ;  /* 0x000000ffff557224 */ /* 0x000fc400078e0061 */
[----:B------:R-:W-:Y:S02]  /*92c0*/  IMAD.MOV.U32 R84, RZ, RZ, R98 ;  /* 0x000000ffff547224 */ /* 0x000fe400078e0062 */
[----:B------:R-:W-:Y:S01]  /*92d0*/  IMAD.MOV.U32 R250, RZ, RZ, R95 ;  /* 0x000000fffffa7224 */ /* 0x000fe200078e005f */
[----:B------:R-:W-:Y:S01]  /*92e0*/  HMMA.16816.F32 R220, R8, R76, R116 ;  /* 0x0000004c08dc723c */ /* 0x000fe20000001874 */
[----:B------:R-:W-:Y:S02]  /*92f0*/  IMAD.MOV.U32 R249, RZ, RZ, R92 ;  /* 0x000000fffff97224 */ /* 0x000fe400078e005c */
[----:B------:R-:W-:-:S03]  /*9300*/  IMAD.MOV.U32 R248, RZ, RZ, R93 ;  /* 0x000000fffff87224 */ /* 0x000fc600078e005d */
[C---:B------:R-:W-:Y:S01]  /*9310*/  HMMA.16816.F32 R112, R16.reuse, R68, RZ ;  /* 0x000000441070723c */ /* 0x040fe200000018ff */
[----:B------:R-:W-:Y:S02]  /*9320*/  IMAD.MOV.U32 R76, RZ, RZ, R105 ;  /* 0x000000ffff4c7224 */ /* 0x000fe400078e0069 */
[----:B------:R-:W-:Y:S02]  /*9330*/  IMAD.MOV.U32 R246, RZ, RZ, R122 ;  /* 0x000000fffff67224 */ /* 0x000fe400078e007a */
[----:B------:R-:W-:Y:S01]  /*9340*/  IMAD.MOV.U32 R245, RZ, RZ, R123 ;  /* 0x000000fffff57224 */ /* 0x000fe200078e007b */
[C---:B----4-:R-:W-:Y:S01]  /*9350*/  HMMA.16816.F32 R96, R16.reuse, R60, RZ ;  /* 0x0000003c1060723c */ /* 0x050fe200000018ff */
[----:B------:R-:W-:Y:S02]  /*9360*/  IMAD.MOV.U32 R244, RZ, RZ, R120 ;  /* 0x000000fffff47224 */ /* 0x000fe400078e0078 */
[----:B------:R-:W-:Y:S02]  /*9370*/  IMAD.MOV.U32 R243, RZ, RZ, R121 ;  /* 0x000000fffff37224 */ /* 0x000fe400078e0079 */
[----:B------:R-:W-:Y:S01]  /*9380*/  IMAD.MOV.U32 R138, RZ, RZ, R102 ;  /* 0x000000ffff8a7224 */ /* 0x000fe200078e0066 */
[----:B------:R-:W-:Y:S01]  /*9390*/  HMMA.16816.F32 R104, R16, R64, RZ ;  /* 0x000000401068723c */ /* 0x000fe200000018ff */
[----:B------:R-:W-:-:S02]  /*93a0*/  IMAD.MOV.U32 R137, RZ, RZ, R103 ;  /* 0x000000ffff897224 */ /* 0x000fc400078e0067 */
[----:B------:R-:W-:Y:S02]  /*93b0*/  IMAD.MOV.U32 R133, RZ, RZ, R100 ;  /* 0x000000ffff857224 */ /* 0x000fe400078e0064 */
[----:B------:R-:W-:Y:S01]  /*93c0*/  IMAD.MOV.U32 R48, RZ, RZ, R101 ;  /* 0x000000ffff307224 */ /* 0x000fe200078e0065 */
[C---:B------:R-:W-:Y:S06]  /*93d0*/  HMMA.16816.F32 R92, R16.reuse, R62, RZ ;  /* 0x0000003e105c723c */ /* 0x040fec00000018ff */
[----:B------:R-:W-:Y:S06]  /*93e0*/  HMMA.16816.F32 R88, R16, R36, RZ ;  /* 0x000000241058723c */ /* 0x000fec00000018ff */
[C---:B------:R-:W-:Y:S06]  /*93f0*/  HMMA.16816.F32 R112, R4.reuse, R40, R112 ;  /* 0x000000280470723c */ /* 0x040fec0000001870 */
[C---:B-1----:R-:W-:Y:S06]  /*9400*/  HMMA.16816.F32 R96, R4.reuse, R24, R96 ;  /* 0x000000180460723c */ /* 0x042fec0000001860 */
[----:B--2---:R-:W-:Y:S06]  /*9410*/  HMMA.16816.F32 R104, R4, R32, R104 ;  /* 0x000000200468723c */ /* 0x004fec0000001868 */
[C---:B------:R-:W-:Y:S06]  /*9420*/  HMMA.16816.F32 R204, R16.reuse, R58, RZ ;  /* 0x0000003a10cc723c */ /* 0x040fec00000018ff */
[----:B------:R-:W-:Y:S01]  /*9430*/  HMMA.16816.F32 R128, R16, R54, RZ ;  /* 0x000000361080723c */ /* 0x000fe200000018ff */
[----:B------:R-:W-:-:S02]  /*9440*/  IMAD.MOV.U32 R36, RZ, RZ, R113 ;  /* 0x000000ffff247224 */ /* 0x000fc400078e0071 */
[----:B------:R-:W-:Y:S02]  /*9450*/  IMAD.MOV.U32 R29, RZ, RZ, R114 ;  /* 0x000000ffff1d7224 */ /* 0x000fe400078e0072 */
[----:B------:R-:W-:Y:S01]  /*9460*/  IMAD.MOV.U32 R113, RZ, RZ, R84 ;  /* 0x000000ffff717224 */ /* 0x000fe200078e0054 */
[C---:B------:R-:W-:Y:S01]  /*9470*/  HMMA.16816.F32 R124, R16.reuse, R50, RZ ;  /* 0x00000032107c723c */ /* 0x040fe200000018ff */
[----:B------:R-:W-:Y:S02]  /*9480*/  IMAD.MOV.U32 R0, RZ, RZ, R99 ;  /* 0x000000ffff007224 */ /* 0x000fe400078e0063 */
[----:B------:R-:W-:Y:S02]  /*9490*/  IMAD.MOV.U32 R114, RZ, RZ, R73 ;  /* 0x000000ffff727224 */ /* 0x000fe400078e0049 */
[----:B------:R-:W-:Y:S01]  /*94a0*/  IMAD.MOV.U32 R99, RZ, RZ, R72 ;  /* 0x000000ffff637224 */ /* 0x000fe200078e0048 */
[----:B------:R-:W-:Y:S01]  /*94b0*/  HMMA.16816.F32 R120, R16, R46, RZ ;  /* 0x0000002e1078723c */ /* 0x000fe200000018ff */
[----:B------:R-:W-:-:S02]  /*94c0*/  IMAD.MOV.U32 R52, RZ, RZ, R104 ;  /* 0x000000ffff347224 */ /* 0x000fc400078e0068 */
[----:B------:R-:W-:Y:S02]  /*94d0*/  IMAD.MOV.U32 R72, RZ, RZ, R246 ;  /* 0x000000ffff487224 */ /* 0x000fe400078e00f6 */
[----:B------:R-:W-:Y:S01]  /*94e0*/  IMAD.MOV.U32 R73, RZ, RZ, R245 ;  /* 0x000000ffff497224 */ /* 0x000fe200078e00f5 */
[C---:B------:R-:W-:Y:S01]  /*94f0*/  HMMA.16816.F32 R116, R16.reuse, R38, RZ ;  /* 0x000000261074723c */ /* 0x040fe200000018ff */
[----:B------:R-:W-:Y:S02]  /*9500*/  IMAD.MOV.U32 R84, RZ, RZ, R244 ;  /* 0x000000ffff547224 */ /* 0x000fe400078e00f4 */
[----:B------:R-:W-:Y:S01]  /*9510*/  IMAD.MOV.U32 R49, RZ, RZ, R115 ;  /* 0x000000ffff317224 */ /* 0x000fe200078e0073 */
[----:B------:R-:W-:Y:S01]  /*9520*/  MOV R115, R48 ;  /* 0x0000003000737202 */ /* 0x000fe20000000f00 */
[----:B------:R-:W-:Y:S01]  /*9530*/  IMAD.MOV.U32 R37, RZ, RZ, R112 ;  /* 0x000000ffff257224 */ /* 0x000fe200078e0070 */
[----:B------:R-:W-:Y:S01]  /*9540*/  HMMA.16816.F32 R108, R16, R70, RZ ;  /* 0x00000046106c723c */ /* 0x000fe200000018ff */
[----:B------:R-:W-:-:S02]  /*9550*/  IMAD.MOV.U32 R112, RZ, RZ, R85 ;  /* 0x000000ffff707224 */ /* 0x000fc400078e0055 */
[----:B------:R-:W-:Y:S02]  /*9560*/  IMAD.MOV.U32 R85, RZ, RZ, R243 ;  /* 0x000000ffff557224 */ /* 0x000fe400078e00f3 */
[----:B------:R-:W-:Y:S01]  /*9570*/  IMAD.MOV.U32 R132, RZ, RZ, R96 ;  /* 0x000000ffff847224 */ /* 0x000fe200078e0060 */
[----:B------:R-:W-:Y:S01]  /*9580*/  HMMA.16816.F32 R100, R16, R66, RZ ;  /* 0x000000421064723c */ /* 0x000fe200000018ff */
[----:B------:R-:W-:Y:S02]  /*9590*/  IMAD.MOV.U32 R3, RZ, RZ, R97 ;  /* 0x000000ffff037224 */ /* 0x000fe400078e0061 */
[----:B------:R-:W-:Y:S02]  /*95a0*/  IMAD.MOV.U32 R96, RZ, RZ, R99 ;  /* 0x000000ffff607224 */ /* 0x000fe400078e0063 */
[----:B------:R-:W-:Y:S01]  /*95b0*/  IMAD.MOV.U32 R97, RZ, RZ, R112 ;  /* 0x000000ffff617224 */ /* 0x000fe200078e0070 */
[----:B------:R-:W-:Y:S01]  /*95c0*/  HMMA.16816.F32 R92, R4, R26, R92 ;  /* 0x0000001a045c723c */ /* 0x000fe2000000185c */
[----:B------:R-:W-:-:S02]  /*95d0*/  IMAD.MOV.U32 R99, RZ, RZ, R114 ;  /* 0x000000ffff637224 */ /* 0x000fc400078e0072 */
[----:B------:R-:W-:Y:S02]  /*95e0*/  IMAD.MOV.U32 R2, RZ, RZ, R98 ;  /* 0x000000ffff027224 */ /* 0x000fe400078e0062 */
[----:B------:R-:W-:Y:S01]  /*95f0*/  IMAD.MOV.U32 R98, RZ, RZ, R113 ;  /* 0x000000ffff627224 */ /* 0x000fe200078e0071 */
[----:B------:R-:W-:Y:S06]  /*9600*/  HMMA.16816.F32 R16, R20, R64, RZ ;  /* 0x000000401410723c */ /* 0x000fec00000018ff */
[----:B------:R-:W-:Y:S01]  /*9610*/  HMMA.16816.F32 R88, R4, R80, R88 ;  /* 0x000000500458723c */ /* 0x000fe20000001858 */
[----:B------:R-:W-:-:S02]  /*9620*/  IMAD.MOV.U32 R64, RZ, RZ, R107 ;  /* 0x000000ffff407224 */ /* 0x000fc400078e006b */
[----:B------:R-:W-:-:S03]  /*9630*/  IMAD.MOV.U32 R65, RZ, RZ, R138 ;  /* 0x000000ffff417224 */ /* 0x000fc600078e008a */
[----:B------:R-:W-:Y:S01]  /*9640*/  HMMA.16816.F32 R204, R4, R30, R204 ;  /* 0x0000001e04cc723c */ /* 0x000fe200000018cc */
[----:B------:R-:W-:Y:S02]  /*9650*/  IMAD.MOV.U32 R81, RZ, RZ, R105 ;  /* 0x000000ffff517224 */ /* 0x000fe400078e0069 */
[----:B------:R-:W-:-:S03]  /*9660*/  IMAD.MOV.U32 R80, RZ, RZ, R106 ;  /* 0x000000ffff507224 */ /* 0x000fc600078e006a */
[----:B------:R-:W-:Y:S01]  /*9670*/  HMMA.16816.F32 R128, R4, R78, R128 ;  /* 0x0000004e0480723c */ /* 0x000fe20000001880 */
[----:B------:R-:W-:Y:S02]  /*9680*/  IMAD.MOV.U32 R48, RZ, RZ, R94 ;  /* 0x000000ffff307224 */ /* 0x000fe400078e005e */
[----:B------:R-:W-:-:S03]  /*9690*/  IMAD.MOV.U32 R252, RZ, RZ, R95 ;  /* 0x000000fffffc7224 */ /* 0x000fc600078e005f */
[C---:B------:R-:W-:Y:S06]  /*96a0*/  HMMA.16816.F32 R124, R4.reuse, R74, R124 ;  /* 0x0000004a047c723c */ /* 0x040fec000000187c */
[C---:B------:R-:W-:Y:S01]  /*96b0*/  HMMA.16816.F32 R104, R4.reuse, R86, R120 ;  /* 0x000000560468723c */ /* 0x040fe20000001878 */
[----:B------:R-:W-:Y:S01]  /*96c0*/  IMAD.MOV.U32 R77, RZ, RZ, R89 ;  /* 0x000000ffff4d7224 */ /* 0x000fe200078e0059 */
[----:B------:R-:W-:Y:S01]  /*96d0*/  MOV R53, R88 ;  /* 0x0000005800357202 */ /* 0x000fe20000000f00 */
[----:B------:R-:W-:Y:S02]  /*96e0*/  IMAD.MOV.U32 R57, RZ, RZ, R90 ;  /* 0x000000ffff397224 */ /* 0x000fe400078e005a */
[----:B------:R-:W-:Y:S01]  /*96f0*/  IMAD.MOV.U32 R56, RZ, RZ, R91 ;  /* 0x000000ffff387224 */ /* 0x000fe200078e005b */
[----:B------:R-:W-:Y:S01]  /*9700*/  HMMA.16816.F32 R116, R4, R82, R116 ;  /* 0x000000520474723c */ /* 0x000fe20000001874 */
[----:B------:R-:W-:-:S02]  /*9710*/  IMAD.MOV.U32 R112, RZ, RZ, R53 ;  /* 0x000000ffff707224 */ /* 0x000fc400078e0035 */
[----:B------:R-:W-:Y:S02]  /*9720*/  IMAD.MOV.U32 R114, RZ, RZ, R57 ;  /* 0x000000ffff727224 */ /* 0x000fe400078e0039 */
[----:B------:R-:W-:Y:S01]  /*9730*/  IMAD.MOV.U32 R113, RZ, RZ, R77 ;  /* 0x000000ffff717224 */ /* 0x000fe200078e004d */
[C---:B------:R-:W-:Y:S06]  /*9740*/  HMMA.16816.F32 R244, R4.reuse, R42, R108 ;  /* 0x0000002a04f4723c */ /* 0x040fec000000186c */
[----:B------:R-:W-:Y:S01]  /*9750*/  HMMA.16816.F32 R100, R4, R34, R100 ;  /* 0x000000220464723c */ /* 0x000fe20000001864 */
[----:B------:R-:W-:Y:S01]  /*9760*/  IMAD.MOV.U32 R110, RZ, RZ, R251 ;  /* 0x000000ffff6e7224 */ /* 0x000fe200078e00fb */
[----:B------:R-:W-:Y:S01]  /*9770*/  MOV R109, R248 ;  /* 0x000000f8006d7202 */ /* 0x000fe20000000f00 */
[----:B------:R-:W-:-:S02]  /*9780*/  IMAD.MOV.U32 R111, RZ, RZ, R250 ;  /* 0x000000ffff6f7224 */ /* 0x000fc400078e00fa */
[----:B------:R-:W-:Y:S01]  /*9790*/  IMAD.MOV.U32 R108, RZ, RZ, R249 ;  /* 0x000000ffff6c7224 */ /* 0x000fe200078e00f9 */
[----:B------:R-:W-:Y:S01]  /*97a0*/  HMMA.16816.F32 R16, R8, R32, R16 ;  /* 0x000000200810723c */ /* 0x000fe20000001810 */
[----:B------:R-:W-:Y:S02]  /*97b0*/  IMAD.MOV.U32 R5, RZ, RZ, R92 ;  /* 0x000000ffff057224 */ /* 0x000fe400078e005c */
[----:B------:R-:W-:-:S03]  /*97c0*/  IMAD.MOV.U32 R4, RZ, RZ, R93 ;  /* 0x000000ffff047224 */ /* 0x000fc600078e005d */
[----:B------:R-:W-:Y:S01]  /*97d0*/  HMMA.16816.F32 R88, R20, R68, RZ ;  /* 0x000000441458723c */ /* 0x000fe200000018ff */
[----:B------:R-:W-:Y:S02]  /*97e0*/  IMAD.MOV.U32 R32, RZ, RZ, R5 ;  /* 0x000000ffff207224 */ /* 0x000fe400078e0005 */
[----:B------:R-:W-:-:S03]  /*97f0*/  IMAD.MOV.U32 R33, RZ, RZ, R4 ;  /* 0x000000ffff217224 */ /* 0x000fc600078e0004 */
[----:B------:R-:W-:Y:S01]  /*9800*/  HMMA.16816.F32 R4, R20, R60, RZ ;  /* 0x0000003c1404723c */ /* 0x000fe200000018ff */
[----:B------:R-:W-:Y:S02]  /*9810*/  IMAD.MOV.U32 R68, RZ, RZ, R137 ;  /* 0x000000ffff447224 */ /* 0x000fe400078e0089 */
[----:B------:R-:W-:-:S03]  /*9820*/  IMAD.MOV.U32 R69, RZ, RZ, R133 ;  /* 0x000000ffff457224 */ /* 0x000fc600078e0085 */
[----:B------:R-:W-:Y:S02]  /*9830*/  IMAD.MOV.U32 R243, RZ, RZ, R100 ;  /* 0x000000fffff37224 */ /* 0x000fe400078e0064 */
[----:B------:R-:W-:Y:S02]  /*9840*/  IMAD.MOV.U32 R137, RZ, RZ, R102 ;  /* 0x000000ffff897224 */ /* 0x000fe400078e0066 */
[----:B------:R-:W-:Y:S02]  /*9850*/  IMAD.MOV.U32 R138, RZ, RZ, R101 ;  /* 0x000000ffff8a7224 */ /* 0x000fe400078e0065 */
[----:B------:R-:W-:Y:S02]  /*9860*/  IMAD.MOV.U32 R102, RZ, RZ, R17 ;  /* 0x000000ffff667224 */ /* 0x000fe400078e0011 */
[----:B------:R-:W-:Y:S02]  /*9870*/  IMAD.MOV.U32 R100, RZ, RZ, R19 ;  /* 0x000000ffff647224 */ /* 0x000fe400078e0013 */
[----:B------:R-:W-:-:S02]  /*9880*/  IMAD.MOV.U32 R133, RZ, RZ, R103 ;  /* 0x000000ffff857224 */ /* 0x000fc400078e0067 */
[----:B------:R-:W-:Y:S01]  /*9890*/  IMAD.MOV.U32 R19, RZ, RZ, R115 ;  /* 0x000000ffff137224 */ /* 0x000fe200078e0073 */
[C---:B------:R-:W-:Y:S01]  /*98a0*/  HMMA.16816.F32 R120, R8.reuse, R40, R88 ;  /* 0x000000280878723c */ /* 0x040fe20000001858 */
[----:B------:R-:W-:Y:S02]  /*98b0*/  IMAD.MOV.U32 R17, RZ, RZ, R52 ;  /* 0x000000ffff117224 */ /* 0x000fe400078e0034 */
[----:B------:R-:W-:Y:S02]  /*98c0*/  IMAD.MOV.U32 R103, RZ, RZ, R16 ;  /* 0x000000ffff677224 */ /* 0x000fe400078e0010 */
[----:B------:R-:W-:Y:S01]  /*98d0*/  IMAD.MOV.U32 R101, RZ, RZ, R18 ;  /* 0x000000ffff657224 */ /* 0x000fe200078e0012 */
[----:B------:R-:W-:Y:S01]  /*98e0*/  HMMA.16816.F32 R248, R8, R24, R4 ;  /* 0x0000001808f8723c */ /* 0x000fe20000001804 */
[----:B------:R-:W-:Y:S02]  /*98f0*/  IMAD.MOV.U32 R115, RZ, RZ, R56 ;  /* 0x000000ffff737224 */ /* 0x000fe400078e0038 */
[----:B------:R-:W-:-:S02]  /*9900*/  IMAD.MOV.U32 R40, RZ, RZ, R65 ;  /* 0x000000ffff287224 */ /* 0x000fc400078e0041 */
[----:B------:R-:W-:Y:S01]  /*9910*/  IMAD.MOV.U32 R41, RZ, RZ, R68 ;  /* 0x000000ffff297224 */ /* 0x000fe200078e0044 */
[C---:B------:R-:W-:Y:S01]  /*9920*/  HMMA.16816.F32 R52, R20.reuse, R54, RZ ;  /* 0x000000361434723c */ /* 0x040fe200000018ff */
[----:B------:R-:W-:Y:S02]  /*9930*/  IMAD.MOV.U32 R25, RZ, RZ, R45 ;  /* 0x000000ffff197224 */ /* 0x000fe400078e002d */
[----:B------:R-:W-:Y:S02]  /*9940*/  IMAD.MOV.U32 R4, RZ, RZ, R44 ;  /* 0x000000ffff047224 */ /* 0x000fe400078e002c */
[----:B------:R-:W-:Y:S01]  /*9950*/  IMAD.MOV.U32 R5, RZ, RZ, R37 ;  /* 0x000000ffff057224 */ /* 0x000fe200078e0025 */
[----:B------:R-:W-:Y:S01]  /*9960*/  HMMA.16816.F32 R56, R20, R58, RZ ;  /* 0x0000003a1438723c */ /* 0x000fe200000018ff */
        /* <DEDUP_REMOVED lines=8> */
[----:B------:R-:W-:-:S05]  /*99f0*/  IMAD.MOV.U32 R7, RZ, RZ, R29 ;  /* 0x000000ffff077224 */ /* 0x000fca00078e001d */
[C---:B------:R-:W-:Y:S06]  /*9a00*/  HMMA.16816.F32 R48, R20.reuse, R50, RZ ;  /* 0x000000321430723c */ /* 0x040fec00000018ff */
[C---:B------:R-:W-:Y:S06]  /*9a10*/  HMMA.16816.F32 R68, R20.reuse, R70, RZ ;  /* 0x000000461444723c */ /* 0x040fec00000018ff */
[C---:B------:R-:W-:Y:S06]  /*9a20*/  HMMA.16816.F32 R64, R20.reuse, R66, RZ ;  /* 0x000000421440723c */ /* 0x040fec00000018ff */
[----:B------:R-:W-:Y:S06]  /*9a30*/  HMMA.16816.F32 R20, R20, R62, RZ ;  /* 0x0000003e1414723c */ /* 0x000fec00000018ff */
[C---:B------:R-:W-:Y:S06]  /*9a40*/  HMMA.16816.F32 R76, R8.reuse, R78, R52 ;  /* 0x0000004e084c723c */ /* 0x040fec0000001834 */
[----:B------:R-:W-:Y:S01]  /*9a50*/  HMMA.16816.F32 R56, R8, R30, R56 ;  /* 0x0000001e0838723c */ /* 0x000fe20000001838 */
[----:B------:R-:W-:-:S02]  /*9a60*/  IMAD.MOV.U32 R55, RZ, RZ, R28 ;  /* 0x000000ffff377224 */ /* 0x000fc400078e001c */
[----:B------:R-:W-:Y:S02]  /*9a70*/  IMAD.MOV.U32 R52, RZ, RZ, R60 ;  /* 0x000000ffff347224 */ /* 0x000fe400078e003c */
[----:B------:R-:W-:Y:S01]  /*9a80*/  IMAD.MOV.U32 R60, RZ, RZ, R33 ;  /* 0x000000ffff3c7224 */ /* 0x000fe200078e0021 */
[C---:B------:R-:W-:Y:S01]  /*9a90*/  HMMA.16816.F32 R88, R8.reuse, R86, R44 ;  /* 0x000000560858723c */ /* 0x040fe2000000182c */
[----:B------:R-:W-:Y:S02]  /*9aa0*/  IMAD.MOV.U32 R53, RZ, RZ, R16 ;  /* 0x000000ffff357224 */ /* 0x000fe400078e0010 */
[----:B------:R-:W-:Y:S02]  /*9ab0*/  IMAD.MOV.U32 R33, RZ, RZ, R17 ;  /* 0x000000ffff217224 */ /* 0x000fe400078e0011 */
[----:B------:R-:W-:Y:S01]  /*9ac0*/  IMAD.MOV.U32 R54, RZ, RZ, R18 ;  /* 0x000000ffff367224 */ /* 0x000fe200078e0012 */
        /* <DEDUP_REMOVED lines=9> */
[----:B------:R-:W-:Y:S01]  /*9b60*/  IMAD.MOV.U32 R49, RZ, RZ, R5 ;  /* 0x000000ffff317224 */ /* 0x000fe200078e0005 */
[----:B------:R-:W-:Y:S01]  /*9b70*/  MOV R51, R7 ;  /* 0x0000000700337202 */ /* 0x000fe20000000f00 */
[----:B------:R-:W-:-:S02]  /*9b80*/  IMAD.MOV.U32 R50, RZ, RZ, R6 ;  /* 0x000000ffff327224 */ /* 0x000fc400078e0006 */
[----:B------:R-:W-:Y:S01]  /*9b90*/  LDSM.16.M88.4 R4, [R231+0x2000] ;  /* 0x00200000e704783b */ /* 0x000fe20000000200 */
[C---:B------:R-:W-:Y:S01]  /*9ba0*/  HMMA.16816.F32 R72, R8.reuse, R34, R64 ;  /* 0x000000220848723c */ /* 0x040fe20000001840 */
[----:B------:R-:W-:Y:S02]  /*9bb0*/  IMAD.MOV.U32 R36, RZ, RZ, R55 ;  /* 0x000000ffff247224 */ /* 0x000fe400078e0037 */
[----:B------:R-:W-:Y:S02]  /*9bc0*/  IMAD.MOV.U32 R55, RZ, RZ, R19 ;  /* 0x000000ffff377224 */ /* 0x000fe400078e0013 */
[----:B------:R-:W-:Y:S01]  /*9bd0*/  LDSM.16.M88.4 R16, [R241] ;  /* 0x00000000f110783b */ /* 0x000fe20000000200 */
[----:B------:R-:W-:Y:S01]  /*9be0*/  HMMA.16816.F32 R24, R8, R26, R20 ;  /* 0x0000001a0818723c */ /* 0x000fe20000001814 */
[----:B------:R-:W-:Y:S02]  /*9bf0*/  IMAD.MOV.U32 R45, RZ, RZ, R85 ;  /* 0x000000ffff2d7224 */ /* 0x000fe400078e0055 */
[----:B------:R-:W1:Y:S04]  /*9c00*/  LDSM.16.M88.4 R20, [R234] ;  /* 0x00000000ea14783b */ /* 0x000e680000000200 */
[----:B------:R-:W2:Y:S01]  /*9c10*/  LDSM.16.M88.4 R8, [R231] ;  /* 0x00000000e708783b */ /* 0x000ea20000000200 */
[-C--:B-1----:R-:W-:Y:S06]  /*9c20*/  HMMA.16816.F32 R84, R4, R20.reuse, R208 ;  /* 0x000000140454723c */ /* 0x082fec00000018d0 */
[----:B--2---:R-:W-:Y:S01]  /*9c30*/  HMMA.16816.F32 R64, R8, R20, R216 ;  /* 0x000000140840723c */ /* 0x004fe200000018d8 */
[----:B------:R-:W-:-:S02]  /*9c40*/  IMAD.MOV.U32 R208, RZ, RZ, R49 ;  /* 0x000000ffffd07224 */ /* 0x000fc400078e0031 */
[----:B------:R-:W-:Y:S02]  /*9c50*/  IMAD.MOV.U32 R209, RZ, RZ, R50 ;  /* 0x000000ffffd17224 */ /* 0x000fe400078e0032 */
[----:B------:R-:W-:Y:S02]  /*9c60*/  IMAD.MOV.U32 R210, RZ, RZ, R51 ;  /* 0x000000ffffd27224 */ /* 0x000fe400078e0033 */
[----:B------:R-:W-:Y:S01]  /*9c70*/  IMAD.MOV.U32 R218, RZ, RZ, R60 ;  /* 0x000000ffffda7224 */ /* 0x000fe200078e003c */
[----:B------:R-:W-:Y:S01]  /*9c80*/  HMMA.16816.F32 R48, R8, R18, R76 ;  /* 0x000000120830723c */ /* 0x000fe2000000184c */
[----:B------:R-:W-:Y:S02]  /*9c90*/  IMAD.MOV.U32 R219, RZ, RZ, R61 ;  /* 0x000000ffffdb7224 */ /* 0x000fe400078e003d */
[----:B------:R-:W-:Y:S02]  /*9ca0*/  IMAD.MOV.U32 R217, RZ, RZ, R32 ;  /* 0x000000ffffd97224 */ /* 0x000fe400078e0020 */
[----:B------:R-:W-:Y:S01]  /*9cb0*/  IMAD.MOV.U32 R211, RZ, RZ, R52 ;  /* 0x000000ffffd37224 */ /* 0x000fe200078e0034 */
[----:B------:R-:W-:Y:S01]  /*9cc0*/  HMMA.16816.F32 R60, R4, R22, R204 ;  /* 0x00000016043c723c */ /* 0x000fe200000018cc */
[----:B------:R-:W-:-:S06]  /*9cd0*/  IMAD.MOV.U32 R216, RZ, RZ, R53 ;  /* 0x000000ffffd87224 */ /* 0x000fcc00078e0035 */
[----:B------:R-:W-:Y:S02]  /*9ce0*/  IMAD.MOV.U32 R205, RZ, RZ, R33 ;  /* 0x000000ffffcd7224 */ /* 0x000fe400078e0021 */
[C---:B------:R-:W-:Y:S01]  /*9cf0*/  HMMA.16816.F32 R32, R8.reuse, R22, R56 ;  /* 0x000000160820723c */ /* 0x040fe20000001838 */
[----:B------:R-:W1:Y:S01]  /*9d00*/  LDSM.16.M88.4 R20, [R240] ;  /* 0x00000000f014783b */ /* 0x000e620000000200 */
[----:B------:R-:W-:Y:S02]  /*9d10*/  IMAD.MOV.U32 R206, RZ, RZ, R81 ;  /* 0x000000ffffce7224 */ /* 0x000fe400078e0051 */
[----:B------:R-:W-:Y:S02]  /*9d20*/  IMAD.MOV.U32 R207, RZ, RZ, R80 ;  /* 0x000000ffffcf7224 */ /* 0x000fe400078e0050 */
[----:B------:R-:W-:Y:S01]  /*9d30*/  HMMA.16816.F32 R80, R8, R16, R220 ;  /* 0x000000100850723c */ /* 0x000fe200000018dc */
[----:B------:R-:W-:-:S05]  /*9d40*/  IMAD.MOV.U32 R204, RZ, RZ, R103 ;  /* 0x000000ffffcc7224 */ /* 0x000fca00078e0067 */
[C---:B------:R-:W-:Y:S01]  /*9d50*/  HMMA.16816.F32 R56, R4.reuse, R16, R212 ;  /* 0x000000100438723c */ /* 0x040fe200000018d4 */
[----:B------:R-:W-:Y:S01]  /*9d60*/  IMAD.MOV.U32 R220, RZ, RZ, R54 ;  /* 0x000000ffffdc7224 */ /* 0x000fe200078e0036 */
[----:B------:R-:W-:Y:S01]  /*9d70*/  MOV R222, R40 ;  /* 0x0000002800de7202 */ /* 0x000fe20000000f00 */
[----:B------:R-:W-:Y:S02]  /*9d80*/  IMAD.MOV.U32 R221, RZ, RZ, R55 ;  /* 0x000000ffffdd7224 */ /* 0x000fe400078e0037 */
[----:B------:R-:W-:Y:S01]  /*9d90*/  IMAD.MOV.U32 R223, RZ, RZ, R41 ;  /* 0x000000ffffdf7224 */ /* 0x000fe200078e0029 */
[----:B------:R-:W-:Y:S01]  /*9da0*/  HMMA.16816.F32 R52, R4, R18, R128 ;  /* 0x000000120434723c */ /* 0x000fe20000001880 */
[----:B------:R-:W2:Y:S01]  /*9db0*/  LDSM.16.M88.4 R16, [R239] ;  /* 0x00000000ef10783b */ /* 0x000ea20000000200 */
[----:B------:R-:W-:Y:S02]  /*9dc0*/  IMAD.MOV.U32 R212, RZ, RZ, R217 ;  /* 0x000000ffffd47224 */ /* 0x000fe400078e00d9 */
[----:B------:R-:W-:-:S02]  /*9dd0*/  IMAD.MOV.U32 R213, RZ, RZ, R218 ;  /* 0x000000ffffd57224 */ /* 0x000fc400078e00da */
[----:B------:R-:W-:Y:S02]  /*9de0*/  IMAD.MOV.U32 R214, RZ, RZ, R219 ;  /* 0x000000ffffd67224 */ /* 0x000fe400078e00db */
[----:B------:R-:W-:Y:S01]  /*9df0*/  IMAD.MOV.U32 R215, RZ, RZ, R252 ;  /* 0x000000ffffd77224 */ /* 0x000fe200078e00fc */
[-C--:B-1----:R-:W-:Y:S06]  /*9e00*/  HMMA.16816.F32 R40, R4, R20.reuse, R36 ;  /* 0x000000140428723c */ /* 0x082fec0000001824 */
[----:B------:R-:W-:Y:S06]  /*9e10*/  HMMA.16816.F32 R44, R8, R20, R44 ;  /* 0x00000014082c723c */ /* 0x000fec000000182c */
[-C--:B------:R-:W-:Y:S06]  /*9e20*/  HMMA.16816.F32 R36, R4, R22.reuse, R124 ;  /* 0x000000160424723c */ /* 0x080fec000000187c */
[----:B------:R-:W-:Y:S01]  /*9e30*/  HMMA.16816.F32 R28, R8, R22, R28 ;  /* 0x00000016081c723c */ /* 0x000fe2000000181c */
[----:B------:R-:W1:Y:S01]  /*9e40*/  LDSM.16.M88.4 R20, [R238] ;  /* 0x00000000ee14783b */ /* 0x000e620000000200 */
[----:B------:R-:W-:-:S02]  /*9e50*/  IMAD.MOV.U32 R124, RZ, RZ, R205 ;  /* 0x000000ffff7c7224 */ /* 0x000fc400078e00cd */
[----:B------:R-:W-:Y:S02]  /*9e60*/  IMAD.MOV.U32 R125, RZ, RZ, R206 ;  /* 0x000000ffff7d7224 */ /* 0x000fe400078e00ce */
[----:B------:R-:W-:Y:S01]  /*9e70*/  IMAD.MOV.U32 R126, RZ, RZ, R207 ;  /* 0x000000ffff7e7224 */ /* 0x000fe200078e00cf */
[-C--:B--2---:R-:W-:Y:S01]  /*9e80*/  HMMA.16816.F32 R76, R8, R16.reuse, R220 ;  /* 0x00000010084c723c */ /* 0x084fe200000018dc */
[----:B------:R-:W-:Y:S02]  /*9e90*/  IMAD.MOV.U32 R205, RZ, RZ, R102 ;  /* 0x000000ffffcd7224 */ /* 0x000fe400078e0066 */
[----:B------:R-:W-:Y:S02]  /*9ea0*/  IMAD.MOV.U32 R206, RZ, RZ, R101 ;  /* 0x000000ffffce7224 */ /* 0x000fe400078e0065 */
[----:B------:R-:W-:Y:S01]  /*9eb0*/  IMAD.MOV.U32 R207, RZ, RZ, R100 ;  /* 0x000000ffffcf7224 */ /* 0x000fe200078e0064 */
[----:B------:R-:W-:Y:S01]  /*9ec0*/  HMMA.16816.F32 R96, R4, R16, R96 ;  /* 0x000000100460723c */ /* 0x000fe20000001860 */
[----:B------:R-:W-:-:S05]  /*9ed0*/  IMAD.MOV.U32 R127, RZ, RZ, R216 ;  /* 0x000000ffff7f7224 */ /* 0x000fca00078e00d8 */
[-C--:B------:R-:W-:Y:S06]  /*9ee0*/  HMMA.16816.F32 R104, R4, R18.reuse, R104 ;  /* 0x000000120468723c */ /* 0x080fec0000001868 */
[----:B------:R-:W-:Y:S01]  /*9ef0*/  HMMA.16816.F32 R100, R8, R18, R88 ;  /* 0x000000120864723c */ /* 0x000fe20000001858 */
[----:B------:R-:W2:Y:S06]  /*9f00*/  LDSM.16.M88.4 R16, [R237] ;  /* 0x00000000ed10783b */ /* 0x000eac0000000200 */
[----:B------:R-:W-:-:S02]  /*9f10*/  IMAD.MOV.U32 R88, RZ, RZ, R243 ;  /* 0x000000ffff587224 */ /* 0x000fc400078e00f3 */
[----:B------:R-:W-:Y:S02]  /*9f20*/  IMAD.MOV.U32 R89, RZ, RZ, R138 ;  /* 0x000000ffff597224 */ /* 0x000fe400078e008a */
[----:B------:R-:W-:Y:S02]  /*9f30*/  IMAD.MOV.U32 R90, RZ, RZ, R137 ;  /* 0x000000ffff5a7224 */ /* 0x000fe400078e0089 */
[----:B------:R-:W-:Y:S01]  /*9f40*/  IMAD.MOV.U32 R91, RZ, RZ, R133 ;  /* 0x000000ffff5b7224 */ /* 0x000fe200078e0085 */
[-C--:B-1----:R-:W-:Y:S06]  /*9f50*/  HMMA.16816.F32 R108, R8, R20.reuse, R108 ;  /* 0x00000014086c723c */ /* 0x082fec000000186c */
[C---:B------:R-:W-:Y:S06]  /*9f60*/  HMMA.16816.F32 R112, R4.reuse, R20, R112 ;  /* 0x000000140470723c */ /* 0x040fec0000001870 */
[-C--:B------:R-:W-:Y:S06]  /*9f70*/  HMMA.16816.F32 R116, R4, R22.reuse, R116 ;  /* 0x000000160474723c */ /* 0x080fec0000001874 */
[C---:B------:R-:W-:Y:S01]  /*9f80*/  HMMA.16816.F32 R92, R8.reuse, R22, R92 ;  /* 0x00000016085c723c */ /* 0x040fe2000000185c */
[----:B------:R-:W1:Y:S05]  /*9f90*/  LDSM.16.M88.4 R20, [R236] ;  /* 0x00000000ec14783b */ /* 0x000e6a0000000200 */
[-C--:B--2---:R-:W-:Y:S06]  /*9fa0*/  HMMA.16816.F32 R128, R8, R16.reuse, R120 ;  /* 0x000000100880723c */ /* 0x084fec0000001878 */
[----:B------:R-:W-:Y:S01]  /*9fb0*/  HMMA.16816.F32 R208, R4, R16, R208 ;  /* 0x0000001004d0723c */ /* 0x000fe200000018d0 */
[----:B------:R-:W-:-:S02]  /*9fc0*/  IMAD.MOV.U32 R120, RZ, RZ, R132 ;  /* 0x000000ffff787224 */ /* 0x000fc400078e0084 */
[----:B------:R-:W-:Y:S02]  /*9fd0*/  IMAD.MOV.U32 R121, RZ, RZ, R3 ;  /* 0x000000ffff797224 */ /* 0x000fe400078e0003 */
[----:B------:R-:W-:Y:S01]  /*9fe0*/  IMAD.MOV.U32 R122, RZ, RZ, R2 ;  /* 0x000000ffff7a7224 */ /* 0x000fe200078e0002 */
[----:B------:R-:W-:Y:S01]  /*9ff0*/  HMMA.16816.F32 R220, R4, R18, R244 ;  /* 0x0000001204dc723c */ /* 0x000fe200000018f4 */
[----:B------:R-:W-:-:S05]  /*a000*/  IMAD.MOV.U32 R123, RZ, RZ, R0 ;  /* 0x000000ffff7b7224 */ /* 0x000fca00078e0000 */
[----:B------:R-:W-:Y:S01]  /*a010*/  HMMA.16816.F32 R216, R8, R18, R68 ;  /* 0x0000001208d8723c */ /* 0x000fe20000001844 */
[----:B------:R-:W2:Y:S05]  /*a020*/  LDSM.16.M88.4 R16, [R235] ;  /* 0x00000000eb10783b */ /* 0x000eaa0000000200 */
[-C--:B-1----:R-:W-:Y:S06]  /*a030*/  HMMA.16816.F32 R244, R4, R20.reuse, R124 ;  /* 0x0000001404f4723c */ /* 0x082fec000000187c */
[----:B------:R-:W-:-:S15]  /*a040*/  HMMA.16816.F32 R204, R8, R20, R204 ;  /* 0x0000001408cc723c */ /* 0x000fde00000018cc */
[----:B------:R-:W-:-:S03]  /*a050*/  NOP ;  /* 0x0000000000007918 */ /* 0x000fc60000000000 */
[----:B------:R-:W-:Y:S01]  /*a060*/  IMAD.MOV.U32 R70, RZ, RZ, R247 ;  /* 0x000000ffff467224 */ /* 0x000fe200078e00f7 */
[----:B------:R-:W-:Y:S01]  /*a070*/  MOV R125, R246 ;  /* 0x000000f6007d7202 */ /* 0x000fe20000000f00 */
[----:B------:R-:W-:Y:S01]  /*a080*/  IMAD.MOV.U32 R0, RZ, RZ, R244 ;  /* 0x000000ffff007224 */ /* 0x000fe200078e00f4 */
[----:B--2---:R-:W-:Y:S01]  /*a090*/  HMMA.16816.F32 R120, R4, R16, R120 ;  /* 0x000000100478723c */ /* 0x004fe20000001878 */
[----:B------:R-:W-:-:S05]  /*a0a0*/  IMAD.MOV.U32 R68, RZ, RZ, R245 ;  /* 0x000000ffff447224 */ /* 0x000fca00078e00f5 */
[C---:B------:R-:W-:Y:S06]  /*a0b0*/  HMMA.16816.F32 R244, R4.reuse, R22, R88 ;  /* 0x0000001604f4723c */ /* 0x040fec0000001858 */
[----:B------:R-:W-:-:S12]  /*a0c0*/  HMMA.16816.F32 R4, R4, R18, R212 ;  /* 0x000000120404723c */ /* 0x000fd800000018d4 */
[----:B------:R-:W-:Y:S02]  /*a0d0*/  IMAD.MOV.U32 R3, RZ, RZ, R120 ;  /* 0x000000ffff037224 */ /* 0x000fe400078e0078 */
[----:B------:R-:W-:Y:S02]  /*a0e0*/  IMAD.MOV.U32 R69, RZ, RZ, R122 ;  /* 0x000000ffff457224 */ /* 0x000fe400078e007a */
[----:B------:R-:W-:Y:S02]  /*a0f0*/  IMAD.MOV.U32 R127, RZ, RZ, R123 ;  /* 0x000000ffff7f7224 */ /* 0x000fe400078e007b */
[----:B------:R-:W-:Y:S02]  /*a100*/  IMAD.MOV.U32 R132, RZ, RZ, R121 ;  /* 0x000000ffff847224 */ /* 0x000fe400078e0079 */
[----:B------:R-:W-:Y:S02]  /*a110*/  IMAD.MOV.U32 R121, RZ, RZ, R247 ;  /* 0x000000ffff797224 */ /* 0x000fe400078e00f7 */
[----:B------:R-:W-:-:S02]  /*a120*/  IMAD.MOV.U32 R89, RZ, RZ, R244 ;  /* 0x000000ffff597224 */ /* 0x000fc400078e00f4 */
[----:B------:R-:W-:Y:S02]  /*a130*/  IMAD.MOV.U32 R120, RZ, RZ, R4 ;  /* 0x000000ffff787224 */ /* 0x000fe400078e0004 */
[----:B------:R-:W-:Y:S02]  /*a140*/  IMAD.MOV.U32 R91, RZ, RZ, R5 ;  /* 0x000000ffff5b7224 */ /* 0x000fe400078e0005 */
[----:B------:R-:W-:Y:S02]  /*a150*/  IMAD.MOV.U32 R90, RZ, RZ, R6 ;  /* 0x000000ffff5a7224 */ /* 0x000fe400078e0006 */
[----:B------:R-:W-:Y:S02]  /*a160*/  IMAD.MOV.U32 R2, RZ, RZ, R7 ;  /* 0x000000ffff027224 */ /* 0x000fe400078e0007 */
[----:B------:R-:W-:Y:S01]  /*a170*/  HMMA.16816.F32 R4, R8, R22, R72 ;  /* 0x000000160804723c */ /* 0x000fe20000001848 */
[----:B------:R-:W-:Y:S02]  /*a180*/  IMAD.MOV.U32 R88, RZ, RZ, R245 ;  /* 0x000000ffff587224 */ /* 0x000fe400078e00f5 */
[----:B------:R-:W-:-:S03]  /*a190*/  IMAD.MOV.U32 R71, RZ, RZ, R246 ;  /* 0x000000ffff477224 */ /* 0x000fc600078e00f6 */
[C---:B------:R-:W-:Y:S06]  /*a1a0*/  HMMA.16816.F32 R20, R8.reuse, R16, R248 ;  /* 0x000000100814723c */ /* 0x040fec00000018f8 */
[----:B------:R-:W-:Y:S01]  /*a1b0*/  HMMA.16816.F32 R248, R8, R18, R24 ;  /* 0x0000001208f8723c */ /* 0x000fe20000001818 */
[----:B------:R-:W-:Y:S04]  /*a1c0*/  LDSM.16.M88.4 R16, [R228] ;  /* 0x00000000e410783b */ /* 0x000fe80000000200 */
[----:B------:R-:W-:Y:S02]  /*a1d0*/  LDSM.16.M88.4 R8, [R232] ;  /* 0x00000000e808783b */ /* 0x000fe40000000200 */
[----:B------:R-:W-:Y:S01]  /*a1e0*/  MOV R24, R70 ;  /* 0x0000004600187202 */ /* 0x000fe20000000f00 */
[----:B------:R-:W-:-:S04]  /*a1f0*/  IMAD.MOV.U32 R25, RZ, RZ, R0 ;  /* 0x000000ffff197224 */ /* 0x000fc800078e0000 */
        /* <DEDUP_REMOVED lines=8> */
[----:B------:R-:W1:Y:S01]  /*a280*/  LDSM.16.M88.4 R4, [R232+0x2000] ;  /* 0x00200000e804783b */ /* 0x000e620000000200 */
[----:B------:R-:W-:Y:S02]  /*a290*/  IMAD.MOV.U32 R123, RZ, RZ, R22 ;  /* 0x000000ffff7b7224 */ /* 0x000fe400078e0016 */
[----:B------:R-:W-:Y:S02]  /*a2a0*/  IMAD.MOV.U32 R122, RZ, RZ, R23 ;  /* 0x000000ffff7a7224 */ /* 0x000fe400078e0017 */
[----:B-1----:R-:W-:Y:S07]  /*a2b0*/  HMMA.16816.F32 R20, R4, R16, R84 ;  /* 0x000000100414723c */ /* 0x002fee0000001854 */
[----:B------:R-:W-:-:S02]  /*a2c0*/  IMAD.MOV.U32 R87, RZ, RZ, R125 ;  /* 0x000000ffff577224 */ /* 0x000fc400078e007d */
[----:B------:R-:W-:-:S15]  /*a2d0*/  IMAD.MOV.U32 R86, RZ, RZ, R68 ;  /* 0x000000ffff567224 */ /* 0x000fde00078e0044 */
[----:B------:R-:W-:Y:S02]  /*a2e0*/  IMAD.MOV.U32 R0, RZ, RZ, R22 ;  /* 0x000000ffff007224 */ /* 0x000fe400078e0016 */
[----:B------:R-:W-:Y:S02]  /*a2f0*/  IMAD.MOV.U32 R124, RZ, RZ, R20 ;  /* 0x000000ffff7c7224 */ /* 0x000fe400078e0014 */
[----:B------:R-:W-:Y:S02]  /*a300*/  IMAD.MOV.U32 R85, RZ, RZ, R21 ;  /* 0x000000ffff557224 */ /* 0x000fe400078e0015 */
[----:B------:R-:W-:Y:S02]  /*a310*/  IMAD.MOV.U32 R70, RZ, RZ, R23 ;  /* 0x000000ffff467224 */ /* 0x000fe400078e0017 */
[----:B------:R-:W-:Y:S07]  /*a320*/  HMMA.16816.F32 R20, R8, R16, R64 ;  /* 0x000000100814723c */ /* 0x000fee0000001840 */
[----:B------:R-:W-:-:S02]  /*a330*/  IMAD.MOV.U32 R65, RZ, RZ, R69 ;  /* 0x000000ffff417224 */ /* 0x000fc400078e0045 */
[----:B------:R-:W-:Y:S02]  /*a340*/  IMAD.MOV.U32 R67, RZ, RZ, R0 ;  /* 0x000000ffff437224 */ /* 0x000fe400078e0000 */
[----:B------:R-:W-:Y:S02]  /*a350*/  IMAD.MOV.U32 R64, RZ, RZ, R132 ;  /* 0x000000ffff407224 */ /* 0x000fe400078e0084 */
[----:B------:R-:W-:-:S11]  /*a360*/  IMAD.MOV.U32 R66, RZ, RZ, R3 ;  /* 0x000000ffff427224 */ /* 0x000fd600078e0003 */
[----:B------:R-:W-:Y:S02]  /*a370*/  IMAD.MOV.U32 R212, RZ, RZ, R21 ;  /* 0x000000ffffd47224 */ /* 0x000fe400078e0015 */
[----:B------:R-:W-:Y:S02]  /*a380*/  IMAD.MOV.U32 R126, RZ, RZ, R20 ;  /* 0x000000ffff7e7224 */ /* 0x000fe400078e0014 */
[----:B------:R-:W-:Y:S02]  /*a390*/  IMAD.MOV.U32 R125, RZ, RZ, R22 ;  /* 0x000000ffff7d7224 */ /* 0x000fe400078e0016 */
[----:B------:R-:W-:Y:S02]  /*a3a0*/  IMAD.MOV.U32 R68, RZ, RZ, R23 ;  /* 0x000000ffff447224 */ /* 0x000fe400078e0017 */
[-C--:B------:R-:W-:Y:S06]  /*a3b0*/  HMMA.16816.F32 R20, R4, R18.reuse, R60 ;  /* 0x000000120414723c */ /* 0x080fec000000183c */
[----:B------:R-:W-:Y:S01]  /*a3c0*/  HMMA.16816.F32 R16, R8, R18, R32 ;  /* 0x000000120810723c */ /* 0x000fe20000001820 */
[----:B------:R-:W-:-:S02]  /*a3d0*/  IMAD.MOV.U32 R60, RZ, RZ, R212 ;  /* 0x000000ffff3c7224 */ /* 0x000fc400078e00d4 */
[----:B------:R-:W-:-:S15]  /*a3e0*/  IMAD.MOV.U32 R63, RZ, RZ, R123 ;  /* 0x000000ffff3f7224 */ /* 0x000fde00078e007b */
[----:B------:R-:W-:Y:S02]  /*a3f0*/  IMAD.MOV.U32 R62, RZ, RZ, R21 ;  /* 0x000000ffff3e7224 */ /* 0x000fe400078e0015 */
[----:B------:R-:W-:Y:S02]  /*a400*/  IMAD.MOV.U32 R61, RZ, RZ, R20 ;  /* 0x000000ffff3d7224 */ /* 0x000fe400078e0014 */
[----:B------:R-:W-:Y:S02]  /*a410*/  IMAD.MOV.U32 R69, RZ, RZ, R22 ;  /* 0x000000ffff457224 */ /* 0x000fe400078e0016 */
[----:B------:R-:W-:Y:S02]  /*a420*/  IMAD.MOV.U32 R252, RZ, RZ, R23 ;  /* 0x000000fffffc7224 */ /* 0x000fe400078e0017 */
[----:B------:R-:W1:Y:S01]  /*a430*/  LDSM.16.M88.4 R20, [R228+0x800] ;  /* 0x00080000e414783b */ /* 0x000e620000000200 */
[----:B------:R-:W-:Y:S02]  /*a440*/  IMAD.MOV.U32 R84, RZ, RZ, R18 ;  /* 0x000000ffff547224 */ /* 0x000fe400078e0012 */
[----:B------:R-:W-:-:S02]  /*a450*/  IMAD.MOV.U32 R0, RZ, RZ, R16 ;  /* 0x000000ffff007224 */ /* 0x000fc400078e0010 */
[----:B------:R-:W-:Y:S02]  /*a460*/  IMAD.MOV.U32 R243, RZ, RZ, R17 ;  /* 0x000000fffff37224 */ /* 0x000fe400078e0011 */
[----:B------:R-:W-:Y:S02]  /*a470*/  IMAD.MOV.U32 R138, RZ, RZ, R19 ;  /* 0x000000ffff8a7224 */ /* 0x000fe400078e0013 */
[----:B------:R-:W2:Y:S01]  /*a480*/  LDSM.16.M88.4 R16, [R228+0x1000] ;  /* 0x00100000e410783b */ /* 0x000ea20000000200 */
[-C--:B-1----:R-:W-:Y:S06]  /*a490*/  HMMA.16816.F32 R32, R8, R20.reuse, R80 ;  /* 0x000000140820723c */ /* 0x082fec0000001850 */
[C---:B------:R-:W-:Y:S06]  /*a4a0*/  HMMA.16816.F32 R244, R4.reuse, R20, R56 ;  /* 0x0000001404f4723c */ /* 0x040fec0000001838 */
[----:B------:R-:W-:Y:S01]  /*a4b0*/  HMMA.16816.F32 R212, R4, R22, R52 ;  /* 0x0000001604d4723c */ /* 0x000fe20000001834 */
[----:B------:R-:W-:-:S02]  /*a4c0*/  IMAD.MOV.U32 R56, RZ, RZ, R127 ;  /* 0x000000ffff387224 */ /* 0x000fc400078e007f */
[----:B------:R-:W-:Y:S02]  /*a4d0*/  IMAD.MOV.U32 R57, RZ, RZ, R126 ;  /* 0x000000ffff397224 */ /* 0x000fe400078e007e */
[----:B------:R-:W-:Y:S02]  /*a4e0*/  IMAD.MOV.U32 R58, RZ, RZ, R125 ;  /* 0x000000ffff3a7224 */ /* 0x000fe400078e007d */
[----:B------:R-:W-:Y:S02]  /*a4f0*/  IMAD.MOV.U32 R59, RZ, RZ, R124 ;  /* 0x000000ffff3b7224 */ /* 0x000fe400078e007c */
[----:B------:R-:W-:Y:S01]  /*a500*/  HMMA.16816.F32 R124, R8, R22, R48 ;  /* 0x00000016087c723c */ /* 0x000fe20000001830 */
[----:B------:R-:W1:Y:S02]  /*a510*/  LDSM.16.M88.4 R20, [R228+0x1800] ;  /* 0x00180000e414783b */ /* 0x000e640000000200 */
[----:B------:R-:W-:Y:S01]  /*a520*/  MOV R137, R32 ;  /* 0x0000002000897202 */ /* 0x000fe20000000f00 */
[----:B------:R-:W-:-:S02]  /*a530*/  IMAD.MOV.U32 R32, RZ, RZ, R67 ;  /* 0x000000ffff207224 */ /* 0x000fc400078e0043 */
        /* <DEDUP_REMOVED lines=10> */
[----:B------:R-:W-:Y:S02]  /*a5e0*/  IMAD.MOV.U32 R73, RZ, RZ, R120 ;  /* 0x000000ffff497224 */ /* 0x000fe400078e0078 */
[----:B------:R-:W-:Y:S01]  /*a5f0*/  IMAD.MOV.U32 R132, RZ, RZ, R33 ;  /* 0x000000ffff847224 */ /* 0x000fe200078e0021 */
[----:B--2---:R-:W-:Y:S01]  /*a600*/  HMMA.16816.F32 R120, R8, R16, R44 ;  /* 0x000000100878723c */ /* 0x004fe2000000182c */
[----:B------:R-:W-:-:S02]  /*a610*/  IMAD.MOV.U32 R51, RZ, RZ, R65 ;  /* 0x000000ffff337224 */ /* 0x000fc400078e0041 */
[----:B------:R-:W-:Y:S02]  /*a620*/  IMAD.MOV.U32 R49, RZ, RZ, R66 ;  /* 0x000000ffff317224 */ /* 0x000fe400078e0042 */
[----:B------:R-:W-:Y:S01]  /*a630*/  IMAD.MOV.U32 R61, RZ, RZ, R26 ;  /* 0x000000ffff3d7224 */ /* 0x000fe200078e001a */
[----:B------:R-:W-:Y:S01]  /*a640*/  MOV R26, R75 ;  /* 0x0000004b001a7202 */ /* 0x000fe20000000f00 */
[----:B------:R-:W-:Y:S02]  /*a650*/  IMAD.MOV.U32 R62, RZ, RZ, R27 ;  /* 0x000000ffff3e7224 */ /* 0x000fe400078e001b */
[----:B------:R-:W-:Y:S02]  /*a660*/  IMAD.MOV.U32 R33, RZ, RZ, R85 ;  /* 0x000000ffff217224 */ /* 0x000fe400078e0055 */
[----:B------:R-:W-:Y:S01]  /*a670*/  IMAD.MOV.U32 R65, RZ, RZ, R86 ;  /* 0x000000ffff417224 */ /* 0x000fe200078e0056 */
[----:B-1----:R-:W-:Y:S01]  /*a680*/  HMMA.16816.F32 R52, R4, R20, R96 ;  /* 0x000000140434723c */ /* 0x002fe20000001860 */
        /* <DEDUP_REMOVED lines=15> */
[----:B------:R-:W-:Y:S01]  /*a780*/  HMMA.16816.F32 R36, R8, R18, R28 ;  /* 0x000000120824723c */ /* 0x000fe2000000181c */
[----:B------:R-:W1:Y:S01]  /*a790*/  LDSM.16.M88.4 R16, [R228+0x2000] ;  /* 0x00200000e410783b */ /* 0x000e620000000200 */
[----:B------:R-:W-:-:S02]  /*a7a0*/  IMAD.MOV.U32 R41, RZ, RZ, R70 ;  /* 0x000000ffff297224 */ /* 0x000fc400078e0046 */
[----:B------:R-:W-:Y:S01]  /*a7b0*/  IMAD.MOV.U32 R42, RZ, RZ, R69 ;  /* 0x000000ffff2a7224 */ /* 0x000fe200078e0045 */
[----:B------:R-:W-:Y:S01]  /*a7c0*/  MOV R106, R47 ;  /* 0x0000002f006a7202 */ /* 0x000fe20000000f00 */
[----:B------:R-:W-:Y:S01]  /*a7d0*/  IMAD.MOV.U32 R43, RZ, RZ, R68 ;  /* 0x000000ffff2b7224 */ /* 0x000fe200078e0044 */
[C---:B------:R-:W-:Y:S01]  /*a7e0*/  HMMA.16816.F32 R32, R8.reuse, R22, R100 ;  /* 0x000000160820723c */ /* 0x040fe20000001864 */
[----:B------:R-:W-:Y:S02]  /*a7f0*/  IMAD.MOV.U32 R40, RZ, RZ, R64 ;  /* 0x000000ffff287224 */ /* 0x000fe400078e0040 */
[----:B------:R-:W-:Y:S02]  /*a800*/  IMAD.MOV.U32 R107, RZ, RZ, R48 ;  /* 0x000000ffff6b7224 */ /* 0x000fe400078e0030 */
[----:B------:R-:W-:Y:S01]  /*a810*/  IMAD.MOV.U32 R104, RZ, RZ, R45 ;  /* 0x000000ffff687224 */ /* 0x000fe200078e002d */
[----:B------:R-:W-:Y:S01]  /*a820*/  HMMA.16816.F32 R68, R8, R20, R76 ;  /* 0x000000140844723c */ /* 0x000fe2000000184c */
[----:B------:R-:W-:Y:S01]  /*a830*/  IMAD.MOV.U32 R101, RZ, RZ, R41 ;  /* 0x000000ffff657224 */ /* 0x000fe200078e0029 */
[----:B------:R-:W2:Y:S01]  /*a840*/  LDSM.16.M88.4 R20, [R228+0x3000] ;  /* 0x00300000e414783b */ /* 0x000ea20000000200 */
[----:B------:R-:W-:-:S02]  /*a850*/  IMAD.MOV.U32 R103, RZ, RZ, R42 ;  /* 0x000000ffff677224 */ /* 0x000fc400078e002a */
[----:B------:R-:W-:Y:S02]  /*a860*/  IMAD.MOV.U32 R100, RZ, RZ, R43 ;  /* 0x000000ffff647224 */ /* 0x000fe400078e002b */
[----:B------:R-:W-:Y:S02]  /*a870*/  IMAD.MOV.U32 R41, RZ, RZ, R65 ;  /* 0x000000ffff297224 */ /* 0x000fe400078e0041 */
[----:B------:R-:W-:Y:S02]  /*a880*/  IMAD.MOV.U32 R42, RZ, RZ, R66 ;  /* 0x000000ffff2a7224 */ /* 0x000fe400078e0042 */
[----:B------:R-:W-:Y:S02]  /*a890*/  IMAD.MOV.U32 R43, RZ, RZ, R67 ;  /* 0x000000ffff2b7224 */ /* 0x000fe400078e0043 */
[----:B------:R-:W-:Y:S02]  /*a8a0*/  IMAD.MOV.U32 R102, RZ, RZ, R44 ;  /* 0x000000ffff667224 */ /* 0x000fe400078e002c */
[----:B------:R-:W-:Y:S01]  /*a8b0*/  IMAD.MOV.U32 R105, RZ, RZ, R46 ;  /* 0x000000ffff697224 */ /* 0x000fe200078e002e */
[----:B-1----:R-:W-:Y:S06]  /*a8c0*/  HMMA.16816.F32 R64, R8, R16, R108 ;  /* 0x000000100840723c */ /* 0x002fec000000186c */
[----:B------:R-:W-:Y:S01]  /*a8d0*/  HMMA.16816.F32 R76, R4, R18, R116 ;  /* 0x00000012044c723c */ /* 0x000fe20000001874 */
[----:B------:R-:W-:-:S02]  /*a8e0*/  IMAD.MOV.U32 R108, RZ, RZ, R49 ;  /* 0x000000ffff6c7224 */ /* 0x000fc400078e0031 */
[----:B------:R-:W-:Y:S02]  /*a8f0*/  IMAD.MOV.U32 R109, RZ, RZ, R50 ;  /* 0x000000ffff6d7224 */ /* 0x000fe400078e0032 */
[----:B------:R-:W-:Y:S01]  /*a900*/  IMAD.MOV.U32 R110, RZ, RZ, R51 ;  /* 0x000000ffff6e7224 */ /* 0x000fe200078e0033 */
[----:B------:R-:W-:Y:S01]  /*a910*/  HMMA.16816.F32 R28, R8, R18, R92 ;  /* 0x00000012081c723c */ /* 0x000fe2000000185c */
[----:B------:R-:W-:-:S05]  /*a920*/  IMAD.MOV.U32 R111, RZ, RZ, R56 ;  /* 0x000000ffff6f7224 */ /* 0x000fca00078e0038 */
[C---:B------:R-:W-:Y:S01]  /*a930*/  HMMA.16816.F32 R48, R4.reuse, R16, R112 ;  /* 0x000000100430723c */ /* 0x040fe20000001870 */
[----:B------:R-:W1:Y:S01]  /*a940*/  LDSM.16.M88.4 R16, [R228+0x2800] ;  /* 0x00280000e410783b */ /* 0x000e620000000200 */
[----:B------:R-:W-:Y:S02]  /*a950*/  IMAD.MOV.U32 R92, RZ, RZ, R61 ;  /* 0x000000ffff5c7224 */ /* 0x000fe400078e003d */
[----:B------:R-:W-:Y:S02]  /*a960*/  IMAD.MOV.U32 R93, RZ, RZ, R62 ;  /* 0x000000ffff5d7224 */ /* 0x000fe400078e003e */
[----:B------:R-:W-:Y:S01]  /*a970*/  IMAD.MOV.U32 R94, RZ, RZ, R63 ;  /* 0x000000ffff5e7224 */ /* 0x000fe200078e003f */
[----:B--2---:R-:W-:Y:S01]  /*a980*/  HMMA.16816.F32 R40, R4, R20, R40 ;  /* 0x000000140428723c */ /* 0x004fe20000001828 */
[----:B------:R-:W-:Y:S02]  /*a990*/  IMAD.MOV.U32 R115, RZ, RZ, R60 ;  /* 0x000000ffff737224 */ /* 0x000fe400078e003c */
[----:B------:R-:W-:-:S02]  /*a9a0*/  IMAD.MOV.U32 R95, RZ, RZ, R24 ;  /* 0x000000ffff5f7224 */ /* 0x000fc400078e0018 */
[----:B------:R-:W-:Y:S01]  /*a9b0*/  IMAD.MOV.U32 R112, RZ, RZ, R57 ;  /* 0x000000ffff707224 */ /* 0x000fe200078e0039 */
[----:B------:R-:W-:Y:S01]  /*a9c0*/  HMMA.16816.F32 R104, R4, R22, R104 ;  /* 0x000000160468723c */ /* 0x000fe20000001868 */
[----:B------:R-:W-:Y:S02]  /*a9d0*/  IMAD.MOV.U32 R113, RZ, RZ, R58 ;  /* 0x000000ffff717224 */ /* 0x000fe400078e003a */
[----:B------:R-:W-:Y:S02]  /*a9e0*/  IMAD.MOV.U32 R114, RZ, RZ, R59 ;  /* 0x000000ffff727224 */ /* 0x000fe400078e003b */
[----:B------:R-:W-:Y:S01]  /*a9f0*/  IMAD.MOV.U32 R119, RZ, RZ, R112 ;  /* 0x000000ffff777224 */ /* 0x000fe200078e0070 */
[----:B------:R-:W-:Y:S01]  /*aa00*/  HMMA.16816.F32 R56, R8, R20, R204 ;  /* 0x000000140838723c */ /* 0x000fe200000018cc */
[----:B------:R-:W-:Y:S02]  /*aa10*/  IMAD.MOV.U32 R112, RZ, RZ, R113 ;  /* 0x000000ffff707224 */ /* 0x000fe400078e0071 */
[----:B------:R-:W-:-:S02]  /*aa20*/  IMAD.MOV.U32 R113, RZ, RZ, R114 ;  /* 0x000000ffff717224 */ /* 0x000fc400078e0072 */
[----:B------:R-:W-:Y:S02]  /*aa30*/  IMAD.MOV.U32 R114, RZ, RZ, R115 ;  /* 0x000000ffff727224 */ /* 0x000fe400078e0073 */
[----:B------:R-:W-:Y:S02]  /*aa40*/  IMAD.MOV.U32 R115, RZ, RZ, R100 ;  /* 0x000000ffff737224 */ /* 0x000fe400078e0064 */
[----:B------:R-:W-:Y:S02]  /*aa50*/  IMAD.MOV.U32 R100, RZ, RZ, R0 ;  /* 0x000000ffff647224 */ /* 0x000fe400078e0000 */
[----:B------:R-:W-:Y:S01]  /*aa60*/  IMAD.U32 R0, RZ, RZ, UR4 ;  /* 0x00000004ff007e24 */ /* 0x000fe2000f8e00ff */
[-C--:B-1----:R-:W-:Y:S06]  /*aa70*/  HMMA.16816.F32 R44, R4, R16.reuse, R208 ;  /* 0x00000010042c723c */ /* 0x082fec00000018d0 */
[----:B------:R-:W-:Y:S01]  /*aa80*/  HMMA.16816.F32 R60, R8, R16, R128 ;  /* 0x00000010083c723c */ /* 0x000fe20000001880 */
[----:B------:R-:W-:Y:S01]  /*aa90*/  IMAD.MOV.U32 R211, RZ, RZ, R2 ;  /* 0x000000ffffd37224 */ /* 0x000fe200078e0002 */
[----:B------:R-:W-:Y:S01]  /*aaa0*/  MOV R210, R75 ;  /* 0x0000004b00d27202 */ /* 0x000fe20000000f00 */
[----:B------:R-:W1:Y:S01]  /*aab0*/  S2R R2, SR_TID.X ;  /* 0x0000000000027919 */ /* 0x000e620000002100 */
[----:B------:R-:W-:-:S02]  /*aac0*/  IMAD.MOV.U32 R208, RZ, RZ, R73 ;  /* 0x000000ffffd07224 */ /* 0x000fc400078e0049 */
[----:B------:R-:W-:Y:S02]  /*aad0*/  IMAD.MOV.U32 R209, RZ, RZ, R74 ;  /* 0x000000ffffd17224 */ /* 0x000fe400078e004a */
[----:B------:R-:W-:Y:S02]  /*aae0*/  IMAD.MOV.U32 R128, RZ, RZ, R25 ;  /* 0x000000ffff807224 */ /* 0x000fe400078e0019 */
[----:B------:R-:W-:Y:S02]  /*aaf0*/  IMAD.MOV.U32 R129, RZ, RZ, R26 ;  /* 0x000000ffff817224 */ /* 0x000fe400078e001a */
[----:B------:R-:W-:Y:S02]  /*ab00*/  IMAD.MOV.U32 R130, RZ, RZ, R27 ;  /* 0x000000ffff827224 */ /* 0x000fe400078e001b */
[----:B------:R-:W-:Y:S01]  /*ab10*/  IMAD.MOV.U32 R131, RZ, RZ, R72 ;  /* 0x000000ffff837224 */ /* 0x000fe200078e0048 */
[-C--:B------:R-:W-:Y:S06]  /*ab20*/  HMMA.16816.F32 R24, R8, R18.reuse, R216 ;  /* 0x000000120818723c */ /* 0x080fec00000018d8 */
[----:B------:R-:W-:Y:S01]  /*ab30*/  HMMA.16816.F32 R72, R4, R18, R220 ;  /* 0x000000120448723c */ /* 0x000fe200000018dc */
[----:B------:R-:W2:Y:S01]  /*ab40*/  LDSM.16.M88.4 R16, [R228+0x3800] ;  /* 0x00380000e410783b */ /* 0x000ea20000000200 */
[----:B------:R-:W-:-:S04]  /*ab50*/  DEPBAR.LE SB0, 0x0 ;  /* 0x000080000000791a */ /* 0x000fc80000000000 */
[----:B-1----:R-:W-:-:S05]  /*ab60*/  IMAD.SHL.U32 R2, R2, 0x2, RZ ;  /* 0x0000000202027824 */ /* 0x002fca00078e00ff */
[----:B------:R-:W-:-:S05]  /*ab70*/  LOP3.LUT R2, R2, 0x6, RZ, 0xc0, !PT ;  /* 0x0000000602027812 */ /* 0x000fca00078ec0ff */
[----:B------:R-:W-:-:S04]  /*ab80*/  IMAD R0, R0, 0x80, R2 ;  /* 0x0000008000007824 */ /* 0x000fc800078e0202 */
[C---:B------:R-:W-:Y:S01]  /*ab90*/  VIADD R2, R0.reuse, 0x1 ;  /* 0x0000000100027836 */ /* 0x040fe20000000000 */
[CC--:B------:R-:W-:Y:S02]  /*aba0*/  ISETP.GE.AND P4, PT, R0.reuse, R14.reuse, PT ;  /* 0x0000000e0000720c */ /* 0x0c0fe40003f86270 */
[-C--:B------:R-:W-:Y:S01]  /*abb0*/  ISETP.GE.AND P3, PT, R0, R15.reuse, PT ;  /* 0x0000000f0000720c */ /* 0x080fe20003f66270 */
[----:B------:R-:W-:Y:S01]  /*abc0*/  BAR.SYNC.DEFER_BLOCKING 0x0 ;  /* 0x0000000000007b1d */ /* 0x000fe20000010000 */
[C---:B------:R-:W-:Y:S02]  /*abd0*/  ISETP.GE.AND P6, PT, R2.reuse, R14, PT ;  /* 0x0000000e0200720c */ /* 0x040fe40003fc6270 */
[C---:B------:R-:W-:Y:S02]  /*abe0*/  ISETP.GE.AND P5, PT, R2.reuse, R15, PT ;  /* 0x0000000f0200720c */ /* 0x040fe40003fa6270 */
[CC--:B------:R-:W-:Y:S02]  /*abf0*/  ISETP.GE.AND P0, PT, R2.reuse, R13.reuse, PT ;  /* 0x0000000d0200720c */ /* 0x0c0fe40003f06270 */
[----:B------:R-:W-:Y:S01]  /*ac00*/  ISETP.GE.AND P2, PT, R2, R12, PT ;  /* 0x0000000c0200720c */ /* 0x000fe20003f46270 */
[C---:B------:R-:W-:Y:S01]  /*ac10*/  VIADD R2, R0.reuse, 0x8 ;  /* 0x0000000800027836 */ /* 0x040fe20000000000 */
[----:B--2---:R-:W-:Y:S01]  /*ac20*/  HMMA.16816.F32 R108, R4, R16, R108 ;  /* 0x00000010046c723c */ /* 0x004fe2000000186c */
[----:B------:R-:W-:-:S02]  /*ac30*/  ISETP.GE.AND P1, PT, R0, R13, PT ;  /* 0x0000000d0000720c */ /* 0x000fc40003f26270 */
[----:B------:R-:W-:Y:S02]  /*ac40*/  FSEL R99, R99, -INF , !P0 ;  /* 0xff80000063637808 */ /* 0x000fe40004000000 */
[----:B------:R-:W-:Y:S01]  /*ac50*/  ISETP.GE.AND P0, PT, R2, R12, PT ;  /* 0x0000000c0200720c */ /* 0x000fe20003f06270 */
[----:B------:R-:W-:Y:S01]  /*ac60*/  HMMA.16816.F32 R208, R4, R18, R208 ;  /* 0x0000001204d0723c */ /* 0x000fe200000018d0 */
[----:B------:R-:W-:-:S05]  /*ac70*/  FSEL R101, R101, -INF , !P2 ;  /* 0xff80000065657808 */ /* 0x000fca0005000000 */
[C---:B------:R-:W-:Y:S06]  /*ac80*/  HMMA.16816.F32 R4, R8.reuse, R22, R128 ;  /* 0x000000160804723c */ /* 0x040fec0000001880 */
[C---:B------:R-:W-:Y:S06]  /*ac90*/  HMMA.16816.F32 R20, R8.reuse, R16, R92 ;  /* 0x000000100814723c */ /* 0x040fec000000185c */
[----:B------:R-:W-:Y:S01]  /*aca0*/  HMMA.16816.F32 R8, R8, R18, R248 ;  /* 0x000000120808723c */ /* 0x000fe200000018f8 */
[----:B------:R-:W-:-:S02]  /*acb0*/  FSEL R16, R119, -INF , !P4 ;  /* 0xff80000077107808 */ /* 0x000fc40006000000 */
[----:B------:R-:W-:Y:S02]  /*acc0*/  ISETP.GE.AND P4, PT, R0, R12, PT ;  /* 0x0000000c0000720c */ /* 0x000fe40003f86270 */
[----:B------:R-:W-:Y:S02]  /*acd0*/  FSEL R17, R112, -INF , !P3 ;  /* 0xff80000070117808 */ /* 0x000fe40005800000 */
[----:B------:R-:W-:Y:S02]  /*ace0*/  FSEL R93, R113, -INF , !P1 ;  /* 0xff800000715d7808 */ /* 0x000fe40004800000 */
[----:B------:R-:W-:Y:S02]  /*acf0*/  FSEL R97, R97, -INF , !P4 ;  /* 0xff80000061617808 */ /* 0x000fe40006000000 */
[C---:B------:R-:W-:Y:S02]  /*ad00*/  ISETP.GE.AND P3, PT, R2.reuse, R14, PT ;  /* 0x0000000e0200720c */ /* 0x040fe40003f66270 */
[----:B------:R-:W-:-:S02]  /*ad10*/  ISETP.GE.AND P1, PT, R2, R15, PT ;  /* 0x0000000f0200720c */ /* 0x000fc40003f26270 */
[----:B------:R-:W-:Y:S01]  /*ad20*/  ISETP.GE.AND P4, PT, R2, R13, PT ;  /* 0x0000000d0200720c */ /* 0x000fe20003f86270 */
[----:B------:R-:W-:Y:S01]  /*ad30*/  VIADD R2, R0, 0x9 ;  /* 0x0000000900027836 */ /* 0x000fe20000000000 */
[----:B------:R-:W-:Y:S02]  /*ad40*/  FSEL R18, R114, -INF , !P6 ;  /* 0xff80000072127808 */ /* 0x000fe40007000000 */
[----:B------:R-:W-:Y:S02]  /*ad50*/  FSEL R94, R115, -INF , !P5 ;  /* 0xff800000735e7808 */ /* 0x000fe40006800000 */
[----:B------:R-:W-:Y:S02]  /*ad60*/  FSEL R92, R100, -INF , !P3 ;  /* 0xff800000645c7808 */ /* 0x000fe40005800000 */
[C---:B------:R-:W-:Y:S02]  /*ad70*/  ISETP.GE.AND P6, PT, R2.reuse, R14, PT ;  /* 0x0000000e0200720c */ /* 0x040fe40003fc6270 */
[----:B------:R-:W-:-:S02]  /*ad80*/  ISETP.GE.AND P5, PT, R2, R15, PT ;  /* 0x0000000f0200720c */ /* 0x000fc40003fa6270 */
[C---:B------:R-:W-:Y:S02]  /*ad90*/  ISETP.GE.AND P2, PT, R2.reuse, R13, PT ;  /* 0x0000000d0200720c */ /* 0x040fe40003f46270 */
[----:B------:R-:W-:Y:S01]  /*ada0*/  ISETP.GE.AND P3, PT, R2, R12, PT ;  /* 0x0000000c0200720c */ /* 0x000fe20003f66270 */
[----:B------:R-:W-:Y:S01]  /*adb0*/  VIADD R2, R0, 0x10 ;  /* 0x0000001000027836 */ /* 0x000fe20000000000 */
        /* <DEDUP_REMOVED lines=19> */
[----:B------:R-:W-:Y:S02]  /*aef0*/  FSEL R138, R244, -INF , !P0 ;  /* 0xff800000f48a7808 */ /* 0x000fe40004000000 */
        /* <DEDUP_REMOVED lines=8> */
[----:B------:R-:W-:Y:S02]  /*af80*/  FSEL R133, R245, -INF , !P5 ;  /* 0xff800000f5857808 */ /* 0x000fe40006800000 */
[----:B------:R-:W-:Y:S02]  /*af90*/  FSEL R204, R247, -INF , !P1 ;  /* 0xff800000f7cc7808 */ /* 0x000fe40004800000 */
[----:B------:R-:W-:Y:S02]  /*afa0*/  FSEL R115, R124, -INF , !P4 ;  /* 0xff8000007c737808 */ /* 0x000fe40006000000 */
[----:B------:R-:W-:-:S02]  /*afb0*/  ISETP.GE.AND P6, PT, R2, R14, PT ;  /* 0x0000000e0200720c */ /* 0x000fc40003fc6270 */
[C---:B------:R-:W-:Y:S02]  /*afc0*/  ISETP.GE.AND P5, PT, R2.reuse, R15, PT ;  /* 0x0000000f0200720c */ /* 0x040fe40003fa6270 */
[C---:B------:R-:W-:Y:S02]  /*afd0*/  ISETP.GE.AND P1, PT, R2.reuse, R13, PT ;  /* 0x0000000d0200720c */ /* 0x040fe40003f26270 */
[----:B------:R-:W-:Y:S01]  /*afe0*/  ISETP.GE.AND P4, PT, R2, R12, PT ;  /* 0x0000000c0200720c */ /* 0x000fe20003f86270 */
[----:B------:R-:W-:Y:S01]  /*aff0*/  VIADD R2, R0, 0x20 ;  /* 0x0000002000027836 */ /* 0x000fe20000000000 */
[----:B------:R-:W-:Y:S02]  /*b000*/  FSEL R116, R126, -INF , !P0 ;  /* 0xff8000007e747808 */ /* 0x000fe40004000000 */
[----:B------:R-:W-:Y:S02]  /*b010*/  FSEL R119, R212, -INF , !P2 ;  /* 0xff800000d4777808 */ /* 0x000fe40005000000 */
[----:B------:R-:W-:-:S02]  /*b020*/  FSEL R126, R214, -INF , !P3 ;  /* 0xff800000d67e7808 */ /* 0x000fc40005800000 */
        /* <DEDUP_REMOVED lines=11> */
[C---:B------:R-:W-:Y:S01]  /*b0e0*/  ISETP.GE.AND P6, PT, R2.reuse, R15, PT ;  /* 0x0000000f0200720c */ /* 0x040fe20003fc6270 */
[----:B------:R-:W-:Y:S01]  /*b0f0*/  STL [R1+0x48], R212 ;  /* 0x000048d401007387 */ /* 0x000fe20000100800 */
        /* <DEDUP_REMOVED lines=8> */
[C---:B------:R-:W-:Y:S01]  /*b180*/  ISETP.GE.AND P3, PT, R2.reuse, R15, PT ;  /* 0x0000000f0200720c */ /* 0x040fe20003f66270 */
[----:B------:R-:W-:Y:S01]  /*b190*/  STL [R1+0x3c], R206 ;  /* 0x00003cce01007387 */ /* 0x000fe20000100800 */
[C---:B------:R-:W-:Y:S02]  /*b1a0*/  ISETP.GE.AND P1, PT, R2.reuse, R13, PT ;  /* 0x0000000d0200720c */ /* 0x040fe40003f26270 */
[----:B------:R-:W-:Y:S01]  /*b1b0*/  ISETP.GE.AND P4, PT, R2, R12, PT ;  /* 0x0000000c0200720c */ /* 0x000fe20003f86270 */
[----:B------:R-:W-:Y:S01]  /*b1c0*/  VIADD R2, R0, 0x29 ;  /* 0x0000002900027836 */ /* 0x000fe20000000000 */
[----:B------:R-:W-:Y:S02]  /*b1d0*/  FSEL R132, R123, -INF , !P6 ;  /* 0xff8000007b847808 */ /* 0x000fe40007000000 */
[----:B------:R-:W-:Y:S02]  /*b1e0*/  FSEL R213, R89, -INF , !P5 ;  /* 0xff80000059d57808 */ /* 0x000fe40006800000 */
[----:B------:R-:W-:Y:S01]  /*b1f0*/  FSEL R215, R91, -INF , !P0 ;  /* 0xff8000005bd77808 */ /* 0x000fe20004000000 */
[----:B------:R-:W-:Y:S01]  /*b200*/  STL [R1+0x68], R132 ;  /* 0x0000688401007387 */ /* 0x000fe20000100800 */
        /* <DEDUP_REMOVED lines=8> */
[----:B------:R-:W-:Y:S01]  /*b290*/  FSEL R86, R86, -INF , !P4 ;  /* 0xff80000056567808 */ /* 0x000fe20006000000 */
[----:B------:R1:W-:Y:S01]  /*b2a0*/  STL [R1+0x64], R3 ;  /* 0x0000640301007387 */ /* 0x0003e20000100800 */
        /* <DEDUP_REMOVED lines=13> */
[----:B-1----:R-:W-:Y:S02]  /*b380*/  FSEL R3, R68, -INF , !P3 ;  /* 0xff80000044037808 */ /* 0x002fe40005800000 */
[----:B------:R-:W-:Y:S01]  /*b390*/  ISETP.GE.AND P3, PT, R2, R12, PT ;  /* 0x0000000c0200720c */ /* 0x000fe20003f66270 */
[----:B------:R1:W-:Y:S01]  /*b3a0*/  STL [R1+0x58], R36 ;  /* 0x0000582401007387 */ /* 0x0003e20000100800 */
[----:B------:R-:W-:Y:S02]  /*b3b0*/  IADD3 R2, R0, 0x38, RZ ;  /* 0x0000003800027810 */ /* 0x000fe40007ffe0ff */
        /* <DEDUP_REMOVED lines=11> */
[----:B------:R-:W-:Y:S01]  /*b470*/  STL [R1+0x4c], R37 ;  /* 0x00004c2501007387 */ /* 0x000fe20000100800 */
[----:B------:R-:W-:Y:S02]  /*b480*/  FSEL R32, R32, -INF , !P1 ;  /* 0xff80000020207808 */ /* 0x000fe40004800000 */
[C---:B------:R-:W-:Y:S02]  /*b490*/  ISETP.GE.AND P6, PT, R2.reuse, R14, PT ;  /* 0x0000000e0200720c */ /* 0x040fe40003fc6270 */
[C---:B------:R-:W-:Y:S01]  /*b4a0*/  ISETP.GE.AND P5, PT, R2.reuse, R15, PT ;  /* 0x0000000f0200720c */ /* 0x040fe20003fa6270 */
[----:B------:R-:W-:Y:S01]  /*b4b0*/  STL [R1+0x8], R32 ;  /* 0x0000082001007387 */ /* 0x000fe20000100800 */
[C---:B------:R-:W-:Y:S02]  /*b4c0*/  ISETP.GE.AND P3, PT, R2.reuse, R13, PT ;  /* 0x0000000d0200720c */ /* 0x040fe40003f66270 */
[----:B------:R-:W-:Y:S01]  /*b4d0*/  ISETP.GE.AND P1, PT, R2, R12, PT ;  /* 0x0000000c0200720c */ /* 0x000fe20003f26270 */
[----:B------:R-:W-:Y:S01]  /*b4e0*/  VIADD R2, R0, 0x40 ;  /* 0x0000004000027836 */ /* 0x000fe20000000000 */
[----:B------:R-:W-:-:S02]  /*b4f0*/  FSEL R38, R34, -INF , !P4 ;  /* 0xff80000022267808 */ /* 0x000fc40006000000 */
[----:B------:R-:W-:Y:S02]  /*b500*/  FSEL R121, R80, -INF , !P0 ;  /* 0xff80000050797808 */ /* 0x000fe40004000000 */
[----:B------:R-:W-:Y:S01]  /*b510*/  FSEL R130, R82, -INF , !P2 ;  /* 0xff80000052827808 */ /* 0x000fe20005000000 */
[----:B------:R-:W-:Y:S01]  /*b520*/  STL [R1+0x40], R38 ;  /* 0x0000402601007387 */ /* 0x000fe20000100800 */
        /* <DEDUP_REMOVED lines=10> */
[C---:B------:R-:W-:Y:S01]  /*b5d0*/  ISETP.GE.AND P1, PT, R2.reuse, R14, PT ;  /* 0x0000000e0200720c */ /* 0x040fe20003f26270 */
[----:B------:R-:W-:Y:S01]  /*b5e0*/  STL [R1+0x34], R35 ;  /* 0x0000342301007387 */ /* 0x000fe20000100800 */
[----:B------:R-:W-:-:S02]  /*b5f0*/  ISETP.GE.AND P6, PT, R2, R15, PT ;  /* 0x0000000f0200720c */ /* 0x000fc40003fc6270 */
        /* <DEDUP_REMOVED lines=19> */
[C---:B------:R-:W-:Y:S02]  /*b730*/  ISETP.GE.AND P5, PT, R2.reuse, R15, PT ;  /* 0x0000000f0200720c */ /* 0x040fe40003fa6270 */
[C---:B------:R-:W-:Y:S02]  /*b740*/  ISETP.GE.AND P4, PT, R2.reuse, R13, PT ;  /* 0x0000000d0200720c */ /* 0x040fe40003f86270 */
[----:B------:R-:W-:Y:S01]  /*b750*/  ISETP.GE.AND P0, PT, R2, R12, PT ;  /* 0x0000000c0200720c */ /* 0x000fe20003f06270 */
[----:B------:R-:W-:Y:S01]  /*b760*/  VIADD R2, R0, 0x50 ;  /* 0x0000005000027836 */ /* 0x000fe20000000000 */
[----:B------:R-:W-:-:S02]  /*b770*/  FSEL R30, R30, -INF , !P2 ;  /* 0xff8000001e1e7808 */ /* 0x000fc40005000000 */
[----:B------:R-:W-:Y:S01]  /*b780*/  FSEL R82, R76, -INF , !P3 ;  /* 0xff8000004c527808 */ /* 0x000fe20005800000 */
[----:B------:R-:W-:Y:S01]  /*b790*/  IMAD.MOV.U32 R76, RZ, RZ, R90 ;  /* 0x000000ffff4c7224 */ /* 0x000fe200078e005a */
[----:B------:R-:W-:Y:S02]  /*b7a0*/  FSEL R78, R78, -INF , !P1 ;  /* 0xff8000004e4e7808 */ /* 0x000fe40004800000 */
[----:B------:R-:W-:Y:S01]  /*b7b0*/  FSEL R80, R77, -INF , !P4 ;  /* 0xff8000004d507808 */ /* 0x000fe20006000000 */
[----:B------:R-:W-:Y:S01]  /*b7c0*/  IMAD.MOV.U32 R77, RZ, RZ, R3 ;  /* 0x000000ffff4d7224 */ /* 0x000fe200078e0003 */
[----:B------:R-:W-:Y:S01]  /*b7d0*/  ISETP.GE.AND P2, PT, R2, R14, PT ;  /* 0x0000000e0200720c */ /* 0x000fe20003f46270 */
[----:B------:R-:W-:Y:S01]  /*b7e0*/  VIADD R3, R0, 0x71 ;  /* 0x0000007100037836 */ /* 0x000fe20000000000 */
[C---:B------:R-:W-:Y:S02]  /*b7f0*/  ISETP.GE.AND P3, PT, R2.reuse, R15, PT ;  /* 0x0000000f0200720c */ /* 0x040fe40003f66270 */
[----:B------:R-:W-:-:S02]  /*b800*/  ISETP.GE.AND P1, PT, R2, R13, PT ;  /* 0x0000000d0200720c */ /* 0x000fc40003f26270 */
[----:B------:R-:W-:Y:S01]  /*b810*/  ISETP.GE.AND P4, PT, R2, R12, PT ;  /* 0x0000000c0200720c */ /* 0x000fe20003f86270 */
[----:B------:R-:W-:Y:S01]  /*b820*/  VIADD R2, R0, 0x51 ;  /* 0x0000005100027836 */ /* 0x000fe20000000000 */
[----:B------:R-:W-:Y:S02]  /*b830*/  FSEL R120, R31, -INF , !P5 ;  /* 0xff8000001f787808 */ /* 0x000fe40006800000 */
[----:B-1----:R-:W-:Y:S02]  /*b840*/  FSEL R36, R79, -INF , !P0 ;  /* 0xff8000004f247808 */ /* 0x002fe40004000000 */
[----:B------:R-:W-:Y:S01]  /*b850*/  FSEL R70, R29, -INF , !P6 ;  /* 0xff8000001d467808 */ /* 0x000fe20007000000 */
[----:B------:R-:W-:Y:S01]  /*b860*/  STL [R1+0x4], R120 ;  /* 0x0000047801007387 */ /* 0x000fe20000100800 */
[----:B------:R-:W-:Y:S02]  /*b870*/  FSEL R69, R60, -INF , !P2 ;  /* 0xff8000003c457808 */ /* 0x000fe40005000000 */
[----:B------:R-:W-:-:S02]  /*b880*/  FSEL R28, R62, -INF , !P3 ;  /* 0xff8000003e1c7808 */ /* 0x000fc40005800000 */
[C---:B------:R-:W-:Y:S02]  /*b890*/  ISETP.GE.AND P0, PT, R2.reuse, R14, PT ;  /* 0x0000000e0200720c */ /* 0x040fe40003f06270 */
[C---:B------:R-:W-:Y:S01]  /*b8a0*/  ISETP.GE.AND P6, PT, R2.reuse, R15, PT ;  /* 0x0000000f0200720c */ /* 0x040fe20003fc6270 */
[----:B------:R1:W-:Y:S01]  /*b8b0*/  STL [R1], R28 ;  /* 0x0000001c01007387 */ /* 0x0003e20000100800 */
[C---:B------:R-:W-:Y:S02]  /*b8c0*/  ISETP.GE.AND P5, PT, R2.reuse, R13, PT ;  /* 0x0000000d0200720c */ /* 0x040fe40003fa6270 */
[----:B------:R-:W-:Y:S01]  /*b8d0*/  ISETP.GE.AND P2, PT, R2, R12, PT ;  /* 0x0000000c0200720c */ /* 0x000fe20003f46270 */
[----:B------:R-:W-:Y:S01]  /*b8e0*/  VIADD R2, R0, 0x58 ;  /* 0x0000005800027836 */ /* 0x000fe20000000000 */
[----:B------:R-:W-:Y:S02]  /*b8f0*/  FSEL R29, R44, -INF , !P1 ;  /* 0xff8000002c1d7808 */ /* 0x000fe40004800000 */
[----:B------:R-:W-:-:S02]  /*b900*/  FSEL R68, R61, -INF , !P0 ;  /* 0xff8000003d447808 */ /* 0x000fc40004000000 */
[C---:B------:R-:W-:Y:S01]  /*b910*/  ISETP.GE.AND P3, PT, R2.reuse, R14, PT ;  /* 0x0000000e0200720c */ /* 0x040fe20003f66270 */
[----:B------:R2:W-:Y:S01]  /*b920*/  STL [R1+0x2c], R29 ;  /* 0x00002c1d01007387 */ /* 0x0005e20000100800 */
[C---:B------:R-:W-:Y:S02]  /*b930*/  ISETP.GE.AND P1, PT, R2.reuse, R15, PT ;  /* 0x0000000f0200720c */ /* 0x040fe40003f26270 */
[----:B------:R-:W-:Y:S02]  /*b940*/  ISETP.GE.AND P0, PT, R2, R12, PT ;  /* 0x0000000c0200720c */ /* 0x000fe40003f06270 */
[----:B------:R-:W-:Y:S02]  /*b950*/  FSEL R67, R24, -INF , !P3 ;  /* 0xff80000018437808 */ /* 0x000fe40005800000 */
[----:B------:R-:W-:Y:S02]  /*b960*/  FSEL R252, R63, -INF , !P6 ;  /* 0xff8000003ffc7808 */ /* 0x000fe40007000000 */
[----:B------:R-:W-:-:S02]  /*b970*/  FSEL R31, R45, -INF , !P5 ;  /* 0xff8000002d1f7808 */ /* 0x000fc40006800000 */
[----:B------:R-:W-:Y:S02]  /*b980*/  FSEL R248, R26, -INF , !P1 ;  /* 0xff8000001af87808 */ /* 0x000fe40004800000 */
[----:B-1----:R-:W-:Y:S02]  /*b990*/  FSEL R28, R46, -INF , !P4 ;  /* 0xff8000002e1c7808 */ /* 0x002fe40006000000 */
[----:B------:R-:W-:Y:S01]  /*b9a0*/  ISETP.GE.AND P4, PT, R2, R13, PT ;  /* 0x0000000d0200720c */ /* 0x000fe20003f86270 */
[----:B------:R-:W-:-:S03]  /*b9b0*/  VIADD R2, R0, 0x59 ;  /* 0x0000005900027836 */ /* 0x000fc60000000000 */
[----:B------:R-:W-:Y:S02]  /*b9c0*/  FSEL R24, R72, -INF , !P4 ;  /* 0xff80000048187808 */ /* 0x000fe40006000000 */
[C---:B------:R-:W-:Y:S02]  /*b9d0*/  ISETP.GE.AND P6, PT, R2.reuse, R14, PT ;  /* 0x0000000e0200720c */ /* 0x040fe40003fc6270 */
[----:B--2---:R-:W-:Y:S01]  /*b9e0*/  FSEL R29, R47, -INF , !P2 ;  /* 0xff8000002f1d7808 */ /* 0x004fe20005000000 */
[----:B------:R1:W-:Y:S01]  /*b9f0*/  STL [R1+0x18], R24 ;  /* 0x0000181801007387 */ /* 0x0003e20000100800 */
[C---:B------:R-:W-:Y:S02]  /*ba00*/  ISETP.GE.AND P5, PT, R2.reuse, R15, PT ;  /* 0x0000000f0200720c */ /* 0x040fe40003fa6270 */
[C---:B------:R-:W-:Y:S02]  /*ba10*/  ISETP.GE.AND P2, PT, R2.reuse, R13, PT ;  /* 0x0000000d0200720c */ /* 0x040fe40003f46270 */
[----:B------:R-:W-:Y:S01]  /*ba20*/  ISETP.GE.AND P3, PT, R2, R12, PT ;  /* 0x0000000c0200720c */ /* 0x000fe20003f66270 */
[----:B------:R-:W-:Y:S01]  /*ba30*/  VIADD R2, R0, 0x60 ;  /* 0x0000006000027836 */ /* 0x000fe20000000000 */
[----:B------:R-:W-:-:S02]  /*ba40*/  FSEL R73, R73, -INF , !P2 ;  /* 0xff80000049497808 */ /* 0x000fc40005000000 */
[----:B------:R-:W-:Y:S02]  /*ba50*/  FSEL R32, R75, -INF , !P3 ;  /* 0xff8000004b207808 */ /* 0x000fe40005800000 */
[C---:B------:R-:W-:Y:S02]  /*ba60*/  ISETP.GE.AND P1, PT, R2.reuse, R14, PT ;  /* 0x0000000e0200720c */ /* 0x040fe40003f26270 */
[C---:B------:R-:W-:Y:S02]  /*ba70*/  ISETP.GE.AND P4, PT, R2.reuse, R15, PT ;  /* 0x0000000f0200720c */ /* 0x040fe40003f86270 */
[----:B------:R-:W-:Y:S02]  /*ba80*/  ISETP.GE.AND P2, PT, R2, R12, PT ;  /* 0x0000000c0200720c */ /* 0x000fe40003f46270 */
[----:B------:R-:W-:Y:S02]  /*ba90*/  FSEL R66, R25, -INF , !P6 ;  /* 0xff80000019427808 */ /* 0x000fe40007000000 */
[----:B------:R-:W-:-:S02]  /*baa0*/  FSEL R245, R27, -INF , !P5 ;  /* 0xff8000001bf57808 */ /* 0x000fc40006800000 */
[----:B------:R-:W-:Y:S02]  /*bab0*/  FSEL R65, R56, -INF , !P1 ;  /* 0xff80000038417808 */ /* 0x000fe40004800000 */
[----:B------:R-:W-:Y:S02]  /*bac0*/  FSEL R244, R58, -INF , !P4 ;  /* 0xff8000003af47808 */ /* 0x000fe40006000000 */
[----:B-1----:R-:W-:Y:S02]  /*bad0*/  FSEL R24, R74, -INF , !P0 ;  /* 0xff8000004a187808 */ /* 0x002fe40004000000 */
[----:B------:R-:W-:Y:S01]  /*bae0*/  ISETP.GE.AND P0, PT, R2, R13, PT ;  /* 0x0000000d0200720c */ /* 0x000fe20003f06270 */
[----:B------:R-:W-:Y:S01]  /*baf0*/  VIADD R2, R0, 0x61 ;  /* 0x0000006100027836 */ /* 0x000fe20000000000 */
        /* <DEDUP_REMOVED lines=17> */
[----:B------:R-:W-:Y:S01]  /*bc10*/  VIADD R4, R0, 0x70 ;  /* 0x0000007000047836 */ /* 0x000fe20000000000 */
        /* <DEDUP_REMOVED lines=8> */
[----:B------:R-:W-:Y:S02]  /*bca0*/  ISETP.GE.AND P3, PT, R4, R15, PT ;  /* 0x0000000f0400720c */ /* 0x000fe40003f66270 */
[-C--:B------:R-:W-:Y:S02]  /*bcb0*/  ISETP.GE.AND P1, PT, R0, R14.reuse, PT ;  /* 0x0000000e0000720c */ /* 0x080fe40003f26270 */
[----:B------:R-:W-:Y:S02]  /*bcc0*/  FSEL R223, R6, -INF , !P0 ;  /* 0xff80000006df7808 */ /* 0x000fe40004000000 */
[----:B------:R-:W-:Y:S01]  /*bcd0*/  FSEL R246, R104, -INF , !P2 ;  /* 0xff80000068f67808 */ /* 0x000fe20005000000 */
[----:B------:R-:W-:Y:S01]  /*bce0*/  IMAD.MOV.U32 R104, RZ, RZ, R217 ;  /* 0x000000ffff687224 */ /* 0x000fe200078e00d9 */
[----:B------:R-:W-:Y:S01]  /*bcf0*/  FSEL R25, R106, -INF , !P6 ;  /* 0xff8000006a197808 */ /* 0x000fe20007000000 */
[----:B------:R-:W-:Y:S01]  /*bd00*/  IMAD.MOV.U32 R106, RZ, RZ, R88 ;  /* 0x000000ffff6a7224 */ /* 0x000fe200078e0058 */
[----:B------:R-:W-:-:S02]  /*bd10*/  ISETP.GE.AND P0, PT, R4, R14, PT ;  /* 0x0000000e0400720c */ /* 0x000fc40003f06270 */
[----:B------:R-:W-:Y:S02]  /*bd20*/  ISETP.GE.AND P2, PT, R3, R14, PT ;  /* 0x0000000e0300720c */ /* 0x000fe40003f46270 */
[----:B------:R-:W-:Y:S02]  /*bd30*/  FSEL R88, R9, -INF , !P1 ;  /* 0xff80000009587808 */ /* 0x000fe40004800000 */
[----:B------:R-:W-:Y:S02]  /*bd40*/  FSEL R220, R22, -INF , !P3 ;  /* 0xff80000016dc7808 */ /* 0x000fe40005800000 */
[C---:B------:R-:W-:Y:S02]  /*bd50*/  ISETP.GE.AND P1, PT, R4.reuse, R13, PT ;  /* 0x0000000d0400720c */ /* 0x040fe40003f26270 */
[----:B------:R-:W-:Y:S02]  /*bd60*/  ISETP.GE.AND P3, PT, R4, R12, PT ;  /* 0x0000000c0400720c */ /* 0x000fe40003f66270 */
[----:B------:R-:W-:-:S02]  /*bd70*/  FMNMX.FTZ R4, R136, R16, !PT ;  /* 0x0000001088047209 */ /* 0x000fc40007810000 */
[----:B------:R-:W-:Y:S02]  /*bd80*/  FSEL R122, R20, -INF , !P0 ;  /* 0xff800000147a7808 */ /* 0x000fe40004000000 */
[----:B------:R-:W-:Y:S02]  /*bd90*/  FSEL R91, R21, -INF , !P2 ;  /* 0xff800000155b7808 */ /* 0x000fe40005000000 */
[-C--:B------:R-:W-:Y:S02]  /*bda0*/  ISETP.GE.AND P0, PT, R3, R15.reuse, PT ;  /* 0x0000000f0300720c */ /* 0x080fe40003f06270 */
[----:B------:R-:W-:Y:S02]  /*bdb0*/  ISETP.GE.AND P2, PT, R2, R15, PT ;  /* 0x0000000f0200720c */ /* 0x000fe40003f46270 */
[----:B------:R-:W-:Y:S02]  /*bdc0*/  FMNMX.FTZ R4, R18, R4, !PT ;  /* 0x0000000412047209 */ /* 0x000fe40007810000 */
[----:B------:R-:W-:-:S02]  /*bdd0*/  FSEL R218, R23, -INF , !P0 ;  /* 0xff80000017da7808 */ /* 0x000fc40004000000 */
[----:B------:R-:W-:Y:S02]  /*bde0*/  FSEL R217, R10, -INF , !P2 ;  /* 0xff8000000ad97808 */ /* 0x000fe40005000000 */
[C---:B------:R-:W-:Y:S02]  /*bdf0*/  ISETP.GE.AND P0, PT, R3.reuse, R13, PT ;  /* 0x0000000d0300720c */ /* 0x040fe40003f06270 */
[----:B------:R-:W-:Y:S02]  /*be00*/  ISETP.GE.AND P2, PT, R3, R12, PT ;  /* 0x0000000c0300720c */ /* 0x000fe40003f46270 */
[----:B------:R-:W-:Y:S02]  /*be10*/  FMNMX.FTZ R3, R92, R4, !PT ;  /* 0x000000045c037209 */ /* 0x000fe40007810000 */
[----:B------:R-:W-:Y:S02]  /*be20*/  ISETP.GE.AND P6, PT, R2, R14, PT ;  /* 0x0000000e0200720c */ /* 0x000fe40003fc6270 */
        /* <DEDUP_REMOVED lines=8> */
[----:B------:R-:W-:Y:S02]  /*beb0*/  FSEL R90, R8, -INF , !P6 ;  /* 0xff800000085a7808 */ /* 0x000fe40007000000 */
[----:B------:R-:W-:Y:S02]  /*bec0*/  FMNMX.FTZ R3, R137, R3, !PT ;  /* 0x0000000389037209 */ /* 0x000fe40007810000 */
[----:B------:R-:W-:Y:S02]  /*bed0*/  FMNMX.FTZ R4, R113, R4, !PT ;  /* 0x0000000471047209 */ /* 0x000fe40007810000 */
[----:B------:R-:W-:Y:S02]  /*bee0*/  FMNMX.FTZ R3, R129, R3, !PT ;  /* 0x0000000381037209 */ /* 0x000fe40007810000 */
[----:B------:R-:W-:-:S02]  /*bef0*/  ISETP.GE.AND P6, PT, R0, R15, PT ;  /* 0x0000000f0000720c */ /* 0x000fc40003fc6270 */
[----:B------:R-:W-:Y:S02]  /*bf00*/  FMNMX.FTZ R3, R116, R3, !PT ;  /* 0x0000000374037209 */ /* 0x000fe40007810000 */
[----:B------:R-:W-:Y:S02]  /*bf10*/  FMNMX.FTZ R4, R212, R4, !PT ;  /* 0x00000004d4047209 */ /* 0x000fe40007810000 */
[----:B------:R-:W-:Y:S02]  /*bf20*/  FSEL R214, R11, -INF , !P6 ;  /* 0xff8000000bd67808 */ /* 0x000fe40007000000 */
[----:B------:R-:W-:Y:S02]  /*bf30*/  FSEL R212, R108, -INF , !P1 ;  /* 0xff8000006cd47808 */ /* 0x000fe40004800000 */
[C---:B------:R-:W-:Y:S02]  /*bf40*/  ISETP.GE.AND P6, PT, R2.reuse, R13, PT ;  /* 0x0000000d0200720c */ /* 0x040fe40003fc6270 */
[----:B------:R-:W-:-:S02]  /*bf50*/  ISETP.GE.AND P1, PT, R2, R12, PT ;  /* 0x0000000c0200720c */ /* 0x000fc40003f26270 */
[----:B------:R-:W-:Y:S02]  /*bf60*/  FMNMX.FTZ R2, R114, R3, !PT ;  /* 0x0000000372027209 */ /* 0x000fe40007810000 */
[----:B------:R-:W-:Y:S02]  /*bf70*/  FMNMX.FTZ R4, R206, R4, !PT ;  /* 0x00000004ce047209 */ /* 0x000fe40007810000 */
[----:B------:R-:W-:Y:S02]  /*bf80*/  FMNMX.FTZ R2, R112, R2, !PT ;  /* 0x0000000270027209 */ /* 0x000fe40007810000 */
[----:B------:R-:W-:Y:S02]  /*bf90*/  FSEL R206, R109, -INF , !P0 ;  /* 0xff8000006dce7808 */ /* 0x000fe40004000000 */
[----:B------:R-:W-:Y:S02]  /*bfa0*/  FMNMX.FTZ R5, R132, R2, !PT ;  /* 0x0000000284057209 */ /* 0x000fe40007810000 */
[----:B------:R1:W5:Y:S01]  /*bfb0*/  LDL.LU R132, [R1+0xb0] ;  /* 0x0000b00001847983 */ /* 0x0003620000300800 */
[----:B------:R-:W-:-:S02]  /*bfc0*/  PLOP3.LUT P0, PT, PT, PT, UP0, 0x80, 0x0 ;  /* 0x000000000000781c */ /* 0x000fc40003f0f008 */
[----:B------:R-:W-:Y:S02]  /*bfd0*/  FMNMX.FTZ R4, R104, R4, !PT ;  /* 0x0000000468047209 */ /* 0x000fe40007810000 */
[----:B------:R-:W-:Y:S02]  /*bfe0*/  FSEL R222, R105, -INF , !P5 ;  /* 0xff80000069de7808 */ /* 0x000fe40006800000 */
[----:B------:R-:W-:Y:S02]  /*bff0*/  FMNMX.FTZ R3, R106, R4, !PT ;  /* 0x000000046a037209 */ /* 0x000fe40007810000 */
[----:B------:R-:W-:Y:S02]  /*c000*/  ISETP.GE.AND P5, PT, R0, R13, PT ;  /* 0x0000000d0000720c */ /* 0x000fe40003fa6270 */
[----:B------:R-:W-:-:S04]  /*c010*/  FMNMX.FTZ R3, R77, R3, !PT ;  /* 0x000000034d037209 */ /* 0x000fc80007810000 */
[----:B------:R-:W-:Y:S01]  /*c020*/  FMNMX.FTZ R6, R76, R3, !PT ;  /* 0x000000034c067209 */ /* 0x000fe20007810000 */
[----:B------:R-:W-:Y:S06]  /*c030*/  @!P0 BRA `(.L_x_53) ;  /* 0x0000000000b08947 */ /* 0x000fec0003800000 */
[----:B------:R-:W2:Y:S04]  /*c040*/  LDL.64 R60, [R1+0x90] ;  /* 0x00009000013c7983 */ /* 0x000ea80000100a00 */
[----:B------:R-:W3:Y:S01]  /*c050*/  LDL.64 R48, [R1+0x88] ;  /* 0x0000880001307983 */ /* 0x000ee20000100a00 */
[----:B------:R-:W-:-:S04]  /*c060*/  UIADD3 UR7, UR14, -0x3, URZ ;  /* 0xfffffffd0e077890 */ /* 0x000fc8000fffe03f */
[----:B------:R-:W-:Y:S02]  /*c070*/  USHF.R.S32.HI UR6, URZ, 0x1f, UR7 ;  /* 0x0000001f3f067899 */ /* 0x000fe40008011407 */
[----:B------:R-:W-:Y:S02]  /*c080*/  UIMAD.WIDE.U32 UR18, UR7, UR10, URZ ;  /* 0x0000000a071272a5 */ /* 0x000fe4000f8e003f */
[----:B------:R-:W-:-:S04]  /*c090*/  UIMAD UR6, UR6, UR10, URZ ;  /* 0x0000000a060672a4 */ /* 0x000fc8000f8e023f */
[----:B------:R-:W-:Y:S01]  /*c0a0*/  UIMAD UR6, UR7, UR11, UR6 ;  /* 0x0000000b070672a4 */ /* 0x000fe2000f8e0206 */
[----:B------:R-:W-:Y:S02]  /*c0b0*/  IMAD.U32 R3, RZ, RZ, UR18 ;  /* 0x00000012ff037e24 */ /* 0x000fe4000f8e00ff */
[----:B------:R-:W-:Y:S01]  /*c0c0*/  IMAD.U32 R4, RZ, RZ, UR18 ;  /* 0x00000012ff047e24 */ /* 0x000fe2000f8e00ff */
[----:B------:R-:W-:-:S06]  /*c0d0*/  UIADD3 UR6, UR19, UR6, URZ ;  /* 0x0000000613067290 */ /* 0x000fcc000fffe03f */
[----:B------:R-:W-:Y:S01]  /*c0e0*/  IMAD.U32 R2, RZ, RZ, UR6 ;  /* 0x00000006ff027e24 */ /* 0x000fe2000f8e00ff */
[----:B------:R-:W-:Y:S01]  /*c0f0*/  ULDC.64 UR6, c[0x0][0x218] ;  /* 0x0000860000067ab9 */ /* 0x000fe20000000a00 */
[----:B--2---:R-:W-:-:S04]  /*c100*/  LEA R3, P0, R3, R60, 0x7 ;  /* 0x0000003c03037211 */ /* 0x004fc800078038ff */
[----:B---3--:R-:W-:Y:S02]  /*c110*/  LEA.HI.X R4, R4, R49, R2, 0x7, P0 ;  /* 0x0000003104047211 */ /* 0x008fe400000f3c02 */
[----:B------:R-:W-:Y:S01]  /*c120*/  LEA R2, P0, R3, UR6, 0x1 ;  /* 0x0000000603027c11 */ /* 0x000fe2000f8008ff */
[----:B------:R-:W-:-:S03]  /*c130*/  USHF.L.U32 UR6, UR10, 0x5, URZ ;  /* 0x000000050a067899 */ /* 0x000fc6000800063f */
[----:B------:R-:W-:Y:S01]  /*c140*/  LEA.HI.X R3, R3, UR7, R4, 0x1, P0 ;  /* 0x0000000703037c11 */ /* 0x000fe200080f0c04 */
[----:B------:R-:W-:-:S04]  /*c150*/  USHF.L.U64.HI UR7, UR10, 0x5, UR11 ;  /* 0x000000050a077899 */ /* 0x000fc8000801020b */
[----:B------:R-:W-:Y:S01]  /*c160*/  @!PT LDS RZ, [RZ] ;  /* 0x00000000fffff984 */ /* 0x000fe20000000800 */
[----:B------:R-:W-:Y:S01]  /*c170*/  @!PT LDS RZ, [RZ] ;  /* 0x00000000fffff984 */ /* 0x000fe20000000800 */
[----:B------:R-:W-:Y:S01]  /*c180*/  @!PT LDS RZ, [RZ] ;  /* 0x00000000fffff984 */ /* 0x000fe20000000800 */
[----:B------:R2:W-:Y:S02]  /*c190*/  LDGSTS.E.BYPASS.LTC128B.128 [R242+0x4000], desc[UR16][R2.64] ;  /* 0x0400000002f27fae */ /* 0x0005e4000b901d50 */
[----:B--2---:R-:W-:-:S04]  /*c1a0*/  IADD3 R2, P0, R2, UR6, RZ ;  /* 0x0000000602027c10 */ /* 0x004fc8000ff1e0ff */
[----:B------:R-:W-:-:S05]  /*c1b0*/  IADD3.X R3, R3, UR7, RZ, P0, !PT ;  /* 0x0000000703037c10 */ /* 0x000fca00087fe4ff */
        /* <DEDUP_REMOVED lines=18> */
[----:B------:R2:W-:Y:S04]  /*c2e0*/  LDGSTS.E.BYPASS.LTC128B.128 [R242+0x7800], desc[UR16][R2.64] ;  /* 0x0780000002f27fae */ /* 0x0005e8000b901d50 */
[----:B------:R-:W0:Y:S02]  /*c2f0*/  LDGDEPBAR ;  /* 0x00000000000079af */ /* 0x000e240000000000 */
.L_x_53:
[----:B--2---:R-:W2:Y:S04]  /*c300*/  LDL.LU R3, [R1+0x8] ;  /* 0x0000080001037983 */ /* 0x004ea80000300800 */
[----:B------:R-:W3:Y:S04]  /*c310*/  LDL R2, [R1+0x64] ;  /* 0x0000640001027983 */ /* 0x000ee80000100800 */
[----:B------:R-:W4:Y:S04]  /*c320*/  LDL R4, [R1+0x58] ;  /* 0x0000580001047983 */ /* 0x000f280000100800 */
[----:B------:R1:W-:Y:S04]  /*c330*/  STL [R1+0xec], R242 ;  /* 0x0000ecf201007387 */ /* 0x0003e80000100800 */
[----:B------:R-:W-:Y:S04]  /*c340*/  STL [R1+0xe8], R241 ;  /* 0x0000e8f101007387 */ /* 0x000fe80000100800 */
        /* <DEDUP_REMOVED lines=10> */
[----:B------:R2:W-:Y:S04]  /*c3f0*/  STL [R1+0xbc], R230 ;  /* 0x0000bce601007387 */ /* 0x0005e80000100800 */
[----:B------:R4:W-:Y:S04]  /*c400*/  STL [R1+0xb8], R229 ;  /* 0x0000b8e501007387 */ /* 0x0009e80000100800 */
[----:B-1----:R-:W4:Y:S04]  /*c410*/  LDL.LU R242, [R1] ;  /* 0x0000000001f27983 */ /* 0x002f280000300800 */
[----:B------:R-:W-:Y:S04]  /*c420*/  STL [R1+0xb4], R228 ;  /* 0x0000b4e401007387 */ /* 0x000fe80000100800 */
[----:B------:R-:W-:Y:S01]  /*c430*/  STL [R1+0xb0], R139 ;  /* 0x0000b08b01007387 */ /* 0x000fe20000100800 */
[----:B------:R-:W-:-:S02]  /*c440*/  ISETP.GE.AND P0, PT, R0, R12, PT ;  /* 0x0000000c0000720c */ /* 0x000fc40003f06270 */
[----:B------:R-:W-:Y:S01]  /*c450*/  MOV R105, R121 ;  /* 0x0000007900697202 */ /* 0x000fe20000000f00 */
[----:B------:R-:W-:Y:S01]  /*c460*/  IMAD.MOV.U32 R26, RZ, RZ, R55 ;  /* 0x000000ffff1a7224 */ /* 0x000fe200078e0037 */
[----:B------:R-:W-:Y:S01]  /*c470*/  MOV R27, R125 ;  /* 0x0000007d001b7202 */ /* 0x000fe20000000f00 */
[----:B------:R-:W-:Y:S01]  /*c480*/  LDSM.16.MT88.4 R20, [R225+0x8000] ;  /* 0x00800000e114783b */ /* 0x000fe20000004200 */
[----:B--2---:R-:W-:Y:S02]  /*c490*/  MOV R75, R3 ;  /* 0x00000003004b7202 */ /* 0x004fe40000000f00 */
[----:B------:R-:W-:Y:S02]  /*c4a0*/  MOV R230, R52 ;  /* 0x0000003400e67202 */ /* 0x000fe40000000f00 */
[----:B---3--:R-:W-:Y:S02]  /*c4b0*/  FMNMX.FTZ R3, R2, R5, !PT ;  /* 0x0000000502037209 */ /* 0x008fe40007810000 */
[----:B------:R-:W-:-:S02]  /*c4c0*/  MOV R231, R53 ;  /* 0x0000003500e77202 */ /* 0x000fc40000000f00 */
[----:B------:R-:W-:Y:S01]  /*c4d0*/  FMNMX.FTZ R3, R39, R3, !PT ;  /* 0x0000000327037209 */ /* 0x000fe20007810000 */
[----:B------:R-:W-:Y:S01]  /*c4e0*/  IMAD.MOV.U32 R235, RZ, RZ, R130 ;  /* 0x000000ffffeb7224 */ /* 0x000fe200078e0082 */
[----:B------:R-:W-:Y:S02]  /*c4f0*/  MOV R236, R50 ;  /* 0x0000003200ec7202 */ /* 0x000fe40000000f00 */
[----:B----4-:R-:W-:Y:S02]  /*c500*/  FMNMX.FTZ R3, R4, R3, !PT ;  /* 0x0000000304037209 */ /* 0x010fe40007810000 */
[----:B------:R-:W-:Y:S02]  /*c510*/  MOV R72, R51 ;  /* 0x0000003300487202 */ /* 0x000fe40000000f00 */
[----:B------:R-:W-:Y:S02]  /*c520*/  FMNMX.FTZ R3, R37, R3, !PT ;  /* 0x0000000325037209 */ /* 0x000fe40007810000 */
[----:B------:R-:W-:-:S02]  /*c530*/  MOV R229, R78 ;  /* 0x0000004e00e57202 */ /* 0x000fc40000000f00 */
[----:B------:R-:W-:-:S04]  /*c540*/  FMNMX.FTZ R3, R38, R3, !PT ;  /* 0x0000000326037209 */ /* 0x000fc80007810000 */
[----:B------:R-:W-:-:S04]  /*c550*/  FMNMX.FTZ R3, R35, R3, !PT ;  /* 0x0000000323037209 */ /* 0x000fc80007810000 */
[----:B------:R-:W-:-:S04]  /*c560*/  FMNMX.FTZ R3, R89, R3, !PT ;  /* 0x0000000359037209 */ /* 0x000fc80007810000 */
[----:B------:R-:W-:-:S04]  /*c570*/  FMNMX.FTZ R3, R123, R3, !PT ;  /* 0x000000037b037209 */ /* 0x000fc80007810000 */
[----:B------:R-:W-:-:S04]  /*c580*/  FMNMX.FTZ R3, R30, R3, !PT ;  /* 0x000000031e037209 */ /* 0x000fc80007810000 */
[----:B------:R-:W-:-:S04]  /*c590*/  FMNMX.FTZ R3, R120, R3, !PT ;  /* 0x0000000378037209 */ /* 0x000fc80007810000 */
[----:B------:R-:W-:Y:S01]  /*c5a0*/  FMNMX.FTZ R3, R242, R3, !PT ;  /* 0x00000003f2037209 */ /* 0x000fe20007810000 */
[----:B------:R1:W-:Y:S03]  /*c5b0*/  STL [R1+0xf0], R242 ;  /* 0x0000f0f201007387 */ /* 0x0003e60000100800 */
[----:B------:R-:W-:Y:S01]  /*c5c0*/  FMNMX.FTZ R3, R252, R3, !PT ;  /* 0x00000003fc037209 */ /* 0x000fe20007810000 */
[----:B-1----:R-:W2:Y:S04]  /*c5d0*/  LDL.LU R242, [R1+0x18] ;  /* 0x0000180001f27983 */ /* 0x002ea80000300800 */
[----:B------:R1:W-:Y:S04]  /*c5e0*/  STL [R1+0xf4], R252 ;  /* 0x0000f4fc01007387 */ /* 0x0003e80000100800 */
[----:B-1----:R-:W3:Y:S01]  /*c5f0*/  LDL.LU R252, [R1+0x2c] ;  /* 0x00002c0001fc7983 */ /* 0x002ee20000300800 */
[----:B------:R-:W-:-:S02]  /*c600*/  FMNMX.FTZ R2, R75, R6, !PT ;  /* 0x000000064b027209 */ /* 0x000fc40007810000 */
[----:B------:R-:W-:Y:S02]  /*c610*/  FMNMX.FTZ R0, R134, R93, !PT ;  /* 0x0000005d86007209 */ /* 0x000fe40007810000 */
[----:B------:R-:W-:Y:S02]  /*c620*/  FMNMX.FTZ R2, R251, R2, !PT ;  /* 0x00000002fb027209 */ /* 0x000fe40007810000 */
[----:B------:R-:W-:Y:S02]  /*c630*/  FMNMX.FTZ R0, R99, R0, !PT ;  /* 0x0000000063007209 */ /* 0x000fe40007810000 */
[----:B------:R-:W-:Y:S02]  /*c640*/  FMNMX.FTZ R4, R250, R2, !PT ;  /* 0x00000002fa047209 */ /* 0x000fe40007810000 */
[----:B------:R-:W-:-:S04]  /*c650*/  FMNMX.FTZ R2, R98, R0, !PT ;  /* 0x0000000062027209 */ /* 0x000fc80007810000 */
[----:B------:R-:W-:Y:S02]  /*c660*/  FMNMX.FTZ R2, R100, R2, !PT ;  /* 0x0000000264027209 */ /* 0x000fe40007810000 */
[----:B------:R-:W-:Y:S02]  /*c670*/  FMNMX.FTZ R4, R247, R4, !PT ;  /* 0x00000004f7047209 */ /* 0x000fe40007810000 */
[----:B------:R-:W-:Y:S02]  /*c680*/  FMNMX.FTZ R2, R138, R2, !PT ;  /* 0x000000028a027209 */ /* 0x000fe40007810000 */
[----:B-----5:R-:W-:Y:S02]  /*c690*/  FMNMX.FTZ R0, R132, R97, !PT ;  /* 0x0000006184007209 */ /* 0x020fe40007810000 */
        /* <DEDUP_REMOVED lines=47> */
[----:B------:R-:W-:Y:S02]  /*c990*/  MOV R228, R128 ;  /* 0x0000008000e47202 */ /* 0x000fe40000000f00 */
[----:B------:R-:W-:Y:S02]  /*c9a0*/  FMNMX.FTZ R0, R88, R5, !PT ;  /* 0x0000000558007209 */ /* 0x000fe40007810000 */
[----:B------:R-:W-:-:S02]  /*c9b0*/  FMNMX.FTZ R2, R235, R6, !PT ;  /* 0x00000006eb027209 */ /* 0x000fc40007810000 */
[----:B------:R-:W-:Y:S02]  /*c9c0*/  FMNMX.FTZ R4, R218, R4, !PT ;  /* 0x00000004da047209 */ /* 0x000fe40007810000 */
[----:B------:R-:W-:Y:S01]  /*c9d0*/  FMNMX.FTZ R3, R80, R3, !PT ;  /* 0x0000000350037209 */ /* 0x000fe20007810000 */
[----:B------:R-:W1:Y:S01]  /*c9e0*/  SHFL.BFLY PT, R7, R0, 0x2, 0x1f ;  /* 0x0c401f0000077f89 */ /* 0x000e6200000e0000 */
[----:B------:R-:W-:Y:S02]  /*c9f0*/  FMNMX.FTZ R2, R228, R2, !PT ;  /* 0x00000002e4027209 */ /* 0x000fe40007810000 */
[----:B------:R-:W-:Y:S02]  /*ca00*/  FMNMX.FTZ R4, R217, R4, !PT ;  /* 0x00000004d9047209 */ /* 0x000fe40007810000 */
[----:B------:R-:W-:Y:S02]  /*ca10*/  FMNMX.FTZ R5, R236, R2, !PT ;  /* 0x00000002ec057209 */ /* 0x000fe40007810000 */
[----:B------:R-:W-:-:S02]  /*ca20*/  FMNMX.FTZ R2, R214, R4, !PT ;  /* 0x00000004d6027209 */ /* 0x000fc40007810000 */
[----:B------:R-:W-:Y:S02]  /*ca30*/  MOV R232, R24 ;  /* 0x0000001800e87202 */ /* 0x000fe40000000f00 */
[----:B------:R-:W-:Y:S02]  /*ca40*/  MOV R233, R32 ;  /* 0x0000002000e97202 */ /* 0x000fe40000000f00 */
[----:B-1----:R-:W-:Y:S02]  /*ca50*/  FMNMX.FTZ R0, R0, R7, !PT ;  /* 0x0000000700007209 */ /* 0x002fe40007810000 */
[----:B------:R-:W-:Y:S02]  /*ca60*/  MOV R139, R112 ;  /* 0x00000070008b7202 */ /* 0x000fe40000000f00 */
[----:B------:R-:W-:Y:S02]  /*ca70*/  FSEL R112, R208, -INF , !P6 ;  /* 0xff800000d0707808 */ /* 0x000fe40007000000 */
[----:B------:R-:W-:Y:S01]  /*ca80*/  MOV R234, R33 ;  /* 0x0000002100ea7202 */ /* 0x000fe20000000f00 */
[----:B------:R-:W1:Y:S01]  /*ca90*/  SHFL.BFLY PT, R6, R2, 0x2, 0x1f ;  /* 0x0c401f0002067f89 */ /* 0x000e6200000e0000 */
[----:B------:R-:W-:-:S02]  /*caa0*/  FSEL R89, R209, -INF , !P5 ;  /* 0xff800000d1597808 */ /* 0x000fc40006800000 */
[----:B------:R-:W-:Y:S02]  /*cab0*/  MOV R109, R34 ;  /* 0x00000022006d7202 */ /* 0x000fe40000000f00 */
[----:B------:R-:W-:Y:S02]  /*cac0*/  MOV R108, R25 ;  /* 0x00000019006c7202 */ /* 0x000fe40000000f00 */
[----:B------:R-:W-:Y:S02]  /*cad0*/  FSEL R130, R107, -INF , !P4 ;  /* 0xff8000006b827808 */ /* 0x000fe40006000000 */
[----:B------:R-:W-:Y:S02]  /*cae0*/  FSEL R128, R110, -INF , !P3 ;  /* 0xff8000006e807808 */ /* 0x000fe40005800000 */
[----:B------:R-:W-:Y:S02]  /*caf0*/  FSEL R43, R111, -INF , !P2 ;  /* 0xff8000006f2b7808 */ /* 0x000fe40005000000 */
[----:B------:R-:W-:-:S02]  /*cb00*/  FSEL R42, R210, -INF , !P1 ;  /* 0xff800000d22a7808 */ /* 0x000fc40004800000 */
[----:B------:R-:W-:Y:S02]  /*cb10*/  FSEL R41, R211, -INF , !P0 ;  /* 0xff800000d3297808 */ /* 0x000fe40004000000 */
[----:B-1----:R-:W-:Y:S02]  /*cb20*/  FMNMX.FTZ R2, R2, R6, !PT ;  /* 0x0000000602027209 */ /* 0x002fe40007810000 */
[----:B---3--:R-:W-:-:S04]  /*cb30*/  FMNMX.FTZ R3, R252, R3, !PT ;  /* 0x00000003fc037209 */ /* 0x008fc80007810000 */
[----:B------:R-:W-:-:S04]  /*cb40*/  FMNMX.FTZ R4, R31, R3, !PT ;  /* 0x000000031f047209 */ /* 0x000fc80007810000 */
[----:B--2---:R-:W-:Y:S02]  /*cb50*/  FMNMX.FTZ R4, R242, R4, !PT ;  /* 0x00000004f2047209 */ /* 0x004fe40007810000 */
[----:B------:R-:W-:Y:S02]  /*cb60*/  FMNMX.FTZ R3, R72, R5, !PT ;  /* 0x0000000548037209 */ /* 0x000fe40007810000 */
[----:B------:R-:W-:Y:S02]  /*cb70*/  FMNMX.FTZ R4, R73, R4, !PT ;  /* 0x0000000449047209 */ /* 0x000fe40007810000 */
[----:B------:R-:W-:Y:S02]  /*cb80*/  FMNMX.FTZ R3, R229, R3, !PT ;  /* 0x00000003e5037209 */ /* 0x000fe40007810000 */
[----:B------:R-:W-:Y:S02]  /*cb90*/  FMNMX.FTZ R4, R74, R4, !PT ;  /* 0x000000044a047209 */ /* 0x000fe40007810000 */
[----:B------:R-:W-:-:S02]  /*cba0*/  FMNMX.FTZ R3, R36, R3, !PT ;  /* 0x0000000324037209 */ /* 0x000fc40007810000 */
[----:B------:R-:W-:Y:S02]  /*cbb0*/  FMNMX.FTZ R4, R249, R4, !PT ;  /* 0x00000004f9047209 */ /* 0x000fe40007810000 */
[----:B------:R-:W-:Y:S02]  /*cbc0*/  FMNMX.FTZ R3, R28, R3, !PT ;  /* 0x000000031c037209 */ /* 0x000fe40007810000 */
[----:B------:R-:W-:Y:S01]  /*cbd0*/  FMNMX.FTZ R4, R246, R4, !PT ;  /* 0x00000004f6047209 */ /* 0x000fe20007810000 */
[----:B------:R-:W1:Y:S01]  /*cbe0*/  SHFL.BFLY PT, R5, R0, 0x1, 0x1f ;  /* 0x0c201f0000057f89 */ /* 0x000e6200000e0000 */
        /* <DEDUP_REMOVED lines=10> */
[----:B------:R-:W-:-:S03]  /*cc90*/  FMNMX.FTZ R3, R108, R3, !PT ;  /* 0x000000036c037209 */ /* 0x000fc60007810000 */
[----:B------:R-:W2:Y:S01]  /*cca0*/  SHFL.BFLY PT, R4, R7, 0x2, 0x1f ;  /* 0x0c401f0007047f89 */ /* 0x000ea200000e0000 */
[----:B-1----:R-:W-:Y:S02]  /*ccb0*/  FMNMX.FTZ R125, R0, R5, !PT ;  /* 0x00000005007d7209 */ /* 0x002fe40007810000 */
[----:B------:R-:W-:-:S04]  /*ccc0*/  FMNMX.FTZ R0, R130, R3, !PT ;  /* 0x0000000382007209 */ /* 0x000fc80007810000 */
[----:B------:R-:W-:-:S04]  /*ccd0*/  FMNMX.FTZ R0, R128, R0, !PT ;  /* 0x0000000080007209 */ /* 0x000fc80007810000 */
[----:B------:R-:W-:-:S04]  /*cce0*/  FMNMX.FTZ R0, R43, R0, !PT ;  /* 0x000000002b007209 */ /* 0x000fc80007810000 */
[----:B------:R-:W-:Y:S01]  /*ccf0*/  FMNMX.FTZ R0, R42, R0, !PT ;  /* 0x000000002a007209 */ /* 0x000fe20007810000 */
[----:B------:R-:W1:Y:S03]  /*cd00*/  SHFL.BFLY PT, R5, R2, 0x1, 0x1f ;  /* 0x0c201f0002057f89 */ /* 0x000e6600000e0000 */
[----:B------:R-:W-:Y:S02]  /*cd10*/  FMNMX.FTZ R0, R41, R0, !PT ;  /* 0x0000000029007209 */ /* 0x000fe40007810000 */
[----:B--2---:R-:W-:-:S03]  /*cd20*/  FMNMX.FTZ R7, R7, R4, !PT ;  /* 0x0000000407077209 */ /* 0x004fc60007810000 */
[----:B------:R-:W2:Y:S01]  /*cd30*/  SHFL.BFLY PT, R4, R0, 0x2, 0x1f ;  /* 0x0c401f0000047f89 */ /* 0x000ea200000e0000 */
[C---:B------:R-:W-:Y:S01]  /*cd40*/  FMUL.FTZ R8, R125.reuse, UR15 ;  /* 0x0000000f7d087c20 */ /* 0x040fe20008410000 */
[----:B------:R-:W-:-:S04]  /*cd50*/  FSETP.NEU.FTZ.AND P1, PT, R125, -INF , PT ;  /* 0xff8000007d00780b */ /* 0x000fc80003f3d000 */
[----:B------:R-:W-:Y:S01]  /*cd60*/  FSEL R8, R8, RZ, P1 ;  /* 0x000000ff08087208 */ /* 0x000fe20000800000 */
[----:B------:R-:W3:Y:S04]  /*cd70*/  SHFL.BFLY PT, R6, R7, 0x1, 0x1f ;  /* 0x0c201f0007067f89 */ /* 0x000ee800000e0000 */
[----:B------:R-:W-:Y:S01]  /*cd80*/  FFMA.FTZ R3, R16, UR15, -R8 ;  /* 0x0000000f10037c23 */ /* 0x000fe20008010808 */
[----:B-1----:R-:W-:-:S03]  /*cd90*/  FMNMX.FTZ R123, R2, R5, !PT ;  /* 0x00000005027b7209 */ /* 0x002fc60007810000 */
[----:B------:R1:W-:Y:S01]  /*cda0*/  MUFU.EX2 R25, R3 ;  /* 0x0000000300197308 */ /* 0x0003e20000000800 */
[--C-:B------:R-:W-:Y:S01]  /*cdb0*/  FFMA.FTZ R2, R92, UR15, -R8.reuse ;  /* 0x0000000f5c027c23 */ /* 0x100fe20008010808 */
[----:B------:R-:W-:Y:S02]  /*cdc0*/  FSETP.NEU.FTZ.AND P3, PT, R123, -INF , PT ;  /* 0xff8000007b00780b */ /* 0x000fe40003f7d000 */
[----:B--2---:R-:W-:Y:S01]  /*cdd0*/  FMNMX.FTZ R0, R0, R4, !PT ;  /* 0x0000000400007209 */ /* 0x004fe20007810000 */
[----:B-1----:R-:W-:-:S04]  /*cde0*/  FFMA.FTZ R3, R18, UR15, -R8 ;  /* 0x0000000f12037c23 */ /* 0x002fc80008010808 */
[----:B------:R1:W-:Y:S01]  /*cdf0*/  MUFU.EX2 R208, R3 ;  /* 0x0000000300d07308 */ /* 0x0003e20000000800 */
[----:B------:R-:W2:Y:S07]  /*ce00*/  SHFL.BFLY PT, R5, R0, 0x1, 0x1f ;  /* 0x0c201f0000057f89 */ /* 0x000eae00000e0000 */
[----:B------:R4:W-:Y:S01]  /*ce10*/  MUFU.EX2 R240, R2 ;  /* 0x0000000200f07308 */ /* 0x0009e20000000800 */
[----:B-1----:R-:W-:-:S05]  /*ce20*/  FMUL.FTZ R3, R123, UR15 ;  /* 0x0000000f7b037c20 */ /* 0x002fca0008410000 */
[----:B------:R-:W-:Y:S01]  /*ce30*/  FSEL R3, R3, RZ, P3 ;  /* 0x000000ff03037208 */ /* 0x000fe20001800000 */
[----:B----4-:R-:W-:-:S04]  /*ce40*/  FFMA.FTZ R2, R19, UR15, -R8 ;  /* 0x0000000f13027c23 */ /* 0x010fc80008010808 */
[----:B------:R1:W-:Y:S01]  /*ce50*/  MUFU.EX2 R11, R2 ;  /* 0x00000002000b7308 */ /* 0x0003e20000000800 */
[----:B---3--:R-:W-:Y:S01]  /*ce60*/  FMNMX.FTZ R121, R7, R6, !PT ;  /* 0x0000000607797209 */ /* 0x008fe20007810000 */
[----:B------:R-:W-:-:S03]  /*ce70*/  FFMA.FTZ R4, R95, UR15, -R3 ;  /* 0x0000000f5f047c23 */ /* 0x000fc60008010803 */
[----:B------:R-:W-:Y:S01]  /*ce80*/  FSETP.NEU.FTZ.AND P2, PT, R121, -INF , PT ;  /* 0xff8000007900780b */ /* 0x000fe20003f5d000 */
[--C-:B-1----:R-:W-:Y:S02]  /*ce90*/  FFMA.FTZ R2, R17, UR15, -R3.reuse ;  /* 0x0000000f11027c23 */ /* 0x102fe40008010803 */
[----:B------:R-:W-:Y:S01]  /*cea0*/  MUFU.EX2 R239, R4 ;  /* 0x0000000400ef7308 */ /* 0x000fe20000000800 */
[----:B--2---:R-:W-:Y:S01]  /*ceb0*/  FMNMX.FTZ R120, R0, R5, !PT ;  /* 0x0000000500787209 */ /* 0x004fe20007810000 */
[----:B------:R-:W1:Y:S06]  /*cec0*/  LDSM.16.MT88.4 R16, [R224+0x8000] ;  /* 0x00800000e010783b */ /* 0x000e6c0000004200 */
[----:B------:R2:W-:Y:S02]  /*ced0*/  MUFU.EX2 R24, R2 ;  /* 0x0000000200187308 */ /* 0x0005e40000000800 */
[----:B--2---:R-:W-:-:S06]  /*cee0*/  FFMA.FTZ R2, R94, UR15, -R3 ;  /* 0x0000000f5e027c23 */ /* 0x004fcc0008010803 */
[----:B------:R2:W-:Y:S01]  /*cef0*/  MUFU.EX2 R211, R2 ;  /* 0x0000000200d37308 */ /* 0x0005e20000000800 */
[----:B------:R-:W-:-:S07]  /*cf00*/  FFMA.FTZ R4, R96, UR15, -R3 ;  /* 0x0000000f60047c23 */ /* 0x000fce0008010803 */
[----:B------:R3:W4:Y:S01]  /*cf10*/  MUFU.EX2 R9, R4 ;  /* 0x0000000400097308 */ /* 0x0007220000000800 */
[----:B--2---:R-:W-:-:S05]  /*cf20*/  FMUL.FTZ R2, R121, UR15 ;  /* 0x0000000f79027c20 */ /* 0x004fca0008410000 */
[----:B------:R-:W-:-:S05]  /*cf30*/  FSEL R2, R2, RZ, P2 ;  /* 0x000000ff02027208 */ /* 0x000fca0001000000 */
[--C-:B---3--:R-:W-:Y:S01]  /*cf40*/  FFMA.FTZ R4, R93, UR15, -R2.reuse ;  /* 0x0000000f5d047c23 */ /* 0x108fe20008010802 */
[--C-:B------:R-:W-:Y:S01]  /*cf50*/  FFMA.FTZ R0, R99, UR15, -R2.reuse ;  /* 0x0000000f63007c23 */ /* 0x100fe20008010802 */
[----:B------:R-:W-:Y:S02]  /*cf60*/  FSETP.NEU.FTZ.AND P0, PT, R120, -INF , PT ;  /* 0xff8000007800780b */ /* 0x000fe40003f1d000 */
[----:B------:R2:W-:Y:S08]  /*cf70*/  MUFU.EX2 R79, R4 ;  /* 0x00000004004f7308 */ /* 0x0005f00000000800 */
[----:B------:R3:W-:Y:S01]  /*cf80*/  MUFU.EX2 R241, R0 ;  /* 0x0000000000f17308 */ /* 0x0007e20000000800 */
[----:B--2---:R-:W-:-:S07]  /*cf90*/  FFMA.FTZ R4, R98, UR15, -R2 ;  /* 0x0000000f62047c23 */ /* 0x004fce0008010802 */
[----:B------:R2:W-:Y:S01]  /*cfa0*/  MUFU.EX2 R238, R4 ;  /* 0x0000000400ee7308 */ /* 0x0005e20000000800 */
[----:B---3--:R-:W-:-:S05]  /*cfb0*/  FMUL.FTZ R0, R120, UR15 ;  /* 0x0000000f78007c20 */ /* 0x008fca0008410000 */
[----:B------:R-:W-:Y:S01]  /*cfc0*/  FSEL R0, R0, RZ, P0 ;  /* 0x000000ff00007208 */ /* 0x000fe20000000000 */
[----:B--2---:R-:W-:-:S04]  /*cfd0*/  FFMA.FTZ R4, R100, UR15, -R2 ;  /* 0x0000000f64047c23 */ /* 0x004fc80008010802 */
[----:B------:R2:W3:Y:S01]  /*cfe0*/  MUFU.EX2 R6, R4 ;  /* 0x0000000400067308 */ /* 0x0004e20000000800 */
[----:B------:R-:W-:Y:S01]  /*cff0*/  FSEL R5, R125, RZ, P1 ;  /* 0x000000ff7d057208 */ /* 0x000fe20000800000 */
[----:B--2---:R-:W-:-:S06]  /*d000*/  FFMA.FTZ R4, R97, UR15, -R0 ;  /* 0x0000000f61047c23 */ /* 0x004fcc0008010800 */
[----:B------:R2:W-:Y:S01]  /*d010*/  MUFU.EX2 R78, R4 ;  /* 0x00000004004e7308 */ /* 0x0005e20000000800 */
[----:B------:R-:W-:Y:S01]  /*d020*/  FADD.FTZ R5, R136, -R5 ;  /* 0x8000000588057221 */ /* 0x000fe20000010000 */
[----:B--2---:R-:W-:-:S06]  /*d030*/  FFMA.FTZ R4, R101, UR15, -R0 ;  /* 0x0000000f65047c23 */ /* 0x004fcc0008010800 */
[----:B------:R2:W-:Y:S01]  /*d040*/  MUFU.EX2 R210, R4 ;  /* 0x0000000400d27308 */ /* 0x0005e20000000800 */
[----:B------:R-:W-:Y:S01]  /*d050*/  FMUL.FTZ R10, R5, UR15 ;  /* 0x0000000f050a7c20 */ /* 0x000fe20008410000 */
[----:B--2---:R-:W-:-:S06]  /*d060*/  FFMA.FTZ R4, R102, UR15, -R0 ;  /* 0x0000000f66047c23 */ /* 0x004fcc0008010800 */
[----:B------:R2:W-:Y:S02]  /*d070*/  MUFU.EX2 R209, R4 ;  /* 0x0000000400d17308 */ /* 0x0005e40000000800 */
[----:B--2---:R-:W-:-:S05]  /*d080*/  FSEL R4, R123, RZ, P3 ;  /* 0x000000ff7b047208 */ /* 0x004fca0001800000 */
[----:B------:R-:W-:Y:S01]  /*d090*/  FADD.FTZ R5, R135, -R4 ;  /* 0x8000000487057221 */ /* 0x000fe20000010000 */
[----:B------:R-:W-:Y:S02]  /*d0a0*/  FSEL R4, R121, RZ, P2 ;  /* 0x000000ff79047208 */ /* 0x000fe40001000000 */
[----:B----4-:R-:W-:Y:S01]  /*d0b0*/  MOV R135, R9 ;  /* 0x0000000900877202 */ /* 0x010fe20000000f00 */
[----:B------:R-:W-:Y:S02]  /*d0c0*/  FMUL.FTZ R9, R5, UR15 ;  /* 0x0000000f05097c20 */ /* 0x000fe40008410000 */
[----:B------:R-:W-:Y:S01]  /*d0d0*/  FADD.FTZ R5, R134, -R4 ;  /* 0x8000000486057221 */ /* 0x000fe20000010000 */
[----:B------:R-:W-:-:S05]  /*d0e0*/  FSEL R4, R120, RZ, P0 ;  /* 0x000000ff78047208 */ /* 0x000fca0000000000 */
[----:B------:R-:W-:Y:S01]  /*d0f0*/  FADD.FTZ R4, R132, -R4 ;  /* 0x8000000484047221 */ /* 0x000fe20000010000 */
[----:B------:R-:W-:-:S03]  /*d100*/  MOV R134, R11 ;  /* 0x0000000b00867202 */ /* 0x000fc60000000f00 */
[----:B------:R-:W-:Y:S01]  /*d110*/  FMUL.FTZ R4, R4, UR15 ;  /* 0x0000000f04047c20 */ /* 0x000fe20008410000 */
[----:B------:R-:W-:-:S03]  /*d120*/  FMUL.FTZ R5, R5, UR15 ;  /* 0x0000000f05057c20 */ /* 0x000fc60008410000 */
[----:B------:R2:W-:Y:S08]  /*d130*/  MUFU.EX2 R11, R4 ;  /* 0x00000004000b7308 */ /* 0x0005f00000000800 */
[----:B------:R-:W4:Y:S01]  /*d140*/  MUFU.EX2 R10, R10 ;  /* 0x0000000a000a7308 */ /* 0x000f220000000800 */
[----:B--2---:R-:W-:-:S07]  /*d150*/  FFMA.FTZ R4, R103, UR15, -R0 ;  /* 0x0000000f67047c23 */ /* 0x004fce0008010800 */
[----:B------:R-:W2:Y:S08]  /*d160*/  MUFU.EX2 R9, R9 ;  /* 0x0000000900097308 */ /* 0x000eb00000000800 */
[----:B------:R-:W1:Y:S01]  /*d170*/  MUFU.EX2 R40, R5 ;  /* 0x0000000500287308 */ /* 0x000e620000000800 */
[----:B---3--:R-:W-:Y:S01]  /*d180*/  MOV R102, R6 ;  /* 0x0000000600667202 */ /* 0x008fe20000000f00 */
[-C--:B----4-:R-:W-:Y:S01]  /*d190*/  FMUL.FTZ R144, R144, R10.reuse ;  /* 0x0000000a90907220 */ /* 0x090fe20000410000 */
[----:B------:R-:W-:Y:S01]  /*d1a0*/  FMUL.FTZ R145, R145, R10 ;  /* 0x0000000a91917220 */ /* 0x000fe20000410000 */
[----:B------:R-:W-:Y:S01]  /*d1b0*/  F2FP.F16.F32.PACK_AB R12, R208, R25 ;  /* 0x00000019d00c723e */ /* 0x000fe200000000ff */
[-C--:B------:R-:W-:Y:S01]  /*d1c0*/  FMUL.FTZ R142, R142, R11.reuse ;  /* 0x0000000b8e8e7220 */ /* 0x080fe20000410000 */
[----:B------:R-:W-:Y:S01]  /*d1d0*/  F2FP.F16.F32.PACK_AB R13, R211, R24 ;  /* 0x00000018d30d723e */ /* 0x000fe200000000ff */
[----:B------:R-:W-:Y:S01]  /*d1e0*/  FMUL.FTZ R143, R143, R11 ;  /* 0x0000000b8f8f7220 */ /* 0x000fe20000410000 */
[----:B------:R3:W4:Y:S01]  /*d1f0*/  MUFU.EX2 R237, R4 ;  /* 0x0000000400ed7308 */ /* 0x0007220000000800 */
[-C--:B--2---:R-:W-:Y:S01]  /*d200*/  FMUL.FTZ R146, R146, R9.reuse ;  /* 0x0000000992927220 */ /* 0x084fe20000410000 */
[----:B------:R-:W-:Y:S01]  /*d210*/  FMUL.FTZ R147, R147, R9 ;  /* 0x0000000993937220 */ /* 0x000fe20000410000 */
[----:B------:R-:W-:Y:S01]  /*d220*/  F2FP.F16.F32.PACK_AB R14, R134, R240 ;  /* 0x000000f0860e723e */ /* 0x000fe200000000ff */
[-C--:B------:R-:W-:Y:S01]  /*d230*/  FMUL.FTZ R152, R152, R10.reuse ;  /* 0x0000000a98987220 */ /* 0x080fe20000410000 */
[----:B------:R-:W-:Y:S01]  /*d240*/  F2FP.F16.F32.PACK_AB R15, R135, R239 ;  /* 0x000000ef870f723e */ /* 0x000fe200000000ff */
[----:B------:R-:W-:Y:S01]  /*d250*/  FMUL.FTZ R153, R153, R10 ;  /* 0x0000000a99997220 */ /* 0x000fe20000410000 */
[----:B------:R-:W-:Y:S01]  /*d260*/  F2FP.F16.F32.PACK_AB R6, R102, R238 ;  /* 0x000000ee6606723e */ /* 0x000fe200000000ff */
[----:B------:R-:W-:Y:S01]  /*d270*/  FMUL.FTZ R154, R154, R9 ;  /* 0x000000099a9a7220 */ /* 0x000fe20000410000 */
[-C--:B-1----:R-:W-:Y:S01]  /*d280*/  FMUL.FTZ R140, R140, R40.reuse ;  /* 0x000000288c8c7220 */ /* 0x082fe20000410000 */
[----:B------:R-:W-:Y:S01]  /*d290*/  FMUL.FTZ R141, R141, R40 ;  /* 0x000000288d8d7220 */ /* 0x000fe20000410000 */
[----:B------:R-:W-:Y:S01]  /*d2a0*/  F2FP.F16.F32.PACK_AB R5, R210, R78 ;  /* 0x0000004ed205723e */ /* 0x000fe200000000ff */
[-C--:B------:R-:W-:Y:S01]  /*d2b0*/  FMUL.FTZ R148, R148, R40.reuse ;  /* 0x0000002894947220 */ /* 0x080fe20000410000 */
[----:B------:R-:W-:Y:S01]  /*d2c0*/  FMUL.FTZ R149, R149, R40 ;  /* 0x0000002895957220 */ /* 0x000fe20000410000 */
[-C--:B------:R-:W-:Y:S01]  /*d2d0*/  FMUL.FTZ R150, R150, R11.reuse ;  /* 0x0000000b96967220 */ /* 0x080fe20000410000 */
[----:B------:R-:W-:Y:S01]  /*d2e0*/  FMUL.FTZ R151, R151, R11 ;  /* 0x0000000b97977220 */ /* 0x000fe20000410000 */
[----:B------:R-:W-:Y:S01]  /*d2f0*/  FMUL.FTZ R155, R155, R9 ;  /* 0x000000099b9b7220 */ /* 0x000fe20000410000 */
[----:B---3--:R-:W-:-:S02]  /*d300*/  F2FP.F16.F32.PACK_AB R4, R241, R79 ;  /* 0x0000004ff104723e */ /* 0x008fc400000000ff */
[----:B------:R-:W-:Y:S01]  /*d310*/  MOV R111, R54 ;  /* 0x00000036006f7202 */ /* 0x000fe20000000f00 */
[-C--:B------:R-:W-:Y:S01]  /*d320*/  FMUL.FTZ R160, R160, R10.reuse ;  /* 0x0000000aa0a07220 */ /* 0x080fe20000410000 */
[----:B----4-:R-:W-:Y:S01]  /*d330*/  F2FP.F16.F32.PACK_AB R7, R237, R209 ;  /* 0x000000d1ed07723e */ /* 0x010fe200000000ff */
[-C--:B------:R-:W-:Y:S01]  /*d340*/  HMMA.16816.F32 R144, R12, R16.reuse, R144 ;  /* 0x000000100c90723c */ /* 0x080fe20000001890 */
[-C--:B------:R-:W-:Y:S01]  /*d350*/  FMUL.FTZ R161, R161, R10.reuse ;  /* 0x0000000aa1a17220 */ /* 0x080fe20000410000 */
[-C--:B------:R-:W-:Y:S01]  /*d360*/  FMUL.FTZ R158, R158, R11.reuse ;  /* 0x0000000b9e9e7220 */ /* 0x080fe20000410000 */
[-C--:B------:R-:W-:Y:S01]  /*d370*/  FMUL.FTZ R159, R159, R11.reuse ;  /* 0x0000000b9f9f7220 */ /* 0x080fe20000410000 */
[-C--:B------:R-:W-:Y:S01]  /*d380*/  FMUL.FTZ R164, R164, R10.reuse ;  /* 0x0000000aa4a47220 */ /* 0x080fe20000410000 */
[----:B------:R-:W-:Y:S01]  /*d390*/  FMUL.FTZ R165, R165, R10 ;  /* 0x0000000aa5a57220 */ /* 0x000fe20000410000 */
[C---:B------:R-:W-:Y:S01]  /*d3a0*/  HMMA.16816.F32 R56, R4.reuse, R16, R140 ;  /* 0x000000100438723c */ /* 0x040fe2000000188c */
[-C--:B------:R-:W-:Y:S01]  /*d3b0*/  FMUL.FTZ R170, R170, R11.reuse ;  /* 0x0000000baaaa7220 */ /* 0x080fe20000410000 */
[-C--:B------:R-:W-:Y:S01]  /*d3c0*/  FMUL.FTZ R171, R171, R11.reuse ;  /* 0x0000000babab7220 */ /* 0x080fe20000410000 */
[-C--:B------:R-:W-:Y:S01]  /*d3d0*/  FMUL.FTZ R174, R174, R11.reuse ;  /* 0x0000000baeae7220 */ /* 0x080fe20000410000 */
[-C--:B------:R-:W-:Y:S01]  /*d3e0*/  FMUL.FTZ R175, R175, R11.reuse ;  /* 0x0000000bafaf7220 */ /* 0x080fe20000410000 */
[-C--:B------:R-:W-:Y:S01]  /*d3f0*/  FMUL.FTZ R186, R186, R11.reuse ;  /* 0x0000000bbaba7220 */ /* 0x080fe20000410000 */
[-C--:B------:R-:W-:Y:S01]  /*d400*/  HMMA.16816.F32 R52, R4, R18.reuse, R148 ;  /* 0x000000120434723c */ /* 0x080fe20000001894 */
[-C--:B------:R-:W-:Y:S01]  /*d410*/  FMUL.FTZ R187, R187, R11.reuse ;  /* 0x0000000bbbbb7220 */ /* 0x080fe20000410000 */
[-C--:B------:R-:W-:Y:S01]  /*d420*/  FMUL.FTZ R190, R190, R11.reuse ;  /* 0x0000000bbebe7220 */ /* 0x080fe20000410000 */
[-C--:B------:R-:W-:Y:S01]  /*d430*/  FMUL.FTZ R191, R191, R11.reuse ;  /* 0x0000000bbfbf7220 */ /* 0x080fe20000410000 */
[-C--:B------:R-:W-:Y:S01]  /*d440*/  FMUL.FTZ R198, R198, R11.reuse ;  /* 0x0000000bc6c67220 */ /* 0x080fe20000410000 */
[----:B------:R-:W-:Y:S01]  /*d450*/  FMUL.FTZ R199, R199, R11 ;  /* 0x0000000bc7c77220 */ /* 0x000fe20000410000 */
[----:B------:R-:W-:Y:S01]  /*d460*/  HMMA.16816.F32 R152, R12, R18, R152 ;  /* 0x000000120c98723c */ /* 0x000fe20000001898 */
[----:B------:R-:W1:Y:S01]  /*d470*/  LDSM.16.MT88.4 R16, [R227+0x8000] ;  /* 0x00800000e310783b */ /* 0x000e620000004200 */
[-C--:B------:R-:W-:Y:S01]  /*d480*/  FMUL.FTZ R162, R162, R9.reuse ;  /* 0x00000009a2a27220 */ /* 0x080fe20000410000 */
[-C--:B------:R-:W-:Y:S01]  /*d490*/  FMUL.FTZ R163, R163, R9.reuse ;  /* 0x00000009a3a37220 */ /* 0x080fe20000410000 */
[-C--:B------:R-:W-:Y:S01]  /*d4a0*/  FMUL.FTZ R156, R156, R40.reuse ;  /* 0x000000289c9c7220 */ /* 0x080fe20000410000 */
[-C--:B------:R-:W-:Y:S01]  /*d4b0*/  FMUL.FTZ R157, R157, R40.reuse ;  /* 0x000000289d9d7220 */ /* 0x080fe20000410000 */
[-C--:B------:R-:W-:Y:S01]  /*d4c0*/  FMUL.FTZ R166, R166, R9.reuse ;  /* 0x00000009a6a67220 */ /* 0x080fe20000410000 */
[-C--:B------:R-:W-:Y:S01]  /*d4d0*/  FMUL.FTZ R168, R168, R40.reuse ;  /* 0x00000028a8a87220 */ /* 0x080fe20000410000 */
[----:B------:R-:W-:Y:S01]  /*d4e0*/  FMUL.FTZ R169, R169, R40 ;  /* 0x00000028a9a97220 */ /* 0x000fe20000410000 */
[----:B------:R-:W-:Y:S01]  /*d4f0*/  FMUL.FTZ R167, R167, R9 ;  /* 0x00000009a7a77220 */ /* 0x000fe20000410000 */
[----:B------:R-:W-:Y:S01]  /*d500*/  MOV R107, R31 ;  /* 0x0000001f006b7202 */ /* 0x000fe20000000f00 */
[----:B------:R-:W-:Y:S01]  /*d510*/  IMAD.MOV.U32 R100, RZ, RZ, R30 ;  /* 0x000000ffff647224 */ /* 0x000fe200078e001e */
[----:B------:R-:W-:-:S02]  /*d520*/  MOV R110, R39 ;  /* 0x00000027006e7202 */ /* 0x000fc40000000f00 */
[----:B------:R-:W-:Y:S02]  /*d530*/  MOV R101, R29 ;  /* 0x0000001d00657202 */ /* 0x000fe40000000f00 */
[----:B------:R-:W-:Y:S02]  /*d540*/  MOV R132, R28 ;  /* 0x0000001c00847202 */ /* 0x000fe40000000f00 */
[----:B------:R-:W-:Y:S01]  /*d550*/  MOV R136, R36 ;  /* 0x0000002400887202 */ /* 0x000fe20000000f00 */
[-C--:B------:R-:W-:Y:S01]  /*d560*/  FMUL.FTZ R176, R176, R10.reuse ;  /* 0x0000000ab0b07220 */ /* 0x080fe20000410000 */
[-C--:B------:R-:W-:Y:S01]  /*d570*/  FMUL.FTZ R177, R177, R10.reuse ;  /* 0x0000000ab1b17220 */ /* 0x080fe20000410000 */
[-C--:B------:R-:W-:Y:S01]  /*d580*/  FMUL.FTZ R180, R180, R10.reuse ;  /* 0x0000000ab4b47220 */ /* 0x080fe20000410000 */
[-C--:B------:R-:W-:Y:S01]  /*d590*/  FMUL.FTZ R181, R181, R10.reuse ;  /* 0x0000000ab5b57220 */ /* 0x080fe20000410000 */
[-C--:B------:R-:W-:Y:S01]  /*d5a0*/  FMUL.FTZ R192, R192, R10.reuse ;  /* 0x0000000ac0c07220 */ /* 0x080fe20000410000 */
[-C--:B------:R-:W-:Y:S01]  /*d5b0*/  FMUL.FTZ R193, R193, R10.reuse ;  /* 0x0000000ac1c17220 */ /* 0x080fe20000410000 */
[-C--:B------:R-:W-:Y:S01]  /*d5c0*/  FMUL.FTZ R200, R200, R10.reuse ;  /* 0x0000000ac8c87220 */ /* 0x080fe20000410000 */
[----:B------:R-:W-:Y:S01]  /*d5d0*/  FMUL.FTZ R201, R201, R10 ;  /* 0x0000000ac9c97220 */ /* 0x000fe20000410000 */
[----:B------:R-:W2:Y:S01]  /*d5e0*/  LDL.LU R103, [R1+0x54] ;  /* 0x0000540001677983 */ /* 0x000ea20000300800 */
        /* <DEDUP_REMOVED lines=8> */
[-C--:B-1----:R-:W-:Y:S01]  /*d670*/  HMMA.16816.F32 R92, R12, R16.reuse, R160 ;  /* 0x000000100c5c723c */ /* 0x082fe200000018a0 */
[-C--:B------:R-:W-:Y:S01]  /*d680*/  FMUL.FTZ R178, R178, R9.reuse ;  /* 0x00000009b2b27220 */ /* 0x080fe20000410000 */
[-C--:B------:R-:W-:Y:S01]  /*d690*/  FMUL.FTZ R179, R179, R9.reuse ;  /* 0x00000009b3b37220 */ /* 0x080fe20000410000 */
[-C--:B------:R-:W-:Y:S01]  /*d6a0*/  FMUL.FTZ R182, R182, R9.reuse ;  /* 0x00000009b6b67220 */ /* 0x080fe20000410000 */
[-C--:B------:R-:W-:Y:S01]  /*d6b0*/  FMUL.FTZ R183, R183, R9.reuse ;  /* 0x00000009b7b77220 */ /* 0x080fe20000410000 */
[-C--:B------:R-:W-:Y:S01]  /*d6c0*/  FMUL.FTZ R194, R194, R9.reuse ;  /* 0x00000009c2c27220 */ /* 0x080fe20000410000 */
[C---:B------:R-:W-:Y:S01]  /*d6d0*/  HMMA.16816.F32 R48, R4.reuse, R16, R156 ;  /* 0x000000100430723c */ /* 0x040fe2000000189c */
[-C--:B------:R-:W-:Y:S01]  /*d6e0*/  FMUL.FTZ R195, R195, R9.reuse ;  /* 0x00000009c3c37220 */ /* 0x080fe20000410000 */
[-C--:B------:R-:W-:Y:S01]  /*d6f0*/  FMUL.FTZ R202, R202, R9.reuse ;  /* 0x00000009caca7220 */ /* 0x080fe20000410000 */
[----:B------:R-:W-:Y:S01]  /*d700*/  FMUL.FTZ R203, R203, R9 ;  /* 0x00000009cbcb7220 */ /* 0x000fe20000410000 */
[----:B------:R-:W3:Y:S02]  /*d710*/  LDL.LU R143, [R1+0x50] ;  /* 0x00005000018f7983 */ /* 0x000ee40000300800 */
[-C--:B------:R-:W-:Y:S06]  /*d720*/  HMMA.16816.F32 R44, R4, R18.reuse, R168 ;  /* 0x00000012042c723c */ /* 0x080fec00000018a8 */
[----:B------:R-:W-:Y:S01]  /*d730*/  HMMA.16816.F32 R96, R12, R18, R164 ;  /* 0x000000120c60723c */ /* 0x000fe200000018a4 */
[----:B------:R-:W1:Y:S05]  /*d740*/  LDSM.16.MT88.4 R16, [R226+0x8000] ;  /* 0x00800000e210783b */ /* 0x000e6a0000004200 */
[C---:B------:R-:W-:Y:S06]  /*d750*/  HMMA.16816.F32 R36, R4.reuse, R20, R172 ;  /* 0x000000140424723c */ /* 0x040fec00000018ac */
[----:B------:R-:W-:Y:S06]  /*d760*/  HMMA.16816.F32 R32, R4, R22, R184 ;  /* 0x000000160420723c */ /* 0x000fec00000018b8 */
[----:B------:R-:W-:Y:S06]  /*d770*/  HMMA.16816.F32 R176, R12, R20, R176 ;  /* 0x000000140cb0723c */ /* 0x000fec00000018b0 */
[C---:B-1----:R-:W-:Y:S06]  /*d780*/  HMMA.16816.F32 R60, R4.reuse, R16, R188 ;  /* 0x00000010043c723c */ /* 0x042fec00000018bc */
[----:B------:R-:W-:Y:S07]  /*d790*/  HMMA.16816.F32 R28, R4, R18, R196 ;  /* 0x00000012041c723c */ /* 0x000fee00000018c4 */
[----:B------:R-:W-:-:S04]  /*d7a0*/  FFMA.FTZ R4, R131, UR15, -R8 ;  /* 0x0000000f83047c23 */ /* 0x000fc80008010808 */
[----:B------:R1:W-:Y:S02]  /*d7b0*/  MUFU.EX2 R187, R4 ;  /* 0x0000000400bb7308 */ /* 0x0003e40000000800 */
[----:B-1----:R-:W-:-:S06]  /*d7c0*/  FFMA.FTZ R4, R118, UR15, -R8 ;  /* 0x0000000f76047c23 */ /* 0x002fcc0008010808 */
[----:B------:R1:W4:Y:S01]  /*d7d0*/  MUFU.EX2 R162, R4 ;  /* 0x0000000400a27308 */ /* 0x0003220000000800 */
[----:B------:R-:W-:Y:S01]  /*d7e0*/  HMMA.16816.F32 R180, R12, R22, R180 ;  /* 0x000000160cb4723c */ /* 0x000fe200000018b4 */
[----:B------:R-:W4:Y:S01]  /*d7f0*/  LDSM.16.MT88.4 R20, [R225+0x8800] ;  /* 0x00880000e114783b */ /* 0x000f220000004200 */
[----:B-1----:R-:W-:-:S05]  /*d800*/  FFMA.FTZ R4, R115, UR15, -R8 ;  /* 0x0000000f73047c23 */ /* 0x002fca0008010808 */
[----:B------:R1:W-:Y:S02]  /*d810*/  MUFU.EX2 R196, R4 ;  /* 0x0000000400c47308 */ /* 0x0003e40000000800 */
[----:B-1----:R-:W-:-:S06]  /*d820*/  FFMA.FTZ R4, R113, UR15, -R8 ;  /* 0x0000000f71047c23 */ /* 0x002fcc0008010808 */
[----:B------:R1:W-:Y:S02]  /*d830*/  MUFU.EX2 R172, R4 ;  /* 0x0000000400ac7308 */ /* 0x0003e40000000800 */
[----:B-1----:R-:W-:-:S06]  /*d840*/  FFMA.FTZ R4, R137, UR15, -R3 ;  /* 0x0000000f89047c23 */ /* 0x002fcc0008010803 */
[----:B------:R1:W-:Y:S02]  /*d850*/  MUFU.EX2 R186, R4 ;  /* 0x0000000400ba7308 */ /* 0x0003e40000000800 */
[----:B-1----:R-:W-:-:S06]  /*d860*/  FFMA.FTZ R4, R129, UR15, -R3 ;  /* 0x0000000f81047c23 */ /* 0x002fcc0008010803 */
[----:B------:R1:W4:Y:S02]  /*d870*/  MUFU.EX2 R199, R4 ;  /* 0x0000000400c77308 */ /* 0x0003240000000800 */
[----:B-1----:R-:W-:-:S06]  /*d880*/  FFMA.FTZ R4, R116, UR15, -R3 ;  /* 0x0000000f74047c23 */ /* 0x002fcc0008010803 */
[----:B------:R1:W-:Y:S02]  /*d890*/  MUFU.EX2 R164, R4 ;  /* 0x0000000400a47308 */ /* 0x0003e40000000800 */
[----:B-1----:R-:W-:Y:S01]  /*d8a0*/  FFMA.FTZ R4, R114, UR15, -R3 ;  /* 0x0000000f72047c23 */ /* 0x002fe20008010803 */
[----:B------:R-:W-:-:S05]  /*d8b0*/  MOV R114, R236 ;  /* 0x000000ec00727202 */ /* 0x000fca0000000f00 */
[----:B------:R1:W4:Y:S01]  /*d8c0*/  MUFU.EX2 R236, R4 ;  /* 0x0000000400ec7308 */ /* 0x0003220000000800 */
[C---:B------:R-:W-:Y:S06]  /*d8d0*/  HMMA.16816.F32 R192, R12.reuse, R16, R192 ;  /* 0x000000100cc0723c */ /* 0x040fec00000018c0 */
[----:B------:R-:W-:Y:S01]  /*d8e0*/  HMMA.16816.F32 R200, R12, R18, R200 ;  /* 0x000000120cc8723c */ /* 0x000fe200000018c8 */
[----:B------:R-:W-:Y:S01]  /*d8f0*/  MOV R116, R81 ;  /* 0x0000005100747202 */ /* 0x000fe20000000f00 */
[----:B------:R-:W2:Y:S01]  /*d900*/  LDSM.16.MT88.4 R16, [R224+0x8800] ;  /* 0x00880000e010783b */ /* 0x000ea20000004200 */
[----:B-1----:R-:W-:-:S04]  /*d910*/  FFMA.FTZ R4, R138, UR15, -R2 ;  /* 0x0000000f8a047c23 */ /* 0x002fc80008010802 */
[----:B----4-:R-:W-:Y:S02]  /*d920*/  F2FP.F16.F32.PACK_AB R12, R162, R187 ;  /* 0x000000bba20c723e */ /* 0x010fe400000000ff */
[----:B------:R-:W-:Y:S01]  /*d930*/  F2FP.F16.F32.PACK_AB R13, R199, R186 ;  /* 0x000000bac70d723e */ /* 0x000fe200000000ff */
[----:B------:R1:W-:Y:S01]  /*d940*/  MUFU.EX2 R185, R4 ;  /* 0x0000000400b97308 */ /* 0x0003e20000000800 */
[----:B------:R-:W-:Y:S02]  /*d950*/  F2FP.F16.F32.PACK_AB R14, R172, R196 ;  /* 0x000000c4ac0e723e */ /* 0x000fe400000000ff */
[----:B------:R-:W-:Y:S02]  /*d960*/  F2FP.F16.F32.PACK_AB R15, R236, R164 ;  /* 0x000000a4ec0f723e */ /* 0x000fe400000000ff */
[----:B------:R-:W-:Y:S02]  /*d970*/  MOV R118, R82 ;  /* 0x0000005200767202 */ /* 0x000fe40000000f00 */
[----:B------:R-:W-:Y:S01]  /*d980*/  MOV R198, R80 ;  /* 0x0000005000c67202 */ /* 0x000fe20000000f00 */
[----:B-1----:R-:W-:-:S04]  /*d990*/  FFMA.FTZ R4, R133, UR15, -R2 ;  /* 0x0000000f85047c23 */ /* 0x002fc80008010802 */
[----:B------:R1:W4:Y:S02]  /*d9a0*/  MUFU.EX2 R191, R4 ;  /* 0x0000000400bf7308 */ /* 0x0003240000000800 */
[--C-:B-1----:R-:W-:Y:S01]  /*d9b0*/  FFMA.FTZ R4, R119, UR15, -R2.reuse ;  /* 0x0000000f77047c23 */ /* 0x102fe20008010802 */
[----:B------:R-:W-:Y:S02]  /*d9c0*/  MOV R119, R83 ;  /* 0x0000005300777202 */ /* 0x000fe40000000f00 */
[----:B------:R-:W-:Y:S01]  /*d9d0*/  HMMA.16816.F32 R80, R12, R22, R180 ;  /* 0x000000160c50723c */ /* 0x000fe200000018b4 */
[----:B------:R-:W2:Y:S02]  /*d9e0*/  LDL.LU R182, [R1+0x70] ;  /* 0x0000700001b67983 */ /* 0x000ea40000300800 */
[----:B--2---:R-:W-:Y:S02]  /*d9f0*/  FFMA.FTZ R79, R182, R40, R79 ;  /* 0x00000028b64f7223 */ /* 0x004fe4000001004f */
[----:B------:R-:W2:Y:S01]  /*da00*/  LDL.LU R182, [R1+0x6c] ;  /* 0x00006c0001b67983 */ /* 0x000ea20000300800 */
[----:B------:R1:W-:Y:S01]  /*da10*/  MUFU.EX2 R197, R4 ;  /* 0x0000000400c57308 */ /* 0x0003e20000000800 */
[----:B------:R-:W-:Y:S01]  /*da20*/  MOV R133, R235 ;  /* 0x000000eb00857202 */ /* 0x000fe20000000f00 */
[----:B-1----:R-:W-:-:S06]  /*da30*/  FFMA.FTZ R4, R117, UR15, -R2 ;  /* 0x0000000f75047c23 */ /* 0x002fcc0008010802 */
[----:B------:R1:W-:Y:S02]  /*da40*/  MUFU.EX2 R235, R4 ;  /* 0x0000000400eb7308 */ /* 0x0003e40000000800 */
[----:B-1----:R-:W-:-:S06]  /*da50*/  FFMA.FTZ R4, R205, UR15, -R0 ;  /* 0x0000000fcd047c23 */ /* 0x002fcc0008010800 */
[----:B------:R1:W-:Y:S01]  /*da60*/  MUFU.EX2 R184, R4 ;  /* 0x0000000400b87308 */ /* 0x0003e20000000800 */
[----:B------:R-:W-:Y:S01]  /*da70*/  MOV R163, R234 ;  /* 0x000000ea00a37202 */ /* 0x000fe20000000f00 */
[----:B-1----:R-:W-:-:S06]  /*da80*/  FFMA.FTZ R4, R204, UR15, -R0 ;  /* 0x0000000fcc047c23 */ /* 0x002fcc0008010800 */
[----:B------:R1:W3:Y:S02]  /*da90*/  MUFU.EX2 R188, R4 ;  /* 0x0000000400bc7308 */ /* 0x0002e40000000800 */
[----:B-1----:R-:W-:-:S06]  /*daa0*/  FFMA.FTZ R4, R126, UR15, -R0 ;  /* 0x0000000f7e047c23 */ /* 0x002fcc0008010800 */
[----:B------:R1:W-:Y:S02]  /*dab0*/  MUFU.EX2 R189, R4 ;  /* 0x0000000400bd7308 */ /* 0x0003e40000000800 */
[----:B-1----:R-:W-:-:S06]  /*dac0*/  FFMA.FTZ R4, R124, UR15, -R0 ;  /* 0x0000000f7c047c23 */ /* 0x002fcc0008010800 */
[----:B------:R4:W1:Y:S01]  /*dad0*/  MUFU.EX2 R234, R4 ;  /* 0x0000000400ea7308 */ /* 0x0008620000000800 */
[----:B--2---:R-:W-:Y:S02]  /*dae0*/  FFMA.FTZ R78, R182, R11, R78 ;  /* 0x0000000bb64e7223 */ /* 0x004fe4000001004e */
[----:B------:R-:W2:Y:S01]  /*daf0*/  LDL.LU R182, [R1+0x48] ;  /* 0x0000480001b67983 */ /* 0x000ea20000300800 */
[----:B----4-:R-:W-:Y:S02]  /*db00*/  F2FP.F16.F32.PACK_AB R4, R191, R185 ;  /* 0x000000b9bf04723e */ /* 0x010fe400000000ff */
[----:B---3--:R-:W-:Y:S02]  /*db10*/  F2FP.F16.F32.PACK_AB R5, R188, R184 ;  /* 0x000000b8bc05723e */ /* 0x008fe400000000ff */
[----:B------:R-:W-:Y:S02]  /*db20*/  F2FP.F16.F32.PACK_AB R6, R235, R197 ;  /* 0x000000c5eb06723e */ /* 0x000fe400000000ff */
[----:B-1----:R-:W-:Y:S01]  /*db30*/  F2FP.F16.F32.PACK_AB R7, R234, R189 ;  /* 0x000000bdea07723e */ /* 0x002fe200000000ff */
[----:B------:R-:W-:Y:S01]  /*db40*/  FFMA.FTZ R161, R143, R10, R25 ;  /* 0x0000000a8fa17223 */ /* 0x000fe20000010019 */
[----:B------:R-:W-:Y:S01]  /*db50*/  FFMA.FTZ R160, R103, R9, R24 ;  /* 0x0000000967a07223 */ /* 0x000fe20000010018 */
[----:B------:R-:W-:Y:S01]  /*db60*/  IMAD.MOV.U32 R117, RZ, RZ, R27 ;  /* 0x000000ffff757224 */ /* 0x000fe200078e001b */
[----:B------:R-:W-:Y:S01]  /*db70*/  MOV R115, R26 ;  /* 0x0000001a00737202 */ /* 0x000fe20000000f00 */
[-C--:B------:R-:W-:Y:S01]  /*db80*/  HMMA.16816.F32 R144, R12, R16.reuse, R144 ;  /* 0x000000100c90723c */ /* 0x080fe20000001890 */
[----:B------:R-:W1:Y:S05]  /*db90*/  LDSM.16.MT88.4 R24, [R227+0x8800] ;  /* 0x00880000e318783b */ /* 0x000e6a0000004200 */
[C---:B------:R-:W-:Y:S06]  /*dba0*/  HMMA.16816.F32 R56, R4.reuse, R16, R56 ;  /* 0x000000100438723c */ /* 0x040fec0000001838 */
[-C--:B------:R-:W-:Y:S06]  /*dbb0*/  HMMA.16816.F32 R52, R4, R18.reuse, R52 ;  /* 0x000000120434723c */ /* 0x080fec0000001834 */
[----:B------:R-:W-:Y:S01]  /*dbc0*/  HMMA.16816.F32 R152, R12, R18, R152 ;  /* 0x000000120c98723c */ /* 0x000fe20000001898 */
[----:B------:R-:W3:Y:S05]  /*dbd0*/  LDSM.16.MT88.4 R16, [R226+0x8800] ;  /* 0x00880000e210783b */ /* 0x000eea0000004200 */
[C---:B------:R-:W-:Y:S06]  /*dbe0*/  HMMA.16816.F32 R36, R4.reuse, R20, R36 ;  /* 0x000000140424723c */ /* 0x040fec0000001824 */
[----:B------:R-:W-:Y:S01]  /*dbf0*/  HMMA.16816.F32 R32, R4, R22, R32 ;  /* 0x000000160420723c */ /* 0x000fe20000001820 */
[----:B------:R-:W-:Y:S01]  /*dc00*/  IMAD.MOV.U32 R10, RZ, RZ, R132 ;  /* 0x000000ffff0a7224 */ /* 0x000fe200078e0084 */
[----:B------:R-:W-:-:S04]  /*dc10*/  MOV R132, R233 ;  /* 0x000000e900847202 */ /* 0x000fc80000000f00 */
[C---:B-1----:R-:W-:Y:S06]  /*dc20*/  HMMA.16816.F32 R48, R4.reuse, R24, R48 ;  /* 0x000000180430723c */ /* 0x042fec0000001830 */
[C---:B------:R-:W-:Y:S06]  /*dc30*/  HMMA.16816.F32 R44, R4.reuse, R26, R44 ;  /* 0x0000001a042c723c */ /* 0x040fec000000182c */
[C---:B---3--:R-:W-:Y:S06]  /*dc40*/  HMMA.16816.F32 R60, R4.reuse, R16, R60 ;  /* 0x00000010043c723c */ /* 0x048fec000000183c */
[----:B------:R-:W-:Y:S07]  /*dc50*/  HMMA.16816.F32 R28, R4, R18, R28 ;  /* 0x00000012041c723c */ /* 0x000fee000000181c */
[----:B------:R-:W-:-:S04]  /*dc60*/  FFMA.FTZ R4, R216, UR15, -R2 ;  /* 0x0000000fd8047c23 */ /* 0x000fc80008010802 */
[----:B------:R1:W-:Y:S01]  /*dc70*/  MUFU.EX2 R205, R4 ;  /* 0x0000000400cd7308 */ /* 0x0003e20000000800 */
[----:B------:R-:W-:Y:S01]  /*dc80*/  IMAD.MOV.U32 R126, RZ, RZ, R231 ;  /* 0x000000ffff7e7224 */ /* 0x000fe200078e00e7 */
[----:B------:R-:W-:Y:S01]  /*dc90*/  MOV R138, R228 ;  /* 0x000000e4008a7202 */ /* 0x000fe20000000f00 */
[----:B-1----:R-:W-:-:S05]  /*dca0*/  FFMA.FTZ R4, R213, UR15, -R2 ;  /* 0x0000000fd5047c23 */ /* 0x002fca0008010802 */
[----:B------:R1:W-:Y:S01]  /*dcb0*/  MUFU.EX2 R233, R4 ;  /* 0x0000000400e97308 */ /* 0x0003e20000000800 */
[----:B------:R-:W-:Y:S01]  /*dcc0*/  HMMA.16816.F32 R92, R12, R24, R92 ;  /* 0x000000180c5c723c */ /* 0x000fe2000000185c */
[----:B-1----:R-:W-:-:S06]  /*dcd0*/  FFMA.FTZ R4, R84, UR15, -R2 ;  /* 0x0000000f54047c23 */ /* 0x002fcc0008010802 */
[----:B------:R1:W-:Y:S01]  /*dce0*/  MUFU.EX2 R231, R4 ;  /* 0x0000000400e77308 */ /* 0x0003e20000000800 */
[C---:B------:R-:W-:Y:S01]  /*dcf0*/  HMMA.16816.F32 R96, R12.reuse, R26, R96 ;  /* 0x0000001a0c60723c */ /* 0x040fe20000001860 */
[----:B------:R-:W-:Y:S05]  /*dd00*/  LDSM.16.MT88.4 R24, [R226+0x9000] ;  /* 0x00900000e218783b */ /* 0x000fea0000004200 */
[----:B------:R-:W-:Y:S01]  /*dd10*/  HMMA.16816.F32 R176, R12, R20, R176 ;  /* 0x000000140cb0723c */ /* 0x000fe200000018b0 */
[----:B------:R-:W3:Y:S01]  /*dd20*/  LDSM.16.MT88.4 R20, [R224+0x9000] ;  /* 0x00900000e014783b */ /* 0x000ee20000004200 */
[----:B-1----:R-:W-:-:S04]  /*dd30*/  FFMA.FTZ R4, R85, UR15, -R2 ;  /* 0x0000000f55047c23 */ /* 0x002fc80008010802 */
[C---:B------:R-:W-:Y:S01]  /*dd40*/  HMMA.16816.F32 R192, R12.reuse, R16, R192 ;  /* 0x000000100cc0723c */ /* 0x040fe200000018c0 */
[----:B------:R1:W-:Y:S05]  /*dd50*/  MUFU.EX2 R228, R4 ;  /* 0x0000000400e47308 */ /* 0x0003ea0000000800 */
[----:B------:R-:W-:Y:S01]  /*dd60*/  HMMA.16816.F32 R200, R12, R18, R200 ;  /* 0x000000120cc8723c */ /* 0x000fe200000018c8 */
[----:B------:R-:W4:Y:S04]  /*dd70*/  LDSM.16.MT88.4 R16, [R227+0x9000] ;  /* 0x00900000e310783b */ /* 0x000f280000004200 */
[----:B------:R-:W4:Y:S01]  /*dd80*/  LDSM.16.MT88.4 R12, [R225+0x9000] ;  /* 0x00900000e10c783b */ /* 0x000f220000004200 */
[----:B------:R-:W-:Y:S01]  /*dd90*/  MOV R165, R232 ;  /* 0x000000e800a57202 */ /* 0x000fe20000000f00 */
[----:B-1----:R-:W-:-:S04]  /*dda0*/  FFMA.FTZ R4, R219, UR15, -R0 ;  /* 0x0000000fdb047c23 */ /* 0x002fc80008010800 */
[----:B------:R1:W-:Y:S01]  /*ddb0*/  MUFU.EX2 R190, R4 ;  /* 0x0000000400be7308 */ /* 0x0003e20000000800 */
[----:B------:R-:W-:Y:S02]  /*ddc0*/  MOV R124, R230 ;  /* 0x000000e6007c7202 */ /* 0x000fe40000000f00 */
[----:B------:R-:W-:Y:S01]  /*ddd0*/  MOV R129, R139 ;  /* 0x0000008b00817202 */ /* 0x000fe20000000f00 */
[----:B-1----:R-:W-:-:S04]  /*dde0*/  FFMA.FTZ R4, R215, UR15, -R0 ;  /* 0x0000000fd7047c23 */ /* 0x002fc80008010800 */
[----:B------:R1:W3:Y:S02]  /*ddf0*/  MUFU.EX2 R232, R4 ;  /* 0x0000000400e87308 */ /* 0x0002e40000000800 */
[----:B-1----:R-:W-:-:S06]  /*de00*/  FFMA.FTZ R4, R86, UR15, -R0 ;  /* 0x0000000f56047c23 */ /* 0x002fcc0008010800 */
[----:B------:R1:W-:Y:S01]  /*de10*/  MUFU.EX2 R230, R4 ;  /* 0x0000000400e67308 */ /* 0x0003e20000000800 */
[----:B------:R-:W-:Y:S01]  /*de20*/  MOV R183, R106 ;  /* 0x0000006a00b77202 */ /* 0x000fe20000000f00 */
[----:B-1----:R-:W-:-:S06]  /*de30*/  FFMA.FTZ R4, R87, UR15, -R0 ;  /* 0x0000000f57047c23 */ /* 0x002fcc0008010800 */
[----:B------:R1:W4:Y:S01]  /*de40*/  MUFU.EX2 R139, R4 ;  /* 0x00000004008b7308 */ /* 0x0003220000000800 */
[----:B------:R-:W-:Y:S01]  /*de50*/  IMAD.MOV.U32 R137, RZ, RZ, R110 ;  /* 0x000000ffff897224 */ /* 0x000fe200078e006e */
[----:B---3--:R-:W-:Y:S02]  /*de60*/  F2FP.F16.F32.PACK_AB R5, R232, R190 ;  /* 0x000000bee805723e */ /* 0x008fe400000000ff */
[----:B------:R-:W-:Y:S02]  /*de70*/  F2FP.F16.F32.PACK_AB R6, R228, R231 ;  /* 0x000000e7e406723e */ /* 0x000fe400000000ff */
[----:B------:R-:W-:Y:S01]  /*de80*/  MOV R113, R100 ;  /* 0x0000006400717202 */ /* 0x000fe20000000f00 */
[----:B------:R-:W-:Y:S01]  /*de90*/  IMAD.MOV.U32 R9, RZ, RZ, R104 ;  /* 0x000000ffff097224 */ /* 0x000fe200078e0068 */
[----:B------:R-:W-:Y:S02]  /*dea0*/  MOV R173, R134 ;  /* 0x0000008600ad7202 */ /* 0x000fe40000000f00 */
[----:B------:R-:W-:-:S02]  /*deb0*/  MOV R174, R135 ;  /* 0x0000008700ae7202 */ /* 0x000fc40000000f00 */
[----:B-1----:R-:W-:Y:S02]  /*dec0*/  F2FP.F16.F32.PACK_AB R4, R233, R205 ;  /* 0x000000cde904723e */ /* 0x002fe400000000ff */
[----:B----4-:R-:W-:Y:S02]  /*ded0*/  F2FP.F16.F32.PACK_AB R7, R139, R230 ;  /* 0x000000e68b07723e */ /* 0x010fe400000000ff */
[----:B------:R-:W-:Y:S02]  /*dee0*/  MOV R175, R102 ;  /* 0x0000006600af7202 */ /* 0x000fe40000000f00 */
[----:B------:R-:W-:Y:S02]  /*def0*/  MOV R131, R101 ;  /* 0x0000006500837202 */ /* 0x000fe40000000f00 */
[----:B------:R-:W-:Y:S01]  /*df00*/  MOV R135, R111 ;  /* 0x0000006f00877202 */ /* 0x000fe20000000f00 */
[----:B------:R-:W-:Y:S01]  /*df10*/  HMMA.16816.F32 R140, R4, R20, R56 ;  /* 0x00000014048c723c */ /* 0x000fe20000001838 */
[----:B------:R-:W-:-:S02]  /*df20*/  MOV R134, R107 ;  /* 0x0000006b00867202 */ /* 0x000fc40000000f00 */
[----:B------:R-:W-:Y:S02]  /*df30*/  MOV R166, R109 ;  /* 0x0000006d00a67202 */ /* 0x000fe40000000f00 */
[----:B------:R-:W-:Y:S01]  /*df40*/  MOV R167, R108 ;  /* 0x0000006c00a77202 */ /* 0x000fe20000000f00 */
[----:B------:R-:W-:Y:S01]  /*df50*/  HMMA.16816.F32 R148, R4, R22, R52 ;  /* 0x000000160494723c */ /* 0x000fe20000001834 */
[----:B------:R-:W-:-:S05]  /*df60*/  MOV R204, R105 ;  /* 0x0000006900cc7202 */ /* 0x000fca0000000f00 */
[C---:B------:R-:W-:Y:S06]  /*df70*/  HMMA.16816.F32 R156, R4.reuse, R16, R48 ;  /* 0x00000010049c723c */ /* 0x040fec0000001830 */
[C---:B------:R-:W-:Y:S06]  /*df80*/  HMMA.16816.F32 R168, R4.reuse, R18, R44 ;  /* 0x0000001204a8723c */ /* 0x040fec000000182c */
[----:B------:R-:W-:Y:S01]  /*df90*/  HMMA.16816.F32 R108, R4, R12, R36 ;  /* 0x0000000c046c723c */ /* 0x000fe20000001824 */
[----:B--2---:R-:W-:Y:S01]  /*dfa0*/  FFMA.FTZ R11, R182, UR15, -R8 ;  /* 0x0000000fb60b7c23 */ /* 0x004fe20008010808 */
[----:B------:R-:W-:-:S02]  /*dfb0*/  MOV R182, R183 ;  /* 0x000000b700b67202 */ /* 0x000fc40000000f00 */
[----:B------:R-:W-:Y:S02]  /*dfc0*/  MOV R183, R133 ;  /* 0x0000008500b77202 */ /* 0x000fe40000000f00 */
[----:B------:R-:W-:Y:S02]  /*dfd0*/  MOV R133, R138 ;  /* 0x0000008a00857202 */ /* 0x000fe40000000f00 */
[----:B------:R-:W-:Y:S02]  /*dfe0*/  MOV R138, R114 ;  /* 0x00000072008a7202 */ /* 0x000fe40000000f00 */
[----:B------:R-:W-:Y:S02]  /*dff0*/  MOV R114, R129 ;  /* 0x0000008100727202 */ /* 0x000fe40000000f00 */
[----:B------:R-:W-:Y:S02]  /*e000*/  MOV R129, R137 ;  /* 0x0000008900817202 */ /* 0x000fe40000000f00 */
[----:B------:R-:W-:Y:S01]  /*e010*/  MOV R180, R114 ;  /* 0x0000007200b47202 */ /* 0x000fe20000000f00 */
[----:B------:R-:W-:Y:S01]  /*e020*/  IMAD.MOV.U32 R137, RZ, RZ, R113 ;  /* 0x000000ffff897224 */ /* 0x000fe200078e0071 */
[----:B------:R-:W-:Y:S01]  /*e030*/  HMMA.16816.F32 R104, R4, R14, R32 ;  /* 0x0000000e0468723c */ /* 0x000fe20000001820 */
[----:B------:R-:W-:-:S02]  /*e040*/  MOV R113, R10 ;  /* 0x0000000a00717202 */ /* 0x000fc40000000f00 */
[----:B------:R-:W2:Y:S03]  /*e050*/  LDL.LU R10, [R1+0x3c] ;  /* 0x00003c00010a7983 */ /* 0x000ea60000300800 */
[C---:B------:R-:W-:Y:S06]  /*e060*/  HMMA.16816.F32 R100, R4.reuse, R24, R60 ;  /* 0x000000180464723c */ /* 0x040fec000000183c */
[----:B------:R-:W-:Y:S07]  /*e070*/  HMMA.16816.F32 R84, R4, R26, R28 ;  /* 0x0000001a0454723c */ /* 0x000fee000000181c */
[----:B------:R-:W-:-:S02]  /*e080*/  FFMA.FTZ R6, R180, UR15, -R3 ;  /* 0x0000000fb4067c23 */ /* 0x000fc40008010803 */
[----:B------:R-:W3:Y:S01]  /*e090*/  LDL.LU R180, [R1+0x68] ;  /* 0x0000680001b47983 */ /* 0x000ee20000300800 */
[----:B------:R-:W-:Y:S01]  /*e0a0*/  FFMA.FTZ R7, R182, UR15, -R8 ;  /* 0x0000000fb6077c23 */ /* 0x000fe20008010808 */
[----:B------:R-:W-:Y:S01]  /*e0b0*/  MOV R182, R137 ;  /* 0x0000008900b67202 */ /* 0x000fe20000000f00 */
[----:B---3--:R-:W-:Y:S02]  /*e0c0*/  FFMA.FTZ R5, R180, UR15, -R3 ;  /* 0x0000000fb4057c23 */ /* 0x008fe40008010803 */
[----:B------:R-:W3:Y:S01]  /*e0d0*/  LDL.LU R180, [R1+0x64] ;  /* 0x0000640001b47983 */ /* 0x000ee20000300800 */
[----:B------:R-:W-:-:S04]  /*e0e0*/  MOV R181, R129 ;  /* 0x0000008100b57202 */ /* 0x000fc80000000f00 */
[----:B------:R-:W-:-:S05]  /*e0f0*/  MOV R216, R181 ;  /* 0x000000b500d87202 */ /* 0x000fca0000000f00 */
[--C-:B------:R-:W-:Y:S01]  /*e100*/  FFMA.FTZ R29, R216, UR15, -R3.reuse ;  /* 0x0000000fd81d7c23 */ /* 0x100fe20008010803 */
[----:B---3--:R-:W-:Y:S01]  /*e110*/  FFMA.FTZ R4, R180, UR15, -R3 ;  /* 0x0000000fb4047c23 */ /* 0x008fe20008010803 */
[----:B------:R-:W-:Y:S02]  /*e120*/  MOV R180, R182 ;  /* 0x000000b600b47202 */ /* 0x000fe40000000f00 */
[----:B------:R-:W-:Y:S01]  /*e130*/  MOV R182, R124 ;  /* 0x0000007c00b67202 */ /* 0x000fe20000000f00 */
[----:B------:R-:W-:Y:S01]  /*e140*/  IMAD.MOV.U32 R124, RZ, RZ, R126 ;  /* 0x000000ffff7c7224 */ /* 0x000fe200078e007e */
[----:B------:R-:W-:Y:S02]  /*e150*/  MOV R126, R204 ;  /* 0x000000cc007e7202 */ /* 0x000fe40000000f00 */
[----:B------:R-:W-:Y:S02]  /*e160*/  MOV R204, R117 ;  /* 0x0000007500cc7202 */ /* 0x000fe40000000f00 */
[----:B------:R-:W-:-:S02]  /*e170*/  MOV R117, R119 ;  /* 0x0000007700757202 */ /* 0x000fc40000000f00 */
[----:B------:R-:W-:Y:S02]  /*e180*/  MOV R119, R116 ;  /* 0x0000007400777202 */ /* 0x000fe40000000f00 */
[----:B------:R-:W-:Y:S02]  /*e190*/  MOV R116, R115 ;  /* 0x0000007300747202 */ /* 0x000fe40000000f00 */
[----:B------:R-:W-:Y:S01]  /*e1a0*/  MOV R115, R118 ;  /* 0x0000007600737202 */ /* 0x000fe20000000f00 */
[----:B------:R-:W-:Y:S01]  /*e1b0*/  IMAD.MOV.U32 R118, RZ, RZ, R198 ;  /* 0x000000ffff767224 */ /* 0x000fe200078e00c6 */
[----:B------:R-:W-:Y:S02]  /*e1c0*/  MOV R198, R252 ;  /* 0x000000fc00c67202 */ /* 0x000fe40000000f00 */
[----:B------:R-:W3:Y:S04]  /*e1d0*/  LDL.LU R252, [R1+0xf4] ;  /* 0x0000f40001fc7983 */ /* 0x000ee80000300800 */
[----:B------:R-:W4:Y:S02]  /*e1e0*/  LDL.LU R216, [R1+0x58] ;  /* 0x0000580001d87983 */ /* 0x000f240000300800 */
[----:B----4-:R-:W-:-:S02]  /*e1f0*/  FFMA.FTZ R56, R216, UR15, -R3 ;  /* 0x0000000fd8387c23 */ /* 0x010fc40008010803 */
[----:B------:R-:W4:Y:S02]  /*e200*/  LDL.LU R216, [R1+0x4c] ;  /* 0x00004c0001d87983 */ /* 0x000f240000300800 */
[--C-:B----4-:R-:W-:Y:S02]  /*e210*/  FFMA.FTZ R55, R216, UR15, -R3.reuse ;  /* 0x0000000fd8377c23 */ /* 0x110fe40008010803 */
[----:B------:R-:W4:Y:S02]  /*e220*/  LDL.LU R216, [R1+0x40] ;  /* 0x0000400001d87983 */ /* 0x000f240000300800 */
[--C-:B----4-:R-:W-:Y:S02]  /*e230*/  FFMA.FTZ R54, R216, UR15, -R3.reuse ;  /* 0x0000000fd8367c23 */ /* 0x110fe40008010803 */
[----:B------:R-:W4:Y:S02]  /*e240*/  LDL.LU R216, [R1+0x34] ;  /* 0x0000340001d87983 */ /* 0x000f240000300800 */
[----:B----4-:R-:W-:-:S02]  /*e250*/  FFMA.FTZ R53, R216, UR15, -R3 ;  /* 0x0000000fd8357c23 */ /* 0x010fc40008010803 */
[----:B------:R-:W4:Y:S02]  /*e260*/  LDL.LU R216, [R1+0x30] ;  /* 0x0000300001d87983 */ /* 0x000f240000300800 */
[----:B----4-:R-:W-:Y:S02]  /*e270*/  FFMA.FTZ R52, R216, UR15, -R3 ;  /* 0x0000000fd8347c23 */ /* 0x010fe40008010803 */
[----:B------:R-:W4:Y:S01]  /*e280*/  LDL.LU R216, [R1+0x28] ;  /* 0x0000280001d87983 */ /* 0x000f220000300800 */
[----:B------:R-:W-:-:S05]  /*e290*/  MOV R213, R180 ;  /* 0x000000b400d57202 */ /* 0x000fca0000000f00 */
[--C-:B------:R-:W-:Y:S01]  /*e2a0*/  FFMA.FTZ R37, R213, UR15, -R3.reuse ;  /* 0x0000000fd5257c23 */ /* 0x100fe20008010803 */
[----:B----4-:R-:W-:Y:S01]  /*e2b0*/  FFMA.FTZ R39, R216, UR15, -R3 ;  /* 0x0000000fd8277c23 */ /* 0x010fe20008010803 */
[----:B------:R-:W-:Y:S02]  /*e2c0*/  MOV R216, R182 ;  /* 0x000000b600d87202 */ /* 0x000fe40000000f00 */
[----:B------:R-:W-:Y:S01]  /*e2d0*/  MOV R182, R126 ;  /* 0x0000007e00b67202 */ /* 0x000fe20000000f00 */
[----:B------:R-:W-:Y:S01]  /*e2e0*/  IMAD.MOV.U32 R126, RZ, RZ, R117 ;  /* 0x000000ffff7e7224 */ /* 0x000fe200078e0075 */
[----:B------:R-:W-:Y:S02]  /*e2f0*/  MOV R117, R116 ;  /* 0x0000007400757202 */ /* 0x000fe40000000f00 */
[----:B------:R-:W-:Y:S02]  /*e300*/  MOV R116, R118 ;  /* 0x0000007600747202 */ /* 0x000fe40000000f00 */
[----:B------:R-:W-:Y:S01]  /*e310*/  MOV R118, R134 ;  /* 0x0000008600767202 */ /* 0x000fe20000000f00 */
[----:B------:R-:W-:-:S02]  /*e320*/  IMAD.MOV.U32 R134, RZ, RZ, R242 ;  /* 0x000000ffff867224 */ /* 0x000fc400078e00f2 */
[----:B------:R-:W4:Y:S04]  /*e330*/  LDL.LU R242, [R1+0xf0] ;  /* 0x0000f00001f27983 */ /* 0x000f280000300800 */
[----:B------:R-:W3:Y:S01]  /*e340*/  LDL.LU R213, [R1+0x4] ;  /* 0x0000040001d57983 */ /* 0x000ee20000300800 */
[----:B------:R-:W-:Y:S02]  /*e350*/  MOV R180, R124 ;  /* 0x0000007c00b47202 */ /* 0x000fe40000000f00 */
[----:B------:R-:W-:Y:S02]  /*e360*/  MOV R124, R204 ;  /* 0x000000cc007c7202 */ /* 0x000fe40000000f00 */
[----:B------:R-:W-:Y:S01]  /*e370*/  MOV R204, R119 ;  /* 0x0000007700cc7202 */ /* 0x000fe20000000f00 */
[----:B------:R-:W-:Y:S01]  /*e380*/  FFMA.FTZ R9, R9, UR15, -R8 ;  /* 0x0000000f09097c23 */ /* 0x000fe20008010808 */
[----:B------:R-:W-:-:S02]  /*e390*/  MOV R137, R113 ;  /* 0x0000007100897202 */ /* 0x000fc40000000f00 */
[----:B------:R-:W-:Y:S01]  /*e3a0*/  MOV R113, R72 ;  /* 0x0000004800717202 */ /* 0x000fe20000000f00 */
[--C-:B--2---:R-:W-:Y:S01]  /*e3b0*/  FFMA.FTZ R10, R10, UR15, -R8.reuse ;  /* 0x0000000f0a0a7c23 */ /* 0x104fe20008010808 */
[----:B------:R-:W-:Y:S01]  /*e3c0*/  MUFU.EX2 R30, R9 ;  /* 0x00000009001e7308 */ /* 0x000fe20000000800 */
[--C-:B------:R-:W-:Y:S01]  /*e3d0*/  FFMA.FTZ R59, R90, UR15, -R8.reuse ;  /* 0x0000000f5a3b7c23 */ /* 0x100fe20008010808 */
[----:B------:R-:W-:Y:S01]  /*e3e0*/  MOV R119, R115 ;  /* 0x0000007300777202 */ /* 0x000fe20000000f00 */
[--C-:B------:R-:W-:Y:S01]  /*e3f0*/  FFMA.FTZ R63, R207, UR15, -R8.reuse ;  /* 0x0000000fcf3f7c23 */ /* 0x100fe20008010808 */
[----:B------:R-:W-:Y:S02]  /*e400*/  MOV R181, R183 ;  /* 0x000000b700b57202 */ /* 0x000fe40000000f00 */
[----:B------:R-:W-:Y:S02]  /*e410*/  MOV R115, R198 ;  /* 0x000000c600737202 */ /* 0x000fe40000000f00 */
[----:B------:R-:W-:Y:S08]  /*e420*/  MUFU.EX2 R183, R11 ;  /* 0x0000000b00b77308 */ /* 0x000ff00000000800 */
[----:B------:R-:W1:Y:S08]  /*e430*/  MUFU.EX2 R198, R10 ;  /* 0x0000000a00c67308 */ /* 0x000e700000000800 */
[----:B------:R1:W-:Y:S01]  /*e440*/  MUFU.EX2 R207, R4 ;  /* 0x0000000400cf7308 */ /* 0x0003e20000000800 */
[----:B------:R-:W-:Y:S01]  /*e450*/  MOV R114, R73 ;  /* 0x0000004900727202 */ /* 0x000fe20000000f00 */
[--C-:B------:R-:W-:Y:S01]  /*e460*/  FFMA.FTZ R57, R88, UR15, -R8.reuse ;  /* 0x0000000f58397c23 */ /* 0x100fe20008010808 */
[----:B------:R-:W-:Y:S01]  /*e470*/  MOV R129, R136 ;  /* 0x0000008800817202 */ /* 0x000fe20000000f00 */
[----:B------:R-:W-:Y:S01]  /*e480*/  FFMA.FTZ R60, R91, UR15, -R8 ;  /* 0x0000000f5b3c7c23 */ /* 0x000fe20008010808 */
[----:B------:R-:W-:-:S02]  /*e490*/  IMAD.MOV.U32 R136, RZ, RZ, R74 ;  /* 0x000000ffff887224 */ /* 0x000fc400078e004a */
[--C-:B------:R-:W-:Y:S01]  /*e4a0*/  FFMA.FTZ R62, R127, UR15, -R8.reuse ;  /* 0x0000000f7f3e7c23 */ /* 0x100fe20008010808 */
[----:B------:R-:W-:Y:S01]  /*e4b0*/  FFMA.FTZ R61, R122, UR15, -R8 ;  /* 0x0000000f7a3d7c23 */ /* 0x000fe20008010808 */
[----:B------:R-:W-:Y:S01]  /*e4c0*/  FFMA.FTZ R127, R114, UR15, -R2 ;  /* 0x0000000f727f7c23 */ /* 0x000fe20008010802 */
[----:B------:R-:W-:Y:S01]  /*e4d0*/  MOV R114, R129 ;  /* 0x0000008100727202 */ /* 0x000fe20000000f00 */
[--C-:B------:R-:W-:Y:S01]  /*e4e0*/  FFMA.FTZ R77, R77, UR15, -R8.reuse ;  /* 0x0000000f4d4d7c23 */ /* 0x100fe20008010808 */
[--C-:B------:R-:W-:Y:S01]  /*e4f0*/  FFMA.FTZ R76, R76, UR15, -R8.reuse ;  /* 0x0000000f4c4c7c23 */ /* 0x100fe20008010808 */
[--C-:B------:R-:W-:Y:S01]  /*e500*/  FFMA.FTZ R75, R75, UR15, -R8.reuse ;  /* 0x0000000f4b4b7c23 */ /* 0x100fe20008010808 */
[--C-:B------:R-:W-:Y:S01]  /*e510*/  FFMA.FTZ R74, R251, UR15, -R8.reuse ;  /* 0x0000000ffb4a7c23 */ /* 0x100fe20008010808 */
[--C-:B------:R-:W-:Y:S01]  /*e520*/  FFMA.FTZ R73, R250, UR15, -R8.reuse ;  /* 0x0000000ffa497c23 */ /* 0x100fe20008010808 */
[----:B-1----:R-:W-:Y:S01]  /*e530*/  F2FP.F16.F32.PACK_AB R4, R198, R183 ;  /* 0x000000b7c604723e */ /* 0x002fe200000000ff */
[--C-:B------:R-:W-:Y:S01]  /*e540*/  FFMA.FTZ R72, R247, UR15, -R8.reuse ;  /* 0x0000000ff7487c23 */ /* 0x100fe20008010808 */
[--C-:B------:R-:W-:Y:S01]  /*e550*/  FFMA.FTZ R71, R71, UR15, -R8.reuse ;  /* 0x0000000f47477c23 */ /* 0x100fe20008010808 */
[--C-:B------:R-:W-:Y:S01]  /*e560*/  FFMA.FTZ R70, R70, UR15, -R8.reuse ;  /* 0x0000000f46467c23 */ /* 0x100fe20008010808 */
[--C-:B------:R-:W-:Y:S01]  /*e570*/  FFMA.FTZ R69, R69, UR15, -R8.reuse ;  /* 0x0000000f45457c23 */ /* 0x100fe20008010808 */
[--C-:B------:R-:W-:Y:S01]  /*e580*/  FFMA.FTZ R68, R68, UR15, -R8.reuse ;  /* 0x0000000f44447c23 */ /* 0x100fe20008010808 */
[--C-:B------:R-:W-:Y:S01]  /*e590*/  FFMA.FTZ R67, R67, UR15, -R8.reuse ;  /* 0x0000000f43437c23 */ /* 0x100fe20008010808 */
[--C-:B------:R-:W-:Y:S01]  /*e5a0*/  FFMA.FTZ R66, R66, UR15, -R8.reuse ;  /* 0x0000000f42427c23 */ /* 0x100fe20008010808 */
[--C-:B------:R-:W-:Y:S01]  /*e5b0*/  FFMA.FTZ R65, R65, UR15, -R8.reuse ;  /* 0x0000000f41417c23 */ /* 0x100fe20008010808 */
[----:B------:R-:W-:Y:S01]  /*e5c0*/  FFMA.FTZ R64, R64, UR15, -R8 ;  /* 0x0000000f40407c23 */ /* 0x000fe20008010808 */
[----:B------:R-:W-:Y:S01]  /*e5d0*/  MOV R129, R137 ;  /* 0x0000008900817202 */ /* 0x000fe20000000f00 */
[--C-:B------:R-:W-:Y:S01]  /*e5e0*/  FFMA.FTZ R136, R136, UR15, -R2.reuse ;  /* 0x0000000f88887c23 */ /* 0x100fe20008010802 */
[--C-:B------:R-:W-:Y:S01]  /*e5f0*/  FFMA.FTZ R137, R249, UR15, -R2.reuse ;  /* 0x0000000ff9897c23 */ /* 0x100fe20008010802 */
[--C-:B------:R-:W-:Y:S01]  /*e600*/  FFMA.FTZ R212, R212, UR15, -R2.reuse ;  /* 0x0000000fd4d47c23 */ /* 0x100fe20008010802 */
[----:B------:R-:W-:Y:S01]  /*e610*/  FFMA.FTZ R206, R206, UR15, -R2 ;  /* 0x0000000fcece7c23 */ /* 0x000fe20008010802 */
        /* <DEDUP_REMOVED lines=12> */
[----:B------:R-:W-:Y:S08]  /*e6e0*/  MUFU.EX2 R249, R71 ;  /* 0x0000004700f97308 */ /* 0x000ff00000000800 */
[----:B------:R-:W-:Y:S08]  /*e6f0*/  MUFU.EX2 R71, R66 ;  /* 0x0000004200477308 */ /* 0x000ff00000000800 */
[----:B------:R-:W-:Y:S08]  /*e700*/  MUFU.EX2 R114, R114 ;  /* 0x0000007200727308 */ /* 0x000ff00000000800 */
[----:B------:R-:W-:Y:S08]  /*e710*/  MUFU.EX2 R247, R73 ;  /* 0x0000004900f77308 */ /* 0x000ff00000000800 */
[----:B------:R-:W-:Y:S08]  /*e720*/  MUFU.EX2 R250, R70 ;  /* 0x0000004600fa7308 */ /* 0x000ff00000000800 */
[----:B------:R-:W-:Y:S08]  /*e730*/  MUFU.EX2 R73, R62 ;  /* 0x0000003e00497308 */ /* 0x000ff00000000800 */
[----:B------:R-:W-:Y:S08]  /*e740*/  MUFU.EX2 R251, R69 ;  /* 0x0000004500fb7308 */ /* 0x000ff00000000800 */
[----:B------:R-:W-:Y:S01]  /*e750*/  MUFU.EX2 R127, R127 ;  /* 0x0000007f007f7308 */ /* 0x000fe20000000800 */
[----:B---3--:R-:W-:Y:S01]  /*e760*/  FFMA.FTZ R58, R213, UR15, -R3 ;  /* 0x0000000fd53a7c23 */ /* 0x008fe20008010803 */
[----:B------:R-:W-:-:S02]  /*e770*/  MOV R213, R216 ;  /* 0x000000d800d57202 */ /* 0x000fc40000000f00 */
[----:B------:R-:W-:Y:S02]  /*e780*/  MOV R216, R180 ;  /* 0x000000b400d87202 */ /* 0x000fe40000000f00 */
[----:B------:R-:W-:Y:S02]  /*e790*/  MOV R180, R182 ;  /* 0x000000b600b47202 */ /* 0x000fe40000000f00 */
[----:B------:R-:W-:Y:S02]  /*e7a0*/  MOV R182, R124 ;  /* 0x0000007c00b67202 */ /* 0x000fe40000000f00 */
[----:B------:R-:W-:Y:S02]  /*e7b0*/  MOV R124, R126 ;  /* 0x0000007e007c7202 */ /* 0x000fe40000000f00 */
[----:B------:R-:W-:Y:S01]  /*e7c0*/  MOV R126, R204 ;  /* 0x000000cc007e7202 */ /* 0x000fe20000000f00 */
[----:B------:R-:W-:Y:S01]  /*e7d0*/  IMAD.MOV.U32 R204, RZ, RZ, R117 ;  /* 0x000000ffffcc7224 */ /* 0x000fe200078e0075 */
[----:B------:R-:W-:-:S02]  /*e7e0*/  MOV R51, R124 ;  /* 0x0000007c00337202 */ /* 0x000fc40000000f00 */
[----:B------:R-:W-:Y:S02]  /*e7f0*/  MOV R49, R180 ;  /* 0x000000b400317202 */ /* 0x000fe40000000f00 */
[----:B------:R-:W-:Y:S01]  /*e800*/  MOV R180, R204 ;  /* 0x000000cc00b47202 */ /* 0x000fe20000000f00 */
[----:B------:R-:W-:Y:S01]  /*e810*/  IMAD.MOV.U32 R50, RZ, RZ, R182 ;  /* 0x000000ffff327224 */ /* 0x000fe200078e00b6 */
[----:B------:R-:W-:Y:S01]  /*e820*/  MOV R48, R216 ;  /* 0x000000d800307202 */ /* 0x000fe20000000f00 */
[----:B------:R-:W-:Y:S01]  /*e830*/  FFMA.FTZ R38, R51, UR15, -R2 ;  /* 0x0000000f33267c23 */ /* 0x000fe20008010802 */
[----:B------:R-:W-:Y:S02]  /*e840*/  MOV R182, R126 ;  /* 0x0000007e00b67202 */ /* 0x000fe40000000f00 */
[----:B------:R-:W-:Y:S02]  /*e850*/  MOV R216, R135 ;  /* 0x0000008700d87202 */ /* 0x000fe40000000f00 */
[----:B------:R-:W-:-:S02]  /*e860*/  MOV R51, R180 ;  /* 0x000000b400337202 */ /* 0x000fc40000000f00 */
[----:B------:R-:W-:Y:S01]  /*e870*/  MOV R180, R164 ;  /* 0x000000a400b47202 */ /* 0x000fe20000000f00 */
[--C-:B------:R-:W-:Y:S01]  /*e880*/  FFMA.FTZ R9, R50, UR15, -R2.reuse ;  /* 0x0000000f32097c23 */ /* 0x100fe20008010802 */
[----:B------:R-:W-:Y:S01]  /*e890*/  MOV R164, R166 ;  /* 0x000000a600a47202 */ /* 0x000fe20000000f00 */
[----:B------:R-:W-:Y:S01]  /*e8a0*/  FFMA.FTZ R166, R112, UR15, -R2 ;  /* 0x0000000f70a67c23 */ /* 0x000fe20008010802 */
[----:B------:R-:W-:Y:S01]  /*e8b0*/  MOV R50, R216 ;  /* 0x000000d800327202 */ /* 0x000fe20000000f00 */
[----:B------:R-:W-:Y:S01]  /*e8c0*/  FFMA.FTZ R112, R113, UR15, -R0 ;  /* 0x0000000f71707c23 */ /* 0x000fe20008010800 */
[----:B------:R-:W-:Y:S01]  /*e8d0*/  FFMA.FTZ R90, R182, UR15, -R2 ;  /* 0x0000000fb65a7c23 */ /* 0x000fe20008010802 */
[----:B------:R-:W-:Y:S01]  /*e8e0*/  MOV R216, R197 ;  /* 0x000000c500d87202 */ /* 0x000fe20000000f00 */
[----:B------:R-:W-:Y:S01]  /*e8f0*/  FFMA.FTZ R113, R229, UR15, -R0 ;  /* 0x0000000fe5717c23 */ /* 0x000fe20008010800 */
[----:B------:R-:W-:Y:S01]  /*e900*/  MUFU.EX2 R204, R7 ;  /* 0x0000000700cc7308 */ /* 0x000fe20000000800 */
[----:B------:R-:W-:-:S07]  /*e910*/  FFMA.FTZ R10, R49, UR15, -R2 ;  /* 0x0000000f310a7c23 */ /* 0x000fce0008010802 */
[----:B------:R-:W-:Y:S01]  /*e920*/  MUFU.EX2 R182, R6 ;  /* 0x0000000600b67308 */ /* 0x000fe20000000800 */
[----:B------:R-:W-:-:S07]  /*e930*/  MOV R117, R119 ;  /* 0x0000007700757202 */ /* 0x000fce0000000f00 */
[----:B------:R-:W1:Y:S08]  /*e940*/  MUFU.EX2 R197, R5 ;  /* 0x0000000500c57308 */ /* 0x000e700000000800 */
[----:B------:R-:W2:Y:S01]  /*e950*/  MUFU.EX2 R229, R29 ;  /* 0x0000001d00e57308 */ /* 0x000ea20000000800 */
[----:B------:R-:W-:Y:S02]  /*e960*/  MOV R119, R116 ;  /* 0x0000007400777202 */ /* 0x000fe40000000f00 */
[----:B------:R-:W-:-:S02]  /*e970*/  MOV R116, R115 ;  /* 0x0000007300747202 */ /* 0x000fc40000000f00 */
[----:B------:R-:W-:-:S03]  /*e980*/  MOV R215, R117 ;  /* 0x0000007500d77202 */ /* 0x000fc60000000f00 */
[----:B------:R-:W3:Y:S01]  /*e990*/  MUFU.EX2 R10, R10 ;  /* 0x0000000a000a7308 */ /* 0x000ee20000000800 */
[----:B------:R-:W-:Y:S02]  /*e9a0*/  MOV R47, R213 ;  /* 0x000000d5002f7202 */ /* 0x000fe40000000f00 */
[----:B------:R-:W-:Y:S02]  /*e9b0*/  MOV R219, R119 ;  /* 0x0000007700db7202 */ /* 0x000fe40000000f00 */
[----:B------:R-:W-:Y:S01]  /*e9c0*/  MOV R213, R116 ;  /* 0x0000007400d57202 */ /* 0x000fe20000000f00 */
[----:B------:R-:W-:Y:S01]  /*e9d0*/  FFMA.FTZ R88, R215, UR15, -R2 ;  /* 0x0000000fd7587c23 */ /* 0x000fe20008010802 */
[----:B------:R-:W-:Y:S01]  /*e9e0*/  MOV R126, R134 ;  /* 0x00000086007e7202 */ /* 0x000fe20000000f00 */
[----:B------:R-:W-:Y:S02]  /*e9f0*/  IMAD.MOV.U32 R124, RZ, RZ, R118 ;  /* 0x000000ffff7c7224 */ /* 0x000fe400078e0076 */
[--C-:B------:R-:W-:Y:S01]  /*ea00*/  FFMA.FTZ R91, R219, UR15, -R2.reuse ;  /* 0x0000000fdb5b7c23 */ /* 0x100fe20008010802 */
[----:B------:R-:W-:Y:S01]  /*ea10*/  MOV R215, R181 ;  /* 0x000000b500d77202 */ /* 0x000fe20000000f00 */
[----:B------:R-:W-:Y:S01]  /*ea20*/  FFMA.FTZ R122, R213, UR15, -R2 ;  /* 0x0000000fd57a7c23 */ /* 0x000fe20008010802 */
[----:B-1----:R-:W-:-:S02]  /*ea30*/  F2FP.F16.F32.PACK_AB R5, R197, R182 ;  /* 0x000000b6c505723e */ /* 0x002fc400000000ff */
[----:B------:R-:W-:Y:S02]  /*ea40*/  F2FP.F16.F32.PACK_AB R6, R204, R30 ;  /* 0x0000001ecc06723e */ /* 0x000fe400000000ff */
[----:B--2---:R-:W-:Y:S01]  /*ea50*/  F2FP.F16.F32.PACK_AB R7, R229, R207 ;  /* 0x000000cfe507723e */ /* 0x004fe200000000ff */
[----:B------:R-:W-:Y:S01]  /*ea60*/  IMAD.MOV.U32 R213, RZ, RZ, R138 ;  /* 0x000000ffffd57224 */ /* 0x000fe200078e008a */
[----:B------:R-:W-:Y:S02]  /*ea70*/  MOV R219, R133 ;  /* 0x0000008500db7202 */ /* 0x000fe40000000f00 */
[----:B------:R-:W-:Y:S01]  /*ea80*/  MOV R133, R165 ;  /* 0x000000a500857202 */ /* 0x000fe20000000f00 */
[----:B------:R-:W-:Y:S01]  /*ea90*/  IMAD.MOV.U32 R165, RZ, RZ, R167 ;  /* 0x000000ffffa57224 */ /* 0x000fe200078e00a7 */
[----:B------:R-:W-:Y:S01]  /*eaa0*/  MOV R181, R162 ;  /* 0x000000a200b57202 */ /* 0x000fe20000000f00 */
[--C-:B------:R-:W-:Y:S01]  /*eab0*/  FFMA.FTZ R28, R47, UR15, -R2.reuse ;  /* 0x0000000f2f1c7c23 */ /* 0x100fe20008010802 */
[--C-:B------:R-:W-:Y:S01]  /*eac0*/  FFMA.FTZ R11, R48, UR15, -R2.reuse ;  /* 0x0000000f300b7c23 */ /* 0x100fe20008010802 */
[--C-:B------:R-:W-:Y:S01]  /*ead0*/  FFMA.FTZ R124, R124, UR15, -R2.reuse ;  /* 0x0000000f7c7c7c23 */ /* 0x100fe20008010802 */
[--C-:B------:R-:W-:Y:S01]  /*eae0*/  FFMA.FTZ R126, R126, UR15, -R2.reuse ;  /* 0x0000000f7e7e7c23 */ /* 0x100fe20008010802 */
[--C-:B------:R-:W-:Y:S01]  /*eaf0*/  FFMA.FTZ R138, R246, UR15, -R2.reuse ;  /* 0x0000000ff68a7c23 */ /* 0x100fe20008010802 */
[--C-:B------:R-:W-:Y:S01]  /*eb00*/  FFMA.FTZ R162, R222, UR15, -R2.reuse ;  /* 0x0000000fdea27c23 */ /* 0x100fe20008010802 */
[----:B------:R-:W-:Y:S01]  /*eb10*/  FFMA.FTZ R167, R89, UR15, -R2 ;  /* 0x0000000f59a77c23 */ /* 0x000fe20008010802 */
[--C-:B------:R-:W-:Y:S01]  /*eb20*/  FFMA.FTZ R8, R50, UR15, -R0.reuse ;  /* 0x0000000f32087c23 */ /* 0x100fe20008010800 */
[--C-:B----4-:R-:W-:Y:S01]  /*eb30*/  FFMA.FTZ R115, R242, UR15, -R3.reuse ;  /* 0x0000000ff2737c23 */ /* 0x110fe20008010803 */
[--C-:B------:R-:W-:Y:S01]  /*eb40*/  FFMA.FTZ R118, R252, UR15, -R3.reuse ;  /* 0x0000000ffc767c23 */ /* 0x100fe20008010803 */
[--C-:B------:R-:W-:Y:S01]  /*eb50*/  FFMA.FTZ R117, R248, UR15, -R3.reuse ;  /* 0x0000000ff8757c23 */ /* 0x100fe20008010803 */
        /* <DEDUP_REMOVED lines=8> */
[----:B------:R-:W-:Y:S01]  /*ebe0*/  MOV R215, R216 ;  /* 0x000000d800d77202 */ /* 0x000fe20000000f00 */
[C---:B------:R-:W-:Y:S01]  /*ebf0*/  HMMA.16816.F32 R48, R4.reuse, R20, R144 ;  /* 0x000000140430723c */ /* 0x040fe20000001890 */
[----:B------:R-:W-:Y:S01]  /*ec00*/  MOV R219, R180 ;  /* 0x000000b400db7202 */ /* 0x000fe20000000f00 */
[--C-:B------:R-:W-:Y:S01]  /*ec10*/  FFMA.FTZ R180, R43, UR15, -R0.reuse ;  /* 0x0000000f2bb47c23 */ /* 0x100fe20008010800 */
[----:B------:R-:W-:Y:S01]  /*ec20*/  MOV R216, R181 ;  /* 0x000000b500d87202 */ /* 0x000fe20000000f00 */
[--C-:B------:R-:W-:Y:S01]  /*ec30*/  FFMA.FTZ R181, R42, UR15, -R0.reuse ;  /* 0x0000000f2ab57c23 */ /* 0x100fe20008010800 */
[----:B------:R-:W-:Y:S01]  /*ec40*/  MOV R213, R196 ;  /* 0x000000c400d57202 */ /* 0x000fe20000000f00 */
[C---:B------:R-:W-:Y:S01]  /*ec50*/  HMMA.16816.F32 R44, R4.reuse, R22, R152 ;  /* 0x00000016042c723c */ /* 0x040fe20000001898 */
[----:B------:R-:W-:Y:S01]  /*ec60*/  FFMA.FTZ R196, R41, UR15, -R0 ;  /* 0x0000000f29c47c23 */ /* 0x000fe20008010800 */
[----:B------:R1:W-:Y:S04]  /*ec70*/  MUFU.EX2 R144, R28 ;  /* 0x0000001c00907308 */ /* 0x0003e80000000800 */
[----:B------:R-:W-:Y:S01]  /*ec80*/  HMMA.16816.F32 R32, R4, R18, R96 ;  /* 0x000000120420723c */ /* 0x000fe20000001860 */
[----:B------:R-:W-:-:S05]  /*ec90*/  IMAD.MOV.U32 R155, RZ, RZ, R30 ;  /* 0x000000ffff9b7224 */ /* 0x000fca00078e001e */
[C---:B------:R-:W-:Y:S01]  /*eca0*/  HMMA.16816.F32 R80, R4.reuse, R14, R80 ;  /* 0x0000000e0450723c */ /* 0x040fe20000001850 */
[----:B------:R-:W2:Y:S01]  /*ecb0*/  MUFU.EX2 R147, R11 ;  /* 0x0000000b00937308 */ /* 0x000ea20000000800 */
[--C-:B------:R-:W-:Y:S01]  /*ecc0*/  FFMA.FTZ R133, R133, UR15, -R0.reuse ;  /* 0x0000000f85857c23 */ /* 0x100fe20008010800 */
[--C-:B------:R-:W-:Y:S01]  /*ecd0*/  FFMA.FTZ R164, R164, UR15, -R0.reuse ;  /* 0x0000000fa4a47c23 */ /* 0x100fe20008010800 */
[----:B------:R-:W-:Y:S01]  /*ece0*/  FFMA.FTZ R165, R165, UR15, -R0 ;  /* 0x0000000fa5a57c23 */ /* 0x000fe20008010800 */
[----:B------:R-:W-:Y:S01]  /*ecf0*/  MOV R222, R211 ;  /* 0x000000d300de7202 */ /* 0x000fe20000000f00 */
[C---:B------:R-:W-:Y:S01]  /*ed00*/  HMMA.16816.F32 R20, R4.reuse, R12, R176 ;  /* 0x0000000c0414723c */ /* 0x040fe200000018b0 */
[----:B------:R-:W-:Y:S02]  /*ed10*/  LDSM.16.MT88.4 R12, [R227+0x9800] ;  /* 0x00980000e30c783b */ /* 0x000fe40000004200 */
[----:B------:R-:W-:Y:S02]  /*ed20*/  MUFU.EX2 R177, R9 ;  /* 0x0000000900b17308 */ /* 0x000fe40000000800 */
[----:B-1----:R-:W-:Y:S01]  /*ed30*/  LDSM.16.MT88.4 R28, [R226+0x9800] ;  /* 0x00980000e21c783b */ /* 0x002fe20000004200 */
[----:B------:R-:W-:Y:S01]  /*ed40*/  HMMA.16816.F32 R40, R4, R16, R92 ;  /* 0x000000100428723c */ /* 0x000fe2000000185c */
[----:B---3--:R-:W-:-:S02]  /*ed50*/  MOV R179, R10 ;  /* 0x0000000a00b37202 */ /* 0x008fc40000000f00 */
[----:B------:R-:W1:Y:S02]  /*ed60*/  LDSM.16.MT88.4 R16, [R224+0x9800] ;  /* 0x00980000e010783b */ /* 0x000e640000004200 */
[----:B------:R3:W-:Y:S02]  /*ed70*/  MUFU.EX2 R145, R8 ;  /* 0x0000000800917308 */ /* 0x0007e40000000800 */
[----:B------:R4:W5:Y:S04]  /*ed80*/  LDL.LU R242, [R1+0xec] ;  /* 0x0000ec0001f27983 */ /* 0x0009680000300800 */
[----:B---3--:R-:W3:Y:S02]  /*ed90*/  LDSM.16.MT88.4 R8, [R225+0x9800] ;  /* 0x00980000e108783b */ /* 0x008ee40000004200 */
[----:B------:R-:W4:Y:S08]  /*eda0*/  MUFU.EX2 R146, R3 ;  /* 0x0000000300927308 */ /* 0x000f300000000800 */
[----:B------:R-:W-:Y:S08]  /*edb0*/  MUFU.EX2 R176, R2 ;  /* 0x0000000200b07308 */ /* 0x000ff00000000800 */
[----:B------:R2:W1:Y:S01]  /*edc0*/  MUFU.EX2 R178, R36 ;  /* 0x0000002400b27308 */ /* 0x0004620000000800 */
[----:B------:R-:W-:-:S02]  /*edd0*/  MOV R154, R215 ;  /* 0x000000d7009a7202 */ /* 0x000fc40000000f00 */
[----:B------:R-:W-:Y:S01]  /*ede0*/  MOV R0, R208 ;  /* 0x000000d000007202 */ /* 0x000fe20000000f00 */
[C---:B------:R-:W-:Y:S04]  /*edf0*/  HMMA.16816.F32 R92, R4.reuse, R24, R192 ;  /* 0x00000018045c723c */ /* 0x040fe800000018c0 */
[----:B------:R-:W-:Y:S02]  /*ee00*/  MUFU.EX2 R243, R77 ;  /* 0x0000004d00f37308 */ /* 0x000fe40000000800 */
[----:B------:R-:W-:Y:S06]  /*ee10*/  HMMA.16816.F32 R96, R4, R26, R200 ;  /* 0x0000001a0460723c */ /* 0x000fec00000018c8 */
[----:B------:R-:W-:Y:S01]  /*ee20*/  MUFU.EX2 R244, R76 ;  /* 0x0000004c00f47308 */ /* 0x000fe20000000800 */
[----:B--2---:R-:W-:-:S07]  /*ee30*/  MOV R36, R213 ;  /* 0x000000d500247202 */ /* 0x004fce0000000f00 */
[----:B------:R-:W-:Y:S01]  /*ee40*/  MUFU.EX2 R245, R75 ;  /* 0x0000004b00f57308 */ /* 0x000fe20000000800 */
[----:B------:R-:W-:-:S07]  /*ee50*/  F2FP.F16.F32.PACK_AB R4, R147, R144 ;  /* 0x000000909304723e */ /* 0x000fce00000000ff */
[----:B------:R-:W-:Y:S01]  /*ee60*/  MUFU.EX2 R246, R74 ;  /* 0x0000004a00f67308 */ /* 0x000fe20000000800 */
[----:B----4-:R-:W-:-:S07]  /*ee70*/  F2FP.F16.F32.PACK_AB R5, R146, R145 ;  /* 0x000000919205723e */ /* 0x010fce00000000ff */
[----:B------:R-:W-:Y:S01]  /*ee80*/  MUFU.EX2 R211, R55 ;  /* 0x0000003700d37308 */ /* 0x000fe20000000800 */
[----:B------:R-:W-:-:S07]  /*ee90*/  F2FP.F16.F32.PACK_AB R6, R177, R179 ;  /* 0x000000b3b106723e */ /* 0x000fce00000000ff */
[----:B------:R-:W-:Y:S01]  /*eea0*/  MUFU.EX2 R252, R68 ;  /* 0x0000004400fc7308 */ /* 0x000fe20000000800 */
[----:B-1----:R-:W-:Y:S01]  /*eeb0*/  F2FP.F16.F32.PACK_AB R7, R178, R176 ;  /* 0x000000b0b207723e */ /* 0x002fe200000000ff */
[----:B------:R-:W-:Y:S01]  /*eec0*/  FADD.FTZ R3, R222, R160 ;  /* 0x000000a0de037221 */ /* 0x000fe20000010000 */
[----:B------:R-:W-:Y:S05]  /*eed0*/  LDSM.16.MT88.4 R24, [R224+0xa000] ;  /* 0x00a00000e018783b */ /* 0x000fea0000004200 */
[----:B------:R-:W1:Y:S08]  /*eee0*/  MUFU.EX2 R208, R56 ;  /* 0x0000003800d07308 */ /* 0x000e700000000800 */
[----:B------:R-:W-:Y:S08]  /*eef0*/  MUFU.EX2 R213, R54 ;  /* 0x0000003600d57308 */ /* 0x000ff00000000800 */
[----:B------:R-:W2:Y:S01]  /*ef00*/  MUFU.EX2 R215, R53 ;  /* 0x0000003500d77308 */ /* 0x000ea20000000800 */
[C---:B------:R-:W-:Y:S06]  /*ef10*/  HMMA.16816.F32 R140, R4.reuse, R16, R140 ;  /* 0x00000010048c723c */ /* 0x040fec000000188c */
[C---:B------:R-:W-:Y:S06]  /*ef20*/  HMMA.16816.F32 R148, R4.reuse, R18, R148 ;  /* 0x000000120494723c */ /* 0x040fec0000001894 */
[C---:B------:R-:W-:Y:S06]  /*ef30*/  HMMA.16816.F32 R156, R4.reuse, R12, R156 ;  /* 0x0000000c049c723c */ /* 0x040fec000000189c */
[C---:B------:R-:W-:Y:S06]  /*ef40*/  HMMA.16816.F32 R168, R4.reuse, R14, R168 ;  /* 0x0000000e04a8723c */ /* 0x040fec00000018a8 */
[C---:B---3--:R-:W-:Y:S06]  /*ef50*/  HMMA.16816.F32 R108, R4.reuse, R8, R108 ;  /* 0x00000008046c723c */ /* 0x048fec000000186c */
[C---:B------:R-:W-:Y:S06]  /*ef60*/  HMMA.16816.F32 R104, R4.reuse, R10, R104 ;  /* 0x0000000a0468723c */ /* 0x040fec0000001868 */
[C---:B------:R-:W-:Y:S06]  /*ef70*/  HMMA.16816.F32 R100, R4.reuse, R28, R100 ;  /* 0x0000001c0464723c */ /* 0x040fec0000001864 */
[----:B------:R-:W-:Y:S07]  /*ef80*/  HMMA.16816.F32 R84, R4, R30, R84 ;  /* 0x0000001e0454723c */ /* 0x000fee0000001854 */
[----:B------:R-:W-:Y:S01]  /*ef90*/  FADD.FTZ R4, R0, R161 ;  /* 0x000000a100047221 */ /* 0x000fe20000010000 */
[----:B-1----:R-:W-:-:S02]  /*efa0*/  F2FP.F16.F32.PACK_AB R5, R211, R208 ;  /* 0x000000d0d305723e */ /* 0x002fc400000000ff */
[----:B------:R-:W-:Y:S01]  /*efb0*/  F2FP.F16.F32.PACK_AB R6, R246, R245 ;  /* 0x000000f5f606723e */ /* 0x000fe200000000ff */
[----:B------:R-:W-:Y:S01]  /*efc0*/  FADD.FTZ R68, R240, R4 ;  /* 0x00000004f0447221 */ /* 0x000fe20000010000 */
[----:B------:R-:W-:Y:S02]  /*efd0*/  F2FP.F16.F32.PACK_AB R4, R244, R243 ;  /* 0x000000f3f404723e */ /* 0x000fe400000000ff */
[----:B--2---:R-:W-:Y:S01]  /*efe0*/  F2FP.F16.F32.PACK_AB R7, R215, R213 ;  /* 0x000000d5d707723e */ /* 0x004fe200000000ff */
[----:B------:R-:W-:Y:S08]  /*eff0*/  MUFU.EX2 R248, R72 ;  /* 0x0000004800f87308 */ /* 0x000ff00000000800 */
[----:B------:R-:W-:Y:S08]  /*f000*/  MUFU.EX2 R72, R67 ;  /* 0x0000004300487308 */ /* 0x000ff00000000800 */
[----:B------:R-:W-:Y:S08]  /*f010*/  MUFU.EX2 R202, R65 ;  /* 0x0000004100ca7308 */ /* 0x000ff00000000800 */
[----:B------:R1:W-:Y:S08]  /*f020*/  MUFU.EX2 R201, R64 ;  /* 0x0000004000c97308 */ /* 0x0003f00000000800 */
[----:B------:R-:W-:Y:S08]  /*f030*/  MUFU.EX2 R194, R59 ;  /* 0x0000003b00c27308 */ /* 0x000ff00000000800 */
[----:B------:R-:W-:Y:S01]  /*f040*/  MUFU.EX2 R193, R57 ;  /* 0x0000003900c17308 */ /* 0x000fe20000000800 */
[C---:B-1----:R-:W-:Y:S07]  /*f050*/  HMMA.16816.F32 R64, R4.reuse, R16, R48 ;  /* 0x000000100440723c */ /* 0x042fee0000001830 */
[----:B------:R1:W-:Y:S01]  /*f060*/  MUFU.EX2 R222, R58 ;  /* 0x0000003a00de7308 */ /* 0x0003e20000000800 */
[----:B------:R-:W-:Y:S01]  /*f070*/  MOV R192, R216 ;  /* 0x000000d800c07202 */ /* 0x000fe20000000f00 */
[----:B------:R-:W-:Y:S01]  /*f080*/  FADD.FTZ R0, R210, R78 ;  /* 0x0000004ed2007221 */ /* 0x000fe20000010000 */
[----:B------:R-:W-:Y:S01]  /*f090*/  MOV R153, R219 ;  /* 0x000000db00997202 */ /* 0x000fe20000000f00 */
[C---:B-1----:R-:W-:Y:S01]  /*f0a0*/  HMMA.16816.F32 R56, R4.reuse, R18, R44 ;  /* 0x000000120438723c */ /* 0x042fe2000000182c */
[----:B------:R-:W1:Y:S01]  /*f0b0*/  LDSM.16.MT88.4 R16, [R225+0xa000] ;  /* 0x00a00000e110783b */ /* 0x000e620000004200 */
[----:B------:R-:W-:Y:S01]  /*f0c0*/  IMAD.MOV.U32 R77, RZ, RZ, R192 ;  /* 0x000000ffff4d7224 */ /* 0x000fe200078e00c0 */
[----:B------:R-:W-:Y:S01]  /*f0d0*/  MOV R75, R153 ;  /* 0x00000099004b7202 */ /* 0x000fe20000000f00 */
[----:B------:R-:W-:Y:S01]  /*f0e0*/  FADD.FTZ R0, R209, R0 ;  /* 0x00000000d1007221 */ /* 0x000fe20000010000 */
[----:B------:R-:W-:Y:S01]  /*f0f0*/  MOV R74, R154 ;  /* 0x0000009a004a7202 */ /* 0x000fe20000000f00 */
[----:B------:R-:W-:Y:S01]  /*f100*/  MUFU.EX2 R210, R38 ;  /* 0x0000002600d27308 */ /* 0x000fe20000000800 */
[----:B------:R-:W-:Y:S01]  /*f110*/  MOV R154, R207 ;  /* 0x000000cf009a7202 */ /* 0x000fe20000000f00 */
[----:B------:R-:W-:Y:S01]  /*f120*/  HMMA.16816.F32 R44, R4, R8, R20 ;  /* 0x00000008042c723c */ /* 0x000fe20000001814 */
[----:B------:R-:W-:Y:S01]  /*f130*/  MOV R153, R204 ;  /* 0x000000cc00997202 */ /* 0x000fe20000000f00 */
[----:B------:R-:W2:Y:S01]  /*f140*/  LDSM.16.MT88.4 R20, [R227+0xa000] ;  /* 0x00a00000e314783b */ /* 0x000ea20000004200 */
[----:B------:R-:W-:-:S03]  /*f150*/  MOV R192, R205 ;  /* 0x000000cd00c07202 */ /* 0x000fc60000000f00 */
[----:B------:R-:W-:Y:S08]  /*f160*/  MUFU.EX2 R207, R90 ;  /* 0x0000005a00cf7308 */ /* 0x000ff00000000800 */
[----:B------:R-:W-:Y:S08]  /*f170*/  MUFU.EX2 R209, R88 ;  /* 0x0000005800d17308 */ /* 0x000ff00000000800 */
[----:B------:R-:W-:Y:S08]  /*f180*/  MUFU.EX2 R205, R91 ;  /* 0x0000005b00cd7308 */ /* 0x000ff00000000800 */
[----:B------:R-:W-:Y:S08]  /*f190*/  MUFU.EX2 R204, R89 ;  /* 0x0000005900cc7308 */ /* 0x000ff00000000800 */
[----:B------:R-:W-:Y:S08]  /*f1a0*/  MUFU.EX2 R112, R112 ;  /* 0x0000007000707308 */ /* 0x000ff00000000800 */
[----:B------:R-:W-:Y:S08]  /*f1b0*/  MUFU.EX2 R113, R113 ;  /* 0x0000007100717308 */ /* 0x000ff00000000800 */
[----:B------:R3:W-:Y:S08]  /*f1c0*/  MUFU.EX2 R216, R52 ;  /* 0x0000003400d87308 */ /* 0x0007f00000000800 */
[----:B------:R-:W4:Y:S08]  /*f1d0*/  MUFU.EX2 R219, R39 ;  /* 0x0000002700db7308 */ /* 0x000f300000000800 */
[----:B------:R1:W2:Y:S01]  /*f1e0*/  MUFU.EX2 R223, R37 ;  /* 0x0000002500df7308 */ /* 0x0002a20000000800 */
[----:B------:R-:W-:Y:S01]  /*f1f0*/  HMMA.16816.F32 R48, R4, R12, R40 ;  /* 0x0000000c0430723c */ /* 0x000fe20000001828 */
[----:B------:R-:W-:Y:S01]  /*f200*/  FADD.FTZ R8, R173, R68 ;  /* 0x00000044ad087221 */ /* 0x000fe20000010000 */
[----:B------:R-:W-:-:S04]  /*f210*/  MOV R76, R36 ;  /* 0x00000024004c7202 */ /* 0x000fc80000000f00 */
[----:B---3--:R-:W-:Y:S01]  /*f220*/  HMMA.16816.F32 R52, R4, R14, R32 ;  /* 0x0000000e0434723c */ /* 0x008fe20000001820 */
[----:B------:R-:W3:Y:S01]  /*f230*/  LDSM.16.MT88.4 R12, [R226+0xa000] ;  /* 0x00a00000e20c783b */ /* 0x000ee20000004200 */
[----:B------:R-:W-:Y:S01]  /*f240*/  MUFU.EX2 R200, R63 ;  /* 0x0000003f00c87308 */ /* 0x000fe20000000800 */
[----:B----4-:R-:W-:-:S07]  /*f250*/  F2FP.F16.F32.PACK_AB R9, R219, R216 ;  /* 0x000000d8db09723e */ /* 0x010fce00000000ff */
[----:B------:R-:W4:Y:S01]  /*f260*/  MUFU.EX2 R152, R61 ;  /* 0x0000003d00987308 */ /* 0x000f220000000800 */
[C---:B-1----:R-:W-:Y:S07]  /*f270*/  HMMA.16816.F32 R36, R4.reuse, R10, R80 ;  /* 0x0000000a0424723c */ /* 0x042fee0000001850 */
[----:B------:R1:W-:Y:S01]  /*f280*/  MUFU.EX2 R195, R60 ;  /* 0x0000003c00c37308 */ /* 0x0003e20000000800 */
[----:B------:R-:W-:Y:S01]  /*f290*/  HMMA.16816.F32 R40, R4, R30, R96 ;  /* 0x0000001e0428723c */ /* 0x000fe20000001860 */
[----:B------:R-:W-:Y:S01]  /*f2a0*/  F2FP.F16.F32.PACK_AB R10, R250, R249 ;  /* 0x000000f9fa0a723e */ /* 0x000fe200000000ff */
[----:B------:R-:W-:Y:S01]  /*f2b0*/  FADD.FTZ R2, R241, R79 ;  /* 0x0000004ff1027221 */ /* 0x000fe20000010000 */
[----:B--2---:R-:W-:Y:S01]  /*f2c0*/  F2FP.F16.F32.PACK_AB R11, R222, R223 ;  /* 0x000000dfde0b723e */ /* 0x004fe200000000ff */
[----:B------:R-:W-:Y:S01]  /*f2d0*/  LDSM.16.MT88.4 R32, [R227+0xa800] ;  /* 0x00a80000e320783b */ /* 0x000fe20000004200 */
[----:B------:R-:W-:-:S02]  /*f2e0*/  MOV R161, R73 ;  /* 0x0000004900a17202 */ /* 0x000fc40000000f00 */
[----:B------:R-:W-:Y:S01]  /*f2f0*/  MOV R160, R74 ;  /* 0x0000004a00a07202 */ /* 0x000fe20000000f00 */
[----:B-1----:R-:W-:Y:S01]  /*f300*/  HMMA.16816.F32 R60, R4, R28, R92 ;  /* 0x0000001c043c723c */ /* 0x002fe2000000185c */
[----:B------:R-:W-:Y:S01]  /*f310*/  MOV R99, R75 ;  /* 0x0000004b00637202 */ /* 0x000fe20000000f00 */
[----:B------:R-:W-:Y:S01]  /*f320*/  IMAD.MOV.U32 R97, RZ, RZ, R77 ;  /* 0x000000ffff617224 */ /* 0x000fe200078e004d */
[----:B------:R-:W-:Y:S01]  /*f330*/  MOV R98, R76 ;  /* 0x0000004c00627202 */ /* 0x000fe20000000f00 */
[----:B------:R-:W-:Y:S01]  /*f340*/  MUFU.EX2 R115, R115 ;  /* 0x0000007300737308 */ /* 0x000fe20000000800 */
[----:B------:R-:W-:Y:S02]  /*f350*/  LDSM.16.MT88.4 R28, [R225+0xa800] ;  /* 0x00a80000e11c783b */ /* 0x000fe40000004200 */
[----:B------:R-:W-:Y:S01]  /*f360*/  F2FP.F16.F32.PACK_AB R4, R207, R210 ;  /* 0x000000d2cf04723e */ /* 0x000fe200000000ff */
[----:B------:R-:W-:Y:S01]  /*f370*/  FADD.FTZ R92, R187, R8 ;  /* 0x00000008bb5c7221 */ /* 0x000fe20000010000 */
[----:B------:R-:W-:-:S03]  /*f380*/  F2FP.F16.F32.PACK_AB R5, R112, R204 ;  /* 0x000000cc7005723e */ /* 0x000fc600000000ff */
[----:B------:R-:W1:Y:S01]  /*f390*/  MUFU.EX2 R118, R118 ;  /* 0x0000007600767308 */ /* 0x000e620000000800 */
[----:B------:R-:W-:-:S07]  /*f3a0*/  F2FP.F16.F32.PACK_AB R6, R205, R209 ;  /* 0x000000d1cd06723e */ /* 0x000fce00000000ff */
[----:B------:R-:W-:Y:S01]  /*f3b0*/  MUFU.EX2 R117, R117 ;  /* 0x0000007500757308 */ /* 0x000fe20000000800 */
[----:B------:R-:W-:-:S07]  /*f3c0*/  F2FP.F16.F32.PACK_AB R7, R114, R113 ;  /* 0x000000717207723e */ /* 0x000fce00000000ff */
[----:B------:R-:W-:Y:S01]  /*f3d0*/  MUFU.EX2 R116, R116 ;  /* 0x0000007400747308 */ /* 0x000fe20000000800 */
[----:B------:R-:W-:Y:S01]  /*f3e0*/  F2FP.F16.F32.PACK_AB R8, R248, R247 ;  /* 0x000000f7f808723e */ /* 0x000fe200000000ff */
[C---:B------:R-:W-:Y:S06]  /*f3f0*/  HMMA.16816.F32 R80, R4.reuse, R18, R104 ;  /* 0x000000120450723c */ /* 0x040fec0000001868 */
[----:B------:R-:W-:Y:S01]  /*f400*/  MUFU.EX2 R122, R122 ;  /* 0x0000007a007a7308 */ /* 0x000fe20000000800 */
[----:B------:R-:W-:Y:S01]  /*f410*/  MOV R106, R72 ;  /* 0x00000048006a7202 */ /* 0x000fe20000000f00 */
[C---:B------:R-:W-:Y:S06]  /*f420*/  HMMA.16816.F32 R140, R4.reuse, R24, R140 ;  /* 0x00000018048c723c */ /* 0x040fec000000188c */
[----:B------:R-:W2:Y:S01]  /*f430*/  MUFU.EX2 R124, R124 ;  /* 0x0000007c007c7308 */ /* 0x000ea20000000800 */
[----:B------:R-:W-:Y:S07]  /*f440*/  HMMA.16816.F32 R148, R4, R26, R148 ;  /* 0x0000001a0494723c */ /* 0x000fee0000001894 */
[----:B------:R-:W-:Y:S01]  /*f450*/  MUFU.EX2 R126, R126 ;  /* 0x0000007e007e7308 */ /* 0x000fe20000000800 */
[C---:B------:R-:W-:Y:S07]  /*f460*/  HMMA.16816.F32 R76, R8.reuse, R24, R64 ;  /* 0x00000018084c723c */ /* 0x040fee0000001840 */
[----:B------:R-:W-:Y:S01]  /*f470*/  MUFU.EX2 R129, R129 ;  /* 0x0000008100817308 */ /* 0x000fe20000000800 */
[C---:B------:R-:W-:Y:S01]  /*f480*/  HMMA.16816.F32 R72, R8.reuse, R26, R56 ;  /* 0x0000001a0848723c */ /* 0x040fe20000001838 */
[----:B------:R-:W2:Y:S06]  /*f490*/  LDSM.16.MT88.4 R24, [R224+0xa800] ;  /* 0x00a80000e018783b */ /* 0x000eac0000004200 */
[----:B------:R-:W2:Y:S01]  /*f4a0*/  MUFU.EX2 R131, R131 ;  /* 0x0000008300837308 */ /* 0x000ea20000000800 */
[C---:B------:R-:W-:Y:S07]  /*f4b0*/  HMMA.16816.F32 R64, R8.reuse, R22, R52 ;  /* 0x000000160840723c */ /* 0x040fee0000001834 */
[----:B------:R-:W-:Y:S01]  /*f4c0*/  MUFU.EX2 R133, R133 ;  /* 0x0000008500857308 */ /* 0x000fe20000000800 */
[----:B------:R-:W-:Y:S01]  /*f4d0*/  HMMA.16816.F32 R52, R8, R16, R44 ;  /* 0x000000100834723c */ /* 0x000fe2000000182c */
[----:B------:R-:W-:Y:S01]  /*f4e0*/  FADD.FTZ R3, R239, R3 ;  /* 0x00000003ef037221 */ /* 0x000fe20000010000 */
[----:B------:R-:W-:-:S02]  /*f4f0*/  IMAD.MOV.U32 R203, RZ, RZ, R172 ;  /* 0x000000ffffcb7224 */ /* 0x000fc400078e00ac */
[----:B------:R-:W-:-:S03]  /*f500*/  FADD.FTZ R0, R237, R0 ;  /* 0x00000000ed007221 */ /* 0x000fc60000010000 */
[----:B------:R-:W-:Y:S01]  /*f510*/  MUFU.EX2 R137, R137 ;  /* 0x0000008900897308 */ /* 0x000fe20000000800 */
[C---:B------:R-:W-:Y:S01]  /*f520*/  HMMA.16816.F32 R44, R8.reuse, R18, R36 ;  /* 0x00000012082c723c */ /* 0x040fe20000001824 */
[----:B------:R-:W2:Y:S06]  /*f530*/  LDSM.16.MT88.4 R36, [R226+0xa800] ;  /* 0x00a80000e224783b */ /* 0x000eac0000004200 */
[----:B------:R-:W-:Y:S08]  /*f540*/  MUFU.EX2 R138, R138 ;  /* 0x0000008a008a7308 */ /* 0x000ff00000000800 */
[----:B------:R-:W-:Y:S08]  /*f550*/  MUFU.EX2 R119, R119 ;  /* 0x0000007700777308 */ /* 0x000ff00000000800 */
[----:B------:R-:W-:Y:S08]  /*f560*/  MUFU.EX2 R221, R221 ;  /* 0x000000dd00dd7308 */ /* 0x000ff00000000800 */
[----:B------:R-:W-:Y:S01]  /*f570*/  MUFU.EX2 R212, R212 ;  /* 0x000000d400d47308 */ /* 0x000fe20000000800 */
[----:B----4-:R-:W-:Y:S01]  /*f580*/  MOV R96, R152 ;  /* 0x0000009800607202 */ /* 0x010fe20000000f00 */
[----:B------:R4:W5:Y:S06]  /*f590*/  LDL.LU R241, [R1+0xe8] ;  /* 0x0000e80001f17983 */ /* 0x00096c0000300800 */
[----:B------:R-:W4:Y:S01]  /*f5a0*/  MUFU.EX2 R95, R132 ;  /* 0x00000084005f7308 */ /* 0x000f220000000800 */
[----:B------:R-:W-:Y:S01]  /*f5b0*/  MOV R107, R71 ;  /* 0x00000047006b7202 */ /* 0x000fe20000000f00 */
[----:B------:R-:W-:Y:S01]  /*f5c0*/  FADD.FTZ R2, R238, R2 ;  /* 0x00000002ee027221 */ /* 0x000fe20000010000 */
[----:B------:R-:W-:Y:S01]  /*f5d0*/  HMMA.16816.F32 R68, R8, R20, R48 ;  /* 0x000000140844723c */ /* 0x000fe20000001830 */
[----:B------:R-:W-:-:S05]  /*f5e0*/  FADD.FTZ R3, R174, R3 ;  /* 0x00000003ae037221 */ /* 0x000fca0000010000 */
[----:B---3--:R-:W-:Y:S01]  /*f5f0*/  HMMA.16816.F32 R40, R8, R14, R40 ;  /* 0x0000000e0828723c */ /* 0x008fe20000001828 */
[----:B------:R-:W-:-:S05]  /*f600*/  FADD.FTZ R2, R175, R2 ;  /* 0x00000002af027221 */ /* 0x000fca0000010000 */
[C---:B------:R-:W-:Y:S06]  /*f610*/  HMMA.16816.F32 R156, R4.reuse, R20, R156 ;  /* 0x00000014049c723c */ /* 0x040fec000000189c */
[C---:B------:R-:W-:Y:S01]  /*f620*/  HMMA.16816.F32 R168, R4.reuse, R22, R168 ;  /* 0x0000001604a8723c */ /* 0x040fe200000018a8 */
[----:B------:R-:W3:Y:S05]  /*f630*/  LDSM.16.MT88.4 R20, [R224+0xb000] ;  /* 0x00b00000e014783b */ /* 0x000eea0000004200 */
[C---:B------:R-:W-:Y:S06]  /*f640*/  HMMA.16816.F32 R88, R4.reuse, R12, R100 ;  /* 0x0000000c0458723c */ /* 0x040fec0000001864 */
[----:B------:R-:W-:Y:S01]  /*f650*/  HMMA.16816.F32 R84, R4, R14, R84 ;  /* 0x0000000e0454723c */ /* 0x000fe20000001854 */
[----:B------:R-:W-:Y:S01]  /*f660*/  MUFU.EX2 R59, R164 ;  /* 0x000000a4003b7308 */ /* 0x000fe20000000800 */
[----:B------:R-:W-:Y:S01]  /*f670*/  FADD.FTZ R0, R184, R0 ;  /* 0x00000000b8007221 */ /* 0x000fe20000010000 */
[----:B------:R-:W-:Y:S01]  /*f680*/  MOV R104, R177 ;  /* 0x000000b100687202 */ /* 0x000fe20000000f00 */
[----:B------:R3:W5:Y:S02]  /*f690*/  LDL.LU R240, [R1+0xe4] ;  /* 0x0000e40001f07983 */ /* 0x0007640000300800 */
[----:B------:R-:W-:Y:S02]  /*f6a0*/  HMMA.16816.F32 R48, R8, R12, R60 ;  /* 0x0000000c0830723c */ /* 0x000fe4000000183c */
[----:B------:R-:W-:Y:S04]  /*f6b0*/  LDSM.16.MT88.4 R12, [R225+0xb000] ;  /* 0x00b00000e10c783b */ /* 0x000fe80000004200 */
[----:B------:R-:W-:Y:S01]  /*f6c0*/  HMMA.16816.F32 R172, R4, R16, R108 ;  /* 0x0000001004ac723c */ /* 0x000fe2000000186c */
[----:B------:R-:W-:Y:S01]  /*f6d0*/  FADD.FTZ R8, R97, R92 ;  /* 0x0000005c61087221 */ /* 0x000fe20000010000 */
[----:B-1----:R-:W-:Y:S01]  /*f6e0*/  F2FP.F16.F32.PACK_AB R9, R118, R115 ;  /* 0x000000737609723e */ /* 0x002fe200000000ff */
[----:B------:R-:W1:Y:S01]  /*f6f0*/  LDSM.16.MT88.4 R16, [R227+0xb000] ;  /* 0x00b00000e310783b */ /* 0x000e620000004200 */
[----:B------:R-:W-:Y:S01]  /*f700*/  F2FP.F16.F32.PACK_AB R10, R107, R106 ;  /* 0x0000006a6b0a723e */ /* 0x000fe200000000ff */
[----:B------:R-:W-:Y:S01]  /*f710*/  FADD.FTZ R56, R98, R8 ;  /* 0x0000000862387221 */ /* 0x000fe20000010000 */
[----:B------:R-:W-:Y:S01]  /*f720*/  F2FP.F16.F32.PACK_AB R8, R252, R251 ;  /* 0x000000fbfc08723e */ /* 0x000fe200000000ff */
[----:B------:R-:W-:Y:S01]  /*f730*/  MUFU.EX2 R58, R165 ;  /* 0x000000a5003a7308 */ /* 0x000fe20000000800 */
[----:B--2---:R-:W-:Y:S01]  /*f740*/  F2FP.F16.F32.PACK_AB R4, R124, R122 ;  /* 0x0000007a7c04723e */ /* 0x004fe200000000ff */
[----:B------:R-:W-:Y:S01]  /*f750*/  FADD.FTZ R3, R186, R3 ;  /* 0x00000003ba037221 */ /* 0x000fe20000010000 */
[----:B------:R-:W-:-:S05]  /*f760*/  F2FP.F16.F32.PACK_AB R5, R131, R129 ;  /* 0x000000818305723e */ /* 0x000fca00000000ff */
[----:B------:R-:W-:Y:S01]  /*f770*/  MUFU.EX2 R57, R130 ;  /* 0x0000008200397308 */ /* 0x000fe20000000800 */
[----:B------:R-:W-:Y:S01]  /*f780*/  F2FP.F16.F32.PACK_AB R6, R127, R126 ;  /* 0x0000007e7f06723e */ /* 0x000fe200000000ff */
[----:B------:R-:W-:Y:S01]  /*f790*/  FADD.FTZ R2, R185, R2 ;  /* 0x00000002b9027221 */ /* 0x000fe20000010000 */
[----:B----4-:R-:W-:Y:S01]  /*f7a0*/  F2FP.F16.F32.PACK_AB R7, R95, R133 ;  /* 0x000000855f07723e */ /* 0x010fe200000000ff */
[----:B------:R-:W-:Y:S01]  /*f7b0*/  FADD.FTZ R0, R188, R0 ;  /* 0x00000000bc007221 */ /* 0x000fe20000010000 */
[----:B------:R-:W-:Y:S02]  /*f7c0*/  F2FP.F16.F32.PACK_AB R11, R116, R117 ;  /* 0x00000075740b723e */ /* 0x000fe400000000ff */
[----:B------:R-:W-:Y:S02]  /*f7d0*/  MOV R100, R147 ;  /* 0x0000009300647202 */ /* 0x000fe40000000f00 */
[----:B------:R-:W-:Y:S01]  /*f7e0*/  MOV R101, R146 ;  /* 0x0000009200657202 */ /* 0x000fe20000000f00 */
[C---:B------:R-:W-:Y:S01]  /*f7f0*/  HMMA.16816.F32 R140, R4.reuse, R24, R140 ;  /* 0x00000018048c723c */ /* 0x040fe2000000188c */
[----:B------:R-:W-:Y:S01]  /*f800*/  MOV R102, R179 ;  /* 0x000000b300667202 */ /* 0x000fe20000000f00 */
[----:B------:R-:W-:Y:S01]  /*f810*/  IMAD.MOV.U32 R103, RZ, RZ, R176 ;  /* 0x000000ffff677224 */ /* 0x000fe200078e00b0 */
[----:B------:R-:W-:Y:S01]  /*f820*/  MOV R105, R178 ;  /* 0x000000b200697202 */ /* 0x000fe20000000f00 */
[----:B------:R-:W-:Y:S01]  /*f830*/  MUFU.EX2 R93, R134 ;  /* 0x00000086005d7308 */ /* 0x000fe20000000800 */
[----:B------:R2:W5:Y:S01]  /*f840*/  LDL.LU R239, [R1+0xe0] ;  /* 0x0000e00001ef7983 */ /* 0x0005620000300800 */
[----:B------:R-:W-:Y:S06]  /*f850*/  HMMA.16816.F32 R148, R4, R26, R148 ;  /* 0x0000001a0494723c */ /* 0x000fec0000001894 */
[----:B------:R-:W4:Y:S01]  /*f860*/  MUFU.EX2 R62, R136 ;  /* 0x00000088003e7308 */ /* 0x000f220000000800 */
[----:B------:R-:W-:Y:S06]  /*f870*/  HMMA.16816.F32 R76, R8, R24, R76 ;  /* 0x00000018084c723c */ /* 0x000fec000000184c */
[C---:B------:R-:W-:Y:S01]  /*f880*/  HMMA.16816.F32 R156, R4.reuse, R32, R156 ;  /* 0x00000020049c723c */ /* 0x040fe2000000189c */
[----:B------:R-:W-:Y:S05]  /*f890*/  MUFU.EX2 R61, R162 ;  /* 0x000000a2003d7308 */ /* 0x000fea0000000800 */
[C---:B------:R-:W-:Y:S03]  /*f8a0*/  HMMA.16816.F32 R168, R4.reuse, R34, R168 ;  /* 0x0000002204a8723c */ /* 0x040fe600000018a8 */
[----:B------:R-:W3:Y:S03]  /*f8b0*/  MUFU.EX2 R60, R163 ;  /* 0x000000a3003c7308 */ /* 0x000ee60000000800 */
[C---:B------:R-:W-:Y:S06]  /*f8c0*/  HMMA.16816.F32 R172, R4.reuse, R28, R172 ;  /* 0x0000001c04ac723c */ /* 0x040fec00000018ac */
[C---:B------:R-:W-:Y:S06]  /*f8d0*/  HMMA.16816.F32 R80, R4.reuse, R30, R80 ;  /* 0x0000001e0450723c */ /* 0x040fec0000001850 */
[C---:B------:R-:W-:Y:S06]  /*f8e0*/  HMMA.16816.F32 R88, R4.reuse, R36, R88 ;  /* 0x000000240458723c */ /* 0x040fec0000001858 */
[----:B------:R-:W-:Y:S01]  /*f8f0*/  HMMA.16816.F32 R84, R4, R38, R84 ;  /* 0x000000260454723c */ /* 0x000fe20000001854 */
[----:B------:R-:W-:Y:S01]  /*f900*/  FADD.FTZ R3, R199, R3 ;  /* 0x00000003c7037221 */ /* 0x000fe20000010000 */
[----:B------:R-:W-:Y:S01]  /*f910*/  FADD.FTZ R2, R191, R2 ;  /* 0x00000002bf027221 */ /* 0x000fe20000010000 */
[----:B------:R-:W-:Y:S01]  /*f920*/  FADD.FTZ R0, R189, R0 ;  /* 0x00000000bd007221 */ /* 0x000fe20000010000 */
[----:B------:R-:W-:-:S02]  /*f930*/  MOV R98, R194 ;  /* 0x000000c200627202 */ /* 0x000fc40000000f00 */
[----:B------:R-:W-:Y:S01]  /*f940*/  HMMA.16816.F32 R72, R8, R26, R72 ;  /* 0x0000001a0848723c */ /* 0x000fe20000001848 */
[----:B------:R-:W2:Y:S01]  /*f950*/  LDSM.16.MT88.4 R24, [R226+0xb000] ;  /* 0x00b00000e218783b */ /* 0x000ea20000004200 */
[----:B------:R-:W-:Y:S01]  /*f960*/  FADD.FTZ R3, R99, R3 ;  /* 0x0000000363037221 */ /* 0x000fe20000010000 */
[----:B------:R-:W-:-:S03]  /*f970*/  FADD.FTZ R2, R160, R2 ;  /* 0x00000002a0027221 */ /* 0x000fc60000010000 */
[----:B------:R-:W-:Y:S01]  /*f980*/  HMMA.16816.F32 R68, R8, R32, R68 ;  /* 0x000000200844723c */ /* 0x000fe20000001844 */
[----:B----4-:R-:W-:Y:S01]  /*f990*/  F2FP.F16.F32.PACK_AB R4, R137, R62 ;  /* 0x0000003e8904723e */ /* 0x010fe200000000ff */
[----:B------:R-:W-:Y:S01]  /*f9a0*/  FADD.FTZ R3, R236, R3 ;  /* 0x00000003ec037221 */ /* 0x000fe20000010000 */
[----:B---3--:R-:W-:-:S03]  /*f9b0*/  F2FP.F16.F32.PACK_AB R5, R59, R60 ;  /* 0x0000003c3b05723e */ /* 0x008fc600000000ff */
[C---:B------:R-:W-:Y:S01]  /*f9c0*/  HMMA.16816.F32 R64, R8.reuse, R34, R64 ;  /* 0x000000220840723c */ /* 0x040fe20000001840 */
[----:B------:R-:W-:Y:S01]  /*f9d0*/  F2FP.F16.F32.PACK_AB R6, R61, R138 ;  /* 0x0000008a3d06723e */ /* 0x000fe200000000ff */
[----:B------:R-:W-:Y:S01]  /*f9e0*/  FADD.FTZ R2, R235, R2 ;  /* 0x00000002eb027221 */ /* 0x000fe20000010000 */
[----:B------:R-:W-:Y:S01]  /*f9f0*/  F2FP.F16.F32.PACK_AB R7, R57, R58 ;  /* 0x0000003a3907723e */ /* 0x000fe200000000ff */
[----:B------:R-:W-:Y:S01]  /*fa00*/  IMAD.MOV.U32 R97, RZ, RZ, R195 ;  /* 0x000000ffff617224 */ /* 0x000fe200078e00c3 */
[----:B------:R-:W-:Y:S01]  /*fa10*/  MOV R92, R144 ;  /* 0x00000090005c7202 */ /* 0x000fe20000000f00 */
[C---:B------:R-:W-:Y:S01]  /*fa20*/  HMMA.16816.F32 R52, R8.reuse, R28, R52 ;  /* 0x0000001c0834723c */ /* 0x040fe20000001834 */
[----:B------:R-:W-:Y:S01]  /*fa30*/  FADD.FTZ R0, R234, R0 ;  /* 0x00000000ea007221 */ /* 0x000fe20000010000 */
[----:B------:R-:W-:Y:S01]  /*fa40*/  MOV R63, R145 ;  /* 0x00000091003f7202 */ /* 0x000fe20000000f00 */
[----:B------:R-:W3:Y:S01]  /*fa50*/  MUFU.EX2 R94, R135 ;  /* 0x00000087005e7308 */ /* 0x000ee20000000800 */
[----:B------:R-:W-:Y:S01]  /*fa60*/  MOV R111, R161 ;  /* 0x000000a1006f7202 */ /* 0x000fe20000000f00 */
[----:B------:R4:W5:Y:S01]  /*fa70*/  LDL.LU R238, [R1+0xdc] ;  /* 0x0000dc0001ee7983 */ /* 0x0009620000300800 */
[C---:B------:R-:W-:Y:S06]  /*fa80*/  HMMA.16816.F32 R44, R8.reuse, R30, R44 ;  /* 0x0000001e082c723c */ /* 0x040fec000000182c */
[C---:B------:R-:W-:Y:S06]  /*fa90*/  HMMA.16816.F32 R32, R8.reuse, R36, R48 ;  /* 0x000000240820723c */ /* 0x040fec0000001830 */
[----:B------:R-:W-:Y:S01]  /*faa0*/  HMMA.16816.F32 R40, R8, R38, R40 ;  /* 0x000000260828723c */ /* 0x000fe20000001828 */
[----:B------:R-:W-:Y:S01]  /*fab0*/  FADD.FTZ R28, R182, R3 ;  /* 0x00000003b61c7221 */ /* 0x000fe20000010000 */
[----:B------:R-:W-:Y:S01]  /*fac0*/  MOV R99, R193 ;  /* 0x000000c100637202 */ /* 0x000fe20000000f00 */
[----:B------:R-:W-:Y:S01]  /*fad0*/  FADD.FTZ R0, R190, R0 ;  /* 0x00000000be007221 */ /* 0x000fe20000010000 */
[----:B------:R-:W-:Y:S01]  /*fae0*/  MOV R194, R154 ;  /* 0x0000009a00c27202 */ /* 0x000fe20000000f00 */
[----:B------:R-:W-:Y:S01]  /*faf0*/  MUFU.EX2 R206, R206 ;  /* 0x000000ce00ce7308 */ /* 0x000fe20000000800 */
[C---:B------:R-:W-:Y:S01]  /*fb00*/  HMMA.16816.F32 R140, R4.reuse, R20, R140 ;  /* 0x00000014048c723c */ /* 0x040fe2000000188c */
[----:B------:R-:W-:Y:S01]  /*fb10*/  FADD.FTZ R8, R203, R56 ;  /* 0x00000038cb087221 */ /* 0x000fe20000010000 */
[----:B------:R-:W-:Y:S01]  /*fb20*/  FADD.FTZ R3, R192, R2 ;  /* 0x00000002c0037221 */ /* 0x000fe20000010000 */
[----:B------:R-:W-:Y:S01]  /*fb30*/  MOV R195, R153 ;  /* 0x0000009900c37202 */ /* 0x000fe20000000f00 */
[----:B------:R4:W5:Y:S01]  /*fb40*/  LDL.LU R237, [R1+0xd8] ;  /* 0x0000d80001ed7983 */ /* 0x0009620000300800 */
[----:B------:R-:W-:Y:S01]  /*fb50*/  FADD.FTZ R29, R183, R8 ;  /* 0x00000008b71d7221 */ /* 0x000fe20000010000 */
[----:B------:R-:W-:Y:S01]  /*fb60*/  MOV R193, R155 ;  /* 0x0000009b00c17202 */ /* 0x000fe20000000f00 */
[C---:B------:R-:W-:Y:S06]  /*fb70*/  HMMA.16816.F32 R148, R4.reuse, R22, R148 ;  /* 0x000000160494723c */ /* 0x040fec0000001894 */
[----:B-1----:R-:W-:Y:S01]  /*fb80*/  HMMA.16816.F32 R156, R4, R16, R156 ;  /* 0x00000010049c723c */ /* 0x002fe2000000189c */
[----:B------:R-:W-:-:S05]  /*fb90*/  FADD.FTZ R2, R198, R29 ;  /* 0x0000001dc6027221 */ /* 0x000fca0000010000 */
[----:B------:R-:W-:Y:S01]  /*fba0*/  HMMA.16816.F32 R168, R4, R18, R168 ;  /* 0x0000001204a8723c */ /* 0x000fe200000018a8 */
[----:B------:R-:W-:-:S05]  /*fbb0*/  FADD.FTZ R2, R193, R2 ;  /* 0x00000002c1027221 */ /* 0x000fca0000010000 */
[C---:B------:R-:W-:Y:S06]  /*fbc0*/  HMMA.16816.F32 R172, R4.reuse, R12, R172 ;  /* 0x0000000c04ac723c */ /* 0x040fec00000018ac */
[C---:B------:R-:W-:Y:S06]  /*fbd0*/  HMMA.16816.F32 R184, R4.reuse, R14, R80 ;  /* 0x0000000e04b8723c */ /* 0x040fec0000001850 */
[----:B--2---:R-:W-:Y:S01]  /*fbe0*/  HMMA.16816.F32 R84, R4, R26, R84 ;  /* 0x0000001a0454723c */ /* 0x004fe20000001854 */
[----:B------:R-:W-:-:S02]  /*fbf0*/  MOV R110, R200 ;  /* 0x000000c8006e7202 */ /* 0x000fc40000000f00 */
[----:B------:R-:W-:Y:S02]  /*fc00*/  MOV R109, R201 ;  /* 0x000000c9006d7202 */ /* 0x000fe40000000f00 */
[----:B------:R-:W-:Y:S01]  /*fc10*/  MOV R108, R202 ;  /* 0x000000ca006c7202 */ /* 0x000fe20000000f00 */
[----:B------:R-:W-:Y:S01]  /*fc20*/  HMMA.16816.F32 R188, R4, R24, R88 ;  /* 0x0000001804bc723c */ /* 0x000fe20000001858 */
[----:B------:R-:W-:Y:S01]  /*fc30*/  F2FP.F16.F32.PACK_AB R9, R93, R119 ;  /* 0x000000775d09723e */ /* 0x000fe200000000ff */
[----:B------:R-:W-:Y:S01]  /*fc40*/  MUFU.EX2 R31, R128 ;  /* 0x00000080001f7308 */ /* 0x000fe20000000800 */
[----:B---3--:R-:W-:Y:S01]  /*fc50*/  F2FP.F16.F32.PACK_AB R11, R221, R94 ;  /* 0x0000005edd0b723e */ /* 0x008fe200000000ff */
[----:B------:R-:W1:Y:S03]  /*fc60*/  LDSM.16.MT88.4 R152, [R224+0xb800] ;  /* 0x00b80000e098783b */ /* 0x000e660000004200 */
[----:B------:R-:W-:Y:S01]  /*fc70*/  FADD.FTZ R5, R197, R28 ;  /* 0x0000001cc5057221 */ /* 0x000fe20000010000 */
[----:B------:R-:W-:Y:S01]  /*fc80*/  FADD.FTZ R4, R233, R3 ;  /* 0x00000003e9047221 */ /* 0x000fe20000010000 */
[----:B------:R-:W-:Y:S01]  /*fc90*/  FADD.FTZ R3, R232, R0 ;  /* 0x00000000e8037221 */ /* 0x000fe20000010000 */
[----:B------:R-:W-:Y:S01]  /*fca0*/  MUFU.EX2 R30, R180 ;  /* 0x000000b4001e7308 */ /* 0x000fe20000000800 */
        /* <DEDUP_REMOVED lines=56> */
[C---:B------:R-:W-:Y:S01]  /*10030*/  HMMA.16816.F32 R64, R8.reuse, R18, R64 ;  /* 0x000000120840723c */ /* 0x040fe20000001840 */
[----:B------:R-:W-:Y:S01]  /*10040*/  FADD.FTZ R0, R95, R0 ;  /* 0x000000005f007221 */ /* 0x000fe20000010000 */
[----:B------:R-:W2:Y:S01]  /*10050*/  MUFU.EX2 R18, R220 ;  /* 0x000000dc00127308 */ /* 0x000ea20000000800 */
        /* <DEDUP_REMOVED lines=13> */
[----:B------:R4:W5:Y:S02]  /*10130*/  LDL.LU R236, [R1+0xd4] ;  /* 0x0000d40001ec7983 */ /* 0x0009640000300800 */
[----:B------:R-:W-:Y:S01]  /*10140*/  HMMA.16816.F32 R72, R8, R22, R72 ;  /* 0x000000160848723c */ /* 0x000fe20000001848 */
[----:B------:R-:W-:Y:S01]  /*10150*/  MUFU.EX2 R37, R166 ;  /* 0x000000a600257308 */ /* 0x000fe20000000800 */
[----:B------:R-:W-:-:S04]  /*10160*/  FADD.FTZ R2, R138, R2 ;  /* 0x000000028a027221 */ /* 0x000fc80000010000 */
[C---:B------:R-:W-:Y:S01]  /*10170*/  HMMA.16816.F32 R52, R8.reuse, R12, R52 ;  /* 0x0000000c0834723c */ /* 0x040fe20000001834 */
[----:B------:R-:W-:Y:S02]  /*10180*/  FADD.FTZ R0, R58, R0 ;  /* 0x000000003a007221 */ /* 0x000fe40000010000 */
[----:B------:R1:W-:Y:S03]  /*10190*/  MUFU.EX2 R36, R167 ;  /* 0x000000a700247308 */ /* 0x0003e60000000800 */
[C---:B------:R-:W-:Y:S01]  /*101a0*/  HMMA.16816.F32 R44, R8.reuse, R14, R44 ;  /* 0x0000000e082c723c */ /* 0x040fe2000000182c */
[----:B------:R-:W-:Y:S05]  /*101b0*/  LDSM.16.MT88.4 R12, [R226+0xb800] ;  /* 0x00b80000e20c783b */ /* 0x000fea0000004200 */
[C---:B------:R-:W-:Y:S01]  /*101c0*/  HMMA.16816.F32 R32, R8.reuse, R24, R32 ;  /* 0x000000180820723c */ /* 0x040fe20000001820 */
[----:B------:R2:W-:Y:S05]  /*101d0*/  MUFU.EX2 R20, R181 ;  /* 0x000000b500147308 */ /* 0x0005ea0000000800 */
[----:B------:R-:W-:Y:S01]  /*101e0*/  HMMA.16816.F32 R40, R8, R26, R40 ;  /* 0x0000001a0828723c */ /* 0x000fe20000001828 */
[----:B------:R-:W-:Y:S01]  /*101f0*/  FADD.FTZ R4, R111, R4 ;  /* 0x000000046f047221 */ /* 0x000fe20000010000 */
[----:B-1----:R-:W1:Y:S01]  /*10200*/  LDSM.16.MT88.4 R164, [R227+0xb800] ;  /* 0x00b80000e3a4783b */ /* 0x002e620000004200 */
[----:B------:R-:W4:Y:S01]  /*10210*/  MUFU.EX2 R9, R217 ;  /* 0x000000d900097308 */ /* 0x000f220000000800 */
[----:B------:R-:W-:Y:S01]  /*10220*/  FADD.FTZ R3, R221, R3 ;  /* 0x00000003dd037221 */ /* 0x000fe20000010000 */
[----:B------:R-:W-:Y:S01]  /*10230*/  FADD.FTZ R2, R61, R2 ;  /* 0x000000023d027221 */ /* 0x000fe20000010000 */
[----:B------:R-:W-:Y:S01]  /*10240*/  FADD.FTZ R0, R57, R0 ;  /* 0x0000000039007221 */ /* 0x000fe20000010000 */
[----:B------:R-:W-:Y:S01]  /*10250*/  FADD.FTZ R4, R96, R4 ;  /* 0x0000000460047221 */ /* 0x000fe20000010000 */
[----:B------:R1:W5:Y:S03]  /*10260*/  LDL.LU R235, [R1+0xd0] ;  /* 0x0000d00001eb7983 */ /* 0x0003660000300800 */
[----:B------:R-:W4:Y:S01]  /*10270*/  MUFU.EX2 R8, R214 ;  /* 0x000000d600087308 */ /* 0x000f220000000800 */
[----:B--2---:R-:W2:Y:S01]  /*10280*/  LDSM.16.MT88.4 R180, [R225+0xb800] ;  /* 0x00b80000e1b4783b */ /* 0x004ea20000004200 */
[----:B------:R-:W-:Y:S01]  /*10290*/  FADD.FTZ R3, R18, R3 ;  /* 0x0000000312037221 */ /* 0x000fe20000010000 */
[----:B------:R-:W-:-:S05]  /*102a0*/  FADD.FTZ R2, R212, R2 ;  /* 0x00000002d4027221 */ /* 0x000fca0000010000 */
[----:B------:R-:W1:Y:S01]  /*102b0*/  MUFU.EX2 R16, R196 ;  /* 0x000000c400107308 */ /* 0x000e620000000800 */
        /* <DEDUP_REMOVED lines=11> */
[----:B------:R-:W-:Y:S01]  /*10370*/  FADD.FTZ R4, R99, R4 ;  /* 0x0000000463047221 */ /* 0x000fe20000010000 */
[----:B------:R-:W-:-:S02]  /*10380*/  FADD.FTZ R3, R8, R3 ;  /* 0x0000000308037221 */ /* 0x000fc40000010000 */
[----:B------:R3:W5:Y:S01]  /*10390*/  LDL.LU R232, [R1+0xc4] ;  /* 0x0000c40001e87983 */ /* 0x0007620000300800 */
[----:B------:R-:W-:-:S03]  /*103a0*/  FADD.FTZ R2, R36, R2 ;  /* 0x0000000224027221 */ /* 0x000fc60000010000 */
[----:B------:R3:W5:Y:S01]  /*103b0*/  LDL.LU R231, [R1+0xc0] ;  /* 0x0000c00001e77983 */ /* 0x0007620000300800 */
[----:B-1----:R-:W-:-:S03]  /*103c0*/  FADD.FTZ R0, R16, R0 ;  /* 0x0000000010007221 */ /* 0x002fc60000010000 */
[----:B------:R3:W5:Y:S04]  /*103d0*/  LDL.LU R230, [R1+0xbc] ;  /* 0x0000bc0001e67983 */ /* 0x0007680000300800 */
[----:B------:R3:W5:Y:S04]  /*103e0*/  LDL.LU R229, [R1+0xb8] ;  /* 0x0000b80001e57983 */ /* 0x0007680000300800 */
[----:B------:R3:W5:Y:S01]  /*103f0*/  LDL.LU R228, [R1+0xb4] ;  /* 0x0000b40001e47983 */ /* 0x0007620000300800 */
[----:B------:R-:W-:-:S03]  /*10400*/  UISETP.GE.AND UP0, UPT, UR14, 0x3, UPT ;  /* 0x000000030e00788c */ /* 0x000fc6000bf06270 */
[----:B------:R3:W5:Y:S04]  /*10410*/  LDL.LU R139, [R1+0xb0] ;  /* 0x0000b000018b7983 */ /* 0x0007680000300800 */
[----:B------:R3:W-:Y:S04]  /*10420*/  STL [R1+0x50], R4 ;  /* 0x0000500401007387 */ /* 0x0007e80000100800 */
[----:B------:R3:W-:Y:S04]  /*10430*/  STL [R1+0x54], R3 ;  /* 0x0000540301007387 */ /* 0x0007e80000100800 */
[----:B------:R3:W-:Y:S04]  /*10440*/  STL [R1+0x70], R2 ;  /* 0x0000700201007387 */ /* 0x0007e80000100800 */
[----:B------:R3:W-:Y:S01]  /*10450*/  STL [R1+0x6c], R0 ;  /* 0x00006c0001007387 */ /* 0x0007e20000100800 */
[----:B------:R-:W-:-:S02]  /*10460*/  PLOP3.LUT P0, PT, PT, PT, UP0, 0x80, 0x0 ;  /* 0x000000000000781c */ /* 0x000fc40003f0f008 */
[----:B------:R-:W-:Y:S02]  /*10470*/  F2FP.F16.F32.PACK_AB R196, R206, R212 ;  /* 0x000000d4cec4723e */ /* 0x000fe400000000ff */
[----:B------:R-:W-:Y:S02]  /*10480*/  F2FP.F16.F32.PACK_AB R197, R30, R31 ;  /* 0x0000001f1ec5723e */ /* 0x000fe400000000ff */
[----:B------:R-:W-:Y:S02]  /*10490*/  F2FP.F16.F32.PACK_AB R198, R36, R37 ;  /* 0x0000002524c6723e */ /* 0x000fe400000000ff */
[----:B------:R-:W-:Y:S02]  /*104a0*/  F2FP.F16.F32.PACK_AB R199, R16, R20 ;  /* 0x0000001410c7723e */ /* 0x000fe400000000ff */
[----:B------:R-:W-:Y:S02]  /*104b0*/  F2FP.F16.F32.PACK_AB R200, R97, R96 ;  /* 0x0000006061c8723e */ /* 0x000fe400000000ff */
[----:B------:R-:W-:-:S02]  /*104c0*/  F2FP.F16.F32.PACK_AB R201, R17, R18 ;  /* 0x0000001211c9723e */ /* 0x000fc400000000ff */
[----:B------:R-:W-:Y:S02]  /*104d0*/  F2FP.F16.F32.PACK_AB R202, R99, R98 ;  /* 0x0000006263ca723e */ /* 0x000fe400000000ff */
[----:B------:R-:W-:Y:S01]  /*104e0*/  F2FP.F16.F32.PACK_AB R203, R8, R9 ;  /* 0x0000000908cb723e */ /* 0x000fe200000000ff */
[----:B------:R-:W-:Y:S01]  /*104f0*/  HMMA.16816.F32 R140, R196, R152, R140 ;  /* 0x00000098c48c723c */ /* 0x000fe2000000188c */
[----:B------:R-:W-:Y:S01]  /*10500*/  @UP0 UIADD3 UR14, UR14, -0x3, URZ ;  /* 0xfffffffd0e0e0890 */ /* 0x000fe2000fffe03f */
[----:B------:R-:W-:-:S04]  /*10510*/  MOV R135, R123 ;  /* 0x0000007b00877202 */ /* 0x000fc80000000f00 */
[----:B------:R-:W-:Y:S01]  /*10520*/  HMMA.16816.F32 R148, R196, R154, R148 ;  /* 0x0000009ac494723c */ /* 0x000fe20000001894 */
[----:B------:R-:W-:Y:S01]  /*10530*/  IMAD.MOV.U32 R136, RZ, RZ, R125 ;  /* 0x000000ffff887224 */ /* 0x000fe200078e007d */
[----:B------:R-:W-:-:S04]  /*10540*/  MOV R132, R120 ;  /* 0x0000007800847202 */ /* 0x000fc80000000f00 */
[----:B------:R-:W-:Y:S01]  /*10550*/  HMMA.16816.F32 R156, R196, R164, R156 ;  /* 0x000000a4c49c723c */ /* 0x000fe2000000189c */
[----:B------:R-:W-:-:S05]  /*10560*/  MOV R134, R121 ;  /* 0x0000007900867202 */ /* 0x000fca0000000f00 */
[----:B------:R-:W-:Y:S01]  /*10570*/  HMMA.16816.F32 R168, R196, R166, R168 ;  /* 0x000000a6c4a8723c */ /* 0x000fe200000018a8 */
[----:B------:R-:W-:-:S05]  /*10580*/  @P0 MOV R135, R123 ;  /* 0x0000007b00870202 */ /* 0x000fca0000000f00 */
[----:B--2---:R-:W-:Y:S01]  /*10590*/  HMMA.16816.F32 R172, R196, R180, R172 ;  /* 0x000000b4c4ac723c */ /* 0x004fe200000018ac */
[----:B------:R-:W-:-:S05]  /*105a0*/  @P0 MOV R136, R125 ;  /* 0x0000007d00880202 */ /* 0x000fca0000000f00 */
[----:B------:R-:W-:Y:S01]  /*105b0*/  HMMA.16816.F32 R184, R196, R182, R184 ;  /* 0x000000b6c4b8723c */ /* 0x000fe200000018b8 */
[----:B------:R-:W-:-:S05]  /*105c0*/  @P0 MOV R132, R120 ;  /* 0x0000007800840202 */ /* 0x000fca0000000f00 */
[----:B------:R-:W-:Y:S01]  /*105d0*/  HMMA.16816.F32 R144, R200, R152, R76 ;  /* 0x00000098c890723c */ /* 0x000fe2000000184c */
[----:B------:R-:W-:-:S05]  /*105e0*/  @P0 MOV R134, R121 ;  /* 0x0000007900860202 */ /* 0x000fca0000000f00 */
        /* <DEDUP_REMOVED lines=10> */
[----:B---3--:R-:W-:-:S15]  /*10690*/  @P0 BRA `(.L_x_54) ;  /* 0x0000000000040947 */ /* 0x008fde0003800000 */
.L_x_52:
[----:B------:R-:W-:-:S12]  /*106a0*/  UIADD3 UR14, UR4, -0x1, URZ ;  /* 0xffffffff040e7890 */ /* 0x000fd8000fffe03f */
.L_x_54:
[----:B------:R-:W-:-:S13]  /*106b0*/  ISETP.LE.AND P0, PT, RZ, UR14, PT ;  /* 0x0000000eff007c0c */ /* 0x000fda000bf03270 */
[----:B------:R-:W-:Y:S05]  /*106c0*/  @!P0 BRA `(.L_x_55) ;  /* 0x0000004800c08947 */ /* 0x000fea0003800000 */
[----:B------:R-:W2:Y:S01]  /*106d0*/  LDL.LU.64 R6, [R1+0x98] ;  /* 0x0000980001067983 */ /* 0x000ea20000300a00 */
[----:B------:R-:W-:Y:S01]  /*106e0*/  MOV R133, R135 ;  /* 0x0000008700857202 */ /* 0x000fe20000000f00 */
[----:B-----5:R-:W-:Y:S01]  /*106f0*/  IMAD.MOV.U32 R138, RZ, RZ, R132 ;  /* 0x000000ffff8a7224 */ /* 0x020fe200078e0084 */
[----:B------:R-:W-:Y:S01]  /*10700*/  MOV R3, R136 ;  /* 0x0000008800037202 */ /* 0x000fe20000000f00 */
[----:B------:R-:W2:Y:S01]  /*10710*/  LDL.LU.64 R4, [R1+0xa8] ;  /* 0x0000a80001047983 */ /* 0x000ea20000300a00 */
[----:B------:R-:W-:Y:S01]  /*10720*/  MOV R137, R134 ;  /* 0x0000008600897202 */ /* 0x000fe20000000f00 */
[----:B------:R-:W-:Y:S02]  /*10730*/  USHF.L.U64.HI UR13, UR8, 0x5, UR9 ;  /* 0x00000005080d7899 */ /* 0x000fe40008010209 */
[----:B------:R-:W-:Y:S02]  /*10740*/  USHF.L.U32 UR15, UR8, 0x5, URZ ;  /* 0x00000005080f7899 */ /* 0x000fe4000800063f */
[----:B------:R-:W-:-:S02]  /*10750*/  USHF.L.U64.HI UR18, UR10, 0x5, UR11 ;  /* 0x000000050a127899 */ /* 0x000fc4000801020b */
[----:B------:R-:W-:Y:S01]  /*10760*/  USHF.L.U32 UR19, UR10, 0x5, URZ ;  /* 0x000000050a137899 */ /* 0x000fe2000800063f */
[----:B------:R-:W-:Y:S01]  /*10770*/  ULDC UR4, c[0x0][0x2ec] ;  /* 0x0000bb0000047ab9 */ /* 0x000fe20000000800 */
[----:B------:R-:W-:Y:S01]  /*10780*/  ULDC.64 UR6, c[0x0][0x218] ;  /* 0x0000860000067ab9 */ /* 0x000fe20000000a00 */
[----:B------:R-:W-:Y:S01]  /*10790*/  ULDC.64 UR10, c[0x0][0x220] ;  /* 0x00008800000a7ab9 */ /* 0x000fe20000000a00 */
[----:B------:R-:W-:Y:S01]  /*107a0*/  ULDC.64 UR8, c[0x0][0x248] ;  /* 0x0000920000087ab9 */ /* 0x000fe20000000a00 */
[----:B--2---:R-:W-:-:S05]  /*107b0*/  IMAD.MOV.U32 R5, RZ, RZ, R7 ;  /* 0x000000ffff057224 */ /* 0x004fca00078e0007 */
[----:B------:R1:W-:Y:S01]  /*107c0*/  STL.64 [R1+0x78], R4 ;  /* 0x0000780401007387 */ /* 0x0003e20000100a00 */
[----:B------:R-:W-:Y:S05]  /*107d0*/  BRA `(.L_x_56) ;  /* 0x0000000000a87947 */ /* 0x000fea0003800000 */
.L_x_58:
[----:B------:R-:W2:Y:S01]  /*107e0*/  LDL.64 R246, [R1+0x90] ;  /* 0x0000900001f67983 */ /* 0x000ea20000100a00 */
[----:B------:R-:W-:Y:S03]  /*107f0*/  UIADD3 UR21, UR14, -0x1, URZ ;  /* 0xffffffff0e157890 */ /* 0x000fe6000fffe03f */
[----:B------:R-:W3:Y:S01]  /*10800*/  LDL.64 R244, [R1+0x88] ;  /* 0x0000880001f47983 */ /* 0x000ee20000100a00 */
[----:B------:R-:W-:Y:S02]  /*10810*/  USHF.R.S32.HI UR20, URZ, 0x1f, UR21 ;  /* 0x0000001f3f147899 */ /* 0x000fe40008011415 */
[----:B------:R-:W-:Y:S02]  /*10820*/  UIMAD.WIDE.U32 UR24, UR21, UR8, URZ ;  /* 0x00000008151872a5 */ /* 0x000fe4000f8e003f */
[----:B------:R-:W-:Y:S04]  /*10830*/  UIMAD UR20, UR20, UR8, URZ ;  /* 0x00000008141472a4 */ /* 0x000fe8000f8e023f */
[----:B------:R-:W-:Y:S01]  /*10840*/  UIMAD UR20, UR21, UR9, UR20 ;  /* 0x00000009151472a4 */ /* 0x000fe2000f8e0214 */
[----:B------:R-:W-:Y:S02]  /*10850*/  IMAD.U32 R0, RZ, RZ, UR24 ;  /* 0x00000018ff007e24 */ /* 0x000fe4000f8e00ff */
[----:B------:R-:W-:Y:S01]  /*10860*/  IMAD.U32 R135, RZ, RZ, UR24 ;  /* 0x00000018ff877e24 */ /* 0x000fe2000f8e00ff */
[----:B------:R-:W-:Y:S06]  /*10870*/  UIADD3 UR20, UR25, UR20, URZ ;  /* 0x0000001419147290 */ /* 0x000fec000fffe03f */
[----:B------:R-:W-:Y:S01]  /*10880*/  IMAD.U32 R2, RZ, RZ, UR20 ;  /* 0x00000014ff027e24 */ /* 0x000fe2000f8e00ff */
        /* <DEDUP_REMOVED lines=31> */
.L_x_56:
[----:B------:R-:W2:Y:S01]  /*10a80*/  LDL.64 R6, [R1+0x78] ;  /* 0x0000780001067983 */ /* 0x000ea20000100a00 */
[----:B------:R-:W-:Y:S04]  /*10a90*/  DEPBAR.LE SB0, 0x0 ;  /* 0x000080000000791a */ /* 0x000fe80000000000 */
[----:B------:R-:W-:Y:S01]  /*10aa0*/  USHF.R.S32.HI UR21, URZ, 0x1f, UR14 ;  /* 0x0000001f3f157899 */ /* 0x000fe2000801140e */
[----:B------:R-:W-:Y:S01]  /*10ab0*/  BAR.SYNC.DEFER_BLOCKING 0x0 ;  /* 0x0000000000007b1d */ /* 0x000fe20000010000 */
[----:B------:R-:W-:Y:S01]  /*10ac0*/  UIMAD UR20, UR22, UR14, URZ ;  /* 0x0000000e161472a4 */ /* 0x000fe2000f8e023f */
[----:B-1----:R-:W-:Y:S03]  /*10ad0*/  IMAD.U32 R4, RZ, RZ, UR14 ;  /* 0x0000000eff047e24 */ /* 0x002fe6000f8e00ff */
[----:B------:R-:W-:Y:S01]  /*10ae0*/  UIMAD UR20, UR21, UR23, UR20 ;  /* 0x00000017151472a4 */ /* 0x000fe2000f8e0214 */
[----:B--2---:R-:W-:Y:S05]  /*10af0*/  IMAD.WIDE.U32 R4, R4, UR23, R6 ;  /* 0x0000001704047c25 */ /* 0x004fea000f8e0006 */
[----:B------:R-:W-:Y:S01]  /*10b00*/  VIADD R0, R5, UR20 ;  /* 0x0000001405007c36 */ /* 0x000fe20008000000 */
[C---:B------:R-:W-:Y:S04]  /*10b10*/  LEA R6, P0, R4.reuse, UR10, 0x1 ;  /* 0x0000000a04067c11 */ /* 0x040fe8000f8008ff */
[----:B------:R-:W-:Y:S02]  /*10b20*/  LEA.HI.X R7, R4, UR11, R0, 0x1, P0 ;  /* 0x0000000b04077c11 */ /* 0x000fe400080f0c00 */
[----:B------:R-:W-:Y:S03]  /*10b30*/  IADD3 R4, P0, R6, UR15, RZ ;  /* 0x0000000f06047c10 */ /* 0x000fe6000ff1e0ff */
[----:B------:R-:W-:Y:S01]  /*10b40*/  @!PT LDS RZ, [RZ] ;  /* 0x00000000fffff984 */ /* 0x000fe20000000800 */
[----:B------:R-:W-:Y:S01]  /*10b50*/  @!PT LDS RZ, [RZ] ;  /* 0x00000000fffff984 */ /* 0x000fe20000000800 */
[----:B------:R-:W-:Y:S01]  /*10b60*/  @!PT LDS RZ, [RZ] ;  /* 0x00000000fffff984 */ /* 0x000fe20000000800 */
[----:B-----5:R-:W-:Y:S01]  /*10b70*/  LDGSTS.E.BYPASS.LTC128B.128 [R242+0x8000], desc[UR16][R6.64] ;  /* 0x0800000006f27fae */ /* 0x020fe2000b901d50 */
[----:B------:R-:W-:Y:S02]  /*10b80*/  IADD3.X R5, R7, UR13, RZ, P0, !PT ;  /* 0x0000000d07057c10 */ /* 0x000fe400087fe4ff */
[----:B------:R-:W-:Y:S04]  /*10b90*/  IADD3 R14, P0, R4, UR15, RZ ;  /* 0x0000000f040e7c10 */ /* 0x000fe8000ff1e0ff */
[----:B------:R-:W-:Y:S01]  /*10ba0*/  IADD3.X R15, R5, UR13, RZ, P0, !PT ;  /* 0x0000000d050f7c10 */ /* 0x000fe200087fe4ff */
[----:B------:R1:W-:Y:S01]  /*10bb0*/  LDGSTS.E.BYPASS.LTC128B.128 [R242+0x8800], desc[UR16][R4.64] ;  /* 0x0880000004f27fae */ /* 0x0003e2000b901d50 */
[----:B------:R-:W-:Y:S04]  /*10bc0*/  IADD3 R12, P0, R14, UR15, RZ ;  /* 0x0000000f0e0c7c10 */ /* 0x000fe8000ff1e0ff */
[----:B------:R-:W-:Y:S02]  /*10bd0*/  IADD3.X R13, R15, UR13, RZ, P0, !PT ;  /* 0x0000000d0f0d7c10 */ /* 0x000fe400087fe4ff */
[----:B------:R-:W-:Y:S01]  /*10be0*/  IADD3 R10, P0, R12, UR15, RZ ;  /* 0x0000000f0c0a7c10 */ /* 0x000fe2000ff1e0ff */
[----:B------:R-:W-:Y:S03]  /*10bf0*/  LDGSTS.E.BYPASS.LTC128B.128 [R242+0x9000], desc[UR16][R14.64] ;  /* 0x090000000ef27fae */ /* 0x000fe6000b901d50 */
[----:B------:R-:W-:Y:S02]  /*10c00*/  IADD3.X R11, R13, UR13, RZ, P0, !PT ;  /* 0x0000000d0d0b7c10 */ /* 0x000fe400087fe4ff */
[----:B------:R-:W-:Y:S03]  /*10c10*/  IADD3 R8, P0, R10, UR15, RZ ;  /* 0x0000000f0a087c10 */ /* 0x000fe6000ff1e0ff */
[----:B------:R-:W-:Y:S01]  /*10c20*/  LDGSTS.E.BYPASS.LTC128B.128 [R242+0x9800], desc[UR16][R12.64] ;  /* 0x098000000cf27fae */ /* 0x000fe2000b901d50 */
[----:B------:R-:W-:Y:S07]  /*10c30*/  IADD3.X R9, R11, UR13, RZ, P0, !PT ;  /* 0x0000000d0b097c10 */ /* 0x000fee00087fe4ff */
[----:B------:R-:W-:Y:S01]  /*10c40*/  LDGSTS.E.BYPASS.LTC128B.128 [R242+0xa000], desc[UR16][R10.64] ;  /* 0x0a0000000af27fae */ /* 0x000fe2000b901d50 */
[----:B-1----:R-:W-:Y:S04]  /*10c50*/  IADD3 R4, P0, R8, UR15, RZ ;  /* 0x0000000f08047c10 */ /* 0x002fe8000ff1e0ff */
[----:B------:R-:W-:Y:S03]  /*10c60*/  IADD3.X R5, R9, UR13, RZ, P0, !PT ;  /* 0x0000000d09057c10 */ /* 0x000fe600087fe4ff */
[----:B------:R-:W-:Y:S01]  /*10c70*/  LDGSTS.E.BYPASS.LTC128B.128 [R242+0xa800], desc[UR16][R8.64] ;  /* 0x0a80000008f27fae */ /* 0x000fe2000b901d50 */
[----:B------:R-:W-:Y:S04]  /*10c80*/  IADD3 R6, P0, R4, UR15, RZ ;  /* 0x0000000f04067c10 */ /* 0x000fe8000ff1e0ff */
[----:B------:R-:W-:Y:S02]  /*10c90*/  IADD3.X R7, R5, UR13, RZ, P0, !PT ;  /* 0x0000000d05077c10 */ /* 0x000fe400087fe4ff */
[----:B------:R-:W-:Y:S01]  /*10ca0*/  ISETP.LT.AND P0, PT, RZ, UR14, PT ;  /* 0x0000000eff007c0c */ /* 0x000fe2000bf01270 */
[----:B------:R-:W-:Y:S08]  /*10cb0*/  LDGSTS.E.BYPASS.LTC128B.128 [R242+0xb000], desc[UR16][R4.64] ;  /* 0x0b00000004f27fae */ /* 0x000ff0000b901d50 */
[----:B------:R1:W-:Y:S08]  /*10cc0*/  LDGSTS.E.BYPASS.LTC128B.128 [R242+0xb800], desc[UR16][R6.64] ;  /* 0x0b80000006f27fae */ /* 0x0003f0000b901d50 */
[----:B------:R-:W-:Y:S08]  /*10cd0*/  LDSM.16.M88.4 R128, [R230] ;  /* 0x00000000e680783b */ /* 0x000ff00000000200 */
[----:B------:R-:W1:Y:S08]  /*10ce0*/  LDSM.16.M88.4 R16, [R139+0x4000] ;  /* 0x004000008b10783b */ /* 0x000e700000000200 */
        /* <DEDUP_REMOVED lines=18> */
[----:B------:R-:W3:Y:S05]  /*10e10*/  LDSM.16.M88.4 R212, [R229+0x4000] ;  /* 0x00400000e5d4783b */ /* 0x000eea0000000200 */
        /* <DEDUP_REMOVED lines=272> */
.L_x_57:
[----:B---3--:R-:W-:Y:S01]  /*11f20*/  SHFL.BFLY PT, R135, R136, 0x2, 0x1f ;  /* 0x0c401f0088877f89 */ /* 0x008fe200000e0000 */
[----:B------:R-:W-:Y:S01]  /*11f30*/  FMNMX.FTZ R134, R131, R214, !PT ;  /* 0x000000d683867209 */ /* 0x000fe20007810000 */
[----:B------:R-:W-:Y:S01]  /*11f40*/  UIADD3 UR14, UR14, -0x1, URZ ;  /* 0xffffffff0e0e7890 */ /* 0x000fe2000fffe03f */
        /* <DEDUP_REMOVED lines=29> */
[----:B------:R-:W4:Y:S01]  /*12120*/  SHFL.BFLY PT, R132, R2, 0x1, 0x1f ;  /* 0x0c201f0002847f89 */ /* 0x000f2200000e0000 */
[----:B-1----:R-:W-:Y:S07]  /*12130*/  FMNMX.FTZ R136, R136, R135, !PT ;  /* 0x0000008788887209 */ /* 0x002fee0007810000 */
[----:B------:R-:W-:Y:S01]  /*12140*/  STL [R1+0xbc], R230 ;  /* 0x0000bce601007387 */ /* 0x000fe20000100800 */
[----:B--2---:R-:W-:Y:S01]  /*12150*/  FMNMX.FTZ R135, R134, R205, !PT ;  /* 0x000000cd86877209 */ /* 0x004fe20007810000 */
[C---:B------:R-:W-:Y:S01]  /*12160*/  FADD.FTZ R0, -R136.reuse, R3 ;  /* 0x0000000388007221 */ /* 0x040fe20000010100 */
[----:B------:R-:W-:Y:S01]  /*12170*/  FSETP.NEU.FTZ.AND P1, PT, R136, -INF , PT ;  /* 0xff8000008800780b */ /* 0x000fe20003f3d000 */
[----:B------:R-:W-:Y:S01]  /*12180*/  STL [R1+0xb8], R229 ;  /* 0x0000b8e501007387 */ /* 0x000fe20000100800 */
[----:B---3--:R-:W-:Y:S01]  /*12190*/  FMNMX.FTZ R134, R204, R206, !PT ;  /* 0x000000cecc867209 */ /* 0x008fe20007810000 */
[----:B------:R-:W-:Y:S01]  /*121a0*/  FMUL.FTZ R3, R0, UR4 ;  /* 0x0000000400037c20 */ /* 0x000fe20008410000 */
[----:B------:R-:W-:Y:S01]  /*121b0*/  FADD.FTZ R0, -R135, R133 ;  /* 0x0000008587007221 */ /* 0x000fe20000010100 */
[----:B------:R-:W-:Y:S02]  /*121c0*/  STL [R1+0xb4], R228 ;  /* 0x0000b4e401007387 */ /* 0x000fe40000100800 */
[----:B------:R1:W-:Y:S01]  /*121d0*/  MUFU.EX2 R133, R3 ;  /* 0x0000000300857308 */ /* 0x0003e20000000800 */
[----:B------:R-:W-:Y:S01]  /*121e0*/  FMUL.FTZ R204, R134, UR4 ;  /* 0x0000000486cc7c20 */ /* 0x000fe20008410000 */
[----:B------:R-:W-:Y:S04]  /*121f0*/  STL [R1+0xb0], R139 ;  /* 0x0000b08b01007387 */ /* 0x000fe80000100800 */
[----:B------:R-:W-:Y:S01]  /*12200*/  STL [R1+0xf0], R136 ;  /* 0x0000f08801007387 */ /* 0x000fe20000100800 */
[----:B----4-:R-:W-:Y:S03]  /*12210*/  FMNMX.FTZ R132, R2, R132, !PT ;  /* 0x0000008402847209 */ /* 0x010fe60007810000 */
[----:B------:R-:W-:Y:S02]  /*12220*/  STL [R1+0xf4], R135 ;  /* 0x0000f48701007387 */ /* 0x000fe40000100800 */
[----:B------:R-:W-:Y:S02]  /*12230*/  FMUL.FTZ R205, R132, UR4 ;  /* 0x0000000484cd7c20 */ /* 0x000fe40008410000 */
[----:B------:R-:W-:Y:S01]  /*12240*/  STL [R1+0xf8], R134 ;  /* 0x0000f88601007387 */ /* 0x000fe20000100800 */
[----:B-1----:R-:W-:Y:S01]  /*12250*/  FMUL.FTZ R3, R0, UR4 ;  /* 0x0000000400037c20 */ /* 0x002fe20008410000 */
[----:B------:R-:W-:Y:S01]  /*12260*/  FADD.FTZ R0, -R134, R137 ;  /* 0x0000008986007221 */ /* 0x000fe20000010100 */
[----:B------:R-:W-:Y:S01]  /*12270*/  FMUL.FTZ R137, R136, UR4 ;  /* 0x0000000488897c20 */ /* 0x000fe20008410000 */
[----:B------:R-:W-:Y:S02]  /*12280*/  STL [R1+0xfc], R132 ;  /* 0x0000fc8401007387 */ /* 0x000fe40000100800 */
[----:B------:R-:W-:Y:S01]  /*12290*/  FMUL.FTZ R2, R0, UR4 ;  /* 0x0000000400027c20 */ /* 0x000fe20008410000 */
[----:B------:R-:W-:Y:S01]  /*122a0*/  MUFU.EX2 R3, R3 ;  /* 0x0000000300037308 */ /* 0x000fe20000000800 */
[----:B------:R-:W-:Y:S01]  /*122b0*/  FSEL R137, R137, RZ, P1 ;  /* 0x000000ff89897208 */ /* 0x000fe20000800000 */
[----:B------:R-:W-:Y:S01]  /*122c0*/  FADD.FTZ R0, -R132, R138 ;  /* 0x0000008a84007221 */ /* 0x000fe20000010100 */
[C---:B------:R-:W-:Y:S01]  /*122d0*/  FMUL.FTZ R138, R135.reuse, UR4 ;  /* 0x00000004878a7c20 */ /* 0x040fe20008410000 */
[----:B------:R-:W-:Y:S02]  /*122e0*/  FSETP.NEU.FTZ.AND P1, PT, R135, -INF , PT ;  /* 0xff8000008700780b */ /* 0x000fe40003f3d000 */
        /* <DEDUP_REMOVED lines=29> */
[--C-:B------:R-:W-:Y:S01]  /*124c0*/  FFMA.FTZ R29, R29, UR4, -R204.reuse ;  /* 0x000000041d1d7c23 */ /* 0x100fe200080108cc */
        /* <DEDUP_REMOVED lines=15> */
[--C-:B------:R-:W-:Y:S01]  /*125c0*/  FFMA.FTZ R30, R30, UR4, -R205.reuse ;  /* 0x000000041e1e7c23 */ /* 0x100fe200080108cd */
[--C-:B------:R-:W-:Y:S01]  /*125d0*/  FFMA.FTZ R12, R12, UR4, -R204.reuse ;  /* 0x000000040c0c7c23 */ /* 0x100fe200080108cc */
[----:B------:R-:W-:Y:S01]  /*125e0*/  FFMA.FTZ R13, R13, UR4, -R204 ;  /* 0x000000040d0d7c23 */ /* 0x000fe200080108cc */
[--C-:B------:R-:W-:Y:S01]  /*125f0*/  FFMA.FTZ R15, R15, UR4, -R205.reuse ;  /* 0x000000040f0f7c23 */ /* 0x100fe200080108cd */
[--C-:B------:R-:W-:Y:S03]  /*12600*/  FFMA.FTZ R18, R18, UR4, -R138.reuse ;  /* 0x0000000412127c23 */ /* 0x100fe6000801088a */
[----:B------:R-:W-:Y:S01]  /*12610*/  MUFU.EX2 R206, R10 ;  /* 0x0000000a00ce7308 */ /* 0x000fe20000000800 */
[--C-:B------:R-:W-:Y:S01]  /*12620*/  FFMA.FTZ R19, R19, UR4, -R138.reuse ;  /* 0x0000000413137c23 */ /* 0x100fe2000801088a */
[----:B------:R-:W-:Y:S01]  /*12630*/  FFMA.FTZ R31, R31, UR4, -R205 ;  /* 0x000000041f1f7c23 */ /* 0x000fe200080108cd */
[----:B--2---:R-:W-:Y:S01]  /*12640*/  FMUL.FTZ R32, R133, R164 ;  /* 0x000000a485207220 */ /* 0x004fe20000410000 */
[----:B------:R-:W-:Y:S01]  /*12650*/  FFMA.FTZ R164, R114, UR4, -R138 ;  /* 0x0000000472a47c23 */ /* 0x000fe2000801088a */
[----:B------:R-:W-:Y:S01]  /*12660*/  FFMA.FTZ R114, R92, UR4, -R204 ;  /* 0x000000045c727c23 */ /* 0x000fe200080108cc */
[--C-:B------:R-:W-:Y:S01]  /*12670*/  FFMA.FTZ R36, R36, UR4, -R137.reuse ;  /* 0x0000000424247c23 */ /* 0x100fe20008010889 */
[----:B------:R-:W-:Y:S03]  /*12680*/  FFMA.FTZ R37, R37, UR4, -R137 ;  /* 0x0000000425257c23 */ /* 0x000fe60008010889 */
[----:B------:R-:W-:Y:S01]  /*12690*/  MUFU.EX2 R222, R22 ;  /* 0x0000001600de7308 */ /* 0x000fe20000000800 */
[--C-:B------:R-:W-:Y:S01]  /*126a0*/  FFMA.FTZ R38, R38, UR4, -R138.reuse ;  /* 0x0000000426267c23 */ /* 0x100fe2000801088a */
[----:B------:R-:W-:Y:S01]  /*126b0*/  FFMA.FTZ R39, R39, UR4, -R138 ;  /* 0x0000000427277c23 */ /* 0x000fe2000801088a */
[--C-:B------:R-:W-:Y:S01]  /*126c0*/  FFMA.FTZ R42, R42, UR4, -R205.reuse ;  /* 0x000000042a2a7c23 */ /* 0x100fe200080108cd */
[--C-:B------:R-:W-:Y:S01]  /*126d0*/  FFMA.FTZ R43, R43, UR4, -R205.reuse ;  /* 0x000000042b2b7c23 */ /* 0x100fe200080108cd */
[--C-:B------:R-:W-:Y:S01]  /*126e0*/  FFMA.FTZ R40, R40, UR4, -R204.reuse ;  /* 0x0000000428287c23 */ /* 0x100fe200080108cc */
[--C-:B------:R-:W-:Y:S01]  /*126f0*/  FFMA.FTZ R41, R41, UR4, -R204.reuse ;  /* 0x0000000429297c23 */ /* 0x100fe200080108cc */
[--C-:B------:R-:W-:Y:S03]  /*12700*/  FFMA.FTZ R44, R44, UR4, -R204.reuse ;  /* 0x000000042c2c7c23 */ /* 0x100fe600080108cc */
[----:B-1----:R-:W1:Y:S01]  /*12710*/  MUFU.EX2 R4, R23 ;  /* 0x0000001700047308 */ /* 0x002e620000000800 */
[----:B------:R-:W-:Y:S01]  /*12720*/  FFMA.FTZ R45, R45, UR4, -R204 ;  /* 0x000000042d2d7c23 */ /* 0x000fe200080108cc */
[--C-:B------:R-:W-:Y:S01]  /*12730*/  FFMA.FTZ R46, R46, UR4, -R205.reuse ;  /* 0x000000042e2e7c23 */ /* 0x100fe200080108cd */
[----:B------:R-:W-:Y:S01]  /*12740*/  FFMA.FTZ R47, R47, UR4, -R205 ;  /* 0x000000042f2f7c23 */ /* 0x000fe200080108cd */
[--C-:B------:R-:W-:Y:S01]  /*12750*/  FFMA.FTZ R48, R48, UR4, -R137.reuse ;  /* 0x0000000430307c23 */ /* 0x100fe20008010889 */
[--C-:B------:R-:W-:Y:S01]  /*12760*/  FFMA.FTZ R49, R49, UR4, -R137.reuse ;  /* 0x0000000431317c23 */ /* 0x100fe20008010889 */
[--C-:B------:R-:W-:Y:S01]  /*12770*/  FFMA.FTZ R50, R50, UR4, -R138.reuse ;  /* 0x0000000432327c23 */ /* 0x100fe2000801088a */
[--C-:B------:R-:W-:Y:S03]  /*12780*/  FFMA.FTZ R51, R51, UR4, -R138.reuse ;  /* 0x0000000433337c23 */ /* 0x100fe6000801088a */
[----:B------:R2:W-:Y:S01]  /*12790*/  MUFU.EX2 R10, R29 ;  /* 0x0000001d000a7308 */ /* 0x0005e20000000800 */
[----:B------:R-:W-:Y:S01]  /*127a0*/  FFMA.FTZ R52, R52, UR4, -R137 ;  /* 0x0000000434347c23 */ /* 0x000fe20008010889 */
[----:B------:R-:W-:Y:S01]  /*127b0*/  FFMA.FTZ R54, R54, UR4, -R138 ;  /* 0x0000000436367c23 */ /* 0x000fe2000801088a */
[--C-:B------:R-:W-:Y:S01]  /*127c0*/  FFMA.FTZ R56, R56, UR4, -R204.reuse ;  /* 0x0000000438387c23 */ /* 0x100fe200080108cc */
[--C-:B------:R-:W-:Y:S01]  /*127d0*/  FFMA.FTZ R76, R76, UR4, -R204.reuse ;  /* 0x000000044c4c7c23 */ /* 0x100fe200080108cc */
[----:B------:R-:W-:Y:S01]  /*127e0*/  FFMA.FTZ R77, R77, UR4, -R204 ;  /* 0x000000044d4d7c23 */ /* 0x000fe200080108cc */
[--C-:B------:R-:W-:Y:S01]  /*127f0*/  FFMA.FTZ R78, R78, UR4, -R205.reuse ;  /* 0x000000044e4e7c23 */ /* 0x100fe200080108cd */
[--C-:B------:R-:W-:Y:S03]  /*12800*/  FFMA.FTZ R79, R79, UR4, -R205.reuse ;  /* 0x000000044f4f7c23 */ /* 0x100fe600080108cd */
[----:B------:R-:W-:Y:S01]  /*12810*/  MUFU.EX2 R218, R14 ;  /* 0x0000000e00da7308 */ /* 0x000fe20000000800 */
[----:B-1----:R1:W-:Y:S01]  /*12820*/  STL [R1+0x18], R4 ;  /* 0x0000180401007387 */ /* 0x0023e20000100800 */
[----:B------:R-:W-:Y:S01]  /*12830*/  FMUL.FTZ R0, R0, UR4 ;  /* 0x0000000400007c20 */ /* 0x000fe20008410000 */
[--C-:B------:R-:W-:Y:S01]  /*12840*/  FFMA.FTZ R6, R6, UR4, -R138.reuse ;  /* 0x0000000406067c23 */ /* 0x100fe2000801088a */
[----:B------:R-:W-:Y:S01]  /*12850*/  FFMA.FTZ R7, R7, UR4, -R138 ;  /* 0x0000000407077c23 */ /* 0x000fe2000801088a */
[----:B------:R-:W3:Y:S01]  /*12860*/  LDSM.16.MT88.4 R20, [R224+0x8000] ;  /* 0x00800000e014783b */ /* 0x000ee20000004200 */
[--C-:B------:R-:W-:Y:S01]  /*12870*/  FFMA.FTZ R8, R8, UR4, -R204.reuse ;  /* 0x0000000408087c23 */ /* 0x100fe200080108cc */
[--C-:B------:R-:W-:Y:S03]  /*12880*/  FFMA.FTZ R9, R9, UR4, -R204.reuse ;  /* 0x0000000409097c23 */ /* 0x100fe600080108cc */
[----:B------:R-:W-:Y:S01]  /*12890*/  MUFU.EX2 R14, R30 ;  /* 0x0000001e000e7308 */ /* 0x000fe20000000800 */
[----:B--2---:R-:W-:Y:S01]  /*128a0*/  FMUL.FTZ R29, R2, R169 ;  /* 0x000000a9021d7220 */ /* 0x004fe20000410000 */
[----:B------:R-:W-:Y:S01]  /*128b0*/  FFMA.FTZ R11, R11, UR4, -R205 ;  /* 0x000000040b0b7c23 */ /* 0x000fe200080108cd */
[----:B------:R-:W-:Y:S01]  /*128c0*/  FFMA.FTZ R24, R24, UR4, -R204 ;  /* 0x0000000418187c23 */ /* 0x000fe200080108cc */
[--C-:B------:R-:W-:Y:S01]  /*128d0*/  FFMA.FTZ R53, R53, UR4, -R137.reuse ;  /* 0x0000000435357c23 */ /* 0x100fe20008010889 */
[----:B------:R2:W-:Y:S01]  /*128e0*/  STL [R1+0x24], R5 ;  /* 0x0000240501007387 */ /* 0x0005e20000100800 */
[--C-:B------:R-:W-:Y:S01]  /*128f0*/  FFMA.FTZ R55, R55, UR4, -R138.reuse ;  /* 0x0000000437377c23 */ /* 0x100fe2000801088a */
[--C-:B------:R-:W-:Y:S03]  /*12900*/  FFMA.FTZ R65, R65, UR4, -R137.reuse ;  /* 0x0000000441417c23 */ /* 0x100fe60008010889 */
[----:B------:R-:W4:Y:S01]  /*12910*/  MUFU.EX2 R0, R0 ;  /* 0x0000000000007308 */ /* 0x000f220000000800 */
[--C-:B------:R-:W-:Y:S01]  /*12920*/  FFMA.FTZ R64, R64, UR4, -R137.reuse ;  /* 0x0000000440407c23 */ /* 0x100fe20008010889 */
[----:B------:R-:W-:Y:S01]  /*12930*/  FFMA.FTZ R169, R113, UR4, -R137 ;  /* 0x0000000471a97c23 */ /* 0x000fe20008010889 */
[----:B------:R-:W-:Y:S01]  /*12940*/  FFMA.FTZ R113, R82, UR4, -R138 ;  /* 0x0000000452717c23 */ /* 0x000fe2000801088a */
[----:B------:R-:W-:Y:S01]  /*12950*/  FFMA.FTZ R57, R57, UR4, -R204 ;  /* 0x0000000439397c23 */ /* 0x000fe200080108cc */
[----:B------:R-:W-:Y:S01]  /*12960*/  FFMA.FTZ R58, R58, UR4, -R205 ;  /* 0x000000043a3a7c23 */ /* 0x000fe200080108cd */
[--C-:B------:R-:W-:Y:S01]  /*12970*/  FFMA.FTZ R118, R118, UR4, -R138.reuse ;  /* 0x0000000476767c23 */ /* 0x100fe2000801088a */
[--C-:B------:R-:W-:Y:S03]  /*12980*/  FFMA.FTZ R119, R119, UR4, -R138.reuse ;  /* 0x0000000477777c23 */ /* 0x100fe6000801088a */
[----:B------:R3:W-:Y:S01]  /*12990*/  MUFU.EX2 R211, R12 ;  /* 0x0000000c00d37308 */ /* 0x0007e20000000800 */
[----:B------:R-:W-:Y:S01]  /*129a0*/  FFMA.FTZ R130, R130, UR4, -R138 ;  /* 0x0000000482827c23 */ /* 0x000fe2000801088a */
[--C-:B------:R-:W-:Y:S01]  /*129b0*/  FFMA.FTZ R104, R104, UR4, -R204.reuse ;  /* 0x0000000468687c23 */ /* 0x100fe200080108cc */
[--C-:B------:R-:W-:Y:S01]  /*129c0*/  FFMA.FTZ R105, R105, UR4, -R204.reuse ;  /* 0x0000000469697c23 */ /* 0x100fe200080108cc */
[--C-:B------:R-:W-:Y:S01]  /*129d0*/  FFMA.FTZ R108, R108, UR4, -R204.reuse ;  /* 0x000000046c6c7c23 */ /* 0x100fe200080108cc */
[--C-:B------:R-:W-:Y:S01]  /*129e0*/  FFMA.FTZ R109, R109, UR4, -R204.reuse ;  /* 0x000000046d6d7c23 */ /* 0x100fe200080108cc */
[--C-:B------:R-:W-:Y:S01]  /*129f0*/  FFMA.FTZ R120, R120, UR4, -R204.reuse ;  /* 0x0000000478787c23 */ /* 0x100fe200080108cc */
[----:B------:R-:W-:Y:S03]  /*12a00*/  FFMA.FTZ R121, R121, UR4, -R204 ;  /* 0x0000000479797c23 */ /* 0x000fe600080108cc */
[----:B-1----:R-:W1:Y:S01]  /*12a10*/  MUFU.EX2 R4, R33 ;  /* 0x0000002100047308 */ /* 0x002e620000000800 */
[----:B----4-:R-:W-:Y:S01]  /*12a20*/  FMUL.FTZ R30, R0, R170 ;  /* 0x000000aa001e7220 */ /* 0x010fe20000410000 */
[----:B------:R-:W-:Y:S01]  /*12a30*/  FFMA.FTZ R170, R116, UR4, -R137 ;  /* 0x0000000474aa7c23 */ /* 0x000fe20008010889 */
[----:B------:R-:W-:Y:S01]  /*12a40*/  FFMA.FTZ R116, R70, UR4, -R138 ;  /* 0x0000000446747c23 */ /* 0x000fe2000801088a */
[----:B------:R-:W-:Y:S01]  /*12a50*/  FMUL.FTZ R70, R0, R198 ;  /* 0x000000c600467220 */ /* 0x000fe20000410000 */
[----:B------:R-:W-:Y:S01]  /*12a60*/  FFMA.FTZ R124, R124, UR4, -R204 ;  /* 0x000000047c7c7c23 */ /* 0x000fe200080108cc */
[--C-:B------:R-:W-:Y:S01]  /*12a70*/  FFMA.FTZ R106, R106, UR4, -R205.reuse ;  /* 0x000000046a6a7c23 */ /* 0x100fe200080108cd */
[--C-:B------:R-:W-:Y:S03]  /*12a80*/  FFMA.FTZ R107, R107, UR4, -R205.reuse ;  /* 0x000000046b6b7c23 */ /* 0x100fe600080108cd */
[----:B--2---:R-:W2:Y:S01]  /*12a90*/  MUFU.EX2 R5, R34 ;  /* 0x0000002200057308 */ /* 0x004ea20000000800 */
[----:B---3--:R-:W-:Y:S01]  /*12aa0*/  FMUL.FTZ R12, R2, R148 ;  /* 0x00000094020c7220 */ /* 0x008fe20000410000 */
[--C-:B------:R-:W-:Y:S01]  /*12ab0*/  FFMA.FTZ R110, R110, UR4, -R205.reuse ;  /* 0x000000046e6e7c23 */ /* 0x100fe200080108cd */
[--C-:B------:R-:W-:Y:S01]  /*12ac0*/  FFMA.FTZ R111, R111, UR4, -R205.reuse ;  /* 0x000000046f6f7c23 */ /* 0x100fe200080108cd */
[--C-:B------:R-:W-:Y:S01]  /*12ad0*/  FFMA.FTZ R122, R122, UR4, -R205.reuse ;  /* 0x000000047a7a7c23 */ /* 0x100fe200080108cd */
[--C-:B------:R-:W-:Y:S01]  /*12ae0*/  FFMA.FTZ R123, R123, UR4, -R205.reuse ;  /* 0x000000047b7b7c23 */ /* 0x100fe200080108cd */
[----:B------:R-:W-:Y:S04]  /*12af0*/  FFMA.FTZ R126, R126, UR4, -R205 ;  /* 0x000000047e7e7c23 */ /* 0x000fe800080108cd */
[----:B------:R3:W-:Y:S01]  /*12b00*/  MUFU.EX2 R219, R13 ;  /* 0x0000000d00db7308 */ /* 0x0007e20000000800 */
[----:B-1----:R1:W-:Y:S01]  /*12b10*/  STL [R1+0x60], R4 ;  /* 0x0000600401007387 */ /* 0x0023e20000100800 */
[----:B------:R-:W-:Y:S01]  /*12b20*/  FMUL.FTZ R33, R133, R165 ;  /* 0x000000a585217220 */ /* 0x000fe20000410000 */
[----:B------:R-:W-:Y:S01]  /*12b30*/  FFMA.FTZ R165, R115, UR4, -R138 ;  /* 0x0000000473a57c23 */ /* 0x000fe2000801088a */
[--C-:B------:R-:W-:Y:S01]  /*12b40*/  FFMA.FTZ R115, R93, UR4, -R204.reuse ;  /* 0x000000045d737c23 */ /* 0x100fe200080108cc */
[----:B------:R-:W-:Y:S05]  /*12b50*/  FFMA.FTZ R204, R125, UR4, -R204 ;  /* 0x000000047dcc7c23 */ /* 0x000fea00080108cc */
[----:B------:R4:W-:Y:S01]  /*12b60*/  MUFU.EX2 R221, R15 ;  /* 0x0000000f00dd7308 */ /* 0x0009e20000000800 */
[----:B--2---:R2:W-:Y:S01]  /*12b70*/  STL [R1+0x1c], R5 ;  /* 0x00001c0501007387 */ /* 0x0045e20000100800 */
[C---:B------:R-:W-:Y:S01]  /*12b80*/  FMUL.FTZ R34, R3.reuse, R166 ;  /* 0x000000a603227220 */ /* 0x040fe20000410000 */
[--C-:B------:R-:W-:Y:S07]  /*12b90*/  FFMA.FTZ R166, R100, UR4, -R137.reuse ;  /* 0x0000000464a67c23 */ /* 0x100fee0008010889 */
[----:B------:R2:W-:Y:S01]  /*12ba0*/  MUFU.EX2 R209, R6 ;  /* 0x0000000600d17308 */ /* 0x0005e20000000800 */
[----:B---3--:R-:W-:Y:S09]  /*12bb0*/  FMUL.FTZ R13, R2, R149 ;  /* 0x00000095020d7220 */ /* 0x008ff20000410000 */
[----:B------:R3:W-:Y:S01]  /*12bc0*/  MUFU.EX2 R213, R7 ;  /* 0x0000000700d57308 */ /* 0x0007e20000000800 */
[C---:B----4-:R-:W-:Y:S09]  /*12bd0*/  FMUL.FTZ R15, R0.reuse, R151 ;  /* 0x00000097000f7220 */ /* 0x050ff20000410000 */
[----:B-1----:R-:W1:Y:S01]  /*12be0*/  MUFU.EX2 R4, R35 ;  /* 0x0000002300047308 */ /* 0x002e620000000800 */
[C---:B--2---:R-:W-:Y:S09]  /*12bf0*/  FMUL.FTZ R6, R3.reuse, R146 ;  /* 0x0000009203067220 */ /* 0x044ff20000410000 */
[----:B------:R2:W-:Y:S01]  /*12c00*/  MUFU.EX2 R5, R26 ;  /* 0x0000001a00057308 */ /* 0x0005e20000000800 */
[C---:B---3--:R-:W-:Y:S09]  /*12c10*/  FMUL.FTZ R7, R3.reuse, R147 ;  /* 0x0000009303077220 */ /* 0x048ff20000410000 */
[----:B------:R3:W-:Y:S01]  /*12c20*/  MUFU.EX2 R216, R16 ;  /* 0x0000001000d87308 */ /* 0x0007e20000000800 */
[----:B-1----:R1:W-:Y:S01]  /*12c30*/  STL [R1+0x5c], R4 ;  /* 0x00005c0401007387 */ /* 0x0023e20000100800 */
[----:B------:R-:W-:Y:S01]  /*12c40*/  FMUL.FTZ R35, R3, R167 ;  /* 0x000000a703237220 */ /* 0x000fe20000410000 */
[--C-:B------:R-:W-:Y:S07]  /*12c50*/  FFMA.FTZ R167, R101, UR4, -R137.reuse ;  /* 0x0000000465a77c23 */ /* 0x100fee0008010889 */
[----:B------:R4:W1:Y:S01]  /*12c60*/  MUFU.EX2 R243, R17 ;  /* 0x0000001100f37308 */ /* 0x0008620000000800 */
[----:B--2---:R-:W-:Y:S01]  /*12c70*/  FMUL.FTZ R26, R0, R158 ;  /* 0x0000009e001a7220 */ /* 0x004fe20000410000 */
[--C-:B------:R-:W-:Y:S08]  /*12c80*/  FFMA.FTZ R158, R81, UR4, -R137.reuse ;  /* 0x00000004519e7c23 */ /* 0x100ff00008010889 */
[----:B------:R2:W-:Y:S01]  /*12c90*/  MUFU.EX2 R214, R18 ;  /* 0x0000001200d67308 */ /* 0x0005e20000000800 */
[C---:B---3--:R-:W-:Y:S09]  /*12ca0*/  FMUL.FTZ R16, R133.reuse, R152 ;  /* 0x0000009885107220 */ /* 0x048ff20000410000 */
[----:B------:R3:W3:Y:S01]  /*12cb0*/  MUFU.EX2 R223, R19 ;  /* 0x0000001300df7308 */ /* 0x0006e20000000800 */
[----:B----4-:R-:W-:Y:S01]  /*12cc0*/  FMUL.FTZ R17, R133, R153 ;  /* 0x0000009985117220 */ /* 0x010fe20000410000 */
[----:B-1----:R-:W-:Y:S08]  /*12cd0*/  F2FP.F16.F32.PACK_AB R146, R243, R216 ;  /* 0x000000d8f392723e */ /* 0x002ff000000000ff */
[----:B------:R1:W4:Y:S01]  /*12ce0*/  MUFU.EX2 R4, R25 ;  /* 0x0000001900047308 */ /* 0x0003220000000800 */
[C---:B--2---:R-:W-:Y:S09]  /*12cf0*/  FMUL.FTZ R18, R3.reuse, R154 ;  /* 0x0000009a03127220 */ /* 0x044ff20000410000 */
[----:B------:R2:W-:Y:S01]  /*12d00*/  MUFU.EX2 R207, R8 ;  /* 0x0000000800cf7308 */ /* 0x0005e20000000800 */
[----:B---3--:R-:W-:Y:S01]  /*12d10*/  FMUL.FTZ R19, R3, R155 ;  /* 0x0000009b03137220 */ /* 0x008fe20000410000 */
[----:B------:R-:W-:Y:S01]  /*12d20*/  F2FP.F16.F32.PACK_AB R147, R223, R214 ;  /* 0x000000d6df93723e */ /* 0x000fe200000000ff */
[----:B------:R-:W-:Y:S07]  /*12d30*/  LDSM.16.MT88.4 R152, [R226+0x8000] ;  /* 0x00800000e298783b */ /* 0x000fee0000004200 */
[----:B------:R3:W3:Y:S01]  /*12d40*/  MUFU.EX2 R212, R9 ;  /* 0x0000000900d47308 */ /* 0x0006e20000000800 */
[----:B-1----:R-:W-:Y:S01]  /*12d50*/  FMUL.FTZ R25, R2, R157 ;  /* 0x0000009d02197220 */ /* 0x002fe20000410000 */
[--C-:B------:R-:W-:Y:S01]  /*12d60*/  FFMA.FTZ R157, R69, UR4, -R137.reuse ;  /* 0x00000004459d7c23 */ /* 0x100fe20008010889 */
[----:B----4-:R1:W-:Y:S01]  /*12d70*/  STL [R1+0x14], R4 ;  /* 0x0000140401007387 */ /* 0x0103e20000100800 */
[--C-:B------:R-:W-:Y:S01]  /*12d80*/  FFMA.FTZ R69, R67, UR4, -R138.reuse ;  /* 0x0000000443457c23 */ /* 0x100fe2000801088a */
[----:B------:R-:W-:Y:S02]  /*12d90*/  FMUL.FTZ R67, R0, R191 ;  /* 0x000000bf00437220 */ /* 0x000fe40000410000 */
[----:B------:R4:W-:Y:S03]  /*12da0*/  STL [R1], R5 ;  /* 0x0000000501007387 */ /* 0x0009e60000100800 */
[----:B------:R1:W1:Y:S01]  /*12db0*/  MUFU.EX2 R210, R11 ;  /* 0x0000000b00d27308 */ /* 0x0002620000000800 */
[C---:B--2---:R-:W-:Y:S09]  /*12dc0*/  FMUL.FTZ R8, R2.reuse, R140 ;  /* 0x0000008c02087220 */ /* 0x044ff20000410000 */
[----:B------:R2:W-:Y:S01]  /*12dd0*/  MUFU.EX2 R217, R24 ;  /* 0x0000001800d97308 */ /* 0x0005e20000000800 */
[----:B---3--:R-:W-:Y:S01]  /*12de0*/  FMUL.FTZ R9, R2, R141 ;  /* 0x0000008d02097220 */ /* 0x008fe20000410000 */
[----:B------:R-:W-:Y:S08]  /*12df0*/  F2FP.F16.F32.PACK_AB R140, R212, R207 ;  /* 0x000000cfd48c723e */ /* 0x000ff000000000ff */
[----:B------:R3:W-:Y:S01]  /*12e00*/  MUFU.EX2 R132, R31 ;  /* 0x0000001f00847308 */ /* 0x0007e20000000800 */
[----:B-1----:R-:W-:Y:S01]  /*12e10*/  FMUL.FTZ R11, R0, R143 ;  /* 0x0000008f000b7220 */ /* 0x002fe20000410000 */
[----:B------:R-:W-:Y:S02]  /*12e20*/  F2FP.F16.F32.PACK_AB R143, R221, R218 ;  /* 0x000000dadd8f723e */ /* 0x000fe400000000ff */
[----:B------:R-:W-:Y:S06]  /*12e30*/  F2FP.F16.F32.PACK_AB R141, R210, R206 ;  /* 0x000000ced28d723e */ /* 0x000fec00000000ff */
[----:B------:R-:W1:Y:S01]  /*12e40*/  MUFU.EX2 R4, R27 ;  /* 0x0000001b00047308 */ /* 0x000e620000000800 */
[----:B--2---:R-:W-:Y:S01]  /*12e50*/  FMUL.FTZ R24, R2, R156 ;  /* 0x0000009c02187220 */ /* 0x004fe20000410000 */
[--C-:B------:R-:W-:Y:S01]  /*12e60*/  FFMA.FTZ R156, R68, UR4, -R137.reuse ;  /* 0x00000004449c7c23 */ /* 0x100fe20008010889 */
[--C-:B------:R-:W-:Y:S01]  /*12e70*/  FFMA.FTZ R68, R66, UR4, -R138.reuse ;  /* 0x0000000442447c23 */ /* 0x100fe2000801088a */
[C---:B------:R-:W-:Y:S06]  /*12e80*/  FMUL.FTZ R66, R0.reuse, R190 ;  /* 0x000000be00427220 */ /* 0x040fec0000410000 */
[----:B----4-:R-:W2:Y:S01]  /*12e90*/  MUFU.EX2 R5, R28 ;  /* 0x0000001c00057308 */ /* 0x010ea20000000800 */
[C---:B---3--:R-:W-:Y:S01]  /*12ea0*/  FMUL.FTZ R31, R0.reuse, R171 ;  /* 0x000000ab001f7220 */ /* 0x048fe20000410000 */
[--C-:B------:R-:W-:Y:S01]  /*12eb0*/  FFMA.FTZ R171, R117, UR4, -R137.reuse ;  /* 0x0000000475ab7c23 */ /* 0x100fe20008010889 */
[--C-:B------:R-:W-:Y:S01]  /*12ec0*/  FFMA.FTZ R117, R71, UR4, -R138.reuse ;  /* 0x0000000447757c23 */ /* 0x100fe2000801088a */
[C---:B------:R-:W-:Y:S06]  /*12ed0*/  FMUL.FTZ R71, R0.reuse, R199 ;  /* 0x000000c700477220 */ /* 0x040fec0000410000 */
        /* <DEDUP_REMOVED lines=8> */
[----:B--2---:R2:W-:Y:S01]  /*12f60*/  STL [R1+0xc], R5 ;  /* 0x00000c0501007387 */ /* 0x0045e20000100800 */
[----:B------:R-:W-:Y:S01]  /*12f70*/  FMUL.FTZ R28, R2, R168 ;  /* 0x000000a8021c7220 */ /* 0x000fe20000410000 */
[--C-:B------:R-:W-:Y:S01]  /*12f80*/  FFMA.FTZ R168, R112, UR4, -R137.reuse ;  /* 0x0000000470a87c23 */ /* 0x100fe20008010889 */
[--C-:B------:R-:W-:Y:S01]  /*12f90*/  FFMA.FTZ R112, R83, UR4, -R138.reuse ;  /* 0x0000000453707c23 */ /* 0x100fe2000801088a */
[----:B------:R2:W-:Y:S05]  /*12fa0*/  STL [R1+0x44], R10 ;  /* 0x0000440a01007387 */ /* 0x0005ea0000100800 */
[----:B------:R2:W-:Y:S01]  /*12fb0*/  MUFU.EX2 R135, R38 ;  /* 0x0000002600877308 */ /* 0x0005e20000000800 */
[----:B------:R2:W-:Y:S01]  /*12fc0*/  STL [R1+0x38], R14 ;  /* 0x0000380e01007387 */ /* 0x0005e20000100800 */
[C---:B---3--:R-:W-:Y:S08]  /*12fd0*/  FMUL.FTZ R36, R133.reuse, R176 ;  /* 0x000000b085247220 */ /* 0x048ff00000410000 */
[----:B------:R3:W-:Y:S01]  /*12fe0*/  MUFU.EX2 R240, R39 ;  /* 0x0000002700f07308 */ /* 0x0007e20000000800 */
[C---:B----4-:R-:W-:Y:S01]  /*12ff0*/  FMUL.FTZ R37, R133.reuse, R177 ;  /* 0x000000b185257220 */ /* 0x050fe20000410000 */
[----:B-1----:R-:W-:Y:S01]  /*13000*/  FMUL.FTZ R4, R133, R144 ;  /* 0x0000009085047220 */ /* 0x002fe20000410000 */
[----:B------:R-:W-:Y:S07]  /*13010*/  F2FP.F16.F32.PACK_AB R144, R215, R208 ;  /* 0x000000d0d790723e */ /* 0x000fee00000000ff */
[----:B------:R1:W-:Y:S01]  /*13020*/  MUFU.EX2 R242, R42 ;  /* 0x0000002a00f27308 */ /* 0x0003e20000000800 */
[----:B--2---:R-:W-:Y:S01]  /*13030*/  FMUL.FTZ R38, R3, R178 ;  /* 0x000000b203267220 */ /* 0x004fe20000410000 */
[----:B------:R-:W-:Y:S01]  /*13040*/  FMUL.FTZ R5, R133, R145 ;  /* 0x0000009185057220 */ /* 0x000fe20000410000 */
[----:B------:R-:W-:Y:S01]  /*13050*/  F2FP.F16.F32.PACK_AB R145, R213, R209 ;  /* 0x000000d1d591723e */ /* 0x000fe200000000ff */
[C---:B------:R-:W-:Y:S01]  /*13060*/  FMUL.FTZ R10, R0.reuse, R142 ;  /* 0x0000008e000a7220 */ /* 0x040fe20000410000 */
[----:B------:R-:W-:Y:S05]  /*13070*/  F2FP.F16.F32.PACK_AB R142, R219, R211 ;  /* 0x000000d3db8e723e */ /* 0x000fea00000000ff */
[----:B------:R2:W-:Y:S01]  /*13080*/  MUFU.EX2 R238, R43 ;  /* 0x0000002b00ee7308 */ /* 0x0005e20000000800 */
[----:B---3--:R-:W-:Y:S01]  /*13090*/  FMUL.FTZ R39, R3, R179 ;  /* 0x000000b303277220 */ /* 0x008fe20000410000 */
[-C--:B------:R-:W-:Y:S05]  /*130a0*/  HMMA.16816.F32 R4, R144, R20.reuse, R4 ;  /* 0x000000149004723c */ /* 0x080fea0000001804 */
[C---:B------:R-:W-:Y:S01]  /*130b0*/  FMUL.FTZ R14, R0.reuse, R150 ;  /* 0x00000096000e7220 */ /* 0x040fe20000410000 */
[C---:B------:R-:W-:Y:S01]  /*130c0*/  HMMA.16816.F32 R8, R140.reuse, R20, R8 ;  /* 0x000000148c08723c */ /* 0x040fe20000001808 */
[----:B------:R-:W3:Y:S01]  /*130d0*/  LDSM.16.MT88.4 R148, [R227+0x8000] ;  /* 0x00800000e394783b */ /* 0x000ee20000004200 */
[----:B------:R4:W-:Y:S03]  /*130e0*/  MUFU.EX2 R136, R40 ;  /* 0x0000002800887308 */ /* 0x0009e60000000800 */
[----:B-1----:R-:W-:Y:S01]  /*130f0*/  FMUL.FTZ R42, R0, R174 ;  /* 0x000000ae002a7220 */ /* 0x002fe20000410000 */
[-C--:B------:R-:W-:Y:S06]  /*13100*/  HMMA.16816.F32 R12, R140, R22.reuse, R12 ;  /* 0x000000168c0c723c */ /* 0x080fec000000180c */
[----:B------:R1:W-:Y:S01]  /*13110*/  MUFU.EX2 R239, R41 ;  /* 0x0000002900ef7308 */ /* 0x0003e20000000800 */
[C---:B------:R-:W-:Y:S01]  /*13120*/  FMUL.FTZ R20, R133.reuse, R160 ;  /* 0x000000a085147220 */ /* 0x040fe20000410000 */
[C---:B------:R-:W-:Y:S04]  /*13130*/  HMMA.16816.F32 R16, R144.reuse, R22, R16 ;  /* 0x000000169010723c */ /* 0x040fe80000001810 */
[----:B------:R-:W-:Y:S04]  /*13140*/  FMUL.FTZ R21, R133, R161 ;  /* 0x000000a185157220 */ /* 0x000fe80000410000 */
[----:B------:R3:W-:Y:S03]  /*13150*/  MUFU.EX2 R235, R44 ;  /* 0x0000002c00eb7308 */ /* 0x0007e60000000800 */
[C---:B------:R-:W-:Y:S01]  /*13160*/  FMUL.FTZ R22, R3.reuse, R162 ;  /* 0x000000a203167220 */ /* 0x040fe20000410000 */
[----:B------:R-:W-:Y:S01]  /*13170*/  FMUL.FTZ R23, R3, R163 ;  /* 0x000000a303177220 */ /* 0x000fe20000410000 */
[--C-:B------:R-:W-:Y:S01]  /*13180*/  FFMA.FTZ R160, R84, UR4, -R137.reuse ;  /* 0x0000000454a07c23 */ /* 0x100fe20008010889 */
[--C-:B------:R-:W-:Y:S01]  /*13190*/  FFMA.FTZ R161, R85, UR4, -R137.reuse ;  /* 0x0000000455a17c23 */ /* 0x100fe20008010889 */
[----:B--2---:R-:W-:Y:S03]  /*131a0*/  FMUL.FTZ R43, R0, R175 ;  /* 0x000000af002b7220 */ /* 0x004fe60000410000 */
[----:B------:R2:W-:Y:S01]  /*131b0*/  MUFU.EX2 R231, R45 ;  /* 0x0000002d00e77308 */ /* 0x0005e20000000800 */
[C---:B----4-:R-:W-:Y:S01]  /*131c0*/  FMUL.FTZ R40, R2.reuse, R172 ;  /* 0x000000ac02287220 */ /* 0x050fe20000410000 */
[----:B-1----:R-:W-:Y:S01]  /*131d0*/  FMUL.FTZ R41, R2, R173 ;  /* 0x000000ad02297220 */ /* 0x002fe20000410000 */
[--C-:B------:R-:W-:Y:S01]  /*131e0*/  FFMA.FTZ R162, R96, UR4, -R137.reuse ;  /* 0x0000000460a27c23 */ /* 0x100fe20008010889 */
[--C-:B------:R-:W-:Y:S01]  /*131f0*/  FFMA.FTZ R163, R97, UR4, -R137.reuse ;  /* 0x0000000461a37c23 */ /* 0x100fe20008010889 */
[--C-:B------:R-:W-:Y:S01]  /*13200*/  FFMA.FTZ R172, R128, UR4, -R137.reuse ;  /* 0x0000000480ac7c23 */ /* 0x100fe20008010889 */
[--C-:B------:R-:W-:Y:S01]  /*13210*/  FFMA.FTZ R128, R87, UR4, -R138.reuse ;  /* 0x0000000457807c23 */ /* 0x100fe2000801088a */
[----:B------:R-:W-:Y:S03]  /*13220*/  FFMA.FTZ R137, R129, UR4, -R137 ;  /* 0x0000000481897c23 */ /* 0x000fe60008010889 */
[----:B------:R1:W-:Y:S01]  /*13230*/  MUFU.EX2 R234, R46 ;  /* 0x0000002e00ea7308 */ /* 0x0003e20000000800 */
[--C-:B------:R-:W-:Y:S01]  /*13240*/  FFMA.FTZ R129, R86, UR4, -R138.reuse ;  /* 0x0000000456817c23 */ /* 0x100fe2000801088a */
[C---:B---3--:R-:W-:Y:S01]  /*13250*/  FMUL.FTZ R44, R2.reuse, R184 ;  /* 0x000000b8022c7220 */ /* 0x048fe20000410000 */
[----:B------:R-:W-:Y:S01]  /*13260*/  LDSM.16.MT88.4 R84, [R224+0x8800] ;  /* 0x00880000e054783b */ /* 0x000fe20000004200 */
[-C--:B------:R-:W-:Y:S06]  /*13270*/  HMMA.16816.F32 R20, R144, R148.reuse, R20 ;  /* 0x000000949014723c */ /* 0x080fec0000001814 */
[----:B------:R3:W-:Y:S01]  /*13280*/  MUFU.EX2 R230, R47 ;  /* 0x0000002f00e67308 */ /* 0x0007e20000000800 */
[----:B--2---:R-:W-:Y:S01]  /*13290*/  FMUL.FTZ R45, R2, R185 ;  /* 0x000000b9022d7220 */ /* 0x004fe20000410000 */
[C---:B------:R-:W-:Y:S08]  /*132a0*/  HMMA.16816.F32 R24, R140.reuse, R148, R24 ;  /* 0x000000948c18723c */ /* 0x040ff00000001818 */
[----:B------:R2:W-:Y:S03]  /*132b0*/  MUFU.EX2 R237, R48 ;  /* 0x0000003000ed7308 */ /* 0x0005e60000000800 */
[C---:B-1----:R-:W-:Y:S01]  /*132c0*/  FMUL.FTZ R46, R0.reuse, R186 ;  /* 0x000000ba002e7220 */ /* 0x042fe20000410000 */
[-C--:B------:R-:W-:Y:S06]  /*132d0*/  HMMA.16816.F32 R28, R140, R150.reuse, R28 ;  /* 0x000000968c1c723c */ /* 0x080fec000000181c */
[----:B------:R1:W-:Y:S01]  /*132e0*/  MUFU.EX2 R233, R49 ;  /* 0x0000003100e97308 */ /* 0x0003e20000000800 */
[C---:B------:R-:W-:Y:S01]  /*132f0*/  HMMA.16816.F32 R32, R144.reuse, R150, R32 ;  /* 0x000000969020723c */ /* 0x040fe20000001820 */
[----:B------:R-:W4:Y:S03]  /*13300*/  LDSM.16.MT88.4 R148, [R225+0x8000] ;  /* 0x00800000e194783b */ /* 0x000f260000004200 */
[----:B---3--:R-:W-:Y:S05]  /*13310*/  FMUL.FTZ R47, R0, R187 ;  /* 0x000000bb002f7220 */ /* 0x008fea0000410000 */
[----:B------:R3:W-:Y:S02]  /*13320*/  MUFU.EX2 R236, R50 ;  /* 0x0000003200ec7308 */ /* 0x0007e40000000800 */
[C---:B--2---:R-:W-:Y:S02]  /*13330*/  FMUL.FTZ R48, R133.reuse, R180 ;  /* 0x000000b485307220 */ /* 0x044fe40000410000 */
[----:B------:R-:W2:Y:S06]  /*13340*/  LDL.LU R180, [R1+0x44] ;  /* 0x0000440001b47983 */ /* 0x000eac0000300800 */
[----:B------:R4:W-:Y:S01]  /*13350*/  MUFU.EX2 R232, R51 ;  /* 0x0000003300e87308 */ /* 0x0009e20000000800 */
[----:B-1----:R-:W-:Y:S02]  /*13360*/  FMUL.FTZ R49, R133, R181 ;  /* 0x000000b585317220 */ /* 0x002fe40000410000 */
[----:B------:R-:W2:Y:S07]  /*13370*/  LDL.LU R181, [R1+0x5c] ;  /* 0x00005c0001b57983 */ /* 0x000eae0000300800 */
[----:B------:R1:W-:Y:S01]  /*13380*/  MUFU.EX2 R229, R52 ;  /* 0x0000003400e57308 */ /* 0x0003e20000000800 */
[C---:B---3--:R-:W-:Y:S02]  /*13390*/  FMUL.FTZ R50, R3.reuse, R182 ;  /* 0x000000b603327220 */ /* 0x048fe40000410000 */
[----:B------:R-:W3:Y:S07]  /*133a0*/  LDL.LU R182, [R1+0x60] ;  /* 0x0000600001b67983 */ /* 0x000eee0000300800 */
[----:B------:R1:W-:Y:S01]  /*133b0*/  MUFU.EX2 R228, R54 ;  /* 0x0000003600e47308 */ /* 0x0003e20000000800 */
[----:B----4-:R-:W-:Y:S02]  /*133c0*/  FMUL.FTZ R51, R3, R183 ;  /* 0x000000b703337220 */ /* 0x010fe40000410000 */
[----:B------:R-:W4:Y:S07]  /*133d0*/  LDL.LU R183, [R1+0x38] ;  /* 0x0000380001b77983 */ /* 0x000f2e0000300800 */
[----:B------:R-:W-:Y:S01]  /*133e0*/  MUFU.EX2 R252, R61 ;  /* 0x0000003d00fc7308 */ /* 0x000fe20000000800 */
[----:B-1----:R-:W-:Y:S01]  /*133f0*/  FMUL.FTZ R52, R133, R192 ;  /* 0x000000c085347220 */ /* 0x002fe20000410000 */
[-C--:B------:R-:W-:Y:S06]  /*13400*/  HMMA.16816.F32 R36, R144, R148.reuse, R36 ;  /* 0x000000949024723c */ /* 0x080fec0000001824 */
[C---:B------:R-:W-:Y:S02]  /*13410*/  HMMA.16816.F32 R40, R140.reuse, R148, R40 ;  /* 0x000000948c28723c */ /* 0x040fe40000001828 */
[----:B------:R1:W-:Y:S03]  /*13420*/  MUFU.EX2 R174, R53 ;  /* 0x0000003500ae7308 */ /* 0x0003e60000000800 */
[----:B------:R-:W-:Y:S01]  /*13430*/  FMUL.FTZ R54, R3, R194 ;  /* 0x000000c203367220 */ /* 0x000fe20000410000 */
[-C--:B------:R-:W-:Y:S06]  /*13440*/  HMMA.16816.F32 R44, R140, R150.reuse, R44 ;  /* 0x000000968c2c723c */ /* 0x080fec000000182c */
[----:B------:R1:W-:Y:S01]  /*13450*/  MUFU.EX2 R175, R55 ;  /* 0x0000003700af7308 */ /* 0x0003e20000000800 */
[--C-:B------:R-:W-:Y:S01]  /*13460*/  FFMA.FTZ R148, R98, UR4, -R138.reuse ;  /* 0x0000000462947c23 */ /* 0x100fe2000801088a */
[C---:B------:R-:W-:Y:S08]  /*13470*/  HMMA.16816.F32 R48, R144.reuse, R150, R48 ;  /* 0x000000969030723c */ /* 0x040ff00000001830 */
[----:B------:R1:W-:Y:S03]  /*13480*/  MUFU.EX2 R244, R65 ;  /* 0x0000004100f47308 */ /* 0x0003e60000000800 */
[----:B-1----:R-:W-:Y:S01]  /*13490*/  FMUL.FTZ R53, R133, R193 ;  /* 0x000000c185357220 */ /* 0x002fe20000410000 */
[--C-:B------:R-:W-:Y:S01]  /*134a0*/  FFMA.FTZ R151, R102, UR4, -R138.reuse ;  /* 0x0000000466977c23 */ /* 0x100fe2000801088a */
[--C-:B------:R-:W-:Y:S02]  /*134b0*/  FFMA.FTZ R150, R103, UR4, -R138.reuse ;  /* 0x0000000467967c23 */ /* 0x100fe4000801088a */
[----:B------:R-:W1:Y:S01]  /*134c0*/  LDSM.16.MT88.4 R100, [R227+0x8800] ;  /* 0x00880000e364783b */ /* 0x000e620000004200 */
[--C-:B------:R-:W-:Y:S01]  /*134d0*/  FFMA.FTZ R149, R99, UR4, -R138.reuse ;  /* 0x0000000463957c23 */ /* 0x100fe2000801088a */
[----:B------:R-:W-:Y:S01]  /*134e0*/  FFMA.FTZ R138, R131, UR4, -R138 ;  /* 0x00000004838a7c23 */ /* 0x000fe2000801088a */
[----:B------:R1:W1:Y:S01]  /*134f0*/  MUFU.EX2 R139, R64 ;  /* 0x00000040008b7308 */ /* 0x0002620000000800 */
[----:B------:R-:W-:Y:S07]  /*13500*/  FMUL.FTZ R55, R3, R195 ;  /* 0x000000c303377220 */ /* 0x000fee0000410000 */
[-C--:B------:R-:W-:Y:S02]  /*13510*/  HMMA.16816.F32 R52, R144, R152.reuse, R52 ;  /* 0x000000989034723c */ /* 0x080fe40000001834 */
[----:B------:R1:W1:Y:S01]  /*13520*/  MUFU.EX2 R81, R69 ;  /* 0x0000004500517308 */ /* 0x0002620000000800 */
[C---:B------:R-:W-:Y:S09]  /*13530*/  FMUL.FTZ R65, R2.reuse, R189 ;  /* 0x000000bd02417220 */ /* 0x040ff20000410000 */
[----:B------:R1:W-:Y:S02]  /*13540*/  MUFU.EX2 R189, R68 ;  /* 0x0000004400bd7308 */ /* 0x0003e40000000800 */
[C---:B-1----:R-:W-:Y:S01]  /*13550*/  FMUL.FTZ R64, R2.reuse, R188 ;  /* 0x000000bc02407220 */ /* 0x042fe20000410000 */
[----:B------:R-:W-:Y:S07]  /*13560*/  MOV R188, R139 ;  /* 0x0000008b00bc7202 */ /* 0x000fee0000000f00 */
[----:B------:R1:W-:Y:S01]  /*13570*/  MUFU.EX2 R139, R56 ;  /* 0x00000038008b7308 */ /* 0x0003e20000000800 */
[C---:B------:R-:W-:Y:S01]  /*13580*/  HMMA.16816.F32 R64, R140.reuse, R152, R64 ;  /* 0x000000988c40723c */ /* 0x040fe20000001840 */
[----:B------:R-:W2:Y:S03]  /*13590*/  LDL.LU R152, [R1+0x1c] ;  /* 0x00001c0001987983 */ /* 0x000ea60000300800 */
[C---:B------:R-:W-:Y:S01]  /*135a0*/  FMUL.FTZ R69, R2.reuse, R197 ;  /* 0x000000c502457220 */ /* 0x040fe20000410000 */
[----:B------:R-:W3:Y:S04]  /*135b0*/  LDL.LU R153, [R1+0xc] ;  /* 0x00000c0001997983 */ /* 0x000ee80000300800 */
[----:B------:R1:W-:Y:S02]  /*135c0*/  MUFU.EX2 R173, R58 ;  /* 0x0000003a00ad7308 */ /* 0x0003e40000000800 */
[----:B------:R-:W-:Y:S02]  /*135d0*/  FMUL.FTZ R68, R2, R196 ;  /* 0x000000c402447220 */ /* 0x000fe40000410000 */
[----:B------:R-:W3:Y:S04]  /*135e0*/  LDL.LU R196, [R1+0x24] ;  /* 0x0000240001c47983 */ /* 0x000ee80000300800 */
[----:B------:R-:W3:Y:S01]  /*135f0*/  LDL.LU R197, [R1+0x10] ;  /* 0x0000100001c57983 */ /* 0x000ee20000300800 */
[-C--:B------:R-:W-:Y:S01]  /*13600*/  HMMA.16816.F32 R68, R140, R154.reuse, R68 ;  /* 0x0000009a8c44723c */ /* 0x080fe20000001844 */
[----:B------:R1:W-:Y:S02]  /*13610*/  MUFU.EX2 R184, R57 ;  /* 0x0000003900b87308 */ /* 0x0003e40000000800 */
[----:B------:R-:W3:Y:S01]  /*13620*/  LDL.LU R198, [R1+0x14] ;  /* 0x0000140001c67983 */ /* 0x000ee20000300800 */
[----:B-1----:R-:W-:Y:S03]  /*13630*/  FMUL.FTZ R56, R133, R200 ;  /* 0x000000c885387220 */ /* 0x002fe60000410000 */
[----:B------:R-:W3:Y:S01]  /*13640*/  LDL.LU R199, [R1+0x18] ;  /* 0x0000180001c77983 */ /* 0x000ee20000300800 */
[----:B------:R-:W-:Y:S03]  /*13650*/  MOV R140, R81 ;  /* 0x00000051008c7202 */ /* 0x000fe60000000f00 */
[----:B------:R-:W-:Y:S01]  /*13660*/  MUFU.EX2 R185, R80 ;  /* 0x0000005000b97308 */ /* 0x000fe20000000800 */
[----:B------:R-:W3:Y:S01]  /*13670*/  LDL.LU R176, [R1+0x50] ;  /* 0x0000500001b07983 */ /* 0x000ee20000300800 */
[----:B------:R-:W-:Y:S01]  /*13680*/  FMUL.FTZ R58, R3, R202 ;  /* 0x000000ca033a7220 */ /* 0x000fe20000410000 */
[----:B------:R-:W-:Y:S02]  /*13690*/  MOV R141, R244 ;  /* 0x000000f4008d7202 */ /* 0x000fe40000000f00 */
[----:B------:R-:W3:Y:S05]  /*136a0*/  LDL.LU R142, [R1] ;  /* 0x00000000018e7983 */ /* 0x000eea0000300800 */
[----:B------:R-:W1:Y:S01]  /*136b0*/  MUFU.EX2 R131, R60 ;  /* 0x0000003c00837308 */ /* 0x000e620000000800 */
[----:B------:R-:W-:Y:S01]  /*136c0*/  FMUL.FTZ R57, R133, R201 ;  /* 0x000000c985397220 */ /* 0x000fe20000410000 */
[----:B------:R-:W3:Y:S04]  /*136d0*/  LDL.LU R143, [R1+0x20] ;  /* 0x00002000018f7983 */ /* 0x000ee80000300800 */
[----:B------:R-:W3:Y:S02]  /*136e0*/  LDL.LU R92, [R1+0x54] ;  /* 0x00005400015c7983 */ /* 0x000ee40000300800 */
[----:B------:R-:W-:Y:S02]  /*136f0*/  HMMA.16816.F32 R56, R144, R154, R56 ;  /* 0x0000009a9038723c */ /* 0x000fe40000001838 */
[----:B------:R-:W-:Y:S01]  /*13700*/  MUFU.EX2 R244, R62 ;  /* 0x0000003e00f47308 */ /* 0x000fe20000000800 */
[----:B------:R-:W3:Y:S04]  /*13710*/  LDL.LU R93, [R1+0x6c] ;  /* 0x00006c00015d7983 */ /* 0x000ee80000300800 */
[----:B------:R-:W3:Y:S05]  /*13720*/  LDL.LU R200, [R1+0x70] ;  /* 0x0000700001c87983 */ /* 0x000eea0000300800 */
[----:B------:R1:W-:Y:S10]  /*13730*/  MUFU.EX2 R249, R63 ;  /* 0x0000003f00f97308 */ /* 0x0003f40000000800 */
[----:B------:R-:W-:Y:S10]  /*13740*/  MUFU.EX2 R250, R156 ;  /* 0x0000009c00fa7308 */ /* 0x000ff40000000800 */
[----:B------:R-:W-:Y:S01]  /*13750*/  MUFU.EX2 R247, R157 ;  /* 0x0000009d00f77308 */ /* 0x000fe20000000800 */
[----:B-1----:R-:W-:Y:S09]  /*13760*/  LDSM.16.MT88.4 R60, [R226+0x8800] ;  /* 0x00880000e23c783b */ /* 0x002ff20000004200 */
[----:B------:R-:W-:Y:S10]  /*13770*/  MUFU.EX2 R157, R72 ;  /* 0x00000048009d7308 */ /* 0x000ff40000000800 */
[----:B------:R-:W-:Y:S10]  /*13780*/  MUFU.EX2 R193, R73 ;  /* 0x0000004900c17308 */ /* 0x000ff40000000800 */
[----:B------:R-:W-:Y:S10]  /*13790*/  MUFU.EX2 R156, R74 ;  /* 0x0000004a009c7308 */ /* 0x000ff40000000800 */
[----:B------:R1:W-:Y:S10]  /*137a0*/  MUFU.EX2 R191, R75 ;  /* 0x0000004b00bf7308 */ /* 0x0003f40000000800 */
[----:B------:R1:W-:Y:S10]  /*137b0*/  MUFU.EX2 R194, R76 ;  /* 0x0000004c00c27308 */ /* 0x0003f40000000800 */
[----:B------:R1:W-:Y:S02]  /*137c0*/  MUFU.EX2 R192, R77 ;  /* 0x0000004d00c07308 */ /* 0x0003e40000000800 */
[----:B-1----:R-:W-:Y:S08]  /*137d0*/  LDSM.16.MT88.4 R72, [R224+0x9000] ;  /* 0x00900000e048783b */ /* 0x002ff00000004200 */
[----:B------:R1:W-:Y:S01]  /*137e0*/  MUFU.EX2 R179, R78 ;  /* 0x0000004e00b37308 */ /* 0x0003e20000000800 */
[----:B------:R-:W-:Y:S09]  /*137f0*/  F2FP.F16.F32.PACK_AB R76, R239, R136 ;  /* 0x00000088ef4c723e */ /* 0x000ff200000000ff */
[----:B------:R1:W-:Y:S01]  /*13800*/  MUFU.EX2 R178, R79 ;  /* 0x0000004f00b27308 */ /* 0x0003e20000000800 */
[----:B------:R-:W-:Y:S09]  /*13810*/  F2FP.F16.F32.PACK_AB R77, R238, R242 ;  /* 0x000000f2ee4d723e */ /* 0x000ff200000000ff */
[----:B------:R1:W-:Y:S02]  /*13820*/  MUFU.EX2 R246, R159 ;  /* 0x0000009f00f67308 */ /* 0x0003e40000000800 */
[----:B-1----:R-:W-:Y:S08]  /*13830*/  F2FP.F16.F32.PACK_AB R78, R231, R235 ;  /* 0x000000ebe74e723e */ /* 0x002ff000000000ff */
[----:B------:R1:W-:Y:S01]  /*13840*/  MUFU.EX2 R248, R158 ;  /* 0x0000009e00f87308 */ /* 0x0003e20000000800 */
[----:B------:R-:W-:Y:S09]  /*13850*/  F2FP.F16.F32.PACK_AB R79, R230, R234 ;  /* 0x000000eae64f723e */ /* 0x000ff200000000ff */
[----:B------:R1:W-:Y:S01]  /*13860*/  MUFU.EX2 R177, R160 ;  /* 0x000000a000b17308 */ /* 0x0003e20000000800 */
[----:B------:R-:W-:Y:S09]  /*13870*/  MOV R159, R140 ;  /* 0x0000008c009f7202 */ /* 0x000ff20000000f00 */
[----:B------:R4:W-:Y:S01]  /*13880*/  MUFU.EX2 R187, R161 ;  /* 0x000000a100bb7308 */ /* 0x0009e20000000800 */
[----:B-1----:R-:W-:Y:S09]  /*13890*/  MOV R158, R141 ;  /* 0x0000008d009e7202 */ /* 0x002ff20000000f00 */
[----:B------:R-:W-:Y:S01]  /*138a0*/  MUFU.EX2 R127, R94 ;  /* 0x0000005e007f7308 */ /* 0x000fe20000000800 */
[----:B------:R-:W-:Y:S09]  /*138b0*/  MOV R160, R131 ;  /* 0x0000008300a07202 */ /* 0x000ff20000000f00 */
[----:B------:R-:W-:Y:S01]  /*138c0*/  MUFU.EX2 R131, R91 ;  /* 0x0000005b00837308 */ /* 0x000fe20000000800 */
[----:B----4-:R-:W-:Y:S09]  /*138d0*/  MOV R161, R188 ;  /* 0x000000bc00a17202 */ /* 0x010ff20000000f00 */
[----:B------:R-:W-:Y:S10]  /*138e0*/  MUFU.EX2 R125, R95 ;  /* 0x0000005f007d7308 */ /* 0x000ff40000000800 */
[----:B------:R-:W-:Y:S10]  /*138f0*/  MUFU.EX2 R190, R116 ;  /* 0x0000007400be7308 */ /* 0x000ff40000000800 */
[----:B------:R-:W-:Y:S10]  /*13900*/  MUFU.EX2 R116, R167 ;  /* 0x000000a700747308 */ /* 0x000ff40000000800 */
[----:B------:R-:W-:Y:S10]  /*13910*/  MUFU.EX2 R195, R117 ;  /* 0x0000007500c37308 */ /* 0x000ff40000000800 */
[----:B------:R-:W-:Y:S10]  /*13920*/  MUFU.EX2 R117, R166 ;  /* 0x000000a600757308 */ /* 0x000ff40000000800 */
[----:B------:R-:W-:Y:S10]  /*13930*/  MUFU.EX2 R137, R137 ;  /* 0x0000008900897308 */ /* 0x000ff40000000800 */
[----:B------:R-:W-:Y:S01]  /*13940*/  MUFU.EX2 R138, R138 ;  /* 0x0000008a008a7308 */ /* 0x000fe20000000800 */
[----:B------:R-:W-:Y:S09]  /*13950*/  F2FP.F16.F32.PACK_AB R99, R132, R183 ;  /* 0x000000b78463723e */ /* 0x000ff200000000ff */
        /* <DEDUP_REMOVED lines=8> */
[----:B--2---:R-:W-:Y:S02]  /*139e0*/  F2FP.F16.F32.PACK_AB R83, R181, R152 ;  /* 0x00000098b553723e */ /* 0x004fe400000000ff */
[----:B---3--:R-:W-:Y:S07]  /*139f0*/  F2FP.F16.F32.PACK_AB R98, R180, R153 ;  /* 0x00000099b462723e */ /* 0x008fee00000000ff */
[----:B------:R-:W-:Y:S01]  /*13a00*/  MUFU.EX2 R113, R168 ;  /* 0x000000a800717308 */ /* 0x000fe20000000800 */
[----:B------:R-:W-:Y:S09]  /*13a10*/  F2FP.F16.F32.PACK_AB R82, R182, R196 ;  /* 0x000000c4b652723e */ /* 0x000ff200000000ff */
[----:B------:R-:W-:Y:S01]  /*13a20*/  MUFU.EX2 R112, R169 ;  /* 0x000000a900707308 */ /* 0x000fe20000000800 */
[----:B------:R-:W-:Y:S02]  /*13a30*/  F2FP.F16.F32.PACK_AB R96, R198, R217 ;  /* 0x000000d9c660723e */ /* 0x000fe400000000ff */
[----:B------:R-:W-:Y:S07]  /*13a40*/  F2FP.F16.F32.PACK_AB R81, R199, R222 ;  /* 0x000000dec751723e */ /* 0x000fee00000000ff */
[----:B------:R-:W-:Y:S01]  /*13a50*/  MUFU.EX2 R118, R118 ;  /* 0x0000007600767308 */ /* 0x000fe20000000800 */
[----:B------:R-:W-:Y:S01]  /*13a60*/  FFMA.FTZ R133, R133, R176, R208 ;  /* 0x000000b085857223 */ /* 0x000fe200000100d0 */
[----:B------:R-:W-:Y:S02]  /*13a70*/  MOV R208, R189 ;  /* 0x000000bd00d07202 */ /* 0x000fe40000000f00 */
[----:B------:R-:W-:Y:S06]  /*13a80*/  F2FP.F16.F32.PACK_AB R97, R197, R142 ;  /* 0x0000008ec561723e */ /* 0x000fec00000000ff */
[----:B------:R-:W-:Y:S01]  /*13a90*/  MUFU.EX2 R189, R163 ;  /* 0x000000a300bd7308 */ /* 0x000fe20000000800 */
[----:B------:R-:W-:Y:S01]  /*13aa0*/  F2FP.F16.F32.PACK_AB R80, R143, R220 ;  /* 0x000000dc8f50723e */ /* 0x000fe200000000ff */
[----:B------:R-:W-:Y:S01]  /*13ab0*/  FFMA.FTZ R92, R3, R92, R209 ;  /* 0x0000005c035c7223 */ /* 0x000fe200000100d1 */
[----:B------:R-:W-:Y:S01]  /*13ac0*/  MOV R209, R185 ;  /* 0x000000b900d17202 */ /* 0x000fe20000000f00 */
[----:B------:R-:W-:Y:S04]  /*13ad0*/  FADD.FTZ R3, R215, R133 ;  /* 0x00000085d7037221 */ /* 0x000fe80000010000 */
[-C--:B------:R-:W-:Y:S02]  /*13ae0*/  HMMA.16816.F32 R4, R80, R84.reuse, R4 ;  /* 0x000000545004723c */ /* 0x080fe40000001804 */
[----:B------:R1:W-:Y:S03]  /*13af0*/  MUFU.EX2 R185, R162 ;  /* 0x000000a200b97308 */ /* 0x0003e60000000800 */
[----:B------:R-:W-:Y:S01]  /*13b00*/  FFMA.FTZ R93, R0, R93, R206 ;  /* 0x0000005d005d7223 */ /* 0x000fe200000100ce */
[C---:B------:R-:W-:Y:S06]  /*13b10*/  HMMA.16816.F32 R8, R96.reuse, R84, R8 ;  /* 0x000000546008723c */ /* 0x040fec0000001808 */
[----:B------:R-:W-:Y:S01]  /*13b20*/  MUFU.EX2 R176, R129 ;  /* 0x0000008100b07308 */ /* 0x000fe20000000800 */
[----:B------:R-:W-:Y:S01]  /*13b30*/  MOV R206, R175 ;  /* 0x000000af00ce7202 */ /* 0x000fe20000000f00 */
[-C--:B------:R-:W-:Y:S08]  /*13b40*/  HMMA.16816.F32 R12, R96, R86.reuse, R12 ;  /* 0x00000056600c723c */ /* 0x080ff0000000180c */
[----:B------:R-:W-:Y:S01]  /*13b50*/  MUFU.EX2 R175, R88 ;  /* 0x0000005800af7308 */ /* 0x000fe20000000800 */
[C---:B------:R-:W-:Y:S01]  /*13b60*/  HMMA.16816.F32 R16, R80.reuse, R86, R16 ;  /* 0x000000565010723c */ /* 0x040fe20000001810 */
[----:B------:R-:W2:Y:S03]  /*13b70*/  LDSM.16.MT88.4 R84, [R225+0x8800] ;  /* 0x00880000e154783b */ /* 0x000ea60000004200 */
[----:B-1----:R-:W-:Y:S02]  /*13b80*/  MOV R162, R174 ;  /* 0x000000ae00a27202 */ /* 0x002fe40000000f00 */
[-C--:B------:R-:W-:Y:S03]  /*13b90*/  HMMA.16816.F32 R20, R80, R100.reuse, R20 ;  /* 0x000000645014723c */ /* 0x080fe60000001814 */
[----:B------:R-:W-:Y:S02]  /*13ba0*/  MUFU.EX2 R174, R89 ;  /* 0x0000005900ae7308 */ /* 0x000fe40000000800 */
[----:B------:R-:W-:Y:S01]  /*13bb0*/  MOV R163, R173 ;  /* 0x000000ad00a37202 */ /* 0x000fe20000000f00 */
[C---:B------:R-:W-:Y:S07]  /*13bc0*/  HMMA.16816.F32 R24, R96.reuse, R100, R24 ;  /* 0x000000646018723c */ /* 0x040fee0000001818 */
[----:B------:R1:W-:Y:S01]  /*13bd0*/  MUFU.EX2 R173, R90 ;  /* 0x0000005a00ad7308 */ /* 0x0003e20000000800 */
[-C--:B------:R-:W-:Y:S03]  /*13be0*/  HMMA.16816.F32 R28, R96, R102.reuse, R28 ;  /* 0x00000066601c723c */ /* 0x080fe6000000181c */
[----:B------:R-:W-:Y:S03]  /*13bf0*/  FFMA.FTZ R100, R2, R200, R207 ;  /* 0x000000c802647223 */ /* 0x000fe600000100cf */
[C---:B------:R-:W-:Y:S03]  /*13c00*/  HMMA.16816.F32 R32, R80.reuse, R102, R32 ;  /* 0x000000665020723c */ /* 0x040fe60000001820 */
[----:B------:R-:W-:Y:S02]  /*13c10*/  MUFU.EX2 R103, R164 ;  /* 0x000000a400677308 */ /* 0x000fe40000000800 */
[----:B------:R-:W-:Y:S01]  /*13c20*/  MOV R207, R184 ;  /* 0x000000b800cf7202 */ /* 0x000fe20000000f00 */
[----:B------:R-:W-:Y:S01]  /*13c30*/  FADD.FTZ R2, R213, R92 ;  /* 0x0000005cd5027221 */ /* 0x000fe20000010000 */
[----:B------:R-:W-:Y:S01]  /*13c40*/  FADD.FTZ R92, R210, R93 ;  /* 0x0000005dd25c7221 */ /* 0x000fe20000010000 */
[----:B-1----:R-:W-:Y:S05]  /*13c50*/  LDSM.16.MT88.4 R88, [R225+0x9800] ;  /* 0x00980000e158783b */ /* 0x002fea0000004200 */
[----:B------:R1:W-:Y:S01]  /*13c60*/  MUFU.EX2 R102, R165 ;  /* 0x000000a500667308 */ /* 0x0003e20000000800 */
[----:B------:R-:W-:Y:S01]  /*13c70*/  FADD.FTZ R93, R214, R2 ;  /* 0x00000002d65d7221 */ /* 0x000fe20000010000 */
[----:B------:R-:W-:Y:S01]  /*13c80*/  FADD.FTZ R0, R212, R100 ;  /* 0x00000064d4007221 */ /* 0x000fe20000010000 */
[-C--:B--2---:R-:W-:Y:S07]  /*13c90*/  HMMA.16816.F32 R36, R80, R84.reuse, R36 ;  /* 0x000000545024723c */ /* 0x084fee0000001824 */
[----:B------:R-:W-:Y:S01]  /*13ca0*/  MUFU.EX2 R184, R148 ;  /* 0x0000009400b87308 */ /* 0x000fe20000000800 */
[C---:B------:R-:W-:Y:S01]  /*13cb0*/  HMMA.16816.F32 R40, R96.reuse, R84, R40 ;  /* 0x000000546028723c */ /* 0x040fe20000001828 */
[----:B-1----:R-:W-:Y:S08]  /*13cc0*/  LDSM.16.MT88.4 R164, [R227+0xb800] ;  /* 0x00b80000e3a4783b */ /* 0x002ff00000004200 */
        /* <DEDUP_REMOVED lines=8> */
[-C--:B------:R-:W-:Y:S01]  /*13d50*/  HMMA.16816.F32 R68, R96, R62.reuse, R68 ;  /* 0x0000003e6044723c */ /* 0x080fe20000001844 */
[----:B------:R-:W2:Y:S02]  /*13d60*/  LDSM.16.MT88.4 R96, [R225+0x9000] ;  /* 0x00900000e160783b */ /* 0x000ea40000004200 */
[----:B------:R-:W3:Y:S02]  /*13d70*/  MUFU.EX2 R100, R171 ;  /* 0x000000ab00647308 */ /* 0x000ee40000000800 */
[----:B------:R-:W-:Y:S01]  /*13d80*/  F2FP.F16.F32.PACK_AB R60, R241, R134 ;  /* 0x00000086f13c723e */ /* 0x000fe200000000ff */
[----:B------:R-:W-:Y:S03]  /*13d90*/  HMMA.16816.F32 R56, R80, R62, R56 ;  /* 0x0000003e5038723c */ /* 0x000fe60000001838 */
[----:B------:R-:W4:Y:S04]  /*13da0*/  LDSM.16.MT88.4 R80, [R226+0x9000] ;  /* 0x00900000e250783b */ /* 0x000f280000004200 */
[----:B------:R-:W1:Y:S01]  /*13db0*/  MUFU.EX2 R119, R119 ;  /* 0x0000007700777308 */ /* 0x000e620000000800 */
[----:B------:R-:W-:Y:S03]  /*13dc0*/  F2FP.F16.F32.PACK_AB R61, R240, R135 ;  /* 0x00000087f03d723e */ /* 0x000fe600000000ff */
[----:B------:R-:W-:Y:S02]  /*13dd0*/  F2FP.F16.F32.PACK_AB R62, R233, R237 ;  /* 0x000000ede93e723e */ /* 0x000fe400000000ff */
[----:B------:R-:W-:Y:S04]  /*13de0*/  F2FP.F16.F32.PACK_AB R63, R232, R236 ;  /* 0x000000ece83f723e */ /* 0x000fe800000000ff */
[----:B------:R-:W-:Y:S01]  /*13df0*/  MUFU.EX2 R123, R123 ;  /* 0x0000007b007b7308 */ /* 0x000fe20000000800 */
[----:B---3--:R-:W-:Y:S02]  /*13e00*/  F2FP.F16.F32.PACK_AB R200, R100, R101 ;  /* 0x0000006564c8723e */ /* 0x008fe400000000ff */
[-C--:B------:R-:W-:Y:S07]  /*13e10*/  HMMA.16816.F32 R4, R60, R72.reuse, R4 ;  /* 0x000000483c04723c */ /* 0x080fee0000001804 */
[----:B------:R-:W-:Y:S01]  /*13e20*/  MUFU.EX2 R104, R104 ;  /* 0x0000006800687308 */ /* 0x000fe20000000800 */
[----:B-1----:R-:W-:Y:S01]  /*13e30*/  F2FP.F16.F32.PACK_AB R201, R119, R118 ;  /* 0x0000007677c9723e */ /* 0x002fe200000000ff */
[C---:B------:R-:W-:Y:S08]  /*13e40*/  HMMA.16816.F32 R8, R76.reuse, R72, R8 ;  /* 0x000000484c08723c */ /* 0x040ff00000001808 */
        /* <DEDUP_REMOVED lines=9> */
[----:B------:R-:W-:Y:S03]  /*13ee0*/  MUFU.EX2 R108, R108 ;  /* 0x0000006c006c7308 */ /* 0x000fe60000000800 */
[C---:B------:R-:W-:Y:S01]  /*13ef0*/  HMMA.16816.F32 R32, R60.reuse, R86, R32 ;  /* 0x000000563c20723c */ /* 0x040fe20000001820 */
[----:B------:R-:W3:Y:S06]  /*13f00*/  LDSM.16.MT88.4 R84, [R227+0x9800] ;  /* 0x00980000e354783b */ /* 0x000eec0000004200 */
[----:B------:R-:W-:Y:S01]  /*13f10*/  MUFU.EX2 R109, R109 ;  /* 0x0000006d006d7308 */ /* 0x000fe20000000800 */
[-C--:B--2---:R-:W-:Y:S09]  /*13f20*/  HMMA.16816.F32 R36, R60, R96.reuse, R36 ;  /* 0x000000603c24723c */ /* 0x084ff20000001824 */
[----:B------:R-:W-:Y:S01]  /*13f30*/  MUFU.EX2 R110, R110 ;  /* 0x0000006e006e7308 */ /* 0x000fe20000000800 */
[C---:B------:R-:W-:Y:S06]  /*13f40*/  HMMA.16816.F32 R40, R76.reuse, R96, R40 ;  /* 0x000000604c28723c */ /* 0x040fec0000001828 */
[-C--:B------:R-:W-:Y:S03]  /*13f50*/  HMMA.16816.F32 R44, R76, R98.reuse, R44 ;  /* 0x000000624c2c723c */ /* 0x080fe6000000182c */
[----:B------:R-:W-:Y:S02]  /*13f60*/  MUFU.EX2 R111, R111 ;  /* 0x0000006f006f7308 */ /* 0x000fe40000000800 */
[----:B------:R-:W-:Y:S01]  /*13f70*/  FADD.FTZ R96, R216, R3 ;  /* 0x00000003d8607221 */ /* 0x000fe20000010000 */
[C---:B------:R-:W-:Y:S07]  /*13f80*/  HMMA.16816.F32 R48, R60.reuse, R98, R48 ;  /* 0x000000623c30723c */ /* 0x040fee0000001830 */
[----:B------:R-:W2:Y:S01]  /*13f90*/  MUFU.EX2 R99, R172 ;  /* 0x000000ac00637308 */ /* 0x000ea20000000800 */
[----:B------:R-:W-:Y:S01]  /*13fa0*/  FADD.FTZ R3, R211, R0 ;  /* 0x00000000d3037221 */ /* 0x000fe20000010000 */
[-C--:B----4-:R-:W-:Y:S03]  /*13fb0*/  HMMA.16816.F32 R52, R60, R80.reuse, R52 ;  /* 0x000000503c34723c */ /* 0x090fe60000001834 */
[----:B------:R-:W-:Y:S03]  /*13fc0*/  FADD.FTZ R0, R218, R92 ;  /* 0x0000005cda007221 */ /* 0x000fe60000010000 */
[C---:B------:R-:W-:Y:S02]  /*13fd0*/  HMMA.16816.F32 R64, R76.reuse, R80, R64 ;  /* 0x000000504c40723c */ /* 0x040fe40000001840 */
[----:B------:R-:W4:Y:S03]  /*13fe0*/  MUFU.EX2 R122, R122 ;  /* 0x0000007a007a7308 */ /* 0x000f260000000800 */
        /* <DEDUP_REMOVED lines=18> */
[----:B------:R-:W3:Y:S01]  /*14110*/  MUFU.EX2 R98, R130 ;  /* 0x0000008200627308 */ /* 0x000ee20000000800 */
[----:B------:R-:W-:Y:S01]  /*14120*/  F2FP.F16.F32.PACK_AB R79, R249, R244 ;  /* 0x000000f4f94f723e */ /* 0x000fe200000000ff */
[-C--:B-1----:R-:W-:Y:S03]  /*14130*/  HMMA.16816.F32 R4, R60, R72.reuse, R4 ;  /* 0x000000483c04723c */ /* 0x082fe60000001804 */
[----:B--2---:R-:W-:Y:S02]  /*14140*/  F2FP.F16.F32.PACK_AB R202, R137, R99 ;  /* 0x0000006389ca723e */ /* 0x004fe400000000ff */
[----:B----4-:R-:W-:Y:S01]  /*14150*/  F2FP.F16.F32.PACK_AB R197, R123, R122 ;  /* 0x0000007a7bc5723e */ /* 0x010fe200000000ff */
[C---:B------:R-:W-:Y:S06]  /*14160*/  HMMA.16816.F32 R8, R76.reuse, R72, R8 ;  /* 0x000000484c08723c */ /* 0x040fec0000001808 */
[-C--:B------:R-:W-:Y:S05]  /*14170*/  HMMA.16816.F32 R12, R76, R74.reuse, R12 ;  /* 0x0000004a4c0c723c */ /* 0x080fea000000180c */
[----:B---3--:R-:W-:Y:S01]  /*14180*/  F2FP.F16.F32.PACK_AB R203, R138, R98 ;  /* 0x000000628acb723e */ /* 0x008fe200000000ff */
        /* <DEDUP_REMOVED lines=11> */
[----:B------:R-:W3:Y:S05]  /*14240*/  LDSM.16.MT88.4 R88, [R225+0xa000] ;  /* 0x00a00000e158783b */ /* 0x000eea0000004200 */
[-C--:B------:R-:W-:Y:S06]  /*14250*/  HMMA.16816.F32 R52, R60, R80.reuse, R52 ;  /* 0x000000503c34723c */ /* 0x080fec0000001834 */
[C---:B------:R-:W-:Y:S06]  /*14260*/  HMMA.16816.F32 R64, R76.reuse, R80, R64 ;  /* 0x000000504c40723c */ /* 0x040fec0000001840 */
[-C--:B------:R-:W-:Y:S05]  /*14270*/  HMMA.16816.F32 R68, R76, R82.reuse, R68 ;  /* 0x000000524c44723c */ /* 0x080fea0000001844 */
[----:B------:R-:W-:Y:S01]  /*14280*/  FADD.FTZ R80, R223, R93 ;  /* 0x0000005ddf507221 */ /* 0x000fe20000010000 */
[----:B------:R-:W-:Y:S01]  /*14290*/  HMMA.16816.F32 R56, R60, R82, R56 ;  /* 0x000000523c38723c */ /* 0x000fe20000001838 */
[----:B------:R-:W4:Y:S04]  /*142a0*/  LDSM.16.MT88.4 R92, [R226+0xa000] ;  /* 0x00a00000e25c783b */ /* 0x000f280000004200 */
        /* <DEDUP_REMOVED lines=13> */
[-C--:B-1----:R-:W-:Y:S06]  /*14380*/  HMMA.16816.F32 R4, R60, R72.reuse, R4 ;  /* 0x000000483c04723c */ /* 0x082fec0000001804 */
        /* <DEDUP_REMOVED lines=13> */
[C---:B------:R-:W-:Y:S05]  /*14460*/  HMMA.16816.F32 R48, R60.reuse, R90, R48 ;  /* 0x0000005a3c30723c */ /* 0x040fea0000001830 */
[----:B------:R-:W-:Y:S01]  /*14470*/  FADD.FTZ R96, R196, R88 ;  /* 0x00000058c4607221 */ /* 0x000fe20000010000 */
[-C--:B----4-:R-:W-:Y:S01]  /*14480*/  HMMA.16816.F32 R52, R60, R92.reuse, R52 ;  /* 0x0000005c3c34723c */ /* 0x090fe20000001834 */
[----:B------:R-:W3:Y:S05]  /*14490*/  LDSM.16.MT88.4 R88, [R226+0xa800] ;  /* 0x00a80000e258783b */ /* 0x000eea0000004200 */
[C---:B------:R-:W-:Y:S06]  /*144a0*/  HMMA.16816.F32 R64, R76.reuse, R92, R64 ;  /* 0x0000005c4c40723c */ /* 0x040fec0000001840 */
[-C--:B------:R-:W-:Y:S05]  /*144b0*/  HMMA.16816.F32 R68, R76, R94.reuse, R68 ;  /* 0x0000005e4c44723c */ /* 0x080fea0000001844 */
[----:B------:R-:W-:Y:S01]  /*144c0*/  FADD.FTZ R93, R153, R0 ;  /* 0x00000000995d7221 */ /* 0x000fe20000010000 */
[----:B------:R-:W-:Y:S01]  /*144d0*/  HMMA.16816.F32 R56, R60, R94, R56 ;  /* 0x0000005e3c38723c */ /* 0x000fe20000001838 */
[----:B------:R-:W-:Y:S04]  /*144e0*/  LDSM.16.MT88.4 R152, [R224+0xb800] ;  /* 0x00b80000e098783b */ /* 0x000fe80000004200 */
        /* <DEDUP_REMOVED lines=9> */
[----:B------:R-:W-:Y:S01]  /*14580*/  LDSM.16.MT88.4 R180, [R225+0xb800] ;  /* 0x00b80000e1b4783b */ /* 0x000fe20000004200 */
[----:B------:R-:W-:Y:S01]  /*14590*/  F2FP.F16.F32.PACK_AB R77, R131, R173 ;  /* 0x000000ad834d723e */ /* 0x000fe200000000ff */
[----:B------:R-:W-:Y:S01]  /*145a0*/  FADD.FTZ R97, R134, R0 ;  /* 0x0000000086617221 */ /* 0x000fe20000010000 */
[----:B------:R-:W-:Y:S02]  /*145b0*/  F2FP.F16.F32.PACK_AB R78, R128, R129 ;  /* 0x00000081804e723e */ /* 0x000fe400000000ff */
[----:B------:R-:W-:Y:S01]  /*145c0*/  F2FP.F16.F32.PACK_AB R79, R125, R127 ;  /* 0x0000007f7d4f723e */ /* 0x000fe200000000ff */
[-C--:B-1----:R-:W-:Y:S03]  /*145d0*/  HMMA.16816.F32 R4, R60, R72.reuse, R4 ;  /* 0x000000483c04723c */ /* 0x082fe60000001804 */
[----:B------:R-:W-:Y:S03]  /*145e0*/  FADD.FTZ R3, R241, R97 ;  /* 0x00000061f1037221 */ /* 0x000fe60000010000 */
[C---:B------:R-:W-:Y:S05]  /*145f0*/  HMMA.16816.F32 R8, R76.reuse, R72, R8 ;  /* 0x000000484c08723c */ /* 0x040fea0000001808 */
[----:B------:R-:W-:Y:S01]  /*14600*/  FADD.FTZ R3, R237, R3 ;  /* 0x00000003ed037221 */ /* 0x000fe20000010000 */
[-C--:B------:R-:W-:Y:S05]  /*14610*/  HMMA.16816.F32 R12, R76, R74.reuse, R12 ;  /* 0x0000004a4c0c723c */ /* 0x080fea000000180c */
[----:B------:R-:W-:Y:S01]  /*14620*/  FADD.FTZ R3, R233, R3 ;  /* 0x00000003e9037221 */ /* 0x000fe20000010000 */
[C---:B------:R-:W-:Y:S01]  /*14630*/  HMMA.16816.F32 R16, R60.reuse, R74, R16 ;  /* 0x0000004a3c10723c */ /* 0x040fe20000001810 */
[----:B------:R-:W1:Y:S05]  /*14640*/  LDSM.16.MT88.4 R72, [R224+0xb000] ;  /* 0x00b00000e048783b */ /* 0x000e6a0000004200 */
        /* <DEDUP_REMOVED lines=21> */
[----:B------:R-:W3:Y:S03]  /*147a0*/  LDL.LU R132, [R1+0xfc] ;  /* 0x0000fc0001847983 */ /* 0x000ee60000300800 */
[----:B------:R-:W4:Y:S01]  /*147b0*/  MUFU.EX2 R90, R121 ;  /* 0x00000079005a7308 */ /* 0x000f220000000800 */
[----:B------:R-:W-:Y:S01]  /*147c0*/  F2FP.F16.F32.PACK_AB R61, R114, R115 ;  /* 0x00000073723d723e */ /* 0x000fe200000000ff */
[----:B------:R-:W-:Y:S01]  /*147d0*/  FADD.FTZ R2, R240, R96 ;  /* 0x00000060f0027221 */ /* 0x000fe20000010000 */
[----:B------:R-:W-:Y:S01]  /*147e0*/  F2FP.F16.F32.PACK_AB R62, R112, R113 ;  /* 0x00000071703e723e */ /* 0x000fe200000000ff */
[----:B------:R-:W3:Y:S01]  /*147f0*/  LDL.LU R134, [R1+0xf8] ;  /* 0x0000f80001867983 */ /* 0x000ee20000300800 */
[----:B------:R-:W-:Y:S01]  /*14800*/  F2FP.F16.F32.PACK_AB R63, R102, R103 ;  /* 0x00000067663f723e */ /* 0x000fe200000000ff */
[----:B------:R-:W-:Y:S01]  /*14810*/  FADD.FTZ R2, R236, R2 ;  /* 0x00000002ec027221 */ /* 0x000fe20000010000 */
[----:B------:R-:W-:Y:S01]  /*14820*/  F2FP.F16.F32.PACK_AB R77, R107, R106 ;  /* 0x0000006a6b4d723e */ /* 0x000fe200000000ff */
[----:B------:R-:W3:Y:S01]  /*14830*/  LDL.LU R135, [R1+0xf4] ;  /* 0x0000f40001877983 */ /* 0x000ee20000300800 */
[----:B------:R-:W-:Y:S02]  /*14840*/  F2FP.F16.F32.PACK_AB R78, R109, R108 ;  /* 0x0000006c6d4e723e */ /* 0x000fe400000000ff */
[----:B------:R-:W-:Y:S01]  /*14850*/  F2FP.F16.F32.PACK_AB R79, R111, R110 ;  /* 0x0000006e6f4f723e */ /* 0x000fe200000000ff */
[-C--:B-1----:R-:W-:Y:S01]  /*14860*/  HMMA.16816.F32 R4, R60, R72.reuse, R4 ;  /* 0x000000483c04723c */ /* 0x082fe20000001804 */
[----:B------:R-:W3:Y:S04]  /*14870*/  LDL.LU R136, [R1+0xf0] ;  /* 0x0000f00001887983 */ /* 0x000ee80000300800 */
[----:B------:R1:W5:Y:S01]  /*14880*/  LDL.LU R242, [R1+0xec] ;  /* 0x0000ec0001f27983 */ /* 0x0003620000300800 */
[C---:B------:R-:W-:Y:S03]  /*14890*/  HMMA.16816.F32 R8, R76.reuse, R72, R8 ;  /* 0x000000484c08723c */ /* 0x040fe60000001808 */
[----:B------:R1:W5:Y:S02]  /*148a0*/  LDL.LU R241, [R1+0xe8] ;  /* 0x0000e80001f17983 */ /* 0x0003640000300800 */
[----:B----4-:R-:W-:Y:S01]  /*148b0*/  F2FP.F16.F32.PACK_AB R196, R90, R91 ;  /* 0x0000005b5ac4723e */ /* 0x010fe200000000ff */
[-C--:B------:R-:W-:Y:S01]  /*148c0*/  HMMA.16816.F32 R12, R76, R74.reuse, R12 ;  /* 0x0000004a4c0c723c */ /* 0x080fe2000000180c */
[----:B------:R1:W5:Y:S04]  /*148d0*/  LDL.LU R240, [R1+0xe4] ;  /* 0x0000e40001f07983 */ /* 0x0003680000300800 */
[----:B------:R-:W-:Y:S01]  /*148e0*/  FADD.FTZ R73, R239, R89 ;  /* 0x00000059ef497221 */ /* 0x000fe20000010000 */
[C---:B------:R-:W-:Y:S01]  /*148f0*/  HMMA.16816.F32 R16, R60.reuse, R74, R16 ;  /* 0x0000004a3c10723c */ /* 0x040fe20000001810 */
[----:B------:R1:W5:Y:S01]  /*14900*/  LDL.LU R239, [R1+0xe0] ;  /* 0x0000e00001ef7983 */ /* 0x0003620000300800 */
[----:B------:R-:W-:Y:S03]  /*14910*/  MUFU.EX2 R75, R126 ;  /* 0x0000007e004b7308 */ /* 0x000fe60000000800 */
[----:B------:R-:W-:Y:S01]  /*14920*/  FADD.FTZ R72, R238, R0 ;  /* 0x00000000ee487221 */ /* 0x000fe20000010000 */
[-C--:B------:R-:W-:Y:S01]  /*14930*/  HMMA.16816.F32 R20, R60, R80.reuse, R20 ;  /* 0x000000503c14723c */ /* 0x080fe20000001814 */
[----:B------:R1:W5:Y:S04]  /*14940*/  LDL.LU R238, [R1+0xdc] ;  /* 0x0000dc0001ee7983 */ /* 0x0003680000300800 */
[----:B------:R1:W5:Y:S01]  /*14950*/  LDL.LU R237, [R1+0xd8] ;  /* 0x0000d80001ed7983 */ /* 0x0003620000300800 */
[C---:B------:R-:W-:Y:S01]  /*14960*/  HMMA.16816.F32 R24, R76.reuse, R80, R24 ;  /* 0x000000504c18723c */ /* 0x040fe20000001818 */
[----:B------:R-:W4:Y:S02]  /*14970*/  MUFU.EX2 R80, R124 ;  /* 0x0000007c00507308 */ /* 0x000f240000000800 */
        /* <DEDUP_REMOVED lines=8> */
[-C--:B--2---:R-:W-:Y:S05]  /*14a00*/  HMMA.16816.F32 R36, R60, R84.reuse, R36 ;  /* 0x000000543c24723c */ /* 0x084fea0000001824 */
        /* <DEDUP_REMOVED lines=11> */
[----:B----4-:R-:W-:Y:S01]  /*14ac0*/  F2FP.F16.F32.PACK_AB R198, R204, R80 ;  /* 0x00000050ccc6723e */ /* 0x010fe200000000ff */
[C---:B------:R-:W-:Y:S05]  /*14ad0*/  HMMA.16816.F32 R64, R76.reuse, R92, R64 ;  /* 0x0000005c4c40723c */ /* 0x040fea0000001840 */
[----:B------:R-:W-:Y:S01]  /*14ae0*/  F2FP.F16.F32.PACK_AB R199, R205, R75 ;  /* 0x0000004bcdc7723e */ /* 0x000fe200000000ff */
[-C--:B------:R-:W-:Y:S05]  /*14af0*/  HMMA.16816.F32 R68, R76, R94.reuse, R68 ;  /* 0x0000005e4c44723c */ /* 0x080fea0000001844 */
[----:B------:R-:W-:Y:S01]  /*14b00*/  FADD.FTZ R0, R206, R0 ;  /* 0x00000000ce007221 */ /* 0x000fe20000010000 */
[----:B------:R-:W-:Y:S05]  /*14b10*/  HMMA.16816.F32 R56, R60, R94, R56 ;  /* 0x0000005e3c38723c */ /* 0x000fea0000001838 */
[----:B------:R-:W-:Y:S01]  /*14b20*/  FADD.FTZ R2, R163, R2 ;  /* 0x00000002a3027221 */ /* 0x000fe20000010000 */
[-C--:B------:R-:W-:Y:S05]  /*14b30*/  HMMA.16816.F32 R144, R200, R152.reuse, R4 ;  /* 0x00000098c890723c */ /* 0x080fea0000001804 */
[----:B------:R-:W-:Y:S01]  /*14b40*/  FADD.FTZ R2, R209, R2 ;  /* 0x00000002d1027221 */ /* 0x000fe20000010000 */
[C---:B------:R-:W-:Y:S05]  /*14b50*/  HMMA.16816.F32 R140, R196.reuse, R152, R8 ;  /* 0x00000098c48c723c */ /* 0x040fea0000001808 */
[----:B------:R-:W-:Y:S01]  /*14b60*/  FADD.FTZ R4, R229, R3 ;  /* 0x00000003e5047221 */ /* 0x000fe20000010000 */
[-C--:B------:R-:W-:Y:S01]  /*14b70*/  HMMA.16816.F32 R148, R196, R154.reuse, R12 ;  /* 0x0000009ac494723c */ /* 0x080fe2000000180c */
[----:B------:R1:W5:Y:S04]  /*14b80*/  LDL.LU R229, [R1+0xb8] ;  /* 0x0000b80001e57983 */ /* 0x0003680000300800 */
[----:B------:R1:W5:Y:S01]  /*14b90*/  LDL.LU R228, [R1+0xb4] ;  /* 0x0000b40001e47983 */ /* 0x0003620000300800 */
[C---:B------:R-:W-:Y:S05]  /*14ba0*/  HMMA.16816.F32 R152, R200.reuse, R154, R16 ;  /* 0x0000009ac898723c */ /* 0x040fea0000001810 */
[----:B------:R-:W-:Y:S01]  /*14bb0*/  FADD.FTZ R3, R139, R74 ;  /* 0x0000004a8b037221 */ /* 0x000fe20000010000 */
[----:B------:R-:W-:Y:S01]  /*14bc0*/  FADD.FTZ R5, R208, R0 ;  /* 0x00000000d0057221 */ /* 0x000fe20000010000 */
[----:B------:R1:W5:Y:S01]  /*14bd0*/  LDL.LU R139, [R1+0xb0] ;  /* 0x0000b000018b7983 */ /* 0x0003620000300800 */
[----:B------:R-:W-:Y:S03]  /*14be0*/  FADD.FTZ R2, R244, R2 ;  /* 0x00000002f4027221 */ /* 0x000fe60000010000 */
[----:B------:R-:W-:Y:S01]  /*14bf0*/  FADD.FTZ R5, R159, R5 ;  /* 0x000000059f057221 */ /* 0x000fe20000010000 */
[----:B------:R-:W-:Y:S01]  /*14c00*/  FADD.FTZ R3, R207, R3 ;  /* 0x00000003cf037221 */ /* 0x000fe20000010000 */
[----:B------:R-:W-:Y:S02]  /*14c10*/  FADD.FTZ R4, R162, R4 ;  /* 0x00000004a2047221 */ /* 0x000fe40000010000 */
[----:B------:R-:W-:Y:S01]  /*14c20*/  FADD.FTZ R9, R190, R5 ;  /* 0x00000005be097221 */ /* 0x000fe20000010000 */
[----:B------:R-:W-:Y:S01]  /*14c30*/  FADD.FTZ R0, R160, R3 ;  /* 0x00000003a0007221 */ /* 0x000fe20000010000 */
[----:B------:R-:W-:Y:S02]  /*14c40*/  FADD.FTZ R4, R161, R4 ;  /* 0x00000004a1047221 */ /* 0x000fe40000010000 */
[-C--:B------:R-:W-:Y:S03]  /*14c50*/  HMMA.16816.F32 R160, R200, R164.reuse, R20 ;  /* 0x000000a4c8a0723c */ /* 0x080fe60000001814 */
[----:B------:R-:W-:Y:S01]  /*14c60*/  FADD.FTZ R4, R158, R4 ;  /* 0x000000049e047221 */ /* 0x000fe20000010000 */
[----:B------:R-:W-:Y:S01]  /*14c70*/  FADD.FTZ R3, R252, R0 ;  /* 0x00000000fc037221 */ /* 0x000fe20000010000 */
[----:B------:R-:W-:Y:S02]  /*14c80*/  FADD.FTZ R0, R249, R2 ;  /* 0x00000002f9007221 */ /* 0x000fe40000010000 */
[----:B------:R-:W-:Y:S01]  /*14c90*/  FADD.FTZ R2, R250, R4 ;  /* 0x00000004fa027221 */ /* 0x000fe20000010000 */
[----:B------:R-:W-:Y:S01]  /*14ca0*/  FADD.FTZ R8, R157, R3 ;  /* 0x000000039d087221 */ /* 0x000fe20000010000 */
[----:B------:R-:W2:Y:S02]  /*14cb0*/  LDSM.16.MT88.4 R4, [R226+0xb800] ;  /* 0x00b80000e204783b */ /* 0x000ea40000004200 */
        /* <DEDUP_REMOVED lines=34> */
[-C--:B--2---:R-:W-:Y:S05]  /*14ee0*/  HMMA.16816.F32 R192, R200, R4.reuse, R52 ;  /* 0x00000004c8c0723c */ /* 0x084fea0000001834 */
[----:B------:R-:W-:Y:S01]  /*14ef0*/  FADD.FTZ R3, R106, R3 ;  /* 0x000000036a037221 */ /* 0x000fe20000010000 */
[C---:B------:R-:W-:Y:S05]  /*14f00*/  HMMA.16816.F32 R188, R196.reuse, R4, R64 ;  /* 0x00000004c4bc723c */ /* 0x040fea0000001840 */
[----:B------:R-:W-:Y:S01]  /*14f10*/  FADD.FTZ R8, R129, R8 ;  /* 0x0000000881087221 */ /* 0x000fe20000010000 */
[----:B------:R-:W-:Y:S01]  /*14f20*/  FADD.FTZ R10, R117, R0 ;  /* 0x00000000750a7221 */ /* 0x000fe20000010000 */
[----:B------:R-:W-:Y:S01]  /*14f30*/  FADD.FTZ R0, R115, R9 ;  /* 0x0000000973007221 */ /* 0x000fe20000010000 */
[-C--:B------:R-:W-:Y:S03]  /*14f40*/  HMMA.16816.F32 R196, R196, R6.reuse, R68 ;  /* 0x00000006c4c4723c */ /* 0x080fe60000001844 */
[----:B------:R-:W-:Y:S01]  /*14f50*/  FADD.FTZ R8, R128, R8 ;  /* 0x0000000880087221 */ /* 0x000fe20000010000 */
[----:B------:R-:W-:Y:S02]  /*14f60*/  FADD.FTZ R9, R116, R10 ;  /* 0x0000000a74097221 */ /* 0x000fe40000010000 */
[----:B------:R-:W-:Y:S05]  /*14f70*/  HMMA.16816.F32 R200, R200, R6, R56 ;  /* 0x00000006c8c8723c */ /* 0x000fea0000001838 */
        /* <DEDUP_REMOVED lines=27> */
[----:B------:R-:W-:Y:S02]  /*15130*/  FADD.FTZ R0, R205, R0 ;  /* 0x00000000cd007221 */ /* 0x000fe40000010000 */
[----:B------:R-:W-:Y:S04]  /*15140*/  STL [R1+0x50], R5 ;  /* 0x0000500501007387 */ /* 0x000fe80000100800 */
[----:B------:R2:W-:Y:S04]  /*15150*/  STL [R1+0x54], R3 ;  /* 0x0000540301007387 */ /* 0x0005e80000100800 */
[----:B------:R1:W-:Y:S04]  /*15160*/  STL [R1+0x70], R2 ;  /* 0x0000700201007387 */ /* 0x0003e80000100800 */
[----:B------:R1:W-:Y:S01]  /*15170*/  STL [R1+0x6c], R0 ;  /* 0x00006c0001007387 */ /* 0x0003e20000100800 */
[----:B------:R-:W-:Y:S02]  /*15180*/  MOV R138, R132 ;  /* 0x00000084008a7202 */ /* 0x000fe40000000f00 */
[----:B------:R-:W-:Y:S02]  /*15190*/  MOV R137, R134 ;  /* 0x0000008600897202 */ /* 0x000fe40000000f00 */
[----:B------:R-:W-:Y:S02]  /*151a0*/  MOV R133, R135 ;  /* 0x0000008700857202 */ /* 0x000fe40000000f00 */
[----:B--2---:R-:W-:Y:S01]  /*151b0*/  MOV R3, R136 ;  /* 0x0000008800037202 */ /* 0x004fe20000000f00 */
[----:B-1----:R-:W-:Y:S06]  /*151c0*/  @P0 BRA `(.L_x_56) ;  /* 0xffffffb8002c0947 */ /* 0x002fec000383ffff */
.L_x_55:
[----:B------:R-:W2:Y:S04]  /*151d0*/  LDL.LU R8, [R1+0x50] ;  /* 0x0000500001087983 */ /* 0x000ea80000300800 */
[----:B------:R-:W3:Y:S04]  /*151e0*/  LDL.LU R7, [R1+0x54] ;  /* 0x0000540001077983 */ /* 0x000ee80000300800 */
[----:B------:R-:W4:Y:S04]  /*151f0*/  LDL.LU R6, [R1+0x70] ;  /* 0x0000700001067983 */ /* 0x000f280000300800 */
[----:B------:R-:W4:Y:S01]  /*15200*/  LDL.LU R5, [R1+0x6c] ;  /* 0x00006c0001057983 */ /* 0x000f220000300800 */
[----:B------:R-:W1:Y:S01]  /*15210*/  S2UR UR8, SR_CgaCtaId ;  /* 0x00000000000879c3 */ /* 0x000e620000008800 */
[----:B------:R-:W-:Y:S01]  /*15220*/  UISETP.NE.AND UP0, UPT, UR12, -0x1, UPT ;  /* 0xffffffff0c00788c */ /* 0x000fe2000bf05270 */
[----:B------:R-:W-:Y:S01]  /*15230*/  MOV R37, 0x20 ;  /* 0x0000002000257802 */ /* 0x000fe20000000f00 */
[----:B------:R-:W1:Y:S01]  /*15240*/  S2R R10, SR_TID.X ;  /* 0x00000000000a7919 */ /* 0x000e620000002100 */
[----:B------:R-:W1:Y:S03]  /*15250*/  S2R R47, SR_TID.X ;  /* 0x00000000002f7919 */ /* 0x000e660000002100 */
[----:B------:R-:W-:-:S05]  /*15260*/  PLOP3.LUT P6, PT, PT, PT, UP0, 0x80, 0x0 ;  /* 0x000000000000781c */ /* 0x000fca0003fcf008 */
[----:B------:R-:W-:Y:S02]  /*15270*/  @UP0 ULDC.64 UR6, c[0x0][0x298] ;  /* 0x0000a60000060ab9 */ /* 0x000fe40000000a00 */
[----:B------:R-:W-:-:S03]  /*15280*/  @UP0 UIMAD.WIDE.U32 UR10, UR12, UR6, URZ ;  /* 0x000000060c0a02a5 */ /* 0x000fc6000f8e003f */
[----:B------:R-:W-:Y:S01]  /*15290*/  UMOV UR6, 0x400 ;  /* 0x0000040000067882 */ /* 0x000fe20000000000 */
[----:B------:R-:W-:Y:S02]  /*152a0*/  @UP0 UIMAD UR4, UR12, UR7, UR11 ;  /* 0x000000070c0402a4 */ /* 0x000fe4000f8e020b */
[----:B-1----:R-:W-:Y:S01]  /*152b0*/  ULEA UR8, UR8, UR6, 0x18 ;  /* 0x0000000608087291 */ /* 0x002fe2000f8ec03f */
[----:B------:R-:W-:-:S04]  /*152c0*/  SHF.R.S32.HI R11, RZ, 0x1f, R10 ;  /* 0x0000001fff0b7819 */ /* 0x000fc8000001140a */
[----:B------:R-:W-:Y:S02]  /*152d0*/  LEA.HI R9, R11, R10, RZ, 0x2 ;  /* 0x0000000a0b097211 */ /* 0x000fe400078f10ff */
[----:B------:R-:W-:-:S04]  /*152e0*/  SHF.R.S32.HI R45, RZ, 0x1f, R47 ;  /* 0x0000001fff2d7819 */ /* 0x000fc8000001142f */
[----:B------:R-:W-:Y:S01]  /*152f0*/  LEA.HI R45, R45, R47, RZ, 0x3 ;  /* 0x0000002f2d2d7211 */ /* 0x000fe200078f18ff */
[----:B--2---:R-:W1:Y:S04]  /*15300*/  SHFL.BFLY PT, R2, R8, 0x2, 0x1f ;  /* 0x0c401f0008027f89 */ /* 0x004e6800000e0000 */
[----:B---3--:R-:W2:Y:S04]  /*15310*/  SHFL.BFLY PT, R4, R7, 0x2, 0x1f ;  /* 0x0c401f0007047f89 */ /* 0x008ea800000e0000 */
[----:B----4-:R-:W3:Y:S04]  /*15320*/  SHFL.BFLY PT, R3, R6, 0x2, 0x1f ;  /* 0x0c401f0006037f89 */ /* 0x010ee800000e0000 */
[----:B------:R-:W4:Y:S01]  /*15330*/  SHFL.BFLY PT, R0, R5, 0x2, 0x1f ;  /* 0x0c401f0005007f89 */ /* 0x000f2200000e0000 */
[----:B-1----:R-:W-:Y:S01]  /*15340*/  FADD.FTZ R2, R2, R8 ;  /* 0x0000000802027221 */ /* 0x002fe20000010000 */
[----:B--2---:R-:W-:Y:S01]  /*15350*/  FADD.FTZ R4, R4, R7 ;  /* 0x0000000704047221 */ /* 0x004fe20000010000 */
[----:B---3--:R-:W-:-:S04]  /*15360*/  FADD.FTZ R3, R3, R6 ;  /* 0x0000000603037221 */ /* 0x008fc80000010000 */
[----:B------:R-:W1:Y:S01]  /*15370*/  SHFL.BFLY PT, R7, R4, 0x1, 0x1f ;  /* 0x0c201f0004077f89 */ /* 0x000e6200000e0000 */
[----:B----4-:R-:W-:-:S03]  /*15380*/  FADD.FTZ R0, R0, R5 ;  /* 0x0000000500007221 */ /* 0x010fc60000010000 */
[----:B------:R-:W2:Y:S04]  /*15390*/  SHFL.BFLY PT, R6, R3, 0x1, 0x1f ;  /* 0x0c201f0003067f89 */ /* 0x000ea800000e0000 */
[----:B------:R-:W3:Y:S04]  /*153a0*/  SHFL.BFLY PT, R5, R2, 0x1, 0x1f ;  /* 0x0c201f0002057f89 */ /* 0x000ee800000e0000 */
[----:B------:R-:W4:Y:S01]  /*153b0*/  SHFL.BFLY PT, R8, R0, 0x1, 0x1f ;  /* 0x0c201f0000087f89 */ /* 0x000f2200000e0000 */
[----:B-1----:R-:W-:Y:S01]  /*153c0*/  FADD.FTZ R42, R4, R7 ;  /* 0x00000007042a7221 */ /* 0x002fe20000010000 */
[----:B------:R-:W-:Y:S01]  /*153d0*/  SHF.R.S32.HI R4, RZ, 0x1f, R9 ;  /* 0x0000001fff047819 */ /* 0x000fe20000011409 */
[----:B--2---:R-:W-:Y:S01]  /*153e0*/  FADD.FTZ R43, R3, R6 ;  /* 0x00000006032b7221 */ /* 0x004fe20000010000 */
[----:B------:R-:W-:-:S02]  /*153f0*/  LOP3.LUT R6, R9, 0x3ffffffc, RZ, 0xc0, !PT ;  /* 0x3ffffffc09067812 */ /* 0x000fc400078ec0ff */
[----:B------:R-:W-:Y:S01]  /*15400*/  LEA.HI R3, R11, R10, RZ, 0x5 ;  /* 0x0000000a0b037211 */ /* 0x000fe200078f28ff */
[----:B---3--:R-:W-:Y:S01]  /*15410*/  FADD.FTZ R2, R2, R5 ;  /* 0x0000000502027221 */ /* 0x008fe20000010000 */
[----:B------:R-:W-:Y:S01]  /*15420*/  SHF.R.S32.HI R5, RZ, 0x2, R9 ;  /* 0x00000002ff057819 */ /* 0x000fe20000011409 */
[----:B------:R-:W-:Y:S01]  /*15430*/  IMAD.IADD R6, R10, 0x1, -R6 ;  /* 0x000000010a067824 */ /* 0x000fe200078e0a06 */
[----:B------:R-:W-:Y:S01]  /*15440*/  LOP3.LUT R7, R3, 0xffffffe0, RZ, 0xc0, !PT ;  /* 0xffffffe003077812 */ /* 0x000fe200078ec0ff */
[----:B----4-:R-:W-:Y:S01]  /*15450*/  FADD.FTZ R44, R0, R8 ;  /* 0x00000008002c7221 */ /* 0x010fe20000010000 */
[----:B------:R-:W-:Y:S02]  /*15460*/  LEA.HI R4, R4, R5, RZ, 0x3 ;  /* 0x0000000504047211 */ /* 0x000fe400078f18ff */
[----:B------:R-:W-:Y:S01]  /*15470*/  FSETP.NE.FTZ.AND P3, PT, R2, RZ, PT ;  /* 0x000000ff0200720b */ /* 0x000fe20003f75000 */
[----:B------:R-:W-:Y:S01]  /*15480*/  IMAD.IADD R7, R10, 0x1, -R7 ;  /* 0x000000010a077824 */ /* 0x000fe200078e0a07 */
[----:B------:R-:W-:-:S02]  /*15490*/  LOP3.LUT R4, R4, 0xfffffff8, RZ, 0xc0, !PT ;  /* 0xfffffff804047812 */ /* 0x000fc400078ec0ff */
[----:B------:R-:W-:Y:S02]  /*154a0*/  LOP3.LUT R0, R45, 0xfffffff8, RZ, 0xc0, !PT ;  /* 0xfffffff82d007812 */ /* 0x000fe400078ec0ff */
[----:B------:R-:W-:Y:S01]  /*154b0*/  SHF.R.S32.HI R39, RZ, 0x5, R3 ;  /* 0x00000005ff277819 */ /* 0x000fe20000011403 */
[----:B------:R-:W-:Y:S01]  /*154c0*/  IMAD.IADD R4, R5, 0x1, -R4 ;  /* 0x0000000105047824 */ /* 0x000fe200078e0a04 */
[----:B------:R-:W-:Y:S01]  /*154d0*/  FSETP.NE.FTZ.AND P0, PT, R42, RZ, PT ;  /* 0x000000ff2a00720b */ /* 0x000fe20003f15000 */
[----:B------:R-:W-:Y:S01]  /*154e0*/  IMAD.IADD R47, R47, 0x1, -R0 ;  /* 0x000000012f2f7824 */ /* 0x000fe200078e0a00 */
[----:B------:R-:W-:Y:S01]  /*154f0*/  LEA R21, R39, R6, 0x9 ;  /* 0x0000000627157211 */ /* 0x000fe200078e48ff */
[----:B------:R-:W-:Y:S01]  /*15500*/  IMAD.MOV.U32 R0, RZ, RZ, 0x3f800000 ;  /* 0x3f800000ff007424 */ /* 0x000fe200078e00ff */
[----:B------:R-:W-:Y:S02]  /*15510*/  SHF.L.U32 R5, R4, 0x6, RZ ;  /* 0x0000000604057819 */ /* 0x000fe400000006ff */
[----:B------:R-:W-:-:S02]  /*15520*/  LOP3.LUT P5, RZ, R7, 0x3, RZ, 0xc0, !PT ;  /* 0x0000000307ff7812 */ /* 0x000fc400078ac0ff */
[----:B------:R-:W-:Y:S01]  /*15530*/  LOP3.LUT R3, R5, 0x1c0, RZ, 0xc0, !PT ;  /* 0x000001c005037812 */ /* 0x000fe200078ec0ff */
[----:B------:R-:W1:Y:S01]  /*15540*/  @P3 MUFU.RCP R0, R2 ;  /* 0x0000000200003308 */ /* 0x000e620000001000 */
[----:B------:R-:W2:Y:S01]  /*15550*/  @P3 LDC R5, c[0x0][0x2e8] ;  /* 0x0000ba00ff053b82 */ /* 0x000ea20000000800 */
[----:B------:R-:W-:Y:S02]  /*15560*/  FSETP.NE.FTZ.AND P4, PT, R43, RZ, PT ;  /* 0x000000ff2b00720b */ /* 0x000fe40003f95000 */
[----:B------:R-:W-:Y:S02]  /*15570*/  LEA.HI R3, R3, R3, RZ, 0x1d ;  /* 0x0000000303037211 */ /* 0x000fe400078fe8ff */
[----:B------:R-:W-:Y:S02]  /*15580*/  R2P PR, R4, 0x6 ;  /* 0x0000000604007804 */ /* 0x000fe40000000000 */
[----:B------:R-:W3:Y:S01]  /*15590*/  @P3 MUFU.LG2 R2, R2 ;  /* 0x0000000200023308 */ /* 0x000ee20000000c00 */
[----:B------:R-:W-:-:S02]  /*155a0*/  IMAD.U32 R21, R21, 0x2, R3 ;  /* 0x0000000215157824 */ /* 0x000fc400078e0003 */
[----:B------:R-:W-:Y:S01]  /*155b0*/  IMAD.MOV.U32 R3, RZ, RZ, 0x3f800000 ;  /* 0x3f800000ff037424 */ /* 0x000fe200078e00ff */
[----:B------:R-:W-:Y:S02]  /*155c0*/  SEL R37, R37, 0xffffffe0, !P1 ;  /* 0xffffffe025257807 */ /* 0x000fe40004800000 */
[----:B------:R-:W-:-:S03]  /*155d0*/  LEA R21, R21, UR8, 0x1 ;  /* 0x0000000815157c11 */ /* 0x000fc6000f8e08ff */
[----:B------:R4:W2:Y:S01]  /*155e0*/  @P0 MUFU.RCP R3, R42 ;  /* 0x0000002a00030308 */ /* 0x0008a20000001000 */
[C---:B-1----:R-:W-:Y:S01]  /*155f0*/  FMUL.FTZ R144, R0.reuse, R144 ;  /* 0x0000009000907220 */ /* 0x042fe20000410000 */
[C---:B------:R-:W-:Y:S02]  /*15600*/  VIADD R22, R21.reuse, 0x40 ;  /* 0x0000004015167836 */ /* 0x040fe40000000000 */
        /* <DEDUP_REMOVED lines=8> */
[----:B------:R-:W-:Y:S01]  /*15690*/  @P2 IADD3 R22, R21, -0x40, RZ ;  /* 0xffffffc015162810 */ /* 0x000fe20007ffe0ff */
[----:B---3--:R-:W-:Y:S06]  /*156a0*/  @P6 BRA `(.L_x_59) ;  /* 0x00000000001c6947 */ /* 0x008fec0003800000 */
[----:B------:R-:W1:Y:S01]  /*156b0*/  S2UR UR8, SR_CTAID.Y ;  /* 0x00000000000879c3 */ /* 0x000e620000002600 */
[----:B------:R-:W-:Y:S01]  /*156c0*/  ULDC.64 UR6, c[0x0][0x290] ;  /* 0x0000a40000067ab9 */ /* 0x000fe20000000a00 */
[----:B-1----:R-:W-:Y:S02]  /*156d0*/  USHF.R.S32.HI UR4, URZ, 0x1f, UR8 ;  /* 0x0000001f3f047899 */ /* 0x002fe40008011408 */
[----:B------:R-:W-:Y:S02]  /*156e0*/  UIMAD.WIDE.U32 UR10, UR8, UR6, URZ ;  /* 0x00000006080a72a5 */ /* 0x000fe4000f8e003f */
[----:B------:R-:W-:-:S04]  /*156f0*/  UIMAD UR4, UR4, UR6, URZ ;  /* 0x00000006040472a4 */ /* 0x000fc8000f8e023f */
[----:B------:R-:W-:-:S04]  /*15700*/  UIMAD UR4, UR8, UR7, UR4 ;  /* 0x00000007080472a4 */ /* 0x000fc8000f8e0204 */
[----:B------:R-:W-:-:S12]  /*15710*/  UIADD3 UR4, UR11, UR4, URZ ;  /* 0x000000040b047290 */ /* 0x000fd8000fffe03f */
.L_x_59:
[----:B------:R-:W-:Y:S01]  /*15720*/  ULDC.U8 UR6, c[0x0][0x3d8] ;  /* 0x0000f60000067ab9 */ /* 0x000fe20000000000 */
[----:B------:R-:W-:Y:S01]  /*15730*/  ULDC.U8 UR8, c[0x0][0x3d9] ;  /* 0x0000f64000087ab9 */ /* 0x000fe20000000000 */
[----:B------:R-:W-:Y:S01]  /*15740*/  ISETP.NE.AND P6, PT, RZ, UR6, PT ;  /* 0x00000006ff007c0c */ /* 0x000fe2000bfc5270 */
[C---:B------:R-:W-:Y:S01]  /*15750*/  FMUL.FTZ R24, R0.reuse, R177 ;  /* 0x000000b100187220 */ /* 0x040fe20000410000 */
[C---:B------:R-:W-:Y:S01]  /*15760*/  FMUL.FTZ R180, R0.reuse, R180 ;  /* 0x000000b400b47220 */ /* 0x040fe20000410000 */
[C---:B------:R-:W-:Y:S01]  /*15770*/  FMUL.FTZ R18, R0.reuse, R181 ;  /* 0x000000b500127220 */ /* 0x040fe20000410000 */
[----:B------:R-:W-:Y:S01]  /*15780*/  ISETP.NE.OR P1, PT, RZ, UR8, !P6 ;  /* 0x00000008ff007c0c */ /* 0x000fe2000f725670 */
[C---:B------:R-:W-:Y:S01]  /*15790*/  FMUL.FTZ R192, R0.reuse, R192 ;  /* 0x000000c000c07220 */ /* 0x040fe20000410000 */
[C---:B------:R-:W-:Y:S01]  /*157a0*/  FMUL.FTZ R32, R0.reuse, R193 ;  /* 0x000000c100207220 */ /* 0x040fe20000410000 */
[C---:B------:R-:W-:Y:S01]  /*157b0*/  FMUL.FTZ R200, R0.reuse, R200 ;  /* 0x000000c800c87220 */ /* 0x040fe20000410000 */
[----:B------:R-:W-:Y:S01]  /*157c0*/  FMUL.FTZ R28, R0, R201 ;  /* 0x000000c9001c7220 */ /* 0x000fe20000410000 */
[----:B------:R-:W-:Y:S01]  /*157d0*/  PLOP3.LUT P2, PT, PT, PT, PT, 0x8, 0x0 ;  /* 0x000000000000781c */ /* 0x000fe20003f4e170 */
[----:B------:R-:W-:Y:S01]  /*157e0*/  @P3 FMUL.FTZ R0, R2, 0.69314718246459960938 ;  /* 0x3f31721802003820 */ /* 0x000fe20000410000 */
[----:B------:R-:W-:-:S02]  /*157f0*/  MOV R46, 0x7f800000 ;  /* 0x7f800000002e7802 */ /* 0x000fc40000000f00 */
[----:B------:R-:W-:-:S04]  /*15800*/  CS2R R40, SRZ ;  /* 0x0000000000287805 */ /* 0x000fc8000001ff00 */
[----:B------:R-:W-:Y:S05]  /*15810*/  @P1 BRA `(.L_x_60) ;  /* 0x0000000000201947 */ /* 0x000fea0003800000 */
[----:B------:R-:W1:Y:S01]  /*15820*/  S2UR UR6, SR_CTAID.Y ;  /* 0x00000000000679c3 */ /* 0x000e620000002600 */
[----:B------:R-:W-:Y:S01]  /*15830*/  ULDC UR7, c[0x0][0x2c4] ;  /* 0x0000b10000077ab9 */ /* 0x000fe20000000800 */
[----:B------:R-:W-:Y:S01]  /*15840*/  PLOP3.LUT P2, PT, PT, PT, PT, 0x80, 0x0 ;  /* 0x000000000000781c */ /* 0x000fe20003f4f070 */
[----:B-1----:R-:W-:-:S04]  /*15850*/  UIMAD UR6, UR6, UR7, URZ ;  /* 0x00000007060672a4 */ /* 0x002fc8000f8e023f */
[----:B------:R-:W-:-:S04]  /*15860*/  USEL UR12, UR6, UR12, !UP0 ;  /* 0x0000000c060c7287 */ /* 0x000fc8000c000000 */
[----:B------:R-:W-:Y:S02]  /*15870*/  USHF.R.S32.HI UR6, URZ, 0x1f, UR12 ;  /* 0x0000001f3f067899 */ /* 0x000fe4000801140c */
[----:B------:R-:W-:-:S04]  /*15880*/  IMAD.U32 R40, RZ, RZ, UR12 ;  /* 0x0000000cff287e24 */ /* 0x000fc8000f8e00ff */
[----:B------:R-:W-:-:S07]  /*15890*/  MOV R41, UR6 ;  /* 0x0000000600297c02 */ /* 0x000fce0008000f00 */
.L_x_60:
[----:B------:R-:W-:Y:S01]  /*158a0*/  ISETP.NE.AND P1, PT, RZ, UR8, PT ;  /* 0x00000008ff007c0c */ /* 0x000fe2000bf25270 */
[----:B--2--5:R-:W-:Y:S01]  /*158b0*/  @P3 FFMA.FTZ R46, R136, R5, R0 ;  /* 0x00000005882e3223 */ /* 0x024fe20000010000 */
[----:B------:R-:W-:Y:S01]  /*158c0*/  LOP3.LUT R4, R4, 0x1, RZ, 0xc0, !PT ;  /* 0x0000000104047812 */ /* 0x000fe200078ec0ff */
[----:B------:R-:W-:Y:S01]  /*158d0*/  IMAD.MOV.U32 R0, RZ, RZ, 0x3f800000 ;  /* 0x3f800000ff007424 */ /* 0x000fe200078e00ff */
[----:B------:R-:W-:Y:S01]  /*158e0*/  MOV R38, 0x10 ;  /* 0x0000001000267802 */ /* 0x000fe20000000f00 */
[C---:B------:R-:W-:Y:S01]  /*158f0*/  FMUL.FTZ R146, R3.reuse, R146 ;  /* 0x0000009203927220 */ /* 0x040fe20000410000 */
[----:B------:R-:W-:Y:S01]  /*15900*/  ISETP.NE.U32.AND P3, PT, R4, 0x1, PT ;  /* 0x000000010400780c */ /* 0x000fe20003f65070 */
[C---:B------:R-:W-:Y:S01]  /*15910*/  FMUL.FTZ R147, R3.reuse, R147 ;  /* 0x0000009303937220 */ /* 0x040fe20000410000 */
[----:B------:R-:W-:Y:S01]  /*15920*/  MOV R2, 0x3f800000 ;  /* 0x3f80000000027802 */ /* 0x000fe20000000f00 */
[C---:B------:R-:W-:Y:S01]  /*15930*/  FMUL.FTZ R154, R3.reuse, R154 ;  /* 0x0000009a039a7220 */ /* 0x040fe20000410000 */
[----:B------:R-:W-:Y:S01]  /*15940*/  SEL R38, R38, 0xfffffff0, P3 ;  /* 0xfffffff026267807 */ /* 0x000fe20001800000 */
[C---:B------:R-:W-:Y:S01]  /*15950*/  FMUL.FTZ R155, R3.reuse, R155 ;  /* 0x0000009b039b7220 */ /* 0x040fe20000410000 */
[----:B------:R-:W-:Y:S01]  /*15960*/  PLOP3.LUT P3, PT, PT, PT, PT, 0x8, 0x0 ;  /* 0x000000000000781c */ /* 0x000fe20003f6e170 */
[C---:B------:R-:W-:Y:S01]  /*15970*/  FMUL.FTZ R162, R3.reuse, R162 ;  /* 0x000000a203a27220 */ /* 0x040fe20000410000 */
[----:B------:R-:W-:Y:S01]  /*15980*/  @!P1 PLOP3.LUT P3, PT, P6, PT, PT, 0x80, 0x0 ;  /* 0x000000000000981c */ /* 0x000fe2000376f070 */
[----:B------:R-:W1:Y:S01]  /*15990*/  @P4 MUFU.RCP R2, R43 ;  /* 0x0000002b00024308 */ /* 0x000e620000001000 */
[----:B------:R-:W-:Y:S01]  /*159a0*/  FSETP.NE.FTZ.AND P6, PT, R44, RZ, PT ;  /* 0x000000ff2c00720b */ /* 0x000fe20003fd5000 */
        /* <DEDUP_REMOVED lines=11> */
[----:B------:R-:W-:Y:S01]  /*15a60*/  F2FP.F16.F32.PACK_AB R6, R6, R144 ;  /* 0x000000900606723e */ /* 0x000fe200000000ff */
[----:B------:R-:W2:Y:S01]  /*15a70*/  @P6 MUFU.RCP R0, R44 ;  /* 0x0000002c00006308 */ /* 0x000ea20000001000 */
[----:B------:R-:W-:Y:S01]  /*15a80*/  F2FP.F16.F32.PACK_AB R5, R147, R146 ;  /* 0x000000929305723e */ /* 0x000fe200000000ff */
[----:B------:R-:W3:Y:S01]  /*15a90*/  @!P1 LDC R16, c[0x0][0x2c4] ;  /* 0x0000b100ff109b82 */ /* 0x000ee20000000800 */
        /* <DEDUP_REMOVED lines=14> */
[C---:B--2---:R-:W-:Y:S01]  /*15b80*/  FMUL.FTZ R143, R0.reuse, R143 ;  /* 0x0000008f008f7220 */ /* 0x044fe20000410000 */
[C---:B------:R-:W-:Y:S01]  /*15b90*/  FMUL.FTZ R7, R0.reuse, R142 ;  /* 0x0000008e00077220 */ /* 0x040fe20000410000 */
[C---:B------:R-:W-:Y:S01]  /*15ba0*/  FMUL.FTZ R151, R0.reuse, R151 ;  /* 0x0000009700977220 */ /* 0x040fe20000410000 */
[----:B------:R-:W-:Y:S01]  /*15bb0*/  FMUL.FTZ R11, R0, R150 ;  /* 0x00000096000b7220 */ /* 0x000fe20000410000 */
[C---:B------:R-:W-:Y:S01]  /*15bc0*/  FMUL.FTZ R196, R2.reuse, R196 ;  /* 0x000000c402c47220 */ /* 0x040fe20000410000 */
[----:B------:R-:W-:Y:S01]  /*15bd0*/  FMUL.FTZ R35, R2, R197 ;  /* 0x000000c502237220 */ /* 0x000fe20000410000 */
        /* <DEDUP_REMOVED lines=13> */
[----:B------:R1:W-:Y:S01]  /*15cb0*/  STS [R21], R6 ;  /* 0x0000000615007388 */ /* 0x0003e20000000800 */
[----:B------:R-:W-:Y:S01]  /*15cc0*/  F2FP.F16.F32.PACK_AB R2, R155, R154 ;  /* 0x0000009a9b02723e */ /* 0x000fe200000000ff */
[----:B---3--:R-:W2:Y:S01]  /*15cd0*/  @P3 LDC R16, c[0x0][0x2e4] ;  /* 0x0000b900ff103b82 */ /* 0x008ea20000000800 */
[----:B------:R-:W-:Y:S01]  /*15ce0*/  IADD3 R0, R21, R38, RZ ;  /* 0x0000002615007210 */ /* 0x000fe20007ffe0ff */
[----:B------:R3:W-:Y:S01]  /*15cf0*/  STS [R21+0x400], R5 ;  /* 0x0004000515007388 */ /* 0x0007e20000000800 */
[----:B------:R-:W-:Y:S01]  /*15d00*/  F2FP.F16.F32.PACK_AB R4, R4, R140 ;  /* 0x0000008c0404723e */ /* 0x000fe200000000ff */
[----:B------:R-:W-:Y:S01]  /*15d10*/  BSSY B0, `(.L_x_61) ;  /* 0x000009f000007945 */ /* 0x000fe20003800000 */
[----:B------:R-:W-:Y:S01]  /*15d20*/  F2FP.F16.F32.PACK_AB R7, R143, R7 ;  /* 0x000000078f07723e */ /* 0x000fe200000000ff */
[----:B------:R4:W-:Y:S01]  /*15d30*/  STS [R0], R3 ;  /* 0x0000000300007388 */ /* 0x0009e20000000800 */
[----:B------:R-:W-:Y:S01]  /*15d40*/  F2FP.F16.F32.PACK_AB R12, R12, R148 ;  /* 0x000000940c0c723e */ /* 0x000fe200000000ff */
[----:B------:R-:W2:Y:S01]  /*15d50*/  S2UR UR6, SR_CTAID.X ;  /* 0x00000000000679c3 */ /* 0x000ea20000002500 */
[----:B------:R-:W-:Y:S01]  /*15d60*/  F2FP.F16.F32.PACK_AB R11, R151, R11 ;  /* 0x0000000b970b723e */ /* 0x000fe200000000ff */
[----:B------:R4:W-:Y:S01]  /*15d70*/  STS [R0+0x400], R2 ;  /* 0x0004000200007388 */ /* 0x0009e20000000800 */
[----:B------:R-:W-:-:S02]  /*15d80*/  F2FP.F16.F32.PACK_AB R10, R10, R160 ;  /* 0x000000a00a0a723e */ /* 0x000fc400000000ff */
[----:B------:R-:W-:Y:S01]  /*15d90*/  F2FP.F16.F32.PACK_AB R9, R9, R162 ;  /* 0x000000a20909723e */ /* 0x000fe200000000ff */
[----:B------:R-:W-:Y:S01]  /*15da0*/  STS [R21+0x2000], R4 ;  /* 0x0020000415007388 */ /* 0x000fe20000000800 */
[----:B------:R-:W-:Y:S02]  /*15db0*/  F2FP.F16.F32.PACK_AB R8, R8, R164 ;  /* 0x000000a40808723e */ /* 0x000fe400000000ff */
[----:B------:R-:W-:Y:S01]  /*15dc0*/  F2FP.F16.F32.PACK_AB R13, R13, R166 ;  /* 0x000000a60d0d723e */ /* 0x000fe200000000ff */
[----:B------:R2:W-:Y:S01]  /*15dd0*/  STS [R21+0x2400], R7 ;  /* 0x0024000715007388 */ /* 0x0005e20000000800 */
[----:B------:R-:W-:Y:S02]  /*15de0*/  F2FP.F16.F32.PACK_AB R15, R15, R156 ;  /* 0x0000009c0f0f723e */ /* 0x000fe400000000ff */
[----:B------:R-:W-:Y:S01]  /*15df0*/  F2FP.F16.F32.PACK_AB R14, R159, R14 ;  /* 0x0000000e9f0e723e */ /* 0x000fe200000000ff */
[----:B------:R2:W-:Y:S01]  /*15e00*/  STS [R0+0x2000], R12 ;  /* 0x0020000c00007388 */ /* 0x0005e20000000800 */
[----:B------:R-:W-:Y:S01]  /*15e10*/  F2FP.F16.F32.PACK_AB R26, R26, R168 ;  /* 0x000000a81a1a723e */ /* 0x000fe200000000ff */
[----:B-1----:R-:W1:Y:S01]  /*15e20*/  @P1 LDC R6, c[0x0][0x2c0] ;  /* 0x0000b000ff061b82 */ /* 0x002e620000000800 */
[----:B------:R-:W-:Y:S01]  /*15e30*/  F2FP.F16.F32.PACK_AB R25, R171, R25 ;  /* 0x00000019ab19723e */ /* 0x000fe200000000ff */
[----:B------:R2:W-:Y:S01]  /*15e40*/  STS [R0+0x2400], R11 ;  /* 0x0024000b00007388 */ /* 0x0005e20000000800 */
[----:B------:R-:W-:Y:S01]  /*15e50*/  F2FP.F16.F32.PACK_AB R24, R24, R176 ;  /* 0x000000b01818723e */ /* 0x000fe200000000ff */
[----:B---3--:R-:W3:Y:S01]  /*15e60*/  @P0 MUFU.LG2 R5, R42 ;  /* 0x0000002a00050308 */ /* 0x008ee20000000c00 */
[----:B------:R-:W-:Y:S01]  /*15e70*/  F2FP.F16.F32.PACK_AB R23, R23, R178 ;  /* 0x000000b21717723e */ /* 0x000fe200000000ff */
[----:B----4-:R-:W-:Y:S01]  /*15e80*/  IMAD.IADD R3, R0, 0x1, R37 ;  /* 0x0000000100037824 */ /* 0x010fe200078e0225 */
[----:B------:R-:W-:-:S02]  /*15e90*/  F2FP.F16.F32.PACK_AB R18, R18, R180 ;  /* 0x000000b41212723e */ /* 0x000fc400000000ff */
[----:B------:R-:W-:Y:S02]  /*15ea0*/  F2FP.F16.F32.PACK_AB R17, R17, R182 ;  /* 0x000000b61111723e */ /* 0x000fe400000000ff */
[----:B------:R-:W-:Y:S02]  /*15eb0*/  IADD3 R2, R21, R37, RZ ;  /* 0x0000002515027210 */ /* 0x000fe40007ffe0ff */
[----:B------:R-:W-:Y:S02]  /*15ec0*/  F2FP.F16.F32.PACK_AB R20, R20, R172 ;  /* 0x000000ac1414723e */ /* 0x000fe400000000ff */
[----:B------:R-:W-:Y:S01]  /*15ed0*/  F2FP.F16.F32.PACK_AB R19, R175, R19 ;  /* 0x00000013af13723e */ /* 0x000fe200000000ff */
[----:B------:R4:W-:Y:S01]  /*15ee0*/  STS [R2], R10 ;  /* 0x0000000a02007388 */ /* 0x0009e20000000800 */
[----:B------:R-:W-:Y:S01]  /*15ef0*/  F2FP.F16.F32.PACK_AB R34, R34, R184 ;  /* 0x000000b82222723e */ /* 0x000fe200000000ff */
[----:B--2---:R-:W2:Y:S01]  /*15f00*/  @!P1 LDC R7, c[0x0][0x270] ;  /* 0x00009c00ff079b82 */ /* 0x004ea20000000800 */
[----:B------:R-:W-:Y:S01]  /*15f10*/  F2FP.F16.F32.PACK_AB R33, R187, R33 ;  /* 0x00000021bb21723e */ /* 0x000fe200000000ff */
[----:B------:R-:W-:Y:S01]  /*15f20*/  STS [R2+0x400], R9 ;  /* 0x0004000902007388 */ /* 0x000fe20000000800 */
[----:B------:R-:W-:-:S02]  /*15f30*/  F2FP.F16.F32.PACK_AB R32, R32, R192 ;  /* 0x000000c02020723e */ /* 0x000fc400000000ff */
[----:B------:R-:W-:Y:S01]  /*15f40*/  F2FP.F16.F32.PACK_AB R31, R31, R194 ;  /* 0x000000c21f1f723e */ /* 0x000fe200000000ff */
[----:B------:R3:W-:Y:S01]  /*15f50*/  STS [R3], R8 ;  /* 0x0000000803007388 */ /* 0x0007e20000000800 */
[----:B------:R-:W-:Y:S01]  /*15f60*/  F2FP.F16.F32.PACK_AB R28, R28, R200 ;  /* 0x000000c81c1c723e */ /* 0x000fe200000000ff */
[----:B------:R-:W1:Y:S01]  /*15f70*/  @P6 LDC R12, c[0x0][0x2e8] ;  /* 0x0000ba00ff0c6b82 */ /* 0x000e620000000800 */
[----:B------:R-:W-:Y:S01]  /*15f80*/  IADD3 R0, R37, 0x400, R22 ;  /* 0x0000040025007810 */ /* 0x000fe20007ffe016 */
[----:B------:R-:W-:Y:S01]  /*15f90*/  STS [R3+0x400], R13 ;  /* 0x0004000d03007388 */ /* 0x000fe20000000800 */
[----:B------:R-:W-:Y:S02]  /*15fa0*/  F2FP.F16.F32.PACK_AB R27, R27, R202 ;  /* 0x000000ca1b1b723e */ /* 0x000fe400000000ff */
[C---:B------:R-:W-:Y:S01]  /*15fb0*/  IADD3 R4, R38.reuse, R0, RZ ;  /* 0x0000000026047210 */ /* 0x040fe20007ffe0ff */
[----:B------:R-:W-:Y:S01]  /*15fc0*/  STS [R2+0x2000], R15 ;  /* 0x0020000f02007388 */ /* 0x000fe20000000800 */
[----:B------:R-:W-:-:S02]  /*15fd0*/  IADD3 R0, R38, R22, RZ ;  /* 0x0000001626007210 */ /* 0x000fc40007ffe0ff */
[----:B------:R-:W-:Y:S01]  /*15fe0*/  F2FP.F16.F32.PACK_AB R30, R30, R188 ;  /* 0x000000bc1e1e723e */ /* 0x000fe200000000ff */
[----:B------:R2:W-:Y:S01]  /*15ff0*/  STS [R2+0x2400], R14 ;  /* 0x0024000e02007388 */ /* 0x0005e20000000800 */
[----:B------:R-:W-:Y:S02]  /*16000*/  F2FP.F16.F32.PACK_AB R29, R191, R29 ;  /* 0x0000001dbf1d723e */ /* 0x000fe400000000ff */
[----:B------:R-:W-:Y:S01]  /*16010*/  F2FP.F16.F32.PACK_AB R35, R35, R196 ;  /* 0x000000c42323723e */ /* 0x000fe200000000ff */
[----:B------:R-:W-:Y:S01]  /*16020*/  STS [R3+0x2000], R26 ;  /* 0x0020001a03007388 */ /* 0x000fe20000000800 */
[----:B------:R-:W-:Y:S01]  /*16030*/  F2FP.F16.F32.PACK_AB R36, R199, R36 ;  /* 0x00000024c724723e */ /* 0x000fe200000000ff */
[----:B----4-:R-:W4:Y:S01]  /*16040*/  @P0 LDC R10, c[0x0][0x2e8] ;  /* 0x0000ba00ff0a0b82 */ /* 0x010f220000000800 */
[----:B------:R-:W-:Y:S01]  /*16050*/  @!P1 MOV R6, 0x1 ;  /* 0x0000000100069802 */ /* 0x000fe20000000f00 */
[----:B------:R1:W-:Y:S01]  /*16060*/  STS [R3+0x2400], R25 ;  /* 0x0024001903007388 */ /* 0x0003e20000000800 */
[----:B------:R-:W-:-:S03]  /*16070*/  MOV R21, 0x7f800000 ;  /* 0x7f80000000157802 */ /* 0x000fc60000000f00 */
[----:B------:R-:W-:Y:S02]  /*16080*/  STS [R22], R24 ;  /* 0x0000001816007388 */ /* 0x000fe40000000800 */
[----:B---3--:R-:W3:Y:S02]  /*16090*/  @P1 LDC.64 R8, c[0x0][0x2c0] ;  /* 0x0000b000ff081b82 */ /* 0x008ee40000000a00 */
[----:B------:R-:W-:Y:S04]  /*160a0*/  STS [R22+0x400], R23 ;  /* 0x0004001716007388 */ /* 0x000fe80000000800 */
[----:B------:R-:W-:Y:S04]  /*160b0*/  STS [R0], R18 ;  /* 0x0000001200007388 */ /* 0x000fe80000000800 */
[----:B------:R-:W-:Y:S01]  /*160c0*/  STS [R0+0x400], R17 ;  /* 0x0004001100007388 */ /* 0x000fe20000000800 */
[----:B--2---:R-:W-:Y:S01]  /*160d0*/  IMAD.IADD R2, R37, 0x1, R22 ;  /* 0x0000000125027824 */ /* 0x004fe200078e0216 */
[----:B------:R-:W-:-:S02]  /*160e0*/  SHF.R.S32.HI R14, RZ, 0x3, R45 ;  /* 0x00000003ff0e7819 */ /* 0x000fc4000001142d */
[----:B------:R2:W-:Y:S04]  /*160f0*/  STS [R22+0x2000], R20 ;  /* 0x0020001416007388 */ /* 0x0005e80000000800 */
[----:B------:R4:W-:Y:S01]  /*16100*/  STS [R22+0x2400], R19 ;  /* 0x0024001316007388 */ /* 0x0009e20000000800 */
[----:B-1----:R-:W-:-:S03]  /*16110*/  IADD3 R3, R37, R0, RZ ;  /* 0x0000000025037210 */ /* 0x002fc60007ffe0ff */
[----:B------:R-:W-:Y:S04]  /*16120*/  STS [R0+0x2000], R34 ;  /* 0x0020002200007388 */ /* 0x000fe80000000800 */
[----:B------:R1:W-:Y:S04]  /*16130*/  STS [R0+0x2400], R33 ;  /* 0x0024002100007388 */ /* 0x0003e80000000800 */
[----:B------:R-:W-:Y:S04]  /*16140*/  STS [R2], R32 ;  /* 0x0000002002007388 */ /* 0x000fe80000000800 */
[----:B------:R-:W-:Y:S04]  /*16150*/  STS [R2+0x400], R31 ;  /* 0x0004001f02007388 */ /* 0x000fe80000000800 */
[----:B------:R-:W-:Y:S01]  /*16160*/  STS [R3], R28 ;  /* 0x0000001c03007388 */ /* 0x000fe20000000800 */
[----:B--2---:R-:W-:-:S03]  /*16170*/  IMAD.MOV.U32 R20, RZ, RZ, 0x7f800000 ;  /* 0x7f800000ff147424 */ /* 0x004fc600078e00ff */
[----:B------:R-:W-:Y:S01]  /*16180*/  STS [R4], R27 ;  /* 0x0000001b04007388 */ /* 0x000fe20000000800 */
[----:B----4-:R-:W-:-:S03]  /*16190*/  MOV R19, 0x7f800000 ;  /* 0x7f80000000137802 */ /* 0x010fc60000000f00 */
[----:B------:R-:W-:Y:S04]  /*161a0*/  STS [R2+0x2000], R30 ;  /* 0x0020001e02007388 */ /* 0x000fe80000000800 */
[----:B------:R3:W-:Y:S01]  /*161b0*/  STS [R2+0x2400], R29 ;  /* 0x0024001d02007388 */ /* 0x0007e20000000800 */
[----:B-1----:R-:W-:Y:S01]  /*161c0*/  @P1 MOV R0, 0x1 ;  /* 0x0000000100001802 */ /* 0x002fe20000000f00 */
[----:B------:R-:W-:Y:S02]  /*161d0*/  @!P1 IMAD R0, R16, R7, RZ ;  /* 0x0000000710009224 */ /* 0x000fe400078e02ff */
[----:B------:R1:W-:Y:S01]  /*161e0*/  STS [R3+0x2000], R35 ;  /* 0x0020002303007388 */ /* 0x0003e20000000800 */
[----:B------:R-:W2:Y:S03]  /*161f0*/  @P6 MUFU.LG2 R7, R44 ;  /* 0x0000002c00076308 */ /* 0x000ea60000000c00 */
[----:B------:R4:W-:Y:S01]  /*16200*/  STS [R4+0x2000], R36 ;  /* 0x0020002404007388 */ /* 0x0009e20000000800 */
[----:B------:R-:W-:Y:S06]  /*16210*/  BAR.SYNC.DEFER_BLOCKING 0x0 ;  /* 0x0000000000007b1d */ /* 0x000fec0000010000 */
[----:B------:R-:W2:Y:S01]  /*16220*/  S2R R11, SR_CTAID.Y ;  /* 0x00000000000b7919 */ /* 0x000ea20000002600 */
[----:B------:R-:W2:Y:S01]  /*16230*/  S2R R23, SR_CTAID.Z ;  /* 0x0000000000177919 */ /* 0x000ea20000002700 */
[----:B---3--:R-:W-:Y:S01]  /*16240*/  @P1 IMAD R2, R9, R8, RZ ;  /* 0x0000000809021224 */ /* 0x008fe200078e02ff */
[----:B------:R-:W-:Y:S01]  /*16250*/  @!P1 MOV R2, R16 ;  /* 0x0000001000029202 */ /* 0x000fe20000000f00 */
[----:B------:R-:W3:Y:S01]  /*16260*/  @P4 LDC R8, c[0x0][0x2e8] ;  /* 0x0000ba00ff084b82 */ /* 0x000ee20000000800 */
[C---:B------:R-:W-:Y:S01]  /*16270*/  IADD3 R9, R14.reuse, 0x30, RZ ;  /* 0x000000300e097810 */ /* 0x040fe20007ffe0ff */
[----:B-1----:R-:W-:Y:S01]  /*16280*/  VIADD R3, R14, 0x10 ;  /* 0x000000100e037836 */ /* 0x002fe20000000000 */
[----:B------:R-:W-:-:S02]  /*16290*/  SHF.L.U32 R16, R47, 0x3, RZ ;  /* 0x000000032f107819 */ /* 0x000fc400000006ff */
[----:B------:R-:W-:Y:S01]  /*162a0*/  ISETP.GE.AND P1, PT, R9, UR5, PT ;  /* 0x0000000509007c0c */ /* 0x000fe2000bf26270 */
[----:B----4-:R-:W1:Y:S01]  /*162b0*/  @P4 MUFU.LG2 R4, R43 ;  /* 0x0000002b00044308 */ /* 0x010e620000000c00 */
[----:B------:R-:W-:Y:S01]  /*162c0*/  ISETP.GE.AND P3, PT, R3, UR5, PT ;  /* 0x0000000503007c0c */ /* 0x000fe2000bf66270 */
[----:B------:R-:W-:Y:S01]  /*162d0*/  @P0 FMUL.FTZ R3, R5, 0.69314718246459960938 ;  /* 0x3f31721805030820 */ /* 0x000fe20000410000 */
[----:B------:R4:W4:Y:S01]  /*162e0*/  LDS.128 R24, [R242+0x3800] ;  /* 0x00380000f2187984 */ /* 0x0009220000000c00 */
[----:B--2---:R-:W-:Y:S02]  /*162f0*/  @P6 FMUL.FTZ R5, R7, 0.69314718246459960938 ;  /* 0x3f31721807056820 */ /* 0x004fe40000410000 */
[----:B------:R-:W-:Y:S01]  /*16300*/  @P0 FFMA.FTZ R21, R135, R10, R3 ;  /* 0x0000000a87150223 */ /* 0x000fe20000010003 */
[----:B------:R-:W-:Y:S02]  /*16310*/  IMAD R3, R6, UR6, RZ ;  /* 0x0000000606037c24 */ /* 0x000fe4000f8e02ff */
[----:B------:R-:W-:-:S03]  /*16320*/  @P6 FFMA.FTZ R20, R132, R12, R5 ;  /* 0x0000000c84146223 */ /* 0x000fc60000010005 */
[----:B------:R-:W-:Y:S01]  /*16330*/  SHF.L.U32 R3, R3, 0x7, RZ ;  /* 0x0000000703037819 */ /* 0x000fe200000006ff */
[----:B-1----:R-:W-:Y:S01]  /*16340*/  @P4 FMUL.FTZ R4, R4, 0.69314718246459960938 ;  /* 0x3f31721804044820 */ /* 0x002fe20000410000 */
[----:B------:R-:W-:-:S03]  /*16350*/  IMAD R0, R11, R0, RZ ;  /* 0x000000000b007224 */ /* 0x000fc600078e02ff */
[----:B---3--:R-:W-:Y:S01]  /*16360*/  @P4 FFMA.FTZ R19, R134, R8, R4 ;  /* 0x0000000886134223 */ /* 0x008fe20000010004 */
[----:B------:R-:W-:Y:S01]  /*16370*/  VIADD R11, R14, 0x20 ;  /* 0x000000200e0b7836 */ /* 0x000fe20000000000 */
[----:B------:R-:W-:-:S04]  /*16380*/  SEL R0, R0, RZ, !P2 ;  /* 0x000000ff00007207 */ /* 0x000fc80005000000 */
[----:B------:R-:W-:Y:S01]  /*16390*/  ISETP.GE.AND P2, PT, R11, UR5, PT ;  /* 0x000000050b007c0c */ /* 0x000fe2000bf46270 */
[----:B------:R-:W-:Y:S01]  /*163a0*/  IMAD R0, R23, R2, R0 ;  /* 0x0000000217007224 */ /* 0x000fe200078e0200 */
[----:B------:R-:W-:-:S04]  /*163b0*/  IADD3 R2, R14, 0x40, RZ ;  /* 0x000000400e027810 */ /* 0x000fc80007ffe0ff */
[----:B------:R-:W-:Y:S02]  /*163c0*/  ISETP.GE.AND P0, PT, R2, UR5, PT ;  /* 0x0000000502007c0c */ /* 0x000fe4000bf06270 */
[--C-:B------:R-:W-:Y:S02]  /*163d0*/  IADD3 R5, P6, P4, R3, R40, R0.reuse ;  /* 0x0000002803057210 */ /* 0x100fe40007cde000 */
[----:B------:R-:W-:Y:S02]  /*163e0*/  SHF.R.S32.HI R2, RZ, 0x1f, R3 ;  /* 0x0000001fff027819 */ /* 0x000fe40000011403 */
[----:B------:R-:W-:-:S04]  /*163f0*/  SHF.R.S32.HI R0, RZ, 0x1f, R0 ;  /* 0x0000001fff007819 */ /* 0x000fc80000011400 */
[----:B------:R-:W-:Y:S01]  /*16400*/  IADD3.X R4, R2, R41, R0, P6, P4 ;  /* 0x0000002902047210 */ /* 0x000fe200037e8400 */
[----:B----4-:R-:W-:Y:S06]  /*16410*/  @P5 BRA `(.L_x_62) ;  /* 0x0000000000b85947 */ /* 0x010fec0003800000 */
[----:B------:R-:W2:Y:S01]  /*16420*/  LDL.LU R48, [R1+0xa0] ;  /* 0x0000a00001307983 */ /* 0x000ea20000300800 */
[----:B------:R-:W-:Y:S02]  /*16430*/  SHF.R.S32.HI R0, RZ, 0x1f, R39 ;  /* 0x0000001fff007819 */ /* 0x000fe40000011427 */
[----:B------:R-:W-:Y:S02]  /*16440*/  P2R R22, PR, RZ, 0x1 ;  /* 0x00000001ff167803 */ /* 0x000fe40000000000 */
[----:B------:R-:W-:Y:S02]  /*16450*/  LEA.HI R0, R0, R39, RZ, 0x2 ;  /* 0x0000002700007211 */ /* 0x000fe400078f10ff */
[----:B------:R-:W-:Y:S02]  /*16460*/  P2R R18, PR, RZ, 0x2 ;  /* 0x00000002ff127803 */ /* 0x000fe40000000000 */
[----:B------:R-:W-:-:S05]  /*16470*/  LOP3.LUT R0, R0, 0xffffffc, RZ, 0xc0, !PT ;  /* 0x0ffffffc00007812 */ /* 0x000fca00078ec0ff */
[----:B------:R-:W-:-:S04]  /*16480*/  IMAD.IADD R0, R39, 0x1, -R0 ;  /* 0x0000000127007824 */ /* 0x000fc800078e0a00 */
[----:B--2---:R-:W-:-:S04]  /*16490*/  IMAD R2, R0, 0x10, R48 ;  /* 0x0000001000027824 */ /* 0x004fc800078e0230 */
[C---:B------:R-:W-:Y:S01]  /*164a0*/  VIADD R12, R2.reuse, 0x8 ;  /* 0x00000008020c7836 */ /* 0x040fe20000000000 */
[----:B------:R-:W-:-:S04]  /*164b0*/  ISETP.GE.AND P0, PT, R2, UR5, PT ;  /* 0x0000000502007c0c */ /* 0x000fc8000bf06270 */
[----:B------:R-:W-:-:S09]  /*164c0*/  ISETP.GE.AND P1, PT, R12, UR5, PT ;  /* 0x000000050c007c0c */ /* 0x000fd2000bf26270 */
[----:B------:R-:W-:-:S04]  /*164d0*/  @!P0 IMAD R0, R2, R6, RZ ;  /* 0x0000000602008224 */ /* 0x000fc800078e02ff */
[----:B------:R-:W-:Y:S01]  /*164e0*/  @!P1 IMAD R3, R12, R6, RZ ;  /* 0x000000060c039224 */ /* 0x000fe200078e02ff */
[----:B------:R-:W-:-:S04]  /*164f0*/  @!P0 IADD3 R7, P4, R0, R5, RZ ;  /* 0x0000000500078210 */ /* 0x000fc80007f9e0ff */
[----:B------:R-:W-:Y:S01]  /*16500*/  @!P0 LEA.HI.X.SX32 R9, R0, R4, 0x1, P4 ;  /* 0x0000000400098211 */ /* 0x000fe200020f0eff */
[----:B------:R-:W-:Y:S01]  /*16510*/  VIADD R0, R2, 0x40 ;  /* 0x0000004002007836 */ /* 0x000fe20000000000 */
[----:B------:R-:W-:-:S04]  /*16520*/  @!P1 IADD3 R10, P4, R3, R5, RZ ;  /* 0x00000005030a9210 */ /* 0x000fc80007f9e0ff */
[----:B------:R-:W-:Y:S02]  /*16530*/  ISETP.GE.AND P6, PT, R0, UR5, PT ;  /* 0x0000000500007c0c */ /* 0x000fe4000bfc6270 */
[----:B------:R-:W-:-:S11]  /*16540*/  @!P1 LEA.HI.X.SX32 R15, R3, R4, 0x1, P4 ;  /* 0x00000004030f9211 */ /* 0x000fd600020f0eff */
[----:B------:R-:W-:-:S05]  /*16550*/  @!P6 IMAD R0, R0, R6, RZ ;  /* 0x000000060000e224 */ /* 0x000fca00078e02ff */
[----:B------:R-:W-:-:S04]  /*16560*/  @!P6 IADD3 R13, P4, R0, R5, RZ ;  /* 0x00000005000de210 */ /* 0x000fc80007f9e0ff */
[----:B------:R-:W-:Y:S01]  /*16570*/  @!P6 LEA.HI.X.SX32 R17, R0, R4, 0x1, P4 ;  /* 0x000000040011e211 */ /* 0x000fe200020f0eff */
[----:B------:R-:W-:Y:S02]  /*16580*/  VIADD R0, R2, 0x48 ;  /* 0x0000004802007836 */ /* 0x000fe40000000000 */
[----:B------:R-:W1:Y:S03]  /*16590*/  @!P0 LDC.64 R2, c[0x0][0x2b0] ;  /* 0x0000ac00ff028b82 */ /* 0x000e660000000a00 */
[----:B------:R-:W-:-:S13]  /*165a0*/  ISETP.GE.AND P5, PT, R0, UR5, PT ;  /* 0x0000000500007c0c */ /* 0x000fda000bfa6270 */
[----:B------:R-:W-:-:S05]  /*165b0*/  @!P5 IMAD R0, R0, R6, RZ ;  /* 0x000000060000d224 */ /* 0x000fca00078e02ff */
[----:B------:R-:W-:-:S04]  /*165c0*/  @!P5 IADD3 R11, P4, R0, R5, RZ ;  /* 0x00000005000bd210 */ /* 0x000fc80007f9e0ff */
[----:B------:R-:W-:Y:S02]  /*165d0*/  @!P5 LEA.HI.X.SX32 R0, R0, R4, 0x1, P4 ;  /* 0x000000040000d211 */ /* 0x000fe400020f0eff */
[----:B-1----:R-:W-:-:S04]  /*165e0*/  @!P0 LEA R8, P4, R7, R2, 0x2 ;  /* 0x0000000207088211 */ /* 0x002fc800078810ff */
[----:B------:R-:W-:Y:S02]  /*165f0*/  @!P0 LEA.HI.X R9, R7, R3, R9, 0x2, P4 ;  /* 0x0000000307098211 */ /* 0x000fe400020f1409 */
[----:B------:R-:W1:Y:S03]  /*16600*/  @!P1 LDC.64 R2, c[0x0][0x2b0] ;  /* 0x0000ac00ff029b82 */ /* 0x000e660000000a00 */
[----:B------:R2:W-:Y:S01]  /*16610*/  @!P0 STG.E desc[UR16][R8.64], R46 ;  /* 0x0000002e08008986 */ /* 0x0005e2000c101910 */
[----:B------:R-:W-:Y:S02]  /*16620*/  ISETP.NE.AND P0, PT, R22, RZ, PT ;  /* 0x000000ff1600720c */ /* 0x000fe40003f05270 */
[----:B-1----:R-:W-:-:S04]  /*16630*/  @!P1 LEA R6, P4, R10, R2, 0x2 ;  /* 0x000000020a069211 */ /* 0x002fc800078810ff */
[----:B------:R-:W-:Y:S02]  /*16640*/  @!P1 LEA.HI.X R7, R10, R3, R15, 0x2, P4 ;  /* 0x000000030a079211 */ /* 0x000fe400020f140f */
[----:B------:R-:W1:Y:S01]  /*16650*/  @!P6 LDC.64 R2, c[0x0][0x2b0] ;  /* 0x0000ac00ff02eb82 */ /* 0x000e620000000a00 */
[----:B------:R-:W-:Y:S02]  /*16660*/  ISETP.NE.AND P1, PT, R18, RZ, PT ;  /* 0x000000ff1200720c */ /* 0x000fe40003f25270 */
[----:B-1----:R-:W-:-:S04]  /*16670*/  @!P6 LEA R4, P4, R13, R2, 0x2 ;  /* 0x000000020d04e211 */ /* 0x002fc800078810ff */
[----:B------:R-:W-:Y:S02]  /*16680*/  @!P6 LEA.HI.X R5, R13, R3, R17, 0x2, P4 ;  /* 0x000000030d05e211 */ /* 0x000fe400020f1411 */
[----:B------:R-:W1:Y:S02]  /*16690*/  @!P5 LDC.64 R2, c[0x0][0x2b0] ;  /* 0x0000ac00ff02db82 */ /* 0x000e640000000a00 */
[----:B-1----:R-:W-:-:S04]  /*166a0*/  @!P5 LEA R2, P4, R11, R2, 0x2 ;  /* 0x000000020b02d211 */ /* 0x002fc800078810ff */
[----:B------:R-:W-:Y:S02]  /*166b0*/  @!P5 LEA.HI.X R3, R11, R3, R0, 0x2, P4 ;  /* 0x000000030b03d211 */ /* 0x000fe400020f1400 */
[----:B------:R-:W-:-:S13]  /*166c0*/  ISETP.GE.AND P4, PT, R12, UR5, PT ;  /* 0x000000050c007c0c */ /* 0x000fda000bf86270 */
[----:B------:R2:W-:Y:S04]  /*166d0*/  @!P4 STG.E desc[UR16][R6.64], R21 ;  /* 0x000000150600c986 */ /* 0x0005e8000c101910 */
[----:B------:R2:W-:Y:S04]  /*166e0*/  @!P6 STG.E desc[UR16][R4.64], R19 ;  /* 0x000000130400e986 */ /* 0x0005e8000c101910 */
[----:B------:R2:W-:Y:S02]  /*166f0*/  @!P5 STG.E desc[UR16][R2.64], R20 ;  /* 0x000000140200d986 */ /* 0x0005e4000c101910 */
.L_x_62:
[----:B------:R-:W-:Y:S05]  /*16700*/  BSYNC B0 ;  /* 0x0000000000007941 */ /* 0x000fea0003800000 */
.L_x_61:
[----:B--2---:R1:W5:Y:S01]  /*16710*/  LDL.64 R18, [R1+0x80] ;  /* 0x0000800001127983 */ /* 0x0043620000100a00 */
[----:B------:R-:W-:Y:S01]  /*16720*/  SHF.R.S32.HI R3, RZ, 0x1f, R16 ;  /* 0x0000001fff037819 */ /* 0x000fe20000011410 */
[----:B------:R-:W-:Y:S01]  /*16730*/  VIADD R0, R14, 0x50 ;  /* 0x000000500e007836 */ /* 0x000fe20000000000 */
[----:B------:R-:W-:Y:S01]  /*16740*/  IADD3 R2, P4, R16, UR10, RZ ;  /* 0x0000000a10027c10 */ /* 0x000fe2000ff9e0ff */
[----:B------:R1:W2:Y:S01]  /*16750*/  LDS.128 R8, [R242] ;  /* 0x00000000f2087984 */ /* 0x0002a20000000c00 */
[----:B------:R-:W-:Y:S01]  /*16760*/  SHF.R.S32.HI R5, RZ, 0x1f, R23 ;  /* 0x0000001fff057819 */ /* 0x000fe20000011417 */
[----:B------:R-:W-:Y:S01]  /*16770*/  ULDC.64 UR6, c[0x0][0x2a0] ;  /* 0x0000a80000067ab9 */ /* 0x000fe20000000a00 */
[----:B------:R-:W-:Y:S01]  /*16780*/  IADD3.X R3, R3, UR4, RZ, P4, !PT ;  /* 0x0000000403037c10 */ /* 0x000fe2000a7fe4ff */
[C---:B------:R-:W-:Y:S01]  /*16790*/  VIADD R4, R14.reuse, 0x60 ;  /* 0x000000600e047836 */ /* 0x040fe20000000000 */
[----:B------:R-:W-:Y:S01]  /*167a0*/  ISETP.GE.AND P4, PT, R14, UR5, PT ;  /* 0x000000050e007c0c */ /* 0x000fe2000bf86270 */
[----:B------:R-:W-:Y:S01]  /*167b0*/  BSSY B0, `(.L_x_63) ;  /* 0x0000013000007945 */ /* 0x000fe20003800000 */
[----:B------:R-:W-:Y:S01]  /*167c0*/  ISETP.GE.AND P6, PT, R0, UR5, PT ;  /* 0x0000000500007c0c */ /* 0x000fe2000bfc6270 */
[----:B------:R-:W-:Y:S01]  /*167d0*/  IMAD R0, R5, UR6, RZ ;  /* 0x0000000605007c24 */ /* 0x000fe2000f8e02ff */
[----:B------:R-:W-:Y:S01]  /*167e0*/  ISETP.GE.AND P5, PT, R4, UR5, PT ;  /* 0x0000000504007c0c */ /* 0x000fe2000bfa6270 */
[----:B------:R-:W-:-:S04]  /*167f0*/  IMAD.WIDE.U32 R12, R23, UR6, R2 ;  /* 0x00000006170c7c25 */ /* 0x000fc8000f8e0002 */
[----:B------:R-:W-:Y:S02]  /*16800*/  IMAD R0, R23, UR7, R0 ;  /* 0x0000000717007c24 */ /* 0x000fe4000f8e0200 */
[----:B------:R-:W-:Y:S02]  /*16810*/  VIADD R14, R14, 0x70 ;  /* 0x000000700e0e7836 */ /* 0x000fe40000000000 */
[----:B------:R-:W-:Y:S01]  /*16820*/  IMAD.IADD R7, R13, 0x1, R0 ;  /* 0x000000010d077824 */ /* 0x000fe200078e0200 */
[----:B------:R-:W-:Y:S06]  /*16830*/  @P4 BRA `(.L_x_64) ;  /* 0x0000000000284947 */ /* 0x000fec0003800000 */
[----:B------:R-:W-:Y:S01]  /*16840*/  ULDC.64 UR6, c[0x0][0x298] ;  /* 0x0000a60000067ab9 */ /* 0x000fe20000000a00 */
[----:B------:R-:W-:Y:S01]  /*16850*/  MOV R6, R12 ;  /* 0x0000000c00067202 */ /* 0x000fe20000000f00 */
[----:B-----5:R-:W-:-:S04]  /*16860*/  IMAD R0, R19, UR6, RZ ;  /* 0x0000000613007c24 */ /* 0x020fc8000f8e02ff */
[----:B------:R-:W-:-:S04]  /*16870*/  IMAD.WIDE.U32 R2, R18, UR6, R6 ;  /* 0x0000000612027c25 */ /* 0x000fc8000f8e0006 */
[----:B------:R-:W-:Y:S01]  /*16880*/  IMAD R0, R18, UR7, R0 ;  /* 0x0000000712007c24 */ /* 0x000fe2000f8e0200 */
[----:B------:R-:W-:Y:S02]  /*16890*/  ULDC.64 UR6, c[0x0][0x280] ;  /* 0x0000a00000067ab9 */ /* 0x000fe40000000a00 */
[----:B------:R-:W-:Y:S02]  /*168a0*/  LEA R4, P4, R2, UR6, 0x1 ;  /* 0x0000000602047c11 */ /* 0x000fe4000f8808ff */
[----:B------:R-:W-:-:S04]  /*168b0*/  IADD3 R0, R3, R0, RZ ;  /* 0x0000000003007210 */ /* 0x000fc80007ffe0ff */
[----:B------:R-:W-:-:S05]  /*168c0*/  LEA.HI.X R5, R2, UR7, R0, 0x1, P4 ;  /* 0x0000000702057c11 */ /* 0x000fca000a0f0c00 */
[----:B--2---:R3:W-:Y:S02]  /*168d0*/  STG.E.128 desc[UR16][R4.64], R8 ;  /* 0x0000000804007986 */ /* 0x0047e4000c101d10 */
.L_x_64:
[----:B------:R-:W-:Y:S05]  /*168e0*/  BSYNC B0 ;  /* 0x0000000000007941 */ /* 0x000fea0003800000 */
.L_x_63:
[----:B--23--:R2:W3:Y:S01]  /*168f0*/  LDS.128 R8, [R242+0x800] ;  /* 0x00080000f2087984 */ /* 0x00c4e20000000c00 */
[----:B------:R-:W-:Y:S01]  /*16900*/  BSSY B0, `(.L_x_65) ;  /* 0x0000010000007945 */ /* 0x000fe20003800000 */
[----:B------:R-:W-:-:S03]  /*16910*/  ISETP.GE.AND P4, PT, R14, UR5, PT ;  /* 0x000000050e007c0c */ /* 0x000fc6000bf86270 */
[----:B------:R-:W-:Y:S10]  /*16920*/  @P3 BRA `(.L_x_66) ;  /* 0x0000000000343947 */ /* 0x000ff40003800000 */
[----:B-----5:R-:W-:Y:S01]  /*16930*/  IADD3 R0, P3, R18, 0x10, RZ ;  /* 0x0000001012007810 */ /* 0x020fe20007f7e0ff */
[----:B------:R-:W-:Y:S01]  /*16940*/  ULDC.64 UR6, c[0x0][0x298] ;  /* 0x0000a60000067ab9 */ /* 0x000fe20000000a00 */
[----:B------:R-:W-:-:S03]  /*16950*/  MOV R3, R7 ;  /* 0x0000000700037202 */ /* 0x000fc60000000f00 */
[----:B------:R-:W-:-:S04]  /*16960*/  IMAD.X R2, RZ, RZ, R19, P3 ;  /* 0x000000ffff027224 */ /* 0x000fc800018e0613 */
[----:B------:R-:W-:Y:S02]  /*16970*/  IMAD R4, R2, UR6, RZ ;  /* 0x0000000602047c24 */ /* 0x000fe4000f8e02ff */
[----:B------:R-:W-:-:S04]  /*16980*/  IMAD.MOV.U32 R2, RZ, RZ, R12 ;  /* 0x000000ffff027224 */ /* 0x000fc800078e000c */
[----:B------:R-:W-:-:S04]  /*16990*/  IMAD.WIDE.U32 R2, R0, UR6, R2 ;  /* 0x0000000600027c25 */ /* 0x000fc8000f8e0002 */
[----:B------:R-:W-:Y:S01]  /*169a0*/  IMAD R0, R0, UR7, R4 ;  /* 0x0000000700007c24 */ /* 0x000fe2000f8e0204 */
[----:B------:R-:W-:Y:S02]  /*169b0*/  ULDC.64 UR6, c[0x0][0x280] ;  /* 0x0000a00000067ab9 */ /* 0x000fe40000000a00 */
[----:B------:R-:W-:Y:S02]  /*169c0*/  LEA R4, P3, R2, UR6, 0x1 ;  /* 0x0000000602047c11 */ /* 0x000fe4000f8608ff */
[----:B------:R-:W-:-:S04]  /*169d0*/  IADD3 R0, R3, R0, RZ ;  /* 0x0000000003007210 */ /* 0x000fc80007ffe0ff */
[----:B------:R-:W-:-:S05]  /*169e0*/  LEA.HI.X R5, R2, UR7, R0, 0x1, P3 ;  /* 0x0000000702057c11 */ /* 0x000fca00098f0c00 */
[----:B---3--:R4:W-:Y:S02]  /*169f0*/  STG.E.128 desc[UR16][R4.64], R8 ;  /* 0x0000000804007986 */ /* 0x0089e4000c101d10 */
.L_x_66:
[----:B------:R-:W-:Y:S05]  /*16a00*/  BSYNC B0 ;  /* 0x0000000000007941 */ /* 0x000fea0003800000 */
.L_x_65:
[----:B---34-:R3:W4:Y:S01]  /*16a10*/  LDS.128 R8, [R242+0x1000] ;  /* 0x00100000f2087984 */ /* 0x0187220000000c00 */
[----:B------:R-:W-:Y:S04]  /*16a20*/  BSSY B0, `(.L_x_67) ;  /* 0x000000f000007945 */ /* 0x000fe80003800000 */
[----:B------:R-:W-:Y:S05]  /*16a30*/  @P2 BRA `(.L_x_68) ;  /* 0x0000000000342947 */ /* 0x000fea0003800000 */
        /* <DEDUP_REMOVED lines=12> */
[----:B----4-:R4:W-:Y:S02]  /*16b00*/  STG.E.128 desc[UR16][R4.64], R8 ;  /* 0x0000000804007986 */ /* 0x0109e4000c101d10 */
.L_x_68:
[----:B------:R-:W-:Y:S05]  /*16b10*/  BSYNC B0 ;  /* 0x0000000000007941 */ /* 0x000fea0003800000 */
.L_x_67:
[----:B----4-:R4:W1:Y:S01]  /*16b20*/  LDS.128 R8, [R242+0x1800] ;  /* 0x00180000f2087984 */ /* 0x0108620000000c00 */
        /* <DEDUP_REMOVED lines=14> */
[----:B-1----:R1:W-:Y:S02]  /*16c10*/  STG.E.128 desc[UR16][R4.64], R8 ;  /* 0x0000000804007986 */ /* 0x0023e4000c101d10 */
.L_x_70:
[----:B------:R-:W-:Y:S05]  /*16c20*/  BSYNC B0 ;  /* 0x0000000000007941 */ /* 0x000fea0003800000 */
.L_x_69:
[----:B-1----:R1:W1:Y:S01]  /*16c30*/  LDS.128 R8, [R242+0x2000] ;  /* 0x00200000f2087984 */ /* 0x0022620000000c00 */
        /* <DEDUP_REMOVED lines=15> */
.L_x_72:
[----:B------:R-:W-:Y:S05]  /*16d30*/  BSYNC B0 ;  /* 0x0000000000007941 */ /* 0x000fea0003800000 */
.L_x_71:
        /* <DEDUP_REMOVED lines=16> */
.L_x_74:
[----:B------:R-:W-:Y:S05]  /*16e40*/  BSYNC B0 ;  /* 0x0000000000007941 */ /* 0x000fea0003800000 */
.L_x_73:
        /* <DEDUP_REMOVED lines=16> */
.L_x_76:
[----:B------:R-:W-:Y:S05]  /*16f50*/  BSYNC B0 ;  /* 0x0000000000007941 */ /* 0x000fea0003800000 */
.L_x_75:
[----:B------:R-:W-:Y:S05]  /*16f60*/  @P4 EXIT ;  /* 0x000000000000494d */ /* 0x000fea0003800000 */
[----:B-----5:R-:W-:Y:S01]  /*16f70*/  IADD3 R6, P0, R18, 0x70, RZ ;  /* 0x0000007012067810 */ /* 0x020fe20007f1e0ff */
[----:B------:R-:W-:Y:S01]  /*16f80*/  ULDC.64 UR4, c[0x0][0x298] ;  /* 0x0000a60000047ab9 */ /* 0x000fe20000000a00 */
[----:B------:R-:W-:Y:S01]  /*16f90*/  MOV R3, R7 ;  /* 0x0000000700037202 */ /* 0x000fe20000000f00 */
[----:B------:R-:W-:Y:S02]  /*16fa0*/  IMAD.MOV.U32 R2, RZ, RZ, R12 ;  /* 0x000000ffff027224 */ /* 0x000fe400078e000c */
[----:B------:R-:W-:Y:S02]  /*16fb0*/  IMAD.X R0, RZ, RZ, R19, P0 ;  /* 0x000000ffff007224 */ /* 0x000fe400000e0613 */
[----:B-1----:R-:W-:-:S04]  /*16fc0*/  IMAD.WIDE.U32 R4, R6, UR4, R2 ;  /* 0x0000000406047c25 */ /* 0x002fc8000f8e0002 */
[----:B------:R-:W-:-:S04]  /*16fd0*/  IMAD R0, R0, UR4, RZ ;  /* 0x0000000400007c24 */ /* 0x000fc8000f8e02ff */
[----:B------:R-:W-:Y:S01]  /*16fe0*/  IMAD R0, R6, UR5, R0 ;  /* 0x0000000506007c24 */ /* 0x000fe2000f8e0200 */
[----:B------:R-:W-:Y:S02]  /*16ff0*/  ULDC.64 UR4, c[0x0][0x280] ;  /* 0x0000a00000047ab9 */ /* 0x000fe40000000a00 */
[----:B------:R-:W-:Y:S02]  /*17000*/  LEA R2, P0, R4, UR4, 0x1 ;  /* 0x0000000404027c11 */ /* 0x000fe4000f8008ff */
[----:B------:R-:W-:-:S04]  /*17010*/  IADD3 R0, R5, R0, RZ ;  /* 0x0000000005007210 */ /* 0x000fc80007ffe0ff */
[----:B------:R-:W-:-:S05]  /*17020*/  LEA.HI.X R3, R4, UR5, R0, 0x1, P0 ;  /* 0x0000000504037c11 */ /* 0x000fca00080f0c00 */
[----:B------:R-:W-:Y:S01]  /*17030*/  STG.E.128 desc[UR16][R2.64], R24 ;  /* 0x0000001802007986 */ /* 0x000fe2000c101d10 */
[----:B------:R-:W-:Y:S05]  /*17040*/  EXIT ;  /* 0x000000000000794d */ /* 0x000fea0003800000 */
.L_x_48:
[----:B------:R-:W-:Y:S01]  /*17050*/  UISETP.NE.AND UP0, UPT, UR12, -0x1, UPT ;  /* 0xffffffff0c00788c */ /* 0x000fe2000bf05270 */
[----:B------:R-:W-:Y:S01]  /*17060*/  SHF.R.S32.HI R4, RZ, 0x1f, R138 ;  /* 0x0000001fff047819 */ /* 0x000fe2000001148a */
[----:B------:R-:W-:Y:S01]  /*17070*/  ULDC.U8 UR5, c[0x0][0x3d9] ;  /* 0x0000f64000057ab9 */ /* 0x000fe20000000000 */
[----:B------:R-:W-:Y:S01]  /*17080*/  UIADD3 UR21, -UR19, UR21, URZ ;  /* 0x0000001513157290 */ /* 0x000fe2000fffe13f */
[----:B------:R-:W-:Y:S01]  /*17090*/  LOP3.LUT P6, RZ, R138, 0x7, RZ, 0xc0, !PT ;  /* 0x000000078aff7812 */ /* 0x000fe200078cc0ff */
[----:B------:R-:W-:Y:S01]  /*170a0*/  UISETP.NE.AND UP2, UPT, UR5, URZ, UPT ;  /* 0x0000003f0500728c */ /* 0x000fe2000bf45270 */
[----:B------:R-:W-:Y:S01]  /*170b0*/  LEA.HI R4, R4, R138, RZ, 0x3 ;  /* 0x0000008a04047211 */ /* 0x000fe200078f18ff */
[----:B------:R-:W-:Y:S01]  /*170c0*/  UMOV UR24, URZ ;  /* 0x0000003f00187c82 */ /* 0x000fe20008000000 */
[----:B------:R-:W-:Y:S01]  /*170d0*/  UMOV UR25, URZ ;  /* 0x0000003f00197c82 */ /* 0x000fe20008000000 */
[----:B------:R-:W-:Y:S01]  /*170e0*/  BSSY B0, `(.L_x_77) ;  /* 0x000004c000007945 */ /* 0x000fe20003800000 */
[----:B------:R-:W-:Y:S01]  /*170f0*/  LOP3.LUT R0, R4, 0x1ffffff8, RZ, 0xc0, !PT ;  /* 0x1ffffff804007812 */ /* 0x000fe200078ec0ff */
[----:B------:R-:W-:Y:S01]  /*17100*/  @!UP0 USHF.R.S32.HI UR13, URZ, 0x1f, UR22 ;  /* 0x0000001f3f0d8899 */ /* 0x000fe20008011416 */
[----:B------:R-:W-:Y:S01]  /*17110*/  SHF.R.S32.HI R4, RZ, 0x3, R4 ;  /* 0x00000003ff047819 */ /* 0x000fe20000011404 */
[----:B------:R-:W-:Y:S01]  /*17120*/  @UP0 ULDC.64 UR8, c[0x0][0x298] ;  /* 0x0000a60000080ab9 */ /* 0x000fe20000000a00 */
[----:B------:R-:W-:Y:S01]  /*17130*/  @!UP0 ULDC.64 UR6, c[0x0][0x290] ;  /* 0x0000a40000068ab9 */ /* 0x000fe20000000a00 */
[----:B------:R-:W-:Y:S01]  /*17140*/  @UP0 UIMAD.WIDE.U32 UR10, UR12, UR8, URZ ;  /* 0x000000080c0a02a5 */ /* 0x000fe2000f8e003f */
[----:B------:R-:W-:Y:S01]  /*17150*/  IMAD.IADD R0, R138, 0x1, -R0 ;  /* 0x000000018a007824 */ /* 0x000fe200078e0a00 */
[----:B------:R-:W-:Y:S01]  /*17160*/  @!UP0 UIMAD UR8, UR13, UR6, URZ ;  /* 0x000000060d0882a4 */ /* 0x000fe2000f8e023f */
[----:B------:R-:W-:Y:S01]  /*17170*/  SHF.R.S32.HI R5, RZ, 0x1f, R4 ;  /* 0x0000001fff057819 */ /* 0x000fe20000011404 */
[----:B------:R-:W-:Y:S01]  /*17180*/  @!UP0 UIMAD.WIDE.U32 UR14, UR22, UR6, URZ ;  /* 0x00000006160e82a5 */ /* 0x000fe2000f8e003f */
[----:B------:R-:W-:Y:S01]  /*17190*/  IMAD.SHL.U32 R0, R0, 0x8, RZ ;  /* 0x0000000800007824 */ /* 0x000fe200078e00ff */
[----:B------:R-:W-:Y:S01]  /*171a0*/  @!UP0 UIMAD UR8, UR22, UR7, UR8 ;  /* 0x00000007160882a4 */ /* 0x000fe2000f8e0208 */
[C---:B------:R-:W-:Y:S01]  /*171b0*/  VIADD R14, R4.reuse, 0x10 ;  /* 0x00000010040e7836 */ /* 0x040fe20000000000 */
[----:B------:R-:W-:Y:S01]  /*171c0*/  @UP0 UIMAD UR9, UR12, UR9, UR11 ;  /* 0x000000090c0902a4 */ /* 0x000fe2000f8e020b */
[C---:B------:R-:W-:Y:S01]  /*171d0*/  VIADD R15, R4.reuse, 0x20 ;  /* 0x00000020040f7836 */ /* 0x040fe20000000000 */
[----:B------:R-:W-:Y:S01]  /*171e0*/  @!UP0 UIADD3 UR9, UR15, UR8, URZ ;  /* 0x000000080f098290 */ /* 0x000fe2000fffe03f */
[----:B------:R-:W-:Y:S01]  /*171f0*/  VIADD R16, R4, 0x30 ;  /* 0x0000003004107836 */ /* 0x000fe20000000000 */
[----:B------:R-:W-:Y:S01]  /*17200*/  @!UP0 UMOV UR10, UR14 ;  /* 0x0000000e000a8c82 */ /* 0x000fe20008000000 */
[----:B------:R-:W-:Y:S01]  /*17210*/  ULDC.U8 UR13, c[0x0][0x3d8] ;  /* 0x0000f600000d7ab9 */ /* 0x000fe20000000000 */
[----:B------:R-:W-:Y:S01]  /*17220*/  IADD3 R2, P0, R0, UR10, RZ ;  /* 0x0000000a00027c10 */ /* 0x000fe2000ff1e0ff */
[----:B------:R-:W-:Y:S01]  /*17230*/  UISETP.NE.AND UP0, UPT, UR13, URZ, !UP2 ;  /* 0x0000003f0d00728c */ /* 0x000fe2000d705270 */
[----:B------:R-:W-:Y:S01]  /*17240*/  VIADD R18, R4, 0x40 ;  /* 0x0000004004127836 */ /* 0x000fe20000000000 */
[----:B------:R-:W-:Y:S01]  /*17250*/  UISETP.NE.AND UP3, UPT, UR13, URZ, UPT ;  /* 0x0000003f0d00728c */ /* 0x000fe2000bf65270 */
[----:B------:R-:W-:Y:S01]  /*17260*/  LEA.HI.X.SX32 R3, R0, UR9, 0x1, P0 ;  /* 0x0000000900037c11 */ /* 0x000fe200080f0eff */
[----:B------:R-:W-:Y:S01]  /*17270*/  @UP2 ULDC.64 UR6, c[0x0][0x2c0] ;  /* 0x0000b00000062ab9 */ /* 0x000fe20000000a00 */
[----:B------:R-:W1:Y:S01]  /*17280*/  S2R R0, SR_CTAID.X ;  /* 0x0000000000007919 */ /* 0x000e620000002500 */
[----:B------:R-:W-:Y:S01]  /*17290*/  USHF.R.S32.HI UR11, URZ, 0x1f, UR4 ;  /* 0x0000001f3f0b7899 */ /* 0x000fe20008011404 */
[C---:B------:R-:W-:Y:S01]  /*172a0*/  ISETP.GE.AND P0, PT, R4.reuse, UR21, PT ;  /* 0x0000001504007c0c */ /* 0x040fe2000bf06270 */
[----:B------:R-:W-:Y:S01]  /*172b0*/  UISETP.NE.OR UP3, UPT, UR5, URZ, !UP3 ;  /* 0x0000003f0500728c */ /* 0x000fe2000df65670 */
[----:B------:R-:W-:Y:S01]  /*172c0*/  ISETP.GE.OR P5, PT, R4, UR21, P6 ;  /* 0x0000001504007c0c */ /* 0x000fe2000b7a6670 */
[----:B------:R-:W-:Y:S01]  /*172d0*/  @UP2 UIMAD UR18, UR7, UR6, URZ ;  /* 0x00000006071222a4 */ /* 0x000fe2000f8e023f */
[----:B------:R-:W-:Y:S01]  /*172e0*/  ISETP.GE.AND P2, PT, R14, UR21, PT ;  /* 0x000000150e007c0c */ /* 0x000fe2000bf46270 */
[----:B------:R-:W-:Y:S01]  /*172f0*/  UISETP.NE.OR UP1, UPT, UR12, -0x1, UP3 ;  /* 0xffffffff0c00788c */ /* 0x000fe20009f25670 */
[----:B------:R-:W-:Y:S01]  /*17300*/  ISETP.GE.AND P1, PT, R15, UR21, PT ;  /* 0x000000150f007c0c */ /* 0x000fe2000bf26270 */
[----:B------:R-:W-:Y:S01]  /*17310*/  ULDC.64 UR6, c[0x0][0x2a0] ;  /* 0x0000a80000067ab9 */ /* 0x000fe20000000a00 */
[----:B------:R-:W-:Y:S01]  /*17320*/  @!UP2 ULDC UR5, c[0x0][0x270] ;  /* 0x00009c000005aab9 */ /* 0x000fe20000000800 */
[----:B------:R-:W-:Y:S01]  /*17330*/  UIMAD UR11, UR11, UR6, URZ ;  /* 0x000000060b0b72a4 */ /* 0x000fe2000f8e023f */
[----:B------:R-:W-:Y:S01]  /*17340*/  IMAD.U32 R8, RZ, RZ, UR6 ;  /* 0x00000006ff087e24 */ /* 0x000fe2000f8e00ff */
[----:B------:R-:W-:Y:S01]  /*17350*/  @UP2 UMOV UR9, 0x1 ;  /* 0x0000000100092882 */ /* 0x000fe20000000000 */
[----:B------:R-:W-:Y:S01]  /*17360*/  @!UP2 ULDC UR6, c[0x0][0x2c4] ;  /* 0x0000b1000006aab9 */ /* 0x000fe20000000800 */
[----:B------:R-:W-:Y:S01]  /*17370*/  @UP0 ULDC UR6, c[0x0][0x2e4] ;  /* 0x0000b90000060ab9 */ /* 0x000fe20000000800 */
[----:B------:R-:W-:Y:S01]  /*17380*/  @!UP3 ULDC UR8, c[0x0][0x2c4] ;  /* 0x0000b1000008bab9 */ /* 0x000fe20000000800 */
[----:B------:R-:W-:Y:S01]  /*17390*/  @!UP2 UIMAD UR9, UR6, UR5, URZ ;  /* 0x000000050609a2a4 */ /* 0x000fe2000f8e023f */
[----:B------:R-:W-:Y:S01]  /*173a0*/  IMAD.WIDE.U32 R8, R8, UR4, R2 ;  /* 0x0000000408087c25 */ /* 0x000fe2000f8e0002 */
[----:B------:R-:W-:Y:S01]  /*173b0*/  @!UP1 UIMAD UR12, UR22, UR8, URZ ;  /* 0x00000008160c92a4 */ /* 0x000fe2000f8e023f */
[----:B------:R-:W-:Y:S01]  /*173c0*/  ISETP.GE.AND P4, PT, R16, UR21, PT ;  /* 0x0000001510007c0c */ /* 0x000fe2000bf86270 */
[----:B------:R-:W-:Y:S01]  /*173d0*/  UIMAD UR9, UR22, UR9, URZ ;  /* 0x00000009160972a4 */ /* 0x000fe2000f8e023f */
[----:B------:R-:W-:Y:S01]  /*173e0*/  ISETP.GE.AND P3, PT, R18, UR21, PT ;  /* 0x0000001512007c0c */ /* 0x000fe2000bf66270 */
[----:B------:R-:W-:Y:S01]  /*173f0*/  @UP2 ULDC UR10, c[0x0][0x2c0] ;  /* 0x0000b000000a2ab9 */ /* 0x000fe20000000800 */
[----:B------:R-:W-:Y:S01]  /*17400*/  @!UP2 UMOV UR10, 0x1 ;  /* 0x00000001000aa882 */ /* 0x000fe20000000000 */
[----:B------:R-:W-:Y:S01]  /*17410*/  USEL UR9, UR9, URZ, UP3 ;  /* 0x0000003f09097287 */ /* 0x000fe20009800000 */
[----:B------:R-:W-:Y:S01]  /*17420*/  VIADD R20, R4, 0x50 ;  /* 0x0000005004147836 */ /* 0x000fe20000000000 */
[----:B------:R-:W-:Y:S01]  /*17430*/  @!UP2 UMOV UR18, UR6 ;  /* 0x000000060012ac82 */ /* 0x000fe20008000000 */
[----:B------:R-:W-:-:S02]  /*17440*/  UIMAD UR6, UR19, UR10, URZ ;  /* 0x0000000a130672a4 */ /* 0x000fc4000f8e023f */
[----:B------:R-:W-:Y:S02]  /*17450*/  UIMAD UR18, UR4, UR18, UR9 ;  /* 0x00000012041272a4 */ /* 0x000fe4000f8e0209 */
[----:B------:R-:W-:Y:S01]  /*17460*/  UIMAD UR7, UR4, UR7, UR11 ;  /* 0x00000007040772a4 */ /* 0x000fe2000f8e020b */
[----:B-1----:R-:W-:Y:S01]  /*17470*/  IMAD.WIDE R2, R0, 0x80, R4 ;  /* 0x0000008000027825 */ /* 0x002fe200078e0204 */
[----:B------:R-:W-:Y:S01]  /*17480*/  @!UP3 UMOV UR24, UR12 ;  /* 0x0000000c0018bc82 */ /* 0x000fe20008000000 */
[----:B------:R-:W-:Y:S02]  /*17490*/  USHF.R.S32.HI UR4, URZ, 0x1f, UR6 ;  /* 0x0000001f3f047899 */ /* 0x000fe40008011406 */
[----:B------:R-:W-:Y:S01]  /*174a0*/  @!UP3 USHF.R.S32.HI UR25, URZ, 0x1f, UR12 ;  /* 0x0000001f3f19b899 */ /* 0x000fe2000801140c */
[----:B------:R-:W-:Y:S01]  /*174b0*/  VIADD R7, R9, UR7 ;  /* 0x0000000709077c36 */ /* 0x000fe20008000000 */
[----:B------:R-:W-:Y:S02]  /*174c0*/  USHF.R.S32.HI UR5, URZ, 0x1f, UR18 ;  /* 0x0000001f3f057899 */ /* 0x000fe40008011412 */
[----:B------:R-:W-:-:S04]  /*174d0*/  UIADD3 UR6, UP1, UP0, UR6, UR24, UR18 ;  /* 0x0000001806067290 */ /* 0x000fc8000f83e012 */
[----:B------:R-:W-:Y:S01]  /*174e0*/  UIADD3.X UR24, UR4, UR25, UR5, UP1, UP0 ;  /* 0x0000001904187290 */ /* 0x000fe20008fe0405 */
[----:B------:R-:W-:Y:S11]  /*174f0*/  @P0 BRA `(.L_x_78) ;  /* 0x0000000000280947 */ /* 0x000ff60003800000 */
[----:B------:R-:W-:Y:S01]  /*17500*/  ULDC.64 UR4, c[0x0][0x298] ;  /* 0x0000a60000047ab9 */ /* 0x000fe20000000a00 */
[----:B------:R-:W-:Y:S01]  /*17510*/  MOV R6, R8 ;  /* 0x0000000800067202 */ /* 0x000fe20000000f00 */
[----:B------:R-:W-:-:S04]  /*17520*/  IMAD R0, R3, UR4, RZ ;  /* 0x0000000403007c24 */ /* 0x000fc8000f8e02ff */
[----:B------:R-:W-:-:S04]  /*17530*/  IMAD.WIDE.U32 R10, R2, UR4, R6 ;  /* 0x00000004020a7c25 */ /* 0x000fc8000f8e0006 */
[----:B------:R-:W-:Y:S01]  /*17540*/  IMAD R0, R2, UR5, R0 ;  /* 0x0000000502007c24 */ /* 0x000fe2000f8e0200 */
[----:B------:R-:W-:Y:S02]  /*17550*/  ULDC.64 UR4, c[0x0][0x280] ;  /* 0x0000a00000047ab9 */ /* 0x000fe40000000a00 */
[----:B------:R-:W-:Y:S02]  /*17560*/  LEA R12, P0, R10, UR4, 0x1 ;  /* 0x000000040a0c7c11 */ /* 0x000fe4000f8008ff */
[----:B------:R-:W-:-:S04]  /*17570*/  IADD3 R0, R0, R11, RZ ;  /* 0x0000000b00007210 */ /* 0x000fc80007ffe0ff */
[----:B------:R-:W-:-:S05]  /*17580*/  LEA.HI.X R13, R10, UR5, R0, 0x1, P0 ;  /* 0x000000050a0d7c11 */ /* 0x000fca00080f0c00 */
[----:B------:R1:W-:Y:S02]  /*17590*/  STG.E.128 desc[UR16][R12.64], RZ ;  /* 0x000000ff0c007986 */ /* 0x0003e4000c101d10 */
.L_x_78:
[----:B------:R-:W-:Y:S05]  /*175a0*/  BSYNC B0 ;  /* 0x0000000000007941 */ /* 0x000fea0003800000 */
.L_x_77:
[----:B------:R-:W-:Y:S01]  /*175b0*/  BSSY B0, `(.L_x_79) ;  /* 0x0000011000007945 */ /* 0x000fe20003800000 */
[----:B------:R-:W-:Y:S02]  /*175c0*/  ISETP.GE.AND P0, PT, R20, UR21, PT ;  /* 0x0000001514007c0c */ /* 0x000fe4000bf06270 */
[----:B------:R-:W-:Y:S01]  /*175d0*/  IADD3 R19, R4, 0x60, RZ ;  /* 0x0000006004137810 */ /* 0x000fe20007ffe0ff */
[----:B------:R-:W-:Y:S05]  /*175e0*/  @P2 BRA `(.L_x_80) ;  /* 0x0000000000342947 */ /* 0x000fea0003800000 */
[----:B------:R-:W-:Y:S01]  /*175f0*/  IADD3 R0, P2, R2, 0x10, RZ ;  /* 0x0000001002007810 */ /* 0x000fe20007f5e0ff */
[----:B------:R-:W-:Y:S01]  /*17600*/  ULDC.64 UR4, c[0x0][0x298] ;  /* 0x0000a60000047ab9 */ /* 0x000fe20000000a00 */
[----:B------:R-:W-:-:S03]  /*17610*/  MOV R11, R7 ;  /* 0x00000007000b7202 */ /* 0x000fc60000000f00 */
[----:B------:R-:W-:-:S04]  /*17620*/  IMAD.X R10, RZ, RZ, R3, P2 ;  /* 0x000000ffff0a7224 */ /* 0x000fc800010e0603 */
[----:B-1----:R-:W-:Y:S02]  /*17630*/  IMAD R12, R10, UR4, RZ ;  /* 0x000000040a0c7c24 */ /* 0x002fe4000f8e02ff */
[----:B------:R-:W-:-:S04]  /*17640*/  IMAD.MOV.U32 R10, RZ, RZ, R8 ;  /* 0x000000ffff0a7224 */ /* 0x000fc800078e0008 */
[----:B------:R-:W-:-:S04]  /*17650*/  IMAD.WIDE.U32 R10, R0, UR4, R10 ;  /* 0x00000004000a7c25 */ /* 0x000fc8000f8e000a */
[----:B------:R-:W-:Y:S01]  /*17660*/  IMAD R0, R0, UR5, R12 ;  /* 0x0000000500007c24 */ /* 0x000fe2000f8e020c */
[----:B------:R-:W-:Y:S02]  /*17670*/  ULDC.64 UR4, c[0x0][0x280] ;  /* 0x0000a00000047ab9 */ /* 0x000fe40000000a00 */
[----:B------:R-:W-:Y:S02]  /*17680*/  LEA R12, P2, R10, UR4, 0x1 ;  /* 0x000000040a0c7c11 */ /* 0x000fe4000f8408ff */
[----:B------:R-:W-:-:S04]  /*17690*/  IADD3 R0, R0, R11, RZ ;  /* 0x0000000b00007210 */ /* 0x000fc80007ffe0ff */
[----:B------:R-:W-:-:S05]  /*176a0*/  LEA.HI.X R13, R10, UR5, R0, 0x1, P2 ;  /* 0x000000050a0d7c11 */ /* 0x000fca00090f0c00 */
[----:B------:R2:W-:Y:S02]  /*176b0*/  STG.E.128 desc[UR16][R12.64], RZ ;  /* 0x000000ff0c007986 */ /* 0x0005e4000c101d10 */
.L_x_80:
[----:B------:R-:W-:Y:S05]  /*176c0*/  BSYNC B0 ;  /* 0x0000000000007941 */ /* 0x000fea0003800000 */
.L_x_79:
        /* <DEDUP_REMOVED lines=8> */
[----:B-12---:R-:W-:Y:S02]  /*17750*/  IMAD R12, R10, UR4, RZ ;  /* 0x000000040a0c7c24 */ /* 0x006fe4000f8e02ff */
        /* <DEDUP_REMOVED lines=8> */
.L_x_82:
[----:B------:R-:W-:Y:S05]  /*177e0*/  BSYNC B0 ;  /* 0x0000000000007941 */ /* 0x000fea0003800000 */
.L_x_81:
[----:B------:R-:W-:Y:S01]  /*177f0*/  BSSY B0, `(.L_x_83) ;  /* 0x0000010000007945 */ /* 0x000fe20003800000 */
[----:B------:R-:W-:-:S03]  /*17800*/  ISETP.GE.AND P1, PT, R17, UR21, PT ;  /* 0x0000001511007c0c */ /* 0x000fc6000bf26270 */
[----:B------:R-:W-:Y:S10]  /*17810*/  @P4 BRA `(.L_x_84) ;  /* 0x0000000000344947 */ /* 0x000ff40003800000 */
[----:B------:R-:W-:Y:S01]  /*17820*/  IADD3 R0, P4, R2, 0x30, RZ ;  /* 0x0000003002007810 */ /* 0x000fe20007f9e0ff */
[----:B------:R-:W-:Y:S01]  /*17830*/  ULDC.64 UR4, c[0x0][0x298] ;  /* 0x0000a60000047ab9 */ /* 0x000fe20000000a00 */
[----:B------:R-:W-:-:S03]  /*17840*/  MOV R11, R7 ;  /* 0x00000007000b7202 */ /* 0x000fc60000000f00 */
[----:B------:R-:W-:-:S04]  /*17850*/  IMAD.X R10, RZ, RZ, R3, P4 ;  /* 0x000000ffff0a7224 */ /* 0x000fc800020e0603 */
[----:B-123--:R-:W-:Y:S02]  /*17860*/  IMAD R12, R10, UR4, RZ ;  /* 0x000000040a0c7c24 */ /* 0x00efe4000f8e02ff */
        /* <DEDUP_REMOVED lines=8> */
.L_x_84:
[----:B------:R-:W-:Y:S05]  /*178f0*/  BSYNC B0 ;  /* 0x0000000000007941 */ /* 0x000fea0003800000 */
.L_x_83:
[----:B------:R-:W-:Y:S01]  /*17900*/  BSSY B0, `(.L_x_85) ;  /* 0x0000010000007945 */ /* 0x000fe20003800000 */
[----:B------:R-:W-:-:S03]  /*17910*/  ISETP.GE.OR P4, PT, R14, UR21, P6 ;  /* 0x000000150e007c0c */ /* 0x000fc6000b786670 */
[----:B------:R-:W-:Y:S10]  /*17920*/  @P3 BRA `(.L_x_86) ;  /* 0x0000000000343947 */ /* 0x000ff40003800000 */
[----:B------:R-:W-:Y:S01]  /*17930*/  IADD3 R0, P3, R2, 0x40, RZ ;  /* 0x0000004002007810 */ /* 0x000fe20007f7e0ff */
[----:B------:R-:W-:Y:S01]  /*17940*/  ULDC.64 UR4, c[0x0][0x298] ;  /* 0x0000a60000047ab9 */ /* 0x000fe20000000a00 */
[----:B------:R-:W-:-:S03]  /*17950*/  MOV R11, R7 ;  /* 0x00000007000b7202 */ /* 0x000fc60000000f00 */
[----:B------:R-:W-:-:S04]  /*17960*/  IMAD.X R10, RZ, RZ, R3, P3 ;  /* 0x000000ffff0a7224 */ /* 0x000fc800018e0603 */
[----:B-1234-:R-:W-:Y:S02]  /*17970*/  IMAD R12, R10, UR4, RZ ;  /* 0x000000040a0c7c24 */ /* 0x01efe4000f8e02ff */
        /* <DEDUP_REMOVED lines=8> */
.L_x_86:
[----:B------:R-:W-:Y:S05]  /*17a00*/  BSYNC B0 ;  /* 0x0000000000007941 */ /* 0x000fea0003800000 */
.L_x_85:
        /* <DEDUP_REMOVED lines=16> */
.L_x_88:
[----:B------:R-:W-:Y:S05]  /*17b10*/  BSYNC B0 ;  /* 0x0000000000007941 */ /* 0x000fea0003800000 */
.L_x_87:
[----:B------:R-:W-:Y:S04]  /*17b20*/  BSSY B0, `(.L_x_89) ;  /* 0x000000f000007945 */ /* 0x000fe80003800000 */
[----:B------:R-:W-:Y:S05]  /*17b30*/  @P2 BRA `(.L_x_90) ;  /* 0x0000000000342947 */ /* 0x000fea0003800000 */
        /* <DEDUP_REMOVED lines=13> */
.L_x_90:
[----:B------:R-:W-:Y:S05]  /*17c10*/  BSYNC B0 ;  /* 0x0000000000007941 */ /* 0x000fea0003800000 */
.L_x_89:
[----:B------:R-:W-:Y:S04]  /*17c20*/  BSSY B0, `(.L_x_91) ;  /* 0x000000e000007945 */ /* 0x000fe80003800000 */
[----:B------:R-:W-:Y:S05]  /*17c30*/  @P1 BRA `(.L_x_92) ;  /* 0x0000000000301947 */ /* 0x000fea0003800000 */
[----:B------:R-:W-:Y:S01]  /*17c40*/  IADD3 R0, P0, R2, 0x70, RZ ;  /* 0x0000007002007810 */ /* 0x000fe20007f1e0ff */
[----:B------:R-:W-:Y:S01]  /*17c50*/  ULDC.64 UR4, c[0x0][0x298] ;  /* 0x0000a60000047ab9 */ /* 0x000fe20000000a00 */
[----:B------:R-:W-:Y:S02]  /*17c60*/  MOV R6, R8 ;  /* 0x0000000800067202 */ /* 0x000fe40000000f00 */
[----:B------:R-:W-:-:S03]  /*17c70*/  IADD3.X R2, RZ, R3, RZ, P0, !PT ;  /* 0x00000003ff027210 */ /* 0x000fc600007fe4ff */
[----:B------:R-:W-:-:S04]  /*17c80*/  IMAD.WIDE.U32 R6, R0, UR4, R6 ;  /* 0x0000000400067c25 */ /* 0x000fc8000f8e0006 */
[----:B------:R-:W-:-:S04]  /*17c90*/  IMAD R2, R2, UR4, RZ ;  /* 0x0000000402027c24 */ /* 0x000fc8000f8e02ff */
[----:B------:R-:W-:Y:S01]  /*17ca0*/  IMAD R0, R0, UR5, R2 ;  /* 0x0000000500007c24 */ /* 0x000fe2000f8e0202 */
[----:B------:R-:W-:Y:S02]  /*17cb0*/  ULDC.64 UR4, c[0x0][0x280] ;  /* 0x0000a00000047ab9 */ /* 0x000fe40000000a00 */
[----:B------:R-:W-:Y:S02]  /*17cc0*/  LEA R2, P0, R6, UR4, 0x1 ;  /* 0x0000000406027c11 */ /* 0x000fe4000f8008ff */
[----:B------:R-:W-:-:S04]  /*17cd0*/  IADD3 R0, R0, R7, RZ ;  /* 0x0000000700007210 */ /* 0x000fc80007ffe0ff */
[----:B------:R-:W-:-:S05]  /*17ce0*/  LEA.HI.X R3, R6, UR5, R0, 0x1, P0 ;  /* 0x0000000506037c11 */ /* 0x000fca00080f0c00 */
[----:B------:R1:W-:Y:S02]  /*17cf0*/  STG.E.128 desc[UR16][R2.64], RZ ;  /* 0x000000ff02007986 */ /* 0x0003e4000c101d10 */
.L_x_92:
[----:B------:R-:W-:Y:S05]  /*17d00*/  BSYNC B0 ;  /* 0x0000000000007941 */ /* 0x000fea0003800000 */
.L_x_91:
[----:B------:R-:W-:Y:S04]  /*17d10*/  BSSY B0, `(.L_x_93) ;  /* 0x000000a000007945 */ /* 0x000fe80003800000 */
[----:B------:R-:W-:Y:S05]  /*17d20*/  @P5 BRA `(.L_x_94) ;  /* 0x0000000000205947 */ /* 0x000fea0003800000 */
[----:B------:R-:W-:Y:S01]  /*17d30*/  IMAD R4, R4, UR10, RZ ;  /* 0x0000000a04047c24 */ /* 0x000fe2000f8e02ff */
[----:B------:R-:W-:-:S04]  /*17d40*/  ULDC.64 UR4, c[0x0][0x2b0] ;  /* 0x0000ac0000047ab9 */ /* 0x000fc80000000a00 */
[----:B------:R-:W-:-:S04]  /*17d50*/  IADD3 R0, P0, R4, UR6, RZ ;  /* 0x0000000604007c10 */ /* 0x000fc8000ff1e0ff */
[----:B------:R-:W-:Y:S02]  /*17d60*/  LEA.HI.X.SX32 R4, R4, UR24, 0x1, P0 ;  /* 0x0000001804047c11 */ /* 0x000fe400080f0eff */
[----:B-1----:R-:W-:-:S04]  /*17d70*/  LEA R2, P0, R0, UR4, 0x2 ;  /* 0x0000000400027c11 */ /* 0x002fc8000f8010ff */
[----:B------:R-:W-:Y:S01]  /*17d80*/  LEA.HI.X R3, R0, UR5, R4, 0x2, P0 ;  /* 0x0000000500037c11 */ /* 0x000fe200080f1404 */
[----:B------:R-:W-:-:S05]  /*17d90*/  IMAD.MOV.U32 R0, RZ, RZ, 0x7f800000 ;  /* 0x7f800000ff007424 */ /* 0x000fca00078e00ff */
[----:B------:R1:W-:Y:S03]  /*17da0*/  STG.E desc[UR16][R2.64], R0 ;  /* 0x0000000002007986 */ /* 0x0003e6000c101910 */
.L_x_94:
[----:B------:R-:W-:Y:S05]  /*17db0*/  BSYNC B0 ;  /* 0x0000000000007941 */ /* 0x000fea0003800000 */
.L_x_93:
[----:B------:R-:W-:Y:S01]  /*17dc0*/  BSSY B0, `(.L_x_95) ;  /* 0x000000f000007945 */ /* 0x000fe20003800000 */
[----:B------:R-:W-:Y:S02]  /*17dd0*/  ISETP.GE.OR P5, PT, R16, UR21, P6 ;  /* 0x0000001510007c0c */ /* 0x000fe4000b7a6670 */
[----:B------:R-:W-:Y:S02]  /*17de0*/  ISETP.GE.OR P2, PT, R18, UR21, P6 ;  /* 0x0000001512007c0c */ /* 0x000fe4000b746670 */
[----:B------:R-:W-:Y:S02]  /*17df0*/  ISETP.GE.OR P1, PT, R20, UR21, P6 ;  /* 0x0000001514007c0c */ /* 0x000fe4000b726670 */
[----:B------:R-:W-:Y:S02]  /*17e00*/  ISETP.GE.OR P0, PT, R19, UR21, P6 ;  /* 0x0000001513007c0c */ /* 0x000fe4000b706670 */
[----:B------:R-:W-:Y:S01]  /*17e10*/  ISETP.GE.OR P6, PT, R17, UR21, P6 ;  /* 0x0000001511007c0c */ /* 0x000fe2000b7c6670 */
[----:B------:R-:W-:-:S12]  /*17e20*/  @P4 BRA `(.L_x_96) ;  /* 0x0000000000204947 */ /* 0x000fd80003800000 */
[----:B-1----:R-:W-:Y:S01]  /*17e30*/  IMAD R0, R14, UR10, RZ ;  /* 0x0000000a0e007c24 */ /* 0x002fe2000f8e02ff */
[----:B------:R-:W-:-:S04]  /*17e40*/  ULDC.64 UR4, c[0x0][0x2b0] ;  /* 0x0000ac0000047ab9 */ /* 0x000fc80000000a00 */
[----:B------:R-:W-:-:S04]  /*17e50*/  IADD3 R3, P4, R0, UR6, RZ ;  /* 0x0000000600037c10 */ /* 0x000fc8000ff9e0ff */
[----:B------:R-:W-:Y:S02]  /*17e60*/  LEA.HI.X.SX32 R0, R0, UR24, 0x1, P4 ;  /* 0x0000001800007c11 */ /* 0x000fe4000a0f0eff */
[----:B------:R-:W-:-:S04]  /*17e70*/  LEA R2, P4, R3, UR4, 0x2 ;  /* 0x0000000403027c11 */ /* 0x000fc8000f8810ff */
[----:B------:R-:W-:Y:S01]  /*17e80*/  LEA.HI.X R3, R3, UR5, R0, 0x2, P4 ;  /* 0x0000000503037c11 */ /* 0x000fe2000a0f1400 */
[----:B------:R-:W-:-:S05]  /*17e90*/  IMAD.MOV.U32 R0, RZ, RZ, 0x7f800000 ;  /* 0x7f800000ff007424 */ /* 0x000fca00078e00ff */
[----:B------:R1:W-:Y:S03]  /*17ea0*/  STG.E desc[UR16][R2.64], R0 ;  /* 0x0000000002007986 */ /* 0x0003e6000c101910 */
.L_x_96:
[----:B------:R-:W-:Y:S05]  /*17eb0*/  BSYNC B0 ;  /* 0x0000000000007941 */ /* 0x000fea0003800000 */
.L_x_95:
[----:B------:R-:W-:Y:S04]  /*17ec0*/  BSSY B0, `(.L_x_97) ;  /* 0x000000a000007945 */ /* 0x000fe80003800000 */
[----:B------:R-:W-:Y:S05]  /*17ed0*/  @P3 BRA `(.L_x_98) ;  /* 0x0000000000203947 */ /* 0x000fea0003800000 */
        /* <DEDUP_REMOVED lines=8> */
.L_x_98:
[----:B------:R-:W-:Y:S05]  /*17f60*/  BSYNC B0 ;  /* 0x0000000000007941 */ /* 0x000fea0003800000 */
.L_x_97:
        /* <DEDUP_REMOVED lines=10> */
.L_x_100:
[----:B------:R-:W-:Y:S05]  /*18010*/  BSYNC B0 ;  /* 0x0000000000007941 */ /* 0x000fea0003800000 */
.L_x_99:
        /* <DEDUP_REMOVED lines=10> */
.L_x_102:
[----:B------:R-:W-:Y:S05]  /*180c0*/  BSYNC B0 ;  /* 0x0000000000007941 */ /* 0x000fea0003800000 */
.L_x_101:
        /* <DEDUP_REMOVED lines=10> */
.L_x_104:
[----:B------:R-:W-:Y:S05]  /*18170*/  BSYNC B0 ;  /* 0x0000000000007941 */ /* 0x000fea0003800000 */
.L_x_103:
        /* <DEDUP_REMOVED lines=10> */
.L_x_106:
[----:B------:R-:W-:Y:S05]  /*18220*/  BSYNC B0 ;  /* 0x0000000000007941 */ /* 0x000fea0003800000 */
.L_x_105:
[----:B------:R-:W-:Y:S05]  /*18230*/  @P6 EXIT ;  /* 0x000000000000694d */ /* 0x000fea0003800000 */
[----:B-1----:R-:W-:Y:S01]  /*18240*/  IMAD R0, R17, UR10, RZ ;  /* 0x0000000a11007c24 */ /* 0x002fe2000f8e02ff */
[----:B------:R-:W-:-:S04]  /*18250*/  ULDC.64 UR4, c[0x0][0x2b0] ;  /* 0x0000ac0000047ab9 */ /* 0x000fc80000000a00 */
[----:B------:R-:W-:-:S04]  /*18260*/  IADD3 R3, P0, R0, UR6, RZ ;  /* 0x0000000600037c10 */ /* 0x000fc8000ff1e0ff */
[----:B------:R-:W-:Y:S02]  /*18270*/  LEA.HI.X.SX32 R0, R0, UR24, 0x1, P0 ;  /* 0x0000001800007c11 */ /* 0x000fe400080f0eff */
[----:B------:R-:W-:-:S04]  /*18280*/  LEA R2, P0, R3, UR4, 0x2 ;  /* 0x0000000403027c11 */ /* 0x000fc8000f8010ff */
[----:B------:R-:W-:Y:S01]  /*18290*/  LEA.HI.X R3, R3, UR5, R0, 0x2, P0 ;  /* 0x0000000503037c11 */ /* 0x000fe200080f1400 */
[----:B------:R-:W-:-:S05]  /*182a0*/  IMAD.MOV.U32 R0, RZ, RZ, 0x7f800000 ;  /* 0x7f800000ff007424 */ /* 0x000fca00078e00ff */
[----:B------:R-:W-:Y:S01]  /*182b0*/  STG.E desc[UR16][R2.64], R0 ;  /* 0x0000000002007986 */ /* 0x000fe2000c101910 */
[----:B------:R-:W-:Y:S05]  /*182c0*/  EXIT ;  /* 0x000000000000794d */ /* 0x000fea0003800000 */
.L_x_107:
        /* <DEDUP_REMOVED lines=11> */
.L_x_1417:


//--------------------- .text._ZN5flash16flash_fwd_kernelI23Flash_fwd_kernel_traitsILi64ELi128ELi128ELi4ELb0ELb0EN7cutlass6half_tE19Flash_kernel_traitsILi64ELi128ELi128ELi4ES3_EELb0ELb1ELb0ELb0ELb0ELb1ELb1ELb0EEEvNS_16Flash_fwd_paramsE --------------------------
	.section	.text._ZN5flash16flash_fwd_kernelI23Flash_fwd_kernel_traitsILi64ELi128ELi128ELi4ELb0ELb0EN7cutlass6half_tE19Flash_kernel_traitsILi64ELi128ELi128ELi4ES3_EELb0ELb1ELb0ELb0ELb0ELb1ELb1ELb0EEEvNS_16Flash_fwd_paramsE,"ax",@progbits
	.align	128
        .global         _ZN5flash16flash_fwd_kernelI23Flash_fwd_kernel_traitsILi64ELi128ELi128ELi4ELb0ELb0EN7cutlass6half_tE19Flash_kernel_traitsILi64ELi128ELi128ELi4ES3_EELb0ELb1ELb0ELb0ELb0ELb1ELb1ELb0EEEvNS_16Flash_fwd_paramsE
        .type           _ZN5flash16flash_fwd_kernelI23Flash_fwd_kernel_traitsILi64ELi128ELi128ELi4ELb0ELb0EN7cutlass6half_tE19Flash_kernel_traitsILi64ELi128ELi128ELi4ES3_EELb0ELb1ELb0ELb0ELb0ELb1ELb1ELb0EEEvNS_16Flash_fwd_paramsE,@function
        .size           _ZN5flash16flash_fwd_kernelI23Flash_fwd_kernel_traitsILi64ELi128ELi128ELi4ELb0ELb0EN7cutlass6half_tE19Flash_kernel_traitsILi64ELi128ELi128ELi4ES3_EELb0ELb1ELb0ELb0ELb0ELb1ELb1ELb0EEEvNS_16Flash_fwd_paramsE,(.L_x_1418 - _ZN5flash16flash_fwd_kernelI23Flash_fwd_kernel_traitsILi64ELi128ELi128ELi4ELb0ELb0EN7cutlass6half_tE19Flash_kernel_traitsILi64ELi128ELi128ELi4ES3_EELb0ELb1ELb0ELb0ELb0ELb1ELb1ELb0EEEvNS_16Flash_fwd_paramsE)
        .other          _ZN5flash16flash_fwd_kernelI23Flash_fwd_kernel_traitsILi64ELi128ELi128ELi4ELb0ELb0EN7cutlass6half_tE19Flash_kernel_traitsILi64ELi128ELi128ELi4ES3_EELb0ELb1ELb0ELb0ELb0ELb1ELb1ELb0EEEvNS_16Flash_fwd_paramsE,@"STO_CUDA_ENTRY STV_DEFAULT"
_ZN5flash16flash_fwd_kernelI23Flash_fwd_kernel_traitsILi64ELi128ELi128ELi4ELb0ELb0EN7cutlass6half_tE19Flash_kernel_traitsILi64ELi128ELi128ELi4ES3_EELb0ELb1ELb0ELb0ELb0ELb1ELb1ELb0EEEvNS_16Flash_fwd_paramsE:
.text._ZN5flash16flash_fwd_kernelI23Flash_fwd_kernel_traitsILi64ELi128ELi128ELi4ELb0ELb0EN7cutlass6half_tE19Flash_kernel_traitsILi64ELi128ELi128ELi4ES3_EELb0ELb1ELb0ELb0ELb0ELb1ELb1ELb0EEEvNS_16Flash_fwd_paramsE:
        /* <DEDUP_REMOVED lines=55> */
.L_x_108:
[----:B------:R-:W-:-:S05]  /*0370*/  ULDC UR5, c[0x0][0x2c8] ;  /* 0x0000b20000057ab9 */ /* 0x000fca0000000800 */
.L_x_109:
        /* <DEDUP_REMOVED lines=93> */
[----:B------:R-:W-:-:S03]  /*0950*/  @UP0 ULDC.64 UR10, c[0x0][0x248] ;  /* 0x00009200000a0ab9 */ /* 0x000fc60000000a00 */
[----:B------:R-:W4:Y:S02]  /*0960*/  F2I.FTZ.U32.TRUNC.NTZ R3, R2 ;  /* 0x0000000200037305 */ /* 0x000f24000021f000 */
[----:B------:R-:W2:Y:S01]  /*0970*/  @!P0 LDC.64 R22, c[0x0][0x240] ;  /* 0x00009000ff168b82 */ /* 0x000ea20000000a00 */
        /* <DEDUP_REMOVED lines=23> */
[----:B------:R-:W-:Y:S01]  /*0af0*/  IADD3 R4, P4, R28, UR26, RZ ;  /* 0x0000001a1c047c10 */ /* 0x000fe2000ff9e0ff */
[----:B------:R-:W-:Y:S01]  /*0b00*/  @UP0 UIMAD.WIDE.U32 UR26, UR25, UR10, URZ ;  /* 0x0000000a191a02a5 */ /* 0x000fe2000f8e003f */
        /* <DEDUP_REMOVED lines=12> */
[----:B------:R-:W-:Y:S01]  /*0bd0*/  VIADD R3, R5, UR7 ;  /* 0x0000000705037c36 */ /* 0x000fe20008000000 */
[----:B------:R-:W-:Y:S01]  /*0be0*/  @UP0 UIMAD UR25, UR25, UR11, URZ ;  /* 0x0000000b191902a4 */ /* 0x000fe2000f8e023f */
[----:B------:R-:W-:-:S03]  /*0bf0*/  ISETP.GE.AND P4, PT, R0, RZ, PT ;  /* 0x000000ff0000720c */ /* 0x000fc60003f86270 */
[----:B------:R-:W-:Y:S01]  /*0c00*/  @UP0 UIADD3 UR25, UR27, UR25, URZ ;  /* 0x000000191b190290 */ /* 0x000fe2000fffe03f */
[----:B----4-:R-:W-:-:S03]  /*0c10*/  @!P3 IMAD R0, R53, R6, RZ ;  /* 0x000000063500b224 */ /* 0x010fc600078e02ff */
        /* <DEDUP_REMOVED lines=106> */
[----:B------:R-:W-:Y:S01]  /*12c0*/  UIMAD UR25, UR25, UR6, URZ ;  /* 0x00000006191972a4 */ /* 0x000fe2000f8e023f */
[----:B------:R-:W-:-:S03]  /*12d0*/  UMOV UR26, UR30 ;  /* 0x0000001e001a7c82 */ /* 0x000fc60008000000 */
[----:B------:R-:W-:Y:S02]  /*12e0*/  UIMAD UR7, UR23, UR7, UR25 ;  /* 0x00000007170772a4 */ /* 0x000fe4000f8e0219 */
[----:B------:R-:W-:-:S04]  /*12f0*/  UIMAD.WIDE.U32 UR26, UR23, UR6, UR26 ;  /* 0x00000006171a72a5 */ /* 0x000fc8000f8e001a */
[----:B------:R-:W-:Y:S02]  /*1300*/  UIADD3 UR25, UR27, UR7, URZ ;  /* 0x000000071b197290 */ /* 0x000fe4000fffe03f */
.L_x_111:
[----:B------:R-:W-:Y:S01]  /*1310*/  @!P2 IADD3 R17, P5, R52, 0x60, RZ ;  /* 0x000000603411a810 */ /* 0x000fe20007fbe0ff */
[----:B------:R-:W-:-:S12]  /*1320*/  @P0 BRA `(.L_x_112) ;  /* 0x0000000000300947 */ /* 0x000fd80003800000 */
[----:B------:R-:W-:Y:S01]  /*1330*/  USHF.R.S32.HI UR6, URZ, 0x1f, UR24 ;  /* 0x0000001f3f067899 */ /* 0x000fe20008011418 */
[----:B------:R-:W-:Y:S01]  /*1340*/  ULDC.64 UR8, c[0x0][0x250] ;  /* 0x0000940000087ab9 */ /* 0x000fe20000000a00 */
[----:B------:R-:W-:Y:S02]  /*1350*/  USHF.R.S32.HI UR22, URZ, 0x1f, UR23 ;  /* 0x0000001f3f167899 */ /* 0x000fe40008011417 */
[----:B------:R-:W-:Y:S02]  /*1360*/  UIMAD UR6, UR6, UR8, URZ ;  /* 0x00000008060672a4 */ /* 0x000fe4000f8e023f */
[----:B------:R-:W-:Y:S02]  /*1370*/  UIMAD.WIDE.U32 UR28, UR24, UR8, URZ ;  /* 0x00000008181c72a5 */ /* 0x000fe4000f8e003f */
[----:B------:R-:W-:-:S03]  /*1380*/  UIMAD UR24, UR24, UR9, UR6 ;  /* 0x00000009181872a4 */ /* 0x000fc6000f8e0206 */
[----:B------:R-:W-:Y:S01]  /*1390*/  ULDC.64 UR6, c[0x0][0x238] ;  /* 0x00008e0000067ab9 */ /* 0x000fe20000000a00 */
[----:B------:R-:W-:Y:S02]  /*13a0*/  UIADD3 UR29, UR29, UR24, URZ ;  /* 0x000000181d1d7290 */ /* 0x000fe4000fffe03f */
[----:B------:R-:W-:Y:S02]  /*13b0*/  UIMAD UR22, UR22, UR6, URZ ;  /* 0x00000006161672a4 */ /* 0x000fe4000f8e023f */
[----:B------:R-:W-:Y:S02]  /*13c0*/  UIMAD.WIDE.U32 UR28, UR23, UR6, UR28 ;  /* 0x00000006171c72a5 */ /* 0x000fe4000f8e001c */
[----:B------:R-:W-:-:S04]  /*13d0*/  UIMAD UR22, UR23, UR7, UR22 ;  /* 0x00000007171672a4 */ /* 0x000fc8000f8e0216 */
[----:B------:R-:W-:-:S12]  /*13e0*/  UIADD3 UR22, UR29, UR22, URZ ;  /* 0x000000161d167290 */ /* 0x000fd8000fffe03f */
.L_x_112:
        /* <DEDUP_REMOVED lines=33> */
[----:B------:R-:W-:Y:S01]  /*1600*/  USHF.L.U32 UR23, UR8, 0x7, URZ ;  /* 0x0000000708177899 */ /* 0x000fe2000800063f */
[----:B------:R-:W-:Y:S01]  /*1610*/  @!P2 IMAD.WIDE.U32 R2, R17, R26, R2 ;  /* 0x0000001a1102a225 */ /* 0x000fe200078e0002 */
[----:B------:R-:W-:-:S03]  /*1620*/  SHF.R.S32.HI R132, RZ, 0x5, R249 ;  /* 0x00000005ff847819 */ /* 0x000fc600000114f9 */
        /* <DEDUP_REMOVED lines=75> */
[----:B------:R-:W-:-:S03]  /*1ae0*/  @!P1 IMAD.WIDE.U32 R4, R5, 0x30, R2 ;  /* 0x0000003005049825 */ /* 0x000fc600078e0002 */
        /* <DEDUP_REMOVED lines=43> */
[----:B------:R-:W-:Y:S01]  /*1da0*/  IMAD.U32 R5, RZ, RZ, UR10 ;  /* 0x0000000aff057e24 */ /* 0x000fe2000f8e00ff */
[----:B---3--:R-:W3:Y:S01]  /*1db0*/  @!P2 LDC.64 R12, c[0x0][0x218] ;  /* 0x00008600ff0cab82 */ /* 0x008ee20000000a00 */
[----:B------:R-:W-:-:S02]  /*1dc0*/  IADD3 R8, P5, R6, UR28, RZ ;  /* 0x0000001c06087c10 */ /* 0x000fc4000ffbe0ff */
[C---:B-1----:R-:W-:Y:S02]  /*1dd0*/  @!P4 LEA R6, P1, R4.reuse, R18, 0x1 ;  /* 0x000000120406c211 */ /* 0x042fe400078208ff */
[----:B------:R-:W-:Y:S01]  /*1de0*/  IADD3.X R9, R7, UR22, R0, P5, !PT ;  /* 0x0000001607097c10 */ /* 0x000fe2000affe400 */
[----:B------:R-:W-:Y:S01]  /*1df0*/  IMAD.U32 R0, RZ, RZ, UR10 ;  /* 0x0000000aff007e24 */ /* 0x000fe2000f8e00ff */
[----:B------:R-:W-:Y:S01]  /*1e00*/  @!P4 LEA.HI.X R7, R4, R19, R11, 0x1, P1 ;  /* 0x000000130407c211 */ /* 0x000fe200008f0c0b */
[--C-:B------:R-:W-:Y:S01]  /*1e10*/  @!P3 IMAD.WIDE.U32 R4, R5, 0x60, R2.reuse ;  /* 0x000000600504b825 */ /* 0x100fe200078e0002 */
[----:B------:R-:W-:Y:S01]  /*1e20*/  @!UP0 UIMAD UR22, UR11, 0x70, URZ ;  /* 0x000000700b1688a4 */ /* 0x000fe2000f8e023f */
[----:B------:R-:W-:Y:S02]  /*1e30*/  ISETP.GE.AND P1, PT, R10, UR15, PT ;  /* 0x0000000f0a007c0c */ /* 0x000fe4000bf26270 */
[----:B------:R2:W-:Y:S01]  /*1e40*/  @!P4 LDGSTS.E.BYPASS.LTC128B.128 [R17+0x6800], desc[UR16][R6.64] ;  /* 0x068000000611cfae */ /* 0x0005e2000b901d50 */
[----:B------:R-:W-:Y:S01]  /*1e50*/  @!P3 VIADD R5, R5, UR6 ;  /* 0x000000060505bc36 */ /* 0x000fe20008000000 */
[----:B------:R-:W-:Y:S01]  /*1e60*/  ULDC.64 UR6, c[0x0][0x268] ;  /* 0x00009a0000067ab9 */ /* 0x000fe20000000a00 */
[----:B------:R-:W-:-:S04]  /*1e70*/  @!P2 IMAD.WIDE.U32 R2, R0, 0x70, R2 ;  /* 0x000000700002a825 */ /* 0x000fc800078e0002 */
[----:B------:R-:W-:Y:S01]  /*1e80*/  @!P2 VIADD R3, R3, UR22 ;  /* 0x000000160303ac36 */ /* 0x000fe20008000000 */
[----:B------:R-:W-:Y:S01]  /*1e90*/  USHF.L.U64.HI UR22, UR8, 0x7, UR9 ;  /* 0x0000000708167899 */ /* 0x000fe20008010209 */
[----:B------:R-:W-:Y:S02]  /*1ea0*/  IMAD R0, R39, UR6, RZ ;  /* 0x0000000627007c24 */ /* 0x000fe4000f8e02ff */
[C---:B------:R-:W-:Y:S01]  /*1eb0*/  IMAD.WIDE.U32 R50, R32.reuse, UR6, R8 ;  /* 0x0000000620327c25 */ /* 0x040fe2000f8e0008 */
        /* <DEDUP_REMOVED lines=136> */
[----:B------:R-:W-:Y:S01]  /*2740*/  IMAD.MOV.U32 R0, RZ, RZ, 0x10 ;  /* 0x00000010ff007424 */ /* 0x000fe200078e00ff */
[----:B------:R-:W-:Y:S01]  /*2750*/  @!P2 LEA.HI.X R11, R6, R15, R7, 0x1, P4 ;  /* 0x0000000f060ba211 */ /* 0x000fe200020f0c07 */
[----:B------:R-:W-:Y:S01]  /*2760*/  IMAD R6, R132, 0x400, R211 ;  /* 0x0000040084067824 */ /* 0x000fe200078e02d3 */
[----:B------:R-:W-:Y:S01]  /*2770*/  @!P5 LEA.HI.X R13, R4, R19, R5, 0x1, P0 ;  /* 0x00000013040dd211 */ /* 0x000fe200000f0c05 */
[----:B------:R-:W-:Y:S01]  /*2780*/  @P2 STS.128 [R238+0xa800], RZ ;  /* 0x00a800ffee002388 */ /* 0x000fe20000000c00 */
[C---:B--2---:R-:W-:Y:S01]  /*2790*/  @!P1 LEA R4, P0, R2.reuse, R16, 0x1 ;  /* 0x0000001002049211 */ /* 0x044fe200078008ff */
[----:B------:R-:W-:Y:S01]  /*27a0*/  VIADD R230, R135, 0x4040 ;  /* 0x0000404087e67836 */ /* 0x000fe20000000000 */
[----:B------:R-:W-:Y:S01]  /*27b0*/  ULDC UR15, c[0x0][0x39c] ;  /* 0x0000e700000f7ab9 */ /* 0x000fe20000000800 */
[----:B------:R-:W-:Y:S01]  /*27c0*/  @!PT LDS RZ, [RZ] ;  /* 0x00000000fffff984 */ /* 0x000fe20000000800 */
[----:B------:R-:W-:Y:S01]  /*27d0*/  @!PT LDS RZ, [RZ] ;  /* 0x00000000fffff984 */ /* 0x000fe20000000800 */
[----:B------:R-:W-:Y:S01]  /*27e0*/  @!PT LDS RZ, [RZ] ;  /* 0x00000000fffff984 */ /* 0x000fe20000000800 */
[----:B------:R1:W-:Y:S01]  /*27f0*/  @!P2 LDGSTS.E.BYPASS.LTC128B.128 [R238+0xa800], desc[UR16][R10.64] ;  /* 0x0a8000000aeeafae */ /* 0x0003e2000b901d50 */
[----:B------:R-:W-:Y:S01]  /*2800*/  @!P1 LEA.HI.X R5, R2, R17, R3, 0x1, P0 ;  /* 0x0000001102059211 */ /* 0x000fe200000f0c03 */
[----:B------:R-:W-:-:S02]  /*2810*/  IMAD.IADD R2, R215, 0x1, R6 ;  /* 0x00000001d7027824 */ /* 0x000fc400078e0206 */
[----:B------:R-:W-:Y:S01]  /*2820*/  @P5 STS.128 [R238+0xb000], RZ ;  /* 0x00b000ffee005388 */ /* 0x000fe20000000c00 */
[----:B------:R-:W-:Y:S02]  /*2830*/  IMAD.MOV.U32 R3, RZ, RZ, 0x20 ;  /* 0x00000020ff037424 */ /* 0x000fe400078e00ff */
[----:B------:R-:W-:Y:S01]  /*2840*/  LEA R226, R2, UR4, 0x1 ;  /* 0x0000000402e27c11 */ /* 0x000fe2000f8e08ff */
[----:B------:R-:W-:Y:S01]  /*2850*/  @!PT LDS RZ, [RZ] ;  /* 0x00000000fffff984 */ /* 0x000fe20000000800 */
[----:B------:R-:W-:Y:S01]  /*2860*/  @!PT LDS RZ, [RZ] ;  /* 0x00000000fffff984 */ /* 0x000fe20000000800 */
[----:B------:R-:W-:Y:S01]  /*2870*/  @!PT LDS RZ, [RZ] ;  /* 0x00000000fffff984 */ /* 0x000fe20000000800 */
[----:B------:R2:W-:Y:S04]  /*2880*/  @!P5 LDGSTS.E.BYPASS.LTC128B.128 [R238+0xb000], desc[UR16][R12.64] ;  /* 0x0b0000000ceedfae */ /* 0x0005e8000b901d50 */
[----:B------:R-:W-:Y:S04]  /*2890*/  @P1 STS.128 [R238+0xb800], RZ ;  /* 0x00b800ffee001388 */ /* 0x000fe80000000c00 */
[----:B------:R-:W-:Y:S01]  /*28a0*/  @!PT LDS RZ, [RZ] ;  /* 0x00000000fffff984 */ /* 0x000fe20000000800 */
[----:B------:R-:W-:Y:S01]  /*28b0*/  @!PT LDS RZ, [RZ] ;  /* 0x00000000fffff984 */ /* 0x000fe20000000800 */
[----:B------:R-:W-:Y:S01]  /*28c0*/  @!PT LDS RZ, [RZ] ;  /* 0x00000000fffff984 */ /* 0x000fe20000000800 */
[----:B------:R3:W-:Y:S01]  /*28d0*/  @!P1 LDGSTS.E.BYPASS.LTC128B.128 [R238+0xb800], desc[UR16][R4.64] ;  /* 0x0b80000004ee9fae */ /* 0x0007e2000b901d50 */
[----:B------:R-:W-:-:S02]  /*28e0*/  R2P PR, R28, 0x6 ;  /* 0x000000061c007804 */ /* 0x000fc40000000000 */
[----:B------:R-:W-:Y:S01]  /*28f0*/  LOP3.LUT P0, RZ, R46, 0x2, RZ, 0xc0, !PT ;  /* 0x000000022eff7812 */ /* 0x000fe2000780c0ff */
[----:B------:R-:W-:Y:S02]  /*2900*/  LDSM.16.M88.4 R20, [R226] ;  /* 0x00000000e214783b */ /* 0x000fe40000000200 */
[C---:B------:R-:W-:Y:S02]  /*2910*/  SEL R2, R0.reuse, 0xfffffff0, !P1 ;  /* 0xfffffff000027807 */ /* 0x040fe40004800000 */
[----:B------:R-:W4:Y:S01]  /*2920*/  LDSM.16.M88.4 R24, [R135+0x4000] ;  /* 0x004000008718783b */ /* 0x000f220000000200 */
[----:B------:R-:W-:Y:S02]  /*2930*/  SEL R0, R0, 0xfffffff0, !P0 ;  /* 0xfffffff000007807 */ /* 0x000fe40004000000 */
[--C-:B------:R-:W-:Y:S01]  /*2940*/  IMAD R229, R2, 0x2, R226.reuse ;  /* 0x0000000202e57824 */ /* 0x100fe200078e02e2 */
[----:B------:R-:W5:Y:S01]  /*2950*/  LDSM.16.M88.4 R16, [R226+0x2000] ;  /* 0x00200000e210783b */ /* 0x000f620000000200 */
[----:B------:R-:W-:Y:S01]  /*2960*/  LOP3.LUT P0, RZ, R46, 0x4, RZ, 0xc0, !PT ;  /* 0x000000042eff7812 */ /* 0x000fe2000780c0ff */
[----:B------:R-:W-:Y:S01]  /*2970*/  IMAD R225, R0, 0x2, R135 ;  /* 0x0000000200e17824 */ /* 0x000fe200078e0287 */
[----:B------:R-:W-:Y:S01]  /*2980*/  SEL R3, R3, 0xffffffe0, !P2 ;  /* 0xffffffe003037807 */ /* 0x000fe20005000000 */
[----:B-1----:R-:W-:Y:S04]  /*2990*/  LDSM.16.M88.4 R8, [R229+0x2000] ;  /* 0x00200000e508783b */ /* 0x002fe80000000200 */
[----:B--2---:R-:W-:Y:S01]  /*29a0*/  LDSM.16.M88.4 R12, [R229] ;  /* 0x00000000e50c783b */ /* 0x004fe20000000200 */
[----:B------:R-:W-:-:S03]  /*29b0*/  IMAD R227, R3, 0x2, R226 ;  /* 0x0000000203e37824 */ /* 0x000fc600078e02e2 */
[----:B------:R-:W1:Y:S01]  /*29c0*/  LDSM.16.M88.4 R28, [R225+0x4000] ;  /* 0x00400000e11c783b */ /* 0x000e620000000200 */
[----:B------:R-:W-:Y:S02]  /*29d0*/  IMAD R228, R2, 0x2, R227 ;  /* 0x0000000202e47824 */ /* 0x000fe400078e02e3 */
[----:B---3--:R-:W-:Y:S01]  /*29e0*/  VIADD R4, R135, 0x4000 ;  /* 0x0000400087047836 */ /* 0x008fe20000000000 */
[----:B------:R-:W-:Y:S03]  /*29f0*/  LDSM.16.M88.4 R32, [R227] ;  /* 0x00000000e320783b */ /* 0x000fe60000000200 */
[----:B------:R-:W-:Y:S01]  /*2a00*/  @P0 VIADD R230, R4, 0xffffffc0 ;  /* 0xffffffc004e60836 */ /* 0x000fe20000000000 */
[----:B------:R-:W-:Y:S03]  /*2a10*/  LDSM.16.M88.4 R68, [R135+0x4800] ;  /* 0x004800008744783b */ /* 0x000fe60000000200 */
[----:B------:R-:W-:Y:S01]  /*2a20*/  IMAD R224, R0, 0x2, R230 ;  /* 0x0000000200e07824 */ /* 0x000fe200078e02e6 */
[----:B------:R-:W2:Y:S04]  /*2a30*/  LDSM.16.M88.4 R48, [R230] ;  /* 0x00000000e630783b */ /* 0x000ea80000000200 */
[----:B------:R-:W3:Y:S04]  /*2a40*/  LDSM.16.M88.4 R4, [R227+0x2000] ;  /* 0x00200000e304783b */ /* 0x000ee80000000200 */
[----:B------:R-:W3:Y:S01]  /*2a50*/  LDSM.16.M88.4 R64, [R135+0x5000] ;  /* 0x005000008740783b */ /* 0x000ee20000000200 */
[-C--:B----4-:R-:W-:Y:S03]  /*2a60*/  HMMA.16816.F32 R36, R20, R24.reuse, RZ ;  /* 0x000000181424723c */ /* 0x090fe600000018ff */
[----:B------:R-:W4:Y:S04]  /*2a70*/  LDSM.16.M88.4 R60, [R135+0x5800] ;  /* 0x00580000873c783b */ /* 0x000f280000000200 */
[----:B------:R-:W4:Y:S01]  /*2a80*/  LDSM.16.M88.4 R56, [R135+0x6000] ;  /* 0x006000008738783b */ /* 0x000f220000000200 */
[C---:B-----5:R-:W-:Y:S03]  /*2a90*/  HMMA.16816.F32 R40, R16.reuse, R24, RZ ;  /* 0x000000181028723c */ /* 0x060fe600000018ff */
[----:B------:R-:W5:Y:S03]  /*2aa0*/  LDSM.16.M88.4 R52, [R135+0x6800] ;  /* 0x006800008734783b */ /* 0x000f660000000200 */
[-C--:B------:R-:W-:Y:S01]  /*2ab0*/  HMMA.16816.F32 R72, R16, R26.reuse, RZ ;  /* 0x0000001a1048723c */ /* 0x080fe200000018ff */
[----:B------:R-:W0:Y:S05]  /*2ac0*/  LDGDEPBAR ;  /* 0x00000000000079af */ /* 0x000e2a0000000000 */
[----:B------:R-:W-:Y:S06]  /*2ad0*/  HMMA.16816.F32 R44, R20, R26, RZ ;  /* 0x0000001a142c723c */ /* 0x000fec00000018ff */
[-C--:B-1----:R-:W-:Y:S01]  /*2ae0*/  HMMA.16816.F32 R76, R12, R28.reuse, R36 ;  /* 0x0000001c0c4c723c */ /* 0x082fe20000001824 */
[----:B------:R-:W-:Y:S05]  /*2af0*/  LDSM.16.M88.4 R36, [R135+0x7800] ;  /* 0x007800008724783b */ /* 0x000fea0000000200 */
[C---:B------:R-:W-:Y:S01]  /*2b00*/  HMMA.16816.F32 R24, R8.reuse, R28, R40 ;  /* 0x0000001c0818723c */ /* 0x040fe20000001828 */
[----:B------:R-:W1:Y:S05]  /*2b10*/  LDSM.16.M88.4 R40, [R135+0x7000] ;  /* 0x007000008728783b */ /* 0x000e6a0000000200 */
[-C--:B------:R-:W-:Y:S01]  /*2b20*/  HMMA.16816.F32 R96, R8, R30.reuse, R72 ;  /* 0x0000001e0860723c */ /* 0x080fe20000001848 */
[----:B------:R-:W-:Y:S05]  /*2b30*/  LDSM.16.M88.4 R72, [R224] ;  /* 0x00000000e048783b */ /* 0x000fea0000000200 */
[----:B------:R-:W-:Y:S01]  /*2b40*/  HMMA.16816.F32 R84, R12, R30, R44 ;  /* 0x0000001e0c54723c */ /* 0x000fe2000000182c */
[----:B------:R-:W1:Y:S04]  /*2b50*/  LDSM.16.M88.4 R28, [R228] ;  /* 0x00000000e41c783b */ /* 0x000e680000000200 */
[----:B------:R-:W1:Y:S01]  /*2b60*/  LDSM.16.M88.4 R44, [R225+0x4800] ;  /* 0x00480000e12c783b */ /* 0x000e620000000200 */
[-C--:B--2---:R-:W-:Y:S06]  /*2b70*/  HMMA.16816.F32 R76, R32, R48.reuse, R76 ;  /* 0x00000030204c723c */ /* 0x084fec000000184c */
[----:B---3--:R-:W-:Y:S01]  /*2b80*/  HMMA.16816.F32 R88, R4, R48, R24 ;  /* 0x000000300458723c */ /* 0x008fe20000001818 */
[----:B------:R-:W2:Y:S05]  /*2b90*/  LDSM.16.M88.4 R24, [R228+0x2000] ;  /* 0x00200000e418783b */ /* 0x000eaa0000000200 */
[C---:B------:R-:W-:Y:S06]  /*2ba0*/  HMMA.16816.F32 R80, R16.reuse, R68, RZ ;  /* 0x000000441050723c */ /* 0x040fec00000018ff */
[C---:B------:R-:W-:Y:S06]  /*2bb0*/  HMMA.16816.F32 R92, R16.reuse, R70, RZ ;  /* 0x00000046105c723c */ /* 0x040fec00000018ff */
[C---:B------:R-:W-:Y:S06]  /*2bc0*/  HMMA.16816.F32 R104, R16.reuse, R64, RZ ;  /* 0x000000401068723c */ /* 0x040fec00000018ff */
[C---:B------:R-:W-:Y:S06]  /*2bd0*/  HMMA.16816.F32 R112, R16.reuse, R66, RZ ;  /* 0x000000421070723c */ /* 0x040fec00000018ff */
[C---:B----4-:R-:W-:Y:S06]  /*2be0*/  HMMA.16816.F32 R116, R16.reuse, R60, RZ ;  /* 0x0000003c1074723c */ /* 0x050fec00000018ff */
[C---:B------:R-:W-:Y:S06]  /*2bf0*/  HMMA.16816.F32 R120, R16.reuse, R62, RZ ;  /* 0x0000003e1078723c */ /* 0x040fec00000018ff */
[C---:B------:R-:W-:Y:S06]  /*2c00*/  HMMA.16816.F32 R124, R16.reuse, R56, RZ ;  /* 0x00000038107c723c */ /* 0x040fec00000018ff */
[C---:B------:R-:W-:Y:S06]  /*2c10*/  HMMA.16816.F32 R128, R16.reuse, R58, RZ ;  /* 0x0000003a1080723c */ /* 0x040fec00000018ff */
[C---:B-----5:R-:W-:Y:S06]  /*2c20*/  HMMA.16816.F32 R136, R16.reuse, R52, RZ ;  /* 0x000000341088723c */ /* 0x060fec00000018ff */
[C---:B------:R-:W-:Y:S06]  /*2c30*/  HMMA.16816.F32 R140, R16.reuse, R54, RZ ;  /* 0x00000036108c723c */ /* 0x040fec00000018ff */
[C---:B-1----:R-:W-:Y:S06]  /*2c40*/  HMMA.16816.F32 R144, R16.reuse, R40, RZ ;  /* 0x000000281090723c */ /* 0x042fec00000018ff */
[C---:B------:R-:W-:Y:S06]  /*2c50*/  HMMA.16816.F32 R148, R16.reuse, R42, RZ ;  /* 0x0000002a1094723c */ /* 0x040fec00000018ff */
[C---:B------:R-:W-:Y:S06]  /*2c60*/  HMMA.16816.F32 R152, R16.reuse, R36, RZ ;  /* 0x000000241098723c */ /* 0x040fec00000018ff */
[----:B------:R-:W-:Y:S06]  /*2c70*/  HMMA.16816.F32 R156, R16, R38, RZ ;  /* 0x00000026109c723c */ /* 0x000fec00000018ff */
[----:B------:R-:W-:Y:S06]  /*2c80*/  HMMA.16816.F32 R16, R20, R68, RZ ;  /* 0x000000441410723c */ /* 0x000fec00000018ff */
[----:B------:R-:W-:Y:S06]  /*2c90*/  HMMA.16816.F32 R76, R28, R72, R76 ;  /* 0x000000481c4c723c */ /* 0x000fec000000184c */
[C---:B------:R-:W-:Y:S06]  /*2ca0*/  HMMA.16816.F32 R192, R20.reuse, R36, RZ ;  /* 0x0000002414c0723c */ /* 0x040fec00000018ff */
[----:B------:R-:W-:Y:S06]  /*2cb0*/  HMMA.16816.F32 R196, R20, R38, RZ ;  /* 0x0000002614c4723c */ /* 0x000fec00000018ff */
[----:B------:R-:W-:Y:S06]  /*2cc0*/  HMMA.16816.F32 R36, R32, R50, R84 ;  /* 0x000000322024723c */ /* 0x000fec0000001854 */
[----:B------:R-:W-:Y:S01]  /*2cd0*/  HMMA.16816.F32 R184, R20, R40, RZ ;  /* 0x0000002814b8723c */ /* 0x000fe200000018ff */
[----:B------:R-:W-:-:S04]  /*2ce0*/  FMUL.FTZ R0, R76, UR15 ;  /* 0x0000000f4c007c20 */ /* 0x000fc80008410000 */
[----:B------:R1:W-:Y:S01]  /*2cf0*/  MUFU.TANH R248, R0 ;  /* 0x0000000000f87308 */ /* 0x0003e20000002400 */
[----:B------:R-:W-:Y:S06]  /*2d00*/  HMMA.16816.F32 R188, R20, R42, RZ ;  /* 0x0000002a14bc723c */ /* 0x000fec00000018ff */
[----:B------:R-:W-:Y:S01]  /*2d10*/  HMMA.16816.F32 R40, R12, R44, R16 ;  /* 0x0000002c0c28723c */ /* 0x000fe20000001810 */
[----:B------:R-:W3:Y:S05]  /*2d20*/  LDSM.16.M88.4 R16, [R230+0x800] ;  /* 0x00080000e610783b */ /* 0x000eea0000000200 */
[----:B------:R-:W-:Y:S01]  /*2d30*/  HMMA.16816.F32 R168, R20, R56, RZ ;  /* 0x0000003814a8723c */ /* 0x000fe200000018ff */
[----:B-1----:R-:W-:-:S05]  /*2d40*/  FMUL.FTZ R0, R77, UR15 ;  /* 0x0000000f4d007c20 */ /* 0x002fca0008410000 */
[----:B------:R-:W-:Y:S01]  /*2d50*/  HMMA.16816.F32 R172, R20, R58, RZ ;  /* 0x0000003a14ac723c */ /* 0x000fe200000018ff */
[----:B------:R1:W4:Y:S05]  /*2d60*/  MUFU.TANH R246, R0 ;  /* 0x0000000000f67308 */ /* 0x00032a0000002400 */
[----:B--2---:R-:W-:Y:S06]  /*2d70*/  HMMA.16816.F32 R56, R24, R72, R88 ;  /* 0x000000481838723c */ /* 0x004fec0000001858 */
[----:B------:R-:W-:Y:S06]  /*2d80*/  HMMA.16816.F32 R48, R4, R50, R96 ;  /* 0x000000320430723c */ /* 0x000fec0000001860 */
[----:B------:R-:W-:Y:S01]  /*2d90*/  HMMA.16816.F32 R176, R20, R52, RZ ;  /* 0x0000003414b0723c */ /* 0x000fe200000018ff */
[----:B-1----:R-:W-:-:S04]  /*2da0*/  FMUL.FTZ R0, R78, UR15 ;  /* 0x0000000f4e007c20 */ /* 0x002fc80008410000 */
[----:B------:R1:W-:Y:S01]  /*2db0*/  MUFU.TANH R247, R0 ;  /* 0x0000000000f77308 */ /* 0x0003e20000002400 */
[----:B------:R-:W-:Y:S06]  /*2dc0*/  HMMA.16816.F32 R180, R20, R54, RZ ;  /* 0x0000003614b4723c */ /* 0x000fec00000018ff */
[----:B------:R-:W-:Y:S01]  /*2dd0*/  HMMA.16816.F32 R52, R28, R74, R36 ;  /* 0x0000004a1c34723c */ /* 0x000fe20000001824 */
[----:B------:R-:W2:Y:S05]  /*2de0*/  LDSM.16.M88.4 R36, [R224+0x800] ;  /* 0x00080000e024783b */ /* 0x000eaa0000000200 */
[----:B------:R-:W-:Y:S01]  /*2df0*/  HMMA.16816.F32 R68, R20, R70, RZ ;  /* 0x000000461444723c */ /* 0x000fe200000018ff */
[----:B-1----:R-:W-:-:S05]  /*2e00*/  FMUL.FTZ R0, R79, UR15 ;  /* 0x0000000f4f007c20 */ /* 0x002fca0008410000 */
[C---:B------:R-:W-:Y:S01]  /*2e10*/  HMMA.16816.F32 R160, R20.reuse, R60, RZ ;  /* 0x0000003c14a0723c */ /* 0x040fe200000018ff */
[----:B------:R1:W5:Y:S05]  /*2e20*/  MUFU.TANH R245, R0 ;  /* 0x0000000000f57308 */ /* 0x00036a0000002400 */
[----:B------:R-:W-:Y:S06]  /*2e30*/  HMMA.16816.F32 R164, R20, R62, RZ ;  /* 0x0000003e14a4723c */ /* 0x000fec00000018ff */
[----:B------:R-:W-:Y:S06]  /*2e40*/  HMMA.16816.F32 R60, R8, R44, R80 ;  /* 0x0000002c083c723c */ /* 0x000fec0000001850 */
[----:B------:R-:W-:Y:S01]  /*2e50*/  HMMA.16816.F32 R72, R24, R74, R48 ;  /* 0x0000004a1848723c */ /* 0x000fe20000001830 */
[----:B-1----:R-:W-:-:S04]  /*2e60*/  FMUL.FTZ R0, R56, UR15 ;  /* 0x0000000f38007c20 */ /* 0x002fc80008410000 */
[----:B------:R1:W-:Y:S01]  /*2e70*/  MUFU.TANH R244, R0 ;  /* 0x0000000000f47308 */ /* 0x0003e20000002400 */
[----:B---3--:R-:W-:Y:S01]  /*2e80*/  HMMA.16816.F32 R48, R32, R16, R40 ;  /* 0x000000102030723c */ /* 0x008fe20000001828 */
[----:B------:R-:W-:Y:S05]  /*2e90*/  LDSM.16.M88.4 R40, [R230+0x1000] ;  /* 0x00100000e628783b */ /* 0x000fea0000000200 */
[-C--:B------:R-:W-:Y:S06]  /*2ea0*/  HMMA.16816.F32 R88, R8, R46.reuse, R92 ;  /* 0x0000002e0858723c */ /* 0x080fec000000185c */
[----:B------:R-:W-:Y:S01]  /*2eb0*/  HMMA.16816.F32 R84, R12, R46, R68 ;  /* 0x0000002e0c54723c */ /* 0x000fe20000001844 */
[----:B-1----:R-:W-:-:S05]  /*2ec0*/  FMUL.FTZ R0, R57, UR15 ;  /* 0x0000000f39007c20 */ /* 0x002fca0008410000 */
[----:B------:R-:W-:Y:S01]  /*2ed0*/  HMMA.16816.F32 R44, R4, R16, R60 ;  /* 0x00000010042c723c */ /* 0x000fe2000000183c */
[----:B------:R1:W3:Y:S05]  /*2ee0*/  MUFU.TANH R242, R0 ;  /* 0x0000000000f27308 */ /* 0x0002ea0000002400 */
[C---:B------:R-:W-:Y:S06]  /*2ef0*/  HMMA.16816.F32 R100, R20.reuse, R64, RZ ;  /* 0x000000401464723c */ /* 0x040fec00000018ff */
[----:B------:R-:W-:Y:S01]  /*2f00*/  HMMA.16816.F32 R108, R20, R66, RZ ;  /* 0x00000042146c723c */ /* 0x000fe200000018ff */
[----:B------:R-:W4:Y:S05]  /*2f10*/  LDSM.16.M88.4 R20, [R225+0x5000] ;  /* 0x00500000e114783b */ /* 0x000f2a0000000200 */
[-C--:B--2---:R-:W-:Y:S01]  /*2f20*/  HMMA.16816.F32 R76, R28, R36.reuse, R48 ;  /* 0x000000241c4c723c */ /* 0x084fe20000001830 */
[----:B-1----:R-:W-:Y:S01]  /*2f30*/  FMUL.FTZ R0, R58, UR15 ;  /* 0x0000000f3a007c20 */ /* 0x002fe20008410000 */
[----:B------:R-:W-:Y:S03]  /*2f40*/  LDSM.16.M88.4 R48, [R224+0x1000] ;  /* 0x00100000e030783b */ /* 0x000fe60000000200 */
[----:B------:R1:W-:Y:S01]  /*2f50*/  MUFU.TANH R243, R0 ;  /* 0x0000000000f37308 */ /* 0x0003e20000002400 */
[----:B------:R-:W-:Y:S01]  /*2f60*/  HMMA.16816.F32 R80, R24, R36, R44 ;  /* 0x000000241850723c */ /* 0x000fe2000000182c */
[----:B------:R-:W2:Y:S01]  /*2f70*/  LDSM.16.M88.4 R44, [R225+0x6000] ;  /* 0x00600000e12c783b */ /* 0x000ea20000000200 */
[----:B-1----:R-:W-:-:S05]  /*2f80*/  FMUL.FTZ R0, R52, UR15 ;  /* 0x0000000f34007c20 */ /* 0x002fca0008410000 */
[----:B------:R1:W-:Y:S01]  /*2f90*/  MUFU.TANH R239, R0 ;  /* 0x0000000000ef7308 */ /* 0x0003e20000002400 */
[-C--:B----4-:R-:W-:Y:S06]  /*2fa0*/  HMMA.16816.F32 R64, R12, R20.reuse, R100 ;  /* 0x000000140c40723c */ /* 0x090fec0000001864 */
[----:B------:R-:W-:Y:S01]  /*2fb0*/  HMMA.16816.F32 R68, R8, R20, R104 ;  /* 0x000000140844723c */ /* 0x000fe20000001868 */
[----:B-1----:R-:W-:-:S04]  /*2fc0*/  FMUL.FTZ R0, R54, UR15 ;  /* 0x0000000f36007c20 */ /* 0x002fc80008410000 */
[----:B------:R1:W-:Y:S01]  /*2fd0*/  MUFU.TANH R240, R0 ;  /* 0x0000000000f07308 */ /* 0x0003e20000002400 */
[-C--:B------:R-:W-:Y:S06]  /*2fe0*/  HMMA.16816.F32 R104, R8, R22.reuse, R112 ;  /* 0x000000160868723c */ /* 0x080fec0000001870 */
[----:B------:R-:W-:Y:S01]  /*2ff0*/  HMMA.16816.F32 R92, R12, R22, R108 ;  /* 0x000000160c5c723c */ /* 0x000fe2000000186c */
[----:B------:R-:W4:Y:S05]  /*3000*/  LDSM.16.M88.4 R20, [R225+0x5800] ;  /* 0x00580000e114783b */ /* 0x000f2a0000000200 */
[----:B------:R-:W-:Y:S01]  /*3010*/  HMMA.16816.F32 R64, R32, R40, R64 ;  /* 0x000000282040723c */ /* 0x000fe20000001840 */
[----:B-1----:R-:W-:-:S05]  /*3020*/  FMUL.FTZ R0, R72, UR15 ;  /* 0x0000000f48007c20 */ /* 0x002fca0008410000 */
[----:B------:R-:W-:Y:S01]  /*3030*/  HMMA.16816.F32 R60, R4, R40, R68 ;  /* 0x00000028043c723c */ /* 0x000fe20000001844 */
[----:B------:R1:W-:Y:S05]  /*3040*/  MUFU.TANH R236, R0 ;  /* 0x0000000000ec7308 */ /* 0x0003ea0000002400 */
[----:B--2---:R-:W-:-:S12]  /*3050*/  HMMA.16816.F32 R100, R8, R44, R124 ;  /* 0x0000002c0864723c */ /* 0x004fd8000000187c */
[----:B------:R-:W-:Y:S01]  /*3060*/  HMMA.16816.F32 R68, R28, R48, R64 ;  /* 0x000000301c44723c */ /* 0x000fe20000001840 */
[----:B-1----:R-:W-:-:S04]  /*3070*/  FMUL.FTZ R0, R59, UR15 ;  /* 0x0000000f3b007c20 */ /* 0x002fc80008410000 */
[----:B------:R1:W2:Y:S01]  /*3080*/  MUFU.TANH R241, R0 ;  /* 0x0000000000f17308 */ /* 0x0002a20000002400 */
[C---:B----4-:R-:W-:Y:S06]  /*3090*/  HMMA.16816.F32 R96, R8.reuse, R22, R120 ;  /* 0x000000160860723c */ /* 0x050fec0000001878 */
[----:B------:R-:W-:Y:S01]  /*30a0*/  HMMA.16816.F32 R120, R8, R46, R128 ;  /* 0x0000002e0878723c */ /* 0x000fe20000001880 */
[----:B-1----:R-:W-:-:S05]  /*30b0*/  FMUL.FTZ R0, R74, UR15 ;  /* 0x0000000f4a007c20 */ /* 0x002fca0008410000 */
[----:B------:R-:W-:Y:S01]  /*30c0*/  HMMA.16816.F32 R64, R12, R20, R160 ;  /* 0x000000140c40723c */ /* 0x000fe200000018a0 */
[----:B------:R1:W4:Y:S02]  /*30d0*/  MUFU.TANH R237, R0 ;  /* 0x0000000000ed7308 */ /* 0x0003240000002400 */
[----:B-1----:R-:W-:-:S06]  /*30e0*/  FMUL.FTZ R0, R53, UR15 ;  /* 0x0000000f35007c20 */ /* 0x002fcc0008410000 */
[----:B------:R1:W4:Y:S02]  /*30f0*/  MUFU.TANH R235, R0 ;  /* 0x0000000000eb7308 */ /* 0x0003240000002400 */
[----:B-1----:R-:W-:Y:S02]  /*3100*/  FMUL.FTZ R0, R55, UR15 ;  /* 0x0000000f37007c20 */ /* 0x002fe40008410000 */
[-C--:B------:R-:W-:Y:S04]  /*3110*/  HMMA.16816.F32 R52, R4, R18.reuse, R88 ;  /* 0x000000120434723c */ /* 0x080fe80000001858 */
[----:B------:R1:W4:Y:S02]  /*3120*/  MUFU.TANH R234, R0 ;  /* 0x0000000000ea7308 */ /* 0x0003240000002400 */
[----:B------:R-:W-:Y:S06]  /*3130*/  HMMA.16816.F32 R16, R32, R18, R84 ;  /* 0x000000122010723c */ /* 0x000fec0000001854 */
[----:B------:R-:W-:Y:S06]  /*3140*/  HMMA.16816.F32 R88, R8, R20, R116 ;  /* 0x000000140858723c */ /* 0x000fec0000001874 */
[----:B------:R-:W-:Y:S01]  /*3150*/  HMMA.16816.F32 R116, R12, R46, R172 ;  /* 0x0000002e0c74723c */ /* 0x000fe200000018ac */
[----:B-1----:R-:W-:-:S04]  /*3160*/  FMUL.FTZ R0, R73, UR15 ;  /* 0x0000000f49007c20 */ /* 0x002fc80008410000 */
[----:B------:R1:W-:Y:S01]  /*3170*/  MUFU.TANH R233, R0 ;  /* 0x0000000000e97308 */ /* 0x0003e20000002400 */
[-C--:B------:R-:W-:Y:S01]  /*3180*/  HMMA.16816.F32 R56, R24, R38.reuse, R52 ;  /* 0x000000261838723c */ /* 0x080fe20000001834 */
[----:B------:R-:W5:Y:S05]  /*3190*/  LDSM.16.M88.4 R52, [R225+0x7000] ;  /* 0x00700000e134783b */ /* 0x000f6a0000000200 */
[----:B------:R-:W-:Y:S01]  /*31a0*/  HMMA.16816.F32 R16, R28, R38, R16 ;  /* 0x000000261c10723c */ /* 0x000fe20000001810 */
[----:B------:R-:W3:Y:S05]  /*31b0*/  LDSM.16.M88.4 R36, [R225+0x6800] ;  /* 0x00680000e124783b */ /* 0x000eea0000000200 */
[----:B------:R-:W-:Y:S01]  /*31c0*/  HMMA.16816.F32 R84, R12, R44, R168 ;  /* 0x0000002c0c54723c */ /* 0x000fe200000018a8 */
[----:B-1----:R-:W-:-:S05]  /*31d0*/  FMUL.FTZ R0, R75, UR15 ;  /* 0x0000000f4b007c20 */ /* 0x002fca0008410000 */
[----:B------:R-:W-:Y:S01]  /*31e0*/  HMMA.16816.F32 R72, R24, R48, R60 ;  /* 0x000000301848723c */ /* 0x000fe2000000183c */
[----:B------:R1:W-:Y:S02]  /*31f0*/  MUFU.TANH R232, R0 ;  /* 0x0000000000e87308 */ /* 0x0003e40000002400 */
[----:B-1----:R-:W-:-:S06]  /*3200*/  FMUL.FTZ R0, R76, UR15 ;  /* 0x0000000f4c007c20 */ /* 0x002fcc0008410000 */
[----:B------:R1:W-:Y:S01]  /*3210*/  MUFU.TANH R223, R0 ;  /* 0x0000000000df7308 */ /* 0x0003e20000002400 */
[----:B-----5:R-:W-:Y:S06]  /*3220*/  HMMA.16816.F32 R112, R12, R54, R188 ;  /* 0x000000360c70723c */ /* 0x020fec00000018bc */
[C---:B---3--:R-:W-:Y:S06]  /*3230*/  HMMA.16816.F32 R124, R8.reuse, R36, R136 ;  /* 0x00000024087c723c */ /* 0x048fec0000001888 */
[----:B------:R-:W-:Y:S01]  /*3240*/  HMMA.16816.F32 R128, R8, R38, R140 ;  /* 0x000000260880723c */ /* 0x000fe2000000188c */
[----:B-1----:R-:W-:-:S05]  /*3250*/  FMUL.FTZ R0, R78, UR15 ;  /* 0x0000000f4e007c20 */ /* 0x002fca0008410000 */
[C---:B------:R-:W-:Y:S01]  /*3260*/  HMMA.16816.F32 R136, R8.reuse, R52, R144 ;  /* 0x000000340888723c */ /* 0x040fe20000001890 */
[----:B------:R1:W3:Y:S05]  /*3270*/  MUFU.TANH R231, R0 ;  /* 0x0000000000e77308 */ /* 0x0002ea0000002400 */
[----:B------:R-:W-:Y:S06]  /*3280*/  HMMA.16816.F32 R140, R8, R54, R148 ;  /* 0x00000036088c723c */ /* 0x000fec0000001894 */
[----:B------:R-:W-:Y:S01]  /*3290*/  HMMA.16816.F32 R108, R12, R36, R176 ;  /* 0x000000240c6c723c */ /* 0x000fe200000018b0 */
[----:B-1----:R-:W-:-:S04]  /*32a0*/  FMUL.FTZ R0, R80, UR15 ;  /* 0x0000000f50007c20 */ /* 0x002fc80008410000 */
[----:B------:R1:W5:Y:S02]  /*32b0*/  MUFU.TANH R222, R0 ;  /* 0x0000000000de7308 */ /* 0x0003640000002400 */
[----:B-1----:R-:W-:-:S06]  /*32c0*/  FMUL.FTZ R0, R82, UR15 ;  /* 0x0000000f52007c20 */ /* 0x002fcc0008410000 */
[----:B------:R1:W5:Y:S02]  /*32d0*/  MUFU.TANH R221, R0 ;  /* 0x0000000000dd7308 */ /* 0x0003640000002400 */
[----:B-1----:R-:W-:-:S06]  /*32e0*/  FMUL.FTZ R0, R77, UR15 ;  /* 0x0000000f4d007c20 */ /* 0x002fcc0008410000 */
[----:B------:R1:W5:Y:S02]  /*32f0*/  MUFU.TANH R220, R0 ;  /* 0x0000000000dc7308 */ /* 0x0003640000002400 */
[----:B-1----:R-:W-:Y:S02]  /*3300*/  FMUL.FTZ R0, R79, UR15 ;  /* 0x0000000f4f007c20 */ /* 0x002fe40008410000 */
[----:B------:R-:W1:Y:S04]  /*3310*/  LDSM.16.M88.4 R76, [R225+0x7800] ;  /* 0x00780000e14c783b */ /* 0x000e680000000200 */
[----:B------:R2:W5:Y:S02]  /*3320*/  MUFU.TANH R134, R0 ;  /* 0x0000000000867308 */ /* 0x0005640000002400 */
[----:B--2---:R-:W-:-:S06]  /*3330*/  FMUL.FTZ R0, R81, UR15 ;  /* 0x0000000f51007c20 */ /* 0x004fcc0008410000 */
[----:B------:R2:W5:Y:S02]  /*3340*/  MUFU.TANH R217, R0 ;  /* 0x0000000000d97308 */ /* 0x0005640000002400 */
[----:B--2---:R-:W-:Y:S01]  /*3350*/  FMUL.FTZ R0, R83, UR15 ;  /* 0x0000000f53007c20 */ /* 0x004fe20008410000 */
[C---:B-1----:R-:W-:Y:S05]  /*3360*/  HMMA.16816.F32 R144, R8.reuse, R76, R152 ;  /* 0x0000004c0890723c */ /* 0x042fea0000001898 */
[----:B------:R1:W2:Y:S01]  /*3370*/  MUFU.TANH R216, R0 ;  /* 0x0000000000d87308 */ /* 0x0002a20000002400 */
[----:B------:R-:W-:Y:S06]  /*3380*/  HMMA.16816.F32 R148, R8, R78, R156 ;  /* 0x0000004e0894723c */ /* 0x000fec000000189c */
[-C--:B------:R-:W-:Y:S06]  /*3390*/  HMMA.16816.F32 R8, R32, R42.reuse, R92 ;  /* 0x0000002a2008723c */ /* 0x080fec000000185c */
[----:B------:R-:W-:Y:S01]  /*33a0*/  HMMA.16816.F32 R40, R4, R42, R104 ;  /* 0x0000002a0428723c */ /* 0x000fe20000001868 */
[----:B-1----:R-:W-:-:S04]  /*33b0*/  FMUL.FTZ R0, R16, UR15 ;  /* 0x0000000f10007c20 */ /* 0x002fc80008410000 */
[----:B------:R1:W-:Y:S01]  /*33c0*/  MUFU.TANH R214, R0 ;  /* 0x0000000000d67308 */ /* 0x0003e20000002400 */
[C---:B------:R-:W-:Y:S06]  /*33d0*/  HMMA.16816.F32 R80, R12.reuse, R22, R164 ;  /* 0x000000160c50723c */ /* 0x040fec00000018a4 */
[----:B------:R-:W-:Y:S01]  /*33e0*/  HMMA.16816.F32 R104, R12, R76, R192 ;  /* 0x0000004c0c68723c */ /* 0x000fe200000018c0 */
[----:B-1----:R-:W-:-:S11]  /*33f0*/  FMUL.FTZ R0, R17, UR15 ;  /* 0x0000000f11007c20 */ /* 0x002fd60008410000 */
[----:B------:R-:W-:Y:S01]  /*3400*/  HMMA.16816.F32 R60, R24, R50, R40 ;  /* 0x00000032183c723c */ /* 0x000fe20000001828 */
[----:B------:R1:W-:Y:S02]  /*3410*/  MUFU.TANH R219, R0 ;  /* 0x0000000000db7308 */ /* 0x0003e40000002400 */
[----:B-1----:R-:W-:-:S06]  /*3420*/  FMUL.FTZ R0, R18, UR15 ;  /* 0x0000000f12007c20 */ /* 0x002fcc0008410000 */
[----:B------:R1:W-:Y:S02]  /*3430*/  MUFU.TANH R212, R0 ;  /* 0x0000000000d47308 */ /* 0x0003e40000002400 */
[----:B-1----:R-:W-:Y:S02]  /*3440*/  FMUL.FTZ R0, R19, UR15 ;  /* 0x0000000f13007c20 */ /* 0x002fe40008410000 */
[----:B------:R-:W1:Y:S04]  /*3450*/  LDSM.16.M88.4 R16, [R230+0x1800] ;  /* 0x00180000e610783b */ /* 0x000e680000000200 */
[----:B------:R4:W2:Y:S02]  /*3460*/  MUFU.TANH R218, R0 ;  /* 0x0000000000da7308 */ /* 0x0008a40000002400 */
[----:B----4-:R-:W-:-:S06]  /*3470*/  FMUL.FTZ R0, R56, UR15 ;  /* 0x0000000f38007c20 */ /* 0x010fcc0008410000 */
[----:B------:R4:W-:Y:S02]  /*3480*/  MUFU.TANH R210, R0 ;  /* 0x0000000000d27308 */ /* 0x0009e40000002400 */
[----:B----4-:R-:W-:Y:S01]  /*3490*/  FMUL.FTZ R0, R57, UR15 ;  /* 0x0000000f39007c20 */ /* 0x010fe20008410000 */
[-C--:B-1----:R-:W-:Y:S05]  /*34a0*/  HMMA.16816.F32 R20, R32, R16.reuse, R64 ;  /* 0x000000102014723c */ /* 0x082fea0000001840 */
[----:B------:R1:W4:Y:S01]  /*34b0*/  MUFU.TANH R213, R0 ;  /* 0x0000000000d57308 */ /* 0x0003220000002400 */
[----:B------:R-:W-:Y:S06]  /*34c0*/  HMMA.16816.F32 R40, R4, R16, R88 ;  /* 0x000000100428723c */ /* 0x000fec0000001858 */
[----:B------:R-:W-:Y:S06]  /*34d0*/  HMMA.16816.F32 R64, R12, R52, R184 ;  /* 0x000000340c40723c */ /* 0x000fec00000018b8 */
[----:B------:R-:W-:Y:S01]  /*34e0*/  HMMA.16816.F32 R52, R4, R18, R96 ;  /* 0x000000120434723c */ /* 0x000fe20000001860 */
[----:B-1----:R-:W-:-:S04]  /*34f0*/  FMUL.FTZ R0, R58, UR15 ;  /* 0x0000000f3a007c20 */ /* 0x002fc80008410000 */
[----:B------:R1:W-:Y:S01]  /*3500*/  MUFU.TANH R207, R0 ;  /* 0x0000000000cf7308 */ /* 0x0003e20000002400 */
[----:B------:R-:W-:Y:S01]  /*3510*/  HMMA.16816.F32 R96, R12, R78, R196 ;  /* 0x0000004e0c60723c */ /* 0x000fe200000018c4 */
[----:B-1----:R-:W-:-:S05]  /*3520*/  FMUL.FTZ R0, R59, UR15 ;  /* 0x0000000f3b007c20 */ /* 0x002fca0008410000 */
[----:B------:R-:W-:Y:S01]  /*3530*/  HMMA.16816.F32 R56, R28, R50, R8 ;  /* 0x000000321c38723c */ /* 0x000fe20000001808 */
[----:B------:R-:W1:Y:S01]  /*3540*/  LDSM.16.M88.4 R8, [R224+0x1800] ;  /* 0x00180000e008783b */ /* 0x000e620000000200 */
[----:B------:R3:W4:Y:S02]  /*3550*/  MUFU.TANH R209, R0 ;  /* 0x0000000000d17308 */ /* 0x0007240000002400 */
[----:B---3--:R-:W-:-:S06]  /*3560*/  FMUL.FTZ R0, R68, UR15 ;  /* 0x0000000f44007c20 */ /* 0x008fcc0008410000 */
[----:B------:R3:W4:Y:S02]  /*3570*/  MUFU.TANH R208, R0 ;  /* 0x0000000000d07308 */ /* 0x0007240000002400 */
[----:B---3--:R-:W-:Y:S01]  /*3580*/  FMUL.FTZ R0, R70, UR15 ;  /* 0x0000000f46007c20 */ /* 0x008fe20008410000 */
[-C--:B-1----:R-:W-:Y:S01]  /*3590*/  HMMA.16816.F32 R44, R28, R8.reuse, R20 ;  /* 0x000000081c2c723c */ /* 0x082fe20000001814 */
[----:B------:R-:W-:Y:S04]  /*35a0*/  LDSM.16.M88.4 R20, [R230+0x2000] ;  /* 0x00200000e614783b */ /* 0x000fe80000000200 */
[----:B------:R1:W3:Y:S01]  /*35b0*/  MUFU.TANH R206, R0 ;  /* 0x0000000000ce7308 */ /* 0x0002e20000002400 */
[----:B------:R-:W-:Y:S06]  /*35c0*/  HMMA.16816.F32 R48, R24, R8, R40 ;  /* 0x000000081830723c */ /* 0x000fec0000001828 */
[----:B------:R-:W-:Y:S01]  /*35d0*/  HMMA.16816.F32 R40, R32, R18, R80 ;  /* 0x000000122028723c */ /* 0x000fe20000001850 */
[----:B------:R-:W5:Y:S01]  /*35e0*/  LDSM.16.M88.4 R16, [R230+0x2800] ;  /* 0x00280000e610783b */ /* 0x000f620000000200 */
[----:B-1----:R-:W-:-:S04]  /*35f0*/  FMUL.FTZ R0, R72, UR15 ;  /* 0x0000000f48007c20 */ /* 0x002fc80008410000 */
[----:B------:R1:W3:Y:S02]  /*3600*/  MUFU.TANH R205, R0 ;  /* 0x0000000000cd7308 */ /* 0x0002e40000002400 */
[----:B-1----:R-:W-:-:S06]  /*3610*/  FMUL.FTZ R0, R74, UR15 ;  /* 0x0000000f4a007c20 */ /* 0x002fcc0008410000 */
[----:B------:R1:W3:Y:S01]  /*3620*/  MUFU.TANH R202, R0 ;  /* 0x0000000000ca7308 */ /* 0x0002e20000002400 */
[----:B-----5:R-:W-:Y:S01]  /*3630*/  HMMA.16816.F32 R80, R4, R18, R128 ;  /* 0x000000120450723c */ /* 0x020fe20000001880 */
[----:B-1----:R-:W-:-:S06]  /*3640*/  FMUL.FTZ R0, R69, UR15 ;  /* 0x0000000f45007c20 */ /* 0x002fcc0008410000 */
[----:B------:R1:W-:Y:S02]  /*3650*/  MUFU.TANH R203, R0 ;  /* 0x0000000000cb7308 */ /* 0x0003e40000002400 */
        /* <DEDUP_REMOVED lines=8> */
[----:B------:R-:W-:Y:S01]  /*36e0*/  HMMA.16816.F32 R72, R4, R16, R124 ;  /* 0x000000100448723c */ /* 0x000fe2000000187c */
[----:B------:R5:W-:Y:S02]  /*36f0*/  MUFU.TANH R200, R0 ;  /* 0x0000000000c87308 */ /* 0x000be40000002400 */
[----:B-----5:R-:W-:-:S06]  /*3700*/  FMUL.FTZ R0, R56, UR15 ;  /* 0x0000000f38007c20 */ /* 0x020fcc0008410000 */
[----:B------:R5:W3:Y:S02]  /*3710*/  MUFU.TANH R165, R0 ;  /* 0x0000000000a57308 */ /* 0x000ae40000002400 */
[----:B-----5:R-:W-:-:S06]  /*3720*/  FMUL.FTZ R0, R57, UR15 ;  /* 0x0000000f39007c20 */ /* 0x020fcc0008410000 */
[----:B------:R5:W-:Y:S02]  /*3730*/  MUFU.TANH R175, R0 ;  /* 0x0000000000af7308 */ /* 0x000be40000002400 */
[----:B-----5:R-:W-:-:S06]  /*3740*/  FMUL.FTZ R0, R58, UR15 ;  /* 0x0000000f3a007c20 */ /* 0x020fcc0008410000 */
[----:B------:R5:W3:Y:S02]  /*3750*/  MUFU.TANH R160, R0 ;  /* 0x0000000000a07308 */ /* 0x000ae40000002400 */
[----:B-----5:R-:W-:Y:S02]  /*3760*/  FMUL.FTZ R0, R59, UR15 ;  /* 0x0000000f3b007c20 */ /* 0x020fe40008410000 */
[----:B------:R-:W-:Y:S04]  /*3770*/  HMMA.16816.F32 R56, R32, R20, R84 ;  /* 0x000000142038723c */ /* 0x000fe80000001854 */
[----:B------:R5:W-:Y:S02]  /*3780*/  MUFU.TANH R162, R0 ;  /* 0x0000000000a27308 */ /* 0x000be40000002400 */
[----:B-----5:R-:W-:-:S06]  /*3790*/  FMUL.FTZ R0, R60, UR15 ;  /* 0x0000000f3c007c20 */ /* 0x020fcc0008410000 */
[----:B------:R5:W3:-:S12]  /*37a0*/  MUFU.TANH R157, R0 ;  /* 0x00000000009d7308 */ /* 0x000ad80000002400 */
[----:B-1----:R-:W-:Y:S06]  /*37b0*/  HMMA.16816.F32 R12, R28, R36, R56 ;  /* 0x000000241c0c723c */ /* 0x002fec0000001838 */
[----:B------:R-:W-:Y:S01]  /*37c0*/  HMMA.16816.F32 R56, R4, R22, R120 ;  /* 0x000000160438723c */ /* 0x000fe20000001878 */
[----:B-----5:R-:W-:-:S04]  /*37d0*/  FMUL.FTZ R0, R61, UR15 ;  /* 0x0000000f3d007c20 */ /* 0x020fc80008410000 */
[----:B------:R1:W-:Y:S02]  /*37e0*/  MUFU.TANH R159, R0 ;  /* 0x00000000009f7308 */ /* 0x0003e40000002400 */
[----:B-1----:R-:W-:-:S06]  /*37f0*/  FMUL.FTZ R0, R62, UR15 ;  /* 0x0000000f3e007c20 */ /* 0x002fcc0008410000 */
[----:B------:R1:W5:Y:S02]  /*3800*/  MUFU.TANH R133, R0 ;  /* 0x0000000000857308 */ /* 0x0003640000002400 */
[----:B-1----:R-:W-:Y:S02]  /*3810*/  FMUL.FTZ R0, R63, UR15 ;  /* 0x0000000f3f007c20 */ /* 0x002fe40008410000 */
[-C--:B------:R-:W-:Y:S04]  /*3820*/  HMMA.16816.F32 R60, R28, R10.reuse, R40 ;  /* 0x0000000a1c3c723c */ /* 0x080fe80000001828 */
[----:B------:R1:W5:Y:S02]  /*3830*/  MUFU.TANH R156, R0 ;  /* 0x00000000009c7308 */ /* 0x0003640000002400 */
[----:B------:R-:W-:Y:S01]  /*3840*/  HMMA.16816.F32 R8, R24, R10, R52 ;  /* 0x0000000a1808723c */ /* 0x000fe20000001834 */
[----:B------:R-:W2:Y:S05]  /*3850*/  LDSM.16.M88.4 R52, [R230+0x3800] ;  /* 0x00380000e634783b */ /* 0x000eaa0000000200 */
[----:B------:R-:W-:Y:S06]  /*3860*/  HMMA.16816.F32 R40, R4, R20, R100 ;  /* 0x000000140428723c */ /* 0x000fec0000001864 */
[----:B------:R-:W-:Y:S01]  /*3870*/  HMMA.16816.F32 R20, R32, R22, R116 ;  /* 0x000000162014723c */ /* 0x000fe20000001874 */
[----:B-1----:R-:W-:-:S04]  /*3880*/  FMUL.FTZ R0, R44, UR15 ;  /* 0x0000000f2c007c20 */ /* 0x002fc80008410000 */
[----:B------:R1:W5:Y:S07]  /*3890*/  MUFU.TANH R178, R0 ;  /* 0x0000000000b27308 */ /* 0x00036e0000002400 */
[----:B------:R-:W-:Y:S01]  /*38a0*/  FMUL.FTZ R10, R10, UR15 ;  /* 0x0000000f0a0a7c20 */ /* 0x000fe20008410000 */
[----:B------:R-:W-:-:S03]  /*38b0*/  FMUL.FTZ R11, R11, UR15 ;  /* 0x0000000f0b0b7c20 */ /* 0x000fc60008410000 */
[----:B------:R4:W-:Y:S02]  /*38c0*/  MUFU.TANH R166, R10 ;  /* 0x0000000a00a67308 */ /* 0x0009e40000002400 */
[----:B------:R-:W-:Y:S01]  /*38d0*/  HMMA.16816.F32 R40, R24, R36, R40 ;  /* 0x000000241828723c */ /* 0x000fe20000001828 */
[----:B-1----:R-:W-:-:S05]  /*38e0*/  FMUL.FTZ R0, R46, UR15 ;  /* 0x0000000f2e007c20 */ /* 0x002fca0008410000 */
[----:B------:R-:W-:Y:S01]  /*38f0*/  HMMA.16816.F32 R20, R28, R38, R20 ;  /* 0x000000261c14723c */ /* 0x000fe20000001814 */
[----:B------:R-:W-:Y:S05]  /*3900*/  MUFU.TANH R152, R11 ;  /* 0x0000000b00987308 */ /* 0x000fea0000002400 */
[----:B--2---:R-:W-:Y:S03]  /*3910*/  HMMA.16816.F32 R84, R4, R52, R144 ;  /* 0x000000340454723c */ /* 0x004fe60000001890 */
[----:B------:R1:W2:Y:S01]  /*3920*/  MUFU.TANH R171, R0 ;  /* 0x0000000000ab7308 */ /* 0x0002a20000002400 */
[----:B----4-:R-:W-:-:S02]  /*3930*/  IMAD.MOV.U32 R10, RZ, RZ, 0x8 ;  /* 0x00000008ff0a7424 */ /* 0x010fc400078e00ff */
[----:B------:R-:W-:Y:S01]  /*3940*/  HMMA.16816.F32 R76, R4, R54, R148 ;  /* 0x00000036044c723c */ /* 0x000fe20000001894 */
[----:B-1----:R-:W-:-:S04]  /*3950*/  FMUL.FTZ R0, R48, UR15 ;  /* 0x0000000f30007c20 */ /* 0x002fc80008410000 */
[----:B------:R1:W4:Y:S02]  /*3960*/  MUFU.TANH R176, R0 ;  /* 0x0000000000b07308 */ /* 0x0003240000002400 */
[----:B-1----:R-:W-:-:S06]  /*3970*/  FMUL.FTZ R0, R50, UR15 ;  /* 0x0000000f32007c20 */ /* 0x002fcc0008410000 */
[----:B------:R1:W4:Y:S02]  /*3980*/  MUFU.TANH R177, R0 ;  /* 0x0000000000b17308 */ /* 0x0003240000002400 */
[----:B-1----:R-:W-:-:S06]  /*3990*/  FMUL.FTZ R0, R45, UR15 ;  /* 0x0000000f2d007c20 */ /* 0x002fcc0008410000 */
[----:B------:R1:W4:Y:S02]  /*39a0*/  MUFU.TANH R169, R0 ;  /* 0x0000000000a97308 */ /* 0x0003240000002400 */
[----:B-1----:R-:W-:Y:S02]  /*39b0*/  FMUL.FTZ R0, R47, UR15 ;  /* 0x0000000f2f007c20 */ /* 0x002fe40008410000 */
[----:B------:R-:W1:Y:S04]  /*39c0*/  LDSM.16.M88.4 R44, [R230+0x3000] ;  /* 0x00300000e62c783b */ /* 0x000e680000000200 */
[----:B------:R3:W4:Y:S02]  /*39d0*/  MUFU.TANH R167, R0 ;  /* 0x0000000000a77308 */ /* 0x0007240000002400 */
[----:B---3--:R-:W-:-:S06]  /*39e0*/  FMUL.FTZ R0, R49, UR15 ;  /* 0x0000000f31007c20 */ /* 0x008fcc0008410000 */
[----:B------:R3:W4:Y:S02]  /*39f0*/  MUFU.TANH R168, R0 ;  /* 0x0000000000a87308 */ /* 0x0007240000002400 */
[----:B---3--:R-:W-:Y:S01]  /*3a00*/  FMUL.FTZ R0, R51, UR15 ;  /* 0x0000000f33007c20 */ /* 0x008fe20008410000 */
[C---:B-1----:R-:W-:Y:S05]  /*3a10*/  HMMA.16816.F32 R88, R4.reuse, R44, R136 ;  /* 0x0000002c0458723c */ /* 0x042fea0000001888 */
[----:B------:R1:W3:Y:S01]  /*3a20*/  MUFU.TANH R170, R0 ;  /* 0x0000000000aa7308 */ /* 0x0002e20000002400 */
[----:B------:R-:W-:Y:S06]  /*3a30*/  HMMA.16816.F32 R92, R4, R46, R140 ;  /* 0x0000002e045c723c */ /* 0x000fec000000188c */
[----:B------:R-:W-:Y:S01]  /*3a40*/  HMMA.16816.F32 R48, R32, R16, R108 ;  /* 0x000000102030723c */ /* 0x000fe2000000186c */
[----:B------:R-:W-:Y:S01]  /*3a50*/  LEA R4, R132, UR19, 0x4 ;  /* 0x0000001384047c11 */ /* 0x000fe2000f8e20ff */
[----:B------:R-:W-:-:S02]  /*3a60*/  IMAD.SHL.U32 R7, R250, 0x2, RZ ;  /* 0x00000002fa077824 */ /* 0x000fc400078e00ff */
[----:B------:R-:W-:Y:S01]  /*3a70*/  FMUL.FTZ R6, R12, UR15 ;  /* 0x0000000f0c067c20 */ /* 0x000fe20008410000 */
[----:B------:R-:W-:Y:S01]  /*3a80*/  IMAD.U32 R5, RZ, RZ, UR21 ;  /* 0x00000015ff057e24 */ /* 0x000fe2000f8e00ff */
[----:B------:R-:W5:Y:S01]  /*3a90*/  LDSM.16.M88.4 R16, [R224+0x3000] ;  /* 0x00300000e010783b */ /* 0x000f620000000200 */
[----:B------:R-:W-:Y:S01]  /*3aa0*/  HMMA.16816.F32 R64, R32, R44, R64 ;  /* 0x0000002c2040723c */ /* 0x000fe20000001840 */
[----:B------:R-:W-:Y:S01]  /*3ab0*/  LOP3.LUT R7, R7, 0x6, RZ, 0xc0, !PT ;  /* 0x0000000607077812 */ /* 0x000fe200078ec0ff */
[----:B-1----:R-:W-:Y:S01]  /*3ac0*/  FMUL.FTZ R0, R60, UR15 ;  /* 0x0000000f3c007c20 */ /* 0x002fe20008410000 */
[----:B------:R1:W-:Y:S08]  /*3ad0*/  MUFU.TANH R184, R6 ;  /* 0x0000000600b87308 */ /* 0x0003f00000002400 */
[----:B------:R2:W3:Y:S01]  /*3ae0*/  MUFU.TANH R164, R0 ;  /* 0x0000000000a47308 */ /* 0x0004e20000002400 */
[----:B-1----:R-:W-:-:S07]  /*3af0*/  FMUL.FTZ R6, R14, UR15 ;  /* 0x0000000f0e067c20 */ /* 0x002fce0008410000 */
[----:B------:R1:W-:Y:S01]  /*3b00*/  MUFU.TANH R173, R6 ;  /* 0x0000000600ad7308 */ /* 0x0003e20000002400 */
[----:B--2---:R-:W-:-:S07]  /*3b10*/  FMUL.FTZ R0, R61, UR15 ;  /* 0x0000000f3d007c20 */ /* 0x004fce0008410000 */
[----:B------:R2:W-:Y:S01]  /*3b20*/  MUFU.TANH R158, R0 ;  /* 0x00000000009e7308 */ /* 0x0005e20000002400 */
[----:B-----5:R-:W-:Y:S01]  /*3b30*/  HMMA.16816.F32 R92, R24, R18, R92 ;  /* 0x00000012185c723c */ /* 0x020fe2000000185c */
[----:B-1----:R-:W-:-:S06]  /*3b40*/  FMUL.FTZ R6, R40, UR15 ;  /* 0x0000000f28067c20 */ /* 0x002fcc0008410000 */
[----:B------:R1:W-:Y:S01]  /*3b50*/  MUFU.TANH R124, R6 ;  /* 0x00000006007c7308 */ /* 0x0003e20000002400 */
[----:B------:R-:W-:Y:S01]  /*3b60*/  HMMA.16816.F32 R88, R24, R16, R88 ;  /* 0x000000101858723c */ /* 0x000fe20000001858 */
[----:B--2---:R-:W-:-:S06]  /*3b70*/  FMUL.FTZ R0, R62, UR15 ;  /* 0x0000000f3e007c20 */ /* 0x004fcc0008410000 */
[----:B------:R2:W5:Y:S01]  /*3b80*/  MUFU.TANH R179, R0 ;  /* 0x0000000000b37308 */ /* 0x0005620000002400 */
[----:B-1----:R-:W-:-:S07]  /*3b90*/  FMUL.FTZ R6, R15, UR15 ;  /* 0x0000000f0f067c20 */ /* 0x002fce0008410000 */
[----:B------:R1:W-:Y:S01]  /*3ba0*/  MUFU.TANH R172, R6 ;  /* 0x0000000600ac7308 */ /* 0x0003e20000002400 */
[----:B--2---:R-:W-:Y:S02]  /*3bb0*/  FMUL.FTZ R0, R63, UR15 ;  /* 0x0000000f3f007c20 */ /* 0x004fe40008410000 */
[----:B------:R-:W-:Y:S05]  /*3bc0*/  HMMA.16816.F32 R60, R32, R46, R112 ;  /* 0x0000002e203c723c */ /* 0x000fea0000001870 */
[----:B------:R2:W-:Y:S01]  /*3bd0*/  MUFU.TANH R174, R0 ;  /* 0x0000000000ae7308 */ /* 0x0005e20000002400 */
[----:B-1----:R-:W-:-:S07]  /*3be0*/  FMUL.FTZ R6, R41, UR15 ;  /* 0x0000000f29067c20 */ /* 0x002fce0008410000 */
[----:B------:R1:W-:Y:S01]  /*3bf0*/  MUFU.TANH R121, R6 ;  /* 0x0000000600797308 */ /* 0x0003e20000002400 */
[----:B--2---:R-:W-:-:S07]  /*3c00*/  FMUL.FTZ R0, R8, UR15 ;  /* 0x0000000f08007c20 */ /* 0x004fce0008410000 */
[----:B------:R2:W5:Y:S03]  /*3c10*/  MUFU.TANH R161, R0 ;  /* 0x0000000000a17308 */ /* 0x0005660000002400 */
[----:B------:R-:W-:Y:S01]  /*3c20*/  HMMA.16816.F32 R60, R28, R18, R60 ;  /* 0x000000121c3c723c */ /* 0x000fe2000000183c */
[----:B-1----:R-:W-:-:S04]  /*3c30*/  FMUL.FTZ R6, R23, UR15 ;  /* 0x0000000f17067c20 */ /* 0x002fc80008410000 */
[----:B------:R-:W-:Y:S01]  /*3c40*/  MUFU.TANH R163, R6 ;  /* 0x0000000600a37308 */ /* 0x000fe20000002400 */
[----:B--2---:R-:W-:Y:S01]  /*3c50*/  FMUL.FTZ R0, R9, UR15 ;  /* 0x0000000f09007c20 */ /* 0x004fe20008410000 */
[----:B------:R-:W-:-:S06]  /*3c60*/  IMAD.MOV.U32 R9, RZ, RZ, 0x40 ;  /* 0x00000040ff097424 */ /* 0x000fcc00078e00ff */
[----:B------:R1:W-:Y:S02]  /*3c70*/  MUFU.TANH R154, R0 ;  /* 0x00000000009a7308 */ /* 0x0003e40000002400 */
[----:B-1----:R-:W-:-:S05]  /*3c80*/  LOP3.LUT R0, R249, 0xffffffe0, RZ, 0xc0, !PT ;  /* 0xffffffe0f9007812 */ /* 0x002fca00078ec0ff */
[----:B------:R-:W-:-:S05]  /*3c90*/  IMAD.IADD R0, R250, 0x1, -R0 ;  /* 0x00000001fa007824 */ /* 0x000fca00078e0a00 */
[----:B------:R-:W-:-:S04]  /*3ca0*/  SHF.R.S32.HI R8, RZ, 0x1f, R0 ;  /* 0x0000001fff087819 */ /* 0x000fc80000011400 */
[----:B------:R-:W-:Y:S01]  /*3cb0*/  LEA.HI R0, R8, R0, RZ, 0x2 ;  /* 0x0000000008007211 */ /* 0x000fe200078f10ff */
[----:B------:R-:W-:-:S03]  /*3cc0*/  IMAD.MOV.U32 R8, RZ, RZ, 0x48 ;  /* 0x00000048ff087424 */ /* 0x000fc600078e00ff */
[----:B------:R-:W-:Y:S01]  /*3cd0*/  SHF.R.S32.HI R251, RZ, 0x2, R0 ;  /* 0x00000002fffb7819 */ /* 0x000fe20000011400 */
[----:B------:R-:W-:-:S03]  /*3ce0*/  IMAD.U32 R0, RZ, RZ, UR13 ;  /* 0x0000000dff007e24 */ /* 0x000fc6000f8e00ff */
[----:B------:R-:W-:Y:S01]  /*3cf0*/  IADD3 R4, R4, 0x1, R251 ;  /* 0x0000000104047810 */ /* 0x000fe20007ffe0fb */
[----:B------:R-:W-:Y:S01]  /*3d00*/  IMAD R0, R0, 0x80, R7 ;  /* 0x0000008000007824 */ /* 0x000fe200078e0207 */
[----:B------:R-:W-:Y:S02]  /*3d10*/  STL [R1+0xa0], R251 ;  /* 0x0000a0fb01007387 */ /* 0x000fe40000100800 */
[----:B------:R-:W-:Y:S01]  /*3d20*/  IADD3 R4, R4, UR20, -R5 ;  /* 0x0000001404047c10 */ /* 0x000fe2000fffe805 */
[C---:B------:R-:W-:Y:S02]  /*3d30*/  VIADD R5, R0.reuse, 0x1 ;  /* 0x0000000100057836 */ /* 0x040fe40000000000 */
[----:B------:R-:W-:Y:S02]  /*3d40*/  VIADD R11, R0, 0x48 ;  /* 0x00000048000b7836 */ /* 0x000fe40000000000 */
[----:B------:R-:W-:-:S05]  /*3d50*/  VIADD R4, R4, UR18 ;  /* 0x0000001204047c36 */ /* 0x000fca0008000000 */
[C---:B------:R-:W-:Y:S02]  /*3d60*/  VIADDMNMX R10, R4.reuse, R10, UR20, PT ;  /* 0x00000014040a7e46 */ /* 0x040fe4000b80010a */
[C---:B------:R-:W-:Y:S02]  /*3d70*/  VIADDMNMX R9, R4.reuse, R9, UR20, PT ;  /* 0x0000001404097e46 */ /* 0x040fe4000b800109 */
[C---:B------:R-:W-:Y:S02]  /*3d80*/  VIMNMX R7, R4.reuse, UR20, PT ;  /* 0x0000001404077c48 */ /* 0x040fe4000bfe0100 */
[----:B------:R-:W-:Y:S01]  /*3d90*/  VIADDMNMX R8, R4, R8, UR20, PT ;  /* 0x0000001404087e46 */ /* 0x000fe2000b800108 */
[----:B------:R-:W-:Y:S01]  /*3da0*/  FMUL.FTZ R4, R42, UR15 ;  /* 0x0000000f2a047c20 */ /* 0x000fe20008410000 */
[C---:B------:R-:W-:Y:S02]  /*3db0*/  ISETP.GE.AND P2, PT, R5.reuse, R7, PT ;  /* 0x000000070500720c */ /* 0x040fe40003f46270 */
[C---:B------:R-:W-:Y:S01]  /*3dc0*/  ISETP.GE.AND P5, PT, R5.reuse, R10, PT ;  /* 0x0000000a0500720c */ /* 0x040fe20003fa6270 */
[----:B------:R1:W-:Y:S01]  /*3dd0*/  MUFU.TANH R122, R4 ;  /* 0x00000004007a7308 */ /* 0x0003e20000002400 */
[----:B------:R-:W-:-:S02]  /*3de0*/  ISETP.GE.AND P1, PT, R5, R9, PT ;  /* 0x000000090500720c */ /* 0x000fc40003f26270 */
[----:B------:R-:W-:Y:S01]  /*3df0*/  ISETP.GE.AND P3, PT, R5, R8, PT ;  /* 0x000000080500720c */ /* 0x000fe20003f66270 */
[----:B------:R-:W-:Y:S01]  /*3e00*/  FMUL.FTZ R5, R13, UR15 ;  /* 0x0000000f0d057c20 */ /* 0x000fe20008410000 */
[----:B------:R-:W-:Y:S01]  /*3e10*/  ISETP.GE.AND P4, PT, R0, R7, PT ;  /* 0x000000070000720c */ /* 0x000fe20003f86270 */
[----:B------:R-:W2:Y:S01]  /*3e20*/  LDSM.16.M88.4 R12, [R224+0x2800] ;  /* 0x00280000e00c783b */ /* 0x000ea20000000200 */
[----:B------:R-:W-:Y:S01]  /*3e30*/  FSEL R103, R246, -INF , !P2 ;  /* 0xff800000f6677808 */ /* 0x000fe20005000000 */
[----:B------:R4:W5:Y:S01]  /*3e40*/  MUFU.TANH R183, R5 ;  /* 0x0000000500b77308 */ /* 0x0009620000002400 */
[----:B------:R-:W-:Y:S02]  /*3e50*/  FSEL R100, R248, -INF , !P4 ;  /* 0xff800000f8647808 */ /* 0x000fe40006000000 */
[----:B------:R-:W-:Y:S02]  /*3e60*/  FSEL R129, R245, -INF , !P5 ;  /* 0xff800000f5817808 */ /* 0x000fe40006800000 */
[----:B------:R-:W-:-:S02]  /*3e70*/  FSEL R110, R242, -INF , !P1 ;  /* 0xff800000f26e7808 */ /* 0x000fc40004800000 */
[----:B------:R-:W-:Y:S01]  /*3e80*/  FSEL R118, R241, -INF , !P3 ;  /* 0xff800000f1767808 */ /* 0x000fe20005800000 */
[----:B-1----:R-:W-:-:S05]  /*3e90*/  VIADD R4, R0, 0x8 ;  /* 0x0000000800047836 */ /* 0x002fca0000000000 */
[C---:B------:R-:W-:Y:S02]  /*3ea0*/  ISETP.GE.AND P6, PT, R4.reuse, R7, PT ;  /* 0x000000070400720c */ /* 0x040fe40003fc6270 */
[-C--:B------:R-:W-:Y:S01]  /*3eb0*/  ISETP.GE.AND P0, PT, R4, R10.reuse, PT ;  /* 0x0000000a0400720c */ /* 0x080fe20003f06270 */
[----:B----4-:R-:W-:Y:S01]  /*3ec0*/  FMUL.FTZ R5, R43, UR15 ;  /* 0x0000000f2b057c20 */ /* 0x010fe20008410000 */
[----:B------:R-:W-:Y:S01]  /*3ed0*/  FSEL R111, R239, -INF , !P6 ;  /* 0xff800000ef6f7808 */ /* 0x000fe20007000000 */
[----:B------:R-:W-:Y:S01]  /*3ee0*/  HMMA.16816.F32 R40, R24, R38, R56 ;  /* 0x000000261828723c */ /* 0x000fe20000001838 */
[----:B------:R-:W-:Y:S01]  /*3ef0*/  ISETP.GE.AND P6, PT, R0, R10, PT ;  /* 0x0000000a0000720c */ /* 0x000fe20003fc6270 */
[----:B------:R1:W-:Y:S01]  /*3f00*/  MUFU.TANH R120, R5 ;  /* 0x0000000500787308 */ /* 0x0003e20000002400 */
[CC--:B------:R-:W-:Y:S02]  /*3f10*/  ISETP.GE.AND P4, PT, R4.reuse, R9.reuse, PT ;  /* 0x000000090400720c */ /* 0x0c0fe40003f86270 */
[----:B------:R-:W-:Y:S01]  /*3f20*/  ISETP.GE.AND P2, PT, R4, R8, PT ;  /* 0x000000080400720c */ /* 0x000fe20003f46270 */
[C---:B------:R-:W-:Y:S01]  /*3f30*/  VIADD R4, R0.reuse, 0x9 ;  /* 0x0000000900047836 */ /* 0x040fe20000000000 */
[----:B------:R-:W-:Y:S01]  /*3f40*/  FSEL R128, R247, -INF , !P6 ;  /* 0xff800000f7807808 */ /* 0x000fe20007000000 */
[----:B------:R-:W-:Y:S01]  /*3f50*/  HMMA.16816.F32 R56, R32, R52, R104 ;  /* 0x000000342038723c */ /* 0x000fe20000001868 */
[----:B------:R-:W-:-:S02]  /*3f60*/  ISETP.GE.AND P6, PT, R0, R9, PT ;  /* 0x000000090000720c */ /* 0x000fc40003fc6270 */
[----:B------:R-:W-:Y:S02]  /*3f70*/  FSEL R137, R240, -INF , !P0 ;  /* 0xff800000f0897808 */ /* 0x000fe40004000000 */
[----:B------:R-:W-:Y:S01]  /*3f80*/  FSEL R109, R244, -INF , !P6 ;  /* 0xff800000f46d7808 */ /* 0x000fe20007000000 */
[----:B------:R-:W-:Y:S01]  /*3f90*/  HMMA.16816.F32 R52, R32, R54, R96 ;  /* 0x000000362034723c */ /* 0x000fe20000001860 */
[C---:B------:R-:W-:Y:S02]  /*3fa0*/  ISETP.GE.AND P5, PT, R4.reuse, R7, PT ;  /* 0x000000070400720c */ /* 0x040fe40003fa6270 */
[----:B------:R-:W-:Y:S01]  /*3fb0*/  ISETP.GE.AND P0, PT, R4, R10, PT ;  /* 0x0000000a0400720c */ /* 0x000fe20003f06270 */
[----:B-1----:R-:W-:Y:S01]  /*3fc0*/  FMUL.FTZ R5, R20, UR15 ;  /* 0x0000000f14057c20 */ /* 0x002fe20008410000 */
[C---:B------:R-:W-:Y:S01]  /*3fd0*/  ISETP.GE.AND P6, PT, R4.reuse, R9, PT ;  /* 0x000000090400720c */ /* 0x040fe20003fc6270 */
[-C--:B--2---:R-:W-:Y:S01]  /*3fe0*/  HMMA.16816.F32 R36, R24, R12.reuse, R72 ;  /* 0x0000000c1824723c */ /* 0x084fe20000001848 */
[-C--:B------:R-:W-:Y:S01]  /*3ff0*/  ISETP.GE.AND P1, PT, R4, R8.reuse, PT ;  /* 0x000000080400720c */ /* 0x080fe20003f26270 */
[----:B------:R-:W-:Y:S01]  /*4000*/  VIADD R4, R0, 0x10 ;  /* 0x0000001000047836 */ /* 0x000fe20000000000 */
[----:B------:R-:W-:Y:S01]  /*4010*/  FSEL R117, R236, -INF , !P4 ;  /* 0xff800000ec757808 */ /* 0x000fe20006000000 */
[----:B------:R1:W2:Y:S01]  /*4020*/  MUFU.TANH R155, R5 ;  /* 0x00000005009b7308 */ /* 0x0002a20000002400 */
[----:B------:R-:W-:Y:S01]  /*4030*/  ISETP.GE.AND P4, PT, R0, R8, PT ;  /* 0x000000080000720c */ /* 0x000fe20003f86270 */
[----:B------:R-:W-:Y:S01]  /*4040*/  HMMA.16816.F32 R44, R28, R12, R48 ;  /* 0x0000000c1c2c723c */ /* 0x000fe20000001830 */
[----:B------:R-:W-:Y:S01]  /*4050*/  FSEL R119, R237, -INF , !P2 ;  /* 0xff800000ed777808 */ /* 0x000fe20005000000 */
[----:B------:R-:W-:Y:S01]  /*4060*/  FMUL.FTZ R6, R40, UR15 ;  /* 0x0000000f28067c20 */ /* 0x000fe20008410000 */
[----:B------:R-:W-:-:S02]  /*4070*/  FSEL R116, R243, -INF , !P4 ;  /* 0xff800000f3747808 */ /* 0x000fc40006000000 */
[----:B------:R-:W-:Y:S01]  /*4080*/  FSEL R102, R235, -INF , !P5 ;  /* 0xff800000eb667808 */ /* 0x000fe20006800000 */
[-C--:B------:R-:W-:Y:S01]  /*4090*/  HMMA.16816.F32 R32, R24, R14.reuse, R80 ;  /* 0x0000000e1820723c */ /* 0x080fe20000001850 */
[C---:B------:R-:W-:Y:S01]  /*40a0*/  ISETP.GE.AND P4, PT, R4.reuse, R7, PT ;  /* 0x000000070400720c */ /* 0x040fe20003f86270 */
[----:B------:R4:W-:Y:S01]  /*40b0*/  MUFU.TANH R105, R6 ;  /* 0x0000000600697308 */ /* 0x0009e20000002400 */
[C---:B------:R-:W-:Y:S02]  /*40c0*/  ISETP.GE.AND P3, PT, R4.reuse, R10, PT ;  /* 0x0000000a0400720c */ /* 0x040fe40003f66270 */
[C---:B------:R-:W-:Y:S01]  /*40d0*/  ISETP.GE.AND P2, PT, R4.reuse, R9, PT ;  /* 0x000000090400720c */ /* 0x040fe20003f46270 */
[----:B------:R-:W-:Y:S01]  /*40e0*/  HMMA.16816.F32 R12, R28, R14, R68 ;  /* 0x0000000e1c0c723c */ /* 0x000fe20000001844 */
[----:B------:R-:W-:Y:S01]  /*40f0*/  ISETP.GE.AND P5, PT, R4, R8, PT ;  /* 0x000000080400720c */ /* 0x000fe20003fa6270 */
[----:B------:R-:W-:Y:S02]  /*4100*/  VIADD R4, R0, 0x11 ;  /* 0x0000001100047836 */ /* 0x000fe40000000000 */
[----:B-1----:R-:W-:Y:S01]  /*4110*/  FMUL.FTZ R5, R21, UR15 ;  /* 0x0000000f15057c20 */ /* 0x002fe20008410000 */
[----:B------:R-:W-:-:S02]  /*4120*/  FSEL R131, R234, -INF , !P0 ;  /* 0xff800000ea837808 */ /* 0x000fc40004000000 */
[----:B------:R-:W-:Y:S01]  /*4130*/  FSEL R132, R231, -INF , !P3 ;  /* 0xff800000e7847808 */ /* 0x000fe20005800000 */
[----:B------:R1:W2:Y:S01]  /*4140*/  MUFU.TANH R153, R5 ;  /* 0x0000000500997308 */ /* 0x0002a20000002400 */
[----:B------:R-:W-:Y:S02]  /*4150*/  ISETP.GE.AND P0, PT, R4, R7, PT ;  /* 0x000000070400720c */ /* 0x000fe40003f06270 */
[----:B------:R-:W-:Y:S02]  /*4160*/  FSEL R101, R222, -INF , !P2 ;  /* 0xff800000de657808 */ /* 0x000fe40005000000 */
[----:B------:R-:W-:Y:S01]  /*4170*/  FSEL R113, R221, -INF , !P5 ;  /* 0xff800000dd717808 */ /* 0x000fe20006800000 */
[----:B----4-:R-:W-:Y:S01]  /*4180*/  FMUL.FTZ R6, R44, UR15 ;  /* 0x0000000f2c067c20 */ /* 0x010fe20008410000 */
[----:B------:R-:W-:Y:S02]  /*4190*/  FSEL R115, R220, -INF , !P0 ;  /* 0xff800000dc737808 */ /* 0x000fe40004000000 */
[----:B------:R-:W-:Y:S01]  /*41a0*/  FSEL R108, R233, -INF , !P6 ;  /* 0xff800000e96c7808 */ /* 0x000fe20007000000 */
[----:B------:R4:W2:Y:S01]  /*41b0*/  MUFU.TANH R72, R6 ;  /* 0x0000000600487308 */ /* 0x0008a20000002400 */
[----:B------:R-:W-:-:S02]  /*41c0*/  FSEL R112, R232, -INF , !P1 ;  /* 0xff800000e8707808 */ /* 0x000fc40004800000 */
[----:B------:R-:W-:Y:S02]  /*41d0*/  FSEL R114, R223, -INF , !P4 ;  /* 0xff800000df727808 */ /* 0x000fe40006000000 */
[----:B------:R-:W-:Y:S01]  /*41e0*/  ISETP.GE.AND P6, PT, R4, R10, PT ;  /* 0x0000000a0400720c */ /* 0x000fe20003fc6270 */
[----:B-1----:R-:W-:Y:S01]  /*41f0*/  FMUL.FTZ R5, R22, UR15 ;  /* 0x0000000f16057c20 */ /* 0x002fe20008410000 */
[C---:B------:R-:W-:Y:S01]  /*4200*/  ISETP.GE.AND P1, PT, R4.reuse, R9, PT ;  /* 0x000000090400720c */ /* 0x040fe20003f26270 */
[----:B------:R-:W1:Y:S01]  /*4210*/  LDSM.16.M88.4 R20, [R224+0x3800] ;  /* 0x00380000e014783b */ /* 0x000e620000000200 */
[----:B------:R-:W-:Y:S01]  /*4220*/  ISETP.GE.AND P4, PT, R4, R8, PT ;  /* 0x000000080400720c */ /* 0x000fe20003f86270 */
[----:B------:R3:W-:Y:S01]  /*4230*/  MUFU.TANH R125, R5 ;  /* 0x00000005007d7308 */ /* 0x0007e20000002400 */
[----:B------:R-:W-:Y:S01]  /*4240*/  VIADD R4, R0, 0x19 ;  /* 0x0000001900047836 */ /* 0x000fe20000000000 */
[----:B------:R-:W-:Y:S01]  /*4250*/  FSEL R134, R134, -INF , !P6 ;  /* 0xff80000086867808 */ /* 0x000fe20007000000 */
[----:B------:R-:W-:-:S04]  /*4260*/  DEPBAR.LE SB0, 0x0 ;  /* 0x000080000000791a */ /* 0x000fc80000000000 */
[----:B------:R-:W-:Y:S01]  /*4270*/  FSEL R50, R217, -INF , !P1 ;  /* 0xff800000d9327808 */ /* 0x000fe20004800000 */
[----:B----4-:R-:W-:Y:S01]  /*4280*/  FMUL.FTZ R6, R46, UR15 ;  /* 0x0000000f2e067c20 */ /* 0x010fe20008410000 */
[----:B------:R-:W-:Y:S02]  /*4290*/  FSEL R107, R216, -INF , !P4 ;  /* 0xff800000d86b7808 */ /* 0x000fe40006000000 */
[C---:B------:R-:W-:Y:S01]  /*42a0*/  ISETP.GE.AND P6, PT, R4.reuse, R7, PT ;  /* 0x000000070400720c */ /* 0x040fe20003fc6270 */
[----:B------:R4:W-:Y:S01]  /*42b0*/  MUFU.TANH R97, R6 ;  /* 0x0000000600617308 */ /* 0x0009e20000002400 */
[C---:B------:R-:W-:Y:S02]  /*42c0*/  ISETP.GE.AND P1, PT, R4.reuse, R10, PT ;  /* 0x0000000a0400720c */ /* 0x040fe40003f26270 */
[----:B------:R-:W-:Y:S01]  /*42d0*/  ISETP.GE.AND P4, PT, R4, R9, PT ;  /* 0x000000090400720c */ /* 0x000fe20003f86270 */
[----:B---3--:R-:W-:Y:S01]  /*42e0*/  VIADD R5, R0, 0x18 ;  /* 0x0000001800057836 */ /* 0x008fe20000000000 */
[----:B------:R-:W-:-:S02]  /*42f0*/  FSEL R127, R218, -INF , !P1 ;  /* 0xff800000da7f7808 */ /* 0x000fc40004800000 */
[----:B------:R-:W-:Y:S02]  /*4300*/  FSEL R73, R213, -INF , !P4 ;  /* 0xff800000d5497808 */ /* 0x000fe40006000000 */
[C---:B------:R-:W-:Y:S02]  /*4310*/  ISETP.GE.AND P3, PT, R5.reuse, R7, PT ;  /* 0x000000070500720c */ /* 0x040fe40003f66270 */
[C---:B------:R-:W-:Y:S02]  /*4320*/  ISETP.GE.AND P2, PT, R5.reuse, R10, PT ;  /* 0x0000000a0500720c */ /* 0x040fe40003f46270 */
[C---:B------:R-:W-:Y:S02]  /*4330*/  ISETP.GE.AND P5, PT, R5.reuse, R9, PT ;  /* 0x000000090500720c */ /* 0x040fe40003fa6270 */
[-C--:B------:R-:W-:Y:S01]  /*4340*/  ISETP.GE.AND P0, PT, R5, R8.reuse, PT ;  /* 0x000000080500720c */ /* 0x080fe20003f06270 */
[----:B------:R-:W-:Y:S01]  /*4350*/  FMUL.FTZ R5, R41, UR15 ;  /* 0x0000000f29057c20 */ /* 0x000fe20008410000 */
[----:B------:R-:W-:Y:S01]  /*4360*/  FSEL R123, R214, -INF , !P3 ;  /* 0xff800000d67b7808 */ /* 0x000fe20005800000 */
[----:B----4-:R-:W-:Y:S01]  /*4370*/  FMUL.FTZ R6, R45, UR15 ;  /* 0x0000000f2d067c20 */ /* 0x010fe20008410000 */
[----:B------:R-:W-:Y:S01]  /*4380*/  ISETP.GE.AND P3, PT, R4, R8, PT ;  /* 0x000000080400720c */ /* 0x000fe20003f66270 */
[----:B------:R3:W-:Y:S01]  /*4390*/  MUFU.TANH R104, R5 ;  /* 0x0000000500687308 */ /* 0x0007e20000002400 */
[----:B------:R-:W-:Y:S01]  /*43a0*/  VIADD R4, R0, 0x20 ;  /* 0x0000002000047836 */ /* 0x000fe20000000000 */
[----:B------:R-:W-:-:S02]  /*43b0*/  FSEL R130, R212, -INF , !P2 ;  /* 0xff800000d4827808 */ /* 0x000fc40005000000 */
[----:B------:R-:W-:Y:S01]  /*43c0*/  FSEL R96, R209, -INF , !P3 ;  /* 0xff800000d1607808 */ /* 0x000fe20005800000 */
[C---:B-1----:R-:W-:Y:S01]  /*43d0*/  HMMA.16816.F32 R84, R24.reuse, R20, R84 ;  /* 0x000000141854723c */ /* 0x042fe20000001854 */
[----:B------:R-:W-:Y:S02]  /*43e0*/  ISETP.GE.AND P2, PT, R4, R7, PT ;  /* 0x000000070400720c */ /* 0x000fe40003f46270 */
[----:B------:R-:W-:Y:S01]  /*43f0*/  FSEL R75, R210, -INF , !P5 ;  /* 0xff800000d24b7808 */ /* 0x000fe20006800000 */
[----:B------:R1:W4:Y:S01]  /*4400*/  MUFU.TANH R44, R6 ;  /* 0x00000006002c7308 */ /* 0x0003220000002400 */
[----:B------:R-:W-:Y:S01]  /*4410*/  FSEL R149, R208, -INF , !P2 ;  /* 0xff800000d0957808 */ /* 0x000fe20005000000 */
[----:B------:R-:W-:Y:S01]  /*4420*/  HMMA.16816.F32 R76, R24, R22, R76 ;  /* 0x00000016184c723c */ /* 0x000fe2000000184c */
[----:B------:R-:W-:Y:S02]  /*4430*/  FSEL R106, R207, -INF , !P0 ;  /* 0xff800000cf6a7808 */ /* 0x000fe40004000000 */
[----:B------:R-:W-:-:S02]  /*4440*/  FSEL R126, R219, -INF , !P6 ;  /* 0xff800000db7e7808 */ /* 0x000fc40007000000 */
[----:B------:R-:W-:Y:S01]  /*4450*/  ISETP.GE.AND P5, PT, R4, R10, PT ;  /* 0x0000000a0400720c */ /* 0x000fe20003fa6270 */
[----:B---3--:R-:W-:Y:S01]  /*4460*/  FMUL.FTZ R5, R42, UR15 ;  /* 0x0000000f2a057c20 */ /* 0x008fe20008410000 */
[C---:B------:R-:W-:Y:S01]  /*4470*/  ISETP.GE.AND P0, PT, R4.reuse, R9, PT ;  /* 0x000000090400720c */ /* 0x040fe20003f06270 */
[C---:B------:R-:W-:Y:S01]  /*4480*/  HMMA.16816.F32 R24, R28.reuse, R16, R64 ;  /* 0x000000101c18723c */ /* 0x040fe20000001840 */
[----:B------:R-:W-:Y:S01]  /*4490*/  BAR.SYNC.DEFER_BLOCKING 0x0 ;  /* 0x0000000000007b1d */ /* 0x000fe20000010000 */
[----:B------:R-:W-:Y:S01]  /*44a0*/  ISETP.GE.AND P6, PT, R4, R8, PT ;  /* 0x000000080400720c */ /* 0x000fe20003fc6270 */
[----:B------:R-:W-:Y:S01]  /*44b0*/  VIADD R4, R0, 0x28 ;  /* 0x0000002800047836 */ /* 0x000fe20000000000 */
[----:B------:R-:W-:Y:S02]  /*44c0*/  FSEL R151, R206, -INF , !P5 ;  /* 0xff800000ce977808 */ /* 0x000fe40006800000 */
[----:B------:R-:W-:Y:S01]  /*44d0*/  FSEL R148, R205, -INF , !P0 ;  /* 0xff800000cd947808 */ /* 0x000fe20004000000 */
[----:B------:R3:W-:Y:S01]  /*44e0*/  MUFU.TANH R49, R5 ;  /* 0x0000000500317308 */ /* 0x0007e20000002400 */
[----:B------:R-:W-:Y:S01]  /*44f0*/  FSEL R150, R202, -INF , !P6 ;  /* 0xff800000ca967808 */ /* 0x000fe20007000000 */
[----:B-1----:R-:W-:Y:S01]  /*4500*/  FMUL.FTZ R6, R13, UR15 ;  /* 0x0000000f0d067c20 */ /* 0x002fe20008410000 */
[C---:B------:R-:W-:Y:S01]  /*4510*/  ISETP.GE.AND P5, PT, R4.reuse, R7, PT ;  /* 0x000000070400720c */ /* 0x040fe20003fa6270 */
[----:B------:R-:W-:Y:S01]  /*4520*/  HMMA.16816.F32 R56, R28, R20, R56 ;  /* 0x000000141c38723c */ /* 0x000fe20000001838 */
[----:B------:R-:W-:-:S02]  /*4530*/  ISETP.GE.AND P0, PT, R4, R10, PT ;  /* 0x0000000a0400720c */ /* 0x000fc40003f06270 */
[----:B------:R-:W-:Y:S01]  /*4540*/  ISETP.GE.AND P6, PT, R4, R9, PT ;  /* 0x000000090400720c */ /* 0x000fe20003fc6270 */
[----:B------:R1:W4:Y:S01]  /*4550*/  MUFU.TANH R17, R6 ;  /* 0x0000000600117308 */ /* 0x0003220000002400 */
[----:B------:R-:W-:Y:S01]  /*4560*/  FSEL R140, R165, -INF , !P5 ;  /* 0xff800000a58c7808 */ /* 0x000fe20006800000 */
[----:B------:R-:W-:Y:S01]  /*4570*/  HMMA.16816.F32 R52, R28, R22, R52 ;  /* 0x000000161c34723c */ /* 0x000fe20000001834 */
[----:B------:R-:W-:Y:S02]  /*4580*/  FSEL R147, R160, -INF , !P0 ;  /* 0xff800000a0937808 */ /* 0x000fe40004000000 */
[----:B------:R-:W-:Y:S01]  /*4590*/  FSEL R138, R157, -INF , !P6 ;  /* 0xff8000009d8a7808 */ /* 0x000fe20007000000 */
[----:B---3--:R-:W-:-:S03]  /*45a0*/  FMUL.FTZ R5, R43, UR15 ;  /* 0x0000000f2b057c20 */ /* 0x008fc60008410000 */
[----:B------:R-:W-:Y:S01]  /*45b0*/  FMUL.FTZ R13, R24, UR15 ;  /* 0x0000000f180d7c20 */ /* 0x000fe20008410000 */
[C---:B------:R-:W-:Y:S01]  /*45c0*/  VIADD R24, R0.reuse, 0x49 ;  /* 0x0000004900187836 */ /* 0x040fe20000000000 */
[----:B------:R3:W-:Y:S01]  /*45d0*/  MUFU.TANH R51, R5 ;  /* 0x0000000500337308 */ /* 0x0007e20000002400 */
[C---:B------:R-:W-:Y:S02]  /*45e0*/  VIADD R28, R0.reuse, 0x59 ;  /* 0x00000059001c7836 */ /* 0x040fe40000000000 */
[----:B------:R-:W-:Y:S02]  /*45f0*/  VIADD R29, R0, 0x60 ;  /* 0x00000060001d7836 */ /* 0x000fe40000000000 */
[----:B-1----:R-:W-:Y:S01]  /*4600*/  FMUL.FTZ R6, R14, UR15 ;  /* 0x0000000f0e067c20 */ /* 0x002fe20008410000 */
[----:B------:R-:W-:Y:S01]  /*4610*/  FMUL.FTZ R14, R25, UR15 ;  /* 0x0000000f190e7c20 */ /* 0x000fe20008410000 */
[C---:B------:R-:W-:Y:S02]  /*4620*/  VIADD R25, R0.reuse, 0x50 ;  /* 0x0000005000197836 */ /* 0x040fe40000000000 */
[----:B------:R1:W-:Y:S01]  /*4630*/  MUFU.TANH R65, R6 ;  /* 0x0000000600417308 */ /* 0x0003e20000002400 */
[----:B------:R-:W-:-:S02]  /*4640*/  VIADD R30, R0, 0x61 ;  /* 0x00000061001e7836 */ /* 0x000fc40000000000 */
[----:B------:R-:W-:-:S05]  /*4650*/  VIADD R31, R0, 0x68 ;  /* 0x00000068001f7836 */ /* 0x000fca0000000000 */
[----:B------:R-:W-:Y:S01]  /*4660*/  MUFU.TANH R16, R13 ;  /* 0x0000000d00107308 */ /* 0x000fe20000002400 */
[----:B---3--:R-:W-:-:S05]  /*4670*/  VIADD R5, R0, 0x21 ;  /* 0x0000002100057836 */ /* 0x008fca0000000000 */
[C---:B------:R-:W-:Y:S02]  /*4680*/  ISETP.GE.AND P1, PT, R5.reuse, R7, PT ;  /* 0x000000070500720c */ /* 0x040fe40003f26270 */
[C---:B------:R-:W-:Y:S01]  /*4690*/  ISETP.GE.AND P4, PT, R5.reuse, R10, PT ;  /* 0x0000000a0500720c */ /* 0x040fe20003f86270 */
[----:B-1----:R-:W-:Y:S01]  /*46a0*/  VIADD R6, R0, 0x41 ;  /* 0x0000004100067836 */ /* 0x002fe20000000000 */
[C---:B------:R-:W-:Y:S02]  /*46b0*/  ISETP.GE.AND P3, PT, R5.reuse, R9, PT ;  /* 0x000000090500720c */ /* 0x040fe40003f66270 */
[-C--:B------:R-:W-:Y:S01]  /*46c0*/  ISETP.GE.AND P2, PT, R5, R8.reuse, PT ;  /* 0x000000080500720c */ /* 0x080fe20003f46270 */
[----:B------:R-:W-:Y:S01]  /*46d0*/  FMUL.FTZ R5, R36, UR15 ;  /* 0x0000000f24057c20 */ /* 0x000fe20008410000 */
[----:B------:R-:W-:Y:S01]  /*46e0*/  FSEL R145, R203, -INF , !P1 ;  /* 0xff800000cb917808 */ /* 0x000fe20004800000 */
[----:B------:R-:W-:Y:S01]  /*46f0*/  VIADD R36, R0, 0x79 ;  /* 0x0000007900247836 */ /* 0x000fe20000000000 */
[----:B------:R-:W-:Y:S01]  /*4700*/  ISETP.GE.AND P1, PT, R4, R8, PT ;  /* 0x000000080400720c */ /* 0x000fe20003f26270 */
[----:B------:R1:W-:Y:S01]  /*4710*/  MUFU.TANH R48, R5 ;  /* 0x0000000500307308 */ /* 0x0003e20000002400 */
        /* <DEDUP_REMOVED lines=9> */
[----:B------:R-:W-:Y:S01]  /*47b0*/  FSEL R139, R133, -INF , !P1 ;  /* 0xff800000858b7808 */ /* 0x000fe20004800000 */
[----:B-1----:R-:W-:Y:S01]  /*47c0*/  FMUL.FTZ R5, R38, UR15 ;  /* 0x0000000f26057c20 */ /* 0x002fe20008410000 */
[----:B------:R-:W-:-:S02]  /*47d0*/  FSEL R136, R175, -INF , !P4 ;  /* 0xff800000af887808 */ /* 0x000fc40006000000 */
[C---:B------:R-:W-:Y:S01]  /*47e0*/  ISETP.GE.AND P0, PT, R4.reuse, R7, PT ;  /* 0x000000070400720c */ /* 0x040fe20003f06270 */
[----:B------:R1:W-:Y:S01]  /*47f0*/  MUFU.TANH R46, R5 ;  /* 0x00000005002e7308 */ /* 0x0003e20000002400 */
        /* <DEDUP_REMOVED lines=8> */
[C---:B------:R-:W-:Y:S01]  /*4880*/  ISETP.GE.AND P3, PT, R4.reuse, R7, PT ;  /* 0x000000070400720c */ /* 0x040fe20003f66270 */
[----:B-1----:R-:W-:Y:S01]  /*4890*/  FMUL.FTZ R5, R47, UR15 ;  /* 0x0000000f2f057c20 */ /* 0x002fe20008410000 */
[C---:B------:R-:W-:Y:S02]  /*48a0*/  ISETP.GE.AND P2, PT, R4.reuse, R10, PT ;  /* 0x0000000a0400720c */ /* 0x040fe40003f46270 */
[C---:B------:R-:W-:Y:S01]  /*48b0*/  ISETP.GE.AND P5, PT, R4.reuse, R9, PT ;  /* 0x000000090400720c */ /* 0x040fe20003fa6270 */
[----:B------:R1:W-:Y:S01]  /*48c0*/  MUFU.TANH R80, R5 ;  /* 0x0000000500507308 */ /* 0x0003e20000002400 */
        /* <DEDUP_REMOVED lines=8> */
[C---:B------:R-:W-:Y:S01]  /*4950*/  ISETP.GE.AND P4, PT, R4.reuse, R9, PT ;  /* 0x000000090400720c */ /* 0x040fe20003f86270 */
[----:B-1----:R-:W-:Y:S01]  /*4960*/  FMUL.FTZ R5, R37, UR15 ;  /* 0x0000000f25057c20 */ /* 0x002fe20008410000 */
[----:B------:R-:W-:Y:S01]  /*4970*/  ISETP.GE.AND P3, PT, R4, R8, PT ;  /* 0x000000080400720c */ /* 0x000fe20003f66270 */
[----:B------:R-:W-:Y:S01]  /*4980*/  VIADD R4, R0, 0x39 ;  /* 0x0000003900047836 */ /* 0x000fe20000000000 */
[----:B------:R-:W-:Y:S01]  /*4990*/  FSEL R167, R167, -INF , !P2 ;  /* 0xff800000a7a77808 */ /* 0x000fe20005000000 */
[----:B------:R1:W-:Y:S01]  /*49a0*/  MUFU.TANH R43, R5 ;  /* 0x00000005002b7308 */ /* 0x0003e20000002400 */
[----:B------:R-:W-:Y:S01]  /*49b0*/  FSEL R168, R168, -INF , !P5 ;  /* 0xff800000a8a87808 */ /* 0x000fe20006800000 */
[----:B------:R-:W-:Y:S01]  /*49c0*/  FMUL.FTZ R37, R27, UR15 ;  /* 0x0000000f1b257c20 */ /* 0x000fe20008410000 */
[----:B------:R-:W-:Y:S01]  /*49d0*/  FSEL R170, R170, -INF , !P0 ;  /* 0xff800000aaaa7808 */ /* 0x000fe20004000000 */
[----:B------:R-:W-:Y:S01]  /*49e0*/  VIADD R27, R0, 0x58 ;  /* 0x00000058001b7836 */ /* 0x000fe20000000000 */
[----:B------:R-:W-:-:S02]  /*49f0*/  FSEL R164, R164, -INF , !P6 ;  /* 0xff800000a4a47808 */ /* 0x000fc40007000000 */
[C---:B------:R-:W-:Y:S02]  /*4a00*/  ISETP.GE.AND P2, PT, R4.reuse, R7, PT ;  /* 0x000000070400720c */ /* 0x040fe40003f46270 */
[C---:B------:R-:W-:Y:S02]  /*4a10*/  ISETP.GE.AND P5, PT, R4.reuse, R10, PT ;  /* 0x0000000a0400720c */ /* 0x040fe40003fa6270 */
[C---:B------:R-:W-:Y:S02]  /*4a20*/  ISETP.GE.AND P0, PT, R4.reuse, R9, PT ;  /* 0x000000090400720c */ /* 0x040fe40003f06270 */
[----:B------:R-:W-:Y:S01]  /*4a30*/  ISETP.GE.AND P6, PT, R4, R8, PT ;  /* 0x000000080400720c */ /* 0x000fe20003fc6270 */
[----:B------:R-:W-:Y:S01]  /*4a40*/  VIADD R4, R0, 0x40 ;  /* 0x0000004000047836 */ /* 0x000fe20000000000 */
[----:B-----5:R-:W-:Y:S01]  /*4a50*/  FSEL R179, R179, -INF , !P1 ;  /* 0xff800000b3b37808 */ /* 0x020fe20004800000 */
[----:B-1----:R-:W-:Y:S01]  /*4a60*/  FMUL.FTZ R5, R39, UR15 ;  /* 0x0000000f27057c20 */ /* 0x002fe20008410000 */
[----:B------:R-:W-:-:S02]  /*4a70*/  FSEL R161, R161, -INF , !P4 ;  /* 0xff800000a1a17808 */ /* 0x000fc40006000000 */
[----:B------:R-:W-:Y:S01]  /*4a80*/  FSEL R166, R166, -INF , !P3 ;  /* 0xff800000a6a67808 */ /* 0x000fe20005800000 */
[----:B------:R1:W-:Y:S01]  /*4a90*/  MUFU.TANH R42, R5 ;  /* 0x00000005002a7308 */ /* 0x0003e20000002400 */
[----:B------:R-:W-:Y:S02]  /*4aa0*/  FSEL R158, R158, -INF , !P2 ;  /* 0xff8000009e9e7808 */ /* 0x000fe40005000000 */
[C---:B------:R-:W-:Y:S02]  /*4ab0*/  ISETP.GE.AND P1, PT, R4.reuse, R7, PT ;  /* 0x000000070400720c */ /* 0x040fe40003f26270 */
[C---:B------:R-:W-:Y:S02]  /*4ac0*/  ISETP.GE.AND P4, PT, R4.reuse, R10, PT ;  /* 0x0000000a0400720c */ /* 0x040fe40003f86270 */
[C---:B------:R-:W-:Y:S02]  /*4ad0*/  ISETP.GE.AND P3, PT, R4.reuse, R9, PT ;  /* 0x000000090400720c */ /* 0x040fe40003f66270 */
[----:B------:R-:W-:-:S02]  /*4ae0*/  ISETP.GE.AND P2, PT, R4, R8, PT ;  /* 0x000000080400720c */ /* 0x000fc40003f46270 */
[----:B------:R-:W-:Y:S02]  /*4af0*/  FSEL R152, R152, -INF , !P6 ;  /* 0xff80000098987808 */ /* 0x000fe40007000000 */
[-C--:B------:R-:W-:Y:S02]  /*4b00*/  ISETP.GE.AND P6, PT, R6, R7.reuse, PT ;  /* 0x000000070600720c */ /* 0x080fe40003fc6270 */
[----:B------:R-:W-:Y:S01]  /*4b10*/  FSEL R184, R184, -INF , !P1 ;  /* 0xff800000b8b87808 */ /* 0x000fe20004800000 */
[----:B-1----:R-:W-:Y:S01]  /*4b20*/  FMUL.FTZ R5, R32, UR15 ;  /* 0x0000000f20057c20 */ /* 0x002fe20008410000 */
[----:B------:R-:W-:Y:S01]  /*4b30*/  VIADD R32, R0, 0x69 ;  /* 0x0000006900207836 */ /* 0x000fe20000000000 */
[----:B------:R-:W-:Y:S02]  /*4b40*/  ISETP.GE.AND P1, PT, R11, R7, PT ;  /* 0x000000070b00720c */ /* 0x000fe40003f26270 */
[----:B------:R1:W-:Y:S01]  /*4b50*/  MUFU.TANH R41, R5 ;  /* 0x0000000500297308 */ /* 0x0003e20000002400 */
[----:B------:R-:W-:-:S02]  /*4b60*/  FSEL R183, R183, -INF , !P6 ;  /* 0xff800000b7b77808 */ /* 0x000fc40007000000 */
[-C--:B------:R-:W-:Y:S02]  /*4b70*/  ISETP.GE.AND P6, PT, R24, R7.reuse, PT ;  /* 0x000000071800720c */ /* 0x080fe40003fc6270 */
[----:B--2---:R-:W-:Y:S02]  /*4b80*/  FSEL R182, R155, -INF , !P1 ;  /* 0xff8000009bb67808 */ /* 0x004fe40004800000 */
[-C--:B------:R-:W-:Y:S02]  /*4b90*/  ISETP.GE.AND P1, PT, R25, R7.reuse, PT ;  /* 0x000000071900720c */ /* 0x080fe40003f26270 */
[----:B------:R-:W-:Y:S02]  /*4ba0*/  FSEL R181, R153, -INF , !P6 ;  /* 0xff80000099b57808 */ /* 0x000fe40007000000 */
[----:B------:R-:W-:Y:S02]  /*4bb0*/  FSEL R249, R72, -INF , !P1 ;  /* 0xff80000048f97808 */ /* 0x000fe40004800000 */
[----:B------:R-:W-:-:S02]  /*4bc0*/  ISETP.GE.AND P1, PT, R27, R7, PT ;  /* 0x000000071b00720c */ /* 0x000fc40003f26270 */
[----:B------:R-:W-:Y:S01]  /*4bd0*/  FSEL R154, R154, -INF , !P0 ;  /* 0xff8000009a9a7808 */ /* 0x000fe20004000000 */
[----:B-1----:R-:W-:Y:S01]  /*4be0*/  FMUL.FTZ R5, R33, UR15 ;  /* 0x0000000f21057c20 */ /* 0x002fe20008410000 */
[----:B------:R-:W-:Y:S01]  /*4bf0*/  VIADD R33, R0, 0x71 ;  /* 0x0000007100217836 */ /* 0x000fe20000000000 */
[----:B------:R-:W-:Y:S02]  /*4c00*/  PLOP3.LUT P0, PT, PT, PT, UP0, 0x80, 0x0 ;  /* 0x000000000000781c */ /* 0x000fe40003f0f008 */
[----:B------:R1:W-:Y:S02]  /*4c10*/  MUFU.TANH R40, R5 ;  /* 0x0000000500287308 */ /* 0x0003e40000002400 */
[----:B-1----:R-:W-:Y:S01]  /*4c20*/  FMUL.FTZ R5, R34, UR15 ;  /* 0x0000000f22057c20 */ /* 0x002fe20008410000 */
[----:B------:R-:W-:-:S05]  /*4c30*/  VIADD R34, R0, 0x70 ;  /* 0x0000007000227836 */ /* 0x000fca0000000000 */
[----:B------:R1:W-:Y:S02]  /*4c40*/  MUFU.TANH R39, R5 ;  /* 0x0000000500277308 */ /* 0x0003e40000002400 */
[----:B-1----:R-:W-:Y:S01]  /*4c50*/  FMUL.FTZ R5, R35, UR15 ;  /* 0x0000000f23057c20 */ /* 0x002fe20008410000 */
[----:B------:R-:W-:-:S05]  /*4c60*/  VIADD R35, R0, 0x78 ;  /* 0x0000007800237836 */ /* 0x000fca0000000000 */
[----:B------:R1:W-:Y:S02]  /*4c70*/  MUFU.TANH R45, R5 ;  /* 0x00000005002d7308 */ /* 0x0003e40000002400 */
[----:B-1----:R-:W-:Y:S01]  /*4c80*/  FMUL.FTZ R5, R12, UR15 ;  /* 0x0000000f0c057c20 */ /* 0x002fe20008410000 */
[----:B------:R-:W-:Y:S01]  /*4c90*/  FMUL.FTZ R12, R26, UR15 ;  /* 0x0000000f1a0c7c20 */ /* 0x000fe20008410000 */
[----:B------:R-:W-:-:S04]  /*4ca0*/  VIADD R26, R0, 0x51 ;  /* 0x00000051001a7836 */ /* 0x000fc80000000000 */
[----:B------:R1:W2:Y:S01]  /*4cb0*/  MUFU.TANH R18, R5 ;  /* 0x0000000500127308 */ /* 0x0002a20000002400 */
[----:B------:R-:W-:-:S04]  /*4cc0*/  ISETP.GE.AND P6, PT, R26, R7, PT ;  /* 0x000000071a00720c */ /* 0x000fc80003fc6270 */
[----:B----4-:R-:W-:-:S03]  /*4cd0*/  FSEL R248, R44, -INF , !P6 ;  /* 0xff8000002cf87808 */ /* 0x010fc60007000000 */
[----:B------:R-:W-:Y:S01]  /*4ce0*/  MUFU.TANH R47, R12 ;  /* 0x0000000c002f7308 */ /* 0x000fe20000002400 */
[----:B------:R-:W-:-:S04]  /*4cf0*/  ISETP.GE.AND P6, PT, R28, R7, PT ;  /* 0x000000071c00720c */ /* 0x000fc80003fc6270 */
[----:B------:R-:W-:Y:S02]  /*4d00*/  FSEL R246, R17, -INF , !P6 ;  /* 0xff80000011f67808 */ /* 0x000fe40007000000 */
[----:B------:R-:W-:Y:S02]  /*4d10*/  ISETP.GE.AND P6, PT, R30, R7, PT ;  /* 0x000000071e00720c */ /* 0x000fe40003fc6270 */
[----:B-1----:R-:W-:Y:S02]  /*4d20*/  FMNMX.FTZ R5, R100, R103, !PT ;  /* 0x0000006764057209 */ /* 0x002fe40007810000 */
[----:B--2---:R-:W-:Y:S02]  /*4d30*/  FSEL R247, R18, -INF , !P1 ;  /* 0xff80000012f77808 */ /* 0x004fe40004800000 */
[----:B------:R-:W-:Y:S02]  /*4d40*/  FMNMX.FTZ R5, R111, R5, !PT ;  /* 0x000000056f057209 */ /* 0x000fe40007810000 */
[----:B------:R-:W-:-:S02]  /*4d50*/  ISETP.GE.AND P1, PT, R29, R7, PT ;  /* 0x000000071d00720c */ /* 0x000fc40003f26270 */
[----:B------:R-:W-:Y:S01]  /*4d60*/  FMNMX.FTZ R4, R102, R5, !PT ;  /* 0x0000000566047209 */ /* 0x000fe20007810000 */
[----:B------:R-:W-:Y:S01]  /*4d70*/  FMUL.FTZ R5, R15, UR15 ;  /* 0x0000000f0f057c20 */ /* 0x000fe20008410000 */
[----:B------:R-:W-:Y:S02]  /*4d80*/  FSEL R245, R16, -INF , !P1 ;  /* 0xff80000010f57808 */ /* 0x000fe40004800000 */
[----:B------:R-:W-:Y:S01]  /*4d90*/  FMNMX.FTZ R4, R114, R4, !PT ;  /* 0x0000000472047209 */ /* 0x000fe20007810000 */
[----:B------:R1:W-:Y:S01]  /*4da0*/  MUFU.TANH R64, R5 ;  /* 0x0000000500407308 */ /* 0x0003e20000002400 */
[----:B------:R-:W-:Y:S02]  /*4db0*/  ISETP.GE.AND P1, PT, R31, R7, PT ;  /* 0x000000071f00720c */ /* 0x000fe40003f26270 */
[----:B------:R-:W-:-:S04]  /*4dc0*/  FMNMX.FTZ R4, R115, R4, !PT ;  /* 0x0000000473047209 */ /* 0x000fc80007810000 */
[----:B------:R-:W-:-:S04]  /*4dd0*/  FMNMX.FTZ R4, R123, R4, !PT ;  /* 0x000000047b047209 */ /* 0x000fc80007810000 */
[----:B------:R-:W-:-:S04]  /*4de0*/  FMNMX.FTZ R4, R126, R4, !PT ;  /* 0x000000047e047209 */ /* 0x000fc80007810000 */
[----:B------:R-:W-:Y:S01]  /*4df0*/  FMNMX.FTZ R4, R149, R4, !PT ;  /* 0x0000000495047209 */ /* 0x000fe20007810000 */
[----:B-1----:R-:W-:-:S03]  /*4e00*/  FMUL.FTZ R5, R88, UR15 ;  /* 0x0000000f58057c20 */ /* 0x002fc60008410000 */
[----:B------:R-:W-:Y:S01]  /*4e10*/  FMNMX.FTZ R4, R145, R4, !PT ;  /* 0x0000000491047209 */ /* 0x000fe20007810000 */
[----:B------:R-:W-:Y:S03]  /*4e20*/  MUFU.TANH R38, R5 ;  /* 0x0000000500267308 */ /* 0x000fe60000002400 */
[----:B------:R-:W-:-:S04]  /*4e30*/  FMNMX.FTZ R4, R140, R4, !PT ;  /* 0x000000048c047209 */ /* 0x000fc80007810000 */
[----:B------:R-:W-:Y:S01]  /*4e40*/  FMNMX.FTZ R4, R136, R4, !PT ;  /* 0x0000000488047209 */ /* 0x000fe20007810000 */
[----:B------:R-:W1:Y:S03]  /*4e50*/  MUFU.TANH R5, R14 ;  /* 0x0000000e00057308 */ /* 0x000e660000002400 */
[----:B------:R-:W-:-:S04]  /*4e60*/  FMNMX.FTZ R4, R178, R4, !PT ;  /* 0x00000004b2047209 */ /* 0x000fc80007810000 */
[----:B------:R-:W-:-:S04]  /*4e70*/  FMNMX.FTZ R4, R169, R4, !PT ;  /* 0x00000004a9047209 */ /* 0x000fc80007810000 */
[----:B------:R-:W-:Y:S01]  /*4e80*/  FMNMX.FTZ R0, R164, R4, !PT ;  /* 0x00000004a4007209 */ /* 0x000fe20007810000 */
[----:B------:R-:W-:-:S03]  /*4e90*/  FMUL.FTZ R4, R60, UR15 ;  /* 0x0000000f3c047c20 */ /* 0x000fc60008410000 */
[----:B------:R-:W-:Y:S01]  /*4ea0*/  FMNMX.FTZ R0, R158, R0, !PT ;  /* 0x000000009e007209 */ /* 0x000fe20007810000 */
[----:B------:R2:W3:Y:S01]  /*4eb0*/  MUFU.TANH R15, R4 ;  /* 0x00000004000f7308 */ /* 0x0004e20000002400 */
[----:B-1----:R-:W-:Y:S02]  /*4ec0*/  FSEL R244, R5, -INF , !P6 ;  /* 0xff80000005f47808 */ /* 0x002fe40007000000 */
[----:B------:R-:W-:Y:S02]  /*4ed0*/  FMNMX.FTZ R0, R184, R0, !PT ;  /* 0x00000000b8007209 */ /* 0x000fe40007810000 */
[----:B------:R-:W-:Y:S02]  /*4ee0*/  ISETP.GE.AND P6, PT, R32, R7, PT ;  /* 0x000000072000720c */ /* 0x000fe40003fc6270 */
[----:B------:R-:W-:-:S04]  /*4ef0*/  FMNMX.FTZ R0, R183, R0, !PT ;  /* 0x00000000b7007209 */ /* 0x000fc80007810000 */
[----:B------:R-:W-:-:S04]  /*4f00*/  FMNMX.FTZ R0, R182, R0, !PT ;  /* 0x00000000b6007209 */ /* 0x000fc80007810000 */
[----:B------:R-:W-:Y:S01]  /*4f10*/  FMNMX.FTZ R0, R181, R0, !PT ;  /* 0x00000000b5007209 */ /* 0x000fe20007810000 */
[----:B--2---:R-:W-:Y:S01]  /*4f20*/  FMUL.FTZ R4, R61, UR15 ;  /* 0x0000000f3d047c20 */ /* 0x004fe20008410000 */
[----:B---3--:R-:W-:Y:S02]  /*4f30*/  FSEL R243, R15, -INF , !P1 ;  /* 0xff8000000ff37808 */ /* 0x008fe40004800000 */
[----:B------:R-:W-:Y:S01]  /*4f40*/  FMNMX.FTZ R0, R249, R0, !PT ;  /* 0x00000000f9007209 */ /* 0x000fe20007810000 */
[----:B------:R1:W2:Y:S01]  /*4f50*/  MUFU.TANH R14, R4 ;  /* 0x00000004000e7308 */ /* 0x0002a20000002400 */
[----:B------:R-:W-:Y:S02]  /*4f60*/  ISETP.GE.AND P1, PT, R34, R7, PT ;  /* 0x000000072200720c */ /* 0x000fe40003f26270 */
[----:B------:R-:W-:-:S04]  /*4f70*/  FMNMX.FTZ R0, R248, R0, !PT ;  /* 0x00000000f8007209 */ /* 0x000fc80007810000 */
[----:B------:R-:W-:-:S04]  /*4f80*/  FMNMX.FTZ R0, R247, R0, !PT ;  /* 0x00000000f7007209 */ /* 0x000fc80007810000 */
[----:B------:R-:W-:-:S04]  /*4f90*/  FMNMX.FTZ R0, R246, R0, !PT ;  /* 0x00000000f6007209 */ /* 0x000fc80007810000 */
[----:B------:R-:W-:Y:S01]  /*4fa0*/  FMNMX.FTZ R0, R245, R0, !PT ;  /* 0x00000000f5007209 */ /* 0x000fe20007810000 */
[----:B-1----:R-:W-:Y:S01]  /*4fb0*/  FMUL.FTZ R4, R56, UR15 ;  /* 0x0000000f38047c20 */ /* 0x002fe20008410000 */
[----:B--2---:R-:W-:Y:S02]  /*4fc0*/  FSEL R242, R14, -INF , !P6 ;  /* 0xff8000000ef27808 */ /* 0x004fe40007000000 */
[----:B------:R-:W-:Y:S01]  /*4fd0*/  FMNMX.FTZ R0, R244, R0, !PT ;  /* 0x00000000f4007209 */ /* 0x000fe20007810000 */
[----:B------:R1:W2:Y:S01]  /*4fe0*/  MUFU.TANH R13, R4 ;  /* 0x00000004000d7308 */ /* 0x0002a20000002400 */
[----:B------:R-:W-:Y:S02]  /*4ff0*/  ISETP.GE.AND P6, PT, R33, R7, PT ;  /* 0x000000072100720c */ /* 0x000fe40003fc6270 */
[----:B------:R-:W-:-:S04]  /*5000*/  FMNMX.FTZ R0, R243, R0, !PT ;  /* 0x00000000f3007209 */ /* 0x000fc80007810000 */
[----:B------:R-:W-:Y:S01]  /*5010*/  FMNMX.FTZ R0, R242, R0, !PT ;  /* 0x00000000f2007209 */ /* 0x000fe20007810000 */
[----:B-1----:R-:W-:Y:S01]  /*5020*/  FMUL.FTZ R4, R57, UR15 ;  /* 0x0000000f39047c20 */ /* 0x002fe20008410000 */
[----:B--2---:R-:W-:Y:S02]  /*5030*/  FSEL R241, R13, -INF , !P1 ;  /* 0xff8000000df17808 */ /* 0x004fe40004800000 */
[-C--:B------:R-:W-:Y:S01]  /*5040*/  ISETP.GE.AND P1, PT, R35, R7.reuse, PT ;  /* 0x000000072300720c */ /* 0x080fe20003f26270 */
[----:B------:R1:W2:Y:S01]  /*5050*/  MUFU.TANH R12, R4 ;  /* 0x00000004000c7308 */ /* 0x0002a20000002400 */
[----:B------:R-:W-:Y:S01]  /*5060*/  FMNMX.FTZ R0, R241, R0, !PT ;  /* 0x00000000f1007209 */ /* 0x000fe20007810000 */
[----:B-1----:R-:W-:Y:S01]  /*5070*/  FMUL.FTZ R4, R52, UR15 ;  /* 0x0000000f34047c20 */ /* 0x002fe20008410000 */
[----:B--2---:R-:W-:Y:S02]  /*5080*/  FSEL R240, R12, -INF , !P6 ;  /* 0xff8000000cf07808 */ /* 0x004fe40007000000 */
[----:B------:R-:W-:-:S03]  /*5090*/  ISETP.GE.AND P6, PT, R36, R7, PT ;  /* 0x000000072400720c */ /* 0x000fc60003fc6270 */
[----:B------:R1:W2:Y:S01]  /*50a0*/  MUFU.TANH R5, R4 ;  /* 0x0000000400057308 */ /* 0x0002a20000002400 */
[----:B------:R-:W-:Y:S01]  /*50b0*/  FMNMX.FTZ R22, R240, R0, !PT ;  /* 0x00000000f0167209 */ /* 0x000fe20007810000 */
[----:B-1----:R-:W-:Y:S01]  /*50c0*/  FMUL.FTZ R4, R53, UR15 ;  /* 0x0000000f35047c20 */ /* 0x002fe20008410000 */
[----:B--2---:R-:W-:-:S05]  /*50d0*/  FSEL R239, R5, -INF , !P1 ;  /* 0xff80000005ef7808 */ /* 0x004fca0004800000 */
[----:B------:R1:W2:Y:S01]  /*50e0*/  MUFU.TANH R23, R4 ;  /* 0x0000000400177308 */ /* 0x0002a20000002400 */
[----:B------:R-:W-:Y:S05]  /*50f0*/  @!P0 BRA `(.L_x_113) ;  /* 0x00000000009c8947 */ /* 0x000fea0003800000 */
[----:B------:R-:W1:Y:S01]  /*5100*/  LDL.64 R186, [R1+0x80] ;  /* 0x0000800001ba7983 */ /* 0x000e620000100a00 */
[----:B------:R-:W-:Y:S02]  /*5110*/  UIADD3 UR6, UR14, -0x2, URZ ;  /* 0xfffffffe0e067890 */ /* 0x000fe4000fffe03f */
[----:B------:R-:W-:Y:S02]  /*5120*/  USHF.L.U32 UR19, UR10, 0x5, URZ ;  /* 0x000000050a137899 */ /* 0x000fe4000800063f */
[----:B------:R-:W-:Y:S02]  /*5130*/  USHF.R.S32.HI UR18, URZ, 0x1f, UR6 ;  /* 0x0000001f3f127899 */ /* 0x000fe40008011406 */
[----:B------:R-:W-:Y:S01]  /*5140*/  UIMAD UR24, UR24, UR6, URZ ;  /* 0x00000006181872a4 */ /* 0x000fe2000f8e023f */
[----:B------:R-:W-:Y:S02]  /*5150*/  IMAD.U32 R0, RZ, RZ, UR6 ;  /* 0x00000006ff007e24 */ /* 0x000fe4000f8e00ff */
[----:B------:R-:W-:Y:S01]  /*5160*/  ULDC.64 UR6, c[0x0][0x218] ;  /* 0x0000860000067ab9 */ /* 0x000fe20000000a00 */
[----:B------:R-:W-:Y:S01]  /*5170*/  UIMAD UR18, UR18, UR25, UR24 ;  /* 0x00000019121272a4 */ /* 0x000fe2000f8e0218 */
[----:B-1----:R-:W-:-:S05]  /*5180*/  IMAD.WIDE.U32 R4, R0, UR25, R186 ;  /* 0x0000001900047c25 */ /* 0x002fca000f8e00ba */
        /* <DEDUP_REMOVED lines=25> */
[----:B---3--:R-:W-:-:S03]  /*5320*/  IADD3 R18, P1, R4, UR19, RZ ;  /* 0x0000001304127c10 */ /* 0x008fc6000ff3e0ff */
[----:B------:R4:W-:Y:S01]  /*5330*/  LDGSTS.E.BYPASS.LTC128B.128 [R238+0x7000], desc[UR16][R4.64] ;  /* 0x0700000004ee7fae */ /* 0x0009e2000b901d50 */
[----:B------:R-:W-:-:S05]  /*5340*/  IADD3.X R19, R5, UR6, RZ, P1, !PT ;  /* 0x0000000605137c10 */ /* 0x000fca0008ffe4ff */
[----:B------:R4:W-:Y:S04]  /*5350*/  LDGSTS.E.BYPASS.LTC128B.128 [R238+0x7800], desc[UR16][R18.64] ;  /* 0x0780000012ee7fae */ /* 0x0009e8000b901d50 */
[----:B------:R-:W0:Y:S02]  /*5360*/  LDGDEPBAR ;  /* 0x00000000000079af */ /* 0x000e240000000000 */
.L_x_113:
[----:B------:R-:W-:Y:S01]  /*5370*/  FMUL.FTZ R0, R90, UR15 ;  /* 0x0000000f5a007c20 */ /* 0x000fe20008410000 */
[----:B--2---:R-:W-:Y:S01]  /*5380*/  FSEL R237, R23, -INF , !P6 ;  /* 0xff80000017ed7808 */ /* 0x004fe20007000000 */
[----:B----4-:R-:W-:Y:S01]  /*5390*/  FMUL.FTZ R5, R92, UR15 ;  /* 0x0000000f5c057c20 */ /* 0x010fe20008410000 */
[----:B-1----:R-:W-:Y:S01]  /*53a0*/  FMNMX.FTZ R4, R239, R22, !PT ;  /* 0x00000016ef047209 */ /* 0x002fe20007810000 */
[----:B------:R1:W-:Y:S01]  /*53b0*/  MUFU.TANH R44, R0 ;  /* 0x00000000002c7308 */ /* 0x0003e20000002400 */
[-C--:B------:R-:W-:Y:S01]  /*53c0*/  ISETP.GE.AND P1, PT, R6, R9.reuse, PT ;  /* 0x000000090600720c */ /* 0x080fe20003f26270 */
[----:B------:R-:W-:Y:S01]  /*53d0*/  FMUL.FTZ R14, R62, UR15 ;  /* 0x0000000f3e0e7c20 */ /* 0x000fe20008410000 */
[----:B------:R-:W-:Y:S01]  /*53e0*/  FMNMX.FTZ R13, R237, R4, !PT ;  /* 0x00000004ed0d7209 */ /* 0x000fe20007810000 */
[----:B------:R-:W-:Y:S01]  /*53f0*/  FMUL.FTZ R4, R89, UR15 ;  /* 0x0000000f59047c20 */ /* 0x000fe20008410000 */
[----:B------:R-:W-:Y:S01]  /*5400*/  FSEL R162, R124, -INF , !P3 ;  /* 0xff8000007ca27808 */ /* 0x000fe20005800000 */
[----:B------:R-:W-:Y:S01]  /*5410*/  FMUL.FTZ R15, R63, UR15 ;  /* 0x0000000f3f0f7c20 */ /* 0x000fe20008410000 */
[-C--:B------:R-:W-:Y:S01]  /*5420*/  ISETP.GE.AND P3, PT, R6, R8.reuse, PT ;  /* 0x000000080600720c */ /* 0x080fe20003f66270 */
[----:B------:R-:W2:Y:S01]  /*5430*/  SHFL.BFLY PT, R12, R13, 0x2, 0x1f ;  /* 0x0c401f000d0c7f89 */ /* 0x000ea200000e0000 */
[----:B------:R-:W-:Y:S01]  /*5440*/  FSEL R159, R121, -INF , !P1 ;  /* 0xff800000799f7808 */ /* 0x000fe20004800000 */
[----:B------:R-:W-:Y:S01]  /*5450*/  MUFU.TANH R16, R5 ;  /* 0x0000000500107308 */ /* 0x000fe20000002400 */
[C---:B------:R-:W-:Y:S01]  /*5460*/  ISETP.GE.AND P1, PT, R11.reuse, R9, PT ;  /* 0x000000090b00720c */ /* 0x040fe20003f26270 */
[----:B------:R-:W-:Y:S01]  /*5470*/  ULDC UR18, c[0x0][0x2ec] ;  /* 0x0000bb0000127ab9 */ /* 0x000fe20000000800 */
[----:B------:R-:W-:Y:S01]  /*5480*/  FSEL R160, R120, -INF , !P3 ;  /* 0xff80000078a07808 */ /* 0x000fe20005800000 */
[----:B------:R-:W-:Y:S01]  /*5490*/  STL [R1+0xd4], R230 ;  /* 0x0000d4e601007387 */ /* 0x000fe20000100800 */
[----:B------:R-:W-:-:S02]  /*54a0*/  ISETP.GE.AND P3, PT, R11, R8, PT ;  /* 0x000000080b00720c */ /* 0x000fc40003f66270 */
[----:B-1----:R-:W-:Y:S01]  /*54b0*/  FMNMX.FTZ R0, R109, R110, !PT ;  /* 0x0000006e6d007209 */ /* 0x002fe20007810000 */
[----:B------:R1:W3:Y:S01]  /*54c0*/  MUFU.TANH R18, R4 ;  /* 0x0000000400127308 */ /* 0x0002e20000002400 */
[----:B------:R-:W-:Y:S01]  /*54d0*/  FSEL R155, R105, -INF , !P1 ;  /* 0xff800000699b7808 */ /* 0x000fe20004800000 */
[----:B------:R-:W-:Y:S01]  /*54e0*/  STL [R1+0xd0], R238 ;  /* 0x0000d0ee01007387 */ /* 0x000fe20000100800 */
[----:B------:R-:W-:Y:S02]  /*54f0*/  FMNMX.FTZ R0, R117, R0, !PT ;  /* 0x0000000075007209 */ /* 0x000fe40007810000 */
[----:B------:R-:W-:Y:S01]  /*5500*/  ISETP.GE.AND P1, PT, R24, R9, PT ;  /* 0x000000091800720c */ /* 0x000fe20003f26270 */
[----:B------:R-:W-:Y:S01]  /*5510*/  STL [R1+0xcc], R229 ;  /* 0x0000cce501007387 */ /* 0x000fe20000100800 */
[----:B------:R-:W-:Y:S01]  /*5520*/  FMNMX.FTZ R0, R108, R0, !PT ;  /* 0x000000006c007209 */ /* 0x000fe20007810000 */
[----:B------:R-:W-:Y:S01]  /*5530*/  MUFU.TANH R21, R37 ;  /* 0x0000002500157308 */ /* 0x000fe20000002400 */
[----:B------:R-:W-:Y:S01]  /*5540*/  FSEL R157, R49, -INF , !P3 ;  /* 0xff800000319d7808 */ /* 0x000fe20005800000 */
[----:B------:R-:W-:Y:S01]  /*5550*/  STL [R1+0xc8], R228 ;  /* 0x0000c8e401007387 */ /* 0x000fe20000100800 */
[----:B------:R-:W-:-:S02]  /*5560*/  FMNMX.FTZ R0, R101, R0, !PT ;  /* 0x0000000065007209 */ /* 0x000fc40007810000 */
[----:B------:R-:W-:Y:S01]  /*5570*/  ISETP.GE.AND P3, PT, R24, R8, PT ;  /* 0x000000081800720c */ /* 0x000fe20003f66270 */
[----:B------:R-:W-:Y:S01]  /*5580*/  STL [R1+0xc4], R227 ;  /* 0x0000c4e301007387 */ /* 0x000fe20000100800 */
[----:B------:R-:W-:Y:S01]  /*5590*/  FMNMX.FTZ R0, R50, R0, !PT ;  /* 0x0000000032007209 */ /* 0x000fe20007810000 */
[----:B------:R-:W-:Y:S01]  /*55a0*/  MUFU.TANH R37, R14 ;  /* 0x0000000e00257308 */ /* 0x000fe20000002400 */
[----:B------:R-:W-:Y:S01]  /*55b0*/  FSEL R153, R104, -INF , !P1 ;  /* 0xff80000068997808 */ /* 0x000fe20004800000 */
[----:B-1----:R-:W-:Y:S01]  /*55c0*/  FMUL.FTZ R4, R91, UR15 ;  /* 0x0000000f5b047c20 */ /* 0x002fe20008410000 */
[----:B------:R-:W-:Y:S01]  /*55d0*/  FMNMX.FTZ R0, R75, R0, !PT ;  /* 0x000000004b007209 */ /* 0x000fe20007810000 */
[----:B------:R-:W-:Y:S01]  /*55e0*/  STL [R1+0xc0], R226 ;  /* 0x0000c0e201007387 */ /* 0x000fe20000100800 */
[----:B------:R-:W-:Y:S02]  /*55f0*/  ISETP.GE.AND P1, PT, R25, R9, PT ;  /* 0x000000091900720c */ /* 0x000fe40003f26270 */
[----:B------:R-:W-:Y:S01]  /*5600*/  FMNMX.FTZ R0, R73, R0, !PT ;  /* 0x0000000049007209 */ /* 0x000fe20007810000 */
[----:B------:R1:W-:Y:S01]  /*5610*/  MUFU.TANH R22, R4 ;  /* 0x0000000400167308 */ /* 0x0003e20000002400 */
        /* <DEDUP_REMOVED lines=8> */
[----:B------:R-:W-:Y:S01]  /*56a0*/  STL [R1+0xb4], R135 ;  /* 0x0000b48701007387 */ /* 0x000fe20000100800 */
[----:B------:R-:W-:Y:S02]  /*56b0*/  FMNMX.FTZ R0, R138, R0, !PT ;  /* 0x000000008a007209 */ /* 0x000fe40007810000 */
[----:B------:R-:W-:Y:S01]  /*56c0*/  ISETP.GE.AND P1, PT, R26, R9, PT ;  /* 0x000000091a00720c */ /* 0x000fe20003f26270 */
[----:B------:R-:W-:Y:S01]  /*56d0*/  STL [R1+0xb0], R7 ;  /* 0x0000b00701007387 */ /* 0x000fe20000100800 */
[----:B------:R-:W-:Y:S01]  /*56e0*/  FMNMX.FTZ R0, R133, R0, !PT ;  /* 0x0000000085007209 */ /* 0x000fe20007810000 */
[----:B-1----:R-:W-:Y:S01]  /*56f0*/  FMUL.FTZ R4, R94, UR15 ;  /* 0x0000000f5e047c20 */ /* 0x002fe20008410000 */
[----:B------:R-:W-:Y:S01]  /*5700*/  FSEL R191, R46, -INF , !P3 ;  /* 0xff8000002ebf7808 */ /* 0x000fe20005800000 */
[----:B------:R-:W-:Y:S01]  /*5710*/  STL [R1+0xd8], R9 ;  /* 0x0000d80901007387 */ /* 0x000fe20000100800 */
[----:B------:R-:W-:Y:S01]  /*5720*/  FMNMX.FTZ R0, R176, R0, !PT ;  /* 0x00000000b0007209 */ /* 0x000fe20007810000 */
[----:B------:R1:W-:Y:S01]  /*5730*/  MUFU.TANH R20, R4 ;  /* 0x0000000400147308 */ /* 0x0003e20000002400 */
[----:B------:R-:W-:Y:S01]  /*5740*/  ISETP.GE.AND P3, PT, R26, R8, PT ;  /* 0x000000081a00720c */ /* 0x000fe20003f66270 */
[----:B------:R-:W-:Y:S01]  /*5750*/  STL [R1+0xdc], R8 ;  /* 0x0000dc0801007387 */ /* 0x000fe20000100800 */
[----:B------:R-:W-:-:S02]  /*5760*/  FMNMX.FTZ R0, R168, R0, !PT ;  /* 0x00000000a8007209 */ /* 0x000fc40007810000 */
[----:B------:R-:W-:Y:S02]  /*5770*/  FSEL R187, R43, -INF , !P1 ;  /* 0xff8000002bbb7808 */ /* 0x000fe40004800000 */
[----:B------:R-:W-:Y:S02]  /*5780*/  FMNMX.FTZ R0, R161, R0, !PT ;  /* 0x00000000a1007209 */ /* 0x000fe40007810000 */
[----:B------:R-:W-:Y:S02]  /*5790*/  ISETP.GE.AND P1, PT, R27, R9, PT ;  /* 0x000000091b00720c */ /* 0x000fe40003f26270 */
[----:B------:R-:W-:Y:S02]  /*57a0*/  FMNMX.FTZ R0, R154, R0, !PT ;  /* 0x000000009a007209 */ /* 0x000fe40007810000 */
[----:B------:R-:W-:Y:S01]  /*57b0*/  ISETP.GE.AND P6, PT, R6, R10, PT ;  /* 0x0000000a0600720c */ /* 0x000fe20003fc6270 */
[----:B------:R-:W-:Y:S01]  /*57c0*/  FMUL.FTZ R6, R93, UR15 ;  /* 0x0000000f5d067c20 */ /* 0x000fe20008410000 */
[----:B------:R-:W-:-:S02]  /*57d0*/  FMNMX.FTZ R0, R162, R0, !PT ;  /* 0x00000000a2007209 */ /* 0x000fc40007810000 */
[----:B------:R-:W-:Y:S01]  /*57e0*/  FSEL R189, R42, -INF , !P3 ;  /* 0xff8000002abd7808 */ /* 0x000fe20005800000 */
[----:B-1----:R-:W-:Y:S01]  /*57f0*/  FMUL.FTZ R4, R84, UR15 ;  /* 0x0000000f54047c20 */ /* 0x002fe20008410000 */
        /* <DEDUP_REMOVED lines=8> */
[----:B------:R-:W-:Y:S02]  /*5880*/  FSEL R165, R122, -INF , !P2 ;  /* 0xff8000007aa57808 */ /* 0x000fe40005000000 */
[----:B------:R-:W-:Y:S02]  /*5890*/  ISETP.GE.AND P3, PT, R27, R8, PT ;  /* 0x000000081b00720c */ /* 0x000fe40003f66270 */
[----:B------:R-:W-:-:S02]  /*58a0*/  FSEL R186, R41, -INF , !P1 ;  /* 0xff80000029ba7808 */ /* 0x000fc40004800000 */
[----:B------:R-:W-:Y:S01]  /*58b0*/  ISETP.GE.AND P2, PT, R11, R10, PT ;  /* 0x0000000a0b00720c */ /* 0x000fe20003f46270 */
[----:B------:R-:W-:Y:S01]  /*58c0*/  FMUL.FTZ R11, R95, UR15 ;  /* 0x0000000f5f0b7c20 */ /* 0x000fe20008410000 */
[----:B------:R-:W-:Y:S02]  /*58d0*/  ISETP.GE.AND P1, PT, R28, R9, PT ;  /* 0x000000091c00720c */ /* 0x000fe40003f26270 */
[----:B------:R-:W-:Y:S01]  /*58e0*/  FMNMX.FTZ R5, R187, R5, !PT ;  /* 0x00000005bb057209 */ /* 0x000fe20007810000 */
[----:B------:R-:W-:Y:S01]  /*58f0*/  MUFU.TANH R19, R11 ;  /* 0x0000000b00137308 */ /* 0x000fe20000002400 */
[----:B--2---:R-:W-:Y:S02]  /*5900*/  FMNMX.FTZ R17, R13, R12, !PT ;  /* 0x0000000c0d117209 */ /* 0x004fe40007810000 */
[----:B------:R-:W-:Y:S02]  /*5910*/  FMNMX.FTZ R0, R107, R0, !PT ;  /* 0x000000006b007209 */ /* 0x000fe40007810000 */
[----:B------:R-:W-:Y:S01]  /*5920*/  FSEL R190, R39, -INF , !P3 ;  /* 0xff80000027be7808 */ /* 0x000fe20005800000 */
[----:B------:R-:W1:Y:S01]  /*5930*/  SHFL.BFLY PT, R74, R17, 0x1, 0x1f ;  /* 0x0c201f00114a7f89 */ /* 0x000e6200000e0000 */
[----:B------:R-:W-:Y:S01]  /*5940*/  ISETP.GE.AND P3, PT, R29, R9, PT ;  /* 0x000000091d00720c */ /* 0x000fe20003f66270 */
[----:B------:R2:W-:Y:S01]  /*5950*/  MUFU.TANH R12, R4 ;  /* 0x00000004000c7308 */ /* 0x0005e20000002400 */
[----:B------:R-:W-:-:S02]  /*5960*/  FSEL R185, R40, -INF , !P1 ;  /* 0xff80000028b97808 */ /* 0x000fc40004800000 */
[----:B------:R-:W-:Y:S02]  /*5970*/  FMNMX.FTZ R5, R186, R5, !PT ;  /* 0x00000005ba057209 */ /* 0x000fe40007810000 */
[----:B------:R-:W-:Y:S02]  /*5980*/  FMNMX.FTZ R0, R106, R0, !PT ;  /* 0x000000006a007209 */ /* 0x000fe40007810000 */
[----:B------:R-:W-:Y:S01]  /*5990*/  ISETP.GE.AND P1, PT, R30, R9, PT ;  /* 0x000000091e00720c */ /* 0x000fe20003f26270 */
[----:B------:R-:W4:Y:S01]  /*59a0*/  MUFU.TANH R13, R6 ;  /* 0x00000006000d7308 */ /* 0x000f220000002400 */
[----:B------:R-:W-:Y:S02]  /*59b0*/  FSEL R236, R38, -INF , !P3 ;  /* 0xff80000026ec7808 */ /* 0x000fe40005800000 */
[----:B------:R-:W-:Y:S02]  /*59c0*/  FMNMX.FTZ R5, R185, R5, !PT ;  /* 0x00000005b9057209 */ /* 0x000fe40007810000 */
[----:B------:R-:W-:-:S02]  /*59d0*/  FMNMX.FTZ R0, R96, R0, !PT ;  /* 0x0000000060007209 */ /* 0x000fc40007810000 */
[----:B------:R-:W-:Y:S01]  /*59e0*/  ISETP.GE.AND P3, PT, R31, R9, PT ;  /* 0x000000091f00720c */ /* 0x000fe20003f66270 */
[----:B--2---:R-:W-:Y:S01]  /*59f0*/  FMUL.FTZ R4, R85, UR15 ;  /* 0x0000000f55047c20 */ /* 0x004fe20008410000 */
[----:B---3--:R-:W-:Y:S02]  /*5a00*/  FSEL R235, R18, -INF , !P1 ;  /* 0xff80000012eb7808 */ /* 0x008fe40004800000 */
[----:B------:R-:W-:Y:S01]  /*5a10*/  FMNMX.FTZ R5, R236, R5, !PT ;  /* 0x00000005ec057209 */ /* 0x000fe20007810000 */
[----:B------:R2:W3:Y:S01]  /*5a20*/  MUFU.TANH R11, R4 ;  /* 0x00000004000b7308 */ /* 0x0004e20000002400 */
[----:B------:R-:W-:Y:S02]  /*5a30*/  FMNMX.FTZ R0, R150, R0, !PT ;  /* 0x0000000096007209 */ /* 0x000fe40007810000 */
[----:B------:R-:W-:Y:S02]  /*5a40*/  ISETP.GE.AND P1, PT, R32, R9, PT ;  /* 0x000000092000720c */ /* 0x000fe40003f26270 */
[----:B------:R-:W-:-:S02]  /*5a50*/  FSEL R234, R16, -INF , !P3 ;  /* 0xff80000010ea7808 */ /* 0x000fc40005800000 */
[----:B------:R-:W-:Y:S02]  /*5a60*/  FMNMX.FTZ R5, R235, R5, !PT ;  /* 0x00000005eb057209 */ /* 0x000fe40007810000 */
[----:B------:R-:W-:Y:S02]  /*5a70*/  FMNMX.FTZ R0, R143, R0, !PT ;  /* 0x000000008f007209 */ /* 0x000fe40007810000 */
[----:B------:R-:W-:Y:S02]  /*5a80*/  ISETP.GE.AND P3, PT, R34, R9, PT ;  /* 0x000000092200720c */ /* 0x000fe40003f66270 */
[----:B----4-:R-:W-:Y:S02]  /*5a90*/  FSEL R233, R13, -INF , !P1 ;  /* 0xff8000000de97808 */ /* 0x010fe40004800000 */
[----:B------:R-:W-:Y:S01]  /*5aa0*/  FMNMX.FTZ R5, R234, R5, !PT ;  /* 0x00000005ea057209 */ /* 0x000fe20007810000 */
[----:B--2---:R-:W-:Y:S01]  /*5ab0*/  FMUL.FTZ R4, R76, UR15 ;  /* 0x0000000f4c047c20 */ /* 0x004fe20008410000 */
[----:B------:R-:W-:-:S02]  /*5ac0*/  FMNMX.FTZ R0, R139, R0, !PT ;  /* 0x000000008b007209 */ /* 0x000fc40007810000 */
[----:B------:R-:W-:Y:S01]  /*5ad0*/  ISETP.GE.AND P1, PT, R33, R9, PT ;  /* 0x000000092100720c */ /* 0x000fe20003f26270 */
[----:B------:R2:W4:Y:S01]  /*5ae0*/  MUFU.TANH R6, R4 ;  /* 0x0000000400067308 */ /* 0x0005220000002400 */
[----:B------:R-:W-:Y:S01]  /*5af0*/  FSEL R232, R12, -INF , !P3 ;  /* 0xff8000000ce87808 */ /* 0x000fe20005800000 */
[----:B------:R-:W-:Y:S01]  /*5b00*/  FMUL.FTZ R12, R59, UR15 ;  /* 0x0000000f3b0c7c20 */ /* 0x000fe20008410000 */
[----:B------:R-:W-:Y:S02]  /*5b10*/  FMNMX.FTZ R5, R233, R5, !PT ;  /* 0x00000005e9057209 */ /* 0x000fe40007810000 */
[----:B------:R-:W-:Y:S02]  /*5b20*/  FMNMX.FTZ R0, R142, R0, !PT ;  /* 0x000000008e007209 */ /* 0x000fe40007810000 */
[----:B------:R-:W-:Y:S01]  /*5b30*/  ISETP.GE.AND P3, PT, R35, R9, PT ;  /* 0x000000092300720c */ /* 0x000fe20003f66270 */
[----:B------:R-:W-:Y:S01]  /*5b40*/  MUFU.TANH R16, R12 ;  /* 0x0000000c00107308 */ /* 0x000fe20000002400 */
[----:B---3--:R-:W-:-:S02]  /*5b50*/  FSEL R231, R11, -INF , !P1 ;  /* 0xff8000000be77808 */ /* 0x008fc40004800000 */
[----:B------:R-:W-:Y:S02]  /*5b60*/  FMNMX.FTZ R5, R232, R5, !PT ;  /* 0x00000005e8057209 */ /* 0x000fe40007810000 */
[----:B------:R-:W-:Y:S02]  /*5b70*/  FMNMX.FTZ R0, R177, R0, !PT ;  /* 0x00000000b1007209 */ /* 0x000fe40007810000 */
[----:B------:R-:W-:Y:S01]  /*5b80*/  FMNMX.FTZ R5, R231, R5, !PT ;  /* 0x00000005e7057209 */ /* 0x000fe20007810000 */
[----:B--2---:R-:W-:Y:S01]  /*5b90*/  FMUL.FTZ R4, R77, UR15 ;  /* 0x0000000f4d047c20 */ /* 0x004fe20008410000 */
[----:B----4-:R-:W-:Y:S01]  /*5ba0*/  FSEL R219, R6, -INF , !P3 ;  /* 0xff80000006db7808 */ /* 0x010fe20005800000 */
[----:B------:R-:W-:Y:S01]  /*5bb0*/  FMUL.FTZ R6, R58, UR15 ;  /* 0x0000000f3a067c20 */ /* 0x000fe20008410000 */
[----:B------:R-:W-:Y:S02]  /*5bc0*/  ISETP.GE.AND P3, PT, R36, R9, PT ;  /* 0x000000092400720c */ /* 0x000fe40003f66270 */
[----:B------:R-:W-:Y:S01]  /*5bd0*/  FMNMX.FTZ R0, R170, R0, !PT ;  /* 0x00000000aa007209 */ /* 0x000fe20007810000 */
[----:B------:R-:W2:Y:S01]  /*5be0*/  MUFU.TANH R4, R4 ;  /* 0x0000000400047308 */ /* 0x000ea20000002400 */
[----:B------:R-:W-:-:S02]  /*5bf0*/  FMNMX.FTZ R5, R219, R5, !PT ;  /* 0x00000005db057209 */ /* 0x000fc40007810000 */
[----:B------:R-:W-:Y:S02]  /*5c00*/  ISETP.GE.AND P1, PT, R28, R8, PT ;  /* 0x000000081c00720c */ /* 0x000fe40003f26270 */
[----:B-1----:R-:W-:Y:S02]  /*5c10*/  FMNMX.FTZ R74, R17, R74, !PT ;  /* 0x0000004a114a7209 */ /* 0x002fe40007810000 */
[----:B------:R-:W-:Y:S01]  /*5c20*/  FSEL R180, R45, -INF , !P1 ;  /* 0xff8000002db47808 */ /* 0x000fe20004800000 */
[----:B------:R1:W-:Y:S01]  /*5c30*/  MUFU.TANH R18, R6 ;  /* 0x0000000600127308 */ /* 0x0003e20000002400 */
[----:B------:R-:W-:Y:S01]  /*5c40*/  ISETP.GE.AND P1, PT, R30, R8, PT ;  /* 0x000000081e00720c */ /* 0x000fe20003f26270 */
[----:B------:R-:W-:Y:S01]  /*5c50*/  STL [R1+0xe0], R74 ;  /* 0x0000e04a01007387 */ /* 0x000fe20000100800 */
[----:B------:R-:W-:Y:S02]  /*5c60*/  FSEL R68, R174, -INF , !P5 ;  /* 0xff800000ae447808 */ /* 0x000fe40006800000 */
[----:B------:R-:W-:-:S02]  /*5c70*/  FSEL R198, R22, -INF , !P1 ;  /* 0xff80000016c67808 */ /* 0x000fc40004800000 */
[----:B------:R-:W-:Y:S02]  /*5c80*/  ISETP.GE.AND P1, PT, R31, R8, PT ;  /* 0x000000081f00720c */ /* 0x000fe40003f26270 */
[----:B--2---:R-:W-:Y:S02]  /*5c90*/  FSEL R218, R4, -INF , !P3 ;  /* 0xff80000004da7808 */ /* 0x004fe40005800000 */
[----:B------:R-:W-:Y:S02]  /*5ca0*/  FMNMX.FTZ R4, R166, R0, !PT ;  /* 0x00000000a6047209 */ /* 0x000fe40007810000 */
[----:B------:R-:W-:Y:S01]  /*5cb0*/  FMNMX.FTZ R0, R218, R5, !PT ;  /* 0x00000005da007209 */ /* 0x000fe20007810000 */
[----:B------:R-:W-:Y:S01]  /*5cc0*/  FMUL.FTZ R5, R86, UR15 ;  /* 0x0000000f56057c20 */ /* 0x000fe20008410000 */
[----:B------:R-:W-:Y:S02]  /*5cd0*/  FMNMX.FTZ R4, R152, R4, !PT ;  /* 0x0000000498047209 */ /* 0x000fe40007810000 */
[----:B------:R-:W-:Y:S01]  /*5ce0*/  FSEL R197, R20, -INF , !P1 ;  /* 0xff80000014c57808 */ /* 0x000fe20004800000 */
[----:B------:R-:W2:Y:S01]  /*5cf0*/  SHFL.BFLY PT, R11, R0, 0x2, 0x1f ;  /* 0x0c401f00000b7f89 */ /* 0x000ea200000e0000 */
[----:B------:R-:W-:Y:S01]  /*5d00*/  FMNMX.FTZ R4, R165, R4, !PT ;  /* 0x00000004a5047209 */ /* 0x000fe20007810000 */
[----:B------:R3:W4:Y:S01]  /*5d10*/  MUFU.TANH R13, R5 ;  /* 0x00000005000d7308 */ /* 0x0007220000002400 */
[-C--:B------:R-:W-:Y:S01]  /*5d20*/  ISETP.GE.AND P1, PT, R32, R8.reuse, PT ;  /* 0x000000082000720c */ /* 0x080fe20003f26270 */
[----:B-1----:R-:W-:Y:S01]  /*5d30*/  FMUL.FTZ R6, R79, UR15 ;  /* 0x0000000f4f067c20 */ /* 0x002fe20008410000 */
[----:B------:R-:W-:-:S02]  /*5d40*/  ISETP.GE.AND P3, PT, R29, R8, PT ;  /* 0x000000081d00720c */ /* 0x000fc40003f66270 */
[----:B------:R-:W-:Y:S02]  /*5d50*/  FSEL R196, R19, -INF , !P1 ;  /* 0xff80000013c47808 */ /* 0x000fe40004800000 */
[----:B------:R-:W-:Y:S01]  /*5d60*/  FSEL R199, R44, -INF , !P3 ;  /* 0xff8000002cc77808 */ /* 0x000fe20005800000 */
[----:B------:R-:W-:Y:S01]  /*5d70*/  MUFU.TANH R6, R6 ;  /* 0x0000000600067308 */ /* 0x000fe20000002400 */
[----:B------:R-:W-:Y:S02]  /*5d80*/  ISETP.GE.AND P1, PT, R34, R8, PT ;  /* 0x000000082200720c */ /* 0x000fe40003f26270 */
[----:B------:R-:W-:Y:S02]  /*5d90*/  FSEL R71, R173, -INF , !P4 ;  /* 0xff800000ad477808 */ /* 0x000fe40006000000 */
[----:B------:R-:W-:Y:S02]  /*5da0*/  FSEL R125, R125, -INF , !P2 ;  /* 0xff8000007d7d7808 */ /* 0x000fe40005000000 */
[----:B------:R-:W-:-:S02]  /*5db0*/  FSEL R70, R172, -INF , !P6 ;  /* 0xff800000ac467808 */ /* 0x000fc40007000000 */
[----:B---3--:R-:W-:Y:S01]  /*5dc0*/  FMNMX.FTZ R5, R160, R4, !PT ;  /* 0x00000004a0057209 */ /* 0x008fe20007810000 */
[----:B------:R-:W-:Y:S01]  /*5dd0*/  FMUL.FTZ R4, R87, UR15 ;  /* 0x0000000f57047c20 */ /* 0x000fe20008410000 */
[----:B----4-:R-:W-:Y:S02]  /*5de0*/  FSEL R195, R13, -INF , !P1 ;  /* 0xff8000000dc37808 */ /* 0x010fe40004800000 */
[----:B------:R-:W-:Y:S01]  /*5df0*/  FMNMX.FTZ R5, R157, R5, !PT ;  /* 0x000000059d057209 */ /* 0x000fe20007810000 */
[----:B------:R1:W3:Y:S01]  /*5e00*/  MUFU.TANH R14, R4 ;  /* 0x00000004000e7308 */ /* 0x0002e20000002400 */
[----:B--2---:R-:W-:Y:S02]  /*5e10*/  FMNMX.FTZ R72, R0, R11, !PT ;  /* 0x0000000b00487209 */ /* 0x004fe40007810000 */
[----:B------:R-:W-:Y:S02]  /*5e20*/  ISETP.GE.AND P1, PT, R33, R8, PT ;  /* 0x000000082100720c */ /* 0x000fe40003f26270 */
[-C--:B------:R-:W-:Y:S01]  /*5e30*/  ISETP.GE.AND P3, PT, R24, R10.reuse, PT ;  /* 0x0000000a1800720c */ /* 0x080fe20003f66270 */
[----:B------:R-:W2:Y:S01]  /*5e40*/  SHFL.BFLY PT, R12, R72, 0x1, 0x1f ;  /* 0x0c201f00480c7f89 */ /* 0x000ea200000e0000 */
[----:B------:R-:W-:-:S02]  /*5e50*/  ISETP.GE.AND P5, PT, R26, R10, PT ;  /* 0x0000000a1a00720c */ /* 0x000fc40003fa6270 */
[----:B------:R-:W-:Y:S02]  /*5e60*/  FSEL R124, R163, -INF , !P3 ;  /* 0xff800000a37c7808 */ /* 0x000fe40005800000 */
[-C--:B------:R-:W-:Y:S02]  /*5e70*/  ISETP.GE.AND P4, PT, R27, R10.reuse, PT ;  /* 0x0000000a1b00720c */ /* 0x080fe40003f86270 */
[----:B------:R-:W-:Y:S02]  /*5e80*/  FSEL R175, R80, -INF , !P5 ;  /* 0xff80000050af7808 */ /* 0x000fe40006800000 */
[----:B------:R-:W-:Y:S02]  /*5e90*/  ISETP.GE.AND P6, PT, R28, R10, PT ;  /* 0x0000000a1c00720c */ /* 0x000fe40003fc6270 */
[----:B-1----:R-:W-:Y:S01]  /*5ea0*/  FMNMX.FTZ R4, R156, R5, !PT ;  /* 0x000000059c047209 */ /* 0x002fe20007810000 */
[----:B------:R-:W-:Y:S01]  /*5eb0*/  FMUL.FTZ R5, R78, UR15 ;  /* 0x0000000f4e057c20 */ /* 0x000fe20008410000 */
[----:B---3--:R-:W-:-:S02]  /*5ec0*/  FSEL R194, R14, -INF , !P1 ;  /* 0xff8000000ec27808 */ /* 0x008fc40004800000 */
[----:B------:R-:W-:Y:S01]  /*5ed0*/  FMNMX.FTZ R4, R191, R4, !PT ;  /* 0x00000004bf047209 */ /* 0x000fe20007810000 */
[----:B------:R1:W3:Y:S01]  /*5ee0*/  MUFU.TANH R15, R5 ;  /* 0x00000005000f7308 */ /* 0x0002e20000002400 */
[----:B------:R-:W-:Y:S02]  /*5ef0*/  ISETP.GE.AND P1, PT, R35, R8, PT ;  /* 0x000000082300720c */ /* 0x000fe40003f26270 */
[----:B------:R-:W-:Y:S02]  /*5f00*/  FMNMX.FTZ R4, R189, R4, !PT ;  /* 0x00000004bd047209 */ /* 0x000fe40007810000 */
[----:B------:R-:W-:Y:S02]  /*5f10*/  FSEL R173, R65, -INF , !P4 ;  /* 0xff80000041ad7808 */ /* 0x000fe40006000000 */
[----:B------:R-:W-:Y:S02]  /*5f20*/  FMNMX.FTZ R0, R190, R4, !PT ;  /* 0x00000004be007209 */ /* 0x000fe40007810000 */
[----:B------:R-:W-:-:S02]  /*5f30*/  FMNMX.FTZ R4, R128, R129, !PT ;  /* 0x0000008180047209 */ /* 0x000fc40007810000 */
[----:B------:R-:W-:Y:S02]  /*5f40*/  FMNMX.FTZ R0, R180, R0, !PT ;  /* 0x00000000b4007209 */ /* 0x000fe40007810000 */
[----:B------:R-:W-:Y:S02]  /*5f50*/  FMNMX.FTZ R4, R137, R4, !PT ;  /* 0x0000000489047209 */ /* 0x000fe40007810000 */
[----:B------:R-:W-:Y:S02]  /*5f60*/  FMNMX.FTZ R0, R199, R0, !PT ;  /* 0x00000000c7007209 */ /* 0x000fe40007810000 */
[----:B------:R-:W-:Y:S01]  /*5f70*/  FMNMX.FTZ R4, R131, R4, !PT ;  /* 0x0000000483047209 */ /* 0x000fe20007810000 */
[----:B-1----:R-:W-:Y:S01]  /*5f80*/  FMUL.FTZ R5, R54, UR15 ;  /* 0x0000000f36057c20 */ /* 0x002fe20008410000 */
[----:B------:R-:W-:Y:S02]  /*5f90*/  FMNMX.FTZ R0, R198, R0, !PT ;  /* 0x00000000c6007209 */ /* 0x000fe40007810000 */
[----:B------:R-:W-:Y:S01]  /*5fa0*/  FMNMX.FTZ R4, R132, R4, !PT ;  /* 0x0000000484047209 */ /* 0x000fe20007810000 */
[----:B------:R1:W-:Y:S01]  /*5fb0*/  MUFU.TANH R14, R5 ;  /* 0x00000005000e7308 */ /* 0x0003e20000002400 */
[----:B------:R-:W-:-:S02]  /*5fc0*/  FMNMX.FTZ R0, R197, R0, !PT ;  /* 0x00000000c5007209 */ /* 0x000fc40007810000 */
[----:B------:R-:W-:Y:S02]  /*5fd0*/  FMNMX.FTZ R4, R134, R4, !PT ;  /* 0x0000000486047209 */ /* 0x000fe40007810000 */
[----:B---3--:R-:W-:Y:S02]  /*5fe0*/  FSEL R193, R15, -INF , !P1 ;  /* 0xff8000000fc17808 */ /* 0x008fe40004800000 */
[----:B------:R-:W-:Y:S02]  /*5ff0*/  ISETP.GE.AND P1, PT, R36, R8, PT ;  /* 0x000000082400720c */ /* 0x000fe40003f26270 */
[----:B------:R-:W-:Y:S02]  /*6000*/  FMNMX.FTZ R0, R196, R0, !PT ;  /* 0x00000000c4007209 */ /* 0x000fe40007810000 */
[----:B------:R-:W-:Y:S02]  /*6010*/  FMNMX.FTZ R4, R130, R4, !PT ;  /* 0x0000000482047209 */ /* 0x000fe40007810000 */
[----:B------:R-:W-:Y:S01]  /*6020*/  FSEL R192, R6, -INF , !P1 ;  /* 0xff80000006c07808 */ /* 0x000fe20004800000 */
[----:B------:R-:W-:Y:S01]  /*6030*/  FMUL.FTZ R6, R74, UR18 ;  /* 0x000000124a067c20 */ /* 0x000fe20008410000 */
[----:B------:R-:W-:-:S02]  /*6040*/  FMNMX.FTZ R0, R195, R0, !PT ;  /* 0x00000000c3007209 */ /* 0x000fc40007810000 */
[----:B------:R-:W-:Y:S01]  /*6050*/  FSETP.NEU.FTZ.AND P1, PT, R74, -INF , PT ;  /* 0xff8000004a00780b */ /* 0x000fe20003f3d000 */
[----:B-1----:R-:W-:Y:S01]  /*6060*/  FMUL.FTZ R5, R55, UR15 ;  /* 0x0000000f37057c20 */ /* 0x002fe20008410000 */
[----:B------:R-:W-:Y:S02]  /*6070*/  FMNMX.FTZ R4, R127, R4, !PT ;  /* 0x000000047f047209 */ /* 0x000fe40007810000 */
[----:B------:R-:W-:Y:S01]  /*6080*/  FMNMX.FTZ R0, R194, R0, !PT ;  /* 0x00000000c2007209 */ /* 0x000fe20007810000 */
[----:B------:R1:W-:Y:S01]  /*6090*/  MUFU.TANH R13, R5 ;  /* 0x00000005000d7308 */ /* 0x0003e20000002400 */
[----:B------:R-:W-:Y:S02]  /*60a0*/  FSEL R6, R6, RZ, P1 ;  /* 0x000000ff06067208 */ /* 0x000fe40000800000 */
[----:B------:R-:W-:Y:S02]  /*60b0*/  FMNMX.FTZ R4, R151, R4, !PT ;  /* 0x0000000497047209 */ /* 0x000fe40007810000 */
[----:B------:R-:W-:-:S02]  /*60c0*/  FMNMX.FTZ R69, R193, R0, !PT ;  /* 0x00000000c1457209 */ /* 0x000fc40007810000 */
[----:B------:R-:W-:Y:S01]  /*60d0*/  FMNMX.FTZ R0, R141, R4, !PT ;  /* 0x000000048d007209 */ /* 0x000fe20007810000 */
[--C-:B------:R-:W-:Y:S01]  /*60e0*/  FFMA.FTZ R4, R103, UR18, -R6.reuse ;  /* 0x0000001267047c23 */ /* 0x100fe20008010806 */
[----:B------:R-:W-:Y:S02]  /*60f0*/  FMNMX.FTZ R69, R192, R69, !PT ;  /* 0x00000045c0457209 */ /* 0x000fe40007810000 */
[----:B------:R-:W-:Y:S01]  /*6100*/  FMNMX.FTZ R0, R147, R0, !PT ;  /* 0x0000000093007209 */ /* 0x000fe20007810000 */
[----:B------:R3:W-:Y:S01]  /*6110*/  MUFU.EX2 R210, R4 ;  /* 0x0000000400d27308 */ /* 0x0007e20000000800 */
[----:B--2---:R-:W-:Y:S01]  /*6120*/  FMNMX.FTZ R72, R72, R12, !PT ;  /* 0x0000000c48487209 */ /* 0x004fe20007810000 */
[----:B------:R-:W2:Y:S01]  /*6130*/  SHFL.BFLY PT, R11, R69, 0x2, 0x1f ;  /* 0x0c401f00450b7f89 */ /* 0x000ea200000e0000 */
[----:B------:R-:W-:Y:S01]  /*6140*/  FMNMX.FTZ R0, R146, R0, !PT ;  /* 0x0000000092007209 */ /* 0x000fe20007810000 */
[----:B-1----:R-:W-:Y:S01]  /*6150*/  FFMA.FTZ R5, R100, UR18, -R6 ;  /* 0x0000001264057c23 */ /* 0x002fe20008010806 */
[----:B------:R-:W-:-:S02]  /*6160*/  FSETP.NEU.FTZ.AND P2, PT, R72, -INF , PT ;  /* 0xff8000004800780b */ /* 0x000fc40003f5d000 */
[----:B------:R-:W-:Y:S01]  /*6170*/  FMNMX.FTZ R0, R171, R0, !PT ;  /* 0x00000000ab007209 */ /* 0x000fe20007810000 */
[----:B------:R1:W-:Y:S01]  /*6180*/  MUFU.EX2 R212, R5 ;  /* 0x0000000500d47308 */ /* 0x0003e20000000800 */
[----:B------:R-:W-:Y:S02]  /*6190*/  ISETP.GE.AND P1, PT, R25, R10, PT ;  /* 0x0000000a1900720c */ /* 0x000fe40003f26270 */
[----:B------:R-:W-:Y:S02]  /*61a0*/  FMNMX.FTZ R0, R167, R0, !PT ;  /* 0x00000000a7007209 */ /* 0x000fe40007810000 */
[----:B------:R-:W-:Y:S02]  /*61b0*/  FSEL R174, R97, -INF , !P1 ;  /* 0xff80000061ae7808 */ /* 0x000fe40004800000 */
[----:B------:R-:W-:Y:S01]  /*61c0*/  FMNMX.FTZ R0, R179, R0, !PT ;  /* 0x00000000b3007209 */ /* 0x000fe20007810000 */
[----:B---3--:R-:W-:Y:S01]  /*61d0*/  FFMA.FTZ R4, R111, UR18, -R6 ;  /* 0x000000126f047c23 */ /* 0x008fe20008010806 */
[----:B------:R-:W-:-:S02]  /*61e0*/  ISETP.GE.AND P3, PT, R29, R10, PT ;  /* 0x0000000a1d00720c */ /* 0x000fc40003f66270 */
[----:B------:R-:W-:Y:S02]  /*61f0*/  FMNMX.FTZ R0, R68, R0, !PT ;  /* 0x0000000044007209 */ /* 0x000fe40007810000 */
[----:B------:R-:W-:Y:S01]  /*6200*/  FSEL R172, R64, -INF , !P6 ;  /* 0xff80000040ac7808 */ /* 0x000fe20007000000 */
[----:B------:R-:W3:Y:S01]  /*6210*/  MUFU.EX2 R4, R4 ;  /* 0x0000000400047308 */ /* 0x000ee20000000800 */
[----:B------:R-:W-:Y:S01]  /*6220*/  FSEL R163, R47, -INF , !P3 ;  /* 0xff8000002fa37808 */ /* 0x000fe20005800000 */
[----:B-1----:R-:W-:Y:S01]  /*6230*/  FMUL.FTZ R5, R72, UR18 ;  /* 0x0000001248057c20 */ /* 0x002fe20008410000 */
[----:B--2---:R-:W-:Y:S02]  /*6240*/  FMNMX.FTZ R69, R69, R11, !PT ;  /* 0x0000000b45457209 */ /* 0x004fe40007810000 */
[-C--:B------:R-:W-:Y:S02]  /*6250*/  ISETP.GE.AND P1, PT, R31, R10.reuse, PT ;  /* 0x0000000a1f00720c */ /* 0x080fe40003f26270 */
[----:B------:R-:W-:Y:S01]  /*6260*/  FSEL R5, R5, RZ, P2 ;  /* 0x000000ff05057208 */ /* 0x000fe20001000000 */
[----:B------:R-:W1:Y:S01]  /*6270*/  SHFL.BFLY PT, R11, R69, 0x1, 0x1f ;  /* 0x0c201f00450b7f89 */ /* 0x000e6200000e0000 */
[----:B------:R-:W-:-:S02]  /*6280*/  ISETP.GE.AND P2, PT, R30, R10, PT ;  /* 0x0000000a1e00720c */ /* 0x000fc40003f46270 */
[-C--:B------:R-:W-:Y:S02]  /*6290*/  ISETP.GE.AND P5, PT, R32, R10.reuse, PT ;  /* 0x0000000a2000720c */ /* 0x080fe40003fa6270 */
[----:B------:R-:W-:Y:S02]  /*62a0*/  FSEL R202, R21, -INF , !P2 ;  /* 0xff80000015ca7808 */ /* 0x000fe40005000000 */
[----:B------:R-:W-:Y:S01]  /*62b0*/  FSEL R201, R37, -INF , !P1 ;  /* 0xff80000025c97808 */ /* 0x000fe20004800000 */
[----:B---3--:R2:W-:Y:S01]  /*62c0*/  STL [R1+0x88], R4 ;  /* 0x0000880401007387 */ /* 0x0085e20000100800 */
[-C--:B------:R-:W-:Y:S02]  /*62d0*/  ISETP.GE.AND P4, PT, R34, R10.reuse, PT ;  /* 0x0000000a2200720c */ /* 0x080fe40003f86270 */
[----:B------:R-:W-:Y:S01]  /*62e0*/  FSEL R200, R23, -INF , !P5 ;  /* 0xff80000017c87808 */ /* 0x000fe20006800000 */
[----:B------:R3:W-:Y:S01]  /*62f0*/  STL [R1+0xe4], R72 ;  /* 0x0000e44801007387 */ /* 0x0007e20000100800 */
[----:B------:R-:W-:-:S02]  /*6300*/  ISETP.GE.AND P6, PT, R33, R10, PT ;  /* 0x0000000a2100720c */ /* 0x000fc40003fc6270 */
[----:B------:R-:W-:Y:S02]  /*6310*/  FSEL R203, R18, -INF , !P4 ;  /* 0xff80000012cb7808 */ /* 0x000fe40006000000 */
[-C--:B------:R-:W-:Y:S02]  /*6320*/  ISETP.GE.AND P3, PT, R35, R10.reuse, PT ;  /* 0x0000000a2300720c */ /* 0x080fe40003f66270 */
[----:B------:R-:W-:Y:S02]  /*6330*/  ISETP.GE.AND P2, PT, R36, R10, PT ;  /* 0x0000000a2400720c */ /* 0x000fe40003f46270 */
[----:B-1----:R-:W-:Y:S01]  /*6340*/  FMNMX.FTZ R69, R69, R11, !PT ;  /* 0x0000000b45457209 */ /* 0x002fe20007810000 */
[----:B--2---:R-:W-:Y:S01]  /*6350*/  FFMA.FTZ R4, R102, UR18, -R6 ;  /* 0x0000001266047c23 */ /* 0x004fe20008010806 */
[----:B------:R-:W-:Y:S01]  /*6360*/  FFMA.FTZ R11, R50, UR18, -R5 ;  /* 0x00000012320b7c23 */ /* 0x000fe20008010805 */
[----:B------:R-:W-:Y:S02]  /*6370*/  FSEL R252, R16, -INF , !P6 ;  /* 0xff80000010fc7808 */ /* 0x000fe40007000000 */
[----:B------:R1:W2:Y:S01]  /*6380*/  MUFU.EX2 R7, R4 ;  /* 0x0000000400077308 */ /* 0x0002a20000000800 */
[----:B------:R-:W-:-:S02]  /*6390*/  FSETP.NEU.FTZ.AND P1, PT, R69, -INF , PT ;  /* 0xff8000004500780b */ /* 0x000fc40003f3d000 */
[----:B-1----:R-:W-:Y:S01]  /*63a0*/  FMNMX.FTZ R4, R71, R0, !PT ;  /* 0x0000000047047209 */ /* 0x002fe20007810000 */
[----:B------:R-:W-:-:S04]  /*63b0*/  FFMA.FTZ R0, R109, UR18, -R5 ;  /* 0x000000126d007c23 */ /* 0x000fc80008010805 */
[----:B------:R-:W-:Y:S01]  /*63c0*/  MUFU.EX2 R213, R11 ;  /* 0x0000000b00d57308 */ /* 0x000fe20000000800 */
[----:B------:R-:W-:Y:S01]  /*63d0*/  FSEL R251, R14, -INF , !P3 ;  /* 0xff8000000efb7808 */ /* 0x000fe20005800000 */
[----:B--2---:R-:W-:Y:S01]  /*63e0*/  STL [R1+0x8c], R7 ;  /* 0x00008c0701007387 */ /* 0x004fe20000100800 */
[----:B------:R-:W-:-:S04]  /*63f0*/  FMNMX.FTZ R4, R70, R4, !PT ;  /* 0x0000000446047209 */ /* 0x000fc80007810000 */
[----:B------:R-:W-:Y:S01]  /*6400*/  FMNMX.FTZ R4, R125, R4, !PT ;  /* 0x000000047d047209 */ /* 0x000fe20007810000 */
[----:B------:R1:W2:Y:S03]  /*6410*/  MUFU.EX2 R15, R0 ;  /* 0x00000000000f7308 */ /* 0x0002a60000000800 */
[----:B------:R-:W-:Y:S01]  /*6420*/  FMNMX.FTZ R4, R124, R4, !PT ;  /* 0x000000047c047209 */ /* 0x000fe20007810000 */
[--C-:B-1----:R-:W-:Y:S01]  /*6430*/  FFMA.FTZ R0, R110, UR18, -R5.reuse ;  /* 0x000000126e007c23 */ /* 0x102fe20008010805 */
[----:B------:R-:W-:Y:S01]  /*6440*/  FSEL R250, R13, -INF , !P2 ;  /* 0xff8000000dfa7808 */ /* 0x000fe20005000000 */
[----:B--2---:R-:W-:Y:S02]  /*6450*/  STL [R1+0x44], R15 ;  /* 0x0000440f01007387 */ /* 0x004fe40000100800 */
[----:B------:R1:W2:Y:S02]  /*6460*/  MUFU.EX2 R17, R0 ;  /* 0x0000000000117308 */ /* 0x0002a40000000800 */
[----:B-1----:R-:W-:Y:S01]  /*6470*/  FMNMX.FTZ R0, R174, R4, !PT ;  /* 0x00000004ae007209 */ /* 0x002fe20007810000 */
[----:B------:R-:W-:Y:S01]  /*6480*/  FFMA.FTZ R4, R117, UR18, -R5 ;  /* 0x0000001275047c23 */ /* 0x000fe20008010805 */
[----:B--2---:R-:W-:Y:S02]  /*6490*/  STL [R1+0x40], R17 ;  /* 0x0000401101007387 */ /* 0x004fe40000100800 */
[----:B------:R-:W-:-:S02]  /*64a0*/  FMNMX.FTZ R0, R175, R0, !PT ;  /* 0x00000000af007209 */ /* 0x000fc40007810000 */
[----:B------:R1:W-:Y:S01]  /*64b0*/  MUFU.EX2 R209, R4 ;  /* 0x0000000400d17308 */ /* 0x0003e20000000800 */
[----:B------:R-:W-:Y:S01]  /*64c0*/  STL [R1+0xe8], R10 ;  /* 0x0000e80a01007387 */ /* 0x000fe20000100800 */
[----:B------:R-:W-:-:S03]  /*64d0*/  FMNMX.FTZ R0, R173, R0, !PT ;  /* 0x00000000ad007209 */ /* 0x000fc60007810000 */
[----:B------:R2:W-:Y:S01]  /*64e0*/  STL [R1+0xec], R69 ;  /* 0x0000ec4501007387 */ /* 0x0005e20000100800 */
[----:B------:R-:W-:Y:S01]  /*64f0*/  FMNMX.FTZ R0, R172, R0, !PT ;  /* 0x00000000ac007209 */ /* 0x000fe20007810000 */
[----:B-1----:R-:W-:-:S04]  /*6500*/  FFMA.FTZ R4, R108, UR18, -R5 ;  /* 0x000000126c047c23 */ /* 0x002fc80008010805 */
[----:B---3--:R1:W-:Y:S02]  /*6510*/  MUFU.EX2 R72, R4 ;  /* 0x0000000400487308 */ /* 0x0083e40000000800 */
[----:B-1----:R-:W-:Y:S01]  /*6520*/  FMNMX.FTZ R4, R163, R0, !PT ;  /* 0x00000000a3047209 */ /* 0x002fe20007810000 */
[----:B------:R-:W-:-:S03]  /*6530*/  FFMA.FTZ R0, R101, UR18, -R5 ;  /* 0x0000001265007c23 */ /* 0x000fc60008010805 */
[----:B------:R-:W-:Y:S02]  /*6540*/  FMNMX.FTZ R4, R202, R4, !PT ;  /* 0x00000004ca047209 */ /* 0x000fe40007810000 */
[----:B------:R1:W3:Y:S02]  /*6550*/  MUFU.EX2 R230, R0 ;  /* 0x0000000000e67308 */ /* 0x0002e40000000800 */
[----:B-1----:R-:W-:Y:S01]  /*6560*/  FMNMX.FTZ R0, R201, R4, !PT ;  /* 0x00000004c9007209 */ /* 0x002fe20007810000 */
[----:B------:R-:W-:Y:S02]  /*6570*/  FMUL.FTZ R4, R69, UR18 ;  /* 0x0000001245047c20 */ /* 0x000fe40008410000 */
[----:B--2---:R-:W2:Y:S01]  /*6580*/  LDL.LU R69, [R1+0x8c] ;  /* 0x00008c0001457983 */ /* 0x004ea20000300800 */
[----:B------:R-:W-:Y:S02]  /*6590*/  FMNMX.FTZ R0, R200, R0, !PT ;  /* 0x00000000c8007209 */ /* 0x000fe40007810000 */
[----:B------:R-:W-:-:S02]  /*65a0*/  FSEL R4, R4, RZ, P1 ;  /* 0x000000ff04047208 */ /* 0x000fc40000800000 */
[----:B------:R-:W-:Y:S02]  /*65b0*/  FMNMX.FTZ R11, R203, R0, !PT ;  /* 0x00000000cb0b7209 */ /* 0x000fe40007810000 */
[----:B------:R-:W-:Y:S01]  /*65c0*/  IADD3 R0, R211, R215, RZ ;  /* 0x000000d7d3007210 */ /* 0x000fe20007ffe0ff */
[--C-:B------:R-:W-:Y:S01]  /*65d0*/  FFMA.FTZ R12, R116, UR18, -R4.reuse ;  /* 0x00000012740c7c23 */ /* 0x100fe20008010804 */
[----:B------:R-:W-:Y:S02]  /*65e0*/  FMNMX.FTZ R11, R252, R11, !PT ;  /* 0x0000000bfc0b7209 */ /* 0x000fe40007810000 */
[----:B------:R-:W-:Y:S01]  /*65f0*/  LEA R220, R0, UR4, 0x1 ;  /* 0x0000000400dc7c11 */ /* 0x000fe2000f8e08ff */
[----:B------:R1:W4:Y:S01]  /*6600*/  MUFU.EX2 R8, R12 ;  /* 0x0000000c00087308 */ /* 0x0003220000000800 */
[----:B------:R-:W-:Y:S01]  /*6610*/  FMNMX.FTZ R0, R251, R11, !PT ;  /* 0x0000000bfb007209 */ /* 0x000fe20007810000 */
[--C-:B------:R-:W-:Y:S01]  /*6620*/  FFMA.FTZ R11, R118, UR18, -R4.reuse ;  /* 0x00000012760b7c23 */ /* 0x100fe20008010804 */
[----:B------:R-:W-:Y:S01]  /*6630*/  LEA R221, R3, R220, 0x1 ;  /* 0x000000dc03dd7211 */ /* 0x000fe200078e08ff */
[----:B------:R-:W-:Y:S01]  /*6640*/  FFMA.FTZ R3, R119, UR18, -R4 ;  /* 0x0000001277037c23 */ /* 0x000fe20008010804 */
[----:B------:R-:W-:Y:S01]  /*6650*/  FMNMX.FTZ R0, R250, R0, !PT ;  /* 0x00000000fa007209 */ /* 0x000fe20007810000 */
[C---:B------:R-:W-:Y:S01]  /*6660*/  IMAD R223, R2.reuse, 0x2, R220 ;  /* 0x0000000202df7824 */ /* 0x040fe200078e02dc */
[----:B---3--:R-:W-:Y:S01]  /*6670*/  F2FP.F16.F32.PACK_AB R16, R213, R230 ;  /* 0x000000e6d510723e */ /* 0x008fe200000000ff */
[----:B------:R-:W3:Y:S01]  /*6680*/  MUFU.EX2 R9, R11 ;  /* 0x0000000b00097308 */ /* 0x000ee20000000800 */
[----:B------:R-:W-:-:S02]  /*6690*/  IMAD R222, R2, 0x2, R221 ;  /* 0x0000000202de7824 */ /* 0x000fc400078e02dd */
[----:B------:R-:W-:Y:S01]  /*66a0*/  FFMA.FTZ R2, R75, UR18, -R5 ;  /* 0x000000124b027c23 */ /* 0x000fe20008010805 */
[----:B------:R-:W-:Y:S01]  /*66b0*/  LDSM.16.MT88.4 R24, [R220+0x8000] ;  /* 0x00800000dc18783b */ /* 0x000fe20000004200 */
[----:B------:R-:W-:-:S03]  /*66c0*/  F2FP.F16.F32.PACK_AB R14, R72, R209 ;  /* 0x000000d1480e723e */ /* 0x000fc600000000ff */
[----:B------:R-:W-:Y:S01]  /*66d0*/  LDSM.16.MT88.4 R20, [R223+0x8000] ;  /* 0x00800000df14783b */ /* 0x000fe20000004200 */
[----:B------:R3:W3:Y:S01]  /*66e0*/  MUFU.EX2 R7, R3 ;  /* 0x0000000300077308 */ /* 0x0006e20000000800 */
[----:B-1----:R-:W-:Y:S02]  /*66f0*/  F2FP.F16.F32.PACK_AB R12, R17, R15 ;  /* 0x0000000f110c723e */ /* 0x002fe400000000ff */
[----:B----4-:R-:W-:Y:S04]  /*6700*/  STL [R1+0x54], R8 ;  /* 0x0000540801007387 */ /* 0x010fe80000100800 */
[----:B------:R-:W-:Y:S01]  /*6710*/  LDSM.16.MT88.4 R48, [R221+0x8000] ;  /* 0x00800000dd30783b */ /* 0x000fe20000004200 */
[----:B------:R1:W-:Y:S01]  /*6720*/  MUFU.EX2 R227, R2 ;  /* 0x0000000200e37308 */ /* 0x0003e20000000800 */
[----:B---3--:R-:W-:-:S02]  /*6730*/  F2FP.F16.F32.PACK_AB R13, R9, R8 ;  /* 0x00000008090d723e */ /* 0x008fc400000000ff */
[----:B------:R-:W3:Y:S04]  /*6740*/  SHFL.BFLY PT, R11, R0, 0x2, 0x1f ;  /* 0x0c401f00000b7f89 */ /* 0x000ee800000e0000 */
[----:B------:R-:W-:Y:S01]  /*6750*/  STL [R1+0x4c], R9 ;  /* 0x00004c0901007387 */ /* 0x000fe20000100800 */
[----:B------:R-:W-:-:S03]  /*6760*/  FFMA.FTZ R3, R112, UR18, -R4 ;  /* 0x0000001270037c23 */ /* 0x000fc60008010804 */
[----:B------:R-:W-:Y:S01]  /*6770*/  STL [R1+0x58], R7 ;  /* 0x0000580701007387 */ /* 0x000fe20000100800 */
[----:B------:R-:W4:Y:S03]  /*6780*/  MUFU.EX2 R206, R3 ;  /* 0x0000000300ce7308 */ /* 0x000f260000000800 */
[----:B------:R-:W-:Y:S01]  /*6790*/  STL [R1+0xf0], R72 ;  /* 0x0000f04801007387 */ /* 0x000fe20000100800 */
[----:B-1----:R-:W-:-:S03]  /*67a0*/  FFMA.FTZ R2, R73, UR18, -R5 ;  /* 0x0000001249027c23 */ /* 0x002fc60008010805 */
[----:B------:R-:W-:Y:S01]  /*67b0*/  LDSM.16.MT88.4 R52, [R222+0x8000] ;  /* 0x00800000de34783b */ /* 0x000fe20000004200 */
[----:B------:R1:W1:Y:S03]  /*67c0*/  MUFU.EX2 R135, R2 ;  /* 0x0000000200877308 */ /* 0x0002660000000800 */
[----:B------:R-:W-:Y:S01]  /*67d0*/  LDSM.16.MT88.4 R84, [R222+0x8800] ;  /* 0x00880000de54783b */ /* 0x000fe20000004200 */
[----:B---3--:R-:W-:-:S03]  /*67e0*/  FMNMX.FTZ R0, R0, R11, !PT ;  /* 0x0000000b00007209 */ /* 0x008fc60007810000 */
[----:B------:R-:W-:Y:S01]  /*67f0*/  LDSM.16.MT88.4 R64, [R221+0x8800] ;  /* 0x00880000dd40783b */ /* 0x000fe20000004200 */
[----:B----4-:R-:W-:-:S03]  /*6800*/  F2FP.F16.F32.PACK_AB R15, R206, R7 ;  /* 0x00000007ce0f723e */ /* 0x010fc600000000ff */
[----:B------:R-:W3:Y:S04]  /*6810*/  SHFL.BFLY PT, R3, R0, 0x1, 0x1f ;  /* 0x0c201f0000037f89 */ /* 0x000ee800000e0000 */
[----:B------:R-:W4:Y:S01]  /*6820*/  LDSM.16.MT88.4 R60, [R223+0x8800] ;  /* 0x00880000df3c783b */ /* 0x000f220000004200 */
[C---:B------:R-:W-:Y:S01]  /*6830*/  HMMA.16816.F32 R56, R12.reuse, R24, RZ ;  /* 0x000000180c38723c */ /* 0x040fe200000018ff */
[----:B-1----:R-:W-:Y:S02]  /*6840*/  FFMA.FTZ R2, R113, UR18, -R4 ;  /* 0x0000001271027c23 */ /* 0x002fe40008010804 */
[----:B------:R-:W1:Y:S02]  /*6850*/  LDSM.16.MT88.4 R76, [R220+0x8800] ;  /* 0x00880000dc4c783b */ /* 0x000e640000004200 */
[----:B------:R3:W-:Y:S01]  /*6860*/  MUFU.EX2 R116, R2 ;  /* 0x0000000200747308 */ /* 0x0007e20000000800 */
[----:B------:R-:W-:Y:S01]  /*6870*/  F2FP.F16.F32.PACK_AB R18, R135, R227 ;  /* 0x000000e38712723e */ /* 0x000fe200000000ff */
[C---:B------:R-:W-:Y:S06]  /*6880*/  HMMA.16816.F32 R44, R12.reuse, R20, RZ ;  /* 0x000000140c2c723c */ /* 0x040fec00000018ff */
[----:B------:R-:W-:Y:S01]  /*6890*/  HMMA.16816.F32 R40, R12, R48, RZ ;  /* 0x000000300c28723c */ /* 0x000fe200000018ff */
[----:B---3--:R-:W-:Y:S01]  /*68a0*/  FMNMX.FTZ R73, R0, R3, !PT ;  /* 0x0000000300497209 */ /* 0x008fe20007810000 */
[----:B------:R-:W-:-:S04]  /*68b0*/  FFMA.FTZ R0, R115, UR18, -R6 ;  /* 0x0000001273007c23 */ /* 0x000fc80008010806 */
[C---:B------:R-:W-:Y:S01]  /*68c0*/  HMMA.16816.F32 R80, R12.reuse, R26, RZ ;  /* 0x0000001a0c50723c */ /* 0x040fe200000018ff */
[--C-:B------:R-:W-:Y:S01]  /*68d0*/  FFMA.FTZ R2, R107, UR18, -R4.reuse ;  /* 0x000000126b027c23 */ /* 0x100fe20008010804 */
[C---:B------:R-:W-:Y:S01]  /*68e0*/  FSETP.NEU.FTZ.AND P1, PT, R73.reuse, -INF , PT ;  /* 0xff8000004900780b */ /* 0x040fe20003f3d000 */
[----:B------:R-:W-:Y:S01]  /*68f0*/  STL [R1+0xf4], R73 ;  /* 0x0000f44901007387 */ /* 0x000fe20000100800 */
[----:B------:R-:W-:Y:S01]  /*6900*/  FMUL.FTZ R3, R73, UR18 ;  /* 0x0000001249037c20 */ /* 0x000fe20008410000 */
[----:B------:R3:W4:Y:S01]  /*6910*/  MUFU.EX2 R119, R2 ;  /* 0x0000000200777308 */ /* 0x0007220000000800 */
[C---:B------:R-:W-:Y:S01]  /*6920*/  HMMA.16816.F32 R36, R12.reuse, R52, RZ ;  /* 0x000000340c24723c */ /* 0x040fe200000018ff */
[----:B------:R1:W-:Y:S05]  /*6930*/  STL [R1+0xf8], R230 ;  /* 0x0000f8e601007387 */ /* 0x0003ea0000100800 */
[C---:B------:R-:W-:Y:S01]  /*6940*/  HMMA.16816.F32 R28, R12.reuse, R22, RZ ;  /* 0x000000160c1c723c */ /* 0x040fe200000018ff */
[----:B------:R4:W-:Y:S05]  /*6950*/  MUFU.EX2 R118, R0 ;  /* 0x0000000000767308 */ /* 0x0009ea0000000800 */
[----:B------:R-:W-:Y:S01]  /*6960*/  HMMA.16816.F32 R32, R12, R50, RZ ;  /* 0x000000320c20723c */ /* 0x000fe200000018ff */
[----:B---3--:R-:W-:-:S04]  /*6970*/  FFMA.FTZ R2, R106, UR18, -R4 ;  /* 0x000000126a027c23 */ /* 0x008fc80008010804 */
[----:B------:R3:W-:Y:S01]  /*6980*/  MUFU.EX2 R117, R2 ;  /* 0x0000000200757308 */ /* 0x0007e20000000800 */
[----:B-1----:R-:W2:Y:S01]  /*6990*/  LDL.LU R230, [R1+0x88] ;  /* 0x0000880001e67983 */ /* 0x002ea20000300800 */
[----:B----4-:R-:W-:Y:S01]  /*69a0*/  FSEL R0, R3, RZ, P1 ;  /* 0x000000ff03007208 */ /* 0x010fe20000800000 */
[----:B---3--:R-:W-:-:S05]  /*69b0*/  FFMA.FTZ R2, R96, UR18, -R4 ;  /* 0x0000001260027c23 */ /* 0x008fca0008010804 */
[----:B------:R1:W3:Y:S01]  /*69c0*/  MUFU.EX2 R208, R2 ;  /* 0x0000000200d07308 */ /* 0x0002e20000000800 */
[----:B------:R4:W-:Y:S01]  /*69d0*/  STL [R1+0xfc], R135 ;  /* 0x0000fc8701007387 */ /* 0x0009e20000100800 */
[----:B-1----:R-:W-:-:S06]  /*69e0*/  FFMA.FTZ R2, R114, UR18, -R6 ;  /* 0x0000001272027c23 */ /* 0x002fcc0008010806 */
[----:B------:R1:W-:Y:S02]  /*69f0*/  MUFU.EX2 R8, R2 ;  /* 0x0000000200087308 */ /* 0x0003e40000000800 */
[----:B-1----:R-:W-:-:S06]  /*6a00*/  FFMA.FTZ R2, R123, UR18, -R6 ;  /* 0x000000127b027c23 */ /* 0x002fcc0008010806 */
[----:B------:R1:W-:Y:S02]  /*6a10*/  MUFU.EX2 R229, R2 ;  /* 0x0000000200e57308 */ /* 0x0003e40000000800 */
[----:B-1----:R-:W-:-:S06]  /*6a20*/  FFMA.FTZ R2, R128, UR18, -R0 ;  /* 0x0000001280027c23 */ /* 0x002fcc0008010800 */
[----:B----4-:R1:W-:Y:S02]  /*6a30*/  MUFU.EX2 R135, R2 ;  /* 0x0000000200877308 */ /* 0x0103e40000000800 */
[----:B-1----:R-:W-:-:S06]  /*6a40*/  FFMA.FTZ R2, R129, UR18, -R0 ;  /* 0x0000001281027c23 */ /* 0x002fcc0008010800 */
[----:B------:R1:W4:Y:S02]  /*6a50*/  MUFU.EX2 R75, R2 ;  /* 0x00000002004b7308 */ /* 0x0003240000000800 */
[----:B-1----:R-:W-:-:S06]  /*6a60*/  FFMA.FTZ R2, R137, UR18, -R0 ;  /* 0x0000001289027c23 */ /* 0x002fcc0008010800 */
[----:B------:R1:W-:Y:S02]  /*6a70*/  MUFU.EX2 R204, R2 ;  /* 0x0000000200cc7308 */ /* 0x0003e40000000800 */
[----:B-1----:R-:W-:-:S06]  /*6a80*/  FFMA.FTZ R2, R131, UR18, -R0 ;  /* 0x0000001283027c23 */ /* 0x002fcc0008010800 */
[----:B------:R1:W4:Y:S02]  /*6a90*/  MUFU.EX2 R10, R2 ;  /* 0x00000002000a7308 */ /* 0x0003240000000800 */
        /* <DEDUP_REMOVED lines=20> */
[----:B-1----:R-:W-:-:S06]  /*6be0*/  FFMA.FTZ R2, R141, UR18, -R0 ;  /* 0x000000128d027c23 */ /* 0x002fcc0008010800 */
[----:B------:R1:W-:Y:S01]  /*6bf0*/  MUFU.EX2 R11, R2 ;  /* 0x00000002000b7308 */ /* 0x0003e20000000800 */
[----:B------:R-:W-:Y:S01]  /*6c00*/  HMMA.16816.F32 R12, R12, R54, RZ ;  /* 0x000000360c0c723c */ /* 0x000fe200000018ff */
[----:B-1----:R-:W-:-:S06]  /*6c10*/  FFMA.FTZ R2, R148, UR18, -R5 ;  /* 0x0000001294027c23 */ /* 0x002fcc0008010805 */
[----:B------:R1:W-:Y:S02]  /*6c20*/  MUFU.EX2 R207, R2 ;  /* 0x0000000200cf7308 */ /* 0x0003e40000000800 */
[----:B-1----:R-:W-:-:S06]  /*6c30*/  FFMA.FTZ R2, R144, UR18, -R5 ;  /* 0x0000001290027c23 */ /* 0x002fcc0008010805 */
[----:B------:R1:W4:Y:S02]  /*6c40*/  MUFU.EX2 R73, R2 ;  /* 0x0000000200497308 */ /* 0x0003240000000800 */
[----:B-1----:R-:W-:-:S06]  /*6c50*/  FFMA.FTZ R2, R138, UR18, -R5 ;  /* 0x000000128a027c23 */ /* 0x002fcc0008010805 */
[----:B------:R1:W-:Y:S01]  /*6c60*/  MUFU.EX2 R149, R2 ;  /* 0x0000000200957308 */ /* 0x0003e20000000800 */
[----:B------:R-:W-:Y:S01]  /*6c70*/  F2FP.F16.F32.PACK_AB R17, R119, R116 ;  /* 0x000000747711723e */ /* 0x000fe200000000ff */
[----:B-1----:R-:W-:-:S06]  /*6c80*/  FFMA.FTZ R2, R133, UR18, -R5 ;  /* 0x0000001285027c23 */ /* 0x002fcc0008010805 */
[----:B------:R1:W-:Y:S01]  /*6c90*/  MUFU.EX2 R137, R2 ;  /* 0x0000000200897308 */ /* 0x0003e20000000800 */
[----:B---3--:R-:W-:Y:S01]  /*6ca0*/  F2FP.F16.F32.PACK_AB R19, R208, R117 ;  /* 0x00000075d013723e */ /* 0x008fe200000000ff */
[----:B-1----:R-:W-:-:S06]  /*6cb0*/  FFMA.FTZ R2, R150, UR18, -R4 ;  /* 0x0000001296027c23 */ /* 0x002fcc0008010804 */
[----:B------:R1:W-:Y:S01]  /*6cc0*/  MUFU.EX2 R141, R2 ;  /* 0x00000002008d7308 */ /* 0x0003e20000000800 */
[----:B------:R-:W-:Y:S01]  /*6cd0*/  HMMA.16816.F32 R104, R16, R86, R12 ;  /* 0x000000561068723c */ /* 0x000fe2000000180c */
[----:B-1----:R-:W-:-:S06]  /*6ce0*/  FFMA.FTZ R2, R143, UR18, -R4 ;  /* 0x000000128f027c23 */ /* 0x002fcc0008010804 */
[----:B------:R1:W3:Y:S01]  /*6cf0*/  MUFU.EX2 R138, R2 ;  /* 0x00000002008a7308 */ /* 0x0002e20000000800 */
[----:B------:R-:W-:Y:S02]  /*6d00*/  F2FP.F16.F32.PACK_AB R12, R210, R212 ;  /* 0x000000d4d20c723e */ /* 0x000fe400000000ff */
[----:B--2---:R-:W-:Y:S02]  /*6d10*/  F2FP.F16.F32.PACK_AB R14, R69, R230 ;  /* 0x000000e6450e723e */ /* 0x004fe400000000ff */
[----:B----4-:R-:W-:Y:S02]  /*6d20*/  F2FP.F16.F32.PACK_AB R13, R75, R135 ;  /* 0x000000874b0d723e */ /* 0x010fe400000000ff */
[----:B------:R-:W-:Y:S01]  /*6d30*/  F2FP.F16.F32.PACK_AB R15, R10, R204 ;  /* 0x000000cc0a0f723e */ /* 0x000fe200000000ff */
[----:B-1----:R-:W-:-:S04]  /*6d40*/  FFMA.FTZ R2, R139, UR18, -R4 ;  /* 0x000000128b027c23 */ /* 0x002fc80008010804 */
[----:B------:R1:W-:Y:S01]  /*6d50*/  MUFU.EX2 R148, R2 ;  /* 0x0000000200947308 */ /* 0x0003e20000000800 */
[C---:B------:R-:W-:Y:S06]  /*6d60*/  HMMA.16816.F32 R96, R16.reuse, R64, R40 ;  /* 0x000000401060723c */ /* 0x040fec0000001828 */
[----:B------:R-:W-:Y:S01]  /*6d70*/  HMMA.16816.F32 R120, R16, R84, R36 ;  /* 0x000000541078723c */ /* 0x000fe20000001824 */
[----:B-1----:R-:W-:-:S04]  /*6d80*/  FFMA.FTZ R2, R142, UR18, -R4 ;  /* 0x000000128e027c23 */ /* 0x002fc80008010804 */
[----:B------:R1:W2:Y:S01]  /*6d90*/  MUFU.EX2 R238, R2 ;  /* 0x0000000200ee7308 */ /* 0x0002a20000000800 */
[C---:B------:R-:W-:Y:S06]  /*6da0*/  HMMA.16816.F32 R92, R16.reuse, R62, R28 ;  /* 0x0000003e105c723c */ /* 0x040fec000000181c */
[----:B------:R-:W-:Y:S01]  /*6db0*/  HMMA.16816.F32 R112, R16, R66, R32 ;  /* 0x000000421070723c */ /* 0x000fe20000001820 */
[----:B-1----:R-:W-:-:S05]  /*6dc0*/  FFMA.FTZ R2, R147, UR18, -R0 ;  /* 0x0000001293027c23 */ /* 0x002fca0008010800 */
[----:B------:R-:W-:Y:S01]  /*6dd0*/  HMMA.16816.F32 R40, R12, R24, RZ ;  /* 0x000000180c28723c */ /* 0x000fe200000018ff */
[----:B------:R1:W-:Y:S05]  /*6de0*/  MUFU.EX2 R3, R2 ;  /* 0x0000000200037308 */ /* 0x0003ea0000000800 */
[C---:B------:R-:W-:Y:S06]  /*6df0*/  HMMA.16816.F32 R108, R16.reuse, R76, R56 ;  /* 0x0000004c106c723c */ /* 0x040fec0000001838 */
[C---:B------:R-:W-:Y:S06]  /*6e00*/  HMMA.16816.F32 R88, R16.reuse, R60, R44 ;  /* 0x0000003c1058723c */ /* 0x040fec000000182c */
[----:B------:R-:W-:Y:S01]  /*6e10*/  HMMA.16816.F32 R100, R16, R78, R80 ;  /* 0x0000004e1064723c */ /* 0x000fe20000001850 */
[----:B-1----:R-:W-:-:S05]  /*6e20*/  FFMA.FTZ R2, R146, UR18, -R0 ;  /* 0x0000001292027c23 */ /* 0x002fca0008010800 */
[C---:B------:R-:W-:Y:S01]  /*6e30*/  HMMA.16816.F32 R36, R12.reuse, R26, RZ ;  /* 0x0000001a0c24723c */ /* 0x040fe200000018ff */
[----:B------:R1:W4:Y:S05]  /*6e40*/  MUFU.EX2 R126, R2 ;  /* 0x00000002007e7308 */ /* 0x00032a0000000800 */
[C---:B------:R-:W-:Y:S06]  /*6e50*/  HMMA.16816.F32 R32, R12.reuse, R20, RZ ;  /* 0x000000140c20723c */ /* 0x040fec00000018ff */
[C---:B------:R-:W-:Y:S06]  /*6e60*/  HMMA.16816.F32 R28, R12.reuse, R22, RZ ;  /* 0x000000160c1c723c */ /* 0x040fec00000018ff */
[----:B------:R-:W-:Y:S01]  /*6e70*/  HMMA.16816.F32 R24, R12, R48, RZ ;  /* 0x000000300c18723c */ /* 0x000fe200000018ff */
[----:B-1----:R-:W-:-:S05]  /*6e80*/  FFMA.FTZ R2, R178, UR18, -R6 ;  /* 0x00000012b2027c23 */ /* 0x002fca0008010806 */
[C---:B------:R-:W-:Y:S06]  /*6e90*/  HMMA.16816.F32 R16, R12.reuse, R52, RZ ;  /* 0x000000340c10723c */ /* 0x040fec00000018ff */
[C---:B------:R-:W-:Y:S01]  /*6ea0*/  HMMA.16816.F32 R20, R12.reuse, R50, RZ ;  /* 0x000000320c14723c */ /* 0x040fe200000018ff */
[----:B------:R-:W-:Y:S02]  /*6eb0*/  MOV R150, R7 ;  /* 0x0000000700967202 */ /* 0x000fe40000000f00 */
[----:B------:R1:W-:Y:S03]  /*6ec0*/  MUFU.EX2 R7, R2 ;  /* 0x0000000200077308 */ /* 0x0003e60000000800 */
[----:B------:R-:W-:Y:S07]  /*6ed0*/  HMMA.16816.F32 R44, R12, R54, RZ ;  /* 0x000000360c2c723c */ /* 0x000fee00000018ff */
[----:B------:R-:W-:Y:S01]  /*6ee0*/  F2FP.F16.F32.PACK_AB R12, R118, R8 ;  /* 0x00000008760c723e */ /* 0x000fe200000000ff */
[----:B-1----:R-:W-:Y:S01]  /*6ef0*/  FFMA.FTZ R2, R169, UR18, -R6 ;  /* 0x00000012a9027c23 */ /* 0x002fe20008010806 */
[----:B------:R-:W-:-:S03]  /*6f00*/  F2FP.F16.F32.PACK_AB R13, R205, R9 ;  /* 0x00000009cd0d723e */ /* 0x000fc600000000ff */
[----:B------:R1:W-:Y:S01]  /*6f10*/  MUFU.EX2 R133, R2 ;  /* 0x0000000200857308 */ /* 0x0003e20000000800 */
[----:B------:R-:W-:Y:S02]  /*6f20*/  F2FP.F16.F32.PACK_AB R14, R225, R229 ;  /* 0x000000e5e10e723e */ /* 0x000fe400000000ff */
[----:B------:R-:W-:Y:S01]  /*6f30*/  F2FP.F16.F32.PACK_AB R15, R134, R228 ;  /* 0x000000e4860f723e */ /* 0x000fe200000000ff */
[----:B-1----:R-:W-:-:S04]  /*6f40*/  FFMA.FTZ R2, R164, UR18, -R6 ;  /* 0x00000012a4027c23 */ /* 0x002fc80008010806 */
[----:B------:R1:W-:Y:S02]  /*6f50*/  MUFU.EX2 R226, R2 ;  /* 0x0000000200e27308 */ /* 0x0003e40000000800 */
[C---:B------:R-:W-:Y:S06]  /*6f60*/  HMMA.16816.F32 R48, R12.reuse, R76, R40 ;  /* 0x0000004c0c30723c */ /* 0x040fec0000001828 */
[----:B------:R-:W-:Y:S01]  /*6f70*/  HMMA.16816.F32 R76, R12, R78, R36 ;  /* 0x0000004e0c4c723c */ /* 0x000fe20000001824 */
[----:B-1----:R-:W-:-:S05]  /*6f80*/  FFMA.FTZ R2, R158, UR18, -R6 ;  /* 0x000000129e027c23 */ /* 0x002fca0008010806 */
[C---:B------:R-:W-:Y:S01]  /*6f90*/  HMMA.16816.F32 R56, R12.reuse, R64, R24 ;  /* 0x000000400c38723c */ /* 0x040fe20000001818 */
[----:B------:R-:W1:Y:S01]  /*6fa0*/  LDSM.16.MT88.4 R24, [R220+0x9000] ;  /* 0x00900000dc18783b */ /* 0x000e620000004200 */
[----:B------:R3:W-:Y:S04]  /*6fb0*/  MUFU.EX2 R130, R2 ;  /* 0x0000000200827308 */ /* 0x0007e80000000800 */
[C---:B------:R-:W-:Y:S01]  /*6fc0*/  HMMA.16816.F32 R80, R12.reuse, R84, R16 ;  /* 0x000000540c50723c */ /* 0x040fe20000001810 */
[----:B------:R-:W-:Y:S05]  /*6fd0*/  LDSM.16.MT88.4 R16, [R221+0x9000] ;  /* 0x00900000dd10783b */ /* 0x000fea0000004200 */
[C---:B------:R-:W-:Y:S01]  /*6fe0*/  HMMA.16816.F32 R40, R12.reuse, R62, R28 ;  /* 0x0000003e0c28723c */ /* 0x040fe2000000181c */
[----:B------:R-:W-:Y:S05]  /*6ff0*/  LDSM.16.MT88.4 R28, [R222+0x9000] ;  /* 0x00900000de1c783b */ /* 0x000fea0000004200 */
[----:B------:R-:W-:Y:S01]  /*7000*/  HMMA.16816.F32 R36, R12, R66, R20 ;  /* 0x000000420c24723c */ /* 0x000fe20000001814 */
[----:B------:R-:W4:Y:S01]  /*7010*/  LDSM.16.MT88.4 R20, [R223+0x9000] ;  /* 0x00900000df14783b */ /* 0x000f220000004200 */
[----:B---3--:R-:W-:-:S04]  /*7020*/  FFMA.FTZ R2, R171, UR18, -R0 ;  /* 0x00000012ab027c23 */ /* 0x008fc80008010800 */
[----:B------:R3:W-:Y:S02]  /*7030*/  MUFU.EX2 R158, R2 ;  /* 0x00000002009e7308 */ /* 0x0007e40000000800 */
[----:B---3--:R-:W-:-:S06]  /*7040*/  FFMA.FTZ R2, R167, UR18, -R0 ;  /* 0x00000012a7027c23 */ /* 0x008fcc0008010800 */
[----:B------:R3:W-:Y:S02]  /*7050*/  MUFU.EX2 R224, R2 ;  /* 0x0000000200e07308 */ /* 0x0007e40000000800 */
[----:B---3--:R-:W-:-:S06]  /*7060*/  FFMA.FTZ R2, R176, UR18, -R5 ;  /* 0x00000012b0027c23 */ /* 0x008fcc0008010805 */
[----:B------:R3:W-:Y:S01]  /*7070*/  MUFU.EX2 R142, R2 ;  /* 0x00000002008e7308 */ /* 0x0007e20000000800 */
[----:B------:R-:W-:Y:S01]  /*7080*/  HMMA.16816.F32 R52, R12, R60, R32 ;  /* 0x0000003c0c34723c */ /* 0x000fe20000001820 */
[----:B---3--:R-:W-:-:S06]  /*7090*/  FFMA.FTZ R2, R168, UR18, -R5 ;  /* 0x00000012a8027c23 */ /* 0x008fcc0008010805 */
[----:B------:R3:W4:Y:S01]  /*70a0*/  MUFU.EX2 R147, R2 ;  /* 0x0000000200937308 */ /* 0x0007220000000800 */
[----:B------:R-:W-:Y:S01]  /*70b0*/  HMMA.16816.F32 R32, R12, R86, R44 ;  /* 0x000000560c20723c */ /* 0x000fe2000000182c */
[----:B---3--:R-:W-:-:S06]  /*70c0*/  FFMA.FTZ R2, R161, UR18, -R5 ;  /* 0x00000012a1027c23 */ /* 0x008fcc0008010805 */
[----:B------:R3:W-:Y:S01]  /*70d0*/  MUFU.EX2 R128, R2 ;  /* 0x0000000200807308 */ /* 0x0007e20000000800 */
[----:B------:R-:W-:Y:S02]  /*70e0*/  F2FP.F16.F32.PACK_AB R12, R73, R207 ;  /* 0x000000cf490c723e */ /* 0x000fe400000000ff */
[----:B------:R-:W-:Y:S02]  /*70f0*/  F2FP.F16.F32.PACK_AB R13, R138, R141 ;  /* 0x0000008d8a0d723e */ /* 0x000fe400000000ff */
[----:B------:R-:W-:Y:S02]  /*7100*/  F2FP.F16.F32.PACK_AB R14, R137, R149 ;  /* 0x00000095890e723e */ /* 0x000fe400000000ff */
[----:B--2---:R-:W-:Y:S01]  /*7110*/  F2FP.F16.F32.PACK_AB R15, R238, R148 ;  /* 0x00000094ee0f723e */ /* 0x004fe200000000ff */
[----:B---3--:R-:W-:-:S04]  /*7120*/  FFMA.FTZ R2, R154, UR18, -R5 ;  /* 0x000000129a027c23 */ /* 0x008fc80008010805 */
[----:B------:R2:W-:Y:S02]  /*7130*/  MUFU.EX2 R131, R2 ;  /* 0x0000000200837308 */ /* 0x0005e40000000800 */
[----:B-1----:R-:W-:Y:S01]  /*7140*/  HMMA.16816.F32 R64, R12, R24, R108 ;  /* 0x000000180c40723c */ /* 0x002fe2000000186c */
[----:B--2---:R-:W-:-:S05]  /*7150*/  FFMA.FTZ R2, R177, UR18, -R4 ;  /* 0x00000012b1027c23 */ /* 0x004fca0008010804 */
[----:B------:R1:W-:Y:S01]  /*7160*/  MUFU.EX2 R143, R2 ;  /* 0x00000002008f7308 */ /* 0x0003e20000000800 */
[C---:B----4-:R-:W-:Y:S06]  /*7170*/  HMMA.16816.F32 R88, R12.reuse, R20, R88 ;  /* 0x000000140c58723c */ /* 0x050fec0000001858 */
[----:B------:R-:W-:Y:S01]  /*7180*/  HMMA.16816.F32 R96, R12, R16, R96 ;  /* 0x000000100c60723c */ /* 0x000fe20000001860 */
[----:B-1----:R-:W-:-:S05]  /*7190*/  FFMA.FTZ R2, R170, UR18, -R4 ;  /* 0x00000012aa027c23 */ /* 0x002fca0008010804 */
[C---:B------:R-:W-:Y:S01]  /*71a0*/  HMMA.16816.F32 R120, R12.reuse, R28, R120 ;  /* 0x0000001c0c78723c */ /* 0x040fe20000001878 */
[----:B------:R1:W2:Y:S05]  /*71b0*/  MUFU.EX2 R139, R2 ;  /* 0x00000002008b7308 */ /* 0x0002aa0000000800 */
[C---:B------:R-:W-:Y:S06]  /*71c0*/  HMMA.16816.F32 R84, R12.reuse, R26, R100 ;  /* 0x0000001a0c54723c */ /* 0x040fec0000001864 */
[C---:B------:R-:W-:Y:S06]  /*71d0*/  HMMA.16816.F32 R92, R12.reuse, R22, R92 ;  /* 0x000000160c5c723c */ /* 0x040fec000000185c */
[----:B------:R-:W-:Y:S01]  /*71e0*/  HMMA.16816.F32 R112, R12, R18, R112 ;  /* 0x000000120c70723c */ /* 0x000fe20000001870 */
[----:B-1----:R-:W-:-:S05]  /*71f0*/  FFMA.FTZ R2, R166, UR18, -R4 ;  /* 0x00000012a6027c23 */ /* 0x002fca0008010804 */
[----:B------:R-:W-:Y:S01]  /*7200*/  HMMA.16816.F32 R104, R12, R30, R104 ;  /* 0x0000001e0c68723c */ /* 0x000fe20000001868 */
[----:B------:R1:W-:Y:S01]  /*7210*/  MUFU.EX2 R129, R2 ;  /* 0x0000000200817308 */ /* 0x0003e20000000800 */
[----:B------:R-:W-:-:S05]  /*7220*/  IMAD.MOV.U32 R168, RZ, RZ, R11 ;  /* 0x000000ffffa87224 */ /* 0x000fca00078e000b */
[----:B------:R-:W-:Y:S02]  /*7230*/  F2FP.F16.F32.PACK_AB R12, R145, R74 ;  /* 0x0000004a910c723e */ /* 0x000fe400000000ff */
[----:B------:R-:W-:Y:S02]  /*7240*/  F2FP.F16.F32.PACK_AB R13, R11, R72 ;  /* 0x000000480b0d723e */ /* 0x000fe400000000ff */
[----:B------:R-:W-:Y:S02]  /*7250*/  F2FP.F16.F32.PACK_AB R14, R150, R211 ;  /* 0x000000d3960e723e */ /* 0x000fe400000000ff */
[----:B------:R-:W-:Y:S01]  /*7260*/  F2FP.F16.F32.PACK_AB R15, R126, R3 ;  /* 0x000000037e0f723e */ /* 0x000fe200000000ff */
[----:B-1----:R-:W-:-:S06]  /*7270*/  FFMA.FTZ R2, R179, UR18, -R0 ;  /* 0x00000012b3027c23 */ /* 0x002fcc0008010800 */
[C---:B------:R-:W-:Y:S01]  /*7280*/  HMMA.16816.F32 R100, R12.reuse, R24, R48 ;  /* 0x000000180c64723c */ /* 0x040fe20000001830 */
[----:B------:R1:W-:Y:S05]  /*7290*/  MUFU.EX2 R11, R2 ;  /* 0x00000002000b7308 */ /* 0x0003ea0000000800 */
[C---:B------:R-:W-:Y:S06]  /*72a0*/  HMMA.16816.F32 R48, R12.reuse, R22, R40 ;  /* 0x000000160c30723c */ /* 0x040fec0000001828 */
[----:B------:R-:W-:Y:S01]  /*72b0*/  HMMA.16816.F32 R60, R12, R26, R76 ;  /* 0x0000001a0c3c723c */ /* 0x000fe2000000184c */
[----:B------:R-:W3:Y:S01]  /*72c0*/  LDSM.16.MT88.4 R24, [R220+0x9800] ;  /* 0x00980000dc18783b */ /* 0x000ee20000004200 */
[----:B-1----:R-:W-:-:S04]  /*72d0*/  FFMA.FTZ R2, R68, UR18, -R0 ;  /* 0x0000001244027c23 */ /* 0x002fc80008010800 */
[C---:B------:R-:W-:Y:S01]  /*72e0*/  HMMA.16816.F32 R40, R12.reuse, R18, R36 ;  /* 0x000000120c28723c */ /* 0x040fe20000001824 */
[----:B------:R1:W-:Y:S05]  /*72f0*/  MUFU.EX2 R217, R2 ;  /* 0x0000000200d97308 */ /* 0x0003ea0000000800 */
[C---:B------:R-:W-:Y:S01]  /*7300*/  HMMA.16816.F32 R52, R12.reuse, R20, R52 ;  /* 0x000000140c34723c */ /* 0x040fe20000001834 */
[----:B------:R-:W4:Y:S05]  /*7310*/  LDSM.16.MT88.4 R20, [R223+0x9800] ;  /* 0x00980000df14783b */ /* 0x000f2a0000004200 */
[C---:B------:R-:W-:Y:S01]  /*7320*/  HMMA.16816.F32 R44, R12.reuse, R16, R56 ;  /* 0x000000100c2c723c */ /* 0x040fe20000001838 */
[----:B------:R-:W4:Y:S05]  /*7330*/  LDSM.16.MT88.4 R16, [R221+0x9800] ;  /* 0x00980000dd10783b */ /* 0x000f2a0000004200 */
[----:B------:R-:W-:Y:S01]  /*7340*/  HMMA.16816.F32 R36, R12, R28, R80 ;  /* 0x0000001c0c24723c */ /* 0x000fe20000001850 */
[----:B-1----:R-:W-:-:S05]  /*7350*/  FFMA.FTZ R2, R184, UR18, -R6 ;  /* 0x00000012b8027c23 */ /* 0x002fca0008010806 */
[----:B------:R-:W-:Y:S01]  /*7360*/  HMMA.16816.F32 R32, R12, R30, R32 ;  /* 0x0000001e0c20723c */ /* 0x000fe20000001820 */
[----:B------:R-:W1:Y:S01]  /*7370*/  LDSM.16.MT88.4 R28, [R222+0x9800] ;  /* 0x00980000de1c783b */ /* 0x000e620000004200 */
[----:B------:R2:W-:Y:S01]  /*7380*/  MUFU.EX2 R68, R2 ;  /* 0x0000000200447308 */ /* 0x0005e20000000800 */
[----:B------:R-:W-:Y:S01]  /*7390*/  MOV R178, R3 ;  /* 0x0000000300b27202 */ /* 0x000fe20000000f00 */
[----:B------:R-:W-:-:S06]  /*73a0*/  FFMA.FTZ R3, R152, UR18, -R4 ;  /* 0x0000001298037c23 */ /* 0x000fcc0008010804 */
[----:B------:R-:W3:Y:S01]  /*73b0*/  MUFU.EX2 R140, R3 ;  /* 0x00000003008c7308 */ /* 0x000ee20000000800 */
[----:B--2---:R-:W-:-:S07]  /*73c0*/  FFMA.FTZ R2, R183, UR18, -R6 ;  /* 0x00000012b7027c23 */ /* 0x004fce0008010806 */
[----:B------:R2:W-:Y:S01]  /*73d0*/  MUFU.EX2 R164, R2 ;  /* 0x0000000200a47308 */ /* 0x0005e20000000800 */
[----:B------:R-:W-:Y:S02]  /*73e0*/  IMAD.MOV.U32 R167, RZ, RZ, R212 ;  /* 0x000000ffffa77224 */ /* 0x000fe400078e00d4 */
[----:B--2---:R-:W-:-:S05]  /*73f0*/  FFMA.FTZ R2, R182, UR18, -R6 ;  /* 0x00000012b6027c23 */ /* 0x004fca0008010806 */
[----:B------:R2:W-:Y:S01]  /*7400*/  MUFU.EX2 R151, R2 ;  /* 0x0000000200977308 */ /* 0x0005e20000000800 */
[----:B------:R-:W-:Y:S01]  /*7410*/  F2FP.F16.F32.PACK_AB R12, R147, R142 ;  /* 0x0000008e930c723e */ /* 0x000fe200000000ff */
[----:B--2---:R-:W-:-:S06]  /*7420*/  FFMA.FTZ R2, R181, UR18, -R6 ;  /* 0x00000012b5027c23 */ /* 0x004fcc0008010806 */
[----:B------:R2:W1:Y:S01]  /*7430*/  MUFU.EX2 R161, R2 ;  /* 0x0000000200a17308 */ /* 0x0004620000000800 */
[----:B------:R-:W-:Y:S02]  /*7440*/  F2FP.F16.F32.PACK_AB R13, R139, R143 ;  /* 0x0000008f8b0d723e */ /* 0x000fe400000000ff */
[----:B------:R-:W-:Y:S02]  /*7450*/  F2FP.F16.F32.PACK_AB R14, R131, R128 ;  /* 0x00000080830e723e */ /* 0x000fe400000000ff */
[----:B---3--:R-:W-:Y:S01]  /*7460*/  F2FP.F16.F32.PACK_AB R15, R140, R129 ;  /* 0x000000818c0f723e */ /* 0x008fe200000000ff */
[----:B--2---:R-:W-:-:S04]  /*7470*/  FFMA.FTZ R2, R71, UR18, -R0 ;  /* 0x0000001247027c23 */ /* 0x004fc80008010800 */
[----:B------:R2:W-:Y:S01]  /*7480*/  MUFU.EX2 R212, R2 ;  /* 0x0000000200d47308 */ /* 0x0005e20000000800 */
[----:B------:R-:W-:Y:S01]  /*7490*/  IMAD.MOV.U32 R169, RZ, RZ, R211 ;  /* 0x000000ffffa97224 */ /* 0x000fe200078e00d3 */
[----:B------:R-:W-:Y:S01]  /*74a0*/  MOV R171, R213 ;  /* 0x000000d500ab7202 */ /* 0x000fe20000000f00 */
[----:B------:R-:W-:Y:S01]  /*74b0*/  HMMA.16816.F32 R76, R12, R24, R64 ;  /* 0x000000180c4c723c */ /* 0x000fe20000001840 */
[----:B--2---:R-:W-:-:S04]  /*74c0*/  FFMA.FTZ R2, R70, UR18, -R0 ;  /* 0x0000001246027c23 */ /* 0x004fc80008010800 */
[----:B------:R2:W-:Y:S01]  /*74d0*/  MUFU.EX2 R214, R2 ;  /* 0x0000000200d67308 */ /* 0x0005e20000000800 */
[C---:B------:R-:W-:Y:S06]  /*74e0*/  HMMA.16816.F32 R64, R12.reuse, R26, R84 ;  /* 0x0000001a0c40723c */ /* 0x040fec0000001854 */
[----:B----4-:R-:W-:Y:S01]  /*74f0*/  HMMA.16816.F32 R56, R12, R20, R88 ;  /* 0x000000140c38723c */ /* 0x010fe20000001858 */
[----:B--2---:R-:W-:-:S04]  /*7500*/  FFMA.FTZ R2, R162, UR18, -R5 ;  /* 0x00000012a2027c23 */ /* 0x004fc80008010805 */
[----:B------:R2:W-:Y:S01]  /*7510*/  MUFU.EX2 R211, R2 ;  /* 0x0000000200d37308 */ /* 0x0005e20000000800 */
[C---:B------:R-:W-:Y:S06]  /*7520*/  HMMA.16816.F32 R92, R12.reuse, R22, R92 ;  /* 0x000000160c5c723c */ /* 0x040fec000000185c */
[C---:B------:R-:W-:Y:S06]  /*7530*/  HMMA.16816.F32 R96, R12.reuse, R16, R96 ;  /* 0x000000100c60723c */ /* 0x040fec0000001860 */
[----:B------:R-:W-:Y:S01]  /*7540*/  HMMA.16816.F32 R112, R12, R18, R112 ;  /* 0x000000120c70723c */ /* 0x000fe20000001870 */
[----:B--2---:R-:W-:-:S05]  /*7550*/  FFMA.FTZ R2, R159, UR18, -R5 ;  /* 0x000000129f027c23 */ /* 0x004fca0008010805 */
[C---:B-1----:R-:W-:Y:S01]  /*7560*/  HMMA.16816.F32 R120, R12.reuse, R28, R120 ;  /* 0x0000001c0c78723c */ /* 0x042fe20000001878 */
[----:B------:R1:W2:Y:S05]  /*7570*/  MUFU.EX2 R213, R2 ;  /* 0x0000000200d57308 */ /* 0x0002aa0000000800 */
[----:B------:R-:W-:Y:S01]  /*7580*/  HMMA.16816.F32 R108, R12, R30, R104 ;  /* 0x0000001e0c6c723c */ /* 0x000fe20000001868 */
[----:B------:R-:W-:-:S06]  /*7590*/  IMAD.MOV.U32 R146, RZ, RZ, R119 ;  /* 0x000000ffff927224 */ /* 0x000fcc00078e0077 */
[----:B------:R-:W-:Y:S02]  /*75a0*/  F2FP.F16.F32.PACK_AB R12, R133, R7 ;  /* 0x00000007850c723e */ /* 0x000fe400000000ff */
[----:B------:R-:W-:Y:S02]  /*75b0*/  F2FP.F16.F32.PACK_AB R13, R224, R158 ;  /* 0x0000009ee00d723e */ /* 0x000fe400000000ff */
[----:B------:R-:W-:Y:S02]  /*75c0*/  F2FP.F16.F32.PACK_AB R14, R130, R226 ;  /* 0x000000e2820e723e */ /* 0x000fe400000000ff */
[----:B------:R-:W-:Y:S01]  /*75d0*/  F2FP.F16.F32.PACK_AB R15, R217, R11 ;  /* 0x0000000bd90f723e */ /* 0x000fe200000000ff */
[----:B-1----:R-:W-:Y:S01]  /*75e0*/  FFMA.FTZ R2, R155, UR18, -R5 ;  /* 0x000000129b027c23 */ /* 0x002fe20008010805 */
[----:B------:R-:W-:Y:S01]  /*75f0*/  IMAD.MOV.U32 R144, RZ, RZ, R118 ;  /* 0x000000ffff907224 */ /* 0x000fe200078e0076 */
[----:B------:R-:W-:Y:S02]  /*7600*/  MOV R136, R117 ;  /* 0x0000007500887202 */ /* 0x000fe40000000f00 */
[----:B------:R1:W-:Y:S01]  /*7610*/  MUFU.EX2 R215, R2 ;  /* 0x0000000200d77308 */ /* 0x0003e20000000800 */
[----:B------:R-:W-:Y:S01]  /*7620*/  IMAD.MOV.U32 R127, RZ, RZ, R116 ;  /* 0x000000ffff7f7224 */ /* 0x000fe200078e0074 */
[C---:B------:R-:W-:Y:S06]  /*7630*/  HMMA.16816.F32 R88, R12.reuse, R22, R48 ;  /* 0x000000160c58723c */ /* 0x040fec0000001830 */
[----:B------:R-:W-:Y:S01]  /*7640*/  HMMA.16816.F32 R116, R12, R24, R100 ;  /* 0x000000180c74723c */ /* 0x000fe20000001864 */
[----:B------:R-:W-:-:S05]  /*7650*/  MOV R132, R209 ;  /* 0x000000d100847202 */ /* 0x000fca0000000f00 */
        /* <DEDUP_REMOVED lines=15> */
[--C-:B------:R-:W-:Y:S01]  /*7750*/  FFMA.FTZ R3, R156, UR18, -R4.reuse ;  /* 0x000000129c037c23 */ /* 0x100fe20008010804 */
[----:B------:R-:W-:Y:S02]  /*7760*/  IMAD.MOV.U32 R154, RZ, RZ, R167 ;  /* 0x000000ffff9a7224 */ /* 0x000fe400078e00a7 */
[----:B------:R-:W-:Y:S01]  /*7770*/  MOV R177, R176 ;  /* 0x000000b000b17202 */ /* 0x000fe20000000f00 */
[----:B------:R-:W-:Y:S01]  /*7780*/  IMAD.MOV.U32 R176, RZ, RZ, R207 ;  /* 0x000000ffffb07224 */ /* 0x000fe200078e00cf */
[----:B------:R-:W-:Y:S01]  /*7790*/  MOV R167, R208 ;  /* 0x000000d000a77202 */ /* 0x000fe20000000f00 */
[----:B--2---:R-:W-:-:S04]  /*77a0*/  FFMA.FTZ R2, R160, UR18, -R4 ;  /* 0x00000012a0027c23 */ /* 0x004fc80008010804 */
[----:B------:R2:W3:Y:S01]  /*77b0*/  MUFU.EX2 R210, R2 ;  /* 0x0000000200d27308 */ /* 0x0004e20000000800 */
[----:B------:R-:W-:Y:S02]  /*77c0*/  MOV R156, R161 ;  /* 0x000000a1009c7202 */ /* 0x000fe40000000f00 */
[----:B------:R-:W-:Y:S01]  /*77d0*/  MOV R161, R171 ;  /* 0x000000ab00a17202 */ /* 0x000fe20000000f00 */
[----:B------:R-:W-:-:S04]  /*77e0*/  IMAD.MOV.U32 R171, RZ, RZ, R138 ;  /* 0x000000ffffab7224 */ /* 0x000fc800078e008a */
[----:B------:R-:W-:Y:S01]  /*77f0*/  MUFU.EX2 R208, R3 ;  /* 0x0000000300d07308 */ /* 0x000fe20000000800 */
[----:B------:R-:W-:Y:S02]  /*7800*/  IMAD.MOV.U32 R138, RZ, RZ, R205 ;  /* 0x000000ffff8a7224 */ /* 0x000fe400078e00cd */
[----:B--2---:R-:W-:-:S05]  /*7810*/  FFMA.FTZ R2, R157, UR18, -R4 ;  /* 0x000000129d027c23 */ /* 0x004fca0008010804 */
[----:B------:R2:W4:Y:S01]  /*7820*/  MUFU.EX2 R207, R2 ;  /* 0x0000000200cf7308 */ /* 0x0005220000000800 */
[----:B------:R-:W-:Y:S01]  /*7830*/  IMAD.MOV.U32 R71, RZ, RZ, R168 ;  /* 0x000000ffff477224 */ /* 0x000fe200078e00a8 */
[----:B------:R-:W-:Y:S01]  /*7840*/  MOV R168, R206 ;  /* 0x000000ce00a87202 */ /* 0x000fe20000000f00 */
[----:B--2---:R-:W-:-:S05]  /*7850*/  FFMA.FTZ R2, R125, UR18, -R0 ;  /* 0x000000127d027c23 */ /* 0x004fca0008010800 */
[----:B------:R2:W-:Y:S01]  /*7860*/  MUFU.EX2 R205, R2 ;  /* 0x0000000200cd7308 */ /* 0x0005e20000000800 */
[----:B------:R-:W-:Y:S02]  /*7870*/  F2FP.F16.F32.PACK_AB R12, R213, R211 ;  /* 0x000000d3d50c723e */ /* 0x000fe400000000ff */
[----:B---3--:R-:W-:Y:S02]  /*7880*/  F2FP.F16.F32.PACK_AB R13, R210, R209 ;  /* 0x000000d1d20d723e */ /* 0x008fe400000000ff */
[----:B------:R-:W-:Y:S01]  /*7890*/  F2FP.F16.F32.PACK_AB R14, R216, R215 ;  /* 0x000000d7d80e723e */ /* 0x000fe200000000ff */
[----:B--2---:R-:W-:-:S04]  /*78a0*/  FFMA.FTZ R2, R124, UR18, -R0 ;  /* 0x000000127c027c23 */ /* 0x004fc80008010800 */
[----:B------:R2:W3:Y:S01]  /*78b0*/  MUFU.EX2 R206, R2 ;  /* 0x0000000200ce7308 */ /* 0x0004e20000000800 */
[----:B----4-:R-:W-:-:S07]  /*78c0*/  F2FP.F16.F32.PACK_AB R15, R208, R207 ;  /* 0x000000cfd00f723e */ /* 0x010fce00000000ff */
[C---:B------:R-:W-:Y:S06]  /*78d0*/  HMMA.16816.F32 R60, R12.reuse, R20, R56 ;  /* 0x000000140c3c723c */ /* 0x040fec0000001838 */
[----:B------:R-:W-:Y:S01]  /*78e0*/  HMMA.16816.F32 R76, R12, R24, R76 ;  /* 0x000000180c4c723c */ /* 0x000fe2000000184c */
[----:B--2---:R-:W-:-:S05]  /*78f0*/  FFMA.FTZ R2, R188, UR18, -R5 ;  /* 0x00000012bc027c23 */ /* 0x004fca0008010805 */
[C---:B------:R-:W-:Y:S06]  /*7900*/  HMMA.16816.F32 R64, R12.reuse, R26, R64 ;  /* 0x0000001a0c40723c */ /* 0x040fec0000001840 */
[C---:B------:R-:W-:Y:S06]  /*7910*/  HMMA.16816.F32 R56, R12.reuse, R22, R92 ;  /* 0x000000160c38723c */ /* 0x040fec000000185c */
[C---:B------:R-:W-:Y:S06]  /*7920*/  HMMA.16816.F32 R52, R12.reuse, R16, R96 ;  /* 0x000000100c34723c */ /* 0x040fec0000001860 */
[C---:B------:R-:W-:Y:S06]  /*7930*/  HMMA.16816.F32 R48, R12.reuse, R18, R112 ;  /* 0x000000120c30723c */ /* 0x040fec0000001870 */
[C---:B-1----:R-:W-:Y:S06]  /*7940*/  HMMA.16816.F32 R44, R12.reuse, R28, R120 ;  /* 0x0000001c0c2c723c */ /* 0x042fec0000001878 */
[----:B------:R-:W-:Y:S01]  /*7950*/  HMMA.16816.F32 R36, R12, R30, R108 ;  /* 0x0000001e0c24723c */ /* 0x000fe2000000186c */
[----:B------:R-:W-:-:S02]  /*7960*/  MOV R120, R161 ;  /* 0x000000a100787202 */ /* 0x000fc40000000f00 */
[----:B------:R-:W-:Y:S02]  /*7970*/  MOV R161, R126 ;  /* 0x0000007e00a17202 */ /* 0x000fe40000000f00 */
[----:B------:R-:W-:Y:S02]  /*7980*/  MOV R126, R201 ;  /* 0x000000c9007e7202 */ /* 0x000fe40000000f00 */
[----:B------:R-:W-:Y:S02]  /*7990*/  F2FP.F16.F32.PACK_AB R12, R164, R68 ;  /* 0x00000044a40c723e */ /* 0x000fe400000000ff */
[----:B------:R-:W-:Y:S02]  /*79a0*/  F2FP.F16.F32.PACK_AB R13, R214, R212 ;  /* 0x000000d4d60d723e */ /* 0x000fe400000000ff */
[----:B------:R-:W-:Y:S02]  /*79b0*/  F2FP.F16.F32.PACK_AB R14, R156, R151 ;  /* 0x000000979c0e723e */ /* 0x000fe400000000ff */
[----:B---3--:R-:W-:Y:S01]  /*79c0*/  F2FP.F16.F32.PACK_AB R15, R206, R205 ;  /* 0x000000cdce0f723e */ /* 0x008fe200000000ff */
[----:B------:R1:W-:Y:S01]  /*79d0*/  MUFU.EX2 R201, R2 ;  /* 0x0000000200c97308 */ /* 0x0003e20000000800 */
[----:B------:R-:W-:-:S02]  /*79e0*/  IMAD.MOV.U32 R183, RZ, RZ, R137 ;  /* 0x000000ffffb77224 */ /* 0x000fc400078e0089 */
[----:B------:R-:W-:-:S03]  /*79f0*/  IMAD.MOV.U32 R137, RZ, RZ, R202 ;  /* 0x000000ffff897224 */ /* 0x000fc600078e00ca */
[C---:B------:R-:W-:Y:S06]  /*7a00*/  HMMA.16816.F32 R96, R12.reuse, R16, R84 ;  /* 0x000000100c60723c */ /* 0x040fec0000001854 */
[----:B------:R-:W-:Y:S01]  /*7a10*/  HMMA.16816.F32 R84, R12, R28, R40 ;  /* 0x0000001c0c54723c */ /* 0x000fe20000001828 */
[----:B-1----:R-:W-:-:S06]  /*7a20*/  FFMA.FTZ R2, R187, UR18, -R5 ;  /* 0x00000012bb027c23 */ /* 0x002fcc0008010805 */
[----:B------:R-:W-:Y:S01]  /*7a30*/  IMAD.MOV.U32 R43, RZ, RZ, R138 ;  /* 0x000000ffff2b7224 */ /* 0x000fe200078e008a */
[----:B------:R1:W2:Y:S01]  /*7a40*/  MUFU.EX2 R202, R2 ;  /* 0x0000000200ca7308 */ /* 0x0002a20000000800 */
[----:B------:R-:W-:Y:S01]  /*7a50*/  IMAD.MOV.U32 R138, RZ, RZ, R136 ;  /* 0x000000ffff8a7224 */ /* 0x000fe200078e0088 */
[----:B------:R-:W-:Y:S01]  /*7a60*/  MOV R136, R132 ;  /* 0x0000008400887202 */ /* 0x000fe20000000f00 */
[----:B------:R-:W-:Y:S01]  /*7a70*/  IMAD.MOV.U32 R132, RZ, RZ, R203 ;  /* 0x000000ffff847224 */ /* 0x000fe200078e00cb */
[----:B------:R-:W-:Y:S01]  /*7a80*/  HMMA.16816.F32 R108, R12, R26, R104 ;  /* 0x0000001a0c6c723c */ /* 0x000fe20000001868 */
[----:B------:R-:W-:Y:S02]  /*7a90*/  MOV R40, R127 ;  /* 0x0000007f00287202 */ /* 0x000fe40000000f00 */
[----:B------:R-:W-:-:S03]  /*7aa0*/  MOV R127, R204 ;  /* 0x000000cc007f7202 */ /* 0x000fc60000000f00 */
[----:B------:R-:W-:Y:S01]  /*7ab0*/  HMMA.16816.F32 R104, R12, R20, R100 ;  /* 0x000000140c68723c */ /* 0x000fe20000001864 */
[----:B-1----:R-:W-:-:S05]  /*7ac0*/  FFMA.FTZ R2, R186, UR18, -R5 ;  /* 0x00000012ba027c23 */ /* 0x002fca0008010805 */
[C---:B------:R-:W-:Y:S01]  /*7ad0*/  HMMA.16816.F32 R100, R12.reuse, R22, R88 ;  /* 0x000000160c64723c */ /* 0x040fe20000001858 */
[----:B------:R-:W1:Y:S01]  /*7ae0*/  LDSM.16.MT88.4 R20, [R223+0xa800] ;  /* 0x00a80000df14783b */ /* 0x000e620000004200 */
[----:B------:R3:W-:Y:S04]  /*7af0*/  MUFU.EX2 R203, R2 ;  /* 0x0000000200cb7308 */ /* 0x0007e80000000800 */
[----:B------:R-:W-:Y:S01]  /*7b00*/  HMMA.16816.F32 R112, R12, R24, R116 ;  /* 0x000000180c70723c */ /* 0x000fe20000001874 */
[----:B------:R-:W4:Y:S01]  /*7b10*/  LDSM.16.MT88.4 R24, [R220+0xa800] ;  /* 0x00a80000dc18783b */ /* 0x000f220000004200 */
[----:B------:R-:W-:Y:S01]  /*7b20*/  MOV R41, R144 ;  /* 0x0000009000297202 */ /* 0x000fe20000000f00 */
[----:B------:R-:W-:Y:S02]  /*7b30*/  IMAD.MOV.U32 R144, RZ, RZ, R134 ;  /* 0x000000ffff907224 */ /* 0x000fe400078e0086 */
[----:B---3--:R-:W-:-:S04]  /*7b40*/  FFMA.FTZ R2, R185, UR18, -R5 ;  /* 0x00000012b9027c23 */ /* 0x008fc80008010805 */
[----:B------:R3:W-:Y:S01]  /*7b50*/  MUFU.EX2 R204, R2 ;  /* 0x0000000200cc7308 */ /* 0x0007e20000000800 */
[----:B------:R-:W-:Y:S01]  /*7b60*/  MOV R42, R200 ;  /* 0x000000c8002a7202 */ /* 0x000fe20000000f00 */
[----:B------:R-:W-:Y:S01]  /*7b70*/  FFMA.FTZ R3, R180, UR18, -R4 ;  /* 0x00000012b4037c23 */ /* 0x000fe20008010804 */
[----:B------:R-:W-:Y:S01]  /*7b80*/  MOV R70, R127 ;  /* 0x0000007f00467202 */ /* 0x000fe20000000f00 */
[----:B------:R-:W-:Y:S02]  /*7b90*/  IMAD.MOV.U32 R127, RZ, RZ, R132 ;  /* 0x000000ffff7f7224 */ /* 0x000fe400078e0084 */
[----:B---3--:R-:W-:-:S04]  /*7ba0*/  FFMA.FTZ R2, R191, UR18, -R4 ;  /* 0x00000012bf027c23 */ /* 0x008fc80008010804 */
[----:B------:R3:W-:Y:S01]  /*7bb0*/  MUFU.EX2 R134, R2 ;  /* 0x0000000200867308 */ /* 0x0007e20000000800 */
[----:B------:R-:W-:-:S07]  /*7bc0*/  MOV R181, R133 ;  /* 0x0000008500b57202 */ /* 0x000fce0000000f00 */
[----:B------:R-:W-:Y:S01]  /*7bd0*/  MUFU.EX2 R133, R3 ;  /* 0x0000000300857308 */ /* 0x000fe20000000800 */
[----:B---3--:R-:W-:-:S07]  /*7be0*/  FFMA.FTZ R2, R189, UR18, -R4 ;  /* 0x00000012bd027c23 */ /* 0x008fce0008010804 */
[----:B------:R3:W1:Y:S01]  /*7bf0*/  MUFU.EX2 R200, R2 ;  /* 0x0000000200c87308 */ /* 0x0006620000000800 */
[----:B------:R-:W-:Y:S01]  /*7c00*/  HMMA.16816.F32 R92, R12, R18, R80 ;  /* 0x000000120c5c723c */ /* 0x000fe20000001850 */
[----:B------:R-:W4:Y:S01]  /*7c10*/  LDSM.16.MT88.4 R16, [R221+0xa800] ;  /* 0x00a80000dd10783b */ /* 0x000f220000004200 */
[----:B---3--:R-:W-:-:S05]  /*7c20*/  FFMA.FTZ R2, R190, UR18, -R4 ;  /* 0x00000012be027c23 */ /* 0x008fca0008010804 */
[----:B------:R-:W3:Y:S01]  /*7c30*/  MUFU.EX2 R132, R2 ;  /* 0x0000000200847308 */ /* 0x000ee20000000800 */
[----:B------:R-:W-:Y:S01]  /*7c40*/  HMMA.16816.F32 R80, R12, R30, R32 ;  /* 0x0000001e0c50723c */ /* 0x000fe20000001820 */
[----:B------:R-:W4:Y:S01]  /*7c50*/  LDSM.16.MT88.4 R28, [R222+0xa800] ;  /* 0x00a80000de1c783b */ /* 0x000f220000004200 */
[----:B------:R-:W-:-:S05]  /*7c60*/  MOV R122, R177 ;  /* 0x000000b1007a7202 */ /* 0x000fca0000000f00 */
[----:B--2---:R-:W-:Y:S02]  /*7c70*/  F2FP.F16.F32.PACK_AB R12, R202, R201 ;  /* 0x000000c9ca0c723e */ /* 0x004fe400000000ff */
[----:B-1----:R-:W-:Y:S02]  /*7c80*/  F2FP.F16.F32.PACK_AB R13, R200, R134 ;  /* 0x00000086c80d723e */ /* 0x002fe400000000ff */
[----:B------:R-:W-:Y:S02]  /*7c90*/  F2FP.F16.F32.PACK_AB R14, R204, R203 ;  /* 0x000000cbcc0e723e */ /* 0x000fe400000000ff */
[----:B---3--:R-:W-:Y:S01]  /*7ca0*/  F2FP.F16.F32.PACK_AB R15, R133, R132 ;  /* 0x00000084850f723e */ /* 0x008fe200000000ff */
[----:B------:R-:W-:Y:S01]  /*7cb0*/  IMAD.MOV.U32 R121, RZ, RZ, R154 ;  /* 0x000000ffff797224 */ /* 0x000fe200078e009a */
[----:B------:R-:W-:Y:S01]  /*7cc0*/  MOV R157, R146 ;  /* 0x00000092009d7202 */ /* 0x000fe20000000f00 */
[----:B------:R-:W-:Y:S02]  /*7cd0*/  IMAD.MOV.U32 R160, RZ, RZ, R147 ;  /* 0x000000ffffa07224 */ /* 0x000fe400078e0093 */
[----:B------:R-:W-:Y:S01]  /*7ce0*/  FFMA.FTZ R2, R249, UR18, -R6 ;  /* 0x00000012f9027c23 */ /* 0x000fe20008010806 */
[----:B------:R-:W-:-:S02]  /*7cf0*/  IMAD.MOV.U32 R182, RZ, RZ, R144 ;  /* 0x000000ffffb67224 */ /* 0x000fc400078e0090 */
[----:B------:R-:W-:Y:S01]  /*7d00*/  IMAD.MOV.U32 R124, RZ, RZ, R145 ;  /* 0x000000ffff7c7224 */ /* 0x000fe200078e0091 */
[----:B------:R-:W-:Y:S01]  /*7d10*/  HMMA.16816.F32 R152, R12, R20, R60 ;  /* 0x000000140c98723c */ /* 0x000fe2000000183c */
[----:B------:R-:W-:Y:S01]  /*7d20*/  MOV R159, R139 ;  /* 0x0000008b009f7202 */ /* 0x000fe20000000f00 */
[----:B------:R-:W-:Y:S01]  /*7d30*/  IMAD.MOV.U32 R162, RZ, RZ, R138 ;  /* 0x000000ffffa27224 */ /* 0x000fe200078e008a */
[----:B------:R-:W-:-:S03]  /*7d40*/  MOV R123, R136 ;  /* 0x00000088007b7202 */ /* 0x000fc60000000f00 */
[----:B----4-:R-:W-:Y:S01]  /*7d50*/  HMMA.16816.F32 R144, R12, R26, R64 ;  /* 0x0000001a0c90723c */ /* 0x010fe20000001840 */
[----:B------:R-:W-:Y:S01]  /*7d60*/  IMAD.MOV.U32 R62, RZ, RZ, R122 ;  /* 0x000000ffff3e7224 */ /* 0x000fe200078e007a */
[----:B------:R-:W-:Y:S01]  /*7d70*/  MOV R63, R68 ;  /* 0x00000044003f7202 */ /* 0x000fe20000000f00 */
[----:B------:R1:W-:Y:S01]  /*7d80*/  MUFU.EX2 R249, R2 ;  /* 0x0000000200f97308 */ /* 0x0003e20000000800 */
[----:B------:R-:W-:-:S03]  /*7d90*/  MOV R33, R137 ;  /* 0x0000008900217202 */ /* 0x000fc60000000f00 */
[----:B------:R-:W-:Y:S01]  /*7da0*/  IMAD.MOV.U32 R64, RZ, RZ, R140 ;  /* 0x000000ffff407224 */ /* 0x000fe200078e008c */
[----:B------:R-:W-:Y:S01]  /*7db0*/  MOV R65, R131 ;  /* 0x0000008300417202 */ /* 0x000fe20000000f00 */
[----:B------:R-:W-:Y:S01]  /*7dc0*/  IMAD.MOV.U32 R66, RZ, RZ, R130 ;  /* 0x000000ffff427224 */ /* 0x000fe200078e0082 */
[----:B------:R-:W-:Y:S01]  /*7dd0*/  HMMA.16816.F32 R136, R12, R24, R76 ;  /* 0x000000180c88723c */ /* 0x000fe2000000184c */
[----:B------:R-:W-:Y:S01]  /*7de0*/  MOV R67, R129 ;  /* 0x0000008100437202 */ /* 0x000fe20000000f00 */
[----:B------:R-:W-:Y:S01]  /*7df0*/  FADD.FTZ R121, R121, R62 ;  /* 0x0000003e79797221 */ /* 0x000fe20000010000 */
[----:B------:R-:W-:Y:S01]  /*7e00*/  IMAD.MOV.U32 R62, RZ, RZ, R63 ;  /* 0x000000ffff3e7224 */ /* 0x000fe200078e003f */
[----:B------:R-:W-:Y:S01]  /*7e10*/  MOV R63, R64 ;  /* 0x00000040003f7202 */ /* 0x000fe20000000f00 */
[----:B------:R-:W-:Y:S02]  /*7e20*/  IMAD.MOV.U32 R64, RZ, RZ, R65 ;  /* 0x000000ffff407224 */ /* 0x000fe400078e0041 */
[----:B------:R-:W-:Y:S01]  /*7e30*/  IMAD.MOV.U32 R76, RZ, RZ, R128 ;  /* 0x000000ffff4c7224 */ /* 0x000fe200078e0080 */
[----:B------:R-:W-:Y:S01]  /*7e40*/  MOV R77, R11 ;  /* 0x0000000b004d7202 */ /* 0x000fe20000000f00 */
[----:B-1----:R-:W-:Y:S01]  /*7e50*/  FFMA.FTZ R2, R248, UR18, -R6 ;  /* 0x00000012f8027c23 */ /* 0x002fe20008010806 */
[----:B------:R-:W-:Y:S01]  /*7e60*/  MOV R78, R120 ;  /* 0x00000078004e7202 */ /* 0x000fe20000000f00 */
[----:B------:R-:W-:Y:S01]  /*7e70*/  IMAD.MOV.U32 R79, RZ, RZ, R43 ;  /* 0x000000ffff4f7224 */ /* 0x000fe200078e002b */
[----:B------:R-:W-:Y:S01]  /*7e80*/  MOV R65, R66 ;  /* 0x0000004200417202 */ /* 0x000fe20000000f00 */
[----:B------:R1:W-:Y:S01]  /*7e90*/  MUFU.EX2 R248, R2 ;  /* 0x0000000200f87308 */ /* 0x0003e20000000800 */
        /* <DEDUP_REMOVED lines=13> */
[----:B-1----:R-:W-:Y:S01]  /*7f70*/  FFMA.FTZ R2, R247, UR18, -R6 ;  /* 0x00000012f7027c23 */ /* 0x002fe20008010806 */
[----:B------:R-:W-:Y:S01]  /*7f80*/  IMAD.MOV.U32 R64, RZ, RZ, R65 ;  /* 0x000000ffff407224 */ /* 0x000fe200078e0041 */
[----:B------:R-:W-:Y:S01]  /*7f90*/  MOV R88, R171 ;  /* 0x000000ab00587202 */ /* 0x000fe20000000f00 */
[----:B------:R-:W-:Y:S01]  /*7fa0*/  IMAD.MOV.U32 R89, RZ, RZ, R164 ;  /* 0x000000ffff597224 */ /* 0x000fe200078e00a4 */
        /* <DEDUP_REMOVED lines=14> */
[----:B-1----:R-:W-:Y:S01]  /*8090*/  FFMA.FTZ R2, R246, UR18, -R6 ;  /* 0x00000012f6027c23 */ /* 0x002fe20008010806 */
[----:B------:R-:W-:Y:S01]  /*80a0*/  IMAD.MOV.U32 R78, RZ, RZ, R79 ;  /* 0x000000ffff4e7224 */ /* 0x000fe200078e004f */
[----:B------:R-:W-:-:S02]  /*80b0*/  MOV R88, R89 ;  /* 0x0000005900587202 */ /* 0x000fc40000000f00 */
[----:B------:R1:W2:Y:S01]  /*80c0*/  MUFU.EX2 R246, R2 ;  /* 0x0000000200f67308 */ /* 0x0002a20000000800 */
        /* <DEDUP_REMOVED lines=8> */
[----:B------:R-:W-:Y:S01]  /*8150*/  FFMA.FTZ R3, R173, UR18, -R0 ;  /* 0x00000012ad037c23 */ /* 0x000fe20008010800 */
[----:B------:R-:W-:-:S02]  /*8160*/  IMAD.MOV.U32 R188, RZ, RZ, R88 ;  /* 0x000000ffffbc7224 */ /* 0x000fc400078e0058 */
[----:B-1----:R-:W-:Y:S01]  /*8170*/  FFMA.FTZ R2, R245, UR18, -R6 ;  /* 0x00000012f5027c23 */ /* 0x002fe20008010806 */
[----:B------:R-:W-:Y:S01]  /*8180*/  IMAD.MOV.U32 R32, RZ, RZ, R126 ;  /* 0x000000ffff207224 */ /* 0x000fe200078e007e */
[----:B------:R-:W-:Y:S02]  /*8190*/  MOV R88, R89 ;  /* 0x0000005900587202 */ /* 0x000fe40000000f00 */
[----:B------:R1:W-:Y:S01]  /*81a0*/  MUFU.EX2 R245, R2 ;  /* 0x0000000200f57308 */ /* 0x0003e20000000800 */
[----:B------:R-:W-:Y:S01]  /*81b0*/  FADD.FTZ R123, R135, R75 ;  /* 0x0000004b877b7221 */ /* 0x000fe20000010000 */
[----:B------:R-:W-:Y:S01]  /*81c0*/  IMAD.MOV.U32 R89, RZ, RZ, R90 ;  /* 0x000000ffff597224 */ /* 0x000fe200078e005a */
[C---:B------:R-:W-:Y:S01]  /*81d0*/  HMMA.16816.F32 R164, R12.reuse, R22, R56 ;  /* 0x000000160ca4723c */ /* 0x040fe20000001838 */
[----:B------:R-:W3:Y:S01]  /*81e0*/  LDL.LU R135, [R1+0xfc] ;  /* 0x0000fc0001877983 */ /* 0x000ee20000300800 */
[----:B------:R-:W-:Y:S01]  /*81f0*/  MOV R90, R91 ;  /* 0x0000005b005a7202 */ /* 0x000fe20000000f00 */
[----:B------:R-:W-:Y:S01]  /*8200*/  FFMA.FTZ R35, R237, UR18, -R6 ;  /* 0x00000012ed237c23 */ /* 0x000fe20008010806 */
[----:B------:R-:W-:Y:S01]  /*8210*/  IMAD.MOV.U32 R91, RZ, RZ, R124 ;  /* 0x000000ffff5b7224 */ /* 0x000fe200078e007c */
[----:B------:R4:W-:Y:S01]  /*8220*/  MUFU.EX2 R128, R3 ;  /* 0x0000000300807308 */ /* 0x0009e20000000800 */
[----:B------:R-:W-:Y:S01]  /*8230*/  HMMA.16816.F32 R168, R12, R16, R52 ;  /* 0x000000100ca8723c */ /* 0x000fe20000001834 */
[----:B------:R-:W3:Y:S01]  /*8240*/  LDL.LU R60, [R1+0x40] ;  /* 0x00004000013c7983 */ /* 0x000ee20000300800 */
[--C-:B------:R-:W-:Y:S01]  /*8250*/  FFMA.FTZ R34, R163, UR18, -R0.reuse ;  /* 0x00000012a3227c23 */ /* 0x100fe20008010800 */
[--C-:B------:R-:W-:Y:S01]  /*8260*/  FFMA.FTZ R33, R33, UR18, -R0.reuse ;  /* 0x0000001221217c23 */ /* 0x100fe20008010800 */
[----:B------:R-:W-:-:S02]  /*8270*/  FFMA.FTZ R32, R32, UR18, -R0 ;  /* 0x0000001220207c23 */ /* 0x000fc40008010800 */
[C---:B------:R-:W-:Y:S01]  /*8280*/  HMMA.16816.F32 R184, R12.reuse, R28, R44 ;  /* 0x0000001c0cb8723c */ /* 0x040fe2000000182c */
[--C-:B------:R-:W-:Y:S01]  /*8290*/  FFMA.FTZ R42, R42, UR18, -R0.reuse ;  /* 0x000000122a2a7c23 */ /* 0x100fe20008010800 */
[--C-:B-1----:R-:W-:Y:S01]  /*82a0*/  FFMA.FTZ R2, R174, UR18, -R0.reuse ;  /* 0x00000012ae027c23 */ /* 0x102fe20008010800 */
[--C-:B------:R-:W-:Y:S01]  /*82b0*/  FFMA.FTZ R127, R127, UR18, -R0.reuse ;  /* 0x000000127f7f7c23 */ /* 0x100fe20008010800 */
[--C-:B------:R-:W-:Y:S02]  /*82c0*/  FFMA.FTZ R130, R252, UR18, -R0.reuse ;  /* 0x00000012fc827c23 */ /* 0x100fe40008010800 */
[C---:B------:R-:W-:Y:S01]  /*82d0*/  HMMA.16816.F32 R116, R12.reuse, R30, R36 ;  /* 0x0000001e0c74723c */ /* 0x040fe20000001824 */
[----:B------:R1:W-:Y:S01]  /*82e0*/  MUFU.EX2 R125, R2 ;  /* 0x00000002007d7308 */ /* 0x0003e20000000800 */
[--C-:B------:R-:W-:Y:S01]  /*82f0*/  FFMA.FTZ R131, R251, UR18, -R0.reuse ;  /* 0x00000012fb837c23 */ /* 0x100fe20008010800 */
[----:B------:R-:W-:Y:S01]  /*8300*/  FFMA.FTZ R140, R250, UR18, -R0 ;  /* 0x00000012fa8c7c23 */ /* 0x000fe20008010800 */
[--C-:B----4-:R-:W-:Y:S01]  /*8310*/  FFMA.FTZ R3, R234, UR18, -R5.reuse ;  /* 0x00000012ea037c23 */ /* 0x110fe20008010805 */
[----:B------:R-:W3:Y:S01]  /*8320*/  LDL.LU R124, [R1+0x44] ;  /* 0x00004400017c7983 */ /* 0x000ee20000300800 */
[----:B------:R-:W-:Y:S01]  /*8330*/  HMMA.16816.F32 R176, R12, R18, R48 ;  /* 0x000000120cb0723c */ /* 0x000fe20000001830 */
[--C-:B------:R-:W-:Y:S01]  /*8340*/  FFMA.FTZ R39, R242, UR18, -R6.reuse ;  /* 0x00000012f2277c23 */ /* 0x100fe20008010806 */
[--C-:B------:R-:W-:Y:S01]  /*8350*/  FFMA.FTZ R38, R241, UR18, -R6.reuse ;  /* 0x00000012f1267c23 */ /* 0x100fe20008010806 */
[--C-:B------:R-:W-:Y:S01]  /*8360*/  FFMA.FTZ R37, R240, UR18, -R6.reuse ;  /* 0x00000012f0257c23 */ /* 0x100fe20008010806 */
[--C-:B------:R-:W-:Y:S01]  /*8370*/  FFMA.FTZ R36, R239, UR18, -R6.reuse ;  /* 0x00000012ef247c23 */ /* 0x100fe20008010806 */
[----:B------:R-:W4:Y:S02]  /*8380*/  LDL.LU R234, [R1+0x54] ;  /* 0x0000540001ea7983 */ /* 0x000f240000300800 */
[--C-:B------:R-:W-:Y:S01]  /*8390*/  FFMA.FTZ R13, R244, UR18, -R6.reuse ;  /* 0x00000012f40d7c23 */ /* 0x100fe20008010806 */
[----:B------:R-:W-:Y:S01]  /*83a0*/  FFMA.FTZ R12, R243, UR18, -R6 ;  /* 0x00000012f30c7c23 */ /* 0x000fe20008010806 */
[--C-:B------:R-:W-:Y:S01]  /*83b0*/  FFMA.FTZ R6, R175, UR18, -R0.reuse ;  /* 0x00000012af067c23 */ /* 0x100fe20008010800 */
[----:B-1----:R-:W-:Y:S01]  /*83c0*/  FFMA.FTZ R2, R172, UR18, -R0 ;  /* 0x00000012ac027c23 */ /* 0x002fe20008010800 */
[----:B------:R-:W-:-:S02]  /*83d0*/  FFMA.FTZ R0, R233, UR18, -R5 ;  /* 0x00000012e9007c23 */ /* 0x000fc40008010805 */
[----:B------:R-:W4:Y:S01]  /*83e0*/  LDL.LU R233, [R1+0x4c] ;  /* 0x00004c0001e97983 */ /* 0x000f220000300800 */
[----:B------:R1:W-:Y:S01]  /*83f0*/  MUFU.EX2 R126, R6 ;  /* 0x00000006007e7308 */ /* 0x0003e20000000800 */
[----:B------:R-:W-:Y:S01]  /*8400*/  FFMA.FTZ R11, R236, UR18, -R5 ;  /* 0x00000012ec0b7c23 */ /* 0x000fe20008010805 */
[----:B------:R-:W-:-:S06]  /*8410*/  MOV R236, R90 ;  /* 0x0000005a00ec7202 */ /* 0x000fcc0000000f00 */
[----:B------:R2:W2:Y:S01]  /*8420*/  MUFU.EX2 R129, R2 ;  /* 0x0000000200817308 */ /* 0x0004a20000000800 */
[--C-:B------:R-:W-:Y:S01]  /*8430*/  FFMA.FTZ R43, R232, UR18, -R5.reuse ;  /* 0x00000012e82b7c23 */ /* 0x100fe20008010805 */
[--C-:B------:R-:W-:Y:S01]  /*8440*/  FFMA.FTZ R44, R231, UR18, -R5.reuse ;  /* 0x00000012e72c7c23 */ /* 0x100fe20008010805 */
[--C-:B------:R-:W-:Y:S01]  /*8450*/  FFMA.FTZ R45, R219, UR18, -R5.reuse ;  /* 0x00000012db2d7c23 */ /* 0x100fe20008010805 */
[--C-:B------:R-:W-:Y:S01]  /*8460*/  FFMA.FTZ R46, R218, UR18, -R5.reuse ;  /* 0x00000012da2e7c23 */ /* 0x100fe20008010805 */
[----:B------:R-:W-:Y:S02]  /*8470*/  IMAD.MOV.U32 R250, RZ, RZ, R180 ;  /* 0x000000fffffa7224 */ /* 0x000fe400078e00b4 */
[--C-:B------:R-:W-:Y:S01]  /*8480*/  FFMA.FTZ R41, R198, UR18, -R4.reuse ;  /* 0x00000012c6297c23 */ /* 0x100fe20008010804 */
[----:B-1----:R-:W-:Y:S01]  /*8490*/  FFMA.FTZ R6, R235, UR18, -R5 ;  /* 0x00000012eb067c23 */ /* 0x002fe20008010805 */
[----:B------:R-:W-:Y:S01]  /*84a0*/  MOV R235, R70 ;  /* 0x0000004600eb7202 */ /* 0x000fe20000000f00 */
[--C-:B------:R-:W-:Y:S01]  /*84b0*/  FFMA.FTZ R40, R197, UR18, -R4.reuse ;  /* 0x00000012c5287c23 */ /* 0x100fe20008010804 */
[--C-:B------:R-:W-:Y:S01]  /*84c0*/  FFMA.FTZ R5, R196, UR18, -R4.reuse ;  /* 0x00000012c4057c23 */ /* 0x100fe20008010804 */
[--C-:B------:R-:W-:Y:S01]  /*84d0*/  FFMA.FTZ R47, R195, UR18, -R4.reuse ;  /* 0x00000012c32f7c23 */ /* 0x100fe20008010804 */
[--C-:B------:R-:W-:Y:S01]  /*84e0*/  FFMA.FTZ R68, R194, UR18, -R4.reuse ;  /* 0x00000012c2447c23 */ /* 0x100fe20008010804 */
[--C-:B------:R-:W-:Y:S01]  /*84f0*/  FFMA.FTZ R120, R193, UR18, -R4.reuse ;  /* 0x00000012c1787c23 */ /* 0x100fe20008010804 */
[--C-:B------:R-:W-:Y:S01]  /*8500*/  FFMA.FTZ R122, R192, UR18, -R4.reuse ;  /* 0x00000012c07a7c23 */ /* 0x100fe20008010804 */
[----:B--2---:R-:W-:Y:S01]  /*8510*/  FFMA.FTZ R2, R199, UR18, -R4 ;  /* 0x00000012c7027c23 */ /* 0x004fe20008010804 */
        /* <DEDUP_REMOVED lines=8> */
[----:B------:R1:W-:Y:S01]  /*85a0*/  MUFU.EX2 R219, R13 ;  /* 0x0000000d00db7308 */ /* 0x0003e20000000800 */
[----:B------:R-:W-:Y:S01]  /*85b0*/  MOV R240, R63 ;  /* 0x0000003f00f07202 */ /* 0x000fe20000000f00 */
[----:B------:R-:W-:Y:S01]  /*85c0*/  IMAD.MOV.U32 R241, RZ, RZ, R62 ;  /* 0x000000fffff17224 */ /* 0x000fe200078e003e */
[----:B------:R-:W-:-:S02]  /*85d0*/  F2FP.F16.F32.PACK_AB R14, R246, R247 ;  /* 0x000000f7f60e723e */ /* 0x000fc400000000ff */
[----:B------:R-:W-:-:S03]  /*85e0*/  F2FP.F16.F32.PACK_AB R15, R129, R128 ;  /* 0x00000080810f723e */ /* 0x000fc600000000ff */
[----:B------:R2:W-:Y:S01]  /*85f0*/  MUFU.EX2 R218, R12 ;  /* 0x0000000c00da7308 */ /* 0x0005e20000000800 */
[----:B------:R-:W-:Y:S01]  /*8600*/  MOV R242, R61 ;  /* 0x0000003d00f27202 */ /* 0x000fe20000000f00 */
[----:B------:R-:W-:Y:S01]  /*8610*/  IMAD.MOV.U32 R180, RZ, RZ, R189 ;  /* 0x000000ffffb47224 */ /* 0x000fe200078e00bd */
[----:B------:R-:W-:-:S05]  /*8620*/  MOV R244, R190 ;  /* 0x000000be00f47202 */ /* 0x000fca0000000f00 */
[----:B------:R4:W-:Y:S01]  /*8630*/  MUFU.EX2 R70, R2 ;  /* 0x0000000200467308 */ /* 0x0009e20000000800 */
[----:B-1----:R-:W-:Y:S01]  /*8640*/  F2FP.F16.F32.PACK_AB R13, R126, R125 ;  /* 0x0000007d7e0d723e */ /* 0x002fe200000000ff */
[----:B------:R-:W-:Y:S01]  /*8650*/  IMAD.MOV.U32 R189, RZ, RZ, R188 ;  /* 0x000000ffffbd7224 */ /* 0x000fe200078e00bc */
[----:B------:R-:W-:Y:S02]  /*8660*/  MOV R190, R191 ;  /* 0x000000bf00be7202 */ /* 0x000fe40000000f00 */
[----:B--2---:R-:W-:Y:S01]  /*8670*/  F2FP.F16.F32.PACK_AB R12, R248, R249 ;  /* 0x000000f9f80c723e */ /* 0x004fe200000000ff */
[----:B------:R-:W-:Y:S01]  /*8680*/  IMAD.MOV.U32 R188, RZ, RZ, R89 ;  /* 0x000000ffffbc7224 */ /* 0x000fe200078e0059 */
[----:B------:R-:W-:Y:S01]  /*8690*/  MOV R191, R88 ;  /* 0x0000005800bf7202 */ /* 0x000fe20000000f00 */
[----:B------:R-:W-:Y:S02]  /*86a0*/  IMAD.MOV.U32 R174, RZ, RZ, R91 ;  /* 0x000000ffffae7224 */ /* 0x000fe400078e005b */
[----:B------:R-:W-:-:S02]  /*86b0*/  IMAD.MOV.U32 R243, RZ, RZ, R71 ;  /* 0x000000fffff37224 */ /* 0x000fc400078e0047 */
[C---:B------:R-:W-:Y:S01]  /*86c0*/  HMMA.16816.F32 R88, R12.reuse, R24, R112 ;  /* 0x000000180c58723c */ /* 0x040fe20000001870 */
[----:B------:R-:W-:Y:S05]  /*86d0*/  MUFU.EX2 R112, R39 ;  /* 0x0000002700707308 */ /* 0x000fea0000000800 */
[C---:B------:R-:W-:Y:S03]  /*86e0*/  HMMA.16816.F32 R76, R12.reuse, R26, R108 ;  /* 0x0000001a0c4c723c */ /* 0x040fe6000000186c */
[----:B------:R-:W-:Y:S03]  /*86f0*/  MUFU.EX2 R113, R38 ;  /* 0x0000002600717308 */ /* 0x000fe60000000800 */
[C---:B------:R-:W-:Y:S01]  /*8700*/  HMMA.16816.F32 R64, R12.reuse, R28, R84 ;  /* 0x0000001c0c40723c */ /* 0x040fe20000001854 */
[----:B----4-:R-:W-:Y:S01]  /*8710*/  FADD.FTZ R4, R234, R233 ;  /* 0x000000e9ea047221 */ /* 0x010fe20000010000 */
        /* <DEDUP_REMOVED lines=22> */
[----:B------:R-:W-:Y:S01]  /*8880*/  MUFU.EX2 R109, R37 ;  /* 0x00000025006d7308 */ /* 0x000fe20000000800 */
[----:B------:R-:W-:Y:S01]  /*8890*/  IMAD.MOV.U32 R163, RZ, RZ, R172 ;  /* 0x000000ffffa37224 */ /* 0x000fe200078e00ac */
[----:B------:R-:W-:Y:S01]  /*88a0*/  MOV R172, R173 ;  /* 0x000000ad00ac7202 */ /* 0x000fe20000000f00 */
[----:B---3--:R-:W-:Y:S01]  /*88b0*/  FADD.FTZ R124, R124, R60 ;  /* 0x0000003c7c7c7221 */ /* 0x008fe20000010000 */
[----:B------:R-:W-:Y:S01]  /*88c0*/  IMAD.MOV.U32 R173, RZ, RZ, R175 ;  /* 0x000000ffffad7224 */ /* 0x000fe200078e00af */
[----:B------:R-:W-:Y:S01]  /*88d0*/  MOV R175, R242 ;  /* 0x000000f200af7202 */ /* 0x000fe20000000f00 */
[C---:B------:R-:W-:Y:S06]  /*88e0*/  HMMA.16816.F32 R56, R12.reuse, R30, R80 ;  /* 0x0000001e0c38723c */ /* 0x040fec0000001850 */
[----:B------:R-:W-:Y:S01]  /*88f0*/  HMMA.16816.F32 R52, R12, R18, R92 ;  /* 0x000000120c34723c */ /* 0x000fe2000000185c */
[----:B------:R1:W-:Y:S01]  /*8900*/  MUFU.EX2 R110, R36 ;  /* 0x00000024006e7308 */ /* 0x0003e20000000800 */
[----:B------:R-:W-:Y:S01]  /*8910*/  IMAD.MOV.U32 R242, RZ, RZ, R243 ;  /* 0x000000fffff27224 */ /* 0x000fe200078e00f3 */
[----:B------:R-:W-:-:S03]  /*8920*/  MOV R243, R72 ;  /* 0x0000004800f37202 */ /* 0x000fc60000000f00 */
[C---:B------:R-:W-:Y:S01]  /*8930*/  HMMA.16816.F32 R48, R12.reuse, R22, R100 ;  /* 0x000000160c30723c */ /* 0x040fe20000001864 */
[----:B------:R-:W-:Y:S01]  /*8940*/  MOV R114, R158 ;  /* 0x0000009e00727202 */ /* 0x000fe20000000f00 */
[----:B------:R-:W-:Y:S01]  /*8950*/  IMAD.MOV.U32 R115, RZ, RZ, R142 ;  /* 0x000000ffff737224 */ /* 0x000fe200078e008e */
[----:B------:R2:W-:Y:S01]  /*8960*/  MUFU.EX2 R84, R0 ;  /* 0x0000000000547308 */ /* 0x0005e20000000800 */
[----:B------:R-:W-:Y:S01]  /*8970*/  FADD.FTZ R2, R10, R2 ;  /* 0x000000020a027221 */ /* 0x000fe20000010000 */
[----:B------:R-:W-:Y:S01]  /*8980*/  LDSM.16.MT88.4 R24, [R223+0xb000] ;  /* 0x00b00000df18783b */ /* 0x000fe20000004200 */
[C---:B------:R-:W-:Y:S03]  /*8990*/  HMMA.16816.F32 R60, R12.reuse, R20, R104 ;  /* 0x000000140c3c723c */ /* 0x040fe60000001868 */
[----:B------:R-:W-:Y:S03]  /*89a0*/  LDSM.16.MT88.4 R28, [R222+0xb000] ;  /* 0x00b00000de1c783b */ /* 0x000fe60000004200 */
[----:B-1----:R-:W-:Y:S01]  /*89b0*/  HMMA.16816.F32 R36, R12, R16, R96 ;  /* 0x000000100c24723c */ /* 0x002fe20000001860 */
[----:B------:R1:W-:Y:S01]  /*89c0*/  MUFU.EX2 R96, R3 ;  /* 0x0000000300607308 */ /* 0x0003e20000000800 */
[----:B--2---:R-:W-:Y:S01]  /*89d0*/  FADD.FTZ R0, R234, R124 ;  /* 0x0000007cea007221 */ /* 0x004fe20000010000 */
[----:B------:R-:W-:-:S06]  /*89e0*/  FADD.FTZ R2, R9, R2 ;  /* 0x0000000209027221 */ /* 0x000fcc0000010000 */
[----:B------:R-:W-:Y:S01]  /*89f0*/  MUFU.EX2 R82, R5 ;  /* 0x0000000500527308 */ /* 0x000fe20000000800 */
[----:B------:R-:W2:Y:S01]  /*8a00*/  LDSM.16.MT88.4 R20, [R221+0xb000] ;  /* 0x00b00000dd14783b */ /* 0x000ea20000004200 */
[----:B-1----:R-:W-:-:S03]  /*8a10*/  FADD.FTZ R3, R230, R121 ;  /* 0x00000079e6037221 */ /* 0x002fc60000010000 */
[----:B------:R-:W3:Y:S04]  /*8a20*/  LDL.LU R230, [R1+0xf8] ;  /* 0x0000f80001e67983 */ /* 0x000ee80000300800 */
[----:B------:R1:W5:Y:S04]  /*8a30*/  LDL.LU R73, [R1+0xf4] ;  /* 0x0000f40001497983 */ /* 0x0003680000300800 */
[----:B------:R-:W4:Y:S04]  /*8a40*/  LDL.LU R72, [R1+0xf0] ;  /* 0x0000f00001487983 */ /* 0x000f280000300800 */
[----:B------:R-:W2:Y:S01]  /*8a50*/  LDL.LU R234, [R1+0x58] ;  /* 0x0000580001ea7983 */ /* 0x000ea20000300800 */
[----:B------:R-:W-:-:S03]  /*8a60*/  FADD.FTZ R3, R69, R3 ;  /* 0x0000000345037221 */ /* 0x000fc60000010000 */
[----:B------:R1:W5:Y:S01]  /*8a70*/  LDL.LU R69, [R1+0xec] ;  /* 0x0000ec0001457983 */ /* 0x0003620000300800 */
[----:B------:R-:W-:-:S03]  /*8a80*/  FADD.FTZ R3, R8, R3 ;  /* 0x0000000308037221 */ /* 0x000fc60000010000 */
[----:B------:R1:W5:Y:S01]  /*8a90*/  LDL.LU R10, [R1+0xe8] ;  /* 0x0000e800010a7983 */ /* 0x0003620000300800 */
[----:B------:R-:W-:Y:S08]  /*8aa0*/  MUFU.EX2 R101, R6 ;  /* 0x0000000600657308 */ /* 0x000ff00000000800 */
[----:B------:R-:W-:Y:S08]  /*8ab0*/  MUFU.EX2 R108, R35 ;  /* 0x00000023006c7308 */ /* 0x000ff00000000800 */
[----:B------:R-:W-:Y:S08]  /*8ac0*/  MUFU.EX2 R104, R34 ;  /* 0x0000002200687308 */ /* 0x000ff00000000800 */
[----:B------:R-:W-:Y:S08]  /*8ad0*/  MUFU.EX2 R105, R33 ;  /* 0x0000002100697308 */ /* 0x000ff00000000800 */
[----:B------:R1:W-:Y:S02]  /*8ae0*/  MUFU.EX2 R106, R32 ;  /* 0x00000020006a7308 */ /* 0x0003e40000000800 */
[----:B-1----:R-:W1:Y:S06]  /*8af0*/  LDSM.16.MT88.4 R32, [R220+0xb000] ;  /* 0x00b00000dc20783b */ /* 0x002e6c0000004200 */
[----:B------:R-:W1:Y:S01]  /*8b00*/  MUFU.EX2 R100, R11 ;  /* 0x0000000b00647308 */ /* 0x000e620000000800 */
[----:B--2---:R-:W-:Y:S01]  /*8b10*/  FADD.FTZ R4, R234, R4 ;  /* 0x00000004ea047221 */ /* 0x004fe20000010000 */
        /* <DEDUP_REMOVED lines=11> */
[----:B----4-:R-:W-:Y:S01]  /*8bd0*/  FADD.FTZ R0, R72, R0 ;  /* 0x0000000048007221 */ /* 0x010fe20000010000 */
[----:B------:R-:W-:Y:S01]  /*8be0*/  MOV R243, R174 ;  /* 0x000000ae00f37202 */ /* 0x000fe20000000f00 */
[----:B------:R2:W5:Y:S01]  /*8bf0*/  LDL.LU R72, [R1+0xe4] ;  /* 0x0000e40001487983 */ /* 0x0005620000300800 */
[----:B------:R-:W-:Y:S02]  /*8c00*/  IMAD.MOV.U32 R174, RZ, RZ, R74 ;  /* 0x000000ffffae7224 */ /* 0x000fe400078e004a */
[----:B---3--:R-:W-:Y:S01]  /*8c10*/  FADD.FTZ R0, R230, R0 ;  /* 0x00000000e6007221 */ /* 0x008fe20000010000 */
[----:B------:R2:W5:Y:S04]  /*8c20*/  LDL.LU R74, [R1+0xe0] ;  /* 0x0000e000014a7983 */ /* 0x0005680000300800 */
[----:B------:R2:W5:Y:S04]  /*8c30*/  LDL.LU R8, [R1+0xdc] ;  /* 0x0000dc0001087983 */ /* 0x0005680000300800 */
[----:B------:R2:W5:Y:S04]  /*8c40*/  LDL.LU R9, [R1+0xd8] ;  /* 0x0000d80001097983 */ /* 0x0005680000300800 */
[----:B------:R-:W3:Y:S01]  /*8c50*/  LDL.LU R230, [R1+0xd4] ;  /* 0x0000d40001e67983 */ /* 0x000ee20000300800 */
        /* <DEDUP_REMOVED lines=26> */
[----:B------:R-:W-:Y:S02]  /*8e00*/  IMAD.MOV.U32 R195, RZ, RZ, R188 ;  /* 0x000000ffffc37224 */ /* 0x000fe400078e00bc */
[----:B------:R-:W-:Y:S01]  /*8e10*/  FADD.FTZ R4, R235, R3 ;  /* 0x00000003eb047221 */ /* 0x000fe20000010000 */
[----:B------:R-:W-:Y:S01]  /*8e20*/  MOV R196, R159 ;  /* 0x0000009f00c47202 */ /* 0x000fe20000000f00 */
[----:B------:R-:W-:Y:S01]  /*8e30*/  FADD.FTZ R3, R236, R2 ;  /* 0x00000002ec037221 */ /* 0x000fe20000010000 */
[----:B------:R-:W-:Y:S01]  /*8e40*/  MOV R197, R181 ;  /* 0x000000b500c57202 */ /* 0x000fe20000000f00 */
[----:B------:R-:W-:Y:S01]  /*8e50*/  FADD.FTZ R2, R250, R0 ;  /* 0x00000000fa027221 */ /* 0x000fe20000010000 */
        /* <DEDUP_REMOVED lines=19> */
[----:B------:R-:W-:-:S02]  /*8f90*/  MOV R172, R157 ;  /* 0x0000009d00ac7202 */ /* 0x000fc40000000f00 */
[----:B------:R-:W-:Y:S02]  /*8fa0*/  MOV R234, R236 ;  /* 0x000000ec00ea7202 */ /* 0x000fe40000000f00 */
        /* <DEDUP_REMOVED lines=11> */
[----:B------:R-:W-:Y:S02]  /*9060*/  IMAD.MOV.U32 R175, RZ, RZ, R180 ;  /* 0x000000ffffaf7224 */ /* 0x000fe400078e00b4 */
[----:B------:R-:W-:Y:S01]  /*9070*/  FADD.FTZ R4, R229, R4 ;  /* 0x00000004e5047221 */ /* 0x000fe20000010000 */
[----:B------:R-:W-:Y:S01]  /*9080*/  IMAD.MOV.U32 R243, RZ, RZ, R189 ;  /* 0x000000fffff37224 */ /* 0x000fe200078e00bd */
[----:B------:R-:W-:Y:S01]  /*9090*/  MOV R174, R191 ;  /* 0x000000bf00ae7202 */ /* 0x000fe20000000f00 */
[----:B------:R-:W-:Y:S02]  /*90a0*/  IMAD.MOV.U32 R231, RZ, RZ, R232 ;  /* 0x000000ffffe77224 */ /* 0x000fe400078e00e8 */
[----:B------:R-:W-:Y:S01]  /*90b0*/  FADD.FTZ R3, R228, R3 ;  /* 0x00000003e4037221 */ /* 0x000fe20000010000 */
        /* <DEDUP_REMOVED lines=18> */
[----:B------:R-:W-:-:S02]  /*91e0*/  IMAD.MOV.U32 R244, RZ, RZ, R190 ;  /* 0x000000fffff47224 */ /* 0x000fc400078e00be */
[----:B------:R-:W-:Y:S01]  /*91f0*/  FADD.FTZ R2, R196, R5 ;  /* 0x00000005c4027221 */ /* 0x000fe20000010000 */
[----:B------:R-:W-:Y:S01]  /*9200*/  MOV R157, R183 ;  /* 0x000000b7009d7202 */ /* 0x000fe20000000f00 */
[----:B------:R-:W-:Y:S01]  /*9210*/  FADD.FTZ R4, R197, R4 ;  /* 0x00000004c5047221 */ /* 0x000fe20000010000 */
[----:B------:R-:W-:Y:S01]  /*9220*/  MOV R190, R189 ;  /* 0x000000bd00be7202 */ /* 0x000fe20000000f00 */
[----:B------:R-:W-:Y:S02]  /*9230*/  IMAD.MOV.U32 R159, RZ, RZ, R182 ;  /* 0x000000ffff9f7224 */ /* 0x000fe400078e00b6 */
[----:B------:R-:W-:Y:S01]  /*9240*/  FADD.FTZ R3, R198, R3 ;  /* 0x00000003c6037221 */ /* 0x000fe20000010000 */
[----:B------:R-:W-:Y:S01]  /*9250*/  IMAD.MOV.U32 R189, RZ, RZ, R191 ;  /* 0x000000ffffbd7224 */ /* 0x000fe200078e00bf */
[----:B------:R-:W-:Y:S01]  /*9260*/  MOV R93, R173 ;  /* 0x000000ad005d7202 */ /* 0x000fe20000000f00 */
[----:B------:R-:W-:Y:S01]  /*9270*/  FADD.FTZ R0, R141, R0 ;  /* 0x000000008d007221 */ /* 0x000fe20000010000 */
[----:B------:R-:W-:Y:S01]  /*9280*/  MOV R191, R188 ;  /* 0x000000bc00bf7202 */ /* 0x000fe20000000f00 */
[----:B------:R-:W-:-:S02]  /*9290*/  IMAD.MOV.U32 R188, RZ, RZ, R156 ;  /* 0x000000ffffbc7224 */ /* 0x000fc400078e009c */
[----:B------:R-:W-:Y:S01]  /*92a0*/  FADD.FTZ R6, R199, R2 ;  /* 0x00000002c7067221 */ /* 0x000fe20000010000 */
[----:B------:R-:W-:Y:S01]  /*92b0*/  IMAD.MOV.U32 R94, RZ, RZ, R175 ;  /* 0x000000ffff5e7224 */ /* 0x000fe200078e00af */
[----:B------:R-:W-:Y:S01]  /*92c0*/  MOV R95, R243 ;  /* 0x000000f3005f7202 */ /* 0x000fe20000000f00 */
[----:B------:R-:W-:Y:S01]  /*92d0*/  FADD.FTZ R2, R231, R4 ;  /* 0x00000004e7027221 */ /* 0x000fe20000010000 */
        /* <DEDUP_REMOVED lines=17> */
[----:B------:R-:W-:Y:S01]  /*93f0*/  FADD.FTZ R2, R102, R2 ;  /* 0x0000000266027221 */ /* 0x000fe20000010000 */
[----:B------:R-:W-:Y:S01]  /*9400*/  MOV R231, R143 ;  /* 0x0000008f00e77202 */ /* 0x000fe20000000f00 */
[----:B------:R-:W-:Y:S01]  /*9410*/  FADD.FTZ R0, R103, R5 ;  /* 0x0000000567007221 */ /* 0x000fe20000010000 */
[----:B------:R-:W-:Y:S01]  /*9420*/  FADD.FTZ R3, R107, R4 ;  /* 0x000000046b037221 */ /* 0x000fe20000010000 */
[----:B------:R-:W-:-:S02]  /*9430*/  IMAD.MOV.U32 R232, RZ, RZ, R172 ;  /* 0x000000ffffe87224 */ /* 0x000fc400078e00ac */
[----:B------:R-:W-:Y:S01]  /*9440*/  FADD.FTZ R5, R111, R6 ;  /* 0x000000066f057221 */ /* 0x000fe20000010000 */
[----:B------:R-:W-:Y:S01]  /*9450*/  FADD.FTZ R4, R114, R2 ;  /* 0x0000000272047221 */ /* 0x000fe20000010000 */
[----:B------:R-:W-:Y:S01]  /*9460*/  FADD.FTZ R2, R115, R0 ;  /* 0x0000000073027221 */ /* 0x000fe20000010000 */
[----:B------:R-:W-:Y:S02]  /*9470*/  IMAD.MOV.U32 R235, RZ, RZ, R160 ;  /* 0x000000ffffeb7224 */ /* 0x000fe400078e00a0 */
[----:B------:R-:W-:Y:S01]  /*9480*/  FADD.FTZ R0, R231, R3 ;  /* 0x00000003e7007221 */ /* 0x000fe20000010000 */
[----:B------:R-:W-:Y:S02]  /*9490*/  IMAD.MOV.U32 R250, RZ, RZ, R251 ;  /* 0x000000fffffa7224 */ /* 0x000fe400078e00fb */
[----:B------:R-:W-:Y:S01]  /*94a0*/  FADD.FTZ R5, R232, R5 ;  /* 0x00000005e8057221 */ /* 0x000fe20000010000 */
[----:B------:R-:W-:Y:S01]  /*94b0*/  IMAD.MOV.U32 R236, RZ, RZ, R226 ;  /* 0x000000ffffec7224 */ /* 0x000fe200078e00e2 */
[----:B------:R-:W-:Y:S01]  /*94c0*/  MOV R251, R252 ;  /* 0x000000fc00fb7202 */ /* 0x000fe20000000f00 */
[----:B------:R-:W-:Y:S01]  /*94d0*/  FADD.FTZ R3, R233, R4 ;  /* 0x00000004e9037221 */ /* 0x000fe20000010000 */
[----:B------:R-:W-:Y:S01]  /*94e0*/  FADD.FTZ R2, R234, R2 ;  /* 0x00000002ea027221 */ /* 0x000fe20000010000 */
[----:B------:R-:W-:-:S02]  /*94f0*/  IMAD.MOV.U32 R252, RZ, RZ, R163 ;  /* 0x000000fffffc7224 */ /* 0x000fc400078e00a3 */
        /* <DEDUP_REMOVED lines=17> */
[----:B------:R-:W4:Y:S01]  /*9610*/  MUFU.EX2 R71, R41 ;  /* 0x0000002900477308 */ /* 0x000f220000000800 */
[----:B------:R-:W-:Y:S01]  /*9620*/  MOV R244, R188 ;  /* 0x000000bc00f47202 */ /* 0x000fe20000000f00 */
[----:B------:R-:W-:Y:S01]  /*9630*/  FADD.FTZ R0, R210, R0 ;  /* 0x00000000d2007221 */ /* 0x000fe20000010000 */
[----:B------:R-:W-:Y:S01]  /*9640*/  FADD.FTZ R4, R243, R4 ;  /* 0x00000004f3047221 */ /* 0x000fe20000010000 */
[----:B------:R-:W-:Y:S01]  /*9650*/  FADD.FTZ R3, R205, R3 ;  /* 0x00000003cd037221 */ /* 0x000fe20000010000 */
[----:B------:R-:W-:-:S03]  /*9660*/  FADD.FTZ R2, R215, R2 ;  /* 0x00000002d7027221 */ /* 0x000fc60000010000 */
[----:B------:R-:W2:Y:S01]  /*9670*/  MUFU.EX2 R75, R40 ;  /* 0x00000028004b7308 */ /* 0x000ea20000000800 */
[----:B------:R-:W-:Y:S01]  /*9680*/  FADD.FTZ R0, R207, R0 ;  /* 0x00000000cf007221 */ /* 0x000fe20000010000 */
[----:B------:R-:W-:-:S06]  /*9690*/  FADD.FTZ R4, R244, R4 ;  /* 0x00000004f4047221 */ /* 0x000fcc0000010000 */
        /* <DEDUP_REMOVED lines=12> */
[----:B-1----:R-:W-:Y:S01]  /*9760*/  F2FP.F16.F32.PACK_AB R12, R101, R100 ;  /* 0x00000064650c723e */ /* 0x002fe200000000ff */
[----:B------:R-:W-:Y:S01]  /*9770*/  FADD.FTZ R4, R247, R4 ;  /* 0x00000004f7047221 */ /* 0x000fe20000010000 */
[----:B----4-:R-:W-:Y:S01]  /*9780*/  F2FP.F16.F32.PACK_AB R13, R71, R70 ;  /* 0x00000046470d723e */ /* 0x010fe200000000ff */
[----:B------:R-:W-:Y:S01]  /*9790*/  FADD.FTZ R3, R128, R3 ;  /* 0x0000000380037221 */ /* 0x000fe20000010000 */
[----:B------:R-:W-:Y:S01]  /*97a0*/  F2FP.F16.F32.PACK_AB R14, R84, R96 ;  /* 0x00000060540e723e */ /* 0x000fe200000000ff */
[----:B------:R1:W-:Y:S01]  /*97b0*/  MUFU.EX2 R80, R43 ;  /* 0x0000002b00507308 */ /* 0x0003e20000000800 */
[----:B--2---:R-:W-:Y:S01]  /*97c0*/  F2FP.F16.F32.PACK_AB R15, R82, R75 ;  /* 0x0000004b520f723e */ /* 0x004fe200000000ff */
[----:B------:R-:W2:Y:S01]  /*97d0*/  LDSM.16.MT88.4 R148, [R220+0xb800] ;  /* 0x00b80000dc94783b */ /* 0x000ea20000004200 */
[----:B------:R-:W-:-:S02]  /*97e0*/  F2FP.F16.F32.PACK_AB R16, R219, R245 ;  /* 0x000000f5db10723e */ /* 0x000fc400000000ff */
[----:B------:R-:W-:Y:S01]  /*97f0*/  F2FP.F16.F32.PACK_AB R17, R105, R104 ;  /* 0x000000686911723e */ /* 0x000fe200000000ff */
[----:B------:R-:W4:Y:S01]  /*9800*/  LDSM.16.MT88.4 R160, [R223+0xb800] ;  /* 0x00b80000dfa0783b */ /* 0x000f220000004200 */
[----:B------:R-:W-:Y:S02]  /*9810*/  F2FP.F16.F32.PACK_AB R18, R112, R218 ;  /* 0x000000da7012723e */ /* 0x000fe400000000ff */
[----:B------:R-:W-:Y:S01]  /*9820*/  F2FP.F16.F32.PACK_AB R19, R81, R106 ;  /* 0x0000006a5113723e */ /* 0x000fe200000000ff */
[----:B------:R-:W-:Y:S01]  /*9830*/  FADD.FTZ R2, R203, R2 ;  /* 0x00000002cb027221 */ /* 0x000fe20000010000 */
[----:B------:R-:W-:Y:S01]  /*9840*/  FADD.FTZ R0, R132, R0 ;  /* 0x0000000084007221 */ /* 0x000fe20000010000 */
[----:B------:R-:W-:Y:S01]  /*9850*/  FADD.FTZ R4, R246, R4 ;  /* 0x00000004f6047221 */ /* 0x000fe20000010000 */
[----:B------:R-:W-:Y:S01]  /*9860*/  FADD.FTZ R3, R129, R3 ;  /* 0x0000000381037221 */ /* 0x000fe20000010000 */
[----:B------:R-:W-:Y:S01]  /*9870*/  FADD.FTZ R2, R204, R2 ;  /* 0x00000002cc027221 */ /* 0x000fe20000010000 */
[-C--:B------:R-:W-:Y:S01]  /*9880*/  HMMA.16816.F32 R168, R12, R20.reuse, R168 ;  /* 0x000000140ca8723c */ /* 0x080fe200000018a8 */
[----:B------:R-:W-:Y:S01]  /*9890*/  FADD.FTZ R0, R133, R0 ;  /* 0x0000000085007221 */ /* 0x000fe20000010000 */
[----:B------:R-:W-:Y:S01]  /*98a0*/  FADD.FTZ R4, R245, R4 ;  /* 0x00000004f5047221 */ /* 0x000fe20000010000 */
[----:B------:R-:W-:Y:S01]  /*98b0*/  FADD.FTZ R3, R104, R3 ;  /* 0x0000000368037221 */ /* 0x000fe20000010000 */
[----:B------:R-:W-:Y:S01]  /*98c0*/  MUFU.EX2 R47, R47 ;  /* 0x0000002f002f7308 */ /* 0x000fe20000000800 */
[----:B------:R-:W4:Y:S01]  /*98d0*/  LDSM.16.MT88.4 R180, [R221+0xb800] ;  /* 0x00b80000ddb4783b */ /* 0x000f220000004200 */
[----:B------:R-:W-:Y:S01]  /*98e0*/  HMMA.16816.F32 R36, R16, R20, R36 ;  /* 0x000000141024723c */ /* 0x000fe20000001824 */
[----:B------:R-:W-:Y:S01]  /*98f0*/  FADD.FTZ R2, R100, R2 ;  /* 0x0000000264027221 */ /* 0x000fe20000010000 */
[----:B------:R-:W-:Y:S01]  /*9900*/  FADD.FTZ R0, R70, R0 ;  /* 0x0000000046007221 */ /* 0x000fe20000010000 */
[----:B------:R1:W5:Y:S03]  /*9910*/  LDL.LU R238, [R1+0xd0] ;  /* 0x0000d00001ee7983 */ /* 0x0003660000300800 */
[----:B------:R-:W2:Y:S01]  /*9920*/  MUFU.EX2 R21, R127 ;  /* 0x0000007f00157308 */ /* 0x000ea20000000800 */
[----:B------:R-:W-:Y:S01]  /*9930*/  FADD.FTZ R4, R219, R4 ;  /* 0x00000004db047221 */ /* 0x000fe20000010000 */
[----:B------:R-:W-:Y:S01]  /*9940*/  HMMA.16816.F32 R136, R12, R32, R136 ;  /* 0x000000200c88723c */ /* 0x000fe20000001888 */
[----:B------:R-:W-:Y:S01]  /*9950*/  FADD.FTZ R3, R105, R3 ;  /* 0x0000000369037221 */ /* 0x000fe20000010000 */
[----:B------:R-:W-:Y:S01]  /*9960*/  FADD.FTZ R2, R101, R2 ;  /* 0x0000000265027221 */ /* 0x000fe20000010000 */
[----:B------:R-:W-:-:S03]  /*9970*/  FADD.FTZ R0, R71, R0 ;  /* 0x0000000047007221 */ /* 0x000fc60000010000 */
[----:B------:R-:W2:Y:S01]  /*9980*/  MUFU.EX2 R20, R130 ;  /* 0x0000008200147308 */ /* 0x000ea20000000800 */
[----:B------:R-:W-:Y:S01]  /*9990*/  HMMA.16816.F32 R88, R16, R32, R88 ;  /* 0x000000201058723c */ /* 0x000fe20000001858 */
[----:B------:R-:W-:Y:S01]  /*99a0*/  FADD.FTZ R4, R218, R4 ;  /* 0x00000004da047221 */ /* 0x000fe20000010000 */
[----:B------:R-:W-:-:S05]  /*99b0*/  FADD.FTZ R3, R106, R3 ;  /* 0x000000036a037221 */ /* 0x000fca0000010000 */
[----:B------:R-:W4:Y:S01]  /*99c0*/  MUFU.EX2 R44, R44 ;  /* 0x0000002c002c7308 */ /* 0x000f220000000800 */
[C---:B------:R-:W-:Y:S01]  /*99d0*/  HMMA.16816.F32 R76, R16.reuse, R34, R76 ;  /* 0x00000022104c723c */ /* 0x040fe2000000184c */
[----:B------:R-:W-:Y:S01]  /*99e0*/  FADD.FTZ R2, R96, R2 ;  /* 0x0000000260027221 */ /* 0x000fe20000010000 */
[----:B------:R-:W-:Y:S01]  /*99f0*/  FADD.FTZ R0, R75, R0 ;  /* 0x000000004b007221 */ /* 0x000fe20000010000 */
[----:B------:R1:W5:Y:S03]  /*9a00*/  LDL.LU R229, [R1+0xcc] ;  /* 0x0000cc0001e57983 */ /* 0x0003660000300800 */
[C---:B------:R-:W-:Y:S01]  /*9a10*/  HMMA.16816.F32 R60, R16.reuse, R24, R60 ;  /* 0x00000018103c723c */ /* 0x040fe2000000183c */
[----:B------:R-:W4:Y:S05]  /*9a20*/  MUFU.EX2 R32, R68 ;  /* 0x0000004400207308 */ /* 0x000f2a0000000800 */
[C---:B------:R-:W-:Y:S03]  /*9a30*/  HMMA.16816.F32 R48, R16.reuse, R26, R48 ;  /* 0x0000001a1030723c */ /* 0x040fe60000001830 */
[----:B------:R-:W-:Y:S03]  /*9a40*/  MUFU.EX2 R45, R45 ;  /* 0x0000002d002d7308 */ /* 0x000fe60000000800 */
[----:B------:R-:W-:Y:S01]  /*9a50*/  HMMA.16816.F32 R52, R16, R22, R52 ;  /* 0x000000161034723c */ /* 0x000fe20000001834 */
[----:B------:R-:W-:-:S05]  /*9a60*/  FADD.FTZ R4, R112, R4 ;  /* 0x0000000470047221 */ /* 0x000fca0000010000 */
[C---:B------:R-:W-:Y:S01]  /*9a70*/  HMMA.16816.F32 R64, R16.reuse, R28, R64 ;  /* 0x0000001c1040723c */ /* 0x040fe20000001840 */
[----:B------:R-:W-:Y:S05]  /*9a80*/  MUFU.EX2 R11, R140 ;  /* 0x0000008c000b7308 */ /* 0x000fea0000000800 */
[----:B------:R-:W-:Y:S01]  /*9a90*/  HMMA.16816.F32 R56, R16, R30, R56 ;  /* 0x0000001e1038723c */ /* 0x000fe20000001838 */
[----:B------:R-:W-:-:S05]  /*9aa0*/  FADD.FTZ R3, R81, R3 ;  /* 0x0000000351037221 */ /* 0x000fca0000010000 */
[----:B------:R-:W-:Y:S01]  /*9ab0*/  HMMA.16816.F32 R152, R12, R24, R152 ;  /* 0x000000180c98723c */ /* 0x000fe20000001898 */
[----:B------:R-:W3:Y:S01]  /*9ac0*/  MUFU.EX2 R16, R131 ;  /* 0x0000008300107308 */ /* 0x000ee20000000800 */
[----:B------:R-:W-:-:S04]  /*9ad0*/  FADD.FTZ R2, R84, R2 ;  /* 0x0000000254027221 */ /* 0x000fc80000010000 */
[C---:B------:R-:W-:Y:S01]  /*9ae0*/  HMMA.16816.F32 R144, R12.reuse, R34, R144 ;  /* 0x000000220c90723c */ /* 0x040fe20000001890 */
[----:B------:R-:W-:Y:S01]  /*9af0*/  FADD.FTZ R0, R82, R0 ;  /* 0x0000000052007221 */ /* 0x000fe20000010000 */
[----:B------:R2:W5:Y:S01]  /*9b00*/  LDL.LU R228, [R1+0xc8] ;  /* 0x0000c80001e47983 */ /* 0x0005620000300800 */
[----:B------:R-:W3:Y:S03]  /*9b10*/  MUFU.EX2 R25, R120 ;  /* 0x0000007800197308 */ /* 0x000ee60000000800 */
[----:B------:R-:W-:Y:S01]  /*9b20*/  HMMA.16816.F32 R164, R12, R26, R164 ;  /* 0x0000001a0ca4723c */ /* 0x000fe200000018a4 */
[----:B------:R-:W-:-:S05]  /*9b30*/  FADD.FTZ R4, R113, R4 ;  /* 0x0000000471047221 */ /* 0x000fca0000010000 */
[C---:B------:R-:W-:Y:S01]  /*9b40*/  HMMA.16816.F32 R176, R12.reuse, R22, R176 ;  /* 0x000000160cb0723c */ /* 0x040fe200000018b0 */
[----:B------:R-:W3:Y:S05]  /*9b50*/  MUFU.EX2 R46, R46 ;  /* 0x0000002e002e7308 */ /* 0x000eea0000000800 */
[C---:B------:R-:W-:Y:S03]  /*9b60*/  HMMA.16816.F32 R184, R12.reuse, R28, R184 ;  /* 0x0000001c0cb8723c */ /* 0x040fe600000018b8 */
[----:B------:R-:W3:Y:S03]  /*9b70*/  MUFU.EX2 R24, R122 ;  /* 0x0000007a00187308 */ /* 0x000ee60000000800 */
[----:B-1----:R-:W-:Y:S01]  /*9b80*/  HMMA.16816.F32 R40, R12, R30, R116 ;  /* 0x0000001e0c28723c */ /* 0x002fe20000001874 */
[----:B------:R-:W1:Y:S01]  /*9b90*/  LDSM.16.MT88.4 R12, [R222+0xb800] ;  /* 0x00b80000de0c783b */ /* 0x000e620000004200 */
[----:B--2---:R-:W-:Y:S01]  /*9ba0*/  FADD.FTZ R3, R21, R3 ;  /* 0x0000000315037221 */ /* 0x004fe20000010000 */
[----:B------:R-:W-:Y:S01]  /*9bb0*/  FADD.FTZ R2, R80, R2 ;  /* 0x0000000250027221 */ /* 0x000fe20000010000 */
[----:B------:R-:W-:Y:S01]  /*9bc0*/  FADD.FTZ R0, R47, R0 ;  /* 0x000000002f007221 */ /* 0x000fe20000010000 */
[----:B------:R-:W-:Y:S01]  /*9bd0*/  FADD.FTZ R4, R109, R4 ;  /* 0x000000046d047221 */ /* 0x000fe20000010000 */
[----:B------:R-:W-:Y:S01]  /*9be0*/  FADD.FTZ R3, R20, R3 ;  /* 0x0000000314037221 */ /* 0x000fe20000010000 */
[----:B----4-:R-:W-:Y:S01]  /*9bf0*/  FADD.FTZ R2, R44, R2 ;  /* 0x000000022c027221 */ /* 0x010fe20000010000 */
[----:B------:R-:W-:Y:S01]  /*9c00*/  FADD.FTZ R0, R32, R0 ;  /* 0x0000000020007221 */ /* 0x000fe20000010000 */
[----:B------:R-:W-:Y:S01]  /*9c10*/  FADD.FTZ R4, R110, R4 ;  /* 0x000000046e047221 */ /* 0x000fe20000010000 */
[----:B---3--:R-:W-:Y:S01]  /*9c20*/  FADD.FTZ R3, R16, R3 ;  /* 0x0000000310037221 */ /* 0x008fe20000010000 */
[----:B------:R-:W-:Y:S01]  /*9c30*/  FADD.FTZ R2, R45, R2 ;  /* 0x000000022d027221 */ /* 0x000fe20000010000 */
[----:B------:R2:W5:Y:S01]  /*9c40*/  LDL.LU R227, [R1+0xc4] ;  /* 0x0000c40001e37983 */ /* 0x0005620000300800 */
[----:B------:R-:W-:Y:S01]  /*9c50*/  FADD.FTZ R0, R25, R0 ;  /* 0x0000000019007221 */ /* 0x000fe20000010000 */
[----:B------:R-:W-:Y:S01]  /*9c60*/  FADD.FTZ R4, R108, R4 ;  /* 0x000000046c047221 */ /* 0x000fe20000010000 */
[----:B------:R-:W-:Y:S01]  /*9c70*/  FADD.FTZ R3, R11, R3 ;  /* 0x000000030b037221 */ /* 0x000fe20000010000 */
[----:B------:R2:W5:Y:S01]  /*9c80*/  LDL.LU R226, [R1+0xc0] ;  /* 0x0000c00001e27983 */ /* 0x0005620000300800 */
[----:B------:R-:W-:Y:S01]  /*9c90*/  FADD.FTZ R2, R46, R2 ;  /* 0x000000022e027221 */ /* 0x000fe20000010000 */
[----:B------:R-:W-:-:S02]  /*9ca0*/  FADD.FTZ R0, R24, R0 ;  /* 0x0000000018007221 */ /* 0x000fc40000010000 */
        /* <DEDUP_REMOVED lines=19> */
[----:B------:R-:W-:-:S05]  /*9de0*/  IADD3 R237, R230, 0x800, RZ ;  /* 0x00000800e6ed7810 */ /* 0x000fca0007ffe0ff */
[----:B------:R-:W-:Y:S01]  /*9df0*/  HMMA.16816.F32 R152, R192, R160, R152 ;  /* 0x000000a0c098723c */ /* 0x000fe20000001898 */
[----:B------:R-:W-:-:S05]  /*9e00*/  VIADD R236, R230, 0x1000 ;  /* 0x00001000e6ec7836 */ /* 0x000fca0000000000 */
[----:B------:R-:W-:Y:S01]  /*9e10*/  HMMA.16816.F32 R164, R192, R162, R164 ;  /* 0x000000a2c0a4723c */ /* 0x000fe200000018a4 */
[----:B------:R-:W-:-:S05]  /*9e20*/  IADD3 R235, R230, 0x1800, RZ ;  /* 0x00001800e6eb7810 */ /* 0x000fca0007ffe0ff */
        /* <DEDUP_REMOVED lines=8> */
[----:B------:R-:W-:Y:S06]  /*9eb0*/  HMMA.16816.F32 R172, R196, R180, R36 ;  /* 0x000000b4c4ac723c */ /* 0x000fec0000001824 */
[----:B-1----:R-:W-:Y:S06]  /*9ec0*/  HMMA.16816.F32 R184, R192, R12, R184 ;  /* 0x0000000cc0b8723c */ /* 0x002fec00000018b8 */
[C---:B------:R-:W-:Y:S06]  /*9ed0*/  HMMA.16816.F32 R148, R196.reuse, R150, R76 ;  /* 0x00000096c494723c */ /* 0x040fec000000184c */
[C---:B------:R-:W-:Y:S06]  /*9ee0*/  HMMA.16816.F32 R160, R196.reuse, R162, R48 ;  /* 0x000000a2c4a0723c */ /* 0x040fec0000001830 */
[C---:B------:R-:W-:Y:S06]  /*9ef0*/  HMMA.16816.F32 R180, R196.reuse, R182, R52 ;  /* 0x000000b6c4b4723c */ /* 0x040fec0000001834 */
[----:B------:R-:W-:Y:S06]  /*9f00*/  HMMA.16816.F32 R188, R196, R12, R64 ;  /* 0x0000000cc4bc723c */ /* 0x000fec0000001840 */
[-C--:B------:R-:W-:Y:S06]  /*9f10*/  HMMA.16816.F32 R192, R192, R14.reuse, R40 ;  /* 0x0000000ec0c0723c */ /* 0x080fec0000001828 */
[----:B------:R-:W-:Y:S01]  /*9f20*/  HMMA.16816.F32 R196, R196, R14, R56 ;  /* 0x0000000ec4c4723c */ /* 0x000fe20000001838 */
[----:B------:R-:W-:-:S08]  /*9f30*/  NOP ;  /* 0x0000000000007918 */ /* 0x000fd00000000000 */
[----:B--2---:R-:W-:-:S15]  /*9f40*/  @!P0 BRA `(.L_x_114) ;  /* 0x0000008400f48947 */ /* 0x004fde0003800000 */
[----:B------:R-:W2:Y:S01]  /*9f50*/  LDL.64 R242, [R1+0x98] ;  /* 0x0000980001f27983 */ /* 0x000ea20000100a00 */
[----:B------:R-:W-:Y:S01]  /*9f60*/  UIADD3 UR6, UR14, -0x2, URZ ;  /* 0xfffffffe0e067890 */ /* 0x000fe2000fffe03f */
[----:B------:R-:W-:-:S04]  /*9f70*/  DEPBAR.LE SB0, 0x0 ;  /* 0x000080000000791a */ /* 0x000fc80000000000 */
[----:B------:R-:W-:Y:S01]  /*9f80*/  USHF.R.S32.HI UR4, URZ, 0x1f, UR6 ;  /* 0x0000001f3f047899 */ /* 0x000fe20008011406 */
[----:B------:R-:W-:Y:S01]  /*9f90*/  IMAD.U32 R2, RZ, RZ, UR6 ;  /* 0x00000006ff027e24 */ /* 0x000fe2000f8e00ff */
[----:B------:R-:W-:Y:S01]  /*9fa0*/  UIMAD UR7, UR22, UR6, URZ ;  /* 0x00000006160772a4 */ /* 0x000fe2000f8e023f */
[----:B------:R-:W-:Y:S01]  /*9fb0*/  STL [R1+0xc0], R138 ;  /* 0x0000c08a01007387 */ /* 0x000fe20000100800 */
[----:B------:R-:W-:Y:S02]  /*9fc0*/  USHF.L.U32 UR13, UR8, 0x5, URZ ;  /* 0x00000005080d7899 */ /* 0x000fe4000800063f */
[----:B------:R-:W-:Y:S01]  /*9fd0*/  UIMAD UR4, UR4, UR23, UR7 ;  /* 0x00000017040472a4 */ /* 0x000fe2000f8e0207 */
[----:B------:R-:W-:Y:S02]  /*9fe0*/  STL [R1+0xbc], R137 ;  /* 0x0000bc8901007387 */ /* 0x000fe40000100800 */
[----:B------:R-:W-:Y:S02]  /*9ff0*/  ULDC.64 UR6, c[0x0][0x220] ;  /* 0x0000880000067ab9 */ /* 0x000fe40000000a00 */
[----:B------:R-:W-:Y:S04]  /*a000*/  STL [R1+0xb8], R136 ;  /* 0x0000b88801007387 */ /* 0x000fe80000100800 */
[----:B-----5:R-:W-:Y:S04]  /*a010*/  STL [R1+0xb4], R72 ;  /* 0x0000b44801007387 */ /* 0x020fe80000100800 */
[----:B------:R-:W-:Y:S01]  /*a020*/  STL [R1+0xb0], R69 ;  /* 0x0000b04501007387 */ /* 0x000fe20000100800 */
        /* <DEDUP_REMOVED lines=19> */
[----:B------:R2:W-:Y:S01]  /*a160*/  LDGSTS.E.BYPASS.LTC128B.128 [R238+0x9800], desc[UR16][R16.64] ;  /* 0x0980000010ee7fae */ /* 0x0005e2000b901d50 */
[----:B------:R-:W-:Y:S02]  /*a170*/  IADD3.X R15, R17, UR4, RZ, P0, !PT ;  /* 0x00000004110f7c10 */ /* 0x000fe400087fe4ff */
[----:B------:R-:W-:-:S03]  /*a180*/  IADD3 R12, P0, R14, UR13, RZ ;  /* 0x0000000d0e0c7c10 */ /* 0x000fc6000ff1e0ff */
[----:B------:R-:W-:Y:S01]  /*a190*/  LDGSTS.E.BYPASS.LTC128B.128 [R238+0xa000], desc[UR16][R14.64] ;  /* 0x0a0000000eee7fae */ /* 0x000fe2000b901d50 */
[----:B------:R-:W-:-:S05]  /*a1a0*/  IADD3.X R13, R15, UR4, RZ, P0, !PT ;  /* 0x000000040f0d7c10 */ /* 0x000fca00087fe4ff */
[----:B------:R3:W-:Y:S01]  /*a1b0*/  LDGSTS.E.BYPASS.LTC128B.128 [R238+0xa800], desc[UR16][R12.64] ;  /* 0x0a8000000cee7fae */ /* 0x0007e2000b901d50 */
[----:B-1----:R-:W-:-:S04]  /*a1c0*/  IADD3 R2, P0, R12, UR13, RZ ;  /* 0x0000000d0c027c10 */ /* 0x002fc8000ff1e0ff */
[----:B------:R-:W-:Y:S02]  /*a1d0*/  IADD3.X R3, R13, UR4, RZ, P0, !PT ;  /* 0x000000040d037c10 */ /* 0x000fe400087fe4ff */
[----:B------:R-:W-:-:S03]  /*a1e0*/  IADD3 R4, P0, R2, UR13, RZ ;  /* 0x0000000d02047c10 */ /* 0x000fc6000ff1e0ff */
[----:B------:R-:W-:Y:S01]  /*a1f0*/  LDGSTS.E.BYPASS.LTC128B.128 [R238+0xb000], desc[UR16][R2.64] ;  /* 0x0b00000002ee7fae */ /* 0x000fe2000b901d50 */
[----:B------:R-:W-:Y:S01]  /*a200*/  IADD3.X R5, R3, UR4, RZ, P0, !PT ;  /* 0x0000000403057c10 */ /* 0x000fe200087fe4ff */
[----:B------:R-:W-:-:S04]  /*a210*/  UIADD3 UR4, UR14, -0x2, URZ ;  /* 0xfffffffe0e047890 */ /* 0x000fc8000fffe03f */
[----:B------:R1:W-:Y:S04]  /*a220*/  LDGSTS.E.BYPASS.LTC128B.128 [R238+0xb800], desc[UR16][R4.64] ;  /* 0x0b80000004ee7fae */ /* 0x0003e8000b901d50 */
[----:B------:R-:W-:Y:S04]  /*a230*/  LDSM.16.M88.4 R24, [R226] ;  /* 0x00000000e218783b */ /* 0x000fe80000000200 */
[----:B------:R-:W4:Y:S04]  /*a240*/  LDSM.16.M88.4 R56, [R135+0x4800] ;  /* 0x004800008738783b */ /* 0x000f280000000200 */
[----:B--2---:R-:W-:Y:S04]  /*a250*/  LDSM.16.M88.4 R16, [R229] ;  /* 0x00000000e510783b */ /* 0x004fe80000000200 */
[----:B------:R-:W-:Y:S04]  /*a260*/  LDSM.16.M88.4 R88, [R225+0x4800] ;  /* 0x00480000e158783b */ /* 0x000fe80000000200 */
[----:B------:R-:W2:Y:S04]  /*a270*/  LDSM.16.M88.4 R52, [R135+0x5000] ;  /* 0x005000008734783b */ /* 0x000ea80000000200 */
[----:B------:R-:W1:Y:S04]  /*a280*/  LDSM.16.M88.4 R20, [R226+0x2000] ;  /* 0x00200000e214783b */ /* 0x000e680000000200 */
[----:B------:R-:W1:Y:S04]  /*a290*/  LDSM.16.M88.4 R60, [R135+0x4000] ;  /* 0x00400000873c783b */ /* 0x000e680000000200 */
[----:B------:R-:W-:Y:S04]  /*a2a0*/  LDSM.16.M88.4 R84, [R225+0x5000] ;  /* 0x00500000e154783b */ /* 0x000fe80000000200 */
[----:B---3--:R-:W3:Y:S04]  /*a2b0*/  LDSM.16.M88.4 R12, [R229+0x2000] ;  /* 0x00200000e50c783b */ /* 0x008ee80000000200 */
[----:B------:R-:W3:Y:S04]  /*a2c0*/  LDSM.16.M88.4 R48, [R135+0x5800] ;  /* 0x005800008730783b */ /* 0x000ee80000000200 */
[----:B------:R-:W3:Y:S01]  /*a2d0*/  LDSM.16.M88.4 R40, [R135+0x6000] ;  /* 0x006000008728783b */ /* 0x000ee20000000200 */
[C---:B----4-:R-:W-:Y:S03]  /*a2e0*/  HMMA.16816.F32 R128, R24.reuse, R56, RZ ;  /* 0x000000381880723c */ /* 0x050fe600000018ff */
[----:B------:R-:W4:Y:S04]  /*a2f0*/  LDSM.16.M88.4 R32, [R225+0x4000] ;  /* 0x00400000e120783b */ /* 0x000f280000000200 */
[----:B------:R-:W4:Y:S04]  /*a300*/  LDSM.16.M88.4 R96, [R225+0x5800] ;  /* 0x00580000e160783b */ /* 0x000f280000000200 */
[----:B------:R-:W4:Y:S01]  /*a310*/  LDSM.16.M88.4 R80, [R135+0x6800] ;  /* 0x006800008750783b */ /* 0x000f220000000200 */
[-C--:B--2---:R-:W-:Y:S03]  /*a320*/  HMMA.16816.F32 R120, R24, R52.reuse, RZ ;  /* 0x000000341878723c */ /* 0x084fe600000018ff */
[----:B------:R-:W2:Y:S04]  /*a330*/  LDSM.16.M88.4 R76, [R135+0x7000] ;  /* 0x00700000874c783b */ /* 0x000ea80000000200 */
[----:B------:R-:W2:Y:S01]  /*a340*/  LDSM.16.M88.4 R92, [R225+0x6000] ;  /* 0x00600000e15c783b */ /* 0x000ea20000000200 */
[----:B-1----:R-:W-:Y:S03]  /*a350*/  HMMA.16816.F32 R116, R20, R52, RZ ;  /* 0x000000341474723c */ /* 0x002fe600000018ff */
[----:B------:R-:W1:Y:S03]  /*a360*/  LDSM.16.M88.4 R44, [R225+0x6800] ;  /* 0x00680000e12c783b */ /* 0x000e660000000200 */
[----:B------:R-:W-:Y:S01]  /*a370*/  HMMA.16816.F32 R68, R16, R88, R128 ;  /* 0x000000581044723c */ /* 0x000fe20000001880 */
[----:B------:R-:W-:Y:S04]  /*a380*/  LDSM.16.M88.4 R64, [R135+0x7800] ;  /* 0x007800008740783b */ /* 0x000fe80000000200 */
[----:B------:R-:W0:Y:S01]  /*a390*/  LDGDEPBAR ;  /* 0x00000000000079af */ /* 0x000e220000000000 */
[-C--:B------:R-:W-:Y:S06]  /*a3a0*/  HMMA.16816.F32 R36, R24, R60.reuse, RZ ;  /* 0x0000003c1824723c */ /* 0x080fec00000018ff */
[C---:B------:R-:W-:Y:S06]  /*a3b0*/  HMMA.16816.F32 R28, R20.reuse, R60, RZ ;  /* 0x0000003c141c723c */ /* 0x040fec00000018ff */
[----:B------:R-:W-:Y:S06]  /*a3c0*/  HMMA.16816.F32 R124, R20, R56, RZ ;  /* 0x00000038147c723c */ /* 0x000fec00000018ff */
[----:B------:R-:W-:Y:S01]  /*a3d0*/  IMAD.MOV.U32 R61, RZ, RZ, R68 ;  /* 0x000000ffff3d7224 */ /* 0x000fe200078e0044 */
[----:B---3--:R-:W-:Y:S01]  /*a3e0*/  HMMA.16816.F32 R116, R12, R84, R116 ;  /* 0x000000540c74723c */ /* 0x008fe20000001874 */
[----:B------:R-:W-:-:S02]  /*a3f0*/  IMAD.MOV.U32 R60, RZ, RZ, R69 ;  /* 0x000000ffff3c7224 */ /* 0x000fc400078e0045 */
[----:B------:R-:W-:Y:S02]  /*a400*/  IMAD.MOV.U32 R57, RZ, RZ, R70 ;  /* 0x000000ffff397224 */ /* 0x000fe400078e0046 */
[----:B------:R-:W-:Y:S01]  /*a410*/  IMAD.MOV.U32 R56, RZ, RZ, R71 ;  /* 0x000000ffff387224 */ /* 0x000fe200078e0047 */
[----:B------:R-:W-:Y:S06]  /*a420*/  HMMA.16816.F32 R112, R24, R48, RZ ;  /* 0x000000301870723c */ /* 0x000fec00000018ff */
[----:B------:R-:W-:Y:S06]  /*a430*/  HMMA.16816.F32 R68, R16, R84, R120 ;  /* 0x000000541044723c */ /* 0x000fec0000001878 */
[----:B------:R-:W-:Y:S06]  /*a440*/  HMMA.16816.F32 R108, R20, R48, RZ ;  /* 0x00000030146c723c */ /* 0x000fec00000018ff */
[----:B------:R-:W-:Y:S01]  /*a450*/  HMMA.16816.F32 R104, R24, R40, RZ ;  /* 0x000000281868723c */ /* 0x000fe200000018ff */
[----:B------:R-:W-:-:S05]  /*a460*/  IMAD.MOV.U32 R133, RZ, RZ, R117 ;  /* 0x000000ffff857224 */ /* 0x000fca00078e0075 */
[----:B----4-:R-:W-:Y:S01]  /*a470*/  HMMA.16816.F32 R248, R16, R32, R36 ;  /* 0x0000002010f8723c */ /* 0x010fe20000001824 */
[----:B------:R-:W3:Y:S05]  /*a480*/  LDSM.16.M88.4 R36, [R225+0x7000] ;  /* 0x00700000e124783b */ /* 0x000eea0000000200 */
[----:B------:R-:W-:Y:S01]  /*a490*/  HMMA.16816.F32 R244, R12, R88, R124 ;  /* 0x000000580cf4723c */ /* 0x000fe2000000187c */
[----:B------:R-:W-:Y:S02]  /*a4a0*/  IMAD.MOV.U32 R136, RZ, RZ, R69 ;  /* 0x000000ffff887224 */ /* 0x000fe400078e0045 */
[----:B------:R-:W-:Y:S02]  /*a4b0*/  IMAD.MOV.U32 R69, RZ, RZ, R116 ;  /* 0x000000ffff457224 */ /* 0x000fe400078e0074 */
[----:B------:R-:W-:Y:S01]  /*a4c0*/  IMAD.MOV.U32 R134, RZ, RZ, R68 ;  /* 0x000000ffff867224 */ /* 0x000fe200078e0044 */
[----:B------:R-:W-:Y:S01]  /*a4d0*/  HMMA.16816.F32 R100, R20, R40, RZ ;  /* 0x000000281464723c */ /* 0x000fe200000018ff */
[----:B------:R-:W-:Y:S01]  /*a4e0*/  MOV R89, R70 ;  /* 0x0000004600597202 */ /* 0x000fe20000000f00 */
[----:B------:R-:W-:-:S02]  /*a4f0*/  IMAD.MOV.U32 R88, RZ, RZ, R71 ;  /* 0x000000ffff587224 */ /* 0x000fc400078e0047 */
[----:B------:R-:W-:Y:S02]  /*a500*/  IMAD.MOV.U32 R71, RZ, RZ, R118 ;  /* 0x000000ffff477224 */ /* 0x000fe400078e0076 */
[----:B------:R-:W-:Y:S01]  /*a510*/  IMAD.MOV.U32 R70, RZ, RZ, R119 ;  /* 0x000000ffff467224 */ /* 0x000fe200078e0077 */
[----:B------:R-:W-:Y:S01]  /*a520*/  HMMA.16816.F32 R112, R16, R96, R112 ;  /* 0x000000601070723c */ /* 0x000fe20000001870 */
[----:B------:R-:W-:Y:S02]  /*a530*/  IMAD.MOV.U32 R84, RZ, RZ, R134 ;  /* 0x000000ffff547224 */ /* 0x000fe400078e0086 */
[----:B------:R-:W-:-:S03]  /*a540*/  IMAD.MOV.U32 R85, RZ, RZ, R136 ;  /* 0x000000ffff557224 */ /* 0x000fc600078e0088 */
[----:B------:R-:W-:Y:S06]  /*a550*/  HMMA.16816.F32 R108, R12, R96, R108 ;  /* 0x000000600c6c723c */ /* 0x000fec000000186c */
[C---:B------:R-:W-:Y:S06]  /*a560*/  HMMA.16816.F32 R124, R20.reuse, R80, RZ ;  /* 0x00000050147c723c */ /* 0x040fec00000018ff */
[----:B--2---:R-:W-:Y:S06]  /*a570*/  HMMA.16816.F32 R116, R20, R76, RZ ;  /* 0x0000004c1474723c */ /* 0x004fec00000018ff */
[----:B------:R-:W-:Y:S01]  /*a580*/  HMMA.16816.F32 R104, R16, R92, R104 ;  /* 0x0000005c1068723c */ /* 0x000fe20000001868 */
[----:B------:R-:W-:Y:S01]  /*a590*/  IMAD.MOV.U32 R68, RZ, RZ, R115 ;  /* 0x000000ffff447224 */ /* 0x000fe200078e0073 */
[----:B------:R-:W-:Y:S01]  /*a5a0*/  MOV R72, R114 ;  /* 0x0000007200487202 */ /* 0x000fe20000000f00 */
[----:B------:R-:W-:-:S02]  /*a5b0*/  IMAD.MOV.U32 R132, RZ, RZ, R112 ;  /* 0x000000ffff847224 */ /* 0x000fc400078e0070 */
[----:B------:R-:W-:Y:S01]  /*a5c0*/  IMAD.MOV.U32 R75, RZ, RZ, R113 ;  /* 0x000000ffff4b7224 */ /* 0x000fe200078e0071 */
[C---:B------:R-:W-:Y:S01]  /*a5d0*/  HMMA.16816.F32 R240, R12.reuse, R32, R28 ;  /* 0x000000200cf0723c */ /* 0x040fe2000000181c */
[----:B------:R-:W2:Y:S01]  /*a5e0*/  LDSM.16.M88.4 R28, [R225+0x7800] ;  /* 0x00780000e11c783b */ /* 0x000ea20000000200 */
[----:B------:R-:W-:Y:S02]  /*a5f0*/  IMAD.MOV.U32 R96, RZ, RZ, R111 ;  /* 0x000000ffff607224 */ /* 0x000fe400078e006f */
[----:B------:R-:W-:Y:S02]  /*a600*/  IMAD.MOV.U32 R11, RZ, RZ, R108 ;  /* 0x000000ffff0b7224 */ /* 0x000fe400078e006c */
[----:B------:R-:W-:Y:S01]  /*a610*/  HMMA.16816.F32 R100, R12, R92, R100 ;  /* 0x0000005c0c64723c */ /* 0x000fe20000001864 */
[----:B------:R-:W-:Y:S02]  /*a620*/  IMAD.MOV.U32 R6, RZ, RZ, R109 ;  /* 0x000000ffff067224 */ /* 0x000fe400078e006d */
[----:B------:R-:W-:-:S03]  /*a630*/  IMAD.MOV.U32 R5, RZ, RZ, R110 ;  /* 0x000000ffff057224 */ /* 0x000fc600078e006e */
[----:B-1----:R-:W-:Y:S01]  /*a640*/  HMMA.16816.F32 R216, R12, R44, R124 ;  /* 0x0000002c0cd8723c */ /* 0x002fe2000000187c */
[----:B------:R-:W-:Y:S02]  /*a650*/  IMAD.MOV.U32 R92, RZ, RZ, R71 ;  /* 0x000000ffff5c7224 */ /* 0x000fe400078e0047 */
[----:B------:R-:W-:-:S03]  /*a660*/  IMAD.MOV.U32 R93, RZ, RZ, R70 ;  /* 0x000000ffff5d7224 */ /* 0x000fc600078e0046 */
[----:B---3--:R-:W-:Y:S01]  /*a670*/  HMMA.16816.F32 R116, R12, R36, R116 ;  /* 0x000000240c74723c */ /* 0x008fe20000001874 */
[----:B------:R-:W-:Y:S02]  /*a680*/  IMAD.MOV.U32 R53, RZ, RZ, R105 ;  /* 0x000000ffff357224 */ /* 0x000fe400078e0069 */
[----:B------:R-:W-:Y:S02]  /*a690*/  IMAD.MOV.U32 R52, RZ, RZ, R106 ;  /* 0x000000ffff347224 */ /* 0x000fe400078e006a */
[----:B------:R-:W-:Y:S01]  /*a6a0*/  IMAD.MOV.U32 R49, RZ, RZ, R107 ;  /* 0x000000ffff317224 */ /* 0x000fe200078e006b */
[----:B------:R-:W-:Y:S01]  /*a6b0*/  HMMA.16816.F32 R108, R20, R64, RZ ;  /* 0x00000040146c723c */ /* 0x000fe200000018ff */
[----:B------:R-:W-:-:S05]  /*a6c0*/  IMAD.MOV.U32 R33, RZ, RZ, R104 ;  /* 0x000000ffff217224 */ /* 0x000fca00078e0068 */
[C---:B------:R-:W-:Y:S01]  /*a6d0*/  HMMA.16816.F32 R212, R20.reuse, R62, RZ ;  /* 0x0000003e14d4723c */ /* 0x040fe200000018ff */
[----:B------:R-:W-:Y:S01]  /*a6e0*/  MOV R32, R103 ;  /* 0x0000006700207202 */ /* 0x000fe20000000f00 */
[----:B------:R-:W-:Y:S02]  /*a6f0*/  IMAD.MOV.U32 R48, RZ, RZ, R100 ;  /* 0x000000ffff307224 */ /* 0x000fe400078e0064 */
[----:B------:R-:W-:Y:S02]  /*a700*/  IMAD.MOV.U32 R41, RZ, RZ, R101 ;  /* 0x000000ffff297224 */ /* 0x000fe400078e0065 */
[C---:B------:R-:W-:Y:S01]  /*a710*/  HMMA.16816.F32 R208, R20.reuse, R58, RZ ;  /* 0x0000003a14d0723c */ /* 0x040fe200000018ff */
[----:B------:R-:W-:Y:S02]  /*a720*/  IMAD.MOV.U32 R40, RZ, RZ, R102 ;  /* 0x000000ffff287224 */ /* 0x000fe400078e0066 */
[----:B------:R-:W-:Y:S02]  /*a730*/  IMAD.MOV.U32 R252, RZ, RZ, R217 ;  /* 0x000000fffffc7224 */ /* 0x000fe400078e00d9 */
[----:B------:R-:W-:Y:S01]  /*a740*/  IMAD.MOV.U32 R239, RZ, RZ, R218 ;  /* 0x000000ffffef7224 */ /* 0x000fe200078e00da */
[----:B------:R-:W-:Y:S01]  /*a750*/  HMMA.16816.F32 R204, R20, R54, RZ ;  /* 0x0000003614cc723c */ /* 0x000fe200000018ff */
[----:B------:R-:W-:Y:S01]  /*a760*/  IMAD.MOV.U32 R138, RZ, RZ, R219 ;  /* 0x000000ffff8a7224 */ /* 0x000fe200078e00db */
[----:B------:R-:W-:Y:S01]  /*a770*/  MOV R3, R117 ;  /* 0x0000007500037202 */ /* 0x000fe20000000f00 */
[----:B------:R-:W-:-:S02]  /*a780*/  IMAD.MOV.U32 R4, RZ, RZ, R116 ;  /* 0x000000ffff047224 */ /* 0x000fc400078e0074 */
[----:B------:R-:W-:Y:S01]  /*a790*/  IMAD.MOV.U32 R2, RZ, RZ, R118 ;  /* 0x000000ffff027224 */ /* 0x000fe200078e0076 */
[----:B------:R-:W-:Y:S01]  /*a7a0*/  HMMA.16816.F32 R200, R20, R50, RZ ;  /* 0x0000003214c8723c */ /* 0x000fe200000018ff */
[----:B------:R-:W-:-:S05]  /*a7b0*/  IMAD.MOV.U32 R0, RZ, RZ, R119 ;  /* 0x000000ffff007224 */ /* 0x000fca00078e0077 */
[C---:B------:R-:W-:Y:S06]  /*a7c0*/  HMMA.16816.F32 R128, R20.reuse, R42, RZ ;  /* 0x0000002a1480723c */ /* 0x040fec00000018ff */
[C---:B------:R-:W-:Y:S06]  /*a7d0*/  HMMA.16816.F32 R120, R20.reuse, R82, RZ ;  /* 0x000000521478723c */ /* 0x040fec00000018ff */
[C---:B------:R-:W-:Y:S06]  /*a7e0*/  HMMA.16816.F32 R112, R20.reuse, R78, RZ ;  /* 0x0000004e1470723c */ /* 0x040fec00000018ff */
[----:B------:R-:W-:Y:S06]  /*a7f0*/  HMMA.16816.F32 R104, R20, R66, RZ ;  /* 0x000000421468723c */ /* 0x000fec00000018ff */
[C---:B------:R-:W-:Y:S06]  /*a800*/  HMMA.16816.F32 R100, R24.reuse, R80, RZ ;  /* 0x000000501864723c */ /* 0x040fec00000018ff */
[----:B------:R-:W-:Y:S01]  /*a810*/  HMMA.16816.F32 R20, R24, R76, RZ ;  /* 0x0000004c1814723c */ /* 0x000fe200000018ff */
[----:B------:R-:W-:-:S02]  /*a820*/  IMAD.MOV.U32 R80, RZ, RZ, R69 ;  /* 0x000000ffff507224 */ /* 0x000fc400078e0045 */
[----:B------:R-:W-:-:S03]  /*a830*/  IMAD.MOV.U32 R81, RZ, RZ, R133 ;  /* 0x000000ffff517224 */ /* 0x000fc600078e0085 */
[----:B------:R-:W-:Y:S01]  /*a840*/  HMMA.16816.F32 R212, R12, R34, R212 ;  /* 0x000000220cd4723c */ /* 0x000fe200000018d4 */
[----:B------:R-:W-:Y:S01]  /*a850*/  IMAD.MOV.U32 R76, RZ, RZ, R216 ;  /* 0x000000ffff4c7224 */ /* 0x000fe200078e00d8 */
[----:B------:R-:W-:-:S04]  /*a860*/  MOV R77, R68 ;  /* 0x00000044004d7202 */ /* 0x000fc80000000f00 */
[C---:B--2---:R-:W-:Y:S06]  /*a870*/  HMMA.16816.F32 R68, R12.reuse, R28, R108 ;  /* 0x0000001c0c44723c */ /* 0x044fec000000186c */
[C---:B------:R-:W-:Y:S01]  /*a880*/  HMMA.16816.F32 R208, R12.reuse, R90, R208 ;  /* 0x0000005a0cd0723c */ /* 0x040fe200000018d0 */
[----:B------:R-:W-:Y:S02]  /*a890*/  IMAD.MOV.U32 R111, RZ, RZ, R72 ;  /* 0x000000ffff6f7224 */ /* 0x000fe400078e0048 */
[----:B------:R-:W-:Y:S02]  /*a8a0*/  IMAD.MOV.U32 R108, RZ, RZ, R96 ;  /* 0x000000ffff6c7224 */ /* 0x000fe400078e0060 */
[----:B------:R-:W-:Y:S01]  /*a8b0*/  IMAD.MOV.U32 R109, RZ, RZ, R132 ;  /* 0x000000ffff6d7224 */ /* 0x000fe200078e0084 */
[----:B------:R-:W-:Y:S01]  /*a8c0*/  HMMA.16816.F32 R204, R12, R86, R204 ;  /* 0x000000560ccc723c */ /* 0x000fe200000018cc */
[----:B------:R-:W-:-:S05]  /*a8d0*/  IMAD.MOV.U32 R110, RZ, RZ, R75 ;  /* 0x000000ffff6e7224 */ /* 0x000fca00078e004b */
[C---:B------:R-:W-:Y:S06]  /*a8e0*/  HMMA.16816.F32 R216, R12.reuse, R98, R200 ;  /* 0x000000620cd8723c */ /* 0x040fec00000018c8 */
        /* <DEDUP_REMOVED lines=8> */
[----:B------:R-:W-:Y:S01]  /*a970*/  IMAD.MOV.U32 R202, RZ, RZ, R203 ;  /* 0x000000ffffca7224 */ /* 0x000fe200078e00cb */
[C---:B------:R-:W-:Y:S01]  /*a980*/  HMMA.16816.F32 R112, R12.reuse, R38, R112 ;  /* 0x000000260c70723c */ /* 0x040fe20000001870 */
[----:B------:R-:W-:Y:S01]  /*a990*/  IMAD.MOV.U32 R203, RZ, RZ, R108 ;  /* 0x000000ffffcb7224 */ /* 0x000fe200078e006c */
[----:B------:R-:W-:Y:S01]  /*a9a0*/  MOV R122, R89 ;  /* 0x00000059007a7202 */ /* 0x000fe20000000f00 */
        /* <DEDUP_REMOVED lines=14> */
[----:B------:R-:W-:Y:S01]  /*aa90*/  MOV R133, R113 ;  /* 0x0000007100857202 */ /* 0x000fe20000000f00 */
[----:B------:R-:W-:Y:S01]  /*aaa0*/  IMAD.MOV.U32 R134, RZ, RZ, R112 ;  /* 0x000000ffff867224 */ /* 0x000fe200078e0070 */
[----:B------:R-:W-:Y:S01]  /*aab0*/  MOV R113, R52 ;  /* 0x0000003400717202 */ /* 0x000fe20000000f00 */
        /* <DEDUP_REMOVED lines=13> */
[----:B------:R-:W-:Y:S01]  /*ab90*/  HMMA.16816.F32 R52, R24, R54, RZ ;  /* 0x000000361834723c */ /* 0x000fe200000018ff */
[----:B------:R-:W-:-:S02]  /*aba0*/  IMAD.MOV.U32 R37, RZ, RZ, R33 ;  /* 0x000000ffff257224 */ /* 0x000fc400078e0021 */
[----:B------:R-:W-:Y:S02]  /*abb0*/  IMAD.MOV.U32 R36, RZ, RZ, R32 ;  /* 0x000000ffff247224 */ /* 0x000fe400078e0020 */
[----:B------:R-:W-:Y:S01]  /*abc0*/  IMAD.MOV.U32 R121, RZ, RZ, R85 ;  /* 0x000000ffff797224 */ /* 0x000fe200078e0055 */
[----:B------:R-:W-:Y:S01]  /*abd0*/  HMMA.16816.F32 R32, R16, R34, R60 ;  /* 0x000000221020723c */ /* 0x000fe2000000183c */
[----:B------:R-:W-:-:S05]  /*abe0*/  IMAD.MOV.U32 R123, RZ, RZ, R88 ;  /* 0x000000ffff7b7224 */ /* 0x000fca00078e0058 */
[C---:B------:R-:W-:Y:S01]  /*abf0*/  HMMA.16816.F32 R76, R24.reuse, R78, RZ ;  /* 0x0000004e184c723c */ /* 0x040fe200000018ff */
[----:B------:R-:W-:Y:S01]  /*ac00*/  MOV R61, R48 ;  /* 0x00000030003d7202 */ /* 0x000fe20000000f00 */
[----:B------:R-:W-:Y:S02]  /*ac10*/  IMAD.MOV.U32 R62, RZ, RZ, R41 ;  /* 0x000000ffff3e7224 */ /* 0x000fe400078e0029 */
[----:B------:R-:W-:Y:S02]  /*ac20*/  IMAD.MOV.U32 R63, RZ, RZ, R40 ;  /* 0x000000ffff3f7224 */ /* 0x000fe400078e0028 */
[----:B------:R-:W-:Y:S01]  /*ac30*/  IMAD.MOV.U32 R96, RZ, RZ, R12 ;  /* 0x000000ffff607224 */ /* 0x000fe200078e000c */
[----:B------:R-:W-:Y:S01]  /*ac40*/  MOV R137, R14 ;  /* 0x0000000e00897202 */ /* 0x000fe20000000f00 */
[----:B------:R-:W-:Y:S01]  /*ac50*/  IMAD.MOV.U32 R97, RZ, RZ, R13 ;  /* 0x000000ffff617224 */ /* 0x000fe200078e000d */
[----:B------:R-:W-:Y:S01]  /*ac60*/  HMMA.16816.F32 R48, R24, R50, RZ ;  /* 0x000000321830723c */ /* 0x000fe200000018ff */
[----:B------:R-:W-:-:S05]  /*ac70*/  IMAD.MOV.U32 R136, RZ, RZ, R15 ;  /* 0x000000ffff887224 */ /* 0x000fca00078e000f */
[C---:B------:R-:W-:Y:S06]  /*ac80*/  HMMA.16816.F32 R12, R24.reuse, R64, RZ ;  /* 0x00000040180c723c */ /* 0x040fec00000018ff */
[C---:B------:R-:W-:Y:S06]  /*ac90*/  HMMA.16816.F32 R40, R24.reuse, R42, RZ ;  /* 0x0000002a1828723c */ /* 0x040fec00000018ff */
[----:B------:R-:W-:Y:S06]  /*aca0*/  HMMA.16816.F32 R24, R24, R66, RZ ;  /* 0x000000421818723c */ /* 0x000fec00000018ff */
[C---:B------:R-:W-:Y:S06]  /*acb0*/  HMMA.16816.F32 R56, R16.reuse, R90, R56 ;  /* 0x0000005a1038723c */ /* 0x040fec0000001838 */
[C---:B------:R-:W-:Y:S01]  /*acc0*/  HMMA.16816.F32 R20, R16.reuse, R28, R12 ;  /* 0x0000001c1014723c */ /* 0x040fe2000000180c */
[----:B------:R-:W-:Y:S05]  /*acd0*/  LDSM.16.M88.4 R12, [R227+0x2000] ;  /* 0x00200000e30c783b */ /* 0x000fea0000000200 */
[C---:B------:R-:W-:Y:S06]  /*ace0*/  HMMA.16816.F32 R84, R16.reuse, R86, R52 ;  /* 0x000000561054723c */ /* 0x040fec0000001834 */
[C---:B------:R-:W-:Y:S06]  /*acf0*/  HMMA.16816.F32 R48, R16.reuse, R98, R48 ;  /* 0x000000621030723c */ /* 0x040fec0000001830 */
[----:B------:R-:W-:Y:S01]  /*ad00*/  HMMA.16816.F32 R92, R16, R94, R40 ;  /* 0x0000005e105c723c */ /* 0x000fe20000001828 */
[----:B------:R-:W-:-:S02]  /*ad10*/  IMAD.MOV.U32 R98, RZ, RZ, R115 ;  /* 0x000000ffff627224 */ /* 0x000fc400078e0073 */
[----:B------:R-:W-:-:S03]  /*ad20*/  IMAD.MOV.U32 R99, RZ, RZ, R252 ;  /* 0x000000ffff637224 */ /* 0x000fc600078e00fc */
[C---:B------:R-:W-:Y:S01]  /*ad30*/  HMMA.16816.F32 R80, R16.reuse, R46, R80 ;  /* 0x0000002e1050723c */ /* 0x040fe20000001850 */
[----:B------:R-:W-:Y:S02]  /*ad40*/  IMAD.MOV.U32 R65, RZ, RZ, R22 ;  /* 0x000000ffff417224 */ /* 0x000fe400078e0016 */
[----:B------:R-:W-:Y:S02]  /*ad50*/  IMAD.MOV.U32 R64, RZ, RZ, R23 ;  /* 0x000000ffff407224 */ /* 0x000fe400078e0017 */
[----:B------:R-:W-:Y:S01]  /*ad60*/  IMAD.MOV.U32 R88, RZ, RZ, R20 ;  /* 0x000000ffff587224 */ /* 0x000fe200078e0014 */
[----:B------:R-:W-:Y:S01]  /*ad70*/  HMMA.16816.F32 R76, R16, R38, R76 ;  /* 0x00000026104c723c */ /* 0x000fe2000000184c */
[----:B------:R-:W-:Y:S02]  /*ad80*/  IMAD.MOV.U32 R89, RZ, RZ, R21 ;  /* 0x000000ffff597224 */ /* 0x000fe400078e0015 */
[----:B------:R-:W1:Y:S01]  /*ad90*/  LDSM.16.M88.4 R20, [R237] ;  /* 0x00000000ed14783b */ /* 0x000e620000000200 */
[----:B------:R-:W-:-:S02]  /*ada0*/  IMAD.MOV.U32 R90, RZ, RZ, R65 ;  /* 0x000000ffff5a7224 */ /* 0x000fc400078e0041 */
[----:B------:R-:W-:Y:S01]  /*adb0*/  HMMA.16816.F32 R28, R16, R30, R24 ;  /* 0x0000001e101c723c */ /* 0x000fe20000001818 */
[----:B------:R-:W2:Y:S01]  /*adc0*/  LDSM.16.M88.4 R24, [R230] ;  /* 0x00000000e618783b */ /* 0x000ea20000000200 */
[----:B------:R-:W-:-:S03]  /*add0*/  IMAD.MOV.U32 R91, RZ, RZ, R64 ;  /* 0x000000ffff5b7224 */ /* 0x000fc600078e0040 */
[----:B------:R-:W3:Y:S01]  /*ade0*/  LDSM.16.M88.4 R16, [R227] ;  /* 0x00000000e310783b */ /* 0x000ee20000000200 */
[C---:B-1----:R-:W-:Y:S06]  /*adf0*/  HMMA.16816.F32 R64, R12.reuse, R20, R244 ;  /* 0x000000140c40723c */ /* 0x042fec00000018f4 */
[-C--:B--2---:R-:W-:Y:S06]  /*ae00*/  HMMA.16816.F32 R44, R12, R24.reuse, R240 ;  /* 0x000000180c2c723c */ /* 0x084fec00000018f0 */
[----:B---3--:R-:W-:Y:S01]  /*ae10*/  HMMA.16816.F32 R40, R16, R24, R248 ;  /* 0x000000181028723c */ /* 0x008fe200000018f8 */
[----:B------:R-:W-:-:S02]  /*ae20*/  IMAD.MOV.U32 R243, RZ, RZ, R36 ;  /* 0x000000fffff37224 */ /* 0x000fc400078e0024 */
[----:B------:R-:W-:Y:S02]  /*ae30*/  IMAD.MOV.U32 R240, RZ, RZ, R61 ;  /* 0x000000fffff07224 */ /* 0x000fe400078e003d */
[----:B------:R-:W-:Y:S01]  /*ae40*/  IMAD.MOV.U32 R241, RZ, RZ, R62 ;  /* 0x000000fffff17224 */ /* 0x000fe200078e003e */
[-C--:B------:R-:W-:Y:S01]  /*ae50*/  HMMA.16816.F32 R32, R16, R26.reuse, R32 ;  /* 0x0000001a1020723c */ /* 0x080fe20000001820 */
[----:B------:R-:W-:Y:S01]  /*ae60*/  IMAD.MOV.U32 R248, RZ, RZ, R37 ;  /* 0x000000fffff87224 */ /* 0x000fe200078e0025 */
[----:B------:R-:W-:Y:S01]  /*ae70*/  MOV R249, R112 ;  /* 0x0000007000f97202 */ /* 0x000fe20000000f00 */
[----:B------:R-:W-:Y:S02]  /*ae80*/  IMAD.MOV.U32 R242, RZ, RZ, R63 ;  /* 0x000000fffff27224 */ /* 0x000fe400078e003f */
[----:B------:R-:W-:Y:S01]  /*ae90*/  IMAD.MOV.U32 R250, RZ, RZ, R113 ;  /* 0x000000fffffa7224 */ /* 0x000fe200078e0071 */
[----:B------:R-:W-:Y:S01]  /*aea0*/  HMMA.16816.F32 R36, R12, R26, R212 ;  /* 0x0000001a0c24723c */ /* 0x000fe200000018d4 */
[----:B------:R-:W1:Y:S01]  /*aeb0*/  LDSM.16.M88.4 R24, [R236] ;  /* 0x00000000ec18783b */ /* 0x000e620000000200 */
[----:B------:R-:W-:-:S04]  /*aec0*/  IMAD.MOV.U32 R251, RZ, RZ, R114 ;  /* 0x000000fffffb7224 */ /* 0x000fc800078e0072 */
[----:B------:R-:W-:Y:S01]  /*aed0*/  HMMA.16816.F32 R52, R16, R20, R104 ;  /* 0x000000141034723c */ /* 0x000fe20000001868 */
[----:B------:R-:W-:Y:S01]  /*aee0*/  IMAD.MOV.U32 R212, RZ, RZ, R134 ;  /* 0x000000ffffd47224 */ /* 0x000fe200078e0086 */
[----:B------:R-:W-:Y:S01]  /*aef0*/  MOV R215, R75 ;  /* 0x0000004b00d77202 */ /* 0x000fe20000000f00 */
[----:B------:R-:W-:Y:S02]  /*af00*/  IMAD.MOV.U32 R213, RZ, RZ, R133 ;  /* 0x000000ffffd57224 */ /* 0x000fe400078e0085 */
[----:B------:R-:W-:Y:S01]  /*af10*/  IMAD.MOV.U32 R214, RZ, RZ, R132 ;  /* 0x000000ffffd67224 */ /* 0x000fe200078e0084 */
        /* <DEDUP_REMOVED lines=12> */
[----:B------:R-:W2:Y:S05]  /*afe0*/  LDSM.16.M88.4 R20, [R233] ;  /* 0x00000000e914783b */ /* 0x000eaa0000000200 */
[-C--:B-1----:R-:W-:Y:S06]  /*aff0*/  HMMA.16816.F32 R84, R16, R24.reuse, R248 ;  /* 0x000000181054723c */ /* 0x082fec00000018f8 */
[----:B------:R-:W-:Y:S01]  /*b000*/  HMMA.16816.F32 R204, R12, R24, R240 ;  /* 0x000000180ccc723c */ /* 0x000fe200000018f0 */
[----:B------:R-:W-:Y:S01]  /*b010*/  IMAD.MOV.U32 R248, RZ, RZ, R98 ;  /* 0x000000fffff87224 */ /* 0x000fe200078e0062 */
[----:B------:R-:W-:Y:S01]  /*b020*/  MOV R249, R99 ;  /* 0x0000006300f97202 */ /* 0x000fe20000000f00 */
[----:B------:R-:W-:-:S02]  /*b030*/  IMAD.MOV.U32 R250, RZ, RZ, R239 ;  /* 0x000000fffffa7224 */ /* 0x000fc400078e00ef */
[----:B------:R-:W-:Y:S01]  /*b040*/  IMAD.MOV.U32 R251, RZ, RZ, R138 ;  /* 0x000000fffffb7224 */ /* 0x000fe200078e008a */
[-C--:B------:R-:W-:Y:S01]  /*b050*/  HMMA.16816.F32 R116, R12, R26.reuse, R116 ;  /* 0x0000001a0c74723c */ /* 0x080fe20000001874 */
[----:B------:R-:W-:Y:S02]  /*b060*/  IMAD.MOV.U32 R98, RZ, RZ, R137 ;  /* 0x000000ffff627224 */ /* 0x000fe400078e0089 */
[----:B------:R-:W-:Y:S02]  /*b070*/  IMAD.MOV.U32 R99, RZ, RZ, R136 ;  /* 0x000000ffff637224 */ /* 0x000fe400078e0088 */
[----:B------:R-:W-:Y:S01]  /*b080*/  IMAD.MOV.U32 R240, RZ, RZ, R72 ;  /* 0x000000fffff07224 */ /* 0x000fe200078e0048 */
[----:B------:R-:W-:Y:S01]  /*b090*/  HMMA.16816.F32 R24, R16, R26, R92 ;  /* 0x0000001a1018723c */ /* 0x000fe2000000185c */
[----:B------:R-:W-:Y:S02]  /*b0a0*/  IMAD.MOV.U32 R241, RZ, RZ, R11 ;  /* 0x000000fffff17224 */ /* 0x000fe400078e000b */
[----:B------:R-:W-:-:S02]  /*b0b0*/  IMAD.MOV.U32 R242, RZ, RZ, R6 ;  /* 0x000000fffff27224 */ /* 0x000fc400078e0006 */
[----:B------:R-:W-:Y:S01]  /*b0c0*/  IMAD.MOV.U32 R243, RZ, RZ, R5 ;  /* 0x000000fffff37224 */ /* 0x000fe200078e0005 */
[----:B------:R-:W-:Y:S01]  /*b0d0*/  MOV R50, R85 ;  /* 0x0000005500327202 */ /* 0x000fe20000000f00 */
[----:B------:R-:W-:Y:S01]  /*b0e0*/  IMAD.MOV.U32 R51, RZ, RZ, R84 ;  /* 0x000000ffff337224 */ /* 0x000fe200078e0054 */
[C---:B--2---:R-:W-:Y:S01]  /*b0f0*/  HMMA.16816.F32 R248, R12.reuse, R20, R248 ;  /* 0x000000140cf8723c */ /* 0x044fe200000018f8 */
[----:B------:R-:W-:Y:S02]  /*b100*/  IMAD.MOV.U32 R49, RZ, RZ, R86 ;  /* 0x000000ffff317224 */ /* 0x000fe400078e0056 */
[----:B------:R-:W-:Y:S02]  /*b110*/  IMAD.MOV.U32 R48, RZ, RZ, R87 ;  /* 0x000000ffff307224 */ /* 0x000fe400078e0057 */
[----:B------:R-:W-:Y:S01]  /*b120*/  IMAD.MOV.U32 R86, RZ, RZ, R204 ;  /* 0x000000ffff567224 */ /* 0x000fe200078e00cc */
[----:B------:R-:W-:Y:S01]  /*b130*/  HMMA.16816.F32 R244, R12, R22, R124 ;  /* 0x000000160cf4723c */ /* 0x000fe2000000187c */
[----:B------:R-:W-:-:S02]  /*b140*/  IMAD.MOV.U32 R85, RZ, RZ, R205 ;  /* 0x000000ffff557224 */ /* 0x000fc400078e00cd */
[----:B------:R-:W-:Y:S01]  /*b150*/  IMAD.MOV.U32 R84, RZ, RZ, R206 ;  /* 0x000000ffff547224 */ /* 0x000fe200078e00ce */
[----:B------:R-:W-:Y:S01]  /*b160*/  MOV R75, R119 ;  /* 0x00000077004b7202 */ /* 0x000fe20000000f00 */
[----:B------:R-:W-:Y:S02]  /*b170*/  IMAD.MOV.U32 R252, RZ, RZ, R207 ;  /* 0x000000fffffc7224 */ /* 0x000fe400078e00cf */
[----:B------:R-:W-:Y:S01]  /*b180*/  HMMA.16816.F32 R204, R16, R22, R80 ;  /* 0x0000001610cc723c */ /* 0x000fe20000001850 */
[----:B------:R-:W-:Y:S02]  /*b190*/  IMAD.MOV.U32 R134, RZ, RZ, R116 ;  /* 0x000000ffff867224 */ /* 0x000fe400078e0074 */
[----:B------:R-:W-:Y:S01]  /*b1a0*/  IMAD.MOV.U32 R95, RZ, RZ, R24 ;  /* 0x000000ffff5f7224 */ /* 0x000fe200078e0018 */
[----:B------:R-:W-:Y:S01]  /*b1b0*/  MOV R92, R27 ;  /* 0x0000001b005c7202 */ /* 0x000fe20000000f00 */
[----:B------:R-:W-:Y:S02]  /*b1c0*/  IMAD.MOV.U32 R94, RZ, RZ, R25 ;  /* 0x000000ffff5e7224 */ /* 0x000fe400078e0019 */
[----:B------:R-:W-:-:S02]  /*b1d0*/  IMAD.MOV.U32 R93, RZ, RZ, R26 ;  /* 0x000000ffff5d7224 */ /* 0x000fc400078e001a */
[----:B------:R-:W-:Y:S01]  /*b1e0*/  HMMA.16816.F32 R24, R16, R20, R100 ;  /* 0x000000141018723c */ /* 0x000fe20000001864 */
[----:B------:R-:W1:Y:S01]  /*b1f0*/  LDSM.16.M88.4 R20, [R231] ;  /* 0x00000000e714783b */ /* 0x000e620000000200 */
[----:B------:R-:W-:Y:S02]  /*b200*/  IMAD.MOV.U32 R133, RZ, RZ, R117 ;  /* 0x000000ffff857224 */ /* 0x000fe400078e0075 */
[----:B------:R-:W-:Y:S02]  /*b210*/  IMAD.MOV.U32 R132, RZ, RZ, R118 ;  /* 0x000000ffff847224 */ /* 0x000fe400078e0076 */
[----:B------:R-:W-:Y:S02]  /*b220*/  IMAD.MOV.U32 R116, RZ, RZ, R4 ;  /* 0x000000ffff747224 */ /* 0x000fe400078e0004 */
[----:B------:R-:W-:Y:S02]  /*b230*/  IMAD.MOV.U32 R117, RZ, RZ, R3 ;  /* 0x000000ffff757224 */ /* 0x000fe400078e0003 */
[----:B------:R-:W-:-:S02]  /*b240*/  IMAD.MOV.U32 R118, RZ, RZ, R2 ;  /* 0x000000ffff767224 */ /* 0x000fc400078e0002 */
[----:B------:R-:W-:-:S12]  /*b250*/  IMAD.MOV.U32 R119, RZ, RZ, R0 ;  /* 0x000000ffff777224 */ /* 0x000fd800078e0000 */
[----:B------:R-:W-:Y:S02]  /*b260*/  IMAD.MOV.U32 R239, RZ, RZ, R24 ;  /* 0x000000ffffef7224 */ /* 0x000fe400078e0018 */
[----:B------:R-:W-:Y:S02]  /*b270*/  IMAD.MOV.U32 R138, RZ, RZ, R25 ;  /* 0x000000ffff8a7224 */ /* 0x000fe400078e0019 */
[----:B------:R-:W-:Y:S02]  /*b280*/  IMAD.MOV.U32 R137, RZ, RZ, R26 ;  /* 0x000000ffff897224 */ /* 0x000fe400078e001a */
[----:B------:R-:W-:Y:S02]  /*b290*/  IMAD.MOV.U32 R136, RZ, RZ, R27 ;  /* 0x000000ffff887224 */ /* 0x000fe400078e001b */
[----:B------:R-:W2:Y:S01]  /*b2a0*/  LDSM.16.M88.4 R24, [R232] ;  /* 0x00000000e818783b */ /* 0x000ea20000000200 */
[C---:B-1----:R-:W-:Y:S06]  /*b2b0*/  HMMA.16816.F32 R68, R12.reuse, R20, R68 ;  /* 0x000000140c44723c */ /* 0x042fec0000001844 */
[C---:B------:R-:W-:Y:S06]  /*b2c0*/  HMMA.16816.F32 R240, R12.reuse, R22, R240 ;  /* 0x000000160cf0723c */ /* 0x040fec00000018f0 */
[C---:B--2---:R-:W-:Y:S06]  /*b2d0*/  HMMA.16816.F32 R100, R12.reuse, R24, R116 ;  /* 0x000000180c64723c */ /* 0x044fec0000001874 */
[----:B------:R-:W-:Y:S01]  /*b2e0*/  HMMA.16816.F32 R80, R12, R26, R212 ;  /* 0x0000001a0c50723c */ /* 0x000fe200000018d4 */
[----:B------:R-:W-:Y:S05]  /*b2f0*/  LDSM.16.M88.4 R12, [R228+0x2000] ;  /* 0x00200000e40c783b */ /* 0x000fea0000000200 */
[C---:B------:R-:W-:Y:S06]  /*b300*/  HMMA.16816.F32 R212, R16.reuse, R24, R96 ;  /* 0x0000001810d4723c */ /* 0x040fec0000001860 */
[C---:B------:R-:W-:Y:S01]  /*b310*/  HMMA.16816.F32 R124, R16.reuse, R26, R76 ;  /* 0x0000001a107c723c */ /* 0x040fe2000000184c */
[----:B------:R-:W1:Y:S05]  /*b320*/  LDSM.16.M88.4 R24, [R224] ;  /* 0x00000000e018783b */ /* 0x000e6a0000000200 */
[----:B------:R-:W-:Y:S01]  /*b330*/  IMAD.MOV.U32 R72, RZ, RZ, R100 ;  /* 0x000000ffff487224 */ /* 0x000fe200078e0064 */
[----:B------:R-:W-:Y:S01]  /*b340*/  MOV R5, R103 ;  /* 0x0000006700057202 */ /* 0x000fe20000000f00 */
[----:B------:R-:W-:Y:S01]  /*b350*/  IMAD.MOV.U32 R11, RZ, RZ, R101 ;  /* 0x000000ffff0b7224 */ /* 0x000fe200078e0065 */
[----:B------:R-:W-:Y:S01]  /*b360*/  HMMA.16816.F32 R116, R16, R20, R88 ;  /* 0x000000141074723c */ /* 0x000fe20000001858 */
[----:B------:R-:W-:-:S02]  /*b370*/  IMAD.MOV.U32 R6, RZ, RZ, R102 ;  /* 0x000000ffff067224 */ /* 0x000fc400078e0066 */
[----:B------:R-:W-:Y:S02]  /*b380*/  IMAD.MOV.U32 R4, RZ, RZ, R80 ;  /* 0x000000ffff047224 */ /* 0x000fe400078e0050 */
[----:B------:R-:W-:Y:S01]  /*b390*/  IMAD.MOV.U32 R3, RZ, RZ, R81 ;  /* 0x000000ffff037224 */ /* 0x000fe200078e0051 */
[----:B------:R-:W-:Y:S01]  /*b3a0*/  HMMA.16816.F32 R100, R16, R22, R28 ;  /* 0x000000161064723c */ /* 0x000fe2000000181c */
[----:B------:R-:W2:Y:S01]  /*b3b0*/  LDSM.16.M88.4 R16, [R228] ;  /* 0x00000000e410783b */ /* 0x000ea20000000200 */
[----:B------:R-:W-:Y:S02]  /*b3c0*/  IMAD.MOV.U32 R2, RZ, RZ, R82 ;  /* 0x000000ffff027224 */ /* 0x000fe400078e0052 */
[----:B------:R-:W-:Y:S01]  /*b3d0*/  IMAD.MOV.U32 R0, RZ, RZ, R83 ;  /* 0x000000ffff007224 */ /* 0x000fe200078e0053 */
[----:B------:R-:W3:Y:S02]  /*b3e0*/  LDSM.16.M88.4 R20, [R224+0x800] ;  /* 0x00080000e014783b */ /* 0x000ee40000000200 */
[----:B------:R-:W-:-:S02]  /*b3f0*/  IMAD.MOV.U32 R29, RZ, RZ, R86 ;  /* 0x000000ffff1d7224 */ /* 0x000fc400078e0056 */
[----:B------:R-:W-:Y:S02]  /*b400*/  IMAD.MOV.U32 R30, RZ, RZ, R85 ;  /* 0x000000ffff1e7224 */ /* 0x000fe400078e0055 */
[----:B------:R-:W-:Y:S01]  /*b410*/  IMAD.MOV.U32 R31, RZ, RZ, R84 ;  /* 0x000000ffff1f7224 */ /* 0x000fe200078e0054 */
[C---:B-1----:R-:W-:Y:S06]  /*b420*/  HMMA.16816.F32 R96, R12.reuse, R24, R44 ;  /* 0x000000180c60723c */ /* 0x042fec000000182c */
[----:B------:R-:W-:Y:S06]  /*b430*/  HMMA.16816.F32 R84, R12, R26, R36 ;  /* 0x0000001a0c54723c */ /* 0x000fec0000001824 */
[C---:B--2---:R-:W-:Y:S06]  /*b440*/  HMMA.16816.F32 R88, R16.reuse, R24, R40 ;  /* 0x000000181058723c */ /* 0x044fec0000001828 */
[C---:B------:R-:W-:Y:S01]  /*b450*/  HMMA.16816.F32 R80, R16.reuse, R26, R32 ;  /* 0x0000001a1050723c */ /* 0x040fe20000001820 */
[----:B------:R-:W1:Y:S05]  /*b460*/  LDSM.16.M88.4 R24, [R224+0x1000] ;  /* 0x00100000e018783b */ /* 0x000e6a0000000200 */
[-C--:B---3--:R-:W-:Y:S06]  /*b470*/  HMMA.16816.F32 R76, R16, R20.reuse, R52 ;  /* 0x00000014104c723c */ /* 0x088fec0000001834 */
[C---:B------:R-:W-:Y:S06]  /*b480*/  HMMA.16816.F32 R64, R12.reuse, R20, R64 ;  /* 0x000000140c40723c */ /* 0x040fec0000001840 */
[-C--:B------:R-:W-:Y:S06]  /*b490*/  HMMA.16816.F32 R60, R12, R22.reuse, R60 ;  /* 0x000000160c3c723c */ /* 0x080fec000000183c */
[C---:B------:R-:W-:Y:S01]  /*b4a0*/  HMMA.16816.F32 R56, R16.reuse, R22, R56 ;  /* 0x000000161038723c */ /* 0x040fe20000001838 */
[----:B------:R-:W2:Y:S05]  /*b4b0*/  LDSM.16.M88.4 R20, [R224+0x1800] ;  /* 0x00180000e014783b */ /* 0x000eaa0000000200 */
[C---:B-1----:R-:W-:Y:S06]  /*b4c0*/  HMMA.16816.F32 R52, R16.reuse, R24, R104 ;  /* 0x000000181034723c */ /* 0x042fec0000001868 */
[----:B------:R-:W-:Y:S01]  /*b4d0*/  HMMA.16816.F32 R40, R16, R26, R112 ;  /* 0x0000001a1028723c */ /* 0x000fe20000001870 */
[----:B------:R-:W-:Y:S01]  /*b4e0*/  MOV R104, R51 ;  /* 0x0000003300687202 */ /* 0x000fe20000000f00 */
        /* <DEDUP_REMOVED lines=9> */
[----:B------:R-:W1:Y:S01]  /*b580*/  LDSM.16.M88.4 R24, [R224+0x2000] ;  /* 0x00200000e018783b */ /* 0x000e620000000200 */
[----:B------:R-:W-:Y:S01]  /*b590*/  MOV R120, R239 ;  /* 0x000000ef00787202 */ /* 0x000fe20000000f00 */
[----:B------:R-:W-:-:S02]  /*b5a0*/  IMAD.MOV.U32 R121, RZ, RZ, R138 ;  /* 0x000000ffff797224 */ /* 0x000fc400078e008a */
[-C--:B--2---:R-:W-:Y:S01]  /*b5b0*/  HMMA.16816.F32 R36, R16, R20.reuse, R128 ;  /* 0x000000141024723c */ /* 0x084fe20000001880 */
[----:B------:R-:W-:Y:S02]  /*b5c0*/  IMAD.MOV.U32 R108, RZ, RZ, R29 ;  /* 0x000000ffff6c7224 */ /* 0x000fe400078e001d */
[----:B------:R-:W-:Y:S02]  /*b5d0*/  IMAD.MOV.U32 R109, RZ, RZ, R30 ;  /* 0x000000ffff6d7224 */ /* 0x000fe400078e001e */
[----:B------:R-:W-:Y:S01]  /*b5e0*/  IMAD.MOV.U32 R110, RZ, RZ, R31 ;  /* 0x000000ffff6e7224 */ /* 0x000fe200078e001f */
        /* <DEDUP_REMOVED lines=9> */
[----:B------:R-:W-:Y:S01]  /*b680*/  HMMA.16816.F32 R28, R16, R22, R208 ;  /* 0x00000016101c723c */ /* 0x000fe200000018d0 */
[----:B------:R-:W2:Y:S01]  /*b690*/  LDSM.16.M88.4 R20, [R224+0x2800] ;  /* 0x00280000e014783b */ /* 0x000ea20000000200 */
[----:B------:R-:W-:Y:S01]  /*b6a0*/  MOV R216, R4 ;  /* 0x0000000400d87202 */ /* 0x000fe20000000f00 */
[----:B------:R-:W-:Y:S02]  /*b6b0*/  IMAD.MOV.U32 R217, RZ, RZ, R3 ;  /* 0x000000ffffd97224 */ /* 0x000fe400078e0003 */
[----:B------:R-:W-:Y:S01]  /*b6c0*/  IMAD.MOV.U32 R218, RZ, RZ, R2 ;  /* 0x000000ffffda7224 */ /* 0x000fe200078e0002 */
[----:B------:R-:W3:Y:S01]  /*b6d0*/  S2R R3, SR_TID.X ;  /* 0x0000000000037919 */ /* 0x000ee20000002100 */
[----:B------:R-:W-:-:S02]  /*b6e0*/  IMAD.MOV.U32 R219, RZ, RZ, R0 ;  /* 0x000000ffffdb7224 */ /* 0x000fc400078e0000 */
[----:B------:R-:W-:Y:S01]  /*b6f0*/  FMUL.FTZ R0, R88, UR15 ;  /* 0x0000000f58007c20 */ /* 0x000fe20008410000 */
[----:B------:R-:W-:Y:S02]  /*b700*/  IMAD.MOV.U32 R200, RZ, RZ, R72 ;  /* 0x000000ffffc87224 */ /* 0x000fe400078e0048 */
[----:B------:R-:W-:Y:S02]  /*b710*/  IMAD.MOV.U32 R201, RZ, RZ, R11 ;  /* 0x000000ffffc97224 */ /* 0x000fe400078e000b */
[----:B------:R-:W-:Y:S02]  /*b720*/  IMAD.MOV.U32 R202, RZ, RZ, R6 ;  /* 0x000000ffffca7224 */ /* 0x000fe400078e0006 */
[----:B------:R-:W-:Y:S01]  /*b730*/  IMAD.MOV.U32 R203, RZ, RZ, R5 ;  /* 0x000000ffffcb7224 */ /* 0x000fe200078e0005 */
[----:B-1----:R-:W-:Y:S01]  /*b740*/  HMMA.16816.F32 R104, R16, R24, R104 ;  /* 0x000000181068723c */ /* 0x002fe20000001868 */
[----:B------:R-:W-:-:S05]  /*b750*/  FMUL.FTZ R2, R92, UR15 ;  /* 0x0000000f5c027c20 */ /* 0x000fca0008410000 */
[C---:B------:R-:W-:Y:S06]  /*b760*/  HMMA.16816.F32 R108, R12.reuse, R24, R108 ;  /* 0x000000180c6c723c */ /* 0x040fec000000186c */
[-C--:B------:R-:W-:Y:S06]  /*b770*/  HMMA.16816.F32 R128, R12, R26.reuse, R128 ;  /* 0x0000001a0c80723c */ /* 0x080fec0000001880 */
[----:B------:R-:W-:Y:S01]  /*b780*/  HMMA.16816.F32 R112, R16, R26, R112 ;  /* 0x0000001a1070723c */ /* 0x000fe20000001870 */
[----:B------:R-:W1:Y:S01]  /*b790*/  LDSM.16.M88.4 R24, [R224+0x3000] ;  /* 0x00300000e018783b */ /* 0x000e620000000200 */
[----:B---3--:R-:W-:-:S04]  /*b7a0*/  SHF.L.U32 R3, R3, 0x1, RZ ;  /* 0x0000000103037819 */ /* 0x008fc800000006ff */
[----:B--2---:R-:W-:Y:S01]  /*b7b0*/  HMMA.16816.F32 R120, R16, R20, R120 ;  /* 0x000000141078723c */ /* 0x004fe20000001878 */
[----:B------:R-:W-:-:S05]  /*b7c0*/  LOP3.LUT R3, R3, 0x6, RZ, 0xc0, !PT ;  /* 0x0000000603037812 */ /* 0x000fca00078ec0ff */
[C---:B------:R-:W-:Y:S06]  /*b7d0*/  HMMA.16816.F32 R248, R12.reuse, R20, R248 ;  /* 0x000000140cf8723c */ /* 0x040fec00000018f8 */
[-C--:B------:R-:W-:Y:S06]  /*b7e0*/  HMMA.16816.F32 R244, R12, R22.reuse, R244 ;  /* 0x000000160cf4723c */ /* 0x080fec00000018f4 */
[----:B------:R-:W-:Y:S01]  /*b7f0*/  HMMA.16816.F32 R204, R16, R22, R204 ;  /* 0x0000001610cc723c */ /* 0x000fe200000018cc */
[----:B------:R-:W2:Y:S01]  /*b800*/  LDSM.16.M88.4 R20, [R224+0x3800] ;  /* 0x00380000e014783b */ /* 0x000ea20000000200 */
[----:B------:R-:W-:Y:S01]  /*b810*/  UISETP.NE.AND UP0, UPT, UR14, 0x2, UPT ;  /* 0x000000020e00788c */ /* 0x000fe2000bf05270 */
[----:B------:R-:W-:-:S04]  /*b820*/  DEPBAR.LE SB0, 0x0 ;  /* 0x000080000000791a */ /* 0x000fc80000000000 */
[C---:B-1----:R-:W-:Y:S06]  /*b830*/  HMMA.16816.F32 R208, R12.reuse, R26, R216 ;  /* 0x0000001a0cd0723c */ /* 0x042fec00000018d8 */
[-C--:B------:R-:W-:Y:S06]  /*b840*/  HMMA.16816.F32 R200, R12, R24.reuse, R200 ;  /* 0x000000180cc8723c */ /* 0x080fec00000018c8 */
[C---:B------:R-:W-:Y:S06]  /*b850*/  HMMA.16816.F32 R212, R16.reuse, R24, R212 ;  /* 0x0000001810d4723c */ /* 0x040fec00000018d4 */
[----:B------:R-:W-:Y:S05]  /*b860*/  HMMA.16816.F32 R124, R16, R26, R124 ;  /* 0x0000001a107c723c */ /* 0x000fea000000187c */
[----:B------:R-:W-:Y:S01]  /*b870*/  STL [R1+0x3c], R211 ;  /* 0x00003cd301007387 */ /* 0x000fe20000100800 */
[----:B--2---:R-:W-:Y:S01]  /*b880*/  HMMA.16816.F32 R68, R12, R20, R68 ;  /* 0x000000140c44723c */ /* 0x004fe20000001844 */
[----:B------:R-:W-:-:S02]  /*b890*/  IMAD.MOV.U32 R138, RZ, RZ, R208 ;  /* 0x000000ffff8a7224 */ /* 0x000fc400078e00d0 */
[----:B------:R-:W-:Y:S02]  /*b8a0*/  IMAD.MOV.U32 R136, RZ, RZ, R210 ;  /* 0x000000ffff887224 */ /* 0x000fe400078e00d2 */
[----:B------:R-:W-:Y:S01]  /*b8b0*/  IMAD.MOV.U32 R137, RZ, RZ, R209 ;  /* 0x000000ffff897224 */ /* 0x000fe200078e00d1 */
[-C--:B------:R-:W-:Y:S06]  /*b8c0*/  HMMA.16816.F32 R12, R12, R22.reuse, R240 ;  /* 0x000000160c0c723c */ /* 0x080fec00000018f0 */
[C---:B------:R-:W-:Y:S01]  /*b8d0*/  HMMA.16816.F32 R100, R16.reuse, R22, R100 ;  /* 0x000000161064723c */ /* 0x040fe20000001864 */
[----:B------:R1:W2:Y:S05]  /*b8e0*/  MUFU.TANH R23, R0 ;  /* 0x0000000000177308 */ /* 0x0002aa0000002400 */
[----:B------:R-:W-:Y:S05]  /*b8f0*/  HMMA.16816.F32 R116, R16, R20, R116 ;  /* 0x000000141074723c */ /* 0x000fea0000001874 */
[----:B------:R-:W-:Y:S01]  /*b900*/  STL.64 [R1+0x48], R70 ;  /* 0x0000484601007387 */ /* 0x000fe20000100a00 */
[----:B------:R-:W-:-:S05]  /*b910*/  IMAD.MOV.U32 R72, RZ, RZ, R68 ;  /* 0x000000ffff487224 */ /* 0x000fca00078e0044 */
[----:B------:R3:W-:Y:S01]  /*b920*/  STL.64 [R1+0x50], R12 ;  /* 0x0000500c01007387 */ /* 0x0007e20000100a00 */
[----:B-1----:R-:W-:-:S03]  /*b930*/  FMUL.FTZ R0, R89, UR15 ;  /* 0x0000000f59007c20 */ /* 0x002fc60008410000 */
[----:B------:R1:W-:Y:S01]  /*b940*/  STL.64 [R1+0x58], R14 ;  /* 0x0000580e01007387 */ /* 0x0003e20000100a00 */
[----:B------:R4:W-:Y:S02]  /*b950*/  MUFU.TANH R133, R0 ;  /* 0x0000000000857308 */ /* 0x0009e40000002400 */
[----:B----4-:R-:W-:-:S06]  /*b960*/  FMUL.FTZ R0, R90, UR15 ;  /* 0x0000000f5a007c20 */ /* 0x010fcc0008410000 */
[----:B------:R4:W2:Y:S08]  /*b970*/  MUFU.TANH R20, R0 ;  /* 0x0000000000147308 */ /* 0x0008b00000002400 */
[----:B---3--:R-:W-:Y:S01]  /*b980*/  MUFU.TANH R12, R2 ;  /* 0x00000002000c7308 */ /* 0x008fe20000002400 */
[----:B----4-:R-:W-:-:S07]  /*b990*/  FMUL.FTZ R0, R91, UR15 ;  /* 0x0000000f5b007c20 */ /* 0x010fce0008410000 */
[----:B------:R3:W-:Y:S02]  /*b9a0*/  MUFU.TANH R132, R0 ;  /* 0x0000000000847308 */ /* 0x0007e40000002400 */
[----:B---3--:R-:W-:-:S06]  /*b9b0*/  FMUL.FTZ R0, R96, UR15 ;  /* 0x0000000f60007c20 */ /* 0x008fcc0008410000 */
[----:B-1----:R1:W3:Y:S02]  /*b9c0*/  MUFU.TANH R15, R0 ;  /* 0x00000000000f7308 */ /* 0x0022e40000002400 */
[----:B-1----:R-:W-:-:S06]  /*b9d0*/  FMUL.FTZ R0, R97, UR15 ;  /* 0x0000000f61007c20 */ /* 0x002fcc0008410000 */
[----:B------:R1:W-:Y:S02]  /*b9e0*/  MUFU.TANH R91, R0 ;  /* 0x00000000005b7308 */ /* 0x0003e40000002400 */
[----:B-1----:R-:W-:-:S06]  /*b9f0*/  FMUL.FTZ R0, R98, UR15 ;  /* 0x0000000f62007c20 */ /* 0x002fcc0008410000 */
[----:B------:R1:W4:Y:S02]  /*ba00*/  MUFU.TANH R6, R0 ;  /* 0x0000000000067308 */ /* 0x0003240000002400 */
[----:B-1----:R-:W-:-:S06]  /*ba10*/  FMUL.FTZ R0, R99, UR15 ;  /* 0x0000000f63007c20 */ /* 0x002fcc0008410000 */
[----:B------:R1:W4:Y:S02]  /*ba20*/  MUFU.TANH R71, R0 ;  /* 0x0000000000477308 */ /* 0x0003240000002400 */
[----:B-1----:R-:W-:-:S06]  /*ba30*/  FMUL.FTZ R0, R80, UR15 ;  /* 0x0000000f50007c20 */ /* 0x002fcc0008410000 */
[----:B------:R1:W4:Y:S02]  /*ba40*/  MUFU.TANH R70, R0 ;  /* 0x0000000000467308 */ /* 0x0003240000002400 */
[----:B-1----:R-:W-:-:S06]  /*ba50*/  FMUL.FTZ R0, R81, UR15 ;  /* 0x0000000f51007c20 */ /* 0x002fcc0008410000 */
[----:B------:R1:W-:Y:S02]  /*ba60*/  MUFU.TANH R208, R0 ;  /* 0x0000000000d07308 */ /* 0x0003e40000002400 */
        /* <DEDUP_REMOVED lines=100> */
[----:B-1----:R-:W-:-:S04]  /*c0b0*/  IMAD.U32 R0, RZ, RZ, UR4 ;  /* 0x00000004ff007e24 */ /* 0x002fc8000f8e00ff */
[----:B------:R-:W-:Y:S02]  /*c0c0*/  IMAD R0, R0, 0x80, R3 ;  /* 0x0000008000007824 */ /* 0x000fe400078e0203 */
[----:B------:R-:W-:Y:S02]  /*c0d0*/  FMUL.FTZ R3, R93, UR15 ;  /* 0x0000000f5d037c20 */ /* 0x000fe40008410000 */
[C---:B------:R-:W-:Y:S02]  /*c0e0*/  VIADD R2, R0.reuse, 0x1 ;  /* 0x0000000100027836 */ /* 0x040fe40000000000 */
[----:B------:R1:W-:Y:S01]  /*c0f0*/  MUFU.TANH R56, R3 ;  /* 0x0000000300387308 */ /* 0x0003e20000002400 */
[C---:B------:R-:W-:Y:S02]  /*c100*/  ISETP.GE.AND P3, PT, R0.reuse, R7, PT ;  /* 0x000000070000720c */ /* 0x040fe40003f66270 */
[----:B------:R-:W-:Y:S02]  /*c110*/  ISETP.GE.AND P5, PT, R0, R10, PT ;  /* 0x0000000a0000720c */ /* 0x000fe40003fa6270 */
[----:B--2---:R-:W-:-:S02]  /*c120*/  FSEL R36, R23, -INF , !P3 ;  /* 0xff80000017247808 */ /* 0x004fc40005800000 */
[----:B------:R-:W-:Y:S01]  /*c130*/  FSEL R40, R20, -INF , !P5 ;  /* 0xff80000014287808 */ /* 0x000fe20006800000 */
[----:B------:R-:W-:Y:S01]  /*c140*/  BAR.SYNC.DEFER_BLOCKING 0x0 ;  /* 0x0000000000007b1d */ /* 0x000fe20000010000 */
[C---:B------:R-:W-:Y:S02]  /*c150*/  ISETP.GE.AND P0, PT, R2.reuse, R7, PT ;  /* 0x000000070200720c */ /* 0x040fe40003f06270 */
[C---:B------:R-:W-:Y:S02]  /*c160*/  ISETP.GE.AND P2, PT, R2.reuse, R10, PT ;  /* 0x0000000a0200720c */ /* 0x040fe40003f46270 */
[CC--:B------:R-:W-:Y:S02]  /*c170*/  ISETP.GE.AND P4, PT, R2.reuse, R9.reuse, PT ;  /* 0x000000090200720c */ /* 0x0c0fe40003f86270 */
[----:B------:R-:W-:Y:S01]  /*c180*/  ISETP.GE.AND P6, PT, R2, R8, PT ;  /* 0x000000080200720c */ /* 0x000fe20003fc6270 */
[----:B------:R-:W-:Y:S01]  /*c190*/  FMUL.FTZ R2, R94, UR15 ;  /* 0x0000000f5e027c20 */ /* 0x000fe20008410000 */
[----:B-1----:R-:W-:Y:S01]  /*c1a0*/  FMUL.FTZ R3, R95, UR15 ;  /* 0x0000000f5f037c20 */ /* 0x002fe20008410000 */
[----:B------:R-:W-:-:S02]  /*c1b0*/  ISETP.GE.AND P1, PT, R0, R9, PT ;  /* 0x000000090000720c */ /* 0x000fc40003f26270 */
[----:B------:R1:W2:Y:S01]  /*c1c0*/  MUFU.TANH R11, R2 ;  /* 0x00000002000b7308 */ /* 0x0002a20000002400 */
[----:B------:R-:W-:Y:S02]  /*c1d0*/  ISETP.GE.AND P3, PT, R0, R8, PT ;  /* 0x000000080000720c */ /* 0x000fe40003f66270 */
[----:B---3--:R-:W-:Y:S02]  /*c1e0*/  FSEL R45, R15, -INF , !P1 ;  /* 0xff8000000f2d7808 */ /* 0x008fe40004800000 */
[----:B----4-:R-:W-:Y:S02]  /*c1f0*/  FSEL R48, R6, -INF , !P3 ;  /* 0xff80000006307808 */ /* 0x010fe40005800000 */
[----:B------:R-:W-:Y:S01]  /*c200*/  FSEL R41, R133, -INF , !P0 ;  /* 0xff80000085297808 */ /* 0x000fe20004000000 */
[----:B------:R3:W4:Y:S01]  /*c210*/  MUFU.TANH R54, R3 ;  /* 0x0000000300367308 */ /* 0x0007220000002400 */
[----:B------:R-:W-:Y:S02]  /*c220*/  FSEL R44, R132, -INF , !P2 ;  /* 0xff800000842c7808 */ /* 0x000fe40005000000 */
[----:B------:R-:W-:-:S02]  /*c230*/  FSEL R49, R91, -INF , !P4 ;  /* 0xff8000005b317808 */ /* 0x000fc40006000000 */
[----:B------:R-:W-:Y:S01]  /*c240*/  FSEL R51, R71, -INF , !P6 ;  /* 0xff80000047337808 */ /* 0x000fe20007000000 */
[----:B-1----:R-:W-:-:S05]  /*c250*/  VIADD R2, R0, 0x8 ;  /* 0x0000000800027836 */ /* 0x002fca0000000000 */
[C---:B------:R-:W-:Y:S02]  /*c260*/  ISETP.GE.AND P5, PT, R2.reuse, R7, PT ;  /* 0x000000070200720c */ /* 0x040fe40003fa6270 */
[----:B------:R-:W-:Y:S01]  /*c270*/  ISETP.GE.AND P1, PT, R2, R10, PT ;  /* 0x0000000a0200720c */ /* 0x000fe20003f26270 */
[----:B---3--:R-:W-:Y:S01]  /*c280*/  FMUL.FTZ R3, R104, UR15 ;  /* 0x0000000f68037c20 */ /* 0x008fe20008410000 */
[C---:B------:R-:W-:Y:S02]  /*c290*/  ISETP.GE.AND P3, PT, R2.reuse, R9, PT ;  /* 0x000000090200720c */ /* 0x040fe40003f66270 */
[----:B------:R-:W-:Y:S01]  /*c2a0*/  ISETP.GE.AND P0, PT, R2, R8, PT ;  /* 0x000000080200720c */ /* 0x000fe20003f06270 */
[----:B------:R1:W-:Y:S01]  /*c2b0*/  MUFU.TANH R23, R3 ;  /* 0x0000000300177308 */ /* 0x0003e20000002400 */
[----:B------:R-:W-:Y:S01]  /*c2c0*/  VIADD R2, R0, 0x9 ;  /* 0x0000000900027836 */ /* 0x000fe20000000000 */
[----:B------:R-:W-:Y:S02]  /*c2d0*/  FSEL R39, R70, -INF , !P5 ;  /* 0xff80000046277808 */ /* 0x000fe40006800000 */
[----:B------:R-:W-:-:S02]  /*c2e0*/  FSEL R50, R14, -INF , !P0 ;  /* 0xff8000000e327808 */ /* 0x000fc40004000000 */
[C---:B------:R-:W-:Y:S02]  /*c2f0*/  ISETP.GE.AND P2, PT, R2.reuse, R7, PT ;  /* 0x000000070200720c */ /* 0x040fe40003f46270 */
[C---:B------:R-:W-:Y:S02]  /*c300*/  ISETP.GE.AND P4, PT, R2.reuse, R10, PT ;  /* 0x0000000a0200720c */ /* 0x040fe40003f86270 */
[CC--:B------:R-:W-:Y:S02]  /*c310*/  ISETP.GE.AND P6, PT, R2.reuse, R9.reuse, PT ;  /* 0x000000090200720c */ /* 0x0c0fe40003fc6270 */
[----:B------:R-:W-:Y:S01]  /*c320*/  ISETP.GE.AND P5, PT, R2, R8, PT ;  /* 0x000000080200720c */ /* 0x000fe20003fa6270 */
[----:B------:R-:W-:Y:S01]  /*c330*/  VIADD R2, R0, 0x10 ;  /* 0x0000001000027836 */ /* 0x000fe20000000000 */
[----:B------:R-:W-:Y:S02]  /*c340*/  FSEL R38, R208, -INF , !P2 ;  /* 0xff800000d0267808 */ /* 0x000fe40005000000 */
[----:B------:R-:W-:Y:S01]  /*c350*/  FSEL R43, R68, -INF , !P1 ;  /* 0xff800000442b7808 */ /* 0x000fe20004800000 */
[----:B-1----:R-:W-:Y:S01]  /*c360*/  FMUL.FTZ R3, R105, UR15 ;  /* 0x0000000f69037c20 */ /* 0x002fe20008410000 */
[----:B------:R-:W-:-:S02]  /*c370*/  ISETP.GE.AND P0, PT, R2, R9, PT ;  /* 0x000000090200720c */ /* 0x000fc40003f06270 */
[----:B------:R-:W-:Y:S01]  /*c380*/  ISETP.GE.AND P2, PT, R2, R8, PT ;  /* 0x000000080200720c */ /* 0x000fe20003f46270 */
[----:B------:R1:W-:Y:S01]  /*c390*/  MUFU.TANH R53, R3 ;  /* 0x0000000300357308 */ /* 0x0003e20000002400 */
[----:B------:R-:W-:Y:S02]  /*c3a0*/  FSEL R84, R22, -INF , !P0 ;  /* 0xff80000016547808 */ /* 0x000fe40004000000 */
[----:B------:R-:W-:Y:S02]  /*c3b0*/  FSEL R86, R19, -INF , !P2 ;  /* 0xff80000013567808 */ /* 0x000fe40005000000 */
[----:B------:R-:W-:Y:S02]  /*c3c0*/  FSEL R47, R21, -INF , !P3 ;  /* 0xff800000152f7808 */ /* 0x000fe40005800000 */
[C---:B------:R-:W-:Y:S02]  /*c3d0*/  ISETP.GE.AND P1, PT, R2.reuse, R7, PT ;  /* 0x000000070200720c */ /* 0x040fe40003f26270 */
[----:B------:R-:W-:Y:S01]  /*c3e0*/  ISETP.GE.AND P3, PT, R2, R10, PT ;  /* 0x0000000a0200720c */ /* 0x000fe20003f66270 */
[----:B------:R-:W-:Y:S01]  /*c3f0*/  VIADD R2, R0, 0x11 ;  /* 0x0000001100027836 */ /* 0x000fe20000000000 */
[----:B------:R-:W-:-:S02]  /*c400*/  FSEL R46, R81, -INF , !P6 ;  /* 0xff800000512e7808 */ /* 0x000fc40007000000 */
[----:B------:R-:W-:Y:S02]  /*c410*/  FSEL R42, R83, -INF , !P4 ;  /* 0xff800000532a7808 */ /* 0x000fe40006000000 */
[----:B------:R-:W-:Y:S01]  /*c420*/  FSEL R55, R80, -INF , !P5 ;  /* 0xff80000050377808 */ /* 0x000fe20006800000 */
[----:B-1----:R-:W-:Y:S01]  /*c430*/  FMUL.FTZ R3, R106, UR15 ;  /* 0x0000000f6a037c20 */ /* 0x002fe20008410000 */
[----:B------:R-:W-:Y:S02]  /*c440*/  FSEL R81, R76, -INF , !P1 ;  /* 0xff8000004c517808 */ /* 0x000fe40004800000 */
[C---:B------:R-:W-:Y:S01]  /*c450*/  ISETP.GE.AND P4, PT, R2.reuse, R7, PT ;  /* 0x000000070200720c */ /* 0x040fe20003f86270 */
[----:B------:R1:W3:Y:S01]  /*c460*/  MUFU.TANH R20, R3 ;  /* 0x0000000300147308 */ /* 0x0002e20000002400 */
[C---:B------:R-:W-:Y:S02]  /*c470*/  ISETP.GE.AND P6, PT, R2.reuse, R10, PT ;  /* 0x0000000a0200720c */ /* 0x040fe40003fc6270 */
[----:B------:R-:W-:-:S02]  /*c480*/  ISETP.GE.AND P5, PT, R2, R9, PT ;  /* 0x000000090200720c */ /* 0x000fc40003fa6270 */
[-C--:B------:R-:W-:Y:S02]  /*c490*/  ISETP.GE.AND P1, PT, R2, R8.reuse, PT ;  /* 0x000000080200720c */ /* 0x080fe40003f26270 */
[----:B------:R-:W-:Y:S02]  /*c4a0*/  IADD3 R2, R0, 0x18, RZ ;  /* 0x0000001800027810 */ /* 0x000fe40007ffe0ff */
[----:B------:R-:W-:Y:S02]  /*c4b0*/  FSEL R83, R75, -INF , !P3 ;  /* 0xff8000004b537808 */ /* 0x000fe40005800000 */
[C---:B------:R-:W-:Y:S02]  /*c4c0*/  ISETP.GE.AND P3, PT, R2.reuse, R7, PT ;  /* 0x000000070200720c */ /* 0x040fe40003f66270 */
[----:B------:R-:W-:Y:S02]  /*c4d0*/  FSEL R77, R77, -INF , !P4 ;  /* 0xff8000004d4d7808 */ /* 0x000fe40006000000 */
[----:B------:R-:W-:Y:S01]  /*c4e0*/  ISETP.GE.AND P4, PT, R2, R8, PT ;  /* 0x000000080200720c */ /* 0x000fe20003f86270 */
[----:B-1----:R-:W-:Y:S01]  /*c4f0*/  FMUL.FTZ R3, R107, UR15 ;  /* 0x0000000f6b037c20 */ /* 0x002fe20008410000 */
[----:B------:R-:W-:-:S02]  /*c500*/  FSEL R71, R82, -INF , !P3 ;  /* 0xff80000052477808 */ /* 0x000fc40005800000 */
[----:B------:R-:W-:Y:S01]  /*c510*/  FSEL R82, R4, -INF , !P4 ;  /* 0xff80000004527808 */ /* 0x000fe20006000000 */
[----:B------:R1:W-:Y:S01]  /*c520*/  MUFU.TANH R52, R3 ;  /* 0x0000000300347308 */ /* 0x0003e20000002400 */
[C---:B------:R-:W-:Y:S02]  /*c530*/  ISETP.GE.AND P0, PT, R2.reuse, R10, PT ;  /* 0x0000000a0200720c */ /* 0x040fe40003f06270 */
[----:B------:R-:W-:Y:S01]  /*c540*/  ISETP.GE.AND P2, PT, R2, R9, PT ;  /* 0x000000090200720c */ /* 0x000fe20003f46270 */
[----:B------:R-:W-:Y:S01]  /*c550*/  VIADD R2, R0, 0x19 ;  /* 0x0000001900027836 */ /* 0x000fe20000000000 */
[----:B------:R-:W-:Y:S02]  /*c560*/  FSEL R78, R78, -INF , !P6 ;  /* 0xff8000004e4e7808 */ /* 0x000fe40007000000 */
[----:B------:R-:W-:Y:S02]  /*c570*/  FSEL R80, R134, -INF , !P5 ;  /* 0xff80000086507808 */ /* 0x000fe40006800000 */
[----:B------:R-:W-:-:S02]  /*c580*/  FSEL R85, R85, -INF , !P1 ;  /* 0xff80000055557808 */ /* 0x000fc40004800000 */
[C---:B------:R-:W-:Y:S02]  /*c590*/  ISETP.GE.AND P6, PT, R2.reuse, R7, PT ;  /* 0x000000070200720c */ /* 0x040fe40003fc6270 */
[C---:B------:R-:W-:Y:S02]  /*c5a0*/  ISETP.GE.AND P5, PT, R2.reuse, R10, PT ;  /* 0x0000000a0200720c */ /* 0x040fe40003fa6270 */
[----:B------:R-:W-:Y:S01]  /*c5b0*/  ISETP.GE.AND P1, PT, R2, R9, PT ;  /* 0x000000090200720c */ /* 0x000fe20003f26270 */
[----:B-1----:R-:W-:Y:S01]  /*c5c0*/  FMUL.FTZ R3, R108, UR15 ;  /* 0x0000000f6c037c20 */ /* 0x002fe20008410000 */
[----:B------:R-:W-:Y:S01]  /*c5d0*/  ISETP.GE.AND P3, PT, R2, R8, PT ;  /* 0x000000080200720c */ /* 0x000fe20003f66270 */
[----:B------:R-:W-:Y:S01]  /*c5e0*/  VIADD R2, R0, 0x20 ;  /* 0x0000002000027836 */ /* 0x000fe20000000000 */
[----:B------:R-:W-:Y:S01]  /*c5f0*/  FSEL R76, R67, -INF , !P2 ;  /* 0xff800000434c7808 */ /* 0x000fe20005000000 */
[----:B------:R1:W3:Y:S01]  /*c600*/  MUFU.TANH R15, R3 ;  /* 0x00000003000f7308 */ /* 0x0002e20000002400 */
        /* <DEDUP_REMOVED lines=9> */
[----:B-1----:R-:W-:Y:S01]  /*c6a0*/  FMUL.FTZ R3, R109, UR15 ;  /* 0x0000000f6d037c20 */ /* 0x002fe20008410000 */
[----:B------:R-:W-:Y:S02]  /*c6b0*/  FSEL R79, R99, -INF , !P3 ;  /* 0xff800000634f7808 */ /* 0x000fe40005800000 */
[C---:B------:R-:W-:Y:S01]  /*c6c0*/  ISETP.GE.AND P5, PT, R2.reuse, R7, PT ;  /* 0x000000070200720c */ /* 0x040fe20003fa6270 */
[----:B------:R1:W-:Y:S01]  /*c6d0*/  MUFU.TANH R37, R3 ;  /* 0x0000000300257308 */ /* 0x0003e20000002400 */
[C---:B------:R-:W-:Y:S02]  /*c6e0*/  ISETP.GE.AND P1, PT, R2.reuse, R10, PT ;  /* 0x0000000a0200720c */ /* 0x040fe40003f26270 */
[----:B------:R-:W-:Y:S02]  /*c6f0*/  ISETP.GE.AND P3, PT, R2, R9, PT ;  /* 0x000000090200720c */ /* 0x000fe40003f66270 */
[----:B------:R-:W-:-:S02]  /*c700*/  FSEL R109, R89, -INF , !P4 ;  /* 0xff800000596d7808 */ /* 0x000fc40006000000 */
[----:B------:R-:W-:Y:S02]  /*c710*/  FSEL R107, R96, -INF , !P3 ;  /* 0xff800000606b7808 */ /* 0x000fe40005800000 */
[----:B------:R-:W-:Y:S01]  /*c720*/  FSEL R99, R209, -INF , !P1 ;  /* 0xff800000d1637808 */ /* 0x000fe20004800000 */
[----:B-1----:R-:W-:Y:S01]  /*c730*/  FMUL.FTZ R3, R110, UR15 ;  /* 0x0000000f6e037c20 */ /* 0x002fe20008410000 */
[----:B------:R-:W-:-:S03]  /*c740*/  FSEL R110, R13, -INF , !P6 ;  /* 0xff8000000d6e7808 */ /* 0x000fc60007000000 */
[----:B------:R1:W3:Y:S02]  /*c750*/  MUFU.TANH R14, R3 ;  /* 0x00000003000e7308 */ /* 0x0002e40000002400 */
[----:B-1----:R-:W-:-:S06]  /*c760*/  FMUL.FTZ R3, R111, UR15 ;  /* 0x0000000f6f037c20 */ /* 0x002fcc0008410000 */
[----:B------:R1:W-:Y:S02]  /*c770*/  MUFU.TANH R33, R3 ;  /* 0x0000000300217308 */ /* 0x0003e40000002400 */
[----:B-1----:R-:W-:-:S06]  /*c780*/  FMUL.FTZ R3, R112, UR15 ;  /* 0x0000000f70037c20 */ /* 0x002fcc0008410000 */
[----:B------:R1:W-:Y:S02]  /*c790*/  MUFU.TANH R22, R3 ;  /* 0x0000000300167308 */ /* 0x0003e40000002400 */
[----:B-1----:R-:W-:-:S06]  /*c7a0*/  FMUL.FTZ R3, R113, UR15 ;  /* 0x0000000f71037c20 */ /* 0x002fcc0008410000 */
[----:B------:R1:W-:Y:S02]  /*c7b0*/  MUFU.TANH R35, R3 ;  /* 0x0000000300237308 */ /* 0x0003e40000002400 */
[----:B-1----:R-:W-:Y:S01]  /*c7c0*/  FMUL.FTZ R3, R114, UR15 ;  /* 0x0000000f72037c20 */ /* 0x002fe20008410000 */
[----:B------:R-:W-:-:S05]  /*c7d0*/  FSEL R114, R210, -INF , !P5 ;  /* 0xff800000d2727808 */ /* 0x000fca0006800000 */
[----:B------:R1:W-:Y:S02]  /*c7e0*/  MUFU.TANH R19, R3 ;  /* 0x0000000300137308 */ /* 0x0003e40000002400 */
[----:B-1----:R-:W-:Y:S01]  /*c7f0*/  FMUL.FTZ R3, R115, UR15 ;  /* 0x0000000f73037c20 */ /* 0x002fe20008410000 */
[----:B------:R-:W-:-:S05]  /*c800*/  FSEL R115, R97, -INF , !P2 ;  /* 0xff80000061737808 */ /* 0x000fca0005000000 */
[----:B------:R1:W-:Y:S02]  /*c810*/  MUFU.TANH R34, R3 ;  /* 0x0000000300227308 */ /* 0x0003e40000002400 */
[----:B-1----:R-:W-:Y:S01]  /*c820*/  FMUL.FTZ R3, R128, UR15 ;  /* 0x0000000f80037c20 */ /* 0x002fe20008410000 */
[----:B------:R-:W-:Y:S02]  /*c830*/  FSEL R128, R98, -INF , !P0 ;  /* 0xff80000062807808 */ /* 0x000fe40004000000 */
[----:B------:R-:W-:-:S03]  /*c840*/  ISETP.GE.AND P0, PT, R2, R8, PT ;  /* 0x000000080200720c */ /* 0x000fc60003f06270 */
[----:B------:R1:W3:Y:S01]  /*c850*/  MUFU.TANH R6, R3 ;  /* 0x0000000300067308 */ /* 0x0002e20000002400 */
[----:B------:R-:W-:Y:S01]  /*c860*/  VIADD R2, R0, 0x28 ;  /* 0x0000002800027836 */ /* 0x000fe20000000000 */
[----:B------:R-:W-:-:S04]  /*c870*/  FSEL R108, R88, -INF , !P0 ;  /* 0xff800000586c7808 */ /* 0x000fc80004000000 */
[C---:B------:R-:W-:Y:S02]  /*c880*/  ISETP.GE.AND P6, PT, R2.reuse, R9, PT ;  /* 0x000000090200720c */ /* 0x040fe40003fc6270 */
[CC--:B------:R-:W-:Y:S02]  /*c890*/  ISETP.GE.AND P2, PT, R2.reuse, R7.reuse, PT ;  /* 0x000000070200720c */ /* 0x0c0fe40003f46270 */
[C---:B------:R-:W-:Y:S02]  /*c8a0*/  ISETP.GE.AND P4, PT, R2.reuse, R10, PT ;  /* 0x0000000a0200720c */ /* 0x040fe40003f86270 */
[----:B------:R-:W-:Y:S01]  /*c8b0*/  ISETP.GE.AND P5, PT, R2, R8, PT ;  /* 0x000000080200720c */ /* 0x000fe20003fa6270 */
[----:B------:R-:W-:Y:S01]  /*c8c0*/  VIADD R2, R0, 0x29 ;  /* 0x0000002900027836 */ /* 0x000fe20000000000 */
[----:B------:R-:W-:Y:S02]  /*c8d0*/  FSEL R104, R18, -INF , !P6 ;  /* 0xff80000012687808 */ /* 0x000fe40007000000 */
[----:B------:R-:W-:Y:S01]  /*c8e0*/  FSEL R96, R66, -INF , !P2 ;  /* 0xff80000042607808 */ /* 0x000fe20005000000 */
[----:B-1----:R-:W-:Y:S01]  /*c8f0*/  FMUL.FTZ R3, R129, UR15 ;  /* 0x0000000f81037c20 */ /* 0x002fe20008410000 */
[----:B------:R-:W-:-:S02]  /*c900*/  ISETP.GE.AND P1, PT, R2, R7, PT ;  /* 0x000000070200720c */ /* 0x000fc40003f26270 */
[C---:B------:R-:W-:Y:S01]  /*c910*/  ISETP.GE.AND P3, PT, R2.reuse, R10, PT ;  /* 0x0000000a0200720c */ /* 0x040fe20003f66270 */
[----:B------:R1:W-:Y:S01]  /*c920*/  MUFU.TANH R32, R3 ;  /* 0x0000000300207308 */ /* 0x0003e20000002400 */
[C---:B------:R-:W-:Y:S02]  /*c930*/  ISETP.GE.AND P0, PT, R2.reuse, R9, PT ;  /* 0x000000090200720c */ /* 0x040fe40003f06270 */
[----:B------:R-:W-:Y:S01]  /*c940*/  ISETP.GE.AND P2, PT, R2, R8, PT ;  /* 0x000000080200720c */ /* 0x000fe20003f46270 */
[----:B------:R-:W-:Y:S01]  /*c950*/  VIADD R2, R0, 0x30 ;  /* 0x0000003000027836 */ /* 0x000fe20000000000 */
[----:B------:R-:W-:Y:S02]  /*c960*/  FSEL R105, R5, -INF , !P5 ;  /* 0xff80000005697808 */ /* 0x000fe40006800000 */
[----:B------:R-:W-:Y:S02]  /*c970*/  FSEL R91, R65, -INF , !P4 ;  /* 0xff800000415b7808 */ /* 0x000fe40006000000 */
[----:B------:R-:W-:-:S02]  /*c980*/  ISETP.GE.AND P6, PT, R2, R10, PT ;  /* 0x0000000a0200720c */ /* 0x000fc40003fc6270 */
[----:B------:R-:W-:Y:S02]  /*c990*/  ISETP.GE.AND P5, PT, R2, R9, PT ;  /* 0x000000090200720c */ /* 0x000fe40003fa6270 */
[----:B------:R-:W-:Y:S02]  /*c9a0*/  FSEL R112, R25, -INF , !P6 ;  /* 0xff80000019707808 */ /* 0x000fe40007000000 */
[----:B------:R-:W-:Y:S01]  /*c9b0*/  FSEL R90, R90, -INF , !P1 ;  /* 0xff8000005a5a7808 */ /* 0x000fe20004800000 */
[----:B-1----:R-:W-:Y:S01]  /*c9c0*/  FMUL.FTZ R3, R130, UR15 ;  /* 0x0000000f82037c20 */ /* 0x002fe20008410000 */
[C---:B------:R-:W-:Y:S01]  /*c9d0*/  ISETP.GE.AND P4, PT, R2.reuse, R7, PT ;  /* 0x000000070200720c */ /* 0x040fe20003f86270 */
[----:B------:R-:W-:Y:S01]  /*c9e0*/  STL [R1+0x30], R112 ;  /* 0x0000307001007387 */ /* 0x000fe20000100800 */
[----:B------:R-:W-:Y:S01]  /*c9f0*/  ISETP.GE.AND P1, PT, R2, R8, PT ;  /* 0x000000080200720c */ /* 0x000fe20003f26270 */
[----:B------:R1:W3:Y:S01]  /*ca00*/  MUFU.TANH R4, R3 ;  /* 0x0000000300047308 */ /* 0x0002e20000002400 */
[----:B------:R-:W-:Y:S01]  /*ca10*/  FSEL R93, R17, -INF , !P5 ;  /* 0xff800000115d7808 */ /* 0x000fe20006800000 */
        /* <DEDUP_REMOVED lines=9> */
[----:B------:R-:W-:-:S02]  /*cab0*/  ISETP.GE.AND P4, PT, R2, R8, PT ;  /* 0x000000080200720c */ /* 0x000fc40003f86270 */
[----:B------:R-:W-:Y:S01]  /*cac0*/  IADD3 R2, R0, 0x38, RZ ;  /* 0x0000003800027810 */ /* 0x000fe20007ffe0ff */
[----:B------:R1:W3:Y:S01]  /*cad0*/  MUFU.TANH R29, R3 ;  /* 0x00000003001d7308 */ /* 0x0002e20000002400 */
[----:B------:R-:W-:Y:S02]  /*cae0*/  FSEL R92, R16, -INF , !P1 ;  /* 0xff800000105c7808 */ /* 0x000fe40004800000 */
[C---:B------:R-:W-:Y:S02]  /*caf0*/  ISETP.GE.AND P6, PT, R2.reuse, R7, PT ;  /* 0x000000070200720c */ /* 0x040fe40003fc6270 */
[----:B------:R-:W-:Y:S02]  /*cb00*/  FSEL R113, R63, -INF , !P3 ;  /* 0xff8000003f717808 */ /* 0x000fe40005800000 */
[C---:B------:R-:W-:Y:S02]  /*cb10*/  ISETP.GE.AND P5, PT, R2.reuse, R10, PT ;  /* 0x0000000a0200720c */ /* 0x040fe40003fa6270 */
[C---:B------:R-:W-:Y:S01]  /*cb20*/  ISETP.GE.AND P1, PT, R2.reuse, R9, PT ;  /* 0x000000090200720c */ /* 0x040fe20003f26270 */
[----:B------:R-:W-:Y:S01]  /*cb30*/  STL [R1], R113 ;  /* 0x0000007101007387 */ /* 0x000fe20000100800 */
[----:B------:R-:W-:Y:S01]  /*cb40*/  ISETP.GE.AND P3, PT, R2, R8, PT ;  /* 0x000000080200720c */ /* 0x000fe20003f66270 */
[----:B------:R-:W-:Y:S01]  /*cb50*/  VIADD R2, R0, 0x39 ;  /* 0x0000003900027836 */ /* 0x000fe20000000000 */
[----:B------:R-:W-:-:S02]  /*cb60*/  FSEL R132, R61, -INF , !P0 ;  /* 0xff8000003d847808 */ /* 0x000fc40004000000 */
[----:B------:R-:W-:Y:S01]  /*cb70*/  FSEL R111, R60, -INF , !P2 ;  /* 0xff8000003c6f7808 */ /* 0x000fe20005000000 */
[----:B-1----:R-:W-:Y:S01]  /*cb80*/  FMUL.FTZ R3, R120, UR15 ;  /* 0x0000000f78037c20 */ /* 0x002fe20008410000 */
[----:B------:R-:W-:Y:S01]  /*cb90*/  FSEL R24, R24, -INF , !P5 ;  /* 0xff80000018187808 */ /* 0x000fe20006800000 */
[----:B------:R-:W-:Y:S01]  /*cba0*/  STL [R1+0x28], R132 ;  /* 0x0000288401007387 */ /* 0x000fe20000100800 */
[----:B------:R-:W-:Y:S01]  /*cbb0*/  FSEL R95, R12, -INF , !P1 ;  /* 0xff8000000c5f7808 */ /* 0x000fe20004800000 */
[----:B------:R1:W-:Y:S01]  /*cbc0*/  MUFU.TANH R21, R3 ;  /* 0x0000000300157308 */ /* 0x0003e20000002400 */
[----:B------:R-:W-:Y:S01]  /*cbd0*/  ISETP.GE.AND P2, PT, R2, R10, PT ;  /* 0x0000000a0200720c */ /* 0x000fe20003f46270 */
[----:B------:R3:W-:Y:S01]  /*cbe0*/  STL [R1+0x18], R24 ;  /* 0x0000181801007387 */ /* 0x0007e20000100800 */
[----:B------:R-:W-:Y:S02]  /*cbf0*/  FSEL R94, R58, -INF , !P4 ;  /* 0xff8000003a5e7808 */ /* 0x000fe40006000000 */
[----:B--2---:R-:W-:-:S02]  /*cc00*/  FSEL R89, R11, -INF , !P3 ;  /* 0xff8000000b597808 */ /* 0x004fc40005800000 */
[C---:B------:R-:W-:Y:S02]  /*cc10*/  ISETP.GE.AND P0, PT, R2.reuse, R7, PT ;  /* 0x000000070200720c */ /* 0x040fe40003f06270 */
[----:B------:R-:W-:Y:S02]  /*cc20*/  ISETP.GE.AND P4, PT, R2, R9, PT ;  /* 0x000000090200720c */ /* 0x000fe40003f86270 */
[----:B------:R-:W-:Y:S02]  /*cc30*/  FSEL R11, R57, -INF , !P2 ;  /* 0xff800000390b7808 */ /* 0x000fe40005000000 */
[----:B------:R-:W-:-:S03]  /*cc40*/  FSEL R56, R56, -INF , !P4 ;  /* 0xff80000038387808 */ /* 0x000fc60006000000 */
[----:B------:R2:W-:Y:S01]  /*cc50*/  STL [R1+0x8], R11 ;  /* 0x0000080b01007387 */ /* 0x0005e20000100800 */
[----:B-1----:R-:W-:-:S04]  /*cc60*/  FMUL.FTZ R3, R121, UR15 ;  /* 0x0000000f79037c20 */ /* 0x002fc80008410000 */
[----:B------:R1:W-:Y:S02]  /*cc70*/  MUFU.TANH R31, R3 ;  /* 0x00000003001f7308 */ /* 0x0003e40000002400 */
[----:B-1----:R-:W-:-:S06]  /*cc80*/  FMUL.FTZ R3, R122, UR15 ;  /* 0x0000000f7a037c20 */ /* 0x002fcc0008410000 */
[----:B------:R1:W2:Y:S02]  /*cc90*/  MUFU.TANH R13, R3 ;  /* 0x00000003000d7308 */ /* 0x0002a40000002400 */
[----:B-1----:R-:W-:-:S06]  /*cca0*/  FMUL.FTZ R3, R123, UR15 ;  /* 0x0000000f7b037c20 */ /* 0x002fcc0008410000 */
[----:B------:R1:W-:Y:S02]  /*ccb0*/  MUFU.TANH R30, R3 ;  /* 0x00000003001e7308 */ /* 0x0003e40000002400 */
[----:B-1----:R-:W-:Y:S01]  /*ccc0*/  FMUL.FTZ R3, R248, UR15 ;  /* 0x0000000ff8037c20 */ /* 0x002fe20008410000 */
[----:B------:R-:W-:-:S05]  /*ccd0*/  FSEL R248, R59, -INF , !P0 ;  /* 0xff8000003bf87808 */ /* 0x000fca0004000000 */
[----:B------:R1:W-:Y:S02]  /*cce0*/  MUFU.TANH R18, R3 ;  /* 0x0000000300127308 */ /* 0x0003e40000002400 */
[----:B-1----:R-:W-:Y:S01]  /*ccf0*/  FMUL.FTZ R3, R249, UR15 ;  /* 0x0000000ff9037c20 */ /* 0x002fe20008410000 */
[----:B------:R-:W-:Y:S02]  /*cd00*/  FSEL R249, R26, -INF , !P6 ;  /* 0xff8000001af97808 */ /* 0x000fe40007000000 */
[----:B------:R-:W-:-:S03]  /*cd10*/  ISETP.GE.AND P6, PT, R2, R8, PT ;  /* 0x000000080200720c */ /* 0x000fc60003fc6270 */
[----:B------:R1:W-:Y:S01]  /*cd20*/  MUFU.TANH R28, R3 ;  /* 0x00000003001c7308 */ /* 0x0003e20000002400 */
[----:B------:R-:W-:Y:S01]  /*cd30*/  VIADD R2, R0, 0x40 ;  /* 0x0000004000027836 */ /* 0x000fe20000000000 */
[----:B----4-:R-:W-:-:S04]  /*cd40*/  FSEL R61, R54, -INF , !P6 ;  /* 0xff800000363d7808 */ /* 0x010fc80007000000 */
[C---:B------:R-:W-:Y:S02]  /*cd50*/  ISETP.GE.AND P1, PT, R2.reuse, R10, PT ;  /* 0x0000000a0200720c */ /* 0x040fe40003f26270 */
[----:B------:R-:W-:Y:S02]  /*cd60*/  ISETP.GE.AND P3, PT, R2, R9, PT ;  /* 0x000000090200720c */ /* 0x000fe40003f66270 */
[----:B---3--:R-:W-:Y:S02]  /*cd70*/  FSEL R252, R20, -INF , !P1 ;  /* 0xff80000014fc7808 */ /* 0x008fe40004800000 */
[C---:B------:R-:W-:Y:S02]  /*cd80*/  ISETP.GE.AND P5, PT, R2.reuse, R7, PT ;  /* 0x000000070200720c */ /* 0x040fe40003fa6270 */
[----:B------:R-:W-:Y:S01]  /*cd90*/  ISETP.GE.AND P0, PT, R2, R8, PT ;  /* 0x000000080200720c */ /* 0x000fe20003f06270 */
[----:B------:R-:W-:Y:S01]  /*cda0*/  VIADD R2, R0, 0x41 ;  /* 0x0000004100027836 */ /* 0x000fe20000000000 */
[----:B------:R-:W-:Y:S01]  /*cdb0*/  FSEL R60, R15, -INF , !P3 ;  /* 0xff8000000f3c7808 */ /* 0x000fe20005800000 */
[----:B-1----:R-:W-:Y:S01]  /*cdc0*/  FMUL.FTZ R3, R250, UR15 ;  /* 0x0000000ffa037c20 */ /* 0x002fe20008410000 */
[----:B------:R-:W-:-:S02]  /*cdd0*/  FSEL R241, R23, -INF , !P5 ;  /* 0xff80000017f17808 */ /* 0x000fc40006800000 */
[C---:B------:R-:W-:Y:S01]  /*cde0*/  ISETP.GE.AND P2, PT, R2.reuse, R7, PT ;  /* 0x000000070200720c */ /* 0x040fe20003f46270 */
[----:B------:R1:W3:Y:S01]  /*cdf0*/  MUFU.TANH R5, R3 ;  /* 0x0000000300057308 */ /* 0x0002e20000002400 */
        /* <DEDUP_REMOVED lines=14> */
[----:B------:R-:W-:-:S02]  /*cee0*/  FSEL R58, R37, -INF , !P6 ;  /* 0xff800000253a7808 */ /* 0x000fc40007000000 */
[----:B------:R-:W-:Y:S02]  /*cef0*/  FSEL R59, R33, -INF , !P5 ;  /* 0xff800000213b7808 */ /* 0x000fe40006800000 */
[C---:B------:R-:W-:Y:S02]  /*cf00*/  ISETP.GE.AND P6, PT, R2.reuse, R10, PT ;  /* 0x0000000a0200720c */ /* 0x040fe40003fc6270 */
[----:B------:R-:W-:Y:S02]  /*cf10*/  ISETP.GE.AND P5, PT, R2, R9, PT ;  /* 0x000000090200720c */ /* 0x000fe40003fa6270 */
[----:B------:R-:W-:Y:S02]  /*cf20*/  FSEL R243, R19, -INF , !P3 ;  /* 0xff80000013f37808 */ /* 0x000fe40005800000 */
[----:B------:R-:W-:Y:S02]  /*cf30*/  FSEL R33, R4, -INF , !P2 ;  /* 0xff80000004217808 */ /* 0x000fe40005000000 */
[----:B------:R-:W-:Y:S01]  /*cf40*/  FSEL R239, R34, -INF , !P6 ;  /* 0xff80000022ef7808 */ /* 0x000fe20007000000 */
[----:B-1----:R-:W-:-:S04]  /*cf50*/  FMUL.FTZ R3, R204, UR15 ;  /* 0x0000000fcc037c20 */ /* 0x002fc80008410000 */
        /* <DEDUP_REMOVED lines=9> */
[----:B-1----:R-:W-:Y:S01]  /*cff0*/  FMUL.FTZ R3, R245, UR15 ;  /* 0x0000000ff5037c20 */ /* 0x002fe20008410000 */
[----:B------:R-:W-:-:S05]  /*d000*/  FSEL R245, R32, -INF , !P5 ;  /* 0xff80000020f57808 */ /* 0x000fca0006800000 */
[----:B------:R1:W-:Y:S02]  /*d010*/  MUFU.TANH R24, R3 ;  /* 0x0000000300187308 */ /* 0x0003e40000002400 */
[----:B-1----:R-:W-:-:S06]  /*d020*/  FMUL.FTZ R3, R246, UR15 ;  /* 0x0000000ff6037c20 */ /* 0x002fcc0008410000 */
[----:B--2---:R1:W2:Y:S02]  /*d030*/  MUFU.TANH R11, R3 ;  /* 0x00000003000b7308 */ /* 0x0042a40000002400 */
[----:B-1----:R-:W-:Y:S01]  /*d040*/  FMUL.FTZ R3, R247, UR15 ;  /* 0x0000000ff7037c20 */ /* 0x002fe20008410000 */
[----:B------:R-:W-:Y:S02]  /*d050*/  FSEL R247, R52, -INF , !P4 ;  /* 0xff80000034f77808 */ /* 0x000fe40006000000 */
[----:B------:R-:W-:-:S03]  /*d060*/  ISETP.GE.AND P4, PT, R2, R7, PT ;  /* 0x000000070200720c */ /* 0x000fc60003f86270 */
[----:B------:R1:W-:Y:S01]  /*d070*/  MUFU.TANH R20, R3 ;  /* 0x0000000300147308 */ /* 0x0003e20000002400 */
[----:B------:R-:W-:Y:S01]  /*d080*/  FSEL R210, R35, -INF , !P4 ;  /* 0xff80000023d27808 */ /* 0x000fe20006000000 */
[----:B-1----:R-:W-:-:S06]  /*d090*/  FMUL.FTZ R3, R212, UR15 ;  /* 0x0000000fd4037c20 */ /* 0x002fcc0008410000 */
[----:B------:R1:W-:Y:S02]  /*d0a0*/  MUFU.TANH R15, R3 ;  /* 0x00000003000f7308 */ /* 0x0003e40000002400 */
[----:B-1----:R-:W-:-:S06]  /*d0b0*/  FMUL.FTZ R3, R213, UR15 ;  /* 0x0000000fd5037c20 */ /* 0x002fcc0008410000 */
[----:B------:R1:W-:Y:S02]  /*d0c0*/  MUFU.TANH R23, R3 ;  /* 0x0000000300177308 */ /* 0x0003e40000002400 */
[----:B-1----:R-:W-:Y:S01]  /*d0d0*/  FMUL.FTZ R3, R214, UR15 ;  /* 0x0000000fd6037c20 */ /* 0x002fe20008410000 */
[----:B------:R-:W-:Y:S02]  /*d0e0*/  FSEL R214, R22, -INF , !P1 ;  /* 0xff80000016d67808 */ /* 0x000fe40004800000 */
[----:B------:R-:W-:-:S03]  /*d0f0*/  ISETP.GE.AND P1, PT, R2, R8, PT ;  /* 0x000000080200720c */ /* 0x000fc60003f26270 */
[----:B------:R1:W2:Y:S01]  /*d100*/  MUFU.TANH R14, R3 ;  /* 0x00000003000e7308 */ /* 0x0002a20000002400 */
[----:B------:R-:W-:Y:S01]  /*d110*/  VIADD R2, R0, 0x50 ;  /* 0x0000005000027836 */ /* 0x000fe20000000000 */
[----:B------:R-:W-:-:S04]  /*d120*/  FSEL R29, R29, -INF , !P1 ;  /* 0xff8000001d1d7808 */ /* 0x000fc80004800000 */
[C---:B------:R-:W-:Y:S02]  /*d130*/  ISETP.GE.AND P0, PT, R2.reuse, R10, PT ;  /* 0x0000000a0200720c */ /* 0x040fe40003f06270 */
[C---:B------:R-:W-:Y:S02]  /*d140*/  ISETP.GE.AND P3, PT, R2.reuse, R7, PT ;  /* 0x000000070200720c */ /* 0x040fe40003f66270 */
[C---:B------:R-:W-:Y:S02]  /*d150*/  ISETP.GE.AND P2, PT, R2.reuse, R9, PT ;  /* 0x000000090200720c */ /* 0x040fe40003f46270 */
[----:B------:R-:W-:Y:S01]  /*d160*/  ISETP.GE.AND P4, PT, R2, R8, PT ;  /* 0x000000080200720c */ /* 0x000fe20003f86270 */
[----:B------:R-:W-:Y:S01]  /*d170*/  VIADD R2, R0, 0x51 ;  /* 0x0000005100027836 */ /* 0x000fe20000000000 */
[----:B------:R-:W-:Y:S02]  /*d180*/  FSEL R216, R13, -INF , !P0 ;  /* 0xff8000000dd87808 */ /* 0x000fe40004000000 */
[----:B------:R-:W-:Y:S01]  /*d190*/  FSEL R206, R21, -INF , !P3 ;  /* 0xff80000015ce7808 */ /* 0x000fe20005800000 */
[----:B-1----:R-:W-:Y:S01]  /*d1a0*/  FMUL.FTZ R3, R215, UR15 ;  /* 0x0000000fd7037c20 */ /* 0x002fe20008410000 */
[----:B---3--:R-:W-:-:S02]  /*d1b0*/  FSEL R251, R5, -INF , !P4 ;  /* 0xff80000005fb7808 */ /* 0x008fc40006000000 */
[C---:B------:R-:W-:Y:S01]  /*d1c0*/  ISETP.GE.AND P6, PT, R2.reuse, R7, PT ;  /* 0x000000070200720c */ /* 0x040fe20003fc6270 */
[----:B------:R1:W-:Y:S01]  /*d1d0*/  MUFU.TANH R22, R3 ;  /* 0x0000000300167308 */ /* 0x0003e20000002400 */
[C---:B------:R-:W-:Y:S02]  /*d1e0*/  ISETP.GE.AND P5, PT, R2.reuse, R10, PT ;  /* 0x0000000a0200720c */ /* 0x040fe40003fa6270 */
[C---:B------:R-:W-:Y:S02]  /*d1f0*/  ISETP.GE.AND P1, PT, R2.reuse, R9, PT ;  /* 0x000000090200720c */ /* 0x040fe40003f26270 */
[----:B------:R-:W-:Y:S02]  /*d200*/  ISETP.GE.AND P3, PT, R2, R8, PT ;  /* 0x000000080200720c */ /* 0x000fe40003f66270 */
[----:B------:R-:W-:Y:S02]  /*d210*/  IADD3 R2, R0, 0x58, RZ ;  /* 0x0000005800027810 */ /* 0x000fe40007ffe0ff */
[----:B------:R-:W-:-:S02]  /*d220*/  FSEL R242, R18, -INF , !P2 ;  /* 0xff80000012f27808 */ /* 0x000fc40005000000 */
[C---:B------:R-:W-:Y:S02]  /*d230*/  ISETP.GE.AND P0, PT, R2.reuse, R7, PT ;  /* 0x000000070200720c */ /* 0x040fe40003f06270 */
[----:B------:R-:W-:Y:S02]  /*d240*/  ISETP.GE.AND P4, PT, R2, R9, PT ;  /* 0x000000090200720c */ /* 0x000fe40003f86270 */
[----:B----4-:R-:W-:Y:S01]  /*d250*/  FSEL R120, R17, -INF , !P0 ;  /* 0xff80000011787808 */ /* 0x010fe20004000000 */
[----:B-1----:R-:W-:Y:S01]  /*d260*/  FMUL.FTZ R3, R200, UR15 ;  /* 0x0000000fc8037c20 */ /* 0x002fe20008410000 */
[----:B------:R-:W-:Y:S02]  /*d270*/  ISETP.GE.AND P2, PT, R2, R10, PT ;  /* 0x0000000a0200720c */ /* 0x000fe40003f46270 */
[----:B------:R-:W-:Y:S01]  /*d280*/  FSEL R215, R12, -INF , !P4 ;  /* 0xff8000000cd77808 */ /* 0x000fe20006000000 */
[----:B------:R1:W3:Y:S01]  /*d290*/  MUFU.TANH R6, R3 ;  /* 0x0000000300067308 */ /* 0x0002e20000002400 */
[----:B------:R-:W-:-:S02]  /*d2a0*/  FSEL R212, R30, -INF , !P5 ;  /* 0xff8000001ed47808 */ /* 0x000fc40006800000 */
[----:B------:R-:W-:Y:S02]  /*d2b0*/  FSEL R219, R28, -INF , !P1 ;  /* 0xff8000001cdb7808 */ /* 0x000fe40004800000 */
[----:B------:R-:W-:Y:S02]  /*d2c0*/  FSEL R246, R25, -INF , !P3 ;  /* 0xff80000019f67808 */ /* 0x000fe40005800000 */
[----:B------:R-:W-:Y:S01]  /*d2d0*/  FSEL R207, R16, -INF , !P2 ;  /* 0xff80000010cf7808 */ /* 0x000fe20005000000 */
[----:B-1----:R-:W-:-:S04]  /*d2e0*/  FMUL.FTZ R3, R201, UR15 ;  /* 0x0000000fc9037c20 */ /* 0x002fc80008410000 */
[----:B------:R1:W-:Y:S02]  /*d2f0*/  MUFU.TANH R19, R3 ;  /* 0x0000000300137308 */ /* 0x0003e40000002400 */
[----:B-1----:R-:W-:-:S06]  /*d300*/  FMUL.FTZ R3, R202, UR15 ;  /* 0x0000000fca037c20 */ /* 0x002fcc0008410000 */
[----:B------:R1:W4:Y:S02]  /*d310*/  MUFU.TANH R4, R3 ;  /* 0x0000000300047308 */ /* 0x0003240000002400 */
[----:B-1----:R-:W-:Y:S01]  /*d320*/  FMUL.FTZ R3, R203, UR15 ;  /* 0x0000000fcb037c20 */ /* 0x002fe20008410000 */
[----:B------:R-:W-:Y:S02]  /*d330*/  FSEL R203, R31, -INF , !P6 ;  /* 0xff8000001fcb7808 */ /* 0x000fe40007000000 */
[----:B------:R-:W-:-:S03]  /*d340*/  ISETP.GE.AND P6, PT, R2, R8, PT ;  /* 0x000000080200720c */ /* 0x000fc60003fc6270 */
[----:B------:R1:W4:Y:S01]  /*d350*/  MUFU.TANH R13, R3 ;  /* 0x00000003000d7308 */ /* 0x0003220000002400 */
[----:B------:R-:W-:-:S05]  /*d360*/  VIADD R2, R0, 0x59 ;  /* 0x0000005900027836 */ /* 0x000fca0000000000 */
[C---:B------:R-:W-:Y:S02]  /*d370*/  ISETP.GE.AND P5, PT, R2.reuse, R7, PT ;  /* 0x000000070200720c */ /* 0x040fe40003fa6270 */
[C---:B------:R-:W-:Y:S02]  /*d380*/  ISETP.GE.AND P1, PT, R2.reuse, R10, PT ;  /* 0x0000000a0200720c */ /* 0x040fe40003f26270 */
[C---:B------:R-:W-:Y:S02]  /*d390*/  ISETP.GE.AND P3, PT, R2.reuse, R9, PT ;  /* 0x000000090200720c */ /* 0x040fe40003f66270 */
[----:B------:R-:W-:Y:S01]  /*d3a0*/  ISETP.GE.AND P0, PT, R2, R8, PT ;  /* 0x000000080200720c */ /* 0x000fe20003f06270 */
[----:B------:R-:W-:Y:S02]  /*d3b0*/  VIADD R2, R0, 0x60 ;  /* 0x0000006000027836 */ /* 0x000fe40000000000 */
[----:B-1----:R-:W-:Y:S01]  /*d3c0*/  FMUL.FTZ R3, R124, UR15 ;  /* 0x0000000f7c037c20 */ /* 0x002fe20008410000 */
[----:B--2---:R-:W-:-:S02]  /*d3d0*/  FSEL R244, R11, -INF , !P6 ;  /* 0xff8000000bf47808 */ /* 0x004fc40007000000 */
[C---:B------:R-:W-:Y:S01]  /*d3e0*/  ISETP.GE.AND P4, PT, R2.reuse, R10, PT ;  /* 0x0000000a0200720c */ /* 0x040fe20003f86270 */
[----:B------:R1:W-:Y:S01]  /*d3f0*/  MUFU.TANH R5, R3 ;  /* 0x0000000300057308 */ /* 0x0003e20000002400 */
[----:B------:R-:W-:Y:S02]  /*d400*/  FSEL R66, R27, -INF , !P5 ;  /* 0xff8000001b427808 */ /* 0x000fe40006800000 */
[----:B------:R-:W-:Y:S01]  /*d410*/  ISETP.GE.AND P2, PT, R2, R7, PT ;  /* 0x000000070200720c */ /* 0x000fe20003f46270 */
[----:B-1----:R-:W-:-:S04]  /*d420*/  FMUL.FTZ R3, R125, UR15 ;  /* 0x0000000f7d037c20 */ /* 0x002fc80008410000 */
[----:B------:R1:W-:Y:S02]  /*d430*/  MUFU.TANH R21, R3 ;  /* 0x0000000300157308 */ /* 0x0003e40000002400 */
[----:B-1----:R-:W-:-:S06]  /*d440*/  FMUL.FTZ R3, R126, UR15 ;  /* 0x0000000f7e037c20 */ /* 0x002fcc0008410000 */
[----:B------:R1:W-:Y:S02]  /*d450*/  MUFU.TANH R17, R3 ;  /* 0x0000000300117308 */ /* 0x0003e40000002400 */
[----:B-1----:R-:W-:-:S06]  /*d460*/  FMUL.FTZ R3, R127, UR15 ;  /* 0x0000000f7f037c20 */ /* 0x002fcc0008410000 */
[----:B------:R1:W-:Y:S02]  /*d470*/  MUFU.TANH R18, R3 ;  /* 0x0000000300127308 */ /* 0x0003e40000002400 */
[----:B-1----:R-:W-:Y:S01]  /*d480*/  FMUL.FTZ R3, R138, UR15 ;  /* 0x0000000f8a037c20 */ /* 0x002fe20008410000 */
[----:B------:R-:W-:Y:S01]  /*d490*/  FSEL R202, R14, -INF , !P4 ;  /* 0xff8000000eca7808 */ /* 0x000fe20006000000 */
[----:B------:R-:W-:Y:S01]  /*d4a0*/  IMAD.MOV.U32 R35, RZ, RZ, R91 ;  /* 0x000000ffff237224 */ /* 0x000fe200078e005b */
[----:B------:R-:W-:-:S03]  /*d4b0*/  ISETP.GE.AND P6, PT, R2, R9, PT ;  /* 0x000000090200720c */ /* 0x000fc60003fc6270 */
[----:B------:R1:W2:Y:S01]  /*d4c0*/  MUFU.TANH R12, R3 ;  /* 0x00000003000c7308 */ /* 0x0002a20000002400 */
[----:B------:R-:W-:Y:S01]  /*d4d0*/  ISETP.GE.AND P5, PT, R2, R8, PT ;  /* 0x000000080200720c */ /* 0x000fe20003fa6270 */
[----:B------:R-:W-:Y:S01]  /*d4e0*/  VIADD R2, R0, 0x61 ;  /* 0x0000006100027836 */ /* 0x000fe20000000000 */
[----:B------:R-:W-:Y:S01]  /*d4f0*/  FSEL R205, R26, -INF , !P1 ;  /* 0xff8000001acd7808 */ /* 0x000fe20004800000 */
[----:B------:R2:W5:Y:S01]  /*d500*/  LDL.LU R138, [R1+0xc0] ;  /* 0x0000c000018a7983 */ /* 0x0005620000300800 */
[----:B-1----:R-:W-:Y:S01]  /*d510*/  FMUL.FTZ R3, R137, UR15 ;  /* 0x0000000f89037c20 */ /* 0x002fe20008410000 */
[----:B---3--:R-:W-:Y:S02]  /*d520*/  FSEL R209, R6, -INF , !P6 ;  /* 0xff80000006d17808 */ /* 0x008fe40007000000 */
[----:B------:R1:W5:Y:S01]  /*d530*/  LDL.LU R137, [R1+0xbc] ;  /* 0x0000bc0001897983 */ /* 0x0003620000300800 */
[----:B------:R-:W-:Y:S01]  /*d540*/  FSEL R211, R24, -INF , !P3 ;  /* 0xff80000018d37808 */ /* 0x000fe20005800000 */
[----:B------:R3:W-:Y:S01]  /*d550*/  MUFU.TANH R16, R3 ;  /* 0x0000000300107308 */ /* 0x0007e20000002400 */
[----:B------:R-:W-:-:S02]  /*d560*/  FSEL R240, R20, -INF , !P0 ;  /* 0xff80000014f07808 */ /* 0x000fc40004000000 */
[----:B------:R-:W-:Y:S02]  /*d570*/  FSEL R65, R15, -INF , !P2 ;  /* 0xff8000000f417808 */ /* 0x000fe40005000000 */
[C---:B------:R-:W-:Y:S02]  /*d580*/  ISETP.GE.AND P1, PT, R2.reuse, R7, PT ;  /* 0x000000070200720c */ /* 0x040fe40003f26270 */
[----:B------:R-:W-:Y:S01]  /*d590*/  ISETP.GE.AND P3, PT, R2, R10, PT ;  /* 0x0000000a0200720c */ /* 0x000fe20003f66270 */
[----:B---3--:R-:W-:Y:S01]  /*d5a0*/  FMUL.FTZ R3, R136, UR15 ;  /* 0x0000000f88037c20 */ /* 0x008fe20008410000 */
[C---:B------:R-:W-:Y:S01]  /*d5b0*/  ISETP.GE.AND P0, PT, R2.reuse, R9, PT ;  /* 0x000000090200720c */ /* 0x040fe20003f06270 */
[----:B------:R1:W5:Y:S01]  /*d5c0*/  LDL.LU R136, [R1+0xb8] ;  /* 0x0000b80001887983 */ /* 0x0003620000300800 */
[----:B------:R-:W-:Y:S01]  /*d5d0*/  ISETP.GE.AND P2, PT, R2, R8, PT ;  /* 0x000000080200720c */ /* 0x000fe20003f46270 */
[----:B------:R3:W1:Y:S01]  /*d5e0*/  MUFU.TANH R11, R3 ;  /* 0x00000003000b7308 */ /* 0x0006620000002400 */
[----:B------:R-:W-:Y:S01]  /*d5f0*/  VIADD R2, R0, 0x68 ;  /* 0x0000006800027836 */ /* 0x000fe20000000000 */
[----:B----4-:R-:W-:Y:S01]  /*d600*/  FSEL R217, R4, -INF , !P5 ;  /* 0xff80000004d97808 */ /* 0x010fe20006800000 */
[----:B------:R-:W-:Y:S01]  /*d610*/  VIADD R4, R0, 0x70 ;  /* 0x0000007000047836 */ /* 0x000fe20000000000 */
[----:B------:R-:W-:Y:S01]  /*d620*/  FSEL R213, R13, -INF , !P2 ;  /* 0xff8000000dd57808 */ /* 0x000fe20005000000 */
[----:B------:R-:W-:Y:S01]  /*d630*/  IMAD.MOV.U32 R37, RZ, RZ, R114 ;  /* 0x000000ffff257224 */ /* 0x000fe200078e0072 */
[C---:B------:R-:W-:Y:S01]  /*d640*/  ISETP.GE.AND P4, PT, R2.reuse, R7, PT ;  /* 0x000000070200720c */ /* 0x040fe20003f86270 */
[----:B------:R-:W-:Y:S01]  /*d650*/  IMAD.MOV.U32 R62, RZ, RZ, R115 ;  /* 0x000000ffff3e7224 */ /* 0x000fe200078e0073 */
[----:B------:R-:W-:-:S02]  /*d660*/  ISETP.GE.AND P5, PT, R2, R9, PT ;  /* 0x000000090200720c */ /* 0x000fc40003fa6270 */
[----:B------:R-:W-:Y:S02]  /*d670*/  FSEL R64, R23, -INF , !P1 ;  /* 0xff80000017407808 */ /* 0x000fe40004800000 */
[C---:B------:R-:W-:Y:S02]  /*d680*/  ISETP.GE.AND P6, PT, R2.reuse, R10, PT ;  /* 0x0000000a0200720c */ /* 0x040fe40003fc6270 */
[----:B------:R-:W-:Y:S01]  /*d690*/  ISETP.GE.AND P1, PT, R2, R8, PT ;  /* 0x000000080200720c */ /* 0x000fe20003f26270 */
[----:B------:R-:W-:Y:S01]  /*d6a0*/  VIADD R2, R0, 0x69 ;  /* 0x0000006900027836 */ /* 0x000fe20000000000 */
[----:B--2---:R-:W-:Y:S01]  /*d6b0*/  FSEL R201, R12, -INF , !P5 ;  /* 0xff8000000cc97808 */ /* 0x004fe20006800000 */
[----:B---3--:R-:W-:Y:S01]  /*d6c0*/  FMUL.FTZ R3, R116, UR15 ;  /* 0x0000000f74037c20 */ /* 0x008fe20008410000 */
[----:B------:R-:W-:Y:S02]  /*d6d0*/  FSEL R200, R22, -INF , !P3 ;  /* 0xff80000016c87808 */ /* 0x000fe40005800000 */
[----:B------:R-:W-:Y:S01]  /*d6e0*/  FSEL R204, R19, -INF , !P0 ;  /* 0xff80000013cc7808 */ /* 0x000fe20004000000 */
[----:B------:R2:W3:Y:S01]  /*d6f0*/  MUFU.TANH R14, R3 ;  /* 0x00000003000e7308 */ /* 0x0004e20000002400 */
[----:B------:R-:W-:-:S02]  /*d700*/  ISETP.GE.AND P3, PT, R2, R7, PT ;  /* 0x000000070200720c */ /* 0x000fc40003f66270 */
[C---:B------:R-:W-:Y:S02]  /*d710*/  ISETP.GE.AND P0, PT, R2.reuse, R10, PT ;  /* 0x0000000a0200720c */ /* 0x040fe40003f06270 */
[----:B------:R-:W-:Y:S02]  /*d720*/  ISETP.GE.AND P2, PT, R2, R9, PT ;  /* 0x000000090200720c */ /* 0x000fe40003f46270 */
[----:B-1----:R-:W-:Y:S02]  /*d730*/  FSEL R208, R11, -INF , !P1 ;  /* 0xff8000000bd07808 */ /* 0x002fe40004800000 */
[----:B------:R-:W-:Y:S02]  /*d740*/  FSEL R133, R17, -INF , !P6 ;  /* 0xff80000011857808 */ /* 0x000fe40007000000 */
[----:B------:R-:W-:Y:S02]  /*d750*/  FSEL R116, R21, -INF , !P3 ;  /* 0xff80000015747808 */ /* 0x000fe40005800000 */
[----:B------:R-:W-:-:S02]  /*d760*/  ISETP.GE.AND P6, PT, R4, R7, PT ;  /* 0x000000070400720c */ /* 0x000fc40003fc6270 */
[----:B------:R-:W-:Y:S01]  /*d770*/  FSEL R130, R18, -INF , !P0 ;  /* 0xff80000012827808 */ /* 0x000fe20004000000 */
[----:B--2---:R-:W-:Y:S01]  /*d780*/  FMUL.FTZ R3, R117, UR15 ;  /* 0x0000000f75037c20 */ /* 0x004fe20008410000 */
[----:B------:R-:W-:Y:S01]  /*d790*/  FSEL R117, R5, -INF , !P4 ;  /* 0xff80000005757808 */ /* 0x000fe20006000000 */
[----:B------:R-:W-:Y:S01]  /*d7a0*/  FMUL.FTZ R5, R118, UR15 ;  /* 0x0000000f76057c20 */ /* 0x000fe20008410000 */
[----:B------:R-:W-:Y:S01]  /*d7b0*/  ISETP.GE.AND P4, PT, R2, R8, PT ;  /* 0x000000080200720c */ /* 0x000fe20003f86270 */
[----:B------:R1:W-:Y:S01]  /*d7c0*/  MUFU.TANH R6, R3 ;  /* 0x0000000300067308 */ /* 0x0003e20000002400 */
[----:B------:R-:W-:Y:S01]  /*d7d0*/  VIADD R2, R0, 0x78 ;  /* 0x0000007800027836 */ /* 0x000fe20000000000 */
[----:B------:R-:W-:Y:S02]  /*d7e0*/  ISETP.GE.AND P0, PT, R4, R10, PT ;  /* 0x0000000a0400720c */ /* 0x000fe40003f06270 */
[----:B------:R-:W-:Y:S02]  /*d7f0*/  FSEL R134, R16, -INF , !P2 ;  /* 0xff80000010867808 */ /* 0x000fe40005000000 */
[----:B------:R-:W-:-:S02]  /*d800*/  ISETP.GE.AND P1, PT, R2, R7, PT ;  /* 0x000000070200720c */ /* 0x000fc40003f26270 */
[----:B------:R2:W4:Y:S01]  /*d810*/  MUFU.TANH R12, R5 ;  /* 0x00000005000c7308 */ /* 0x0005220000002400 */
[----:B---3--:R-:W-:Y:S02]  /*d820*/  FSEL R115, R14, -INF , !P6 ;  /* 0xff8000000e737808 */ /* 0x008fe40007000000 */
[----:B------:R-:W-:Y:S01]  /*d830*/  ISETP.GE.AND P6, PT, R2, R10, PT ;  /* 0x0000000a0200720c */ /* 0x000fe20003fc6270 */
[----:B-1----:R-:W-:-:S04]  /*d840*/  FMUL.FTZ R3, R100, UR15 ;  /* 0x0000000f64037c20 */ /* 0x002fc80008410000 */
[----:B------:R1:W3:Y:S01]  /*d850*/  MUFU.TANH R15, R3 ;  /* 0x00000003000f7308 */ /* 0x0002e20000002400 */
[----:B--2---:R-:W-:Y:S01]  /*d860*/  FMUL.FTZ R5, R119, UR15 ;  /* 0x0000000f77057c20 */ /* 0x004fe20008410000 */
[----:B----4-:R-:W-:-:S06]  /*d870*/  FSEL R127, R12, -INF , !P0 ;  /* 0xff8000000c7f7808 */ /* 0x010fcc0004000000 */
[----:B------:R2:W-:Y:S01]  /*d880*/  MUFU.TANH R11, R5 ;  /* 0x00000005000b7308 */ /* 0x0005e20000002400 */
[----:B-1----:R-:W-:Y:S01]  /*d890*/  FMUL.FTZ R3, R101, UR15 ;  /* 0x0000000f65037c20 */ /* 0x002fe20008410000 */
[----:B------:R-:W-:Y:S01]  /*d8a0*/  IMAD.MOV.U32 R101, RZ, RZ, R90 ;  /* 0x000000ffff657224 */ /* 0x000fe200078e005a */
[----:B---3--:R-:W-:-:S05]  /*d8b0*/  FSEL R90, R15, -INF , !P1 ;  /* 0xff8000000f5a7808 */ /* 0x008fca0004800000 */
[----:B------:R1:W3:Y:S01]  /*d8c0*/  MUFU.TANH R13, R3 ;  /* 0x00000003000d7308 */ /* 0x0002e20000002400 */
[----:B------:R-:W-:Y:S01]  /*d8d0*/  ISETP.GE.AND P1, PT, R4, R9, PT ;  /* 0x000000090400720c */ /* 0x000fe20003f26270 */
[----:B--2---:R-:W-:Y:S01]  /*d8e0*/  FMUL.FTZ R5, R102, UR15 ;  /* 0x0000000f66057c20 */ /* 0x004fe20008410000 */
[----:B------:R-:W-:Y:S01]  /*d8f0*/  IMAD.MOV.U32 R102, RZ, RZ, R128 ;  /* 0x000000ffff667224 */ /* 0x000fe200078e0080 */
[C---:B-1----:R-:W-:Y:S01]  /*d900*/  IADD3 R3, R0.reuse, 0x71, RZ ;  /* 0x0000007100037810 */ /* 0x042fe20007ffe0ff */
[----:B------:R-:W-:-:S03]  /*d910*/  VIADD R0, R0, 0x79 ;  /* 0x0000007900007836 */ /* 0x000fc60000000000 */
[-C--:B------:R-:W-:Y:S02]  /*d920*/  ISETP.GE.AND P5, PT, R3, R7.reuse, PT ;  /* 0x000000070300720c */ /* 0x080fe40003fa6270 */
[----:B------:R-:W-:Y:S02]  /*d930*/  ISETP.GE.AND P3, PT, R0, R7, PT ;  /* 0x000000070000720c */ /* 0x000fe40003f66270 */
[----:B------:R-:W-:Y:S01]  /*d940*/  FSEL R91, R6, -INF , !P5 ;  /* 0xff800000065b7808 */ /* 0x000fe20006800000 */
[----:B------:R-:W-:Y:S01]  /*d950*/  FMUL.FTZ R6, R103, UR15 ;  /* 0x0000000f67067c20 */ /* 0x000fe20008410000 */
[----:B------:R1:W2:Y:S01]  /*d960*/  MUFU.TANH R7, R5 ;  /* 0x0000000500077308 */ /* 0x0002a20000002400 */
[----:B---3--:R-:W-:Y:S02]  /*d970*/  FSEL R88, R13, -INF , !P3 ;  /* 0xff8000000d587808 */ /* 0x008fe40005800000 */
[----:B------:R-:W-:Y:S02]  /*d980*/  ISETP.GE.AND P3, PT, R4, R8, PT ;  /* 0x000000080400720c */ /* 0x000fe40003f66270 */
[----:B------:R-:W-:-:S02]  /*d990*/  ISETP.GE.AND P5, PT, R0, R10, PT ;  /* 0x0000000a0000720c */ /* 0x000fc40003fa6270 */
[C---:B------:R-:W-:Y:S01]  /*d9a0*/  ISETP.GE.AND P2, PT, R3.reuse, R10, PT ;  /* 0x0000000a0300720c */ /* 0x040fe20003f46270 */
[----:B------:R-:W3:Y:S01]  /*d9b0*/  MUFU.TANH R6, R6 ;  /* 0x0000000600067308 */ /* 0x000ee20000002400 */
[----:B------:R-:W-:Y:S02]  /*d9c0*/  ISETP.GE.AND P0, PT, R3, R9, PT ;  /* 0x000000090300720c */ /* 0x000fe40003f06270 */
[----:B------:R-:W-:Y:S02]  /*d9d0*/  FSEL R126, R11, -INF , !P2 ;  /* 0xff8000000b7e7808 */ /* 0x000fe40005000000 */
[----:B------:R-:W-:Y:S02]  /*d9e0*/  ISETP.GE.AND P2, PT, R3, R8, PT ;  /* 0x000000080300720c */ /* 0x000fe40003f46270 */
[----:B-1----:R-:W-:Y:S02]  /*d9f0*/  FMNMX.FTZ R5, R74, R36, !PT ;  /* 0x000000244a057209 */ /* 0x002fe40007810000 */
[----:B--2---:R-:W-:-:S02]  /*da00*/  FSEL R124, R7, -INF , !P6 ;  /* 0xff800000077c7808 */ /* 0x004fc40007000000 */
[----:B------:R-:W-:Y:S02]  /*da10*/  FMNMX.FTZ R5, R41, R5, !PT ;  /* 0x0000000529057209 */ /* 0x000fe40007810000 */
[----:B------:R-:W-:Y:S02]  /*da20*/  ISETP.GE.AND P6, PT, R2, R9, PT ;  /* 0x000000090200720c */ /* 0x000fe40003fc6270 */
[----:B------:R-:W-:Y:S02]  /*da30*/  FMNMX.FTZ R5, R39, R5, !PT ;  /* 0x0000000527057209 */ /* 0x000fe40007810000 */
[----:B---3--:R-:W-:Y:S02]  /*da40*/  FSEL R122, R6, -INF , !P5 ;  /* 0xff800000067a7808 */ /* 0x008fe40006800000 */
[----:B------:R-:W-:Y:S01]  /*da50*/  FMNMX.FTZ R4, R38, R5, !PT ;  /* 0x0000000526047209 */ /* 0x000fe20007810000 */
[----:B------:R-:W-:Y:S01]  /*da60*/  FMUL.FTZ R5, R72, UR15 ;  /* 0x0000000f48057c20 */ /* 0x000fe20008410000 */
[----:B------:R-:W-:Y:S01]  /*da70*/  ISETP.GE.AND P5, PT, R0, R9, PT ;  /* 0x000000090000720c */ /* 0x000fe20003fa6270 */
[----:B------:R1:W5:Y:S01]  /*da80*/  LDL.LU R72, [R1+0xb4] ;  /* 0x0000b40001487983 */ /* 0x0003620000300800 */
[----:B------:R-:W-:Y:S01]  /*da90*/  FMNMX.FTZ R4, R81, R4, !PT ;  /* 0x0000000451047209 */ /* 0x000fe20007810000 */
[----:B------:R2:W-:Y:S03]  /*daa0*/  MUFU.TANH R6, R5 ;  /* 0x0000000500067308 */ /* 0x0005e60000002400 */
[----:B------:R-:W-:-:S04]  /*dab0*/  FMNMX.FTZ R3, R77, R4, !PT ;  /* 0x000000044d037209 */ /* 0x000fc80007810000 */
[----:B------:R-:W-:Y:S02]  /*dac0*/  FMNMX.FTZ R4, R71, R3, !PT ;  /* 0x0000000347047209 */ /* 0x000fe40007810000 */
[----:B------:R-:W-:Y:S02]  /*dad0*/  FMNMX.FTZ R3, R73, R40, !PT ;  /* 0x0000002849037209 */ /* 0x000fe40007810000 */
[----:B------:R-:W-:Y:S02]  /*dae0*/  FMNMX.FTZ R4, R67, R4, !PT ;  /* 0x0000000443047209 */ /* 0x000fe40007810000 */
[----:B------:R-:W-:Y:S02]  /*daf0*/  FMNMX.FTZ R3, R44, R3, !PT ;  /* 0x000000032c037209 */ /* 0x000fe40007810000 */
[----:B------:R-:W-:Y:S01]  /*db00*/  FMNMX.FTZ R4, R102, R4, !PT ;  /* 0x0000000466047209 */ /* 0x000fe20007810000 */
[----:B--2---:R-:W-:Y:S01]  /*db10*/  FMUL.FTZ R5, R69, UR15 ;  /* 0x0000000f45057c20 */ /* 0x004fe20008410000 */
[----:B------:R-:W-:Y:S01]  /*db20*/  FMNMX.FTZ R3, R43, R3, !PT ;  /* 0x000000032b037209 */ /* 0x000fe20007810000 */
[----:B------:R1:W5:Y:S01]  /*db30*/  LDL.LU R69, [R1+0xb0] ;  /* 0x0000b00001457983 */ /* 0x0003620000300800 */
[----:B------:R-:W-:-:S02]  /*db40*/  FMNMX.FTZ R4, R37, R4, !PT ;  /* 0x0000000425047209 */ /* 0x000fc40007810000 */
[----:B------:R-:W-:Y:S02]  /*db50*/  FMNMX.FTZ R3, R42, R3, !PT ;  /* 0x000000032a037209 */ /* 0x000fe40007810000 */
[----:B------:R-:W-:Y:S01]  /*db60*/  FMNMX.FTZ R4, R96, R4, !PT ;  /* 0x0000000460047209 */ /* 0x000fe20007810000 */
[----:B------:R-:W2:Y:S01]  /*db70*/  MUFU.TANH R5, R5 ;  /* 0x0000000500057308 */ /* 0x000ea20000002400 */
        /* <DEDUP_REMOVED lines=10> */
[----:B--2---:R-:W-:Y:S02]  /*dc20*/  FSEL R113, R5, -INF , !P0 ;  /* 0xff80000005717808 */ /* 0x004fe40004000000 */
[----:B------:R-:W-:Y:S02]  /*dc30*/  PLOP3.LUT P0, PT, PT, PT, UP0, 0x80, 0x0 ;  /* 0x000000000000781c */ /* 0x000fe40003f0f008 */
[----:B------:R-:W-:Y:S02]  /*dc40*/  FMNMX.FTZ R3, R99, R3, !PT ;  /* 0x0000000363037209 */ /* 0x000fe40007810000 */
[----:B------:R-:W-:Y:S02]  /*dc50*/  FMNMX.FTZ R4, R241, R4, !PT ;  /* 0x00000004f1047209 */ /* 0x000fe40007810000 */
[----:B------:R-:W-:Y:S02]  /*dc60*/  FSEL R114, R6, -INF , !P1 ;  /* 0xff80000006727808 */ /* 0x000fe40004800000 */
[----:B------:R-:W-:-:S02]  /*dc70*/  ISETP.GE.AND P1, PT, R2, R8, PT ;  /* 0x000000080200720c */ /* 0x000fc40003f26270 */
[----:B------:R-:W-:Y:S02]  /*dc80*/  FMNMX.FTZ R2, R35, R3, !PT ;  /* 0x0000000323027209 */ /* 0x000fe40007810000 */
[----:B------:R-:W-:Y:S02]  /*dc90*/  FMNMX.FTZ R3, R218, R4, !PT ;  /* 0x00000004da037209 */ /* 0x000fe40007810000 */
[----:B------:R-:W-:Y:S02]  /*dca0*/  FMNMX.FTZ R2, R98, R2, !PT ;  /* 0x0000000262027209 */ /* 0x000fe40007810000 */
[----:B------:R-:W-:Y:S02]  /*dcb0*/  FMNMX.FTZ R3, R214, R3, !PT ;  /* 0x00000003d6037209 */ /* 0x000fe40007810000 */
[----:B------:R-:W-:Y:S02]  /*dcc0*/  FMNMX.FTZ R5, R112, R2, !PT ;  /* 0x0000000270057209 */ /* 0x000fe40007810000 */
[----:B------:R-:W-:Y:S01]  /*dcd0*/  FMNMX.FTZ R6, R210, R3, !PT ;  /* 0x00000003d2067209 */ /* 0x000fe20007810000 */
[----:B-1----:R-:W-:Y:S06]  /*dce0*/  @!P0 BRA `(.L_x_115) ;  /* 0x0000000000b08947 */ /* 0x002fec0003800000 */
        /* <DEDUP_REMOVED lines=22> */
[----:B-1----:R-:W-:-:S04]  /*de50*/  IADD3 R2, P0, R2, UR6, RZ ;  /* 0x0000000602027c10 */ /* 0x002fc8000ff1e0ff */
[----:B------:R-:W-:-:S05]  /*de60*/  IADD3.X R3, R3, UR7, RZ, P0, !PT ;  /* 0x0000000703037c10 */ /* 0x000fca00087fe4ff */
        /* <DEDUP_REMOVED lines=18> */
[----:B------:R1:W-:Y:S04]  /*df90*/  LDGSTS.E.BYPASS.LTC128B.128 [R238+0x7800], desc[UR16][R2.64] ;  /* 0x0780000002ee7fae */ /* 0x0003e8000b901d50 */
[----:B------:R-:W0:Y:S02]  /*dfa0*/  LDGDEPBAR ;  /* 0x00000000000079af */ /* 0x000e240000000000 */
.L_x_115:
[----:B-1----:R-:W2:Y:S04]  /*dfb0*/  LDL.LU R2, [R1+0x50] ;  /* 0x0000500001027983 */ /* 0x002ea80000300800 */
[----:B------:R1:W-:Y:S01]  /*dfc0*/  STL [R1+0xd4], R232 ;  /* 0x0000d4e801007387 */ /* 0x0003e20000100800 */
[----:B------:R-:W-:Y:S02]  /*dfd0*/  FMNMX.FTZ R3, R132, R5, !PT ;  /* 0x0000000584037209 */ /* 0x000fe40007810000 */
[----:B------:R-:W-:Y:S02]  /*dfe0*/  ISETP.GE.AND P0, PT, R0, R8, PT ;  /* 0x000000080000720c */ /* 0x000fe40003f06270 */
[----:B------:R-:W-:Y:S02]  /*dff0*/  MOV R21, R93 ;  /* 0x0000005d00157202 */ /* 0x000fe40000000f00 */
[----:B------:R-:W-:-:S02]  /*e000*/  MOV R100, R95 ;  /* 0x0000005f00647202 */ /* 0x000fc40000000f00 */
[----:B------:R-:W-:Y:S01]  /*e010*/  MOV R20, R56 ;  /* 0x0000003800147202 */ /* 0x000fe20000000f00 */
[----:B------:R-:W-:Y:S01]  /*e020*/  IMAD.MOV.U32 R22, RZ, RZ, R92 ;  /* 0x000000ffff167224 */ /* 0x000fe200078e005c */
[----:B------:R-:W-:Y:S01]  /*e030*/  MOV R103, R94 ;  /* 0x0000005e00677202 */ /* 0x000fe20000000f00 */
[----:B------:R-:W-:Y:S01]  /*e040*/  IMAD.MOV.U32 R26, RZ, RZ, R59 ;  /* 0x000000ffff1a7224 */ /* 0x000fe200078e003b */
[----:B------:R-:W-:Y:S04]  /*e050*/  LDSM.16.MT88.4 R16, [R220+0x8000] ;  /* 0x00800000dc10783b */ /* 0x000fe80000004200 */
[----:B-1----:R-:W3:Y:S04]  /*e060*/  LDL.LU R232, [R1+0x18] ;  /* 0x0000180001e87983 */ /* 0x002ee80000300800 */
[----:B------:R1:W-:Y:S04]  /*e070*/  STL [R1+0xd0], R231 ;  /* 0x0000d0e701007387 */ /* 0x0003e80000100800 */
[----:B-1----:R-:W4:Y:S04]  /*e080*/  LDL.LU R231, [R1+0x8] ;  /* 0x0000080001e77983 */ /* 0x002f280000300800 */
        /* <DEDUP_REMOVED lines=8> */
[----:B------:R-:W4:Y:S04]  /*e110*/  LDL.LU R11, [R1+0x3c] ;  /* 0x00003c00010b7983 */ /* 0x000f280000300800 */
[----:B------:R-:W4:Y:S04]  /*e120*/  LDL.LU R7, [R1+0x54] ;  /* 0x0000540001077983 */ /* 0x000f280000300800 */
[----:B------:R-:W4:Y:S04]  /*e130*/  LDL.LU R9, [R1+0x48] ;  /* 0x0000480001097983 */ /* 0x000f280000300800 */
[----:B------:R-:W4:Y:S04]  /*e140*/  LDL.LU R14, [R1+0x4c] ;  /* 0x00004c00010e7983 */ /* 0x000f280000300800 */
[----:B------:R-:W4:Y:S01]  /*e150*/  LDL.LU R13, [R1+0x58] ;  /* 0x00005800010d7983 */ /* 0x000f220000300800 */
[----:B-----5:R-:W-:-:S02]  /*e160*/  FMNMX.FTZ R0, R72, R45, !PT ;  /* 0x0000002d48007209 */ /* 0x020fc40007810000 */
[----:B-1----:R-:W-:Y:S01]  /*e170*/  MOV R224, R58 ;  /* 0x0000003a00e07202 */ /* 0x002fe20000000f00 */
[----:B------:R-:W4:Y:S01]  /*e180*/  LDL.LU R12, [R1+0x5c] ;  /* 0x00005c00010c7983 */ /* 0x000f220000300800 */
[----:B------:R-:W-:Y:S02]  /*e190*/  FMNMX.FTZ R0, R49, R0, !PT ;  /* 0x0000000031007209 */ /* 0x000fe40007810000 */
[----:B------:R-:W-:Y:S02]  /*e1a0*/  MOV R135, R89 ;  /* 0x0000005900877202 */ /* 0x000fe40000000f00 */
[----:B------:R-:W-:Y:S02]  /*e1b0*/  FMNMX.FTZ R0, R47, R0, !PT ;  /* 0x000000002f007209 */ /* 0x000fe40007810000 */
[----:B--2---:R-:W-:Y:S02]  /*e1c0*/  MOV R10, R2 ;  /* 0x00000002000a7202 */ /* 0x004fe40000000f00 */
[----:B------:R-:W-:-:S04]  /*e1d0*/  FMNMX.FTZ R2, R206, R6, !PT ;  /* 0x00000006ce027209 */ /* 0x000fc80007810000 */
[----:B------:R-:W-:-:S04]  /*e1e0*/  FMNMX.FTZ R2, R203, R2, !PT ;  /* 0x00000002cb027209 */ /* 0x000fc80007810000 */
[----:B------:R-:W-:-:S04]  /*e1f0*/  FMNMX.FTZ R2, R120, R2, !PT ;  /* 0x0000000278027209 */ /* 0x000fc80007810000 */
[----:B------:R-:W-:Y:S02]  /*e200*/  FMNMX.FTZ R4, R66, R2, !PT ;  /* 0x0000000242047209 */ /* 0x000fe40007810000 */
[----:B------:R-:W-:Y:S02]  /*e210*/  FMNMX.FTZ R2, R46, R0, !PT ;  /* 0x000000002e027209 */ /* 0x000fe40007810000 */
[----:B---3--:R-:W-:Y:S02]  /*e220*/  FMNMX.FTZ R3, R232, R3, !PT ;  /* 0x00000003e8037209 */ /* 0x008fe40007810000 */
[----:B------:R-:W-:Y:S02]  /*e230*/  FMNMX.FTZ R2, R84, R2, !PT ;  /* 0x0000000254027209 */ /* 0x000fe40007810000 */
[----:B------:R-:W-:Y:S02]  /*e240*/  FMNMX.FTZ R0, R69, R48, !PT ;  /* 0x0000003045007209 */ /* 0x000fe40007810000 */
[----:B------:R-:W-:-:S02]  /*e250*/  FMNMX.FTZ R4, R65, R4, !PT ;  /* 0x0000000441047209 */ /* 0x000fc40007810000 */
[----:B------:R-:W-:Y:S02]  /*e260*/  FMNMX.FTZ R2, R80, R2, !PT ;  /* 0x0000000250027209 */ /* 0x000fe40007810000 */
[----:B------:R-:W-:Y:S02]  /*e270*/  FMNMX.FTZ R0, R51, R0, !PT ;  /* 0x0000000033007209 */ /* 0x000fe40007810000 */
[----:B----4-:R-:W-:-:S04]  /*e280*/  FMNMX.FTZ R3, R231, R3, !PT ;  /* 0x00000003e7037209 */ /* 0x010fc80007810000 */
[----:B------:R-:W-:-:S04]  /*e290*/  FMNMX.FTZ R3, R252, R3, !PT ;  /* 0x00000003fc037209 */ /* 0x000fc80007810000 */
[----:B------:R-:W-:-:S04]  /*e2a0*/  FMNMX.FTZ R3, R247, R3, !PT ;  /* 0x00000003f7037209 */ /* 0x000fc80007810000 */
        /* <DEDUP_REMOVED lines=29> */
[----:B------:R-:W-:Y:S01]  /*e480*/  FMNMX.FTZ R2, R110, R2, !PT ;  /* 0x000000026e027209 */ /* 0x000fe20007810000 */
[----:B------:R-:W1:Y:S01]  /*e490*/  SHFL.BFLY PT, R6, R0, 0x2, 0x1f ;  /* 0x0c401f0000067f89 */ /* 0x000e6200000e0000 */
        /* <DEDUP_REMOVED lines=16> */
[----:B-1----:R-:W-:Y:S02]  /*e5a0*/  FMNMX.FTZ R0, R0, R6, !PT ;  /* 0x0000000600007209 */ /* 0x002fe40007810000 */
[----:B------:R-:W-:Y:S01]  /*e5b0*/  FMNMX.FTZ R4, R245, R4, !PT ;  /* 0x00000004f5047209 */ /* 0x000fe20007810000 */
[----:B------:R-:W1:Y:S01]  /*e5c0*/  SHFL.BFLY PT, R6, R2, 0x2, 0x1f ;  /* 0x0c401f0002067f89 */ /* 0x000e6200000e0000 */
[----:B------:R-:W-:-:S02]  /*e5d0*/  FMNMX.FTZ R3, R135, R3, !PT ;  /* 0x0000000387037209 */ /* 0x000fc40007810000 */
[----:B------:R-:W-:Y:S02]  /*e5e0*/  FMNMX.FTZ R4, R242, R4, !PT ;  /* 0x00000004f2047209 */ /* 0x000fe40007810000 */
[----:B------:R-:W-:Y:S02]  /*e5f0*/  FMNMX.FTZ R3, R61, R3, !PT ;  /* 0x000000033d037209 */ /* 0x000fe40007810000 */
[----:B------:R-:W-:Y:S01]  /*e600*/  FMNMX.FTZ R4, R219, R4, !PT ;  /* 0x00000004db047209 */ /* 0x000fe20007810000 */
[----:B------:R-:W-:Y:S01]  /*e610*/  FMUL.FTZ R5, R11, UR15 ;  /* 0x0000000f0b057c20 */ /* 0x000fe20008410000 */
[----:B------:R-:W-:Y:S02]  /*e620*/  FMNMX.FTZ R3, R63, R3, !PT ;  /* 0x000000033f037209 */ /* 0x000fe40007810000 */
[----:B------:R-:W-:Y:S01]  /*e630*/  FMNMX.FTZ R4, R215, R4, !PT ;  /* 0x00000004d7047209 */ /* 0x000fe20007810000 */
[----:B------:R2:W-:Y:S01]  /*e640*/  MUFU.TANH R11, R5 ;  /* 0x00000005000b7308 */ /* 0x0005e20000002400 */
[----:B------:R-:W-:-:S02]  /*e650*/  FMNMX.FTZ R3, R26, R3, !PT ;  /* 0x000000031a037209 */ /* 0x000fc40007810000 */
[----:B------:R-:W-:Y:S02]  /*e660*/  FMNMX.FTZ R4, R211, R4, !PT ;  /* 0x00000004d3047209 */ /* 0x000fe40007810000 */
[----:B------:R-:W-:Y:S02]  /*e670*/  FMNMX.FTZ R3, R33, R3, !PT ;  /* 0x0000000321037209 */ /* 0x000fe40007810000 */
[----:B------:R-:W-:Y:S02]  /*e680*/  FMNMX.FTZ R4, R209, R4, !PT ;  /* 0x00000004d1047209 */ /* 0x000fe40007810000 */
[----:B------:R-:W-:Y:S01]  /*e690*/  FMNMX.FTZ R3, R29, R3, !PT ;  /* 0x000000031d037209 */ /* 0x000fe20007810000 */
[----:B--2---:R-:W-:Y:S01]  /*e6a0*/  FMUL.FTZ R5, R10, UR15 ;  /* 0x0000000f0a057c20 */ /* 0x004fe20008410000 */
[----:B------:R-:W-:-:S03]  /*e6b0*/  FMNMX.FTZ R4, R204, R4, !PT ;  /* 0x00000004cc047209 */ /* 0x000fc60007810000 */
[----:B------:R2:W3:Y:S01]  /*e6c0*/  MUFU.TANH R10, R5 ;  /* 0x00000005000a7308 */ /* 0x0004e20000002400 */
[----:B-1----:R-:W-:Y:S02]  /*e6d0*/  FMNMX.FTZ R2, R2, R6, !PT ;  /* 0x0000000602027209 */ /* 0x002fe40007810000 */
[----:B------:R-:W1:Y:S01]  /*e6e0*/  SHFL.BFLY PT, R6, R0, 0x1, 0x1f ;  /* 0x0c201f0000067f89 */ /* 0x000e6200000e0000 */
[----:B------:R-:W-:Y:S02]  /*e6f0*/  FMNMX.FTZ R4, R201, R4, !PT ;  /* 0x00000004c9047209 */ /* 0x000fe40007810000 */
[----:B------:R-:W-:Y:S01]  /*e700*/  FMNMX.FTZ R3, R251, R3, !PT ;  /* 0x00000003fb037209 */ /* 0x000fe20007810000 */
[----:B--2---:R-:W-:-:S04]  /*e710*/  FMUL.FTZ R5, R7, UR15 ;  /* 0x0000000f07057c20 */ /* 0x004fc80008410000 */
[----:B------:R2:W4:Y:S01]  /*e720*/  MUFU.TANH R7, R5 ;  /* 0x0000000500077308 */ /* 0x0005220000002400 */
[----:B------:R-:W-:Y:S02]  /*e730*/  FMNMX.FTZ R4, R134, R4, !PT ;  /* 0x0000000486047209 */ /* 0x000fe40007810000 */
[----:B------:R-:W-:Y:S02]  /*e740*/  FMNMX.FTZ R3, R246, R3, !PT ;  /* 0x00000003f6037209 */ /* 0x000fe40007810000 */
[----:B------:R-:W-:Y:S02]  /*e750*/  FMNMX.FTZ R4, R114, R4, !PT ;  /* 0x0000000472047209 */ /* 0x000fe40007810000 */
[----:B------:R-:W-:Y:S02]  /*e760*/  FMNMX.FTZ R3, R244, R3, !PT ;  /* 0x00000003f4037209 */ /* 0x000fe40007810000 */
[----:B---3--:R-:W-:Y:S01]  /*e770*/  FSEL R112, R10, -INF , !P6 ;  /* 0xff8000000a707808 */ /* 0x008fe20007000000 */
[----:B--2---:R-:W-:-:S04]  /*e780*/  FMUL.FTZ R5, R9, UR15 ;  /* 0x0000000f09057c20 */ /* 0x004fc80008410000 */
[----:B------:R2:W3:Y:S01]  /*e790*/  MUFU.TANH R9, R5 ;  /* 0x0000000500097308 */ /* 0x0004e20000002400 */
[----:B------:R-:W-:Y:S02]  /*e7a0*/  FMNMX.FTZ R4, R113, R4, !PT ;  /* 0x0000000471047209 */ /* 0x000fe40007810000 */
[----:B------:R-:W-:Y:S02]  /*e7b0*/  FMNMX.FTZ R3, R240, R3, !PT ;  /* 0x00000003f0037209 */ /* 0x000fe40007810000 */
[----:B----4-:R-:W-:Y:S02]  /*e7c0*/  FSEL R89, R7, -INF , !P5 ;  /* 0xff80000007597808 */ /* 0x010fe40006800000 */
[----:B------:R-:W-:Y:S02]  /*e7d0*/  FMNMX.FTZ R7, R112, R4, !PT ;  /* 0x0000000470077209 */ /* 0x000fe40007810000 */
[----:B------:R-:W-:Y:S01]  /*e7e0*/  FMNMX.FTZ R3, R217, R3, !PT ;  /* 0x00000003d9037209 */ /* 0x000fe20007810000 */
[----:B--2---:R-:W-:-:S04]  /*e7f0*/  FMUL.FTZ R5, R14, UR15 ;  /* 0x0000000f0e057c20 */ /* 0x004fc80008410000 */
[----:B------:R2:W4:Y:S01]  /*e800*/  MUFU.TANH R8, R5 ;  /* 0x0000000500087308 */ /* 0x0005220000002400 */
[----:B------:R-:W-:Y:S01]  /*e810*/  FMUL.FTZ R4, R12, UR15 ;  /* 0x0000000f0c047c20 */ /* 0x000fe20008410000 */
[----:B------:R-:W-:Y:S02]  /*e820*/  FMNMX.FTZ R7, R89, R7, !PT ;  /* 0x0000000759077209 */ /* 0x000fe40007810000 */
[----:B------:R-:W-:Y:S02]  /*e830*/  FMNMX.FTZ R3, R213, R3, !PT ;  /* 0x00000003d5037209 */ /* 0x000fe40007810000 */
[----:B-1----:R-:W-:Y:S01]  /*e840*/  FMNMX.FTZ R125, R0, R6, !PT ;  /* 0x00000006007d7209 */ /* 0x002fe20007810000 */
[----:B--2---:R-:W-:Y:S01]  /*e850*/  FMUL.FTZ R5, R13, UR15 ;  /* 0x0000000f0d057c20 */ /* 0x004fe20008410000 */
[----:B------:R1:W-:Y:S01]  /*e860*/  MUFU.TANH R6, R4 ;  /* 0x0000000400067308 */ /* 0x0003e20000002400 */
[----:B------:R-:W-:Y:S02]  /*e870*/  FSEL R132, R11, -INF , !P4 ;  /* 0xff8000000b847808 */ /* 0x000fe40006000000 */
[----:B------:R-:W-:-:S05]  /*e880*/  FMNMX.FTZ R3, R208, R3, !PT ;  /* 0x00000003d0037209 */ /* 0x000fca0007810000 */
[----:B------:R-:W2:Y:S01]  /*e890*/  MUFU.TANH R5, R5 ;  /* 0x0000000500057308 */ /* 0x000ea20000002400 */
[----:B---3--:R-:W-:Y:S02]  /*e8a0*/  FSEL R131, R9, -INF , !P3 ;  /* 0xff80000009837808 */ /* 0x008fe40005800000 */
[----:B------:R-:W-:Y:S01]  /*e8b0*/  FMNMX.FTZ R0, R132, R3, !PT ;  /* 0x0000000384007209 */ /* 0x000fe20007810000 */
[----:B-1----:R-:W1:Y:S01]  /*e8c0*/  SHFL.BFLY PT, R4, R7, 0x2, 0x1f ;  /* 0x0c401f0007047f89 */ /* 0x002e6200000e0000 */
[----:B----4-:R-:W-:Y:S02]  /*e8d0*/  FSEL R129, R8, -INF , !P2 ;  /* 0xff80000008817808 */ /* 0x010fe40005000000 */
[----:B------:R-:W-:-:S04]  /*e8e0*/  FMNMX.FTZ R0, R131, R0, !PT ;  /* 0x0000000083007209 */ /* 0x000fc80007810000 */
[----:B------:R-:W-:Y:S02]  /*e8f0*/  FMNMX.FTZ R0, R129, R0, !PT ;  /* 0x0000000081007209 */ /* 0x000fe40007810000 */
[----:B--2---:R-:W-:Y:S02]  /*e900*/  FSEL R128, R5, -INF , !P1 ;  /* 0xff80000005807808 */ /* 0x004fe40004800000 */
[----:B------:R-:W-:Y:S02]  /*e910*/  FSEL R23, R6, -INF , !P0 ;  /* 0xff80000006177808 */ /* 0x000fe40004000000 */
[----:B------:R-:W-:Y:S01]  /*e920*/  FMNMX.FTZ R0, R128, R0, !PT ;  /* 0x0000000080007209 */ /* 0x000fe20007810000 */
[----:B------:R-:W2:Y:S03]  /*e930*/  SHFL.BFLY PT, R5, R2, 0x1, 0x1f ;  /* 0x0c201f0002057f89 */ /* 0x000ea600000e0000 */
[----:B------:R-:W-:Y:S01]  /*e940*/  FMNMX.FTZ R0, R23, R0, !PT ;  /* 0x0000000017007209 */ /* 0x000fe20007810000 */
[----:B------:R-:W-:Y:S01]  /*e950*/  FMUL.FTZ R8, R125, UR18 ;  /* 0x000000127d087c20 */ /* 0x000fe20008410000 */
[----:B-1----:R-:W-:-:S03]  /*e960*/  FMNMX.FTZ R7, R7, R4, !PT ;  /* 0x0000000407077209 */ /* 0x002fc60007810000 */
[----:B------:R-:W1:Y:S01]  /*e970*/  SHFL.BFLY PT, R4, R0, 0x2, 0x1f ;  /* 0x0c401f0000047f89 */ /* 0x000e6200000e0000 */
[----:B------:R-:W-:-:S04]  /*e980*/  FSETP.NEU.FTZ.AND P1, PT, R125, -INF , PT ;  /* 0xff8000007d00780b */ /* 0x000fc80003f3d000 */
[----:B------:R-:W-:Y:S01]  /*e990*/  FSEL R8, R8, RZ, P1 ;  /* 0x000000ff08087208 */ /* 0x000fe20000800000 */
[----:B------:R-:W3:Y:S04]  /*e9a0*/  SHFL.BFLY PT, R6, R7, 0x1, 0x1f ;  /* 0x0c201f0007067f89 */ /* 0x000ee800000e0000 */
[----:B------:R-:W-:Y:S01]  /*e9b0*/  FFMA.FTZ R3, R36, UR18, -R8 ;  /* 0x0000001224037c23 */ /* 0x000fe20008010808 */
[----:B--2---:R-:W-:-:S03]  /*e9c0*/  FMNMX.FTZ R123, R2, R5, !PT ;  /* 0x00000005027b7209 */ /* 0x004fc60007810000 */
[----:B------:R2:W-:Y:S01]  /*e9d0*/  MUFU.EX2 R25, R3 ;  /* 0x0000000300197308 */ /* 0x0005e20000000800 */
[--C-:B------:R-:W-:Y:S01]  /*e9e0*/  FFMA.FTZ R2, R39, UR18, -R8.reuse ;  /* 0x0000001227027c23 */ /* 0x100fe20008010808 */
[----:B------:R-:W-:Y:S02]  /*e9f0*/  FSETP.NEU.FTZ.AND P3, PT, R123, -INF , PT ;  /* 0xff8000007b00780b */ /* 0x000fe40003f7d000 */
[----:B-1----:R-:W-:Y:S01]  /*ea00*/  FMNMX.FTZ R0, R0, R4, !PT ;  /* 0x0000000400007209 */ /* 0x002fe20007810000 */
[----:B--2---:R-:W-:-:S04]  /*ea10*/  FFMA.FTZ R3, R41, UR18, -R8 ;  /* 0x0000001229037c23 */ /* 0x004fc80008010808 */
[----:B------:R1:W2:Y:S01]  /*ea20*/  MUFU.EX2 R10, R3 ;  /* 0x00000003000a7308 */ /* 0x0002a20000000800 */
[----:B------:R-:W4:Y:S07]  /*ea30*/  SHFL.BFLY PT, R5, R0, 0x1, 0x1f ;  /* 0x0c201f0000057f89 */ /* 0x000f2e00000e0000 */
[----:B------:R3:W-:Y:S01]  /*ea40*/  MUFU.EX2 R12, R2 ;  /* 0x00000002000c7308 */ /* 0x0007e20000000800 */
[----:B-1----:R-:W-:-:S05]  /*ea50*/  FMUL.FTZ R3, R123, UR18 ;  /* 0x000000127b037c20 */ /* 0x002fca0008410000 */
[----:B------:R-:W-:Y:S01]  /*ea60*/  FSEL R3, R3, RZ, P3 ;  /* 0x000000ff03037208 */ /* 0x000fe20001800000 */
[----:B---3--:R-:W-:-:S04]  /*ea70*/  FFMA.FTZ R2, R38, UR18, -R8 ;  /* 0x0000001226027c23 */ /* 0x008fc80008010808 */
[----:B------:R1:W-:Y:S01]  /*ea80*/  MUFU.EX2 R228, R2 ;  /* 0x0000000200e47308 */ /* 0x0003e20000000800 */
[----:B------:R-:W-:Y:S01]  /*ea90*/  FMNMX.FTZ R121, R7, R6, !PT ;  /* 0x0000000607797209 */ /* 0x000fe20007810000 */
[----:B------:R-:W-:-:S03]  /*eaa0*/  FFMA.FTZ R4, R43, UR18, -R3 ;  /* 0x000000122b047c23 */ /* 0x000fc60008010803 */
[----:B------:R-:W-:Y:S01]  /*eab0*/  FSETP.NEU.FTZ.AND P2, PT, R121, -INF , PT ;  /* 0xff8000007900780b */ /* 0x000fe20003f5d000 */
[----:B-1----:R-:W-:-:S04]  /*eac0*/  FFMA.FTZ R2, R40, UR18, -R3 ;  /* 0x0000001228027c23 */ /* 0x002fc80008010803 */
[----:B------:R1:W-:Y:S01]  /*ead0*/  MUFU.EX2 R24, R2 ;  /* 0x0000000200187308 */ /* 0x0003e20000000800 */
[----:B----4-:R-:W-:-:S07]  /*eae0*/  FMNMX.FTZ R119, R0, R5, !PT ;  /* 0x0000000500777209 */ /* 0x010fce0007810000 */
[----:B------:R3:W4:Y:S01]  /*eaf0*/  MUFU.EX2 R6, R4 ;  /* 0x0000000400067308 */ /* 0x0007220000000800 */
[----:B-1----:R-:W-:-:S07]  /*eb00*/  FFMA.FTZ R2, R44, UR18, -R3 ;  /* 0x000000122c027c23 */ /* 0x002fce0008010803 */
[----:B------:R1:W4:Y:S01]  /*eb10*/  MUFU.EX2 R13, R2 ;  /* 0x00000002000d7308 */ /* 0x0003220000000800 */
[----:B---3--:R-:W-:-:S07]  /*eb20*/  FFMA.FTZ R4, R42, UR18, -R3 ;  /* 0x000000122a047c23 */ /* 0x008fce0008010803 */
[----:B------:R3:W-:Y:S01]  /*eb30*/  MUFU.EX2 R227, R4 ;  /* 0x0000000400e37308 */ /* 0x0007e20000000800 */
[----:B-1----:R-:W-:-:S05]  /*eb40*/  FMUL.FTZ R2, R121, UR18 ;  /* 0x0000001279027c20 */ /* 0x002fca0008410000 */
[----:B------:R-:W-:-:S05]  /*eb50*/  FSEL R2, R2, RZ, P2 ;  /* 0x000000ff02027208 */ /* 0x000fca0001000000 */
[--C-:B---3--:R-:W-:Y:S01]  /*eb60*/  FFMA.FTZ R4, R45, UR18, -R2.reuse ;  /* 0x000000122d047c23 */ /* 0x108fe20008010802 */
[--C-:B------:R-:W-:Y:S01]  /*eb70*/  FFMA.FTZ R0, R49, UR18, -R2.reuse ;  /* 0x0000001231007c23 */ /* 0x100fe20008010802 */
[----:B------:R-:W-:Y:S02]  /*eb80*/  FSETP.NEU.FTZ.AND P0, PT, R119, -INF , PT ;  /* 0xff8000007700780b */ /* 0x000fe40003f1d000 */
[----:B------:R1:W-:Y:S08]  /*eb90*/  MUFU.EX2 R42, R4 ;  /* 0x00000004002a7308 */ /* 0x0003f00000000800 */
[----:B------:R3:W-:Y:S01]  /*eba0*/  MUFU.EX2 R118, R0 ;  /* 0x0000000000767308 */ /* 0x0007e20000000800 */
[----:B-1----:R-:W-:-:S07]  /*ebb0*/  FFMA.FTZ R4, R47, UR18, -R2 ;  /* 0x000000122f047c23 */ /* 0x002fce0008010802 */
[----:B------:R1:W-:Y:S01]  /*ebc0*/  MUFU.EX2 R230, R4 ;  /* 0x0000000400e67308 */ /* 0x0003e20000000800 */
[----:B---3--:R-:W-:-:S05]  /*ebd0*/  FMUL.FTZ R0, R119, UR18 ;  /* 0x0000001277007c20 */ /* 0x008fca0008410000 */
[----:B------:R-:W-:Y:S01]  /*ebe0*/  FSEL R0, R0, RZ, P0 ;  /* 0x000000ff00007208 */ /* 0x000fe20000000000 */
[----:B-1----:R-:W-:-:S04]  /*ebf0*/  FFMA.FTZ R4, R46, UR18, -R2 ;  /* 0x000000122e047c23 */ /* 0x002fc80008010802 */
[----:B------:R1:W-:Y:S01]  /*ec00*/  MUFU.EX2 R226, R4 ;  /* 0x0000000400e27308 */ /* 0x0003e20000000800 */
[----:B------:R-:W-:Y:S01]  /*ec10*/  FSEL R5, R125, RZ, P1 ;  /* 0x000000ff7d057208 */ /* 0x000fe20000800000 */
[----:B-1----:R-:W-:-:S06]  /*ec20*/  FFMA.FTZ R4, R48, UR18, -R0 ;  /* 0x0000001230047c23 */ /* 0x002fcc0008010800 */
[----:B------:R1:W-:Y:S01]  /*ec30*/  MUFU.EX2 R41, R4 ;  /* 0x0000000400297308 */ /* 0x0003e20000000800 */
[----:B------:R-:W-:Y:S01]  /*ec40*/  FADD.FTZ R5, R74, -R5 ;  /* 0x800000054a057221 */ /* 0x000fe20000010000 */
[----:B--2---:R-:W-:Y:S01]  /*ec50*/  MOV R74, R10 ;  /* 0x0000000a004a7202 */ /* 0x004fe20000000f00 */
[----:B-1----:R-:W-:-:S05]  /*ec60*/  FFMA.FTZ R4, R51, UR18, -R0 ;  /* 0x0000001233047c23 */ /* 0x002fca0008010800 */
[----:B------:R1:W-:Y:S01]  /*ec70*/  MUFU.EX2 R27, R4 ;  /* 0x00000004001b7308 */ /* 0x0003e20000000800 */
[----:B------:R-:W-:Y:S01]  /*ec80*/  FMUL.FTZ R10, R5, UR18 ;  /* 0x00000012050a7c20 */ /* 0x000fe20008410000 */
[----:B-1----:R-:W-:-:S06]  /*ec90*/  FFMA.FTZ R4, R50, UR18, -R0 ;  /* 0x0000001232047c23 */ /* 0x002fcc0008010800 */
[----:B------:R1:W-:Y:S02]  /*eca0*/  MUFU.EX2 R229, R4 ;  /* 0x0000000400e57308 */ /* 0x0003e40000000800 */
[----:B-1----:R-:W-:-:S05]  /*ecb0*/  FSEL R4, R123, RZ, P3 ;  /* 0x000000ff7b047208 */ /* 0x002fca0001800000 */
[----:B------:R-:W-:Y:S01]  /*ecc0*/  FADD.FTZ R5, R73, -R4 ;  /* 0x8000000449057221 */ /* 0x000fe20000010000 */
[----:B------:R-:W-:-:S03]  /*ecd0*/  FSEL R4, R121, RZ, P2 ;  /* 0x000000ff79047208 */ /* 0x000fc60001000000 */
[----:B------:R-:W-:Y:S02]  /*ece0*/  FMUL.FTZ R9, R5, UR18 ;  /* 0x0000001205097c20 */ /* 0x000fe40008410000 */
[----:B------:R-:W-:Y:S01]  /*ecf0*/  FADD.FTZ R5, R72, -R4 ;  /* 0x8000000448057221 */ /* 0x000fe20000010000 */
[----:B------:R-:W-:-:S05]  /*ed00*/  FSEL R4, R119, RZ, P0 ;  /* 0x000000ff77047208 */ /* 0x000fca0000000000 */
[----:B------:R-:W-:-:S04]  /*ed10*/  FADD.FTZ R4, R69, -R4 ;  /* 0x8000000445047221 */ /* 0x000fc80000010000 */
[----:B------:R-:W-:Y:S01]  /*ed20*/  FMUL.FTZ R4, R4, UR18 ;  /* 0x0000001204047c20 */ /* 0x000fe20008410000 */
[----:B------:R-:W-:-:S03]  /*ed30*/  FMUL.FTZ R5, R5, UR18 ;  /* 0x0000001205057c20 */ /* 0x000fc60008410000 */
[----:B------:R1:W-:Y:S08]  /*ed40*/  MUFU.EX2 R11, R4 ;  /* 0x00000004000b7308 */ /* 0x0003f00000000800 */
[----:B------:R-:W2:Y:S01]  /*ed50*/  MUFU.EX2 R10, R10 ;  /* 0x0000000a000a7308 */ /* 0x000ea20000000800 */
[----:B-1----:R-:W-:-:S07]  /*ed60*/  FFMA.FTZ R4, R55, UR18, -R0 ;  /* 0x0000001237047c23 */ /* 0x002fce0008010800 */
[----:B------:R-:W1:Y:S08]  /*ed70*/  MUFU.EX2 R9, R9 ;  /* 0x0000000900097308 */ /* 0x000e700000000800 */
[----:B------:R-:W3:Y:S08]  /*ed80*/  MUFU.EX2 R40, R5 ;  /* 0x0000000500287308 */ /* 0x000ef00000000800 */
[----:B------:R3:W3:Y:S01]  /*ed90*/  MUFU.EX2 R225, R4 ;  /* 0x0000000400e17308 */ /* 0x0006e20000000800 */
[----:B----4-:R-:W-:Y:S01]  /*eda0*/  IMAD.MOV.U32 R72, RZ, RZ, R6 ;  /* 0x000000ffff487224 */ /* 0x010fe200078e0006 */
[----:B------:R-:W-:-:S02]  /*edb0*/  MOV R43, R13 ;  /* 0x0000000d002b7202 */ /* 0x000fc40000000f00 */
[----:B------:R-:W-:Y:S01]  /*edc0*/  MOV R69, R12 ;  /* 0x0000000c00457202 */ /* 0x000fe20000000f00 */
[-C--:B--2---:R-:W-:Y:S01]  /*edd0*/  FMUL.FTZ R140, R140, R10.reuse ;  /* 0x0000000a8c8c7220 */ /* 0x084fe20000410000 */
[----:B------:R-:W-:Y:S01]  /*ede0*/  FMUL.FTZ R141, R141, R10 ;  /* 0x0000000a8d8d7220 */ /* 0x000fe20000410000 */
[-C--:B-1----:R-:W-:Y:S01]  /*edf0*/  FMUL.FTZ R142, R142, R9.reuse ;  /* 0x000000098e8e7220 */ /* 0x082fe20000410000 */
[----:B------:R-:W-:Y:S01]  /*ee00*/  FMUL.FTZ R143, R143, R9 ;  /* 0x000000098f8f7220 */ /* 0x000fe20000410000 */
[----:B------:R-:W-:Y:S01]  /*ee10*/  F2FP.F16.F32.PACK_AB R12, R74, R25 ;  /* 0x000000194a0c723e */ /* 0x000fe200000000ff */
[----:B---3--:R-:W-:Y:S01]  /*ee20*/  FMUL.FTZ R136, R136, R40 ;  /* 0x0000002888887220 */ /* 0x008fe20000410000 */
[----:B------:R-:W-:Y:S01]  /*ee30*/  F2FP.F16.F32.PACK_AB R13, R43, R24 ;  /* 0x000000182b0d723e */ /* 0x000fe200000000ff */
[----:B------:R-:W-:Y:S01]  /*ee40*/  FMUL.FTZ R137, R137, R40 ;  /* 0x0000002889897220 */ /* 0x000fe20000410000 */
[----:B------:R-:W-:Y:S01]  /*ee50*/  F2FP.F16.F32.PACK_AB R14, R228, R69 ;  /* 0x00000045e40e723e */ /* 0x000fe200000000ff */
[-C--:B------:R-:W-:Y:S01]  /*ee60*/  FMUL.FTZ R138, R138, R11.reuse ;  /* 0x0000000b8a8a7220 */ /* 0x080fe20000410000 */
[----:B------:R-:W-:Y:S01]  /*ee70*/  F2FP.F16.F32.PACK_AB R15, R227, R72 ;  /* 0x00000048e30f723e */ /* 0x000fe200000000ff */
[----:B------:R-:W-:Y:S01]  /*ee80*/  FMUL.FTZ R139, R139, R11 ;  /* 0x0000000b8b8b7220 */ /* 0x000fe20000410000 */
[----:B------:R-:W-:Y:S01]  /*ee90*/  F2FP.F16.F32.PACK_AB R4, R118, R42 ;  /* 0x0000002a7604723e */ /* 0x000fe200000000ff */
[-C--:B------:R-:W-:Y:S01]  /*eea0*/  FMUL.FTZ R148, R148, R10.reuse ;  /* 0x0000000a94947220 */ /* 0x080fe20000410000 */
[----:B------:R-:W-:Y:S01]  /*eeb0*/  F2FP.F16.F32.PACK_AB R5, R27, R41 ;  /* 0x000000291b05723e */ /* 0x000fe200000000ff */
[----:B------:R-:W-:Y:S01]  /*eec0*/  FMUL.FTZ R149, R149, R10 ;  /* 0x0000000a95957220 */ /* 0x000fe20000410000 */
[----:B------:R-:W-:Y:S01]  /*eed0*/  F2FP.F16.F32.PACK_AB R6, R226, R230 ;  /* 0x000000e6e206723e */ /* 0x000fe200000000ff */
[----:B------:R-:W-:Y:S01]  /*eee0*/  FMUL.FTZ R150, R150, R9 ;  /* 0x0000000996967220 */ /* 0x000fe20000410000 */
[----:B------:R-:W-:Y:S01]  /*eef0*/  F2FP.F16.F32.PACK_AB R7, R225, R229 ;  /* 0x000000e5e107723e */ /* 0x000fe200000000ff */
[-C--:B------:R-:W-:Y:S01]  /*ef00*/  FMUL.FTZ R144, R144, R40.reuse ;  /* 0x0000002890907220 */ /* 0x080fe20000410000 */
[-C--:B------:R-:W-:Y:S01]  /*ef10*/  FMUL.FTZ R145, R145, R40.reuse ;  /* 0x0000002891917220 */ /* 0x080fe20000410000 */
[-C--:B------:R-:W-:Y:S01]  /*ef20*/  FMUL.FTZ R146, R146, R11.reuse ;  /* 0x0000000b92927220 */ /* 0x080fe20000410000 */
[----:B------:R-:W-:Y:S01]  /*ef30*/  FMUL.FTZ R147, R147, R11 ;  /* 0x0000000b93937220 */ /* 0x000fe20000410000 */
[----:B------:R-:W-:Y:S01]  /*ef40*/  FMUL.FTZ R151, R151, R9 ;  /* 0x0000000997977220 */ /* 0x000fe20000410000 */
[-C--:B------:R-:W-:Y:S06]  /*ef50*/  HMMA.16816.F32 R140, R12, R16.reuse, R140 ;  /* 0x000000100c8c723c */ /* 0x080fec000000188c */
[C---:B------:R-:W-:Y:S06]  /*ef60*/  HMMA.16816.F32 R56, R4.reuse, R16, R136 ;  /* 0x000000100438723c */ /* 0x040fec0000001888 */
[-C--:B------:R-:W-:Y:S06]  /*ef70*/  HMMA.16816.F32 R52, R4, R18.reuse, R144 ;  /* 0x000000120434723c */ /* 0x080fec0000001890 */
[----:B------:R-:W-:Y:S01]  /*ef80*/  HMMA.16816.F32 R148, R12, R18, R148 ;  /* 0x000000120c94723c */ /* 0x000fe20000001894 */
[----:B------:R-:W1:Y:S01]  /*ef90*/  LDSM.16.MT88.4 R16, [R223+0x8000] ;  /* 0x00800000df10783b */ /* 0x000e620000004200 */
[-C--:B------:R-:W-:Y:S01]  /*efa0*/  FMUL.FTZ R152, R152, R40.reuse ;  /* 0x0000002898987220 */ /* 0x080fe20000410000 */
[-C--:B------:R-:W-:Y:S01]  /*efb0*/  FMUL.FTZ R153, R153, R40.reuse ;  /* 0x0000002899997220 */ /* 0x080fe20000410000 */
[-C--:B------:R-:W-:Y:S01]  /*efc0*/  FMUL.FTZ R154, R154, R11.reuse ;  /* 0x0000000b9a9a7220 */ /* 0x080fe20000410000 */
[-C--:B------:R-:W-:Y:S01]  /*efd0*/  FMUL.FTZ R155, R155, R11.reuse ;  /* 0x0000000b9b9b7220 */ /* 0x080fe20000410000 */
[-C--:B------:R-:W-:Y:S01]  /*efe0*/  FMUL.FTZ R164, R164, R40.reuse ;  /* 0x00000028a4a47220 */ /* 0x080fe20000410000 */
[----:B------:R-:W-:Y:S01]  /*eff0*/  FMUL.FTZ R165, R165, R40 ;  /* 0x00000028a5a57220 */ /* 0x000fe20000410000 */
[-C--:B------:R-:W-:Y:S01]  /*f000*/  FMUL.FTZ R166, R166, R11.reuse ;  /* 0x0000000ba6a67220 */ /* 0x080fe20000410000 */
[----:B------:R-:W-:-:S03]  /*f010*/  FMUL.FTZ R167, R167, R11 ;  /* 0x0000000ba7a77220 */ /* 0x000fc60000410000 */
[C---:B-1----:R-:W-:Y:S01]  /*f020*/  HMMA.16816.F32 R48, R4.reuse, R16, R152 ;  /* 0x000000100430723c */ /* 0x042fe20000001898 */
[----:B------:R-:W2:Y:S05]  /*f030*/  LDL.LU R152, [R1+0x64] ;  /* 0x0000640001987983 */ /* 0x000eaa0000300800 */
[----:B------:R-:W-:Y:S01]  /*f040*/  HMMA.16816.F32 R44, R4, R18, R164 ;  /* 0x00000012042c723c */ /* 0x000fe200000018a4 */
[----:B------:R-:W3:Y:S01]  /*f050*/  LDL.LU R167, [R1+0x60] ;  /* 0x0000600001a77983 */ /* 0x000ee20000300800 */
[-C--:B------:R-:W-:Y:S01]  /*f060*/  FMUL.FTZ R156, R156, R10.reuse ;  /* 0x0000000a9c9c7220 */ /* 0x080fe20000410000 */
[-C--:B------:R-:W-:Y:S01]  /*f070*/  FMUL.FTZ R157, R157, R10.reuse ;  /* 0x0000000a9d9d7220 */ /* 0x080fe20000410000 */
[-C--:B------:R-:W-:Y:S01]  /*f080*/  FMUL.FTZ R158, R158, R9.reuse ;  /* 0x000000099e9e7220 */ /* 0x080fe20000410000 */
[-C--:B------:R-:W-:Y:S01]  /*f090*/  FMUL.FTZ R159, R159, R9.reuse ;  /* 0x000000099f9f7220 */ /* 0x080fe20000410000 */
[-C--:B------:R-:W-:Y:S01]  /*f0a0*/  FMUL.FTZ R160, R160, R10.reuse ;  /* 0x0000000aa0a07220 */ /* 0x080fe20000410000 */
[----:B------:R-:W-:Y:S01]  /*f0b0*/  FMUL.FTZ R161, R161, R10 ;  /* 0x0000000aa1a17220 */ /* 0x000fe20000410000 */
[-C--:B------:R-:W-:Y:S01]  /*f0c0*/  FMUL.FTZ R162, R162, R9.reuse ;  /* 0x00000009a2a27220 */ /* 0x080fe20000410000 */
[----:B------:R-:W-:Y:S01]  /*f0d0*/  FMUL.FTZ R163, R163, R9 ;  /* 0x00000009a3a37220 */ /* 0x000fe20000410000 */
[----:B------:R-:W-:-:S02]  /*f0e0*/  IMAD.MOV.U32 R153, RZ, RZ, R98 ;  /* 0x000000ffff997224 */ /* 0x000fc400078e0062 */
[----:B------:R-:W-:Y:S01]  /*f0f0*/  HMMA.16816.F32 R92, R12, R16, R156 ;  /* 0x000000100c5c723c */ /* 0x000fe2000000189c */
[----:B------:R-:W-:Y:S01]  /*f100*/  MOV R73, R23 ;  /* 0x0000001700497202 */ /* 0x000fe20000000f00 */
[----:B------:R-:W-:Y:S01]  /*f110*/  IMAD.MOV.U32 R147, RZ, RZ, R21 ;  /* 0x000000ffff937224 */ /* 0x000fe200078e0015 */
[----:B------:R-:W-:Y:S02]  /*f120*/  MOV R146, R22 ;  /* 0x0000001600927202 */ /* 0x000fe40000000f00 */
[----:B------:R-:W-:Y:S02]  /*f130*/  MOV R136, R20 ;  /* 0x0000001400887202 */ /* 0x000fe40000000f00 */
[----:B------:R-:W-:Y:S01]  /*f140*/  MOV R158, R96 ;  /* 0x00000060009e7202 */ /* 0x000fe20000000f00 */
[----:B------:R-:W1:Y:S01]  /*f150*/  LDSM.16.MT88.4 R20, [R221+0x8000] ;  /* 0x00800000dd14783b */ /* 0x000e620000004200 */
[----:B------:R-:W-:Y:S02]  /*f160*/  MOV R159, R97 ;  /* 0x00000061009f7202 */ /* 0x000fe40000000f00 */
[----:B------:R-:W-:-:S02]  /*f170*/  MOV R156, R99 ;  /* 0x00000063009c7202 */ /* 0x000fc40000000f00 */
[----:B------:R-:W-:Y:S01]  /*f180*/  HMMA.16816.F32 R96, R12, R18, R160 ;  /* 0x000000120c60723c */ /* 0x000fe200000018a0 */
[----:B------:R-:W4:Y:S01]  /*f190*/  LDSM.16.MT88.4 R16, [R222+0x8000] ;  /* 0x00800000de10783b */ /* 0x000f220000004200 */
[-C--:B------:R-:W-:Y:S01]  /*f1a0*/  FMUL.FTZ R168, R168, R40.reuse ;  /* 0x00000028a8a87220 */ /* 0x080fe20000410000 */
        /* <DEDUP_REMOVED lines=11> */
[-C--:B------:R-:W-:Y:S01]  /*f260*/  FMUL.FTZ R186, R186, R11.reuse ;  /* 0x0000000bbaba7220 */ /* 0x080fe20000410000 */
[-C--:B------:R-:W-:Y:S01]  /*f270*/  FMUL.FTZ R187, R187, R11.reuse ;  /* 0x0000000bbbbb7220 */ /* 0x080fe20000410000 */
[-C--:B------:R-:W-:Y:S01]  /*f280*/  FMUL.FTZ R194, R194, R11.reuse ;  /* 0x0000000bc2c27220 */ /* 0x080fe20000410000 */
[----:B------:R-:W-:Y:S01]  /*f290*/  FMUL.FTZ R195, R195, R11 ;  /* 0x0000000bc3c37220 */ /* 0x000fe20000410000 */
[----:B------:R-:W-:Y:S01]  /*f2a0*/  MOV R155, R35 ;  /* 0x00000023009b7202 */ /* 0x000fe20000000f00 */
[----:B------:R-:W-:Y:S01]  /*f2b0*/  IMAD.MOV.U32 R144, RZ, RZ, R37 ;  /* 0x000000ffff907224 */ /* 0x000fe200078e0025 */
[----:B------:R-:W-:Y:S01]  /*f2c0*/  MOV R154, R33 ;  /* 0x00000021009a7202 */ /* 0x000fe20000000f00 */
[----:B------:R-:W-:Y:S01]  /*f2d0*/  IMAD.MOV.U32 R139, RZ, RZ, R60 ;  /* 0x000000ffff8b7224 */ /* 0x000fe200078e003c */
[----:B------:R-:W-:-:S02]  /*f2e0*/  MOV R145, R29 ;  /* 0x0000001d00917202 */ /* 0x000fc40000000f00 */
[----:B------:R-:W-:Y:S02]  /*f2f0*/  MOV R137, R63 ;  /* 0x0000003f00897202 */ /* 0x000fe40000000f00 */
[----:B------:R-:W-:Y:S02]  /*f300*/  MOV R138, R61 ;  /* 0x0000003d008a7202 */ /* 0x000fe40000000f00 */
[----:B------:R-:W-:Y:S01]  /*f310*/  MOV R157, R62 ;  /* 0x0000003e009d7202 */ /* 0x000fe20000000f00 */
[C---:B-1----:R-:W-:Y:S06]  /*f320*/  HMMA.16816.F32 R36, R4.reuse, R20, R168 ;  /* 0x000000140424723c */ /* 0x042fec00000018a8 */
[C---:B------:R-:W-:Y:S06]  /*f330*/  HMMA.16816.F32 R32, R4.reuse, R22, R176 ;  /* 0x000000160420723c */ /* 0x040fec00000018b0 */
[C---:B----4-:R-:W-:Y:S06]  /*f340*/  HMMA.16816.F32 R60, R4.reuse, R16, R184 ;  /* 0x00000010043c723c */ /* 0x050fec00000018b8 */
[----:B------:R-:W-:Y:S07]  /*f350*/  HMMA.16816.F32 R28, R4, R18, R192 ;  /* 0x00000012041c723c */ /* 0x000fee00000018c0 */
[----:B------:R-:W-:-:S04]  /*f360*/  FFMA.FTZ R4, R81, UR18, -R8 ;  /* 0x0000001251047c23 */ /* 0x000fc80008010808 */
        /* <DEDUP_REMOVED lines=14> */
[----:B------:R1:W-:Y:S01]  /*f450*/  MUFU.EX2 R163, R4 ;  /* 0x0000000400a37308 */ /* 0x0003e20000000800 */
[-C--:B------:R-:W-:Y:S01]  /*f460*/  FMUL.FTZ R188, R188, R10.reuse ;  /* 0x0000000abcbc7220 */ /* 0x080fe20000410000 */
[----:B------:R-:W-:Y:S01]  /*f470*/  FMUL.FTZ R189, R189, R10 ;  /* 0x0000000abdbd7220 */ /* 0x000fe20000410000 */
[----:B-1----:R-:W-:-:S05]  /*f480*/  FFMA.FTZ R4, R84, UR18, -R2 ;  /* 0x0000001254047c23 */ /* 0x002fca0008010802 */
[----:B------:R1:W-:Y:S01]  /*f490*/  MUFU.EX2 R187, R4 ;  /* 0x0000000400bb7308 */ /* 0x0003e20000000800 */
[-C--:B------:R-:W-:Y:S01]  /*f4a0*/  FMUL.FTZ R190, R190, R9.reuse ;  /* 0x00000009bebe7220 */ /* 0x080fe20000410000 */
[-C--:B------:R-:W-:Y:S01]  /*f4b0*/  FMUL.FTZ R191, R191, R9.reuse ;  /* 0x00000009bfbf7220 */ /* 0x080fe20000410000 */
[-C--:B------:R-:W-:Y:S01]  /*f4c0*/  FMUL.FTZ R196, R196, R10.reuse ;  /* 0x0000000ac4c47220 */ /* 0x080fe20000410000 */
[----:B------:R-:W-:Y:S01]  /*f4d0*/  FMUL.FTZ R197, R197, R10 ;  /* 0x0000000ac5c57220 */ /* 0x000fe20000410000 */
[-C--:B------:R-:W-:Y:S01]  /*f4e0*/  FMUL.FTZ R198, R198, R9.reuse ;  /* 0x00000009c6c67220 */ /* 0x080fe20000410000 */
[----:B------:R-:W-:Y:S01]  /*f4f0*/  FMUL.FTZ R199, R199, R9 ;  /* 0x00000009c7c77220 */ /* 0x000fe20000410000 */
[----:B-1----:R-:W-:-:S04]  /*f500*/  FFMA.FTZ R4, R80, UR18, -R2 ;  /* 0x0000001250047c23 */ /* 0x002fc80008010802 */
[----:B------:R1:W-:Y:S01]  /*f510*/  MUFU.EX2 R170, R4 ;  /* 0x0000000400aa7308 */ /* 0x0003e20000000800 */
[----:B------:R-:W-:Y:S01]  /*f520*/  HMMA.16816.F32 R188, R12, R16, R188 ;  /* 0x000000100cbc723c */ /* 0x000fe200000018bc */
[----:B-1----:R-:W-:-:S06]  /*f530*/  FFMA.FTZ R4, R76, UR18, -R2 ;  /* 0x000000124c047c23 */ /* 0x002fcc0008010802 */
[----:B------:R1:W-:Y:S01]  /*f540*/  MUFU.EX2 R192, R4 ;  /* 0x0000000400c07308 */ /* 0x0003e20000000800 */
[----:B------:R-:W-:Y:S01]  /*f550*/  HMMA.16816.F32 R196, R12, R18, R196 ;  /* 0x000000120cc4723c */ /* 0x000fe200000018c4 */
[----:B------:R-:W4:Y:S01]  /*f560*/  LDSM.16.MT88.4 R16, [R220+0x8800] ;  /* 0x00880000dc10783b */ /* 0x000f220000004200 */
[----:B-1----:R-:W-:Y:S01]  /*f570*/  FFMA.FTZ R4, R70, UR18, -R2 ;  /* 0x0000001246047c23 */ /* 0x002fe20008010802 */
[----:B------:R-:W-:Y:S02]  /*f580*/  MOV R70, R157 ;  /* 0x0000009d00467202 */ /* 0x000fe40000000f00 */
[----:B------:R-:W-:Y:S02]  /*f590*/  MOV R157, R159 ;  /* 0x0000009f009d7202 */ /* 0x000fe40000000f00 */
[----:B------:R-:W-:Y:S02]  /*f5a0*/  MOV R159, R118 ;  /* 0x00000076009f7202 */ /* 0x000fe40000000f00 */
[----:B------:R1:W-:Y:S02]  /*f5b0*/  MUFU.EX2 R118, R4 ;  /* 0x0000000400767308 */ /* 0x0003e40000000800 */
[----:B-1----:R-:W-:-:S06]  /*f5c0*/  FFMA.FTZ R4, R86, UR18, -R0 ;  /* 0x0000001256047c23 */ /* 0x002fcc0008010800 */
[----:B------:R1:W-:Y:S01]  /*f5d0*/  MUFU.EX2 R186, R4 ;  /* 0x0000000400ba7308 */ /* 0x0003e20000000800 */
[----:B------:R-:W-:Y:S02]  /*f5e0*/  IMAD.MOV.U32 R75, RZ, RZ, R155 ;  /* 0x000000ffff4b7224 */ /* 0x000fe400078e009b */
[----:B------:R-:W-:Y:S02]  /*f5f0*/  IMAD.MOV.U32 R155, RZ, RZ, R224 ;  /* 0x000000ffff9b7224 */ /* 0x000fe400078e00e0 */
[----:B-1----:R-:W-:-:S04]  /*f600*/  FFMA.FTZ R4, R85, UR18, -R0 ;  /* 0x0000001255047c23 */ /* 0x002fc80008010800 */
[----:B------:R1:W2:Y:S02]  /*f610*/  MUFU.EX2 R171, R4 ;  /* 0x0000000400ab7308 */ /* 0x0002a40000000800 */
[----:B-1----:R-:W-:-:S06]  /*f620*/  FFMA.FTZ R4, R82, UR18, -R0 ;  /* 0x0000001252047c23 */ /* 0x002fcc0008010800 */
[----:B------:R1:W-:Y:S01]  /*f630*/  MUFU.EX2 R176, R4 ;  /* 0x0000000400b07308 */ /* 0x0003e20000000800 */
[-C--:B------:R-:W-:Y:S01]  /*f640*/  FMUL.FTZ R172, R172, R10.reuse ;  /* 0x0000000aacac7220 */ /* 0x080fe20000410000 */
[-C--:B------:R-:W-:Y:S01]  /*f650*/  FMUL.FTZ R173, R173, R10.reuse ;  /* 0x0000000aadad7220 */ /* 0x080fe20000410000 */
[-C--:B------:R-:W-:Y:S01]  /*f660*/  FMUL.FTZ R174, R174, R9.reuse ;  /* 0x00000009aeae7220 */ /* 0x080fe20000410000 */
[-C--:B------:R-:W-:Y:S01]  /*f670*/  FMUL.FTZ R175, R175, R9.reuse ;  /* 0x00000009afaf7220 */ /* 0x080fe20000410000 */
[----:B-1----:R-:W-:Y:S01]  /*f680*/  FFMA.FTZ R4, R79, UR18, -R0 ;  /* 0x000000124f047c23 */ /* 0x002fe20008010800 */
[-C--:B------:R-:W-:Y:S01]  /*f690*/  FMUL.FTZ R180, R180, R10.reuse ;  /* 0x0000000ab4b47220 */ /* 0x080fe20000410000 */
[----:B------:R-:W-:Y:S01]  /*f6a0*/  FMUL.FTZ R181, R181, R10 ;  /* 0x0000000ab5b57220 */ /* 0x000fe20000410000 */
[-C--:B------:R-:W-:Y:S01]  /*f6b0*/  FMUL.FTZ R182, R182, R9.reuse ;  /* 0x00000009b6b67220 */ /* 0x080fe20000410000 */
[----:B------:R1:W4:Y:S01]  /*f6c0*/  MUFU.EX2 R224, R4 ;  /* 0x0000000400e07308 */ /* 0x0003220000000800 */
[-C--:B------:R-:W-:Y:S01]  /*f6d0*/  FMUL.FTZ R183, R183, R9.reuse ;  /* 0x00000009b7b77220 */ /* 0x080fe20000410000 */
[C---:B------:R-:W-:Y:S01]  /*f6e0*/  HMMA.16816.F32 R172, R12.reuse, R20, R172 ;  /* 0x000000140cac723c */ /* 0x040fe200000018ac */
[----:B--2---:R-:W-:Y:S01]  /*f6f0*/  F2FP.F16.F32.PACK_AB R5, R171, R186 ;  /* 0x000000baab05723e */ /* 0x004fe200000000ff */
[----:B---3--:R-:W-:Y:S01]  /*f700*/  FFMA.FTZ R162, R167, R10, R25 ;  /* 0x0000000aa7a27223 */ /* 0x008fe20000010019 */
[----:B------:R-:W-:Y:S01]  /*f710*/  F2FP.F16.F32.PACK_AB R6, R118, R192 ;  /* 0x000000c07606723e */ /* 0x000fe200000000ff */
[----:B------:R-:W-:Y:S01]  /*f720*/  FFMA.FTZ R161, R152, R9, R24 ;  /* 0x0000000998a17223 */ /* 0x000fe20000010018 */
[----:B------:R-:W-:Y:S01]  /*f730*/  MOV R67, R154 ;  /* 0x0000009a00437202 */ /* 0x000fe20000000f00 */
[----:B------:R-:W-:Y:S01]  /*f740*/  HMMA.16816.F32 R180, R12, R22, R180 ;  /* 0x000000160cb4723c */ /* 0x000fe200000018b4 */
[----:B------:R-:W-:Y:S01]  /*f750*/  MOV R68, R156 ;  /* 0x0000009c00447202 */ /* 0x000fe20000000f00 */
[----:B------:R-:W2:Y:S01]  /*f760*/  LDSM.16.MT88.4 R20, [R221+0x8800] ;  /* 0x00880000dd14783b */ /* 0x000ea20000004200 */
[----:B------:R-:W-:-:S03]  /*f770*/  MOV R77, R157 ;  /* 0x0000009d004d7202 */ /* 0x000fc60000000f00 */
[----:B------:R-:W3:Y:S01]  /*f780*/  LDL.LU R79, [R1+0x68] ;  /* 0x00006800014f7983 */ /* 0x000ee20000300800 */
[----:B------:R-:W-:Y:S02]  /*f790*/  F2FP.F16.F32.PACK_AB R12, R168, R177 ;  /* 0x000000b1a80c723e */ /* 0x000fe400000000ff */
[----:B------:R-:W-:Y:S01]  /*f7a0*/  F2FP.F16.F32.PACK_AB R13, R169, R195 ;  /* 0x000000c3a90d723e */ /* 0x000fe200000000ff */
[----:B------:R-:W3:Y:S01]  /*f7b0*/  LDL.LU R78, [R1+0x6c] ;  /* 0x00006c00014e7983 */ /* 0x000ee20000300800 */
[----:B------:R-:W-:Y:S02]  /*f7c0*/  F2FP.F16.F32.PACK_AB R14, R160, R178 ;  /* 0x000000b2a00e723e */ /* 0x000fe400000000ff */
[----:B------:R-:W-:Y:S01]  /*f7d0*/  F2FP.F16.F32.PACK_AB R15, R163, R179 ;  /* 0x000000b3a30f723e */ /* 0x000fe200000000ff */
[----:B------:R-:W3:Y:S01]  /*f7e0*/  LDL.LU R76, [R1] ;  /* 0x00000000014c7983 */ /* 0x000ee20000300800 */
[----:B-1----:R-:W-:Y:S02]  /*f7f0*/  F2FP.F16.F32.PACK_AB R4, R170, R187 ;  /* 0x000000bbaa04723e */ /* 0x002fe400000000ff */
[----:B----4-:R-:W-:-:S02]  /*f800*/  F2FP.F16.F32.PACK_AB R7, R224, R176 ;  /* 0x000000b0e007723e */ /* 0x010fc400000000ff */
[----:B------:R-:W-:Y:S01]  /*f810*/  MOV R156, R27 ;  /* 0x0000001b009c7202 */ /* 0x000fe20000000f00 */
[-C--:B------:R-:W-:Y:S01]  /*f820*/  HMMA.16816.F32 R140, R12, R16.reuse, R140 ;  /* 0x000000100c8c723c */ /* 0x080fe2000000188c */
[----:B------:R-:W-:Y:S02]  /*f830*/  MOV R154, R26 ;  /* 0x0000001a009a7202 */ /* 0x000fe40000000f00 */
[----:B------:R-:W1:Y:S03]  /*f840*/  LDSM.16.MT88.4 R24, [R223+0x8800] ;  /* 0x00880000df18783b */ /* 0x000e660000004200 */
[C---:B------:R-:W-:Y:S06]  /*f850*/  HMMA.16816.F32 R56, R4.reuse, R16, R56 ;  /* 0x000000100438723c */ /* 0x040fec0000001838 */
[-C--:B------:R-:W-:Y:S06]  /*f860*/  HMMA.16816.F32 R52, R4, R18.reuse, R52 ;  /* 0x000000120434723c */ /* 0x080fec0000001834 */
[----:B------:R-:W-:Y:S01]  /*f870*/  HMMA.16816.F32 R148, R12, R18, R148 ;  /* 0x000000120c94723c */ /* 0x000fe20000001894 */
[----:B------:R-:W4:Y:S05]  /*f880*/  LDSM.16.MT88.4 R16, [R222+0x8800] ;  /* 0x00880000de10783b */ /* 0x000f2a0000004200 */
[C---:B--2---:R-:W-:Y:S06]  /*f890*/  HMMA.16816.F32 R36, R4.reuse, R20, R36 ;  /* 0x000000140424723c */ /* 0x044fec0000001824 */
[C---:B------:R-:W-:Y:S06]  /*f8a0*/  HMMA.16816.F32 R32, R4.reuse, R22, R32 ;  /* 0x000000160420723c */ /* 0x040fec0000001820 */
[C---:B-1----:R-:W-:Y:S06]  /*f8b0*/  HMMA.16816.F32 R48, R4.reuse, R24, R48 ;  /* 0x000000180430723c */ /* 0x042fec0000001830 */
[C---:B------:R-:W-:Y:S06]  /*f8c0*/  HMMA.16816.F32 R44, R4.reuse, R26, R44 ;  /* 0x0000001a042c723c */ /* 0x040fec000000182c */
[C---:B----4-:R-:W-:Y:S06]  /*f8d0*/  HMMA.16816.F32 R60, R4.reuse, R16, R60 ;  /* 0x00000010043c723c */ /* 0x050fec000000183c */
[----:B------:R-:W-:Y:S07]  /*f8e0*/  HMMA.16816.F32 R28, R4, R18, R28 ;  /* 0x00000012041c723c */ /* 0x000fee000000181c */
[----:B------:R-:W-:-:S04]  /*f8f0*/  FFMA.FTZ R4, R109, UR18, -R2 ;  /* 0x000000126d047c23 */ /* 0x000fc80008010802 */
[----:B------:R1:W-:Y:S01]  /*f900*/  MUFU.EX2 R157, R4 ;  /* 0x00000004009d7308 */ /* 0x0003e20000000800 */
[----:B------:R-:W-:Y:S01]  /*f910*/  HMMA.16816.F32 R80, R12, R22, R180 ;  /* 0x000000160c50723c */ /* 0x000fe200000018b4 */
[----:B-1----:R-:W-:-:S06]  /*f920*/  FFMA.FTZ R4, R107, UR18, -R2 ;  /* 0x000000126b047c23 */ /* 0x002fcc0008010802 */
[----:B------:R1:W-:Y:S01]  /*f930*/  MUFU.EX2 R193, R4 ;  /* 0x0000000400c17308 */ /* 0x0003e20000000800 */
[----:B------:R-:W-:Y:S01]  /*f940*/  HMMA.16816.F32 R172, R12, R20, R172 ;  /* 0x000000140cac723c */ /* 0x000fe200000018ac */
[----:B------:R-:W-:Y:S01]  /*f950*/  MOV R9, R158 ;  /* 0x0000009e00097202 */ /* 0x000fe20000000f00 */
[----:B------:R-:W2:Y:S01]  /*f960*/  LDSM.16.MT88.4 R20, [R220+0x9000] ;  /* 0x00900000dc14783b */ /* 0x000ea20000004200 */
[----:B-1----:R-:W-:-:S04]  /*f970*/  FFMA.FTZ R4, R104, UR18, -R2 ;  /* 0x0000001268047c23 */ /* 0x002fc80008010802 */
[----:B------:R1:W-:Y:S01]  /*f980*/  MUFU.EX2 R182, R4 ;  /* 0x0000000400b67308 */ /* 0x0003e20000000800 */
[----:B------:R-:W-:Y:S01]  /*f990*/  HMMA.16816.F32 R188, R12, R16, R188 ;  /* 0x000000100cbc723c */ /* 0x000fe200000018bc */
[----:B-1----:R-:W-:-:S06]  /*f9a0*/  FFMA.FTZ R4, R87, UR18, -R2 ;  /* 0x0000001257047c23 */ /* 0x002fcc0008010802 */
[----:B------:R1:W4:Y:S01]  /*f9b0*/  MUFU.EX2 R184, R4 ;  /* 0x0000000400b87308 */ /* 0x0003220000000800 */
[C---:B------:R-:W-:Y:S01]  /*f9c0*/  HMMA.16816.F32 R196, R12.reuse, R18, R196 ;  /* 0x000000120cc4723c */ /* 0x040fe200000018c4 */
[----:B------:R-:W2:Y:S05]  /*f9d0*/  LDSM.16.MT88.4 R16, [R223+0x9000] ;  /* 0x00900000df10783b */ /* 0x000eaa0000004200 */
[----:B------:R-:W-:Y:S01]  /*f9e0*/  HMMA.16816.F32 R92, R12, R24, R92 ;  /* 0x000000180c5c723c */ /* 0x000fe2000000185c */
[----:B-1----:R-:W-:-:S04]  /*f9f0*/  FFMA.FTZ R4, R110, UR18, -R0 ;  /* 0x000000126e047c23 */ /* 0x002fc80008010800 */
[----:B------:R1:W-:Y:S01]  /*fa00*/  MUFU.EX2 R158, R4 ;  /* 0x00000004009e7308 */ /* 0x0003e20000000800 */
[----:B------:R-:W-:Y:S01]  /*fa10*/  HMMA.16816.F32 R96, R12, R26, R96 ;  /* 0x0000001a0c60723c */ /* 0x000fe20000001860 */
[----:B------:R-:W2:Y:S01]  /*fa20*/  LDSM.16.MT88.4 R12, [R221+0x9000] ;  /* 0x00900000dd0c783b */ /* 0x000ea20000004200 */
[----:B------:R-:W-:Y:S01]  /*fa30*/  MOV R185, R145 ;  /* 0x0000009100b97202 */ /* 0x000fe20000000f00 */
[----:B------:R-:W-:Y:S01]  /*fa40*/  IMAD.MOV.U32 R145, RZ, RZ, R135 ;  /* 0x000000ffff917224 */ /* 0x000fe200078e0087 */
[----:B----4-:R-:W-:Y:S01]  /*fa50*/  F2FP.F16.F32.PACK_AB R6, R184, R182 ;  /* 0x000000b6b806723e */ /* 0x010fe200000000ff */
[----:B------:R-:W-:Y:S02]  /*fa60*/  IMAD.MOV.U32 R183, RZ, RZ, R154 ;  /* 0x000000ffffb77224 */ /* 0x000fe400078e009a */
[----:B-1----:R-:W-:Y:S01]  /*fa70*/  FFMA.FTZ R4, R108, UR18, -R0 ;  /* 0x000000126c047c23 */ /* 0x002fe20008010800 */
[----:B------:R-:W-:Y:S01]  /*fa80*/  MOV R181, R155 ;  /* 0x0000009b00b57202 */ /* 0x000fe20000000f00 */
[----:B------:R-:W-:Y:S01]  /*fa90*/  IMAD.MOV.U32 R10, RZ, RZ, R144 ;  /* 0x000000ffff0a7224 */ /* 0x000fe200078e0090 */
[----:B------:R-:W-:Y:S01]  /*faa0*/  MOV R71, R153 ;  /* 0x0000009900477202 */ /* 0x000fe20000000f00 */
[----:B------:R1:W4:Y:S01]  /*fab0*/  MUFU.EX2 R194, R4 ;  /* 0x0000000400c27308 */ /* 0x0003220000000800 */
[----:B------:R-:W3:Y:S01]  /*fac0*/  LDSM.16.MT88.4 R24, [R222+0x9000] ;  /* 0x00900000de18783b */ /* 0x000ee20000004200 */
[----:B-1----:R-:W-:-:S06]  /*fad0*/  FFMA.FTZ R4, R105, UR18, -R0 ;  /* 0x0000001269047c23 */ /* 0x002fcc0008010800 */
[----:B------:R1:W-:Y:S02]  /*fae0*/  MUFU.EX2 R180, R4 ;  /* 0x0000000400b47308 */ /* 0x0003e40000000800 */
[----:B-1----:R-:W-:-:S06]  /*faf0*/  FFMA.FTZ R4, R106, UR18, -R0 ;  /* 0x000000126a047c23 */ /* 0x002fcc0008010800 */
[----:B------:R1:W2:Y:S01]  /*fb00*/  MUFU.EX2 R135, R4 ;  /* 0x0000000400877308 */ /* 0x0002a20000000800 */
[----:B----4-:R-:W-:Y:S02]  /*fb10*/  F2FP.F16.F32.PACK_AB R5, R194, R158 ;  /* 0x0000009ec205723e */ /* 0x010fe400000000ff */
[----:B------:R-:W-:Y:S02]  /*fb20*/  MOV R154, R147 ;  /* 0x00000093009a7202 */ /* 0x000fe40000000f00 */
[----:B------:R-:W-:Y:S02]  /*fb30*/  MOV R155, R146 ;  /* 0x00000092009b7202 */ /* 0x000fe40000000f00 */
[----:B------:R-:W-:Y:S01]  /*fb40*/  MOV R147, R137 ;  /* 0x0000008900937202 */ /* 0x000fe20000000f00 */
[----:B------:R-:W-:Y:S01]  /*fb50*/  IMAD.MOV.U32 R153, RZ, RZ, R136 ;  /* 0x000000ffff997224 */ /* 0x000fe200078e0088 */
[----:B------:R-:W-:Y:S02]  /*fb60*/  MOV R146, R138 ;  /* 0x0000008a00927202 */ /* 0x000fe40000000f00 */
[----:B------:R-:W-:-:S02]  /*fb70*/  MOV R144, R139 ;  /* 0x0000008b00907202 */ /* 0x000fc40000000f00 */
[----:B-1----:R-:W-:Y:S02]  /*fb80*/  F2FP.F16.F32.PACK_AB R4, R193, R157 ;  /* 0x0000009dc104723e */ /* 0x002fe400000000ff */
[----:B--2---:R-:W-:-:S07]  /*fb90*/  F2FP.F16.F32.PACK_AB R7, R135, R180 ;  /* 0x000000b48707723e */ /* 0x004fce00000000ff */
[----:B------:R-:W-:Y:S07]  /*fba0*/  HMMA.16816.F32 R136, R4, R20, R56 ;  /* 0x000000140488723c */ /* 0x000fee0000001838 */
[----:B------:R-:W-:Y:S01]  /*fbb0*/  MOV R58, R144 ;  /* 0x00000090003a7202 */ /* 0x000fe20000000f00 */
[----:B------:R-:W-:Y:S01]  /*fbc0*/  IMAD.MOV.U32 R59, RZ, RZ, R147 ;  /* 0x000000ffff3b7224 */ /* 0x000fe200078e0093 */
[----:B------:R-:W-:Y:S02]  /*fbd0*/  MOV R56, R145 ;  /* 0x0000009100387202 */ /* 0x000fe40000000f00 */
[----:B------:R-:W-:-:S02]  /*fbe0*/  MOV R57, R146 ;  /* 0x0000009200397202 */ /* 0x000fc40000000f00 */
[----:B------:R-:W-:Y:S07]  /*fbf0*/  HMMA.16816.F32 R144, R4, R22, R52 ;  /* 0x000000160490723c */ /* 0x000fee0000001834 */
[----:B------:R-:W-:Y:S01]  /*fc00*/  MOV R52, R153 ;  /* 0x0000009900347202 */ /* 0x000fe20000000f00 */
[----:B------:R-:W-:Y:S01]  /*fc10*/  IMAD.MOV.U32 R55, RZ, RZ, R103 ;  /* 0x000000ffff377224 */ /* 0x000fe200078e0067 */
[----:B------:R-:W-:Y:S02]  /*fc20*/  MOV R53, R154 ;  /* 0x0000009a00357202 */ /* 0x000fe40000000f00 */
[----:B------:R-:W-:-:S02]  /*fc30*/  MOV R54, R155 ;  /* 0x0000009b00367202 */ /* 0x000fc40000000f00 */
[C---:B------:R-:W-:Y:S07]  /*fc40*/  HMMA.16816.F32 R152, R4.reuse, R16, R48 ;  /* 0x000000100498723c */ /* 0x040fee0000001830 */
[----:B------:R-:W-:Y:S01]  /*fc50*/  IMAD.MOV.U32 R51, RZ, RZ, R111 ;  /* 0x000000ffff337224 */ /* 0x000fe200078e006f */
[C---:B------:R-:W-:Y:S06]  /*fc60*/  HMMA.16816.F32 R164, R4.reuse, R18, R44 ;  /* 0x0000001204a4723c */ /* 0x040fec000000182c */
[----:B------:R-:W-:Y:S01]  /*fc70*/  HMMA.16816.F32 R108, R4, R12, R36 ;  /* 0x0000000c046c723c */ /* 0x000fe20000001824 */
[----:B------:R-:W-:-:S06]  /*fc80*/  MOV R45, R55 ;  /* 0x00000037002d7202 */ /* 0x000fcc0000000f00 */
[----:B------:R-:W-:Y:S02]  /*fc90*/  MOV R39, R56 ;  /* 0x0000003800277202 */ /* 0x000fe40000000f00 */
[----:B------:R-:W2:Y:S04]  /*fca0*/  LDL.LU R56, [R1+0x30] ;  /* 0x0000300001387983 */ /* 0x000ea80000300800 */
[----:B------:R-:W4:Y:S01]  /*fcb0*/  LDL.LU R55, [R1+0x28] ;  /* 0x0000280001377983 */ /* 0x000f220000300800 */
[----:B------:R-:W-:Y:S02]  /*fcc0*/  MOV R48, R102 ;  /* 0x0000006600307202 */ /* 0x000fe40000000f00 */
[----:B------:R-:W-:Y:S01]  /*fcd0*/  MOV R49, R101 ;  /* 0x0000006500317202 */ /* 0x000fe20000000f00 */
[----:B---3--:R-:W-:Y:S01]  /*fce0*/  FFMA.FTZ R78, R78, R11, R41 ;  /* 0x0000000b4e4e7223 */ /* 0x008fe20000010029 */
[----:B------:R-:W-:Y:S01]  /*fcf0*/  MOV R50, R100 ;  /* 0x0000006400327202 */ /* 0x000fe20000000f00 */
[----:B------:R-:W-:Y:S01]  /*fd00*/  HMMA.16816.F32 R104, R4, R14, R32 ;  /* 0x0000000e0468723c */ /* 0x000fe20000001820 */
[----:B------:R-:W-:Y:S01]  /*fd10*/  FFMA.FTZ R11, R48, UR18, -R8 ;  /* 0x00000012300b7c23 */ /* 0x000fe20008010808 */
[----:B------:R-:W-:Y:S01]  /*fd20*/  MOV R48, R51 ;  /* 0x0000003300307202 */ /* 0x000fe20000000f00 */
[----:B------:R-:W-:Y:S01]  /*fd30*/  IMAD.MOV.U32 R46, RZ, RZ, R54 ;  /* 0x000000ffff2e7224 */ /* 0x000fe200078e0036 */
[----:B------:R-:W-:-:S02]  /*fd40*/  MOV R47, R53 ;  /* 0x00000035002f7202 */ /* 0x000fc40000000f00 */
[----:B------:R-:W-:Y:S01]  /*fd50*/  HMMA.16816.F32 R100, R4, R24, R60 ;  /* 0x000000180464723c */ /* 0x000fe2000000183c */
[----:B------:R-:W-:Y:S01]  /*fd60*/  MOV R34, R68 ;  /* 0x0000004400227202 */ /* 0x000fe20000000f00 */
[----:B------:R-:W-:Y:S01]  /*fd70*/  IMAD.MOV.U32 R53, RZ, RZ, R75 ;  /* 0x000000ffff357224 */ /* 0x000fe200078e004b */
[----:B------:R-:W-:-:S03]  /*fd80*/  MOV R36, R183 ;  /* 0x000000b700247202 */ /* 0x000fc60000000f00 */
[----:B------:R-:W-:Y:S01]  /*fd90*/  HMMA.16816.F32 R84, R4, R26, R28 ;  /* 0x0000001a0454723c */ /* 0x000fe2000000181c */
[----:B------:R-:W-:Y:S01]  /*fda0*/  FFMA.FTZ R75, R249, UR18, -R8 ;  /* 0x00000012f94b7c23 */ /* 0x000fe20008010808 */
[----:B------:R-:W-:-:S05]  /*fdb0*/  IMAD.MOV.U32 R249, RZ, RZ, R48 ;  /* 0x000000fffff97224 */ /* 0x000fca00078e0030 */
[--C-:B------:R-:W-:Y:S01]  /*fdc0*/  FFMA.FTZ R7, R49, UR18, -R8.reuse ;  /* 0x0000001231077c23 */ /* 0x100fe20008010808 */
[----:B------:R-:W-:Y:S01]  /*fdd0*/  MOV R49, R50 ;  /* 0x0000003200317202 */ /* 0x000fe20000000f00 */
[----:B------:R-:W-:Y:S01]  /*fde0*/  FFMA.FTZ R5, R34, UR18, -R3 ;  /* 0x0000001222057c23 */ /* 0x000fe20008010803 */
[--C-:B------:R-:W-:Y:S01]  /*fdf0*/  FFMA.FTZ R10, R10, UR18, -R8.reuse ;  /* 0x000000120a0a7c23 */ /* 0x100fe20008010808 */
[----:B------:R-:W-:Y:S01]  /*fe00*/  MOV R33, R70 ;  /* 0x0000004600217202 */ /* 0x000fe20000000f00 */
[----:B------:R-:W-:Y:S01]  /*fe10*/  IMAD.MOV.U32 R44, RZ, RZ, R185 ;  /* 0x000000ffff2c7224 */ /* 0x000fe200078e00b9 */
[----:B------:R-:W-:Y:S02]  /*fe20*/  MOV R54, R71 ;  /* 0x0000004700367202 */ /* 0x000fe40000000f00 */
[----:B------:R-:W-:Y:S01]  /*fe30*/  MOV R183, R72 ;  /* 0x0000004800b77202 */ /* 0x000fe20000000f00 */
[----:B------:R-:W-:Y:S01]  /*fe40*/  FFMA.FTZ R72, R218, UR18, -R8 ;  /* 0x00000012da487c23 */ /* 0x000fe20008010808 */
[----:B------:R-:W-:-:S02]  /*fe50*/  MOV R34, R36 ;  /* 0x0000002400227202 */ /* 0x000fc40000000f00 */
[----:B------:R-:W-:Y:S02]  /*fe60*/  MOV R30, R46 ;  /* 0x0000002e001e7202 */ /* 0x000fe40000000f00 */
[----:B------:R-:W-:Y:S01]  /*fe70*/  MOV R41, R49 ;  /* 0x0000003100297202 */ /* 0x000fe20000000f00 */
[----:B------:R-:W-:Y:S01]  /*fe80*/  IMAD.MOV.U32 R37, RZ, RZ, R59 ;  /* 0x000000ffff257224 */ /* 0x000fe200078e003b */
[----:B------:R-:W-:Y:S01]  /*fe90*/  MOV R50, R192 ;  /* 0x000000c000327202 */ /* 0x000fe20000000f00 */
[----:B------:R-:W-:Y:S01]  /*fea0*/  IMAD.MOV.U32 R51, RZ, RZ, R74 ;  /* 0x000000ffff337224 */ /* 0x000fe200078e004a */
        /* <DEDUP_REMOVED lines=25> */
[----:B-1----:R-:W-:Y:S01]  /*10040*/  FFMA.FTZ R11, R249, UR18, -R2 ;  /* 0x00000012f90b7c23 */ /* 0x002fe20008010802 */
[----:B------:R1:W3:Y:S01]  /*10050*/  MUFU.EX2 R8, R10 ;  /* 0x0000000a00087308 */ /* 0x0002e20000000800 */
[----:B------:R-:W-:Y:S01]  /*10060*/  MOV R249, R30 ;  /* 0x0000001e00f97202 */ /* 0x000fe20000000f00 */
[--C-:B------:R-:W-:Y:S01]  /*10070*/  FFMA.FTZ R6, R33, UR18, -R3.reuse ;  /* 0x0000001221067c23 */ /* 0x100fe20008010803 */
[--C-:B------:R-:W-:Y:S01]  /*10080*/  FFMA.FTZ R4, R53, UR18, -R3.reuse ;  /* 0x0000001235047c23 */ /* 0x100fe20008010803 */
[----:B------:R-:W-:Y:S01]  /*10090*/  FFMA.FTZ R29, R54, UR18, -R3 ;  /* 0x00000012361d7c23 */ /* 0x000fe20008010803 */
[----:B------:R-:W-:-:S02]  /*100a0*/  IMAD.MOV.U32 R30, RZ, RZ, R34 ;  /* 0x000000ffff1e7224 */ /* 0x000fc400078e0022 */
[----:B------:R-:W-:Y:S01]  /*100b0*/  FFMA.FTZ R79, R79, R40, R42 ;  /* 0x000000284f4f7223 */ /* 0x000fe2000001002a */
[----:B------:R-:W-:Y:S01]  /*100c0*/  MOV R34, R184 ;  /* 0x000000b800227202 */ /* 0x000fe20000000f00 */
[----:B------:R-:W3:Y:S01]  /*100d0*/  MUFU.EX2 R7, R7 ;  /* 0x0000000700077308 */ /* 0x000ee20000000800 */
[----:B------:R-:W-:Y:S01]  /*100e0*/  IMAD.MOV.U32 R32, RZ, RZ, R39 ;  /* 0x000000ffff207224 */ /* 0x000fe200078e0027 */
[----:B------:R-:W-:Y:S01]  /*100f0*/  MOV R40, R52 ;  /* 0x0000003400287202 */ /* 0x000fe20000000f00 */
[----:B------:R-:W-:Y:S01]  /*10100*/  IMAD.MOV.U32 R45, RZ, RZ, R118 ;  /* 0x000000ffff2d7224 */ /* 0x000fe200078e0076 */
[----:B------:R-:W-:Y:S01]  /*10110*/  MOV R184, R159 ;  /* 0x0000009f00b87202 */ /* 0x000fe20000000f00 */
[----:B------:R-:W-:Y:S02]  /*10120*/  IMAD.MOV.U32 R42, RZ, RZ, R181 ;  /* 0x000000ffff2a7224 */ /* 0x000fe400078e00b5 */
[--C-:B------:R-:W-:Y:S01]  /*10130*/  FFMA.FTZ R39, R247, UR18, -R3.reuse ;  /* 0x00000012f7277c23 */ /* 0x100fe20008010803 */
[----:B-1----:R-:W-:Y:S01]  /*10140*/  FFMA.FTZ R10, R41, UR18, -R2 ;  /* 0x00000012290a7c23 */ /* 0x002fe20008010802 */
[----:B------:R-:W-:Y:S01]  /*10150*/  MOV R41, R31 ;  /* 0x0000001f00297202 */ /* 0x000fe20000000f00 */
[--C-:B------:R-:W-:Y:S01]  /*10160*/  FFMA.FTZ R118, R212, UR18, -R3.reuse ;  /* 0x00000012d4767c23 */ /* 0x100fe20008010803 */
[----:B------:R-:W-:Y:S01]  /*10170*/  MOV R31, R35 ;  /* 0x00000023001f7202 */ /* 0x000fe20000000f00 */
[----:B------:R-:W-:Y:S01]  /*10180*/  FFMA.FTZ R116, R205, UR18, -R3 ;  /* 0x00000012cd747c23 */ /* 0x000fe20008010803 */
[----:B------:R-:W-:-:S02]  /*10190*/  IMAD.MOV.U32 R35, RZ, RZ, R185 ;  /* 0x000000ffff237224 */ /* 0x000fc400078e00b9 */
[--C-:B------:R-:W-:Y:S01]  /*101a0*/  FFMA.FTZ R159, R209, UR18, -R2.reuse ;  /* 0x00000012d19f7c23 */ /* 0x100fe20008010802 */
[----:B------:R-:W-:Y:S01]  /*101b0*/  MOV R33, R37 ;  /* 0x0000002500217202 */ /* 0x000fe20000000f00 */
[----:B------:R1:W-:Y:S01]  /*101c0*/  MUFU.EX2 R212, R9 ;  /* 0x0000000900d47308 */ /* 0x0003e20000000800 */
[----:B------:R-:W-:Y:S01]  /*101d0*/  FFMA.FTZ R90, R42, UR18, -R2 ;  /* 0x000000122a5a7c23 */ /* 0x000fe20008010802 */
[----:B------:R-:W-:Y:S02]  /*101e0*/  MOV R48, R193 ;  /* 0x000000c100307202 */ /* 0x000fe40000000f00 */
[----:B------:R-:W-:-:S04]  /*101f0*/  MOV R42, R33 ;  /* 0x00000021002a7202 */ /* 0x000fc80000000f00 */
[----:B------:R-:W-:Y:S01]  /*10200*/  MUFU.EX2 R185, R6 ;  /* 0x0000000600b97308 */ /* 0x000fe20000000800 */
[----:B------:R-:W-:-:S07]  /*10210*/  MOV R33, R183 ;  /* 0x000000b700217202 */ /* 0x000fce0000000f00 */
[----:B------:R-:W3:Y:S01]  /*10220*/  MUFU.EX2 R247, R5 ;  /* 0x0000000500f77308 */ /* 0x000ee20000000800 */
[----:B-1----:R-:W-:Y:S01]  /*10230*/  FFMA.FTZ R9, R40, UR18, -R2 ;  /* 0x0000001228097c23 */ /* 0x002fe20008010802 */
[----:B------:R-:W-:-:S06]  /*10240*/  MOV R40, R32 ;  /* 0x0000002000287202 */ /* 0x000fcc0000000f00 */
[----:B------:R1:W-:Y:S01]  /*10250*/  MUFU.EX2 R205, R4 ;  /* 0x0000000400cd7308 */ /* 0x0003e20000000800 */
[----:B------:R-:W-:-:S07]  /*10260*/  MOV R28, R47 ;  /* 0x0000002f001c7202 */ /* 0x000fce0000000f00 */
[----:B------:R-:W1:Y:S01]  /*10270*/  MUFU.EX2 R209, R29 ;  /* 0x0000001d00d17308 */ /* 0x000e620000000800 */
[----:B------:R-:W-:Y:S02]  /*10280*/  MOV R46, R157 ;  /* 0x0000009d002e7202 */ /* 0x000fe40000000f00 */
[----:B------:R-:W-:Y:S02]  /*10290*/  MOV R32, R44 ;  /* 0x0000002c00207202 */ /* 0x000fe40000000f00 */
[----:B------:R-:W-:Y:S02]  /*102a0*/  MOV R47, R158 ;  /* 0x0000009e002f7202 */ /* 0x000fe40000000f00 */
[----:B------:R-:W-:Y:S02]  /*102b0*/  MOV R44, R163 ;  /* 0x000000a3002c7202 */ /* 0x000fe40000000f00 */
[----:B------:R-:W-:Y:S01]  /*102c0*/  MOV R206, R249 ;  /* 0x000000f900ce7202 */ /* 0x000fe20000000f00 */
[----:B------:R-:W-:Y:S01]  /*102d0*/  IMAD.MOV.U32 R248, RZ, RZ, R30 ;  /* 0x000000fffff87224 */ /* 0x000fe200078e001e */
[----:B------:R-:W-:-:S02]  /*102e0*/  MOV R183, R160 ;  /* 0x000000a000b77202 */ /* 0x000fc40000000f00 */
[----:B------:R-:W-:Y:S01]  /*102f0*/  MOV R214, R40 ;  /* 0x0000002800d67202 */ /* 0x000fe20000000f00 */
[----:B------:R-:W-:Y:S01]  /*10300*/  IMAD.MOV.U32 R40, RZ, RZ, R35 ;  /* 0x000000ffff287224 */ /* 0x000fe200078e0023 */
[----:B------:R-:W-:Y:S02]  /*10310*/  MOV R241, R42 ;  /* 0x0000002a00f17202 */ /* 0x000fe40000000f00 */
[----:B------:R-:W-:Y:S01]  /*10320*/  MOV R249, R31 ;  /* 0x0000001f00f97202 */ /* 0x000fe20000000f00 */
[----:B------:R-:W-:Y:S01]  /*10330*/  IMAD.MOV.U32 R35, RZ, RZ, R48 ;  /* 0x000000ffff237224 */ /* 0x000fe200078e0030 */
[----:B------:R-:W-:Y:S02]  /*10340*/  MOV R49, R194 ;  /* 0x000000c200317202 */ /* 0x000fe40000000f00 */
[----:B------:R-:W-:Y:S02]  /*10350*/  MOV R210, R41 ;  /* 0x0000002900d27202 */ /* 0x000fe40000000f00 */
[----:B------:R-:W-:Y:S01]  /*10360*/  MOV R31, R33 ;  /* 0x00000021001f7202 */ /* 0x000fe20000000f00 */
[----:B------:R-:W-:Y:S01]  /*10370*/  FFMA.FTZ R194, R126, UR18, -R3 ;  /* 0x000000127ec27c23 */ /* 0x000fe20008010803 */
[----:B------:R-:W-:Y:S01]  /*10380*/  MOV R41, R32 ;  /* 0x0000002000297202 */ /* 0x000fe20000000f00 */
[----:B------:R-:W-:Y:S01]  /*10390*/  FFMA.FTZ R163, R201, UR18, -R2 ;  /* 0x00000012c9a37c23 */ /* 0x000fe20008010802 */
[----:B------:R-:W-:Y:S01]  /*103a0*/  MOV R30, R34 ;  /* 0x00000022001e7202 */ /* 0x000fe20000000f00 */
[----:B------:R-:W-:Y:S01]  /*103b0*/  IMAD.MOV.U32 R48, RZ, RZ, R184 ;  /* 0x000000ffff307224 */ /* 0x000fe200078e00b8 */
[----:B------:R-:W-:Y:S01]  /*103c0*/  MOV R33, R46 ;  /* 0x0000002e00217202 */ /* 0x000fe20000000f00 */
[----:B------:R-:W-:Y:S01]  /*103d0*/  FFMA.FTZ R126, R215, UR18, -R2 ;  /* 0x00000012d77e7c23 */ /* 0x000fe20008010802 */
[----:B------:R-:W-:Y:S01]  /*103e0*/  MOV R42, R44 ;  /* 0x0000002c002a7202 */ /* 0x000fe20000000f00 */
[----:B---3--:R-:W-:Y:S01]  /*103f0*/  IMAD.MOV.U32 R201, RZ, RZ, R8 ;  /* 0x000000ffffc97224 */ /* 0x008fe200078e0008 */
[----:B------:R-:W-:Y:S01]  /*10400*/  MOV R34, R47 ;  /* 0x0000002f00227202 */ /* 0x000fe20000000f00 */
[----:B------:R-:W-:Y:S01]  /*10410*/  FFMA.FTZ R184, R89, UR18, -R2 ;  /* 0x0000001259b87c23 */ /* 0x000fe20008010802 */
[----:B------:R-:W-:Y:S01]  /*10420*/  MOV R46, R182 ;  /* 0x000000b6002e7202 */ /* 0x000fe20000000f00 */
[----:B------:R-:W-:Y:S01]  /*10430*/  FFMA.FTZ R89, R241, UR18, -R0 ;  /* 0x00000012f1597c23 */ /* 0x000fe20008010800 */
[----:B------:R-:W-:-:S02]  /*10440*/  MOV R32, R45 ;  /* 0x0000002d00207202 */ /* 0x000fc40000000f00 */
[----:B------:R-:W-:Y:S01]  /*10450*/  MOV R47, R183 ;  /* 0x000000b7002f7202 */ /* 0x000fe20000000f00 */
[--C-:B------:R-:W-:Y:S01]  /*10460*/  FFMA.FTZ R183, R112, UR18, -R2.reuse ;  /* 0x0000001270b77c23 */ /* 0x100fe20008010802 */
[----:B------:R-:W-:Y:S01]  /*10470*/  MOV R215, R7 ;  /* 0x0000000700d77202 */ /* 0x000fe20000000f00 */
[----:B------:R-:W-:Y:S01]  /*10480*/  FFMA.FTZ R182, R113, UR18, -R2 ;  /* 0x0000001271b67c23 */ /* 0x000fe20008010802 */
[----:B------:R-:W-:Y:S01]  /*10490*/  MOV R44, R49 ;  /* 0x00000031002c7202 */ /* 0x000fe20000000f00 */
[----:B------:R-:W-:Y:S01]  /*104a0*/  FFMA.FTZ R112, R248, UR18, -R0 ;  /* 0x00000012f8707c23 */ /* 0x000fe20008010800 */
[----:B------:R-:W-:Y:S01]  /*104b0*/  MOV R45, R180 ;  /* 0x000000b4002d7202 */ /* 0x000fe20000000f00 */
[----:B------:R-:W-:Y:S01]  /*104c0*/  FFMA.FTZ R180, R114, UR18, -R2 ;  /* 0x0000001272b47c23 */ /* 0x000fe20008010802 */
[----:B------:R-:W-:Y:S01]  /*104d0*/  MOV R49, R176 ;  /* 0x000000b000317202 */ /* 0x000fe20000000f00 */
[--C-:B------:R-:W-:Y:S01]  /*104e0*/  FFMA.FTZ R113, R249, UR18, -R0.reuse ;  /* 0x00000012f9717c23 */ /* 0x100fe20008010800 */
[----:B------:R-:W-:Y:S01]  /*104f0*/  MOV R241, R40 ;  /* 0x0000002800f17202 */ /* 0x000fe20000000f00 */
[----:B------:R-:W-:Y:S01]  /*10500*/  FFMA.FTZ R114, R41, UR18, -R0 ;  /* 0x0000001229727c23 */ /* 0x000fe20008010800 */
[----:B------:R-:W-:Y:S01]  /*10510*/  MOV R36, R38 ;  /* 0x0000002600247202 */ /* 0x000fe20000000f00 */
[----:B------:R-:W-:Y:S01]  /*10520*/  IMAD.MOV.U32 R41, RZ, RZ, R33 ;  /* 0x000000ffff297224 */ /* 0x000fe200078e0021 */
[----:B------:R-:W-:-:S02]  /*10530*/  MOV R248, R42 ;  /* 0x0000002a00f87202 */ /* 0x000fc40000000f00 */
[----:B------:R-:W-:Y:S01]  /*10540*/  MOV R40, R34 ;  /* 0x0000002200287202 */ /* 0x000fe20000000f00 */
[----:B------:R-:W-:Y:S01]  /*10550*/  IMAD.MOV.U32 R34, RZ, RZ, R46 ;  /* 0x000000ffff227224 */ /* 0x000fe200078e002e */
[----:B------:R-:W-:Y:S01]  /*10560*/  MOV R38, R58 ;  /* 0x0000003a00267202 */ /* 0x000fe20000000f00 */
[----:B------:R-:W-:Y:S01]  /*10570*/  FFMA.FTZ R193, R127, UR18, -R3 ;  /* 0x000000127fc17c23 */ /* 0x000fe20008010803 */
[----:B------:R-:W-:Y:S02]  /*10580*/  MOV R249, R32 ;  /* 0x0000002000f97202 */ /* 0x000fe40000000f00 */
[----:B------:R-:W-:Y:S01]  /*10590*/  MOV R42, R35 ;  /* 0x00000023002a7202 */ /* 0x000fe20000000f00 */
[----:B------:R-:W-:Y:S01]  /*105a0*/  FFMA.FTZ R127, R211, UR18, -R2 ;  /* 0x00000012d37f7c23 */ /* 0x000fe20008010802 */
[----:B------:R-:W-:Y:S02]  /*105b0*/  MOV R32, R44 ;  /* 0x0000002c00207202 */ /* 0x000fe40000000f00 */
[----:B------:R-:W-:-:S02]  /*105c0*/  MOV R33, R45 ;  /* 0x0000002d00217202 */ /* 0x000fc40000000f00 */
[----:B------:R-:W-:Y:S01]  /*105d0*/  MOV R35, R47 ;  /* 0x0000002f00237202 */ /* 0x000fe20000000f00 */
[----:B------:R-:W-:Y:S01]  /*105e0*/  IMAD.MOV.U32 R47, RZ, RZ, R179 ;  /* 0x000000ffff2f7224 */ /* 0x000fe200078e00b3 */
[----:B------:R-:W-:Y:S02]  /*105f0*/  MOV R46, R50 ;  /* 0x00000032002e7202 */ /* 0x000fe40000000f00 */
[----:B-1----:R-:W-:Y:S02]  /*10600*/  F2FP.F16.F32.PACK_AB R4, R201, R218 ;  /* 0x000000dac904723e */ /* 0x002fe400000000ff */
[----:B------:R-:W-:Y:S02]  /*10610*/  F2FP.F16.F32.PACK_AB R5, R247, R185 ;  /* 0x000000b9f705723e */ /* 0x000fe400000000ff */
[----:B------:R-:W-:Y:S02]  /*10620*/  F2FP.F16.F32.PACK_AB R6, R215, R212 ;  /* 0x000000d4d706723e */ /* 0x000fe400000000ff */
[----:B------:R-:W-:Y:S01]  /*10630*/  F2FP.F16.F32.PACK_AB R7, R209, R205 ;  /* 0x000000cdd107723e */ /* 0x000fe200000000ff */
[--C-:B------:R-:W-:Y:S01]  /*10640*/  FFMA.FTZ R120, R202, UR18, -R3.reuse ;  /* 0x00000012ca787c23 */ /* 0x100fe20008010803 */
[----:B------:R-:W-:Y:S01]  /*10650*/  MOV R44, R48 ;  /* 0x00000030002c7202 */ /* 0x000fe20000000f00 */
[----:B------:R-:W-:Y:S01]  /*10660*/  FFMA.FTZ R157, R200, UR18, -R3 ;  /* 0x00000012c89d7c23 */ /* 0x000fe20008010803 */
[----:B------:R-:W-:-:S02]  /*10670*/  MOV R45, R49 ;  /* 0x00000031002d7202 */ /* 0x000fc40000000f00 */
[----:B------:R-:W-:Y:S01]  /*10680*/  MOV R50, R156 ;  /* 0x0000009c00327202 */ /* 0x000fe20000000f00 */
[--C-:B------:R-:W-:Y:S01]  /*10690*/  FFMA.FTZ R200, R124, UR18, -R3.reuse ;  /* 0x000000127cc87c23 */ /* 0x100fe20008010803 */
[----:B------:R-:W-:Y:S01]  /*106a0*/  MOV R48, R178 ;  /* 0x000000b200307202 */ /* 0x000fe20000000f00 */
[--C-:B------:R-:W-:Y:S01]  /*106b0*/  FFMA.FTZ R202, R122, UR18, -R3.reuse ;  /* 0x000000127aca7c23 */ /* 0x100fe20008010803 */
[----:B------:R-:W-:Y:S02]  /*106c0*/  MOV R49, R177 ;  /* 0x000000b100317202 */ /* 0x000fe40000000f00 */
        /* <DEDUP_REMOVED lines=19> */
[----:B------:R-:W-:Y:S01]  /*10800*/  MOV R203, R241 ;  /* 0x000000f100cb7202 */ /* 0x000fe20000000f00 */
[----:B------:R-:W-:Y:S01]  /*10810*/  FFMA.FTZ R2, R214, UR18, -R0 ;  /* 0x00000012d6027c23 */ /* 0x000fe20008010800 */
[----:B------:R-:W-:Y:S01]  /*10820*/  MOV R29, R41 ;  /* 0x00000029001d7202 */ /* 0x000fe20000000f00 */
[----:B------:R-:W-:-:S02]  /*10830*/  IMAD.MOV.U32 R207, RZ, RZ, R248 ;  /* 0x000000ffffcf7224 */ /* 0x000fc400078e00f8 */
[--C-:B------:R-:W-:Y:S01]  /*10840*/  FFMA.FTZ R133, R246, UR18, -R0.reuse ;  /* 0x00000012f6857c23 */ /* 0x100fe20008010800 */
[----:B------:R-:W-:Y:S01]  /*10850*/  MOV R248, R44 ;  /* 0x0000002c00f87202 */ /* 0x000fe20000000f00 */
[----:B------:R-:W-:Y:S01]  /*10860*/  IMAD.MOV.U32 R216, RZ, RZ, R45 ;  /* 0x000000ffffd87224 */ /* 0x000fe200078e002d */
[----:B------:R-:W-:Y:S01]  /*10870*/  MOV R239, R46 ;  /* 0x0000002e00ef7202 */ /* 0x000fe20000000f00 */
[----:B------:R-:W-:Y:S01]  /*10880*/  IMAD.MOV.U32 R246, RZ, RZ, R211 ;  /* 0x000000fffff67224 */ /* 0x000fe200078e00d3 */
[----:B------:R-:W-:Y:S01]  /*10890*/  MOV R243, R47 ;  /* 0x0000002f00f37202 */ /* 0x000fe20000000f00 */
        /* <DEDUP_REMOVED lines=18> */
[----:B------:R-:W-:Y:S01]  /*109c0*/  IMAD.MOV.U32 R242, RZ, RZ, R32 ;  /* 0x000000fffff27224 */ /* 0x000fe200078e0020 */
[----:B------:R-:W-:Y:S01]  /*109d0*/  MOV R245, R33 ;  /* 0x0000002100f57202 */ /* 0x000fe20000000f00 */
[C---:B------:R-:W-:Y:S01]  /*109e0*/  HMMA.16816.F32 R80, R4.reuse, R14, R80 ;  /* 0x0000000e0450723c */ /* 0x040fe20000001850 */
[----:B------:R-:W-:Y:S01]  /*109f0*/  MOV R250, R34 ;  /* 0x0000002200fa7202 */ /* 0x000fe20000000f00 */
[--C-:B--2---:R-:W-:Y:S01]  /*10a00*/  FFMA.FTZ R56, R56, UR18, -R3.reuse ;  /* 0x0000001238387c23 */ /* 0x104fe20008010803 */
[----:B----4-:R-:W-:Y:S01]  /*10a10*/  FFMA.FTZ R55, R55, UR18, -R3 ;  /* 0x0000001237377c23 */ /* 0x010fe20008010803 */
[----:B------:R-:W-:Y:S01]  /*10a20*/  FFMA.FTZ R3, R210, UR18, -R0 ;  /* 0x00000012d2037c23 */ /* 0x000fe20008010800 */
[----:B------:R-:W-:Y:S01]  /*10a30*/  IMAD.MOV.U32 R210, RZ, RZ, R50 ;  /* 0x000000ffffd27224 */ /* 0x000fe200078e0032 */
[----:B------:R-:W-:Y:S01]  /*10a40*/  MOV R249, R35 ;  /* 0x0000002300f97202 */ /* 0x000fe20000000f00 */
[C---:B------:R-:W-:Y:S01]  /*10a50*/  HMMA.16816.F32 R48, R4.reuse, R20, R140 ;  /* 0x000000140430723c */ /* 0x040fe2000000188c */
[----:B------:R-:W-:Y:S01]  /*10a60*/  MOV R241, R43 ;  /* 0x0000002b00f17202 */ /* 0x000fe20000000f00 */
[----:B------:R1:W-:Y:S01]  /*10a70*/  MUFU.EX2 R140, R28 ;  /* 0x0000001c008c7308 */ /* 0x0003e20000000800 */
[----:B------:R-:W-:Y:S01]  /*10a80*/  MOV R211, R203 ;  /* 0x000000cb00d37202 */ /* 0x000fe20000000f00 */
[----:B------:R2:W5:Y:S01]  /*10a90*/  LDL.LU R232, [R1+0xd4] ;  /* 0x0000d40001e87983 */ /* 0x0005620000300800 */
[----:B------:R-:W-:Y:S01]  /*10aa0*/  MOV R244, R29 ;  /* 0x0000001d00f47202 */ /* 0x000fe20000000f00 */
[C---:B------:R-:W-:Y:S01]  /*10ab0*/  HMMA.16816.F32 R20, R4.reuse, R12, R172 ;  /* 0x0000000c0414723c */ /* 0x040fe200000018ac */
[----:B------:R-:W-:Y:S01]  /*10ac0*/  MOV R203, R30 ;  /* 0x0000001e00cb7202 */ /* 0x000fe20000000f00 */
[----:B------:R-:W-:Y:S01]  /*10ad0*/  LDSM.16.MT88.4 R12, [R223+0x9800] ;  /* 0x00980000df0c783b */ /* 0x000fe20000004200 */
[----:B------:R-:W-:Y:S01]  /*10ae0*/  MOV R251, R31 ;  /* 0x0000001f00fb7202 */ /* 0x000fe20000000f00 */
[----:B------:R-:W-:Y:S02]  /*10af0*/  MUFU.EX2 R143, R11 ;  /* 0x0000000b008f7308 */ /* 0x000fe40000000800 */
[----:B------:R-:W-:Y:S01]  /*10b00*/  HMMA.16816.F32 R40, R4, R16, R92 ;  /* 0x000000100428723c */ /* 0x000fe2000000185c */
[----:B------:R-:W-:Y:S01]  /*10b10*/  MOV R150, R205 ;  /* 0x000000cd00967202 */ /* 0x000fe20000000f00 */
[----:B------:R-:W-:-:S04]  /*10b20*/  IMAD.MOV.U32 R151, RZ, RZ, R212 ;  /* 0x000000ffff977224 */ /* 0x000fc800078e00d4 */
[----:B------:R-:W-:Y:S01]  /*10b30*/  MUFU.EX2 R217, R75 ;  /* 0x0000004b00d97308 */ /* 0x000fe20000000800 */
[C---:B------:R-:W-:Y:S01]  /*10b40*/  HMMA.16816.F32 R32, R4.reuse, R18, R96 ;  /* 0x000000120420723c */ /* 0x040fe20000001860 */
[----:B------:R-:W3:Y:S04]  /*10b50*/  LDSM.16.MT88.4 R16, [R220+0x9800] ;  /* 0x00980000dc10783b */ /* 0x000ee80000004200 */
[----:B-1----:R-:W-:Y:S02]  /*10b60*/  LDSM.16.MT88.4 R28, [R222+0x9800] ;  /* 0x00980000de1c783b */ /* 0x002fe40000004200 */
[----:B------:R-:W1:Y:S01]  /*10b70*/  MUFU.EX2 R0, R10 ;  /* 0x0000000a00007308 */ /* 0x000e620000000800 */
[----:B------:R-:W-:Y:S01]  /*10b80*/  MOV R213, R248 ;  /* 0x000000f800d57202 */ /* 0x000fe20000000f00 */
[----:B------:R2:W5:Y:S06]  /*10b90*/  LDL.LU R231, [R1+0xd0] ;  /* 0x0000d00001e77983 */ /* 0x00056c0000300800 */
[----:B------:R-:W-:Y:S08]  /*10ba0*/  MUFU.EX2 R173, R9 ;  /* 0x0000000900ad7308 */ /* 0x000ff00000000800 */
[----:B------:R4:W-:Y:S02]  /*10bb0*/  MUFU.EX2 R141, R8 ;  /* 0x00000008008d7308 */ /* 0x0009e40000000800 */
[----:B----4-:R-:W4:Y:S06]  /*10bc0*/  LDSM.16.MT88.4 R8, [R221+0x9800] ;  /* 0x00980000dd08783b */ /* 0x010f2c0000004200 */
[----:B------:R-:W2:Y:S08]  /*10bd0*/  MUFU.EX2 R142, R3 ;  /* 0x00000003008e7308 */ /* 0x000eb00000000800 */
[----:B------:R-:W-:Y:S08]  /*10be0*/  MUFU.EX2 R172, R2 ;  /* 0x0000000200ac7308 */ /* 0x000ff00000000800 */
[----:B------:R3:W4:Y:S01]  /*10bf0*/  MUFU.EX2 R174, R36 ;  /* 0x0000002400ae7308 */ /* 0x0007220000000800 */
[----:B-1----:R-:W-:Y:S01]  /*10c00*/  MOV R175, R0 ;  /* 0x0000000000af7202 */ /* 0x002fe20000000f00 */
[----:B------:R-:W-:Y:S01]  /*10c10*/  HMMA.16816.F32 R92, R4, R24, R188 ;  /* 0x00000018045c723c */ /* 0x000fe200000018bc */
[----:B------:R-:W-:-:S05]  /*10c20*/  MOV R0, R210 ;  /* 0x000000d200007202 */ /* 0x000fca0000000f00 */
[----:B------:R-:W-:Y:S01]  /*10c30*/  MUFU.EX2 R205, R56 ;  /* 0x0000003800cd7308 */ /* 0x000fe20000000800 */
[----:B------:R-:W-:Y:S01]  /*10c40*/  MOV R191, R215 ;  /* 0x000000d700bf7202 */ /* 0x000fe20000000f00 */
[----:B------:R-:W-:Y:S01]  /*10c50*/  IMAD.MOV.U32 R190, RZ, RZ, R219 ;  /* 0x000000ffffbe7224 */ /* 0x000fe200078e00db */
[----:B------:R-:W-:Y:S01]  /*10c60*/  MOV R188, R216 ;  /* 0x000000d800bc7202 */ /* 0x000fe20000000f00 */
[----:B------:R-:W-:Y:S04]  /*10c70*/  HMMA.16816.F32 R96, R4, R26, R196 ;  /* 0x0000001a0460723c */ /* 0x000fe800000018c4 */
[----:B------:R-:W-:Y:S01]  /*10c80*/  MUFU.EX2 R215, R77 ;  /* 0x0000004d00d77308 */ /* 0x000fe20000000800 */
[----:B---3--:R-:W-:Y:S02]  /*10c90*/  MOV R36, R209 ;  /* 0x000000d100247202 */ /* 0x008fe40000000f00 */
[----:B------:R-:W-:-:S02]  /*10ca0*/  F2FP.F16.F32.PACK_AB R4, R143, R140 ;  /* 0x0000008c8f04723e */ /* 0x000fc400000000ff */
[----:B--2---:R-:W-:-:S03]  /*10cb0*/  F2FP.F16.F32.PACK_AB R5, R142, R141 ;  /* 0x0000008d8e05723e */ /* 0x004fc600000000ff */
[----:B------:R-:W-:Y:S01]  /*10cc0*/  MUFU.EX2 R216, R76 ;  /* 0x0000004c00d87308 */ /* 0x000fe20000000800 */
[----:B------:R-:W-:Y:S02]  /*10cd0*/  F2FP.F16.F32.PACK_AB R6, R173, R175 ;  /* 0x000000afad06723e */ /* 0x000fe400000000ff */
[----:B----4-:R-:W-:-:S05]  /*10ce0*/  F2FP.F16.F32.PACK_AB R7, R174, R172 ;  /* 0x000000acae07723e */ /* 0x010fca00000000ff */
[----:B------:R-:W-:Y:S01]  /*10cf0*/  MUFU.EX2 R219, R74 ;  /* 0x0000004a00db7308 */ /* 0x000fe20000000800 */
[----:B------:R-:W-:-:S07]  /*10d00*/  MOV R2, R214 ;  /* 0x000000d600027202 */ /* 0x000fce0000000f00 */
[----:B------:R-:W1:Y:S01]  /*10d10*/  MUFU.EX2 R208, R55 ;  /* 0x0000003700d07308 */ /* 0x000e620000000800 */
[----:B------:R-:W-:-:S07]  /*10d20*/  MOV R3, R241 ;  /* 0x000000f100037202 */ /* 0x000fce0000000f00 */
[----:B------:R-:W-:Y:S08]  /*10d30*/  MUFU.EX2 R209, R54 ;  /* 0x0000003600d17308 */ /* 0x000ff00000000800 */
[----:B------:R-:W2:Y:S01]  /*10d40*/  MUFU.EX2 R210, R53 ;  /* 0x0000003500d27308 */ /* 0x000ea20000000800 */
[----:B------:R-:W-:Y:S01]  /*10d50*/  HMMA.16816.F32 R136, R4, R16, R136 ;  /* 0x000000100488723c */ /* 0x000fe20000001888 */
[----:B------:R-:W-:Y:S01]  /*10d60*/  FADD.FTZ R3, R3, R161 ;  /* 0x000000a103037221 */ /* 0x000fe20000010000 */
[----:B------:R-:W-:-:S04]  /*10d70*/  MOV R27, R244 ;  /* 0x000000f4001b7202 */ /* 0x000fc80000000f00 */
[C---:B------:R-:W-:Y:S01]  /*10d80*/  HMMA.16816.F32 R144, R4.reuse, R18, R144 ;  /* 0x000000120490723c */ /* 0x040fe20000001890 */
[----:B------:R3:W-:Y:S05]  /*10d90*/  MUFU.EX2 R244, R68 ;  /* 0x0000004400f47308 */ /* 0x0007ea0000000800 */
[C---:B------:R-:W-:Y:S06]  /*10da0*/  HMMA.16816.F32 R152, R4.reuse, R12, R152 ;  /* 0x0000000c0498723c */ /* 0x040fec0000001898 */
[C---:B------:R-:W-:Y:S06]  /*10db0*/  HMMA.16816.F32 R164, R4.reuse, R14, R164 ;  /* 0x0000000e04a4723c */ /* 0x040fec00000018a4 */
[C---:B------:R-:W-:Y:S06]  /*10dc0*/  HMMA.16816.F32 R108, R4.reuse, R8, R108 ;  /* 0x00000008046c723c */ /* 0x040fec000000186c */
[C---:B------:R-:W-:Y:S06]  /*10dd0*/  HMMA.16816.F32 R104, R4.reuse, R10, R104 ;  /* 0x0000000a0468723c */ /* 0x040fec0000001868 */
[C---:B------:R-:W-:Y:S06]  /*10de0*/  HMMA.16816.F32 R100, R4.reuse, R28, R100 ;  /* 0x0000001c0464723c */ /* 0x040fec0000001864 */
[----:B------:R-:W-:Y:S07]  /*10df0*/  HMMA.16816.F32 R84, R4, R30, R84 ;  /* 0x0000001e0454723c */ /* 0x000fee0000001854 */
[----:B------:R-:W-:Y:S01]  /*10e00*/  MOV R7, R251 ;  /* 0x000000fb00077202 */ /* 0x000fe20000000f00 */
[----:B------:R-:W-:Y:S01]  /*10e10*/  FADD.FTZ R4, R2, R162 ;  /* 0x000000a202047221 */ /* 0x000fe20000010000 */
[----:B------:R-:W-:-:S02]  /*10e20*/  MOV R6, R211 ;  /* 0x000000d300067202 */ /* 0x000fc40000000f00 */
[----:B-1----:R-:W-:Y:S01]  /*10e30*/  F2FP.F16.F32.PACK_AB R5, R208, R205 ;  /* 0x000000cdd005723e */ /* 0x002fe200000000ff */
[----:B------:R-:W-:Y:S01]  /*10e40*/  FADD.FTZ R3, R7, R3 ;  /* 0x0000000307037221 */ /* 0x000fe20000010000 */
[----:B--2---:R-:W-:Y:S01]  /*10e50*/  F2FP.F16.F32.PACK_AB R7, R210, R209 ;  /* 0x000000d1d207723e */ /* 0x004fe200000000ff */
[----:B---3--:R-:W-:Y:S01]  /*10e60*/  FADD.FTZ R68, R6, R4 ;  /* 0x0000000406447221 */ /* 0x008fe20000010000 */
[----:B------:R-:W-:Y:S02]  /*10e70*/  F2FP.F16.F32.PACK_AB R4, R216, R215 ;  /* 0x000000d7d804723e */ /* 0x000fe400000000ff */
[----:B------:R-:W-:Y:S01]  /*10e80*/  F2FP.F16.F32.PACK_AB R6, R219, R217 ;  /* 0x000000d9db06723e */ /* 0x000fe200000000ff */
[----:B------:R-:W-:Y:S01]  /*10e90*/  IMAD.MOV.U32 R26, RZ, RZ, R246 ;  /* 0x000000ffff1a7224 */ /* 0x000fe200078e00f6 */
[----:B------:R-:W-:Y:S01]  /*10ea0*/  MOV R25, R239 ;  /* 0x000000ef00197202 */ /* 0x000fe20000000f00 */
[----:B------:R-:W-:Y:S01]  /*10eb0*/  IMAD.MOV.U32 R198, RZ, RZ, R206 ;  /* 0x000000ffffc67224 */ /* 0x000fe200078e00ce */
[----:B------:R-:W-:Y:S01]  /*10ec0*/  MOV R24, R243 ;  /* 0x000000f300187202 */ /* 0x000fe20000000f00 */
[----:B------:R-:W-:Y:S01]  /*10ed0*/  IMAD.MOV.U32 R206, RZ, RZ, R249 ;  /* 0x000000ffffce7224 */ /* 0x000fe200078e00f9 */
[----:B------:R-:W-:Y:S01]  /*10ee0*/  MOV R148, R245 ;  /* 0x000000f500947202 */ /* 0x000fe20000000f00 */
[----:B------:R-:W-:Y:S01]  /*10ef0*/  MUFU.EX2 R243, R69 ;  /* 0x0000004500f37308 */ /* 0x000fe20000000800 */
[----:B------:R-:W-:Y:S01]  /*10f00*/  FADD.FTZ R2, R213, R79 ;  /* 0x0000004fd5027221 */ /* 0x000fe20000010000 */
[----:B------:R-:W-:-:S02]  /*10f10*/  MOV R162, R26 ;  /* 0x0000001a00a27202 */ /* 0x000fc40000000f00 */
[----:B------:R-:W-:-:S04]  /*10f20*/  MOV R161, R27 ;  /* 0x0000001b00a17202 */ /* 0x000fc80000000f00 */
[----:B------:R-:W-:Y:S01]  /*10f30*/  MUFU.EX2 R245, R67 ;  /* 0x0000004300f57308 */ /* 0x000fe20000000800 */
[----:B------:R-:W-:Y:S02]  /*10f40*/  MOV R76, R24 ;  /* 0x00000018004c7202 */ /* 0x000fe40000000f00 */
[----:B------:R-:W-:Y:S02]  /*10f50*/  MOV R75, R25 ;  /* 0x00000019004b7202 */ /* 0x000fe40000000f00 */
[----:B------:R-:W-:Y:S03]  /*10f60*/  LDSM.16.MT88.4 R24, [R220+0xa000] ;  /* 0x00a00000dc18783b */ /* 0x000fe60000004200 */
[----:B------:R-:W-:Y:S08]  /*10f70*/  MUFU.EX2 R246, R66 ;  /* 0x0000004200f67308 */ /* 0x000ff00000000800 */
[----:B------:R-:W-:Y:S08]  /*10f80*/  MUFU.EX2 R248, R65 ;  /* 0x0000004100f87308 */ /* 0x000ff00000000800 */
[----:B------:R1:W-:Y:S08]  /*10f90*/  MUFU.EX2 R249, R64 ;  /* 0x0000004000f97308 */ /* 0x0003f00000000800 */
[----:B------:R-:W-:Y:S08]  /*10fa0*/  MUFU.EX2 R196, R59 ;  /* 0x0000003b00c47308 */ /* 0x000ff00000000800 */
[----:B------:R-:W-:Y:S01]  /*10fb0*/  MUFU.EX2 R69, R57 ;  /* 0x0000003900457308 */ /* 0x000fe20000000800 */
[----:B-1----:R-:W-:Y:S07]  /*10fc0*/  HMMA.16816.F32 R64, R4, R16, R48 ;  /* 0x000000100440723c */ /* 0x002fee0000001830 */
[----:B------:R1:W-:Y:S01]  /*10fd0*/  MUFU.EX2 R213, R58 ;  /* 0x0000003a00d57308 */ /* 0x0003e20000000800 */
[----:B------:R-:W-:-:S02]  /*10fe0*/  MOV R189, R242 ;  /* 0x000000f200bd7202 */ /* 0x000fc40000000f00 */
[----:B------:R-:W-:Y:S01]  /*10ff0*/  MOV R79, R204 ;  /* 0x000000cc004f7202 */ /* 0x000fe20000000f00 */
[----:B------:R-:W-:Y:S01]  /*11000*/  IMAD.MOV.U32 R74, RZ, RZ, R188 ;  /* 0x000000ffff4a7224 */ /* 0x000fe200078e00bc */
[C---:B-1----:R-:W-:Y:S01]  /*11010*/  HMMA.16816.F32 R56, R4.reuse, R18, R44 ;  /* 0x000000120438723c */ /* 0x042fe2000000182c */
[----:B------:R-:W1:Y:S02]  /*11020*/  LDSM.16.MT88.4 R16, [R221+0xa000] ;  /* 0x00a00000dd10783b */ /* 0x000e640000004200 */
[----:B------:R2:W-:Y:S01]  /*11030*/  MUFU.EX2 R204, R90 ;  /* 0x0000005a00cc7308 */ /* 0x0005e20000000800 */
[----:B------:R-:W-:Y:S01]  /*11040*/  MOV R188, R189 ;  /* 0x000000bd00bc7202 */ /* 0x000fe20000000f00 */
[----:B------:R-:W-:Y:S01]  /*11050*/  FADD.FTZ R0, R0, R78 ;  /* 0x0000004e00007221 */ /* 0x000fe20000010000 */
[----:B------:R-:W-:Y:S01]  /*11060*/  MOV R189, R191 ;  /* 0x000000bf00bd7202 */ /* 0x000fe20000000f00 */
[----:B------:R-:W-:Y:S01]  /*11070*/  HMMA.16816.F32 R44, R4, R8, R20 ;  /* 0x00000008042c723c */ /* 0x000fe20000001814 */
[----:B------:R-:W-:Y:S01]  /*11080*/  MOV R78, R207 ;  /* 0x000000cf004e7202 */ /* 0x000fe20000000f00 */
[----:B------:R-:W3:Y:S01]  /*11090*/  LDSM.16.MT88.4 R20, [R223+0xa000] ;  /* 0x00a00000df14783b */ /* 0x000ee20000004200 */
[----:B------:R-:W-:Y:S01]  /*110a0*/  MOV R191, R203 ;  /* 0x000000cb00bf7202 */ /* 0x000fe20000000f00 */
[----:B------:R-:W-:Y:S01]  /*110b0*/  MUFU.EX2 R207, R38 ;  /* 0x0000002600cf7308 */ /* 0x000fe20000000800 */
[----:B--2---:R-:W-:-:S07]  /*110c0*/  IMAD.MOV.U32 R90, RZ, RZ, R206 ;  /* 0x000000ffff5a7224 */ /* 0x004fce00078e00ce */
[----:B------:R2:W-:Y:S08]  /*110d0*/  MUFU.EX2 R206, R88 ;  /* 0x0000005800ce7308 */ /* 0x0005f00000000800 */
[----:B------:R-:W-:Y:S01]  /*110e0*/  MUFU.EX2 R203, R91 ;  /* 0x0000005b00cb7308 */ /* 0x000fe20000000800 */
[----:B--2---:R-:W-:Y:S01]  /*110f0*/  MOV R88, R198 ;  /* 0x000000c600587202 */ /* 0x004fe20000000f00 */
[----:B------:R-:W-:-:S06]  /*11100*/  IMAD.MOV.U32 R198, RZ, RZ, R201 ;  /* 0x000000ffffc67224 */ /* 0x000fcc00078e00c9 */
[----:B------:R-:W-:Y:S08]  /*11110*/  MUFU.EX2 R112, R112 ;  /* 0x0000007000707308 */ /* 0x000ff00000000800 */
[----:B------:R-:W-:Y:S08]  /*11120*/  MUFU.EX2 R201, R89 ;  /* 0x0000005900c97308 */ /* 0x000ff00000000800 */
[----:B------:R-:W-:Y:S08]  /*11130*/  MUFU.EX2 R113, R113 ;  /* 0x0000007100717308 */ /* 0x000ff00000000800 */
[----:B------:R-:W-:Y:S01]  /*11140*/  MUFU.EX2 R114, R114 ;  /* 0x0000007200727308 */ /* 0x000fe20000000800 */
[----:B------:R-:W-:-:S07]  /*11150*/  MOV R199, R252 ;  /* 0x000000fc00c77202 */ /* 0x000fce0000000f00 */
[----:B------:R-:W-:Y:S08]  /*11160*/  MUFU.EX2 R239, R73 ;  /* 0x0000004900ef7308 */ /* 0x000ff00000000800 */
[----:B------:R-:W-:Y:S08]  /*11170*/  MUFU.EX2 R240, R72 ;  /* 0x0000004800f07308 */ /* 0x000ff00000000800 */
[----:B------:R-:W-:Y:S08]  /*11180*/  MUFU.EX2 R241, R71 ;  /* 0x0000004700f17308 */ /* 0x000ff00000000800 */
[----:B------:R-:W-:Y:S08]  /*11190*/  MUFU.EX2 R242, R70 ;  /* 0x0000004600f27308 */ /* 0x000ff00000000800 */
[----:B------:R2:W-:Y:S08]  /*111a0*/  MUFU.EX2 R211, R52 ;  /* 0x0000003400d37308 */ /* 0x0005f00000000800 */
[----:B------:R-:W4:Y:S08]  /*111b0*/  MUFU.EX2 R212, R39 ;  /* 0x0000002700d47308 */ /* 0x000f300000000800 */
[----:B------:R1:W3:Y:S01]  /*111c0*/  MUFU.EX2 R214, R37 ;  /* 0x0000002500d67308 */ /* 0x0002e20000000800 */
[----:B------:R-:W-:Y:S01]  /*111d0*/  MOV R77, R199 ;  /* 0x000000c7004d7202 */ /* 0x000fe20000000f00 */
[----:B------:R-:W-:Y:S01]  /*111e0*/  HMMA.16816.F32 R48, R4, R12, R40 ;  /* 0x0000000c0430723c */ /* 0x000fe20000001828 */
[----:B------:R-:W-:Y:S01]  /*111f0*/  MOV R149, R250 ;  /* 0x000000fa00957202 */ /* 0x000fe20000000f00 */
[----:B------:R-:W-:Y:S01]  /*11200*/  FADD.FTZ R8, R228, R68 ;  /* 0x00000044e4087221 */ /* 0x000fe20000010000 */
[----:B------:R-:W-:-:S03]  /*11210*/  MOV R199, R190 ;  /* 0x000000be00c77202 */ /* 0x000fc60000000f00 */
[C---:B--2---:R-:W-:Y:S01]  /*11220*/  HMMA.16816.F32 R52, R4.reuse, R14, R32 ;  /* 0x0000000e0434723c */ /* 0x044fe20000001820 */
[----:B------:R-:W2:Y:S01]  /*11230*/  LDSM.16.MT88.4 R12, [R222+0xa000] ;  /* 0x00a00000de0c783b */ /* 0x000ea20000004200 */
[----:B------:R-:W-:Y:S01]  /*11240*/  MUFU.EX2 R250, R63 ;  /* 0x0000003f00fa7308 */ /* 0x000fe20000000800 */
[----:B------:R-:W-:Y:S01]  /*11250*/  MOV R190, R36 ;  /* 0x0000002400be7202 */ /* 0x000fe20000000f00 */
[----:B------:R-:W-:Y:S01]  /*11260*/  FADD.FTZ R2, R230, R2 ;  /* 0x00000002e6027221 */ /* 0x000fe20000010000 */
[----:B------:R-:W-:Y:S01]  /*11270*/  MOV R70, R74 ;  /* 0x0000004a00467202 */ /* 0x000fe20000000f00 */
[C---:B------:R-:W-:Y:S04]  /*11280*/  HMMA.16816.F32 R40, R4.reuse, R30, R96 ;  /* 0x0000001e0428723c */ /* 0x040fe80000001860 */
[----:B------:R-:W-:Y:S01]  /*11290*/  MUFU.EX2 R251, R62 ;  /* 0x0000003e00fb7308 */ /* 0x000fe20000000800 */
[----:B----4-:R-:W-:Y:S01]  /*112a0*/  F2FP.F16.F32.PACK_AB R9, R212, R211 ;  /* 0x000000d3d409723e */ /* 0x010fe200000000ff */
[----:B-1----:R-:W-:Y:S01]  /*112b0*/  HMMA.16816.F32 R36, R4, R10, R80 ;  /* 0x0000000a0424723c */ /* 0x002fe20000001850 */
[----:B------:R-:W-:-:S05]  /*112c0*/  MOV R71, R75 ;  /* 0x0000004b00477202 */ /* 0x000fca0000000f00 */
[----:B------:R-:W-:Y:S01]  /*112d0*/  MUFU.EX2 R252, R61 ;  /* 0x0000003d00fc7308 */ /* 0x000fe20000000800 */
[----:B------:R-:W-:Y:S01]  /*112e0*/  F2FP.F16.F32.PACK_AB R10, R242, R241 ;  /* 0x000000f1f20a723e */ /* 0x000fe200000000ff */
[----:B------:R-:W-:Y:S01]  /*112f0*/  FADD.FTZ R3, R227, R3 ;  /* 0x00000003e3037221 */ /* 0x000fe20000010000 */
[----:B---3--:R-:W-:-:S05]  /*11300*/  F2FP.F16.F32.PACK_AB R11, R213, R214 ;  /* 0x000000d6d50b723e */ /* 0x008fca00000000ff */
[----:B------:R1:W-:Y:S01]  /*11310*/  MUFU.EX2 R197, R60 ;  /* 0x0000003c00c57308 */ /* 0x0003e20000000800 */
[----:B------:R-:W-:Y:S01]  /*11320*/  MOV R72, R76 ;  /* 0x0000004c00487202 */ /* 0x000fe20000000f00 */
[----:B------:R-:W-:Y:S02]  /*11330*/  IMAD.MOV.U32 R73, RZ, RZ, R77 ;  /* 0x000000ffff497224 */ /* 0x000fe400078e004d */
[----:B------:R-:W-:Y:S01]  /*11340*/  FADD.FTZ R2, R226, R2 ;  /* 0x00000002e2027221 */ /* 0x000fe20000010000 */
[----:B------:R-:W-:Y:S01]  /*11350*/  MOV R74, R171 ;  /* 0x000000ab004a7202 */ /* 0x000fe20000000f00 */
[----:B------:R-:W-:Y:S01]  /*11360*/  LDSM.16.MT88.4 R32, [R223+0xa800] ;  /* 0x00a80000df20783b */ /* 0x000fe20000004200 */
[----:B------:R-:W-:Y:S02]  /*11370*/  MOV R75, R170 ;  /* 0x000000aa004b7202 */ /* 0x000fe40000000f00 */
[----:B------:R-:W-:Y:S01]  /*11380*/  MOV R76, R169 ;  /* 0x000000a9004c7202 */ /* 0x000fe20000000f00 */
[----:B------:R-:W-:Y:S01]  /*11390*/  MUFU.EX2 R115, R115 ;  /* 0x0000007300737308 */ /* 0x000fe20000000800 */
[----:B------:R-:W-:-:S07]  /*113a0*/  MOV R77, R168 ;  /* 0x000000a8004d7202 */ /* 0x000fce0000000f00 */
[----:B------:R-:W3:Y:S01]  /*113b0*/  MUFU.EX2 R118, R118 ;  /* 0x0000007600767308 */ /* 0x000ee20000000800 */
[----:B-1----:R-:W-:Y:S01]  /*113c0*/  HMMA.16816.F32 R60, R4, R28, R92 ;  /* 0x0000001c043c723c */ /* 0x002fe2000000185c */
[----:B------:R-:W-:Y:S01]  /*113d0*/  FADD.FTZ R3, R195, R3 ;  /* 0x00000003c3037221 */ /* 0x000fe20000010000 */
[----:B------:R-:W-:Y:S01]  /*113e0*/  FADD.FTZ R2, R187, R2 ;  /* 0x00000002bb027221 */ /* 0x000fe20000010000 */
[----:B------:R-:W-:Y:S01]  /*113f0*/  MOV R98, R79 ;  /* 0x0000004f00627202 */ /* 0x000fe20000000f00 */
[----:B------:R-:W-:Y:S03]  /*11400*/  LDSM.16.MT88.4 R28, [R221+0xa800] ;  /* 0x00a80000dd1c783b */ /* 0x000fe60000004200 */
[----:B------:R-:W-:Y:S01]  /*11410*/  F2FP.F16.F32.PACK_AB R4, R204, R207 ;  /* 0x000000cfcc04723e */ /* 0x000fe200000000ff */
[----:B------:R-:W-:Y:S01]  /*11420*/  FADD.FTZ R92, R88, R8 ;  /* 0x00000008585c7221 */ /* 0x000fe20000010000 */
[----:B------:R-:W-:Y:S01]  /*11430*/  F2FP.F16.F32.PACK_AB R5, R112, R201 ;  /* 0x000000c97005723e */ /* 0x000fe200000000ff */
[----:B------:R-:W-:Y:S01]  /*11440*/  MUFU.EX2 R117, R117 ;  /* 0x0000007500757308 */ /* 0x000fe20000000800 */
[----:B------:R-:W-:-:S07]  /*11450*/  F2FP.F16.F32.PACK_AB R6, R203, R206 ;  /* 0x000000cecb06723e */ /* 0x000fce00000000ff */
[----:B------:R-:W1:Y:S01]  /*11460*/  MUFU.EX2 R116, R116 ;  /* 0x0000007400747308 */ /* 0x000e620000000800 */
[----:B------:R-:W-:-:S07]  /*11470*/  F2FP.F16.F32.PACK_AB R7, R114, R113 ;  /* 0x000000717207723e */ /* 0x000fce00000000ff */
[----:B------:R-:W-:Y:S01]  /*11480*/  MUFU.EX2 R122, R122 ;  /* 0x0000007a007a7308 */ /* 0x000fe20000000800 */
[----:B------:R-:W-:Y:S01]  /*11490*/  F2FP.F16.F32.PACK_AB R8, R240, R239 ;  /* 0x000000eff008723e */ /* 0x000fe200000000ff */
[----:B------:R-:W-:Y:S01]  /*114a0*/  HMMA.16816.F32 R168, R4, R16, R108 ;  /* 0x0000001004a8723c */ /* 0x000fe2000000186c */
[----:B------:R-:W-:-:S05]  /*114b0*/  MOV R195, R72 ;  /* 0x0000004800c37202 */ /* 0x000fca0000000f00 */
[----:B------:R-:W4:Y:S01]  /*114c0*/  MUFU.EX2 R124, R124 ;  /* 0x0000007c007c7308 */ /* 0x000f220000000800 */
[----:B------:R-:W-:Y:S01]  /*114d0*/  HMMA.16816.F32 R80, R4, R18, R104 ;  /* 0x000000120450723c */ /* 0x000fe20000001868 */
[----:B------:R-:W-:-:S06]  /*114e0*/  MOV R111, R78 ;  /* 0x0000004e006f7202 */ /* 0x000fcc0000000f00 */
[----:B------:R-:W-:Y:S01]  /*114f0*/  MUFU.EX2 R126, R126 ;  /* 0x0000007e007e7308 */ /* 0x000fe20000000800 */
[----:B------:R-:W-:Y:S01]  /*11500*/  MOV R187, R73 ;  /* 0x0000004900bb7202 */ /* 0x000fe20000000f00 */
[----:B------:R-:W-:Y:S01]  /*11510*/  IMAD.MOV.U32 R107, RZ, RZ, R74 ;  /* 0x000000ffff6b7224 */ /* 0x000fe200078e004a */
[----:B------:R-:W-:Y:S01]  /*11520*/  MOV R106, R75 ;  /* 0x0000004b006a7202 */ /* 0x000fe20000000f00 */
[----:B------:R-:W-:Y:S01]  /*11530*/  HMMA.16816.F32 R136, R4, R24, R136 ;  /* 0x000000180488723c */ /* 0x000fe20000001888 */
[----:B------:R-:W-:-:S03]  /*11540*/  MOV R105, R76 ;  /* 0x0000004c00697202 */ /* 0x000fc60000000f00 */
[----:B------:R-:W-:Y:S01]  /*11550*/  MUFU.EX2 R127, R127 ;  /* 0x0000007f007f7308 */ /* 0x000fe20000000800 */
[----:B------:R-:W-:Y:S01]  /*11560*/  MOV R104, R77 ;  /* 0x0000004d00687202 */ /* 0x000fe20000000f00 */
[----:B------:R-:W-:Y:S06]  /*11570*/  HMMA.16816.F32 R144, R4, R26, R144 ;  /* 0x0000001a0490723c */ /* 0x000fec0000001890 */
[----:B------:R-:W-:Y:S01]  /*11580*/  MUFU.EX2 R130, R130 ;  /* 0x0000008200827308 */ /* 0x000fe20000000800 */
[C---:B------:R-:W-:Y:S07]  /*11590*/  HMMA.16816.F32 R76, R8.reuse, R24, R64 ;  /* 0x00000018084c723c */ /* 0x040fee0000001840 */
[----:B------:R-:W4:Y:S01]  /*115a0*/  MUFU.EX2 R133, R133 ;  /* 0x0000008500857308 */ /* 0x000f220000000800 */
[C---:B------:R-:W-:Y:S01]  /*115b0*/  HMMA.16816.F32 R72, R8.reuse, R26, R56 ;  /* 0x0000001a0848723c */ /* 0x040fe20000001838 */
[----:B------:R-:W4:Y:S06]  /*115c0*/  LDSM.16.MT88.4 R24, [R220+0xa800] ;  /* 0x00a80000dc18783b */ /* 0x000f2c0000004200 */
[----:B------:R-:W-:Y:S01]  /*115d0*/  MUFU.EX2 R134, R134 ;  /* 0x0000008600867308 */ /* 0x000fe20000000800 */
[C---:B------:R-:W-:Y:S01]  /*115e0*/  HMMA.16816.F32 R64, R8.reuse, R22, R52 ;  /* 0x000000160840723c */ /* 0x040fe20000001834 */
[----:B------:R-:W-:Y:S01]  /*115f0*/  FADD.FTZ R0, R229, R0 ;  /* 0x00000000e5007221 */ /* 0x000fe20000010000 */
[----:B------:R1:W5:Y:S04]  /*11600*/  LDL.LU R230, [R1+0xcc] ;  /* 0x0000cc0001e67983 */ /* 0x0003680000300800 */
[----:B------:R-:W-:Y:S01]  /*11610*/  HMMA.16816.F32 R52, R8, R16, R44 ;  /* 0x000000100834723c */ /* 0x000fe2000000182c */
[----:B------:R-:W4:Y:S01]  /*11620*/  MUFU.EX2 R97, R156 ;  /* 0x0000009c00617308 */ /* 0x000f220000000800 */
[----:B------:R-:W-:-:S02]  /*11630*/  MOV R99, R161 ;  /* 0x000000a100637202 */ /* 0x000fc40000000f00 */
[----:B------:R-:W-:Y:S02]  /*11640*/  MOV R109, R70 ;  /* 0x00000046006d7202 */ /* 0x000fe40000000f00 */
[----:B------:R-:W-:Y:S01]  /*11650*/  MOV R108, R71 ;  /* 0x00000047006c7202 */ /* 0x000fe20000000f00 */
[----:B------:R-:W-:Y:S01]  /*11660*/  HMMA.16816.F32 R44, R8, R18, R36 ;  /* 0x00000012082c723c */ /* 0x000fe20000001824 */
[----:B------:R-:W4:Y:S01]  /*11670*/  LDSM.16.MT88.4 R36, [R222+0xa800] ;  /* 0x00a80000de24783b */ /* 0x000f220000004200 */
[----:B------:R-:W-:Y:S01]  /*11680*/  MOV R161, R162 ;  /* 0x000000a200a17202 */ /* 0x000fe20000000f00 */
[----:B------:R-:W-:-:S03]  /*11690*/  IMAD.MOV.U32 R162, RZ, RZ, R69 ;  /* 0x000000ffffa27224 */ /* 0x000fc600078e0045 */
[C---:B--2---:R-:W-:Y:S01]  /*116a0*/  HMMA.16816.F32 R40, R8.reuse, R14, R40 ;  /* 0x0000000e0828723c */ /* 0x044fe20000001828 */
[----:B------:R-:W-:Y:S01]  /*116b0*/  IMAD.MOV.U32 R110, RZ, RZ, R90 ;  /* 0x000000ffff6e7224 */ /* 0x000fe200078e005a */
[----:B------:R-:W-:Y:S04]  /*116c0*/  LDSM.16.MT88.4 R16, [R223+0xb000] ;  /* 0x00b00000df10783b */ /* 0x000fe80000004200 */
[-C--:B------:R-:W-:Y:S06]  /*116d0*/  HMMA.16816.F32 R68, R8, R20.reuse, R48 ;  /* 0x000000140844723c */ /* 0x080fec0000001830 */
[C---:B------:R-:W-:Y:S06]  /*116e0*/  HMMA.16816.F32 R152, R4.reuse, R20, R152 ;  /* 0x000000140498723c */ /* 0x040fec0000001898 */
[C---:B------:R-:W-:Y:S01]  /*116f0*/  HMMA.16816.F32 R164, R4.reuse, R22, R164 ;  /* 0x0000001604a4723c */ /* 0x040fe200000018a4 */
[----:B------:R-:W2:Y:S05]  /*11700*/  LDSM.16.MT88.4 R20, [R220+0xb000] ;  /* 0x00b00000dc14783b */ /* 0x000eaa0000004200 */
[----:B------:R-:W-:Y:S01]  /*11710*/  HMMA.16816.F32 R84, R4, R14, R84 ;  /* 0x0000000e0454723c */ /* 0x000fe20000001854 */
[----:B------:R-:W-:Y:S01]  /*11720*/  MUFU.EX2 R93, R159 ;  /* 0x0000009f005d7308 */ /* 0x000fe20000000800 */
[----:B------:R-:W-:-:S07]  /*11730*/  FADD.FTZ R0, R225, R0 ;  /* 0x00000000e1007221 */ /* 0x000fce0000010000 */
[----:B------:R-:W2:Y:S01]  /*11740*/  MUFU.EX2 R94, R160 ;  /* 0x000000a0005e7308 */ /* 0x000ea20000000800 */
[-C--:B------:R-:W-:Y:S01]  /*11750*/  HMMA.16816.F32 R48, R8, R12.reuse, R60 ;  /* 0x0000000c0830723c */ /* 0x080fe2000000183c */
[----:B------:R-:W-:Y:S01]  /*11760*/  FADD.FTZ R3, R105, R3 ;  /* 0x0000000369037221 */ /* 0x000fe20000010000 */
[----:B------:R-:W-:Y:S01]  /*11770*/  FADD.FTZ R2, R106, R2 ;  /* 0x000000026a027221 */ /* 0x000fe20000010000 */
[----:B------:R2:W5:Y:S04]  /*11780*/  LDL.LU R229, [R1+0xc8] ;  /* 0x0000c80001e57983 */ /* 0x0005680000300800 */
[----:B------:R-:W-:Y:S01]  /*11790*/  FADD.FTZ R8, R104, R92 ;  /* 0x0000005c68087221 */ /* 0x000fe20000010000 */
[----:B------:R-:W-:Y:S01]  /*117a0*/  HMMA.16816.F32 R88, R4, R12, R100 ;  /* 0x0000000c0458723c */ /* 0x000fe20000001864 */
[----:B---3--:R-:W-:Y:S01]  /*117b0*/  F2FP.F16.F32.PACK_AB R9, R118, R115 ;  /* 0x000000737609723e */ /* 0x008fe200000000ff */
[----:B------:R-:W3:Y:S01]  /*117c0*/  LDSM.16.MT88.4 R12, [R221+0xb000] ;  /* 0x00b00000dd0c783b */ /* 0x000ee20000004200 */
[----:B------:R-:W-:Y:S01]  /*117d0*/  FADD.FTZ R56, R187, R8 ;  /* 0x00000008bb387221 */ /* 0x000fe20000010000 */
[----:B------:R-:W-:-:S02]  /*117e0*/  F2FP.F16.F32.PACK_AB R8, R244, R243 ;  /* 0x000000f3f408723e */ /* 0x000fc400000000ff */
[----:B------:R-:W-:Y:S02]  /*117f0*/  F2FP.F16.F32.PACK_AB R10, R246, R245 ;  /* 0x000000f5f60a723e */ /* 0x000fe400000000ff */
[----:B-1----:R-:W-:Y:S01]  /*11800*/  F2FP.F16.F32.PACK_AB R11, R116, R117 ;  /* 0x00000075740b723e */ /* 0x002fe200000000ff */
[----:B------:R-:W-:Y:S01]  /*11810*/  MUFU.EX2 R63, R163 ;  /* 0x000000a3003f7308 */ /* 0x000fe20000000800 */
[----:B----4-:R-:W-:-:S07]  /*11820*/  F2FP.F16.F32.PACK_AB R4, R124, R122 ;  /* 0x0000007a7c04723e */ /* 0x010fce00000000ff */
[----:B------:R-:W-:Y:S01]  /*11830*/  MUFU.EX2 R62, R176 ;  /* 0x000000b0003e7308 */ /* 0x000fe20000000800 */
[----:B------:R-:W-:-:S07]  /*11840*/  F2FP.F16.F32.PACK_AB R5, R133, R130 ;  /* 0x000000828505723e */ /* 0x000fce00000000ff */
[----:B------:R-:W-:Y:S01]  /*11850*/  MUFU.EX2 R61, R177 ;  /* 0x000000b1003d7308 */ /* 0x000fe20000000800 */
[----:B------:R-:W-:-:S07]  /*11860*/  F2FP.F16.F32.PACK_AB R6, R127, R126 ;  /* 0x0000007e7f06723e */ /* 0x000fce00000000ff */
[----:B------:R-:W1:Y:S01]  /*11870*/  MUFU.EX2 R60, R178 ;  /* 0x000000b2003c7308 */ /* 0x000e620000000800 */
[----:B------:R-:W-:Y:S01]  /*11880*/  F2FP.F16.F32.PACK_AB R7, R134, R97 ;  /* 0x000000618607723e */ /* 0x000fe200000000ff */
[-C--:B------:R-:W-:Y:S06]  /*11890*/  HMMA.16816.F32 R76, R8, R24.reuse, R76 ;  /* 0x00000018084c723c */ /* 0x080fec000000184c */
[----:B------:R-:W-:Y:S01]  /*118a0*/  MUFU.EX2 R59, R179 ;  /* 0x000000b3003b7308 */ /* 0x000fe20000000800 */
[C---:B------:R-:W-:Y:S07]  /*118b0*/  HMMA.16816.F32 R136, R4.reuse, R24, R136 ;  /* 0x000000180488723c */ /* 0x040fee0000001888 */
[----:B------:R-:W4:Y:S01]  /*118c0*/  MUFU.EX2 R57, R132 ;  /* 0x0000008400397308 */ /* 0x000f220000000800 */
[-C--:B------:R-:W-:Y:S01]  /*118d0*/  HMMA.16816.F32 R144, R4, R26.reuse, R144 ;  /* 0x0000001a0490723c */ /* 0x080fe20000001890 */
[----:B------:R-:W-:Y:S01]  /*118e0*/  FADD.FTZ R0, R186, R0 ;  /* 0x00000000ba007221 */ /* 0x000fe20000010000 */
[----:B------:R-:W-:Y:S01]  /*118f0*/  FADD.FTZ R3, R195, R3 ;  /* 0x00000003c3037221 */ /* 0x000fe20000010000 */
[----:B------:R-:W-:Y:S01]  /*11900*/  FADD.FTZ R2, R108, R2 ;  /* 0x000000026c027221 */ /* 0x000fe20000010000 */
[----:B------:R-:W-:Y:S01]  /*11910*/  MOV R105, R143 ;  /* 0x0000008f00697202 */ /* 0x000fe20000000f00 */
[----:B------:R-:W-:Y:S01]  /*11920*/  IMAD.MOV.U32 R106, RZ, RZ, R142 ;  /* 0x000000ffff6a7224 */ /* 0x000fe200078e008e */
[----:B------:R-:W-:Y:S01]  /*11930*/  HMMA.16816.F32 R72, R8, R26, R72 ;  /* 0x0000001a0848723c */ /* 0x000fe20000001848 */
[----:B------:R-:W3:Y:S01]  /*11940*/  LDSM.16.MT88.4 R24, [R222+0xb000] ;  /* 0x00b00000de18783b */ /* 0x000ee20000004200 */
[----:B------:R-:W-:Y:S03]  /*11950*/  MUFU.EX2 R120, R120 ;  /* 0x0000007800787308 */ /* 0x000fe60000000800 */
[----:B------:R1:W5:Y:S01]  /*11960*/  LDL.LU R228, [R1+0xc4] ;  /* 0x0000c40001e47983 */ /* 0x0003620000300800 */
[C---:B------:R-:W-:Y:S06]  /*11970*/  HMMA.16816.F32 R152, R4.reuse, R32, R152 ;  /* 0x000000200498723c */ /* 0x040fec0000001898 */
[C---:B------:R-:W-:Y:S06]  /*11980*/  HMMA.16816.F32 R164, R4.reuse, R34, R164 ;  /* 0x0000002204a4723c */ /* 0x040fec00000018a4 */
[C---:B------:R-:W-:Y:S06]  /*11990*/  HMMA.16816.F32 R168, R4.reuse, R28, R168 ;  /* 0x0000001c04a8723c */ /* 0x040fec00000018a8 */
[C---:B------:R-:W-:Y:S06]  /*119a0*/  HMMA.16816.F32 R80, R4.reuse, R30, R80 ;  /* 0x0000001e0450723c */ /* 0x040fec0000001850 */
[C---:B------:R-:W-:Y:S06]  /*119b0*/  HMMA.16816.F32 R88, R4.reuse, R36, R88 ;  /* 0x000000240458723c */ /* 0x040fec0000001858 */
[----:B------:R-:W-:Y:S01]  /*119c0*/  HMMA.16816.F32 R84, R4, R38, R84 ;  /* 0x000000260454723c */ /* 0x000fe20000001854 */
[----:B------:R-:W-:Y:S01]  /*119d0*/  FADD.FTZ R0, R107, R0 ;  /* 0x000000006b007221 */ /* 0x000fe20000010000 */
[----:B------:R-:W-:-:S04]  /*119e0*/  FADD.FTZ R3, R111, R3 ;  /* 0x000000036f037221 */ /* 0x000fc80000010000 */
[----:B------:R-:W-:Y:S01]  /*119f0*/  HMMA.16816.F32 R68, R8, R32, R68 ;  /* 0x000000200844723c */ /* 0x000fe20000001844 */
[----:B------:R-:W-:Y:S01]  /*11a00*/  FADD.FTZ R0, R109, R0 ;  /* 0x000000006d007221 */ /* 0x000fe20000010000 */
[----:B--2---:R-:W-:-:S04]  /*11a10*/  F2FP.F16.F32.PACK_AB R4, R94, R93 ;  /* 0x0000005d5e04723e */ /* 0x004fc800000000ff */
[C---:B------:R-:W-:Y:S01]  /*11a20*/  HMMA.16816.F32 R64, R8.reuse, R34, R64 ;  /* 0x000000220840723c */ /* 0x040fe20000001840 */
[----:B-1----:R-:W-:Y:S01]  /*11a30*/  F2FP.F16.F32.PACK_AB R5, R60, R61 ;  /* 0x0000003d3c05723e */ /* 0x002fe200000000ff */
[----:B------:R-:W-:Y:S01]  /*11a40*/  FADD.FTZ R2, R98, R2 ;  /* 0x0000000262027221 */ /* 0x000fe20000010000 */
[----:B------:R-:W-:Y:S01]  /*11a50*/  F2FP.F16.F32.PACK_AB R6, R62, R63 ;  /* 0x0000003f3e06723e */ /* 0x000fe200000000ff */
[----:B------:R-:W1:Y:S02]  /*11a60*/  MUFU.EX2 R95, R157 ;  /* 0x0000009d005f7308 */ /* 0x000e640000000800 */
[----:B------:R-:W-:Y:S01]  /*11a70*/  HMMA.16816.F32 R52, R8, R28, R52 ;  /* 0x0000001c0834723c */ /* 0x000fe20000001834 */
[----:B----4-:R-:W-:Y:S01]  /*11a80*/  F2FP.F16.F32.PACK_AB R7, R57, R59 ;  /* 0x0000003b3907723e */ /* 0x010fe200000000ff */
[----:B------:R-:W-:-:S04]  /*11a90*/  FADD.FTZ R0, R224, R0 ;  /* 0x00000000e0007221 */ /* 0x000fc80000010000 */
[C---:B------:R-:W-:Y:S01]  /*11aa0*/  HMMA.16816.F32 R44, R8.reuse, R30, R44 ;  /* 0x0000001e082c723c */ /* 0x040fe2000000182c */
[----:B------:R-:W-:Y:S01]  /*11ab0*/  MOV R109, R198 ;  /* 0x000000c6006d7202 */ /* 0x000fe20000000f00 */
[----:B------:R-:W-:Y:S04]  /*11ac0*/  MUFU.EX2 R96, R158 ;  /* 0x0000009e00607308 */ /* 0x000fe80000000800 */
[C---:B------:R-:W-:Y:S01]  /*11ad0*/  HMMA.16816.F32 R40, R8.reuse, R38, R40 ;  /* 0x000000260828723c */ /* 0x040fe20000001828 */
[----:B------:R-:W-:Y:S01]  /*11ae0*/  MOV R103, R140 ;  /* 0x0000008c00677202 */ /* 0x000fe20000000f00 */
[----:B------:R2:W5:Y:S04]  /*11af0*/  LDL.LU R227, [R1+0xc0] ;  /* 0x0000c00001e37983 */ /* 0x0005680000300800 */
[----:B------:R-:W-:Y:S01]  /*11b00*/  HMMA.16816.F32 R32, R8, R36, R48 ;  /* 0x000000240820723c */ /* 0x000fe20000001830 */
[----:B------:R-:W-:Y:S01]  /*11b10*/  FADD.FTZ R28, R185, R3 ;  /* 0x00000003b91c7221 */ /* 0x000fe20000010000 */
[----:B------:R-:W-:Y:S01]  /*11b20*/  IMAD.MOV.U32 R98, RZ, RZ, R196 ;  /* 0x000000ffff627224 */ /* 0x000fe200078e00c4 */
[----:B------:R-:W-:Y:S01]  /*11b30*/  MOV R111, R197 ;  /* 0x000000c5006f7202 */ /* 0x000fe20000000f00 */
[----:B------:R-:W-:Y:S01]  /*11b40*/  FADD.FTZ R0, R161, R0 ;  /* 0x00000000a1007221 */ /* 0x000fe20000010000 */
[----:B------:R-:W-:Y:S01]  /*11b50*/  MOV R198, R150 ;  /* 0x0000009600c67202 */ /* 0x000fe20000000f00 */
[----:B------:R-:W-:Y:S01]  /*11b60*/  HMMA.16816.F32 R136, R4, R20, R136 ;  /* 0x000000140488723c */ /* 0x000fe20000001888 */
[----:B------:R-:W-:Y:S01]  /*11b70*/  FADD.FTZ R8, R110, R56 ;  /* 0x000000386e087221 */ /* 0x000fe20000010000 */
[----:B------:R-:W-:Y:S01]  /*11b80*/  MOV R110, R199 ;  /* 0x000000c7006e7202 */ /* 0x000fe20000000f00 */
[----:B------:R-:W-:-:S03]  /*11b90*/  FADD.FTZ R3, R99, R2 ;  /* 0x0000000263037221 */ /* 0x000fc60000010000 */
[C---:B------:R-:W-:Y:S01]  /*11ba0*/  HMMA.16816.F32 R144, R4.reuse, R22, R144 ;  /* 0x000000160490723c */ /* 0x040fe20000001890 */
[----:B------:R-:W-:Y:S01]  /*11bb0*/  FADD.FTZ R29, R218, R8 ;  /* 0x00000008da1d7221 */ /* 0x000fe20000010000 */
[----:B------:R-:W-:Y:S01]  /*11bc0*/  MOV R196, R188 ;  /* 0x000000bc00c47202 */ /* 0x000fe20000000f00 */
[----:B------:R4:W-:Y:S01]  /*11bd0*/  MUFU.EX2 R36, R184 ;  /* 0x000000b800247308 */ /* 0x0009e20000000800 */
[----:B------:R-:W-:Y:S01]  /*11be0*/  MOV R197, R151 ;  /* 0x0000009700c57202 */ /* 0x000fe20000000f00 */
[----:B------:R-:W-:Y:S01]  /*11bf0*/  FADD.FTZ R2, R109, R29 ;  /* 0x0000001d6d027221 */ /* 0x000fe20000010000 */
[----:B------:R-:W-:Y:S01]  /*11c00*/  HMMA.16816.F32 R152, R4, R16, R152 ;  /* 0x000000100498723c */ /* 0x000fe20000001898 */
[----:B------:R-:W-:Y:S01]  /*11c10*/  MOV R199, R149 ;  /* 0x0000009500c77202 */ /* 0x000fe20000000f00 */
[----:B------:R-:W-:-:S04]  /*11c20*/  IMAD.MOV.U32 R188, RZ, RZ, R148 ;  /* 0x000000ffffbc7224 */ /* 0x000fc800078e0094 */
[----:B------:R-:W-:Y:S01]  /*11c30*/  HMMA.16816.F32 R164, R4, R18, R164 ;  /* 0x0000001204a4723c */ /* 0x000fe200000018a4 */
[----:B------:R-:W-:-:S05]  /*11c40*/  FADD.FTZ R2, R197, R2 ;  /* 0x00000002c5027221 */ /* 0x000fca0000010000 */
[C---:B---3--:R-:W-:Y:S06]  /*11c50*/  HMMA.16816.F32 R168, R4.reuse, R12, R168 ;  /* 0x0000000c04a8723c */ /* 0x048fec00000018a8 */
[C---:B------:R-:W-:Y:S06]  /*11c60*/  HMMA.16816.F32 R176, R4.reuse, R14, R80 ;  /* 0x0000000e04b0723c */ /* 0x040fec0000001850 */
[----:B------:R-:W-:Y:S01]  /*11c70*/  HMMA.16816.F32 R84, R4, R26, R84 ;  /* 0x0000001a0454723c */ /* 0x000fe20000001854 */
[----:B------:R-:W-:-:S02]  /*11c80*/  MOV R104, R141 ;  /* 0x0000008d00687202 */ /* 0x000fc40000000f00 */
[----:B------:R-:W-:Y:S02]  /*11c90*/  MOV R107, R175 ;  /* 0x000000af006b7202 */ /* 0x000fe40000000f00 */
[----:B------:R-:W-:Y:S01]  /*11ca0*/  MOV R108, R172 ;  /* 0x000000ac006c7202 */ /* 0x000fe20000000f00 */
[----:B----4-:R-:W-:Y:S01]  /*11cb0*/  HMMA.16816.F32 R184, R4, R24, R88 ;  /* 0x0000001804b8723c */ /* 0x010fe20000001858 */
[----:B------:R-:W-:Y:S01]  /*11cc0*/  IMAD.MOV.U32 R109, RZ, RZ, R173 ;  /* 0x000000ffff6d7224 */ /* 0x000fe200078e00ad */
[----:B------:R-:W3:Y:S01]  /*11cd0*/  MUFU.EX2 R58, R181 ;  /* 0x000000b5003a7308 */ /* 0x000ee20000000800 */
[----:B------:R-:W-:Y:S01]  /*11ce0*/  F2FP.F16.F32.PACK_AB R8, R249, R248 ;  /* 0x000000f8f908723e */ /* 0x000fe200000000ff */
[----:B------:R-:W4:Y:S03]  /*11cf0*/  LDSM.16.MT88.4 R148, [R220+0xb800] ;  /* 0x00b80000dc94783b */ /* 0x000f260000004200 */
        /* <DEDUP_REMOVED lines=62> */
[----:B------:R-:W-:Y:S01]  /*120e0*/  FADD.FTZ R0, R134, R0 ;  /* 0x0000000086007221 */ /* 0x000fe20000010000 */
[C---:B------:R-:W-:Y:S01]  /*120f0*/  HMMA.16816.F32 R64, R8.reuse, R18, R64 ;  /* 0x000000120840723c */ /* 0x040fe20000001840 */
[----:B------:R-:W1:Y:S01]  /*12100*/  MUFU.EX2 R18, R193 ;  /* 0x000000c100127308 */ /* 0x000e620000000800 */
[----:B------:R-:W-:Y:S01]  /*12110*/  FADD.FTZ R4, R248, R4 ;  /* 0x00000004f8047221 */ /* 0x000fe20000010000 */
[----:B------:R-:W-:Y:S01]  /*12120*/  FADD.FTZ R3, R120, R3 ;  /* 0x0000000378037221 */ /* 0x000fe20000010000 */
[----:B------:R-:W-:Y:S01]  /*12130*/  FADD.FTZ R2, R93, R2 ;  /* 0x000000025d027221 */ /* 0x000fe20000010000 */
[----:B------:R-:W-:Y:S01]  /*12140*/  FADD.FTZ R0, R61, R0 ;  /* 0x000000003d007221 */ /* 0x000fe20000010000 */
[C---:B------:R-:W-:Y:S01]  /*12150*/  HMMA.16816.F32 R68, R8.reuse, R16, R68 ;  /* 0x000000100844723c */ /* 0x040fe20000001844 */
[----:B------:R2:W5:Y:S02]  /*12160*/  LDL.LU R226, [R1+0xbc] ;  /* 0x0000bc0001e27983 */ /* 0x0005640000300800 */
[----:B------:R-:W3:Y:S01]  /*12170*/  MUFU.EX2 R48, R180 ;  /* 0x000000b400307308 */ /* 0x000ee20000000800 */
[----:B------:R-:W-:Y:S01]  /*12180*/  FADD.FTZ R4, R249, R4 ;  /* 0x00000004f9047221 */ /* 0x000fe20000010000 */
[----:B------:R-:W-:Y:S01]  /*12190*/  FADD.FTZ R3, R95, R3 ;  /* 0x000000035f037221 */ /* 0x000fe20000010000 */
[----:B------:R-:W-:Y:S01]  /*121a0*/  FADD.FTZ R2, R94, R2 ;  /* 0x000000025e027221 */ /* 0x000fe20000010000 */
[----:B------:R-:W-:Y:S01]  /*121b0*/  HMMA.16816.F32 R76, R8, R20, R76 ;  /* 0x00000014084c723c */ /* 0x000fe2000000184c */
[----:B------:R-:W-:-:S03]  /*121c0*/  FADD.FTZ R0, R60, R0 ;  /* 0x000000003c007221 */ /* 0x000fc60000010000 */
[----:B------:R-:W4:Y:S01]  /*121d0*/  MUFU.EX2 R17, R194 ;  /* 0x000000c200117308 */ /* 0x000f220000000800 */
[----:B------:R-:W-:Y:S01]  /*121e0*/  FADD.FTZ R4, R250, R4 ;  /* 0x00000004fa047221 */ /* 0x000fe20000010000 */
[----:B------:R-:W-:Y:S01]  /*121f0*/  HMMA.16816.F32 R72, R8, R22, R72 ;  /* 0x000000160848723c */ /* 0x000fe20000001848 */
[----:B------:R-:W-:-:S05]  /*12200*/  FADD.FTZ R3, R96, R3 ;  /* 0x0000000360037221 */ /* 0x000fca0000010000 */
[----:B------:R-:W2:Y:S01]  /*12210*/  MUFU.EX2 R38, R182 ;  /* 0x000000b600267308 */ /* 0x000ea20000000800 */
[C---:B------:R-:W-:Y:S01]  /*12220*/  HMMA.16816.F32 R52, R8.reuse, R12, R52 ;  /* 0x0000000c0834723c */ /* 0x040fe20000001834 */
[----:B------:R-:W-:Y:S01]  /*12230*/  MOV R99, R162 ;  /* 0x000000a200637202 */ /* 0x000fe20000000f00 */
[----:B------:R-:W-:Y:S01]  /*12240*/  FADD.FTZ R2, R63, R2 ;  /* 0x000000023f027221 */ /* 0x000fe20000010000 */
[----:B------:R-:W2:Y:S03]  /*12250*/  LDSM.16.MT88.4 R160, [R223+0xb800] ;  /* 0x00b80000dfa0783b */ /* 0x000ea60000004200 */
[C---:B------:R-:W-:Y:S01]  /*12260*/  HMMA.16816.F32 R44, R8.reuse, R14, R44 ;  /* 0x0000000e082c723c */ /* 0x040fe2000000182c */
[----:B------:R-:W2:Y:S01]  /*12270*/  MUFU.EX2 R30, R129 ;  /* 0x00000081001e7308 */ /* 0x000ea20000000800 */
[----:B------:R-:W-:Y:S01]  /*12280*/  FADD.FTZ R0, R59, R0 ;  /* 0x000000003b007221 */ /* 0x000fe20000010000 */
[----:B------:R-:W-:Y:S03]  /*12290*/  LDSM.16.MT88.4 R12, [R222+0xb800] ;  /* 0x00b80000de0c783b */ /* 0x000fe60000004200 */
[C---:B------:R-:W-:Y:S03]  /*122a0*/  HMMA.16816.F32 R32, R8.reuse, R24, R32 ;  /* 0x000000180820723c */ /* 0x040fe60000001820 */
[----:B------:R1:W-:Y:S03]  /*122b0*/  MUFU.EX2 R37, R183 ;  /* 0x000000b700257308 */ /* 0x0003e60000000800 */
[----:B------:R-:W-:Y:S01]  /*122c0*/  HMMA.16816.F32 R40, R8, R26, R40 ;  /* 0x0000001a0828723c */ /* 0x000fe20000001828 */
[----:B------:R-:W-:Y:S01]  /*122d0*/  FADD.FTZ R4, R251, R4 ;  /* 0x00000004fb047221 */ /* 0x000fe20000010000 */
[----:B------:R2:W5:Y:S03]  /*122e0*/  LDL.LU R225, [R1+0xb8] ;  /* 0x0000b80001e17983 */ /* 0x0005660000300800 */
[----:B------:R-:W2:Y:S01]  /*122f0*/  MUFU.EX2 R9, R200 ;  /* 0x000000c800097308 */ /* 0x000ea20000000800 */
[----:B------:R-:W-:Y:S01]  /*12300*/  FADD.FTZ R3, R58, R3 ;  /* 0x000000033a037221 */ /* 0x000fe20000010000 */
[----:B------:R-:W-:Y:S01]  /*12310*/  FADD.FTZ R2, R62, R2 ;  /* 0x000000023e027221 */ /* 0x000fe20000010000 */
[----:B------:R-:W-:-:S05]  /*12320*/  FADD.FTZ R0, R57, R0 ;  /* 0x0000000039007221 */ /* 0x000fca0000010000 */
[----:B------:R-:W2:Y:S01]  /*12330*/  MUFU.EX2 R20, R128 ;  /* 0x0000008000147308 */ /* 0x000ea20000000800 */
[----:B-1----:R-:W1:Y:S01]  /*12340*/  LDSM.16.MT88.4 R180, [R221+0xb800] ;  /* 0x00b80000ddb4783b */ /* 0x002e620000004200 */
[----:B------:R-:W-:Y:S01]  /*12350*/  FADD.FTZ R4, R252, R4 ;  /* 0x00000004fc047221 */ /* 0x000fe20000010000 */
[----:B------:R-:W-:-:S05]  /*12360*/  FADD.FTZ R3, R18, R3 ;  /* 0x0000000312037221 */ /* 0x000fca0000010000 */
[----:B------:R-:W2:Y:S01]  /*12370*/  MUFU.EX2 R8, R202 ;  /* 0x000000ca00087308 */ /* 0x000ea20000000800 */
[----:B---3--:R-:W-:Y:S01]  /*12380*/  FADD.FTZ R2, R48, R2 ;  /* 0x0000000230027221 */ /* 0x008fe20000010000 */
[----:B------:R-:W-:-:S06]  /*12390*/  FADD.FTZ R0, R31, R0 ;  /* 0x000000001f007221 */ /* 0x000fcc0000010000 */
[----:B------:R-:W3:Y:S01]  /*123a0*/  MUFU.EX2 R16, R192 ;  /* 0x000000c000107308 */ /* 0x000ee20000000800 */
[----:B------:R-:W-:Y:S01]  /*123b0*/  FADD.FTZ R4, R111, R4 ;  /* 0x000000046f047221 */ /* 0x000fe20000010000 */
[----:B----4-:R-:W-:Y:S01]  /*123c0*/  FADD.FTZ R3, R17, R3 ;  /* 0x0000000311037221 */ /* 0x010fe20000010000 */
[----:B--2---:R-:W-:Y:S01]  /*123d0*/  FADD.FTZ R2, R38, R2 ;  /* 0x0000000226027221 */ /* 0x004fe20000010000 */
        /* <DEDUP_REMOVED lines=8> */
[----:B------:R2:W5:Y:S01]  /*12460*/  LDL.LU R224, [R1+0xb4] ;  /* 0x0000b40001e07983 */ /* 0x0005620000300800 */
[----:B------:R-:W-:-:S03]  /*12470*/  UISETP.GE.AND UP0, UPT, UR14, 0x3, UPT ;  /* 0x000000030e00788c */ /* 0x000fc6000bf06270 */
[----:B------:R2:W5:Y:S01]  /*12480*/  LDL.LU R135, [R1+0xb0] ;  /* 0x0000b00001877983 */ /* 0x0005620000300800 */
[----:B---3--:R-:W-:-:S03]  /*12490*/  FADD.FTZ R0, R16, R0 ;  /* 0x0000000010007221 */ /* 0x008fc60000010000 */
        /* <DEDUP_REMOVED lines=14> */
[----:B------:R-:W-:-:S05]  /*12580*/  @UP0 UIADD3 UR14, UR14, -0x3, URZ ;  /* 0xfffffffd0e0e0890 */ /* 0x000fca000fffe03f */
[C---:B------:R-:W-:Y:S06]  /*12590*/  HMMA.16816.F32 R144, R192.reuse, R150, R144 ;  /* 0x00000096c090723c */ /* 0x040fec0000001890 */
[C---:B------:R-:W-:Y:S06]  /*125a0*/  HMMA.16816.F32 R152, R192.reuse, R160, R152 ;  /* 0x000000a0c098723c */ /* 0x040fec0000001898 */
[C---:B------:R-:W-:Y:S06]  /*125b0*/  HMMA.16816.F32 R164, R192.reuse, R162, R164 ;  /* 0x000000a2c0a4723c */ /* 0x040fec00000018a4 */
[C---:B-1----:R-:W-:Y:S06]  /*125c0*/  HMMA.16816.F32 R168, R192.reuse, R180, R168 ;  /* 0x000000b4c0a8723c */ /* 0x042fec00000018a8 */
[----:B------:R-:W-:Y:S06]  /*125d0*/  HMMA.16816.F32 R176, R192, R182, R176 ;  /* 0x000000b6c0b0723c */ /* 0x000fec00000018b0 */
[C---:B------:R-:W-:Y:S06]  /*125e0*/  HMMA.16816.F32 R140, R196.reuse, R148, R76 ;  /* 0x00000094c48c723c */ /* 0x040fec000000184c */
[C---:B------:R-:W-:Y:S06]  /*125f0*/  HMMA.16816.F32 R156, R196.reuse, R160, R68 ;  /* 0x000000a0c49c723c */ /* 0x040fec0000001844 */
[----:B------:R-:W-:Y:S01]  /*12600*/  HMMA.16816.F32 R172, R196, R180, R52 ;  /* 0x000000b4c4ac723c */ /* 0x000fe20000001834 */
[----:B------:R-:W-:-:S05]  /*12610*/  MOV R69, R119 ;  /* 0x0000007700457202 */ /* 0x000fca0000000f00 */
[----:B------:R-:W-:Y:S01]  /*12620*/  HMMA.16816.F32 R184, R192, R12, R184 ;  /* 0x0000000cc0b8723c */ /* 0x000fe200000018b8 */
[----:B------:R-:W-:-:S05]  /*12630*/  @P0 MOV R69, R119 ;  /* 0x0000007700450202 */ /* 0x000fca0000000f00 */
[C---:B------:R-:W-:Y:S06]  /*12640*/  HMMA.16816.F32 R148, R196.reuse, R150, R72 ;  /* 0x00000096c494723c */ /* 0x040fec0000001848 */
[----:B------:R-:W-:Y:S01]  /*12650*/  HMMA.16816.F32 R160, R196, R162, R64 ;  /* 0x000000a2c4a0723c */ /* 0x000fe20000001840 */
[----:B------:R-:W-:Y:S01]  /*12660*/  MOV R73, R123 ;  /* 0x0000007b00497202 */ /* 0x000fe20000000f00 */
[----:B------:R-:W-:Y:S01]  /*12670*/  IMAD.MOV.U32 R72, RZ, RZ, R121 ;  /* 0x000000ffff487224 */ /* 0x000fe200078e0079 */
[----:B------:R-:W-:-:S03]  /*12680*/  MOV R74, R125 ;  /* 0x0000007d004a7202 */ /* 0x000fc60000000f00 */
[----:B------:R-:W-:Y:S01]  /*12690*/  HMMA.16816.F32 R180, R196, R182, R44 ;  /* 0x000000b6c4b4723c */ /* 0x000fe2000000182c */
[----:B------:R-:W-:-:S05]  /*126a0*/  @P0 MOV R73, R123 ;  /* 0x0000007b00490202 */ /* 0x000fca0000000f00 */
[----:B------:R-:W-:Y:S01]  /*126b0*/  HMMA.16816.F32 R188, R196, R12, R32 ;  /* 0x0000000cc4bc723c */ /* 0x000fe20000001820 */
[----:B------:R-:W-:Y:S02]  /*126c0*/  @P0 MOV R74, R125 ;  /* 0x0000007d004a0202 */ /* 0x000fe40000000f00 */
[----:B------:R-:W-:-:S03]  /*126d0*/  @P0 MOV R72, R121 ;  /* 0x0000007900480202 */ /* 0x000fc60000000f00 */
[-C--:B------:R-:W-:Y:S06]  /*126e0*/  HMMA.16816.F32 R192, R192, R14.reuse, R84 ;  /* 0x0000000ec0c0723c */ /* 0x080fec0000001854 */
[----:B------:R-:W-:Y:S01]  /*126f0*/  HMMA.16816.F32 R196, R196, R14, R40 ;  /* 0x0000000ec4c4723c */ /* 0x000fe20000001828 */
[----:B------:R-:W-:-:S08]  /*12700*/  NOP ;  /* 0x0000000000007918 */ /* 0x000fd00000000000 */
[----:B--2---:R-:W-:-:S15]  /*12710*/  @P0 BRA `(.L_x_116) ;  /* 0x0000000000040947 */ /* 0x004fde0003800000 */
.L_x_114:
[----:B------:R-:W-:-:S12]  /*12720*/  UIADD3 UR14, UR4, -0x1, URZ ;  /* 0xffffffff040e7890 */ /* 0x000fd8000fffe03f */
.L_x_116:
[----:B------:R-:W-:-:S13]  /*12730*/  ISETP.LE.AND P0, PT, RZ, UR14, PT ;  /* 0x0000000eff007c0c */ /* 0x000fda000bf03270 */
[----:B------:R-:W-:Y:S05]  /*12740*/  @!P0 BRA `(.L_x_117) ;  /* 0x0000006000388947 */ /* 0x000fea0003800000 */
[----:B-----5:R-:W2:Y:S01]  /*12750*/  LDL.LU.64 R6, [R1+0x98] ;  /* 0x0000980001067983 */ /* 0x020ea20000300a00 */
[----:B------:R-:W-:Y:S01]  /*12760*/  MOV R132, R73 ;  /* 0x0000004900847202 */ /* 0x000fe20000000f00 */
[----:B------:R-:W-:Y:S01]  /*12770*/  IMAD.MOV.U32 R134, RZ, RZ, R69 ;  /* 0x000000ffff867224 */ /* 0x000fe200078e0045 */
        /* <DEDUP_REMOVED lines=8> */
[----:B------:R-:W-:Y:S01]  /*12800*/  ULDC UR4, c[0x0][0x2ec] ;  /* 0x0000bb0000047ab9 */ /* 0x000fe20000000800 */
[----:B------:R-:W-:Y:S01]  /*12810*/  ULDC.64 UR6, c[0x0][0x218] ;  /* 0x0000860000067ab9 */ /* 0x000fe20000000a00 */
[----:B------:R-:W-:Y:S01]  /*12820*/  ULDC.64 UR10, c[0x0][0x220] ;  /* 0x00008800000a7ab9 */ /* 0x000fe20000000a00 */
[----:B------:R-:W-:Y:S01]  /*12830*/  ULDC.64 UR8, c[0x0][0x248] ;  /* 0x0000920000087ab9 */ /* 0x000fe20000000a00 */
[----:B--2---:R-:W-:-:S05]  /*12840*/  IMAD.MOV.U32 R5, RZ, RZ, R7 ;  /* 0x000000ffff057224 */ /* 0x004fca00078e0007 */
[----:B------:R1:W-:Y:S01]  /*12850*/  STL.64 [R1+0x70], R4 ;  /* 0x0000700401007387 */ /* 0x0003e20000100a00 */
[----:B------:R-:W-:Y:S05]  /*12860*/  BRA `(.L_x_118) ;  /* 0x0000000000a87947 */ /* 0x000fea0003800000 */
.L_x_120:
[----:B------:R-:W2:Y:S01]  /*12870*/  LDL.64 R72, [R1+0x90] ;  /* 0x0000900001487983 */ /* 0x000ea20000100a00 */
[----:B------:R-:W-:Y:S03]  /*12880*/  UIADD3 UR24, UR14, -0x1, URZ ;  /* 0xffffffff0e187890 */ /* 0x000fe6000fffe03f */
[----:B------:R-:W4:Y:S01]  /*12890*/  LDL.64 R68, [R1+0x80] ;  /* 0x0000800001447983 */ /* 0x000f220000100a00 */
        /* <DEDUP_REMOVED lines=39> */
.L_x_118:
[----:B--2---:R-:W2:Y:S01]  /*12b10*/  LDL.64 R6, [R1+0x70] ;  /* 0x0000700001067983 */ /* 0x004ea20000100a00 */
        /* <DEDUP_REMOVED lines=14> */
[----:B------:R-:W-:Y:S01]  /*12c00*/  LDGSTS.E.BYPASS.LTC128B.128 [R238+0x8000], desc[UR16][R6.64] ;  /* 0x0800000006ee7fae */ /* 0x000fe2000b901d50 */
        /* <DEDUP_REMOVED lines=21> */
[----:B-----5:R-:W-:Y:S08]  /*12d60*/  LDSM.16.M88.4 R128, [R226] ;  /* 0x00000000e280783b */ /* 0x020ff00000000200 */
[----:B------:R-:W1:Y:S08]  /*12d70*/  LDSM.16.M88.4 R16, [R135+0x4000] ;  /* 0x004000008710783b */ /* 0x000e700000000200 */
        /* <DEDUP_REMOVED lines=16> */
[----:B------:R-:W3:Y:S03]  /*12e80*/  LDSM.16.M88.4 R208, [R225+0x4000] ;  /* 0x00400000e1d0783b */ /* 0x000ee60000000200 */
[C---:B------:R-:W-:Y:S05]  /*12e90*/  HMMA.16816.F32 R32, R128.reuse, R34, RZ ;  /* 0x000000228020723c */ /* 0x040fea00000018ff */
[----:B------:R-:W3:Y:S01]  /*12ea0*/  LDSM.16.M88.4 R212, [R229+0x2000] ;  /* 0x00200000e5d4783b */ /* 0x000ee20000000200 */
[-C--:B----4-:R-:W-:Y:S06]  /*12eb0*/  HMMA.16816.F32 R36, R128, R48.reuse, RZ ;  /* 0x000000308024723c */ /* 0x090fec00000018ff */
[C---:B------:R-:W-:Y:S01]  /*12ec0*/  HMMA.16816.F32 R40, R124.reuse, R48, RZ ;  /* 0x000000307c28723c */ /* 0x040fe200000018ff */
[----:B------:R-:W4:Y:S05]  /*12ed0*/  LDSM.16.M88.4 R216, [R225+0x4800] ;  /* 0x00480000e1d8783b */ /* 0x000f2a0000000200 */
[-C--:B------:R-:W-:Y:S03]  /*12ee0*/  HMMA.16816.F32 R44, R124, R50.reuse, RZ ;  /* 0x000000327c2c723c */ /* 0x080fe600000018ff */
[----:B------:R-:W0:Y:S03]  /*12ef0*/  LDGDEPBAR ;  /* 0x00000000000079af */ /* 0x000e260000000000 */
        /* <DEDUP_REMOVED lines=63> */
[----:B------:R-:W4:Y:S01]  /*132f0*/  LDSM.16.M88.4 R216, [R236] ;  /* 0x00000000ecd8783b */ /* 0x000f220000000200 */
        /* <DEDUP_REMOVED lines=10> */
[-C--:B----4-:R-:W-:Y:S06]  /*133a0*/  HMMA.16816.F32 R36, R200, R216.reuse, R36 ;  /* 0x000000d8c824723c */ /* 0x090fec0000001824 */
        /* <DEDUP_REMOVED lines=14> */
[-C--:B---3--:R-:W-:Y:S06]  /*13490*/  HMMA.16816.F32 R84, R200, R216.reuse, R84 ;  /* 0x000000d8c854723c */ /* 0x088fec0000001854 */
[C---:B------:R-:W-:Y:S06]  /*134a0*/  HMMA.16816.F32 R88, R212.reuse, R216, R88 ;  /* 0x000000d8d458723c */ /* 0x040fec0000001858 */
[-C--:B------:R-:W-:Y:S06]  /*134b0*/  HMMA.16816.F32 R92, R212, R218.reuse, R92 ;  /* 0x000000dad45c723c */ /* 0x080fec000000185c */
[C---:B------:R-:W-:Y:S01]  /*134c0*/  HMMA.16816.F32 R96, R200.reuse, R218, R96 ;  /* 0x000000dac860723c */ /* 0x040fe20000001860 */
[----:B------:R-:W-:Y:S05]  /*134d0*/  LDSM.16.M88.4 R216, [R228] ;  /* 0x00000000e4d8783b */ /* 0x000fea0000000200 */
[-C--:B-1----:R-:W-:Y:S06]  /*134e0*/  HMMA.16816.F32 R100, R200, R208.reuse, R100 ;  /* 0x000000d0c864723c */ /* 0x082fec0000001864 */
        /* <DEDUP_REMOVED lines=8> */
[----:B------:R-:W-:Y:S06]  /*13570*/  HMMA.16816.F32 R128, R200, R206, R128 ;  /* 0x000000cec880723c */ /* 0x000fec0000001880 */
[-C--:B-1----:R-:W-:Y:S06]  /*13580*/  HMMA.16816.F32 R4, R216, R208.reuse, R4 ;  /* 0x000000d0d804723c */ /* 0x082fec0000001804 */
[C---:B--2---:R-:W-:Y:S11]  /*13590*/  HMMA.16816.F32 R8, R212.reuse, R208, R8 ;  /* 0x000000d0d408723c */ /* 0x044ff60000001808 */
[----:B------:R-:W-:Y:S07]  /*135a0*/  @!UPT UIADD3 URZ, URZ, URZ, URZ ;  /* 0x0000003f3f3ff290 */ /* 0x000fee000fffe03f */
[----:B------:R-:W-:Y:S01]  /*135b0*/  FMUL.FTZ R5, R5, UR19 ;  /* 0x0000001305057c20 */ /* 0x000fe20008410000 */
[----:B------:R-:W-:Y:S01]  /*135c0*/  FMUL.FTZ R7, R7, UR19 ;  /* 0x0000001307077c20 */ /* 0x000fe20008410000 */
[----:B------:R-:W-:Y:S01]  /*135d0*/  FMUL.FTZ R4, R4, UR19 ;  /* 0x0000001304047c20 */ /* 0x000fe20008410000 */
[-C--:B------:R-:W-:Y:S01]  /*135e0*/  HMMA.16816.F32 R12, R212, R210.reuse, R12 ;  /* 0x000000d2d40c723c */ /* 0x080fe2000000180c */
[----:B------:R-:W1:Y:S02]  /*135f0*/  MUFU.TANH R2, R5 ;  /* 0x0000000500027308 */ /* 0x000e640000002400 */
[----:B------:R-:W-:Y:S03]  /*13600*/  FMUL.FTZ R6, R6, UR19 ;  /* 0x0000001306067c20 */ /* 0x000fe60008410000 */
[C---:B------:R-:W-:Y:S05]  /*13610*/  HMMA.16816.F32 R16, R216.reuse, R210, R16 ;  /* 0x000000d2d810723c */ /* 0x040fea0000001810 */
[----:B------:R-:W2:Y:S10]  /*13620*/  MUFU.TANH R0, R7 ;  /* 0x0000000700007308 */ /* 0x000eb40000002400 */
[----:B------:R-:W-:Y:S01]  /*13630*/  MUFU.TANH R248, R4 ;  /* 0x0000000400f87308 */ /* 0x000fe20000002400 */
[----:B-1----:R1:W-:Y:S01]  /*13640*/  STL [R1+0x14], R2 ;  /* 0x0000140201007387 */ /* 0x0023e20000100800 */
[----:B------:R-:W-:Y:S01]  /*13650*/  FMUL.FTZ R8, R8, UR19 ;  /* 0x0000001308087c20 */ /* 0x000fe20008410000 */
[----:B------:R-:W-:Y:S01]  /*13660*/  FMUL.FTZ R10, R10, UR19 ;  /* 0x000000130a0a7c20 */ /* 0x000fe20008410000 */
[----:B------:R-:W-:Y:S01]  /*13670*/  FMUL.FTZ R9, R9, UR19 ;  /* 0x0000001309097c20 */ /* 0x000fe20008410000 */
[----:B------:R-:W-:Y:S01]  /*13680*/  FMUL.FTZ R11, R11, UR19 ;  /* 0x000000130b0b7c20 */ /* 0x000fe20008410000 */
[----:B------:R-:W-:Y:S04]  /*13690*/  FMUL.FTZ R12, R12, UR19 ;  /* 0x000000130c0c7c20 */ /* 0x000fe80008410000 */
[----:B------:R3:W-:Y:S01]  /*136a0*/  MUFU.TANH R250, R6 ;  /* 0x0000000600fa7308 */ /* 0x0007e20000002400 */
[----:B--2---:R2:W-:Y:S01]  /*136b0*/  STL [R1+0x10], R0 ;  /* 0x0000100001007387 */ /* 0x0045e20000100800 */
[----:B------:R-:W-:Y:S01]  /*136c0*/  FMUL.FTZ R14, R14, UR19 ;  /* 0x000000130e0e7c20 */ /* 0x000fe20008410000 */
[----:B------:R-:W-:Y:S01]  /*136d0*/  FMUL.FTZ R13, R13, UR19 ;  /* 0x000000130d0d7c20 */ /* 0x000fe20008410000 */
[----:B------:R-:W-:Y:S01]  /*136e0*/  FMUL.FTZ R15, R15, UR19 ;  /* 0x000000130f0f7c20 */ /* 0x000fe20008410000 */
[----:B------:R-:W-:Y:S01]  /*136f0*/  FMUL.FTZ R17, R17, UR19 ;  /* 0x0000001311117c20 */ /* 0x000fe20008410000 */
[----:B------:R-:W-:Y:S01]  /*13700*/  FMUL.FTZ R18, R18, UR19 ;  /* 0x0000001312127c20 */ /* 0x000fe20008410000 */
[----:B------:R-:W-:Y:S03]  /*13710*/  FMUL.FTZ R16, R16, UR19 ;  /* 0x0000001310107c20 */ /* 0x000fe60008410000 */
[----:B------:R-:W-:Y:S01]  /*13720*/  MUFU.TANH R247, R8 ;  /* 0x0000000800f77308 */ /* 0x000fe20000002400 */
[----:B------:R-:W-:Y:S09]  /*13730*/  FMUL.FTZ R19, R19, UR19 ;  /* 0x0000001313137c20 */ /* 0x000ff20008410000 */
[----:B------:R-:W-:Y:S01]  /*13740*/  MUFU.TANH R239, R17 ;  /* 0x0000001100ef7308 */ /* 0x000fe20000002400 */
[----:B---3--:R-:W3:Y:S09]  /*13750*/  LDSM.16.M88.4 R4, [R224+0x800] ;  /* 0x00080000e004783b */ /* 0x008ef20000000200 */
[----:B------:R-:W-:Y:S10]  /*13760*/  MUFU.TANH R249, R10 ;  /* 0x0000000a00f97308 */ /* 0x000ff40000002400 */
[----:B------:R-:W-:Y:S10]  /*13770*/  MUFU.TANH R241, R18 ;  /* 0x0000001200f17308 */ /* 0x000ff40000002400 */
[----:B-1----:R-:W1:Y:S10]  /*13780*/  MUFU.TANH R2, R9 ;  /* 0x0000000900027308 */ /* 0x002e740000002400 */
[----:B------:R-:W-:Y:S10]  /*13790*/  MUFU.TANH R242, R16 ;  /* 0x0000001000f27308 */ /* 0x000ff40000002400 */
[----:B--2---:R2:W4:Y:S01]  /*137a0*/  MUFU.TANH R0, R11 ;  /* 0x0000000b00007308 */ /* 0x0045220000002400 */
[----:B-1----:R1:W-:Y:S01]  /*137b0*/  STL [R1+0xc], R2 ;  /* 0x00000c0201007387 */ /* 0x0023e20000100800 */
[-C--:B---3--:R-:W-:Y:S08]  /*137c0*/  HMMA.16816.F32 R20, R216, R4.reuse, R20 ;  /* 0x00000004d814723c */ /* 0x088ff00000001814 */
[----:B------:R-:W-:Y:S01]  /*137d0*/  MUFU.TANH R252, R13 ;  /* 0x0000000d00fc7308 */ /* 0x000fe20000002400 */
[C---:B------:R-:W-:Y:S06]  /*137e0*/  HMMA.16816.F32 R24, R212.reuse, R4, R24 ;  /* 0x00000004d418723c */ /* 0x040fec0000001818 */
[-C--:B------:R-:W-:Y:S03]  /*137f0*/  HMMA.16816.F32 R28, R212, R6.reuse, R28 ;  /* 0x00000006d41c723c */ /* 0x080fe6000000181c */
[----:B------:R-:W-:Y:S01]  /*13800*/  MUFU.TANH R19, R19 ;  /* 0x0000001300137308 */ /* 0x000fe20000002400 */
[----:B--2---:R-:W2:Y:S02]  /*13810*/  LDSM.16.M88.4 R8, [R224+0x1000] ;  /* 0x00100000e008783b */ /* 0x004ea40000000200 */
[C---:B------:R-:W-:Y:S07]  /*13820*/  HMMA.16816.F32 R32, R216.reuse, R6, R32 ;  /* 0x00000006d820723c */ /* 0x040fee0000001820 */
[----:B------:R-:W-:Y:S01]  /*13830*/  MUFU.TANH R251, R15 ;  /* 0x0000000f00fb7308 */ /* 0x000fe20000002400 */
[----:B------:R-:W3:Y:S03]  /*13840*/  LDSM.16.M88.4 R4, [R224+0x1800] ;  /* 0x00180000e004783b */ /* 0x000ee60000000200 */
[----:B------:R-:W-:Y:S01]  /*13850*/  FMUL.FTZ R23, R23, UR19 ;  /* 0x0000001317177c20 */ /* 0x000fe20008410000 */
[----:B------:R-:W-:Y:S01]  /*13860*/  FMUL.FTZ R20, R20, UR19 ;  /* 0x0000001314147c20 */ /* 0x000fe20008410000 */
[----:B------:R-:W-:Y:S01]  /*13870*/  FMUL.FTZ R22, R22, UR19 ;  /* 0x0000001316167c20 */ /* 0x000fe20008410000 */
[----:B------:R-:W-:Y:S03]  /*13880*/  FMUL.FTZ R21, R21, UR19 ;  /* 0x0000001315157c20 */ /* 0x000fe60008410000 */
[----:B-1----:R-:W1:Y:S01]  /*13890*/  MUFU.TANH R2, R12 ;  /* 0x0000000c00027308 */ /* 0x002e620000002400 */
[----:B----4-:R4:W-:Y:S01]  /*138a0*/  STL [R1+0x8], R0 ;  /* 0x0000080001007387 */ /* 0x0109e20000100800 */
[----:B------:R-:W-:Y:S01]  /*138b0*/  FMUL.FTZ R26, R26, UR19 ;  /* 0x000000131a1a7c20 */ /* 0x000fe20008410000 */
[----:B------:R-:W-:Y:S01]  /*138c0*/  FMUL.FTZ R27, R27, UR19 ;  /* 0x000000131b1b7c20 */ /* 0x000fe20008410000 */
[----:B------:R-:W-:Y:S01]  /*138d0*/  FMUL.FTZ R24, R24, UR19 ;  /* 0x0000001318187c20 */ /* 0x000fe20008410000 */
[----:B------:R-:W-:Y:S01]  /*138e0*/  FMUL.FTZ R25, R25, UR19 ;  /* 0x0000001319197c20 */ /* 0x000fe20008410000 */
[----:B------:R-:W-:Y:S04]  /*138f0*/  FMUL.FTZ R28, R28, UR19 ;  /* 0x000000131c1c7c20 */ /* 0x000fe80008410000 */
[----:B------:R-:W-:Y:S01]  /*13900*/  MUFU.TANH R17, R27 ;  /* 0x0000001b00117308 */ /* 0x000fe20000002400 */
[----:B------:R-:W-:Y:S01]  /*13910*/  FMUL.FTZ R30, R30, UR19 ;  /* 0x000000131e1e7c20 */ /* 0x000fe20008410000 */
[----:B------:R-:W-:Y:S01]  /*13920*/  FMUL.FTZ R29, R29, UR19 ;  /* 0x000000131d1d7c20 */ /* 0x000fe20008410000 */
[----:B------:R-:W-:Y:S01]  /*13930*/  FMUL.FTZ R31, R31, UR19 ;  /* 0x000000131f1f7c20 */ /* 0x000fe20008410000 */
[----:B------:R-:W-:Y:S01]  /*13940*/  FMUL.FTZ R32, R32, UR19 ;  /* 0x0000001320207c20 */ /* 0x000fe20008410000 */
[----:B------:R-:W-:Y:S01]  /*13950*/  FMUL.FTZ R34, R34, UR19 ;  /* 0x0000001322227c20 */ /* 0x000fe20008410000 */
[----:B------:R-:W-:Y:S04]  /*13960*/  FMUL.FTZ R33, R33, UR19 ;  /* 0x0000001321217c20 */ /* 0x000fe80008410000 */
[----:B------:R-:W-:Y:S01]  /*13970*/  MUFU.TANH R201, R28 ;  /* 0x0000001c00c97308 */ /* 0x000fe20000002400 */
[----:B-1----:R-:W-:Y:S01]  /*13980*/  STL [R1+0x4], R2 ;  /* 0x0000040201007387 */ /* 0x002fe20000100800 */
[----:B------:R-:W-:Y:S08]  /*13990*/  FMUL.FTZ R35, R35, UR19 ;  /* 0x0000001323237c20 */ /* 0x000ff00008410000 */
[----:B------:R-:W-:Y:S01]  /*139a0*/  MUFU.TANH R202, R30 ;  /* 0x0000001e00ca7308 */ /* 0x000fe20000002400 */
[-C--:B--2---:R-:W-:Y:S06]  /*139b0*/  HMMA.16816.F32 R36, R216, R8.reuse, R36 ;  /* 0x00000008d824723c */ /* 0x084fec0000001824 */
[C---:B------:R-:W-:Y:S03]  /*139c0*/  HMMA.16816.F32 R40, R212.reuse, R8, R40 ;  /* 0x00000008d428723c */ /* 0x040fe60000001828 */
[----:B----4-:R-:W1:Y:S03]  /*139d0*/  MUFU.TANH R0, R14 ;  /* 0x0000000e00007308 */ /* 0x010e660000002400 */
[-C--:B------:R-:W-:Y:S07]  /*139e0*/  HMMA.16816.F32 R44, R212, R10.reuse, R44 ;  /* 0x0000000ad42c723c */ /* 0x080fee000000182c */
[----:B------:R-:W-:Y:S01]  /*139f0*/  MUFU.TANH R244, R23 ;  /* 0x0000001700f47308 */ /* 0x000fe20000002400 */
[C---:B------:R-:W-:Y:S01]  /*13a00*/  HMMA.16816.F32 R48, R216.reuse, R10, R48 ;  /* 0x0000000ad830723c */ /* 0x040fe20000001830 */
[----:B------:R-:W2:Y:S08]  /*13a10*/  LDSM.16.M88.4 R8, [R224+0x2000] ;  /* 0x00200000e008783b */ /* 0x000eb00000000200 */
[----:B------:R-:W-:Y:S01]  /*13a20*/  MUFU.TANH R20, R20 ;  /* 0x0000001400147308 */ /* 0x000fe20000002400 */
[-C--:B---3--:R-:W-:Y:S01]  /*13a30*/  HMMA.16816.F32 R52, R216, R4.reuse, R52 ;  /* 0x00000004d834723c */ /* 0x088fe20000001834 */
[----:B-1----:R1:W-:Y:S02]  /*13a40*/  STL [R1], R0 ;  /* 0x0000000001007387 */ /* 0x0023e40000100800 */
[----:B------:R-:W-:Y:S03]  /*13a50*/  FMUL.FTZ R36, R36, UR19 ;  /* 0x0000001324247c20 */ /* 0x000fe60008410000 */
[C---:B------:R-:W-:Y:S03]  /*13a60*/  HMMA.16816.F32 R56, R212.reuse, R4, R56 ;  /* 0x00000004d438723c */ /* 0x040fe60000001838 */
[----:B------:R-:W-:Y:S02]  /*13a70*/  MUFU.TANH R24, R24 ;  /* 0x0000001800187308 */ /* 0x000fe40000002400 */
[----:B------:R-:W-:Y:S01]  /*13a80*/  FMUL.FTZ R39, R39, UR19 ;  /* 0x0000001327277c20 */ /* 0x000fe20008410000 */
[-C--:B------:R-:W-:Y:S07]  /*13a90*/  HMMA.16816.F32 R60, R212, R6.reuse, R60 ;  /* 0x00000006d43c723c */ /* 0x080fee000000183c */
[----:B------:R-:W-:Y:S01]  /*13aa0*/  MUFU.TANH R27, R36 ;  /* 0x00000024001b7308 */ /* 0x000fe20000002400 */
[----:B------:R-:W-:Y:S01]  /*13ab0*/  FMUL.FTZ R46, R46, UR19 ;  /* 0x000000132e2e7c20 */ /* 0x000fe20008410000 */
[C---:B------:R-:W-:Y:S08]  /*13ac0*/  HMMA.16816.F32 R64, R216.reuse, R6, R64 ;  /* 0x00000006d840723c */ /* 0x040ff00000001840 */
[----:B------:R-:W-:Y:S03]  /*13ad0*/  MUFU.TANH R30, R39 ;  /* 0x00000027001e7308 */ /* 0x000fe60000002400 */
[----:B------:R-:W-:Y:S01]  /*13ae0*/  FMUL.FTZ R55, R55, UR19 ;  /* 0x0000001337377c20 */ /* 0x000fe20008410000 */
[----:B------:R-:W-:Y:S01]  /*13af0*/  FMUL.FTZ R38, R38, UR19 ;  /* 0x0000001326267c20 */ /* 0x000fe20008410000 */
[----:B------:R-:W-:Y:S01]  /*13b00*/  FMUL.FTZ R37, R37, UR19 ;  /* 0x0000001325257c20 */ /* 0x000fe20008410000 */
[----:B------:R-:W-:Y:S01]  /*13b10*/  FMUL.FTZ R40, R40, UR19 ;  /* 0x0000001328287c20 */ /* 0x000fe20008410000 */
[----:B------:R-:W-:Y:S03]  /*13b20*/  FMUL.FTZ R56, R56, UR19 ;  /* 0x0000001338387c20 */ /* 0x000fe60008410000 */
[----:B-1----:R-:W1:Y:S01]  /*13b30*/  MUFU.TANH R0, R26 ;  /* 0x0000001a00007308 */ /* 0x002e620000002400 */
[----:B------:R-:W-:Y:S01]  /*13b40*/  FMUL.FTZ R57, R57, UR19 ;  /* 0x0000001339397c20 */ /* 0x000fe20008410000 */
[----:B------:R-:W-:Y:S01]  /*13b50*/  FMUL.FTZ R59, R59, UR19 ;  /* 0x000000133b3b7c20 */ /* 0x000fe20008410000 */
[----:B------:R-:W-:Y:S01]  /*13b60*/  FMUL.FTZ R58, R58, UR19 ;  /* 0x000000133a3a7c20 */ /* 0x000fe20008410000 */
[-C--:B--2---:R-:W-:Y:S03]  /*13b70*/  HMMA.16816.F32 R68, R216, R8.reuse, R68 ;  /* 0x00000008d844723c */ /* 0x084fe60000001844 */
[----:B------:R-:W-:Y:S03]  /*13b80*/  FMUL.FTZ R63, R63, UR19 ;  /* 0x000000133f3f7c20 */ /* 0x000fe60008410000 */
[----:B------:R-:W-:Y:S01]  /*13b90*/  MUFU.TANH R5, R56 ;  /* 0x0000003800057308 */ /* 0x000fe20000002400 */
[----:B------:R-:W-:Y:S01]  /*13ba0*/  FMUL.FTZ R61, R61, UR19 ;  /* 0x000000133d3d7c20 */ /* 0x000fe20008410000 */
[C---:B------:R-:W-:Y:S04]  /*13bb0*/  HMMA.16816.F32 R72, R212.reuse, R8, R72 ;  /* 0x00000008d448723c */ /* 0x040fe80000001848 */
[----:B------:R-:W-:Y:S04]  /*13bc0*/  FMUL.FTZ R66, R66, UR19 ;  /* 0x0000001342427c20 */ /* 0x000fe80008410000 */
[----:B------:R-:W2:Y:S01]  /*13bd0*/  MUFU.TANH R18, R59 ;  /* 0x0000003b00127308 */ /* 0x000ea20000002400 */
[----:B-1----:R-:W-:Y:S01]  /*13be0*/  STL [R1+0x24], R0 ;  /* 0x0000240001007387 */ /* 0x002fe20000100800 */
[-C--:B------:R-:W-:Y:S03]  /*13bf0*/  HMMA.16816.F32 R76, R212, R10.reuse, R76 ;  /* 0x0000000ad44c723c */ /* 0x080fe6000000184c */
[----:B------:R-:W-:Y:S01]  /*13c00*/  STL [R1+0x2c], R17 ;  /* 0x00002c1101007387 */ /* 0x000fe20000100800 */
[----:B------:R-:W-:Y:S01]  /*13c10*/  FMUL.FTZ R64, R64, UR19 ;  /* 0x0000001340407c20 */ /* 0x000fe20008410000 */
[----:B------:R-:W-:Y:S03]  /*13c20*/  FMUL.FTZ R67, R67, UR19 ;  /* 0x0000001343437c20 */ /* 0x000fe60008410000 */
[----:B------:R-:W-:Y:S01]  /*13c30*/  MUFU.TANH R14, R61 ;  /* 0x0000003d000e7308 */ /* 0x000fe20000002400 */
[----:B------:R-:W-:Y:S01]  /*13c40*/  STL [R1+0x20], R201 ;  /* 0x000020c901007387 */ /* 0x000fe20000100800 */
[C---:B------:R-:W-:Y:S03]  /*13c50*/  HMMA.16816.F32 R80, R216.reuse, R10, R80 ;  /* 0x0000000ad850723c */ /* 0x040fe60000001850 */
[----:B------:R-:W-:Y:S01]  /*13c60*/  LDSM.16.M88.4 R8, [R224+0x3000] ;  /* 0x00300000e008783b */ /* 0x000fe20000000200 */
[----:B------:R-:W-:Y:S01]  /*13c70*/  FMUL.FTZ R70, R70, UR19 ;  /* 0x0000001346467c20 */ /* 0x000fe20008410000 */
[----:B------:R-:W-:Y:S03]  /*13c80*/  FMUL.FTZ R71, R71, UR19 ;  /* 0x0000001347477c20 */ /* 0x000fe60008410000 */
[----:B------:R-:W-:Y:S03]  /*13c90*/  MUFU.TANH R36, R66 ;  /* 0x0000004200247308 */ /* 0x000fe60000002400 */
[----:B------:R-:W-:Y:S01]  /*13ca0*/  FMUL.FTZ R68, R68, UR19 ;  /* 0x0000001344447c20 */ /* 0x000fe20008410000 */
[----:B------:R-:W-:Y:S01]  /*13cb0*/  FMUL.FTZ R73, R73, UR19 ;  /* 0x0000001349497c20 */ /* 0x000fe20008410000 */
[----:B------:R-:W-:Y:S01]  /*13cc0*/  STL [R1+0x1c], R202 ;  /* 0x00001cca01007387 */ /* 0x000fe20000100800 */
[----:B------:R-:W-:Y:S01]  /*13cd0*/  FMUL.FTZ R74, R74, UR19 ;  /* 0x000000134a4a7c20 */ /* 0x000fe20008410000 */
[----:B------:R-:W-:Y:S03]  /*13ce0*/  FMUL.FTZ R75, R75, UR19 ;  /* 0x000000134b4b7c20 */ /* 0x000fe60008410000 */
        /* <DEDUP_REMOVED lines=8> */
[----:B------:R2:W3:Y:S01]  /*13d70*/  MUFU.TANH R66, R70 ;  /* 0x0000004600427308 */ /* 0x0004e20000002400 */
        /* <DEDUP_REMOVED lines=8> */
[----:B------:R-:W-:Y:S01]  /*13e00*/  FMUL.FTZ R47, R47, UR19 ;  /* 0x000000132f2f7c20 */ /* 0x000fe20008410000 */
[----:B------:R-:W-:Y:S01]  /*13e10*/  FMUL.FTZ R50, R50, UR19 ;  /* 0x0000001332327c20 */ /* 0x000fe20008410000 */
[----:B------:R-:W-:Y:S01]  /*13e20*/  FMUL.FTZ R49, R49, UR19 ;  /* 0x0000001331317c20 */ /* 0x000fe20008410000 */
[----:B------:R-:W-:Y:S01]  /*13e30*/  FMUL.FTZ R52, R52, UR19 ;  /* 0x0000001334347c20 */ /* 0x000fe20008410000 */
[----:B------:R-:W-:Y:S01]  /*13e40*/  FMUL.FTZ R53, R53, UR19 ;  /* 0x0000001335357c20 */ /* 0x000fe20008410000 */
[----:B------:R-:W-:Y:S01]  /*13e50*/  FMUL.FTZ R45, R45, UR19 ;  /* 0x000000132d2d7c20 */ /* 0x000fe20008410000 */
[----:B------:R-:W-:Y:S03]  /*13e60*/  FMUL.FTZ R60, R60, UR19 ;  /* 0x000000133c3c7c20 */ /* 0x000fe60008410000 */
[----:B------:R-:W-:Y:S01]  /*13e70*/  MUFU.TANH R26, R37 ;  /* 0x00000025001a7308 */ /* 0x000fe20000002400 */
[----:B--2---:R-:W-:Y:S01]  /*13e80*/  MOV R70, R18 ;  /* 0x0000001200467202 */ /* 0x004fe20000000f00 */
[----:B------:R-:W-:Y:S01]  /*13e90*/  FMUL.FTZ R51, R51, UR19 ;  /* 0x0000001333337c20 */ /* 0x000fe20008410000 */
[----:B------:R-:W-:Y:S01]  /*13ea0*/  FMUL.FTZ R77, R77, UR19 ;  /* 0x000000134d4d7c20 */ /* 0x000fe20008410000 */
[----:B------:R-:W-:Y:S01]  /*13eb0*/  FMUL.FTZ R54, R54, UR19 ;  /* 0x0000001336367c20 */ /* 0x000fe20008410000 */
[----:B------:R-:W-:Y:S01]  /*13ec0*/  FMUL.FTZ R83, R83, UR19 ;  /* 0x0000001353537c20 */ /* 0x000fe20008410000 */
[----:B------:R-:W-:Y:S04]  /*13ed0*/  FMUL.FTZ R82, R82, UR19 ;  /* 0x0000001352527c20 */ /* 0x000fe80008410000 */
[----:B------:R2:W-:Y:S01]  /*13ee0*/  MUFU.TANH R61, R64 ;  /* 0x00000040003d7308 */ /* 0x0005e20000002400 */
[----:B-1----:R-:W-:Y:S09]  /*13ef0*/  IMAD.MOV.U32 R63, RZ, RZ, R4 ;  /* 0x000000ffff3f7224 */ /* 0x002ff200078e0004 */
[----:B------:R1:W-:Y:S10]  /*13f00*/  MUFU.TANH R23, R67 ;  /* 0x0000004300177308 */ /* 0x0003f40000002400 */
[----:B------:R4:W-:Y:S01]  /*13f10*/  MUFU.TANH R246, R68 ;  /* 0x0000004400f67308 */ /* 0x0009e20000002400 */
[----:B--2---:R-:W-:Y:S02]  /*13f20*/  MOV R64, R5 ;  /* 0x0000000500407202 */ /* 0x004fe40000000f00 */
[----:B------:R-:W2:Y:S07]  /*13f30*/  LDSM.16.M88.4 R4, [R224+0x2800] ;  /* 0x00280000e004783b */ /* 0x000eae0000000200 */
[----:B------:R-:W-:Y:S01]  /*13f40*/  MUFU.TANH R37, R62 ;  /* 0x0000003e00257308 */ /* 0x000fe20000002400 */
[----:B-1----:R-:W-:Y:S09]  /*13f50*/  IMAD.MOV.U32 R67, RZ, RZ, R202 ;  /* 0x000000ffff437224 */ /* 0x002ff200078e00ca */
[----:B------:R-:W-:Y:S01]  /*13f60*/  MUFU.TANH R62, R65 ;  /* 0x00000041003e7308 */ /* 0x000fe20000002400 */
[----:B----4-:R-:W-:Y:S09]  /*13f70*/  IMAD.MOV.U32 R68, RZ, RZ, R201 ;  /* 0x000000ffff447224 */ /* 0x010ff200078e00c9 */
[----:B------:R-:W1:Y:S10]  /*13f80*/  MUFU.TANH R65, R72 ;  /* 0x0000004800417308 */ /* 0x000e740000002400 */
[----:B------:R4:W-:Y:S10]  /*13f90*/  MUFU.TANH R16, R79 ;  /* 0x0000004f00107308 */ /* 0x0009f40000002400 */
[----:B------:R5:W-:Y:S01]  /*13fa0*/  MUFU.TANH R243, R69 ;  /* 0x0000004500f37308 */ /* 0x000be20000002400 */
[-C--:B--2---:R-:W-:Y:S09]  /*13fb0*/  HMMA.16816.F32 R84, R216, R4.reuse, R84 ;  /* 0x00000004d854723c */ /* 0x084ff20000001854 */
[----:B------:R3:W-:Y:S01]  /*13fc0*/  MUFU.TANH R200, R73 ;  /* 0x0000004900c87308 */ /* 0x0007e20000002400 */
[C---:B------:R-:W-:Y:S04]  /*13fd0*/  HMMA.16816.F32 R88, R212.reuse, R4, R88 ;  /* 0x00000004d458723c */ /* 0x040fe80000001858 */
[----:B----4-:R-:W-:Y:S02]  /*13fe0*/  MOV R79, R70 ;  /* 0x00000046004f7202 */ /* 0x010fe40000000f00 */
[-C--:B------:R-:W-:Y:S03]  /*13ff0*/  HMMA.16816.F32 R92, R212, R6.reuse, R92 ;  /* 0x00000006d45c723c */ /* 0x080fe6000000185c */
[----:B------:R-:W-:Y:S02]  /*14000*/  MUFU.TANH R72, R74 ;  /* 0x0000004a00487308 */ /* 0x000fe40000002400 */
[----:B------:R-:W-:Y:S01]  /*14010*/  IMAD.MOV.U32 R70, RZ, RZ, R68 ;  /* 0x000000ffff467224 */ /* 0x000fe200078e0044 */
[C---:B------:R-:W-:Y:S01]  /*14020*/  HMMA.16816.F32 R96, R216.reuse, R6, R96 ;  /* 0x00000006d860723c */ /* 0x040fe20000001860 */
[----:B------:R-:W2:Y:S01]  /*14030*/  LDSM.16.M88.4 R4, [R224+0x3800] ;  /* 0x00380000e004783b */ /* 0x000ea20000000200 */
[----:B------:R-:W-:Y:S05]  /*14040*/  DEPBAR.LE SB0, 0x0 ;  /* 0x000080000000791a */ /* 0x000fea0000000000 */
[----:B------:R-:W-:Y:S01]  /*14050*/  MUFU.TANH R28, R38 ;  /* 0x00000026001c7308 */ /* 0x000fe20000002400 */
[----:B------:R-:W-:Y:S03]  /*14060*/  MOV R68, R67 ;  /* 0x0000004300447202 */ /* 0x000fe60000000f00 */
[----:B-----5:R-:W-:Y:S01]  /*14070*/  IMAD.MOV.U32 R69, RZ, RZ, R17 ;  /* 0x000000ffff457224 */ /* 0x020fe200078e0011 */
[-C--:B------:R-:W-:Y:S05]  /*14080*/  HMMA.16816.F32 R100, R216, R8.reuse, R100 ;  /* 0x00000008d864723c */ /* 0x080fea0000001864 */
[----:B------:R4:W-:Y:S01]  /*14090*/  MUFU.TANH R56, R75 ;  /* 0x0000004b00387308 */ /* 0x0009e20000002400 */
[----:B------:R-:W-:Y:S01]  /*140a0*/  BAR.SYNC.DEFER_BLOCKING 0x0 ;  /* 0x0000000000007b1d */ /* 0x000fe20000010000 */
[----:B---3--:R-:W-:Y:S01]  /*140b0*/  MOV R73, R66 ;  /* 0x0000004200497202 */ /* 0x008fe20000000f00 */
[C---:B------:R-:W-:Y:S04]  /*140c0*/  HMMA.16816.F32 R104, R212.reuse, R8, R104 ;  /* 0x00000008d468723c */ /* 0x040fe80000001868 */
[----:B------:R-:W-:Y:S03]  /*140d0*/  FMUL.FTZ R95, R95, UR19 ;  /* 0x000000135f5f7c20 */ /* 0x000fe60008410000 */
[----:B------:R-:W3:Y:S01]  /*140e0*/  MUFU.TANH R39, R71 ;  /* 0x0000004700277308 */ /* 0x000ee20000002400 */
[-C--:B------:R-:W-:Y:S03]  /*140f0*/  HMMA.16816.F32 R108, R212, R10.reuse, R108 ;  /* 0x0000000ad46c723c */ /* 0x080fe6000000186c */
[----:B------:R-:W-:Y:S03]  /*14100*/  FMUL.FTZ R84, R84, UR19 ;  /* 0x0000001354547c20 */ /* 0x000fe60008410000 */
[C---:B------:R-:W-:Y:S03]  /*14110*/  HMMA.16816.F32 R112, R216.reuse, R10, R112 ;  /* 0x0000000ad870723c */ /* 0x040fe60000001870 */
[----:B------:R1:W-:Y:S02]  /*14120*/  MUFU.TANH R12, R95 ;  /* 0x0000005f000c7308 */ /* 0x0003e40000002400 */
[----:B----4-:R-:W-:Y:S02]  /*14130*/  IMAD.MOV.U32 R75, RZ, RZ, R64 ;  /* 0x000000ffff4b7224 */ /* 0x010fe400078e0040 */
[----:B------:R-:W-:Y:S01]  /*14140*/  FMUL.FTZ R91, R91, UR19 ;  /* 0x000000135b5b7c20 */ /* 0x000fe20008410000 */
[----:B------:R-:W-:Y:S03]  /*14150*/  FMUL.FTZ R103, R103, UR19 ;  /* 0x0000001367677c20 */ /* 0x000fe60008410000 */
[----:B------:R-:W-:Y:S02]  /*14160*/  FMUL.FTZ R89, R89, UR19 ;  /* 0x0000001359597c20 */ /* 0x000fe40008410000 */
[----:B------:R3:W-:Y:S01]  /*14170*/  MUFU.TANH R38, R78 ;  /* 0x0000004e00267308 */ /* 0x0007e20000002400 */
[----:B------:R-:W-:Y:S01]  /*14180*/  FMUL.FTZ R90, R90, UR19 ;  /* 0x000000135a5a7c20 */ /* 0x000fe20008410000 */
[----:B------:R-:W-:Y:S01]  /*14190*/  FMUL.FTZ R107, R107, UR19 ;  /* 0x000000136b6b7c20 */ /* 0x000fe20008410000 */
[-C--:B--2---:R-:W-:Y:S03]  /*141a0*/  HMMA.16816.F32 R116, R216, R4.reuse, R116 ;  /* 0x00000004d874723c */ /* 0x084fe60000001874 */
[----:B------:R-:W-:Y:S04]  /*141b0*/  FMUL.FTZ R86, R86, UR19 ;  /* 0x0000001356567c20 */ /* 0x000fe80008410000 */
[----:B------:R2:W-:Y:S01]  /*141c0*/  MUFU.TANH R57, R76 ;  /* 0x0000004c00397308 */ /* 0x0005e20000002400 */
[----:B-1----:R-:W-:Y:S03]  /*141d0*/  IMAD.MOV.U32 R95, RZ, RZ, R65 ;  /* 0x000000ffff5f7224 */ /* 0x002fe600078e0041 */
[----:B------:R-:W-:Y:S01]  /*141e0*/  MOV R65, R203 ;  /* 0x000000cb00417202 */ /* 0x000fe20000000f00 */
[C---:B------:R-:W-:Y:S04]  /*141f0*/  HMMA.16816.F32 R120, R212.reuse, R4, R120 ;  /* 0x00000004d478723c */ /* 0x040fe80000001878 */
[----:B------:R-:W-:Y:S01]  /*14200*/  IMAD.MOV.U32 R74, RZ, RZ, R65 ;  /* 0x000000ffff4a7224 */ /* 0x000fe200078e0041 */
[----:B------:R1:W-:Y:S01]  /*14210*/  MUFU.TANH R17, R107 ;  /* 0x0000006b00117308 */ /* 0x0003e20000002400 */
[----:B---3--:R-:W-:Y:S01]  /*14220*/  IMAD.MOV.U32 R78, RZ, RZ, R39 ;  /* 0x000000ffff4e7224 */ /* 0x008fe200078e0027 */
[-C--:B------:R-:W-:Y:S04]  /*14230*/  HMMA.16816.F32 R124, R212, R6.reuse, R124 ;  /* 0x00000006d47c723c */ /* 0x080fe8000000187c */
[----:B------:R-:W-:Y:S01]  /*14240*/  FMNMX.FTZ R4, R247, R133, !PT ;  /* 0x00000085f7047209 */ /* 0x000fe20007810000 */
[----:B------:R-:W-:Y:S03]  /*14250*/  FMUL.FTZ R110, R110, UR19 ;  /* 0x000000136e6e7c20 */ /* 0x000fe60008410000 */
[----:B------:R-:W-:Y:S03]  /*14260*/  MUFU.TANH R205, R80 ;  /* 0x0000005000cd7308 */ /* 0x000fe60000002400 */
[----:B--2---:R-:W-:Y:S01]  /*14270*/  MOV R76, R23 ;  /* 0x00000017004c7202 */ /* 0x004fe20000000f00 */
[----:B------:R-:W-:Y:S04]  /*14280*/  HMMA.16816.F32 R128, R216, R6, R128 ;  /* 0x00000006d880723c */ /* 0x000fe80000001880 */
[----:B------:R-:W-:Y:S01]  /*14290*/  FMNMX.FTZ R5, R250, R132, !PT ;  /* 0x00000084fa057209 */ /* 0x000fe20007810000 */
[----:B------:R-:W-:Y:S01]  /*142a0*/  FMUL.FTZ R115, R115, UR19 ;  /* 0x0000001373737c20 */ /* 0x000fe20008410000 */
[----:B------:R2:W-:Y:S01]  /*142b0*/  MUFU.TANH R204, R81 ;  /* 0x0000005100cc7308 */ /* 0x0005e20000002400 */
[----:B-1----:R-:W-:Y:S01]  /*142c0*/  MOV R107, R36 ;  /* 0x00000024006b7202 */ /* 0x002fe20000000f00 */
[----:B------:R-:W-:Y:S03]  /*142d0*/  FMUL.FTZ R114, R114, UR19 ;  /* 0x0000001372727c20 */ /* 0x000fe60008410000 */
[----:B------:R-:W-:Y:S01]  /*142e0*/  FMUL.FTZ R93, R93, UR19 ;  /* 0x000000135d5d7c20 */ /* 0x000fe20008410000 */
[----:B------:R-:W-:Y:S01]  /*142f0*/  FMUL.FTZ R102, R102, UR19 ;  /* 0x0000001366667c20 */ /* 0x000fe20008410000 */
[----:B------:R-:W-:Y:S03]  /*14300*/  FMUL.FTZ R87, R87, UR19 ;  /* 0x0000001357577c20 */ /* 0x000fe60008410000 */
[----:B------:R-:W1:Y:S01]  /*14310*/  MUFU.TANH R0, R46 ;  /* 0x0000002e00007308 */ /* 0x000e620000002400 */
[----:B------:R-:W-:Y:S01]  /*14320*/  FMUL.FTZ R108, R108, UR19 ;  /* 0x000000136c6c7c20 */ /* 0x000fe20008410000 */
[----:B------:R-:W-:Y:S01]  /*14330*/  FMUL.FTZ R94, R94, UR19 ;  /* 0x000000135e5e7c20 */ /* 0x000fe20008410000 */
[----:B------:R-:W-:Y:S01]  /*14340*/  FMUL.FTZ R117, R117, UR19 ;  /* 0x0000001375757c20 */ /* 0x000fe20008410000 */
[----:B------:R-:W-:Y:S01]  /*14350*/  FMUL.FTZ R99, R99, UR19 ;  /* 0x0000001363637c20 */ /* 0x000fe20008410000 */
[----:B------:R-:W-:Y:S02]  /*14360*/  IMAD.MOV.U32 R71, RZ, RZ, R14 ;  /* 0x000000ffff477224 */ /* 0x000fe400078e000e */
[----:B------:R-:W-:Y:S01]  /*14370*/  FMUL.FTZ R109, R109, UR19 ;  /* 0x000000136d6d7c20 */ /* 0x000fe20008410000 */
[----:B------:R-:W-:Y:S02]  /*14380*/  FMUL.FTZ R123, R123, UR19 ;  /* 0x000000137b7b7c20 */ /* 0x000fe40008410000 */
[----:B------:R3:W-:Y:S01]  /*14390*/  MUFU.TANH R59, R84 ;  /* 0x00000054003b7308 */ /* 0x0007e20000002400 */
[----:B--2---:R-:W-:Y:S01]  /*143a0*/  MOV R81, R56 ;  /* 0x0000003800517202 */ /* 0x004fe20000000f00 */
[----:B------:R-:W-:Y:S01]  /*143b0*/  FMUL.FTZ R88, R88, UR19 ;  /* 0x0000001358587c20 */ /* 0x000fe20008410000 */
[----:B------:R-:W-:Y:S01]  /*143c0*/  FMUL.FTZ R85, R85, UR19 ;  /* 0x0000001355557c20 */ /* 0x000fe20008410000 */
[----:B------:R-:W-:Y:S01]  /*143d0*/  FMUL.FTZ R96, R96, UR19 ;  /* 0x0000001360607c20 */ /* 0x000fe20008410000 */
[----:B------:R-:W-:Y:S01]  /*143e0*/  FMUL.FTZ R98, R98, UR19 ;  /* 0x0000001362627c20 */ /* 0x000fe20008410000 */
[----:B------:R-:W-:Y:S01]  /*143f0*/  FMUL.FTZ R97, R97, UR19 ;  /* 0x0000001361617c20 */ /* 0x000fe20008410000 */
[----:B------:R-:W-:Y:S03]  /*14400*/  FMUL.FTZ R92, R92, UR19 ;  /* 0x000000135c5c7c20 */ /* 0x000fe60008410000 */
[----:B------:R-:W2:Y:S01]  /*14410*/  MUFU.TANH R2, R58 ;  /* 0x0000003a00027308 */ /* 0x000ea20000002400 */
[----:B-1----:R1:W-:Y:S01]  /*14420*/  STL [R1+0x38], R0 ;  /* 0x0000380001007387 */ /* 0x0023e20000100800 */
[----:B------:R-:W-:Y:S01]  /*14430*/  FMUL.FTZ R100, R100, UR19 ;  /* 0x0000001364647c20 */ /* 0x000fe20008410000 */
[----:B------:R-:W-:Y:S01]  /*14440*/  FMUL.FTZ R101, R101, UR19 ;  /* 0x0000001365657c20 */ /* 0x000fe20008410000 */
[----:B------:R-:W-:Y:S01]  /*14450*/  FMUL.FTZ R118, R118, UR19 ;  /* 0x0000001376767c20 */ /* 0x000fe20008410000 */
[----:B------:R-:W-:Y:S01]  /*14460*/  FMUL.FTZ R106, R106, UR19 ;  /* 0x000000136a6a7c20 */ /* 0x000fe20008410000 */
[----:B------:R-:W-:Y:S01]  /*14470*/  FMUL.FTZ R112, R112, UR19 ;  /* 0x0000001370707c20 */ /* 0x000fe20008410000 */
[----:B------:R-:W-:Y:S03]  /*14480*/  FMUL.FTZ R113, R113, UR19 ;  /* 0x0000001371717c20 */ /* 0x000fe60008410000 */
[----:B------:R-:W-:Y:S01]  /*14490*/  MUFU.TANH R22, R22 ;  /* 0x0000001600167308 */ /* 0x000fe20000002400 */
[----:B---3--:R-:W-:Y:S01]  /*144a0*/  FMUL.FTZ R84, R131, UR19 ;  /* 0x0000001383547c20 */ /* 0x008fe20008410000 */
[----:B------:R-:W-:Y:S01]  /*144b0*/  FMUL.FTZ R104, R104, UR19 ;  /* 0x0000001368687c20 */ /* 0x000fe20008410000 */
[----:B------:R-:W-:Y:S01]  /*144c0*/  FMUL.FTZ R116, R116, UR19 ;  /* 0x0000001374747c20 */ /* 0x000fe20008410000 */
[----:B------:R-:W-:Y:S01]  /*144d0*/  FMUL.FTZ R105, R105, UR19 ;  /* 0x0000001369697c20 */ /* 0x000fe20008410000 */
[----:B------:R-:W-:Y:S01]  /*144e0*/  FMUL.FTZ R111, R111, UR19 ;  /* 0x000000136f6f7c20 */ /* 0x000fe20008410000 */
[----:B------:R-:W-:Y:S01]  /*144f0*/  FMUL.FTZ R119, R119, UR19 ;  /* 0x0000001377777c20 */ /* 0x000fe20008410000 */
[----:B------:R-:W-:Y:S03]  /*14500*/  FMUL.FTZ R120, R120, UR19 ;  /* 0x0000001378787c20 */ /* 0x000fe60008410000 */
[----:B------:R-:W-:Y:S01]  /*14510*/  MUFU.TANH R21, R21 ;  /* 0x0000001500157308 */ /* 0x000fe20000002400 */
[----:B--2---:R-:W-:Y:S01]  /*14520*/  IMAD.MOV.U32 R131, RZ, RZ, R2 ;  /* 0x000000ffff837224 */ /* 0x004fe200078e0002 */
[----:B------:R-:W-:Y:S01]  /*14530*/  FMNMX.FTZ R2, R248, R3, !PT ;  /* 0x00000003f8027209 */ /* 0x000fe20007810000 */
[----:B------:R-:W-:Y:S01]  /*14540*/  FMUL.FTZ R121, R121, UR19 ;  /* 0x0000001379797c20 */ /* 0x000fe20008410000 */
[----:B------:R-:W-:Y:S01]  /*14550*/  FMUL.FTZ R124, R124, UR19 ;  /* 0x000000137c7c7c20 */ /* 0x000fe20008410000 */
[----:B------:R-:W-:Y:S01]  /*14560*/  FMUL.FTZ R125, R125, UR19 ;  /* 0x000000137d7d7c20 */ /* 0x000fe20008410000 */
[----:B------:R-:W-:Y:S04]  /*14570*/  FMUL.FTZ R122, R122, UR19 ;  /* 0x000000137a7a7c20 */ /* 0x000fe80008410000 */
[----:B------:R-:W-:Y:S10]  /*14580*/  MUFU.TANH R25, R25 ;  /* 0x0000001900197308 */ /* 0x000ff40000002400 */
[----:B-1----:R-:W1:Y:S10]  /*14590*/  MUFU.TANH R0, R55 ;  /* 0x0000003700007308 */ /* 0x002e740000002400 */
[----:B------:R-:W-:Y:S10]  /*145a0*/  MUFU.TANH R32, R32 ;  /* 0x0000002000207308 */ /* 0x000ff40000002400 */
[----:B------:R-:W-:Y:S01]  /*145b0*/  MUFU.TANH R34, R34 ;  /* 0x0000002200227308 */ /* 0x000fe20000002400 */
[----:B-1----:R1:W-:Y:S04]  /*145c0*/  STL [R1+0x34], R0 ;  /* 0x0000340001007387 */ /* 0x0023e80000100800 */
[----:B------:R-:W2:Y:S05]  /*145d0*/  LDL R67, [R1+0x14] ;  /* 0x0000140001437983 */ /* 0x000eaa0000100800 */
[----:B------:R-:W-:Y:S01]  /*145e0*/  MUFU.TANH R33, R33 ;  /* 0x0000002100217308 */ /* 0x000fe20000002400 */
[----:B------:R-:W3:Y:S04]  /*145f0*/  LDL R66, [R1+0xc] ;  /* 0x00000c0001427983 */ /* 0x000ee80000100800 */
[----:B------:R-:W4:Y:S05]  /*14600*/  LDL R65, [R1+0x10] ;  /* 0x0000100001417983 */ /* 0x000f2a0000100800 */
[----:B------:R-:W-:Y:S01]  /*14610*/  MUFU.TANH R29, R29 ;  /* 0x0000001d001d7308 */ /* 0x000fe20000002400 */
[----:B------:R-:W5:Y:S04]  /*14620*/  LDL R64, [R1+0x8] ;  /* 0x0000080001407983 */ /* 0x000f680000100800 */
[----:B------:R-:W5:Y:S05]  /*14630*/  LDL R39, [R1+0x4] ;  /* 0x0000040001277983 */ /* 0x000f6a0000100800 */
[----:B------:R-:W-:Y:S01]  /*14640*/  MUFU.TANH R35, R35 ;  /* 0x0000002300237308 */ /* 0x000fe20000002400 */
[----:B------:R-:W5:Y:S04]  /*14650*/  LDL R23, [R1] ;  /* 0x0000000001177983 */ /* 0x000f680000100800 */
[----:B------:R-:W5:Y:S05]  /*14660*/  LDL R36, [R1+0x24] ;  /* 0x0000240001247983 */ /* 0x000f6a0000100800 */
[----:B------:R-:W-:Y:S01]  /*14670*/  MUFU.TANH R31, R31 ;  /* 0x0000001f001f7308 */ /* 0x000fe20000002400 */
[----:B------:R-:W5:Y:S04]  /*14680*/  LDL R80, [R1+0x38] ;  /* 0x0000380001507983 */ /* 0x000f680000100800 */
[----:B------:R-:W5:Y:S05]  /*14690*/  LDL R56, [R1+0x34] ;  /* 0x0000340001387983 */ /* 0x000f6a0000100800 */
[----:B------:R-:W-:Y:S10]  /*146a0*/  MUFU.TANH R40, R40 ;  /* 0x0000002800287308 */ /* 0x000ff40000002400 */
        /* <DEDUP_REMOVED lines=10> */
[----:B-1----:R-:W1:Y:S10]  /*14750*/  MUFU.TANH R0, R60 ;  /* 0x0000003c00007308 */ /* 0x002e740000002400 */
[----:B------:R-:W-:Y:S10]  /*14760*/  MUFU.TANH R53, R91 ;  /* 0x0000005b00357308 */ /* 0x000ff40000002400 */
[----:B------:R-:W-:Y:S10]  /*14770*/  MUFU.TANH R45, R45 ;  /* 0x0000002d002d7308 */ /* 0x000ff40000002400 */
[----:B------:R1:W5:Y:S10]  /*14780*/  MUFU.TANH R60, R77 ;  /* 0x0000004d003c7308 */ /* 0x0003740000002400 */
[----:B------:R1:W-:Y:S10]  /*14790*/  MUFU.TANH R91, R103 ;  /* 0x00000067005b7308 */ /* 0x0003f40000002400 */
[----:B------:R-:W5:Y:S01]  /*147a0*/  MUFU.TANH R51, R51 ;  /* 0x0000003300337308 */ /* 0x000f620000002400 */
[----:B-1----:R-:W-:Y:S01]  /*147b0*/  MOV R77, R63 ;  /* 0x0000003f004d7202 */ /* 0x002fe20000000f00 */
[----:B------:R-:W-:Y:S01]  /*147c0*/  FMUL.FTZ R63, R129, UR19 ;  /* 0x00000013813f7c20 */ /* 0x000fe20008410000 */
[----:B------:R-:W-:Y:S07]  /*147d0*/  MOV R129, R79 ;  /* 0x0000004f00817202 */ /* 0x000fee0000000f00 */
[----:B------:R-:W-:Y:S01]  /*147e0*/  MUFU.TANH R240, R89 ;  /* 0x0000005900f07308 */ /* 0x000fe20000002400 */
[----:B------:R-:W-:Y:S09]  /*147f0*/  MOV R103, R75 ;  /* 0x0000004b00677202 */ /* 0x000ff20000000f00 */
[----:B------:R-:W-:Y:S10]  /*14800*/  MUFU.TANH R55, R90 ;  /* 0x0000005a00377308 */ /* 0x000ff40000002400 */
[----:B------:R1:W-:Y:S10]  /*14810*/  MUFU.TANH R18, R110 ;  /* 0x0000006e00127308 */ /* 0x0003f40000002400 */
[----:B------:R1:W-:Y:S10]  /*14820*/  MUFU.TANH R89, R115 ;  /* 0x0000007300597308 */ /* 0x0003f40000002400 */
[----:B------:R-:W5:Y:S01]  /*14830*/  MUFU.TANH R54, R54 ;  /* 0x0000003600367308 */ /* 0x000f620000002400 */
[----:B-1----:R-:W-:Y:S09]  /*14840*/  MOV R110, R200 ;  /* 0x000000c8006e7202 */ /* 0x002ff20000000f00 */
[----:B------:R1:W-:Y:S01]  /*14850*/  MUFU.TANH R90, R114 ;  /* 0x00000072005a7308 */ /* 0x0003e20000002400 */
[----:B------:R-:W-:Y:S09]  /*14860*/  MOV R115, R77 ;  /* 0x0000004d00737202 */ /* 0x000ff20000000f00 */
[----:B------:R2:W-:Y:S10]  /*14870*/  MUFU.TANH R207, R86 ;  /* 0x0000005600cf7308 */ /* 0x0005f40000002400 */
[----:B------:R-:W-:Y:S01]  /*14880*/  MUFU.TANH R208, R93 ;  /* 0x0000005d00d07308 */ /* 0x000fe20000002400 */
[----:B-1----:R-:W-:Y:S02]  /*14890*/  IMAD.MOV.U32 R114, RZ, RZ, R71 ;  /* 0x000000ffff727224 */ /* 0x002fe400078e0047 */
[----:B------:R-:W-:Y:S01]  /*148a0*/  FMUL.FTZ R71, R126, UR19 ;  /* 0x000000137e477c20 */ /* 0x000fe20008410000 */
[----:B------:R-:W-:Y:S02]  /*148b0*/  IMAD.MOV.U32 R126, RZ, RZ, R0 ;  /* 0x000000ffff7e7224 */ /* 0x000fe400078e0000 */
[----:B------:R-:W-:Y:S01]  /*148c0*/  FMUL.FTZ R0, R127, UR19 ;  /* 0x000000137f007c20 */ /* 0x000fe20008410000 */
[----:B------:R-:W-:Y:S03]  /*148d0*/  MOV R127, R74 ;  /* 0x0000004a007f7202 */ /* 0x000fe60000000f00 */
[----:B------:R1:W-:Y:S01]  /*148e0*/  MUFU.TANH R93, R102 ;  /* 0x00000066005d7308 */ /* 0x0003e20000002400 */
[----:B--2---:R-:W-:Y:S09]  /*148f0*/  FMUL.FTZ R86, R130, UR19 ;  /* 0x0000001382567c20 */ /* 0x004ff20008410000 */
[----:B------:R2:W-:Y:S10]  /*14900*/  MUFU.TANH R201, R108 ;  /* 0x0000006c00c97308 */ /* 0x0005f40000002400 */
[----:B------:R-:W-:Y:S01]  /*14910*/  MUFU.TANH R206, R87 ;  /* 0x0000005700ce7308 */ /* 0x000fe20000002400 */
[----:B-1----:R-:W-:Y:S09]  /*14920*/  IMAD.MOV.U32 R102, RZ, RZ, R76 ;  /* 0x000000ffff667224 */ /* 0x002ff200078e004c */
[----:B------:R-:W-:Y:S01]  /*14930*/  MUFU.TANH R210, R83 ;  /* 0x0000005300d27308 */ /* 0x000fe20000002400 */
[----:B--2---:R-:W-:Y:S09]  /*14940*/  IMAD.MOV.U32 R108, RZ, RZ, R73 ;  /* 0x000000ffff6c7224 */ /* 0x004ff200078e0049 */
[----:B------:R1:W-:Y:S10]  /*14950*/  MUFU.TANH R87, R117 ;  /* 0x0000007500577308 */ /* 0x0003f40000002400 */
[----:B------:R-:W-:Y:S10]  /*14960*/  MUFU.TANH R83, R94 ;  /* 0x0000005e00537308 */ /* 0x000ff40000002400 */
[----:B------:R2:W-:Y:S01]  /*14970*/  MUFU.TANH R94, R99 ;  /* 0x00000063005e7308 */ /* 0x0005e20000002400 */
[----:B-1----:R-:W-:Y:S09]  /*14980*/  IMAD.MOV.U32 R117, RZ, RZ, R72 ;  /* 0x000000ffff757224 */ /* 0x002ff200078e0048 */
[----:B------:R1:W-:Y:S10]  /*14990*/  MUFU.TANH R200, R109 ;  /* 0x0000006d00c87308 */ /* 0x0003f40000002400 */
[----:B------:R5:W-:Y:S01]  /*149a0*/  MUFU.TANH R130, R123 ;  /* 0x0000007b00827308 */ /* 0x000be20000002400 */
[----:B------:R-:W-:Y:S01]  /*149b0*/  FMNMX.FTZ R6, R67, R2, !PT ;  /* 0x0000000243067209 */ /* 0x000fe20007810000 */
[----:B--2---:R-:W-:Y:S01]  /*149c0*/  IMAD.MOV.U32 R99, RZ, RZ, R78 ;  /* 0x000000ffff637224 */ /* 0x004fe200078e004e */
[----:B------:R-:W-:Y:S02]  /*149d0*/  FMNMX.FTZ R2, R249, R134, !PT ;  /* 0x00000086f9027209 */ /* 0x000fe40007810000 */
[----:B---3--:R-:W-:Y:S02]  /*149e0*/  FMNMX.FTZ R4, R66, R4, !PT ;  /* 0x0000000442047209 */ /* 0x008fe40007810000 */
[----:B------:R-:W-:Y:S03]  /*149f0*/  FMNMX.FTZ R6, R242, R6, !PT ;  /* 0x00000006f2067209 */ /* 0x000fe60007810000 */
[----:B------:R-:W-:Y:S01]  /*14a00*/  MUFU.TANH R211, R82 ;  /* 0x0000005200d37308 */ /* 0x000fe20000002400 */
[----:B----4-:R-:W-:Y:S01]  /*14a10*/  FMNMX.FTZ R5, R65, R5, !PT ;  /* 0x0000000541057209 */ /* 0x010fe20007810000 */
[----:B-1----:R-:W-:Y:S01]  /*14a20*/  IMAD.MOV.U32 R109, RZ, RZ, R57 ;  /* 0x000000ffff6d7224 */ /* 0x002fe200078e0039 */
[----:B------:R-:W-:Y:S02]  /*14a30*/  FMNMX.FTZ R6, R239, R6, !PT ;  /* 0x00000006ef067209 */ /* 0x000fe40007810000 */
[----:B-----5:R-:W-:Y:S02]  /*14a40*/  FMNMX.FTZ R2, R64, R2, !PT ;  /* 0x0000000240027209 */ /* 0x020fe40007810000 */
[----:B------:R-:W-:Y:S03]  /*14a50*/  FMNMX.FTZ R5, R241, R5, !PT ;  /* 0x00000005f1057209 */ /* 0x000fe60007810000 */
[----:B------:R-:W-:Y:S01]  /*14a60*/  MUFU.TANH R245, R88 ;  /* 0x0000005800f57308 */ /* 0x000fe20000002400 */
[----:B------:R-:W-:Y:S01]  /*14a70*/  FMNMX.FTZ R4, R39, R4, !PT ;  /* 0x0000000427047209 */ /* 0x000fe20007810000 */
[----:B------:R-:W-:Y:S01]  /*14a80*/  IMAD.MOV.U32 R123, RZ, RZ, R60 ;  /* 0x000000ffff7b7224 */ /* 0x000fe200078e003c */
[----:B------:R-:W-:Y:S02]  /*14a90*/  FMNMX.FTZ R5, R19, R5, !PT ;  /* 0x0000000513057209 */ /* 0x000fe40007810000 */
[----:B------:R-:W-:Y:S02]  /*14aa0*/  FMNMX.FTZ R2, R23, R2, !PT ;  /* 0x0000000217027209 */ /* 0x000fe40007810000 */
[----:B------:R-:W-:Y:S03]  /*14ab0*/  FMNMX.FTZ R4, R252, R4, !PT ;  /* 0x00000004fc047209 */ /* 0x000fe60007810000 */
[----:B------:R1:W-:Y:S01]  /*14ac0*/  MUFU.TANH R58, R85 ;  /* 0x00000055003a7308 */ /* 0x0003e20000002400 */
        /* <DEDUP_REMOVED lines=10> */
[----:B------:R-:W-:Y:S01]  /*14b70*/  FMNMX.FTZ R6, R32, R6, !PT ;  /* 0x0000000620067209 */ /* 0x000fe20007810000 */
[----:B-1----:R-:W-:Y:S01]  /*14b80*/  FMUL.FTZ R85, R128, UR19 ;  /* 0x0000001380557c20 */ /* 0x002fe20008410000 */
        /* <DEDUP_REMOVED lines=33> */
[----:B------:R-:W1:Y:S01]  /*14da0*/  MUFU.TANH R14, R106 ;  /* 0x0000006a000e7308 */ /* 0x000e620000002400 */
[----:B------:R-:W-:Y:S02]  /*14db0*/  FMNMX.FTZ R6, R52, R6, !PT ;  /* 0x0000000634067209 */ /* 0x000fe40007810000 */
[----:B------:R-:W-:Y:S02]  /*14dc0*/  FMNMX.FTZ R2, R131, R2, !PT ;  /* 0x0000000283027209 */ /* 0x000fe40007810000 */
[----:B------:R-:W-:Y:S02]  /*14dd0*/  FMNMX.FTZ R4, R115, R4, !PT ;  /* 0x0000000473047209 */ /* 0x000fe40007810000 */
[----:B------:R-:W-:Y:S03]  /*14de0*/  FMNMX.FTZ R5, R56, R5, !PT ;  /* 0x0000000538057209 */ /* 0x000fe60007810000 */
[----:B------:R2:W3:Y:S01]  /*14df0*/  MUFU.TANH R57, R112 ;  /* 0x0000007000397308 */ /* 0x0004e20000002400 */
[----:B------:R-:W-:Y:S02]  /*14e00*/  FMNMX.FTZ R6, R61, R6, !PT ;  /* 0x000000063d067209 */ /* 0x000fe40007810000 */
[----:B------:R-:W-:Y:S02]  /*14e10*/  FMNMX.FTZ R2, R129, R2, !PT ;  /* 0x0000000281027209 */ /* 0x000fe40007810000 */
[----:B------:R-:W-:Y:S02]  /*14e20*/  FMNMX.FTZ R4, R126, R4, !PT ;  /* 0x000000047e047209 */ /* 0x000fe40007810000 */
[----:B------:R-:W-:Y:S03]  /*14e30*/  FMNMX.FTZ R5, R107, R5, !PT ;  /* 0x000000056b057209 */ /* 0x000fe60007810000 */
[----:B------:R-:W4:Y:S01]  /*14e40*/  MUFU.TANH R203, R104 ;  /* 0x0000006800cb7308 */ /* 0x000f220000002400 */
[----:B------:R-:W-:Y:S01]  /*14e50*/  FMNMX.FTZ R6, R62, R6, !PT ;  /* 0x000000063e067209 */ /* 0x000fe20007810000 */
[----:B-1----:R-:W-:Y:S01]  /*14e60*/  IMAD.MOV.U32 R128, RZ, RZ, R14 ;  /* 0x000000ffff807224 */ /* 0x002fe200078e000e */
[----:B------:R-:W-:Y:S02]  /*14e70*/  FMNMX.FTZ R2, R37, R2, !PT ;  /* 0x0000000225027209 */ /* 0x000fe40007810000 */
[----:B------:R-:W-:Y:S02]  /*14e80*/  FMNMX.FTZ R4, R114, R4, !PT ;  /* 0x0000000472047209 */ /* 0x000fe40007810000 */
[----:B------:R-:W-:Y:S03]  /*14e90*/  FMNMX.FTZ R5, R102, R5, !PT ;  /* 0x0000000566057209 */ /* 0x000fe60007810000 */
[----:B------:R-:W1:Y:S01]  /*14ea0*/  MUFU.TANH R113, R113 ;  /* 0x0000007100717308 */ /* 0x000e620000002400 */
[----:B------:R-:W-:Y:S01]  /*14eb0*/  FMNMX.FTZ R6, R246, R6, !PT ;  /* 0x00000006f6067209 */ /* 0x000fe20007810000 */
[----:B--2---:R-:W-:Y:S01]  /*14ec0*/  IMAD.MOV.U32 R112, RZ, RZ, R17 ;  /* 0x000000ffff707224 */ /* 0x004fe200078e0011 */
[----:B------:R-:W-:Y:S02]  /*14ed0*/  FMNMX.FTZ R2, R127, R2, !PT ;  /* 0x000000027f027209 */ /* 0x000fe40007810000 */
[----:B------:R-:W-:Y:S02]  /*14ee0*/  FMNMX.FTZ R4, R95, R4, !PT ;  /* 0x000000045f047209 */ /* 0x000fe40007810000 */
[----:B------:R-:W-:Y:S03]  /*14ef0*/  FMNMX.FTZ R5, R108, R5, !PT ;  /* 0x000000056c057209 */ /* 0x000fe60007810000 */
[----:B------:R-:W2:Y:S01]  /*14f00*/  MUFU.TANH R202, R105 ;  /* 0x0000006900ca7308 */ /* 0x000ea20000002400 */
        /* <DEDUP_REMOVED lines=11> */
[----:B------:R-:W-:Y:S02]  /*14fc0*/  MOV R82, R16 ;  /* 0x0000001000527202 */ /* 0x000fe40000000f00 */
[----:B------:R-:W-:Y:S02]  /*14fd0*/  FMNMX.FTZ R2, R38, R2, !PT ;  /* 0x0000000226027209 */ /* 0x000fe40007810000 */
[----:B------:R-:W-:Y:S03]  /*14fe0*/  FMNMX.FTZ R4, R123, R4, !PT ;  /* 0x000000047b047209 */ /* 0x000fe60007810000 */
[----:B------:R-:W5:Y:S01]  /*14ff0*/  MUFU.TANH R119, R119 ;  /* 0x0000007700777308 */ /* 0x000f620000002400 */
        /* <DEDUP_REMOVED lines=21> */
[----:B------:R-:W-:Y:S02]  /*15150*/  MOV R118, R12 ;  /* 0x0000000c00767202 */ /* 0x000fe40000000f00 */
[----:B------:R-:W-:Y:S02]  /*15160*/  FMNMX.FTZ R2, R93, R0, !PT ;  /* 0x000000005d027209 */ /* 0x000fe40007810000 */
[----:B------:R-:W-:Y:S03]  /*15170*/  FMNMX.FTZ R4, R101, R4, !PT ;  /* 0x0000000465047209 */ /* 0x000fe60007810000 */
[----:B------:R-:W-:Y:S01]  /*15180*/  MUFU.TANH R124, R124 ;  /* 0x0000007c007c7308 */ /* 0x000fe20000002400 */
[----:B------:R-:W-:Y:S02]  /*15190*/  FMNMX.FTZ R0, R118, R6, !PT ;  /* 0x0000000676007209 */ /* 0x000fe40007810000 */
[----:B------:R-:W-:Y:S02]  /*151a0*/  FMNMX.FTZ R5, R208, R5, !PT ;  /* 0x00000005d0057209 */ /* 0x000fe40007810000 */
[----:B------:R-:W-:Y:S02]  /*151b0*/  FMNMX.FTZ R2, R91, R2, !PT ;  /* 0x000000025b027209 */ /* 0x000fe40007810000 */
[----:B---3--:R-:W-:Y:S03]  /*151c0*/  FMNMX.FTZ R4, R57, R4, !PT ;  /* 0x0000000439047209 */ /* 0x008fe60007810000 */
[----:B------:R-:W-:Y:S01]  /*151d0*/  MUFU.TANH R125, R125 ;  /* 0x0000007d007d7308 */ /* 0x000fe20000002400 */
[----:B------:R-:W-:Y:S02]  /*151e0*/  FMNMX.FTZ R0, R128, R0, !PT ;  /* 0x0000000080007209 */ /* 0x000fe40007810000 */
[----:B----4-:R-:W-:Y:S02]  /*151f0*/  FMNMX.FTZ R5, R203, R5, !PT ;  /* 0x00000005cb057209 */ /* 0x010fe40007810000 */
[----:B------:R-:W-:Y:S02]  /*15200*/  FMNMX.FTZ R2, R90, R2, !PT ;  /* 0x000000025a027209 */ /* 0x000fe40007810000 */
[----:B-1----:R-:W-:Y:S03]  /*15210*/  FMNMX.FTZ R4, R113, R4, !PT ;  /* 0x0000000471047209 */ /* 0x002fe60007810000 */
[----:B------:R-:W-:Y:S01]  /*15220*/  MUFU.TANH R71, R71 ;  /* 0x0000004700477308 */ /* 0x000fe20000002400 */
[----:B------:R-:W-:Y:S02]  /*15230*/  FMNMX.FTZ R6, R112, R0, !PT ;  /* 0x0000000070067209 */ /* 0x000fe40007810000 */
[----:B--2---:R-:W-:Y:S02]  /*15240*/  FMNMX.FTZ R5, R202, R5, !PT ;  /* 0x00000005ca057209 */ /* 0x004fe40007810000 */
[----:B------:R-:W-:Y:S02]  /*15250*/  FMNMX.FTZ R0, R89, R2, !PT ;  /* 0x0000000259007209 */ /* 0x000fe40007810000 */
[----:B-----5:R-:W-:Y:S03]  /*15260*/  FMNMX.FTZ R4, R116, R4, !PT ;  /* 0x0000000474047209 */ /* 0x020fe60007810000 */
[----:B------:R-:W1:Y:S01]  /*15270*/  MUFU.TANH R86, R86 ;  /* 0x0000005600567308 */ /* 0x000e620000002400 */
[----:B------:R-:W-:Y:S02]  /*15280*/  MOV R111, R18 ;  /* 0x00000012006f7202 */ /* 0x000fe40000000f00 */
        /* <DEDUP_REMOVED lines=8> */
[----:B------:R-:W3:Y:S01]  /*15310*/  MUFU.TANH R84, R84 ;  /* 0x0000005400547308 */ /* 0x000ee20000002400 */
[----:B------:R-:W-:Y:S02]  /*15320*/  FMNMX.FTZ R18, R213, R5, !PT ;  /* 0x00000005d5127209 */ /* 0x000fe40007810000 */
[----:B------:R-:W-:Y:S02]  /*15330*/  FMNMX.FTZ R16, R120, R2, !PT ;  /* 0x0000000278107209 */ /* 0x000fe40007810000 */
[----:B-1----:R-:W-:Y:S02]  /*15340*/  FMNMX.FTZ R17, R86, R0, !PT ;  /* 0x0000000056117209 */ /* 0x002fe40007810000 */
[----:B--2---:R-:W-:Y:S01]  /*15350*/  FMNMX.FTZ R74, R63, R74, !PT ;  /* 0x0000004a3f4a7209 */ /* 0x004fe20007810000 */
[----:B------:R-:W-:Y:S06]  /*15360*/  @P0 BRA `(.L_x_120) ;  /* 0xffffffd400400947 */ /* 0x000fec000383ffff */
.L_x_119:
[----:B------:R-:W-:Y:S01]  /*15370*/  FMNMX.FTZ R0, R212, R18, !PT ;  /* 0x00000012d4007209 */ /* 0x000fe20007810000 */
[----:B----4-:R-:W-:Y:S01]  /*15380*/  SHFL.BFLY PT, R6, R74, 0x2, 0x1f ;  /* 0x0c401f004a067f89 */ /* 0x010fe200000e0000 */
[----:B------:R-:W-:Y:S01]  /*15390*/  FMNMX.FTZ R2, R121, R16, !PT ;  /* 0x0000001079027209 */ /* 0x000fe20007810000 */
[----:B------:R-:W-:Y:S01]  /*153a0*/  UIADD3 UR14, UR14, -0x1, URZ ;  /* 0xffffffff0e0e7890 */ /* 0x000fe2000fffe03f */
        /* <DEDUP_REMOVED lines=8> */
[----:B---3--:R-:W-:Y:S03]  /*15430*/  FMNMX.FTZ R5, R84, R17, !PT ;  /* 0x0000001154057209 */ /* 0x008fe60007810000 */
[----:B------:R-:W-:Y:S08]  /*15440*/  SHFL.BFLY PT, R2, R0, 0x2, 0x1f ;  /* 0x0c401f0000027f89 */ /* 0x000ff000000e0000 */
[----:B------:R-:W-:Y:S08]  /*15450*/  SHFL.BFLY PT, R72, R4, 0x2, 0x1f ;  /* 0x0c401f0004487f89 */ /* 0x000ff000000e0000 */
[----:B------:R-:W1:Y:S08]  /*15460*/  SHFL.BFLY PT, R7, R5, 0x2, 0x1f ;  /* 0x0c401f0005077f89 */ /* 0x000e7000000e0000 */
[----:B------:R-:W-:Y:S01]  /*15470*/  STL [R1+0xb0], R135 ;  /* 0x0000b08701007387 */ /* 0x000fe20000100800 */
[----:B-1----:R-:W-:Y:S02]  /*15480*/  FMNMX.FTZ R5, R5, R7, !PT ;  /* 0x0000000705057209 */ /* 0x002fe40007810000 */
[----:B------:R-:W-:Y:S02]  /*15490*/  FMNMX.FTZ R74, R74, R6, !PT ;  /* 0x000000064a4a7209 */ /* 0x000fe40007810000 */
[----:B------:R-:W-:Y:S01]  /*154a0*/  FMNMX.FTZ R2, R0, R2, !PT ;  /* 0x0000000200027209 */ /* 0x000fe20007810000 */
[----:B------:R-:W1:Y:S01]  /*154b0*/  SHFL.BFLY PT, R73, R5, 0x1, 0x1f ;  /* 0x0c201f0005497f89 */ /* 0x000e6200000e0000 */
[----:B------:R-:W-:Y:S07]  /*154c0*/  FMNMX.FTZ R72, R4, R72, !PT ;  /* 0x0000004804487209 */ /* 0x000fee0007810000 */
[----:B------:R-:W2:Y:S08]  /*154d0*/  SHFL.BFLY PT, R6, R74, 0x1, 0x1f ;  /* 0x0c201f004a067f89 */ /* 0x000eb000000e0000 */
[----:B------:R-:W3:Y:S08]  /*154e0*/  SHFL.BFLY PT, R4, R2, 0x1, 0x1f ;  /* 0x0c201f0002047f89 */ /* 0x000ef000000e0000 */
[----:B------:R-:W4:Y:S01]  /*154f0*/  SHFL.BFLY PT, R7, R72, 0x1, 0x1f ;  /* 0x0c201f0048077f89 */ /* 0x000f2200000e0000 */
[----:B-1----:R-:W-:Y:S02]  /*15500*/  FMNMX.FTZ R73, R5, R73, !PT ;  /* 0x0000004905497209 */ /* 0x002fe40007810000 */
[----:B--2---:R-:W-:Y:S03]  /*15510*/  FMNMX.FTZ R74, R74, R6, !PT ;  /* 0x000000064a4a7209 */ /* 0x004fe60007810000 */
[----:B------:R-:W-:Y:S01]  /*15520*/  FMUL.FTZ R75, R73, UR4 ;  /* 0x00000004494b7c20 */ /* 0x000fe20008410000 */
[C---:B------:R-:W-:Y:S01]  /*15530*/  FSETP.NEU.FTZ.AND P1, PT, R74.reuse, -INF , PT ;  /* 0xff8000004a00780b */ /* 0x040fe20003f3d000 */
[----:B------:R-:W-:Y:S01]  /*15540*/  FMUL.FTZ R60, R74, UR4 ;  /* 0x000000044a3c7c20 */ /* 0x000fe20008410000 */
[----:B---3--:R-:W-:Y:S01]  /*15550*/  FMNMX.FTZ R69, R2, R4, !PT ;  /* 0x0000000402457209 */ /* 0x008fe20007810000 */
[----:B------:R-:W-:Y:S01]  /*15560*/  FADD.FTZ R0, -R74, R3 ;  /* 0x000000034a007221 */ /* 0x000fe20000010100 */
[----:B----4-:R-:W-:Y:S02]  /*15570*/  FMNMX.FTZ R72, R72, R7, !PT ;  /* 0x0000000748487209 */ /* 0x010fe40007810000 */
[----:B------:R-:W-:Y:S01]  /*15580*/  FSEL R60, R60, RZ, P1 ;  /* 0x000000ff3c3c7208 */ /* 0x000fe20000800000 */
[----:B------:R-:W-:Y:S01]  /*15590*/  FMUL.FTZ R104, R69, UR4 ;  /* 0x0000000445687c20 */ /* 0x000fe20008410000 */
[----:B------:R-:W-:Y:S01]  /*155a0*/  FSETP.NEU.FTZ.AND P1, PT, R73, -INF , PT ;  /* 0xff8000004900780b */ /* 0x000fe20003f3d000 */
[----:B------:R-:W-:Y:S01]  /*155b0*/  FMUL.FTZ R92, R72, UR4 ;  /* 0x00000004485c7c20 */ /* 0x000fe20008410000 */
[----:B------:R-:W-:Y:S01]  /*155c0*/  FMUL.FTZ R3, R0, UR4 ;  /* 0x0000000400037c20 */ /* 0x000fe20008410000 */
[--C-:B------:R-:W-:Y:S01]  /*155d0*/  FFMA.FTZ R4, R248, UR4, -R60.reuse ;  /* 0x00000004f8047c23 */ /* 0x100fe2000801083c */
[----:B------:R-:W-:Y:S01]  /*155e0*/  FFMA.FTZ R7, R32, UR4, -R60 ;  /* 0x0000000420077c23 */ /* 0x000fe2000801083c */
[----:B------:R-:W-:Y:S01]  /*155f0*/  FSEL R75, R75, RZ, P1 ;  /* 0x000000ff4b4b7208 */ /* 0x000fe20000800000 */
[----:B------:R1:W2:Y:S01]  /*15600*/  MUFU.EX2 R68, R3 ;  /* 0x0000000300447308 */ /* 0x0002a20000000800 */
[----:B------:R-:W-:Y:S01]  /*15610*/  FADD.FTZ R0, -R73, R132 ;  /* 0x0000008449007221 */ /* 0x000fe20000010100 */
[----:B------:R-:W-:Y:S01]  /*15620*/  MOV R132, R37 ;  /* 0x0000002500847202 */ /* 0x000fe20000000f00 */
[--C-:B------:R-:W-:Y:S01]  /*15630*/  FFMA.FTZ R26, R26, UR4, -R60.reuse ;  /* 0x000000041a1a7c23 */ /* 0x100fe2000801083c */
[--C-:B------:R-:W-:Y:S01]  /*15640*/  FFMA.FTZ R99, R99, UR4, -R75.reuse ;  /* 0x0000000463637c23 */ /* 0x100fe2000801084b */
[--C-:B------:R-:W-:Y:S01]  /*15650*/  FFMA.FTZ R5, R19, UR4, -R75.reuse ;  /* 0x0000000413057c23 */ /* 0x100fe2000801084b */
[--C-:B------:R-:W-:Y:S01]  /*15660*/  FFMA.FTZ R10, R35, UR4, -R75.reuse ;  /* 0x00000004230a7c23 */ /* 0x100fe2000801084b */
[--C-:B------:R-:W-:Y:S03]  /*15670*/  FFMA.FTZ R30, R30, UR4, -R75.reuse ;  /* 0x000000041e1e7c23 */ /* 0x100fe6000801084b */
[----:B------:R3:W-:Y:S01]  /*15680*/  MUFU.EX2 R215, R4 ;  /* 0x0000000400d77308 */ /* 0x0007e20000000800 */
[----:B------:R-:W-:Y:S01]  /*15690*/  FSETP.NEU.FTZ.AND P1, PT, R72, -INF , PT ;  /* 0xff8000004800780b */ /* 0x000fe20003f3d000 */
[--C-:B------:R-:W-:Y:S01]  /*156a0*/  FFMA.FTZ R28, R28, UR4, -R75.reuse ;  /* 0x000000041c1c7c23 */ /* 0x100fe2000801084b */
[----:B------:R-:W-:Y:S01]  /*156b0*/  FFMA.FTZ R56, R56, UR4, -R75 ;  /* 0x0000000438387c23 */ /* 0x000fe2000801084b */
[--C-:B------:R-:W-:Y:S01]  /*156c0*/  FFMA.FTZ R61, R61, UR4, -R60.reuse ;  /* 0x000000043d3d7c23 */ /* 0x100fe2000801083c */
[----:B------:R-:W-:Y:S01]  /*156d0*/  FSEL R92, R92, RZ, P1 ;  /* 0x000000ff5c5c7208 */ /* 0x000fe20000800000 */
[----:B------:R-:W-:Y:S01]  /*156e0*/  FFMA.FTZ R62, R62, UR4, -R60 ;  /* 0x000000043e3e7c23 */ /* 0x000fe2000801083c */
[----:B------:R-:W-:Y:S03]  /*156f0*/  FSETP.NEU.FTZ.AND P1, PT, R69, -INF , PT ;  /* 0xff8000004500780b */ /* 0x000fe60003f3d000 */
[----:B------:R4:W-:Y:S01]  /*15700*/  MUFU.EX2 R122, R5 ;  /* 0x00000005007a7308 */ /* 0x0009e20000000800 */
[----:B-1----:R-:W-:Y:S01]  /*15710*/  FMUL.FTZ R3, R0, UR4 ;  /* 0x0000000400037c20 */ /* 0x002fe20008410000 */
[--C-:B------:R-:W-:Y:S01]  /*15720*/  FFMA.FTZ R6, R247, UR4, -R92.reuse ;  /* 0x00000004f7067c23 */ /* 0x100fe2000801085c */
[----:B------:R-:W-:Y:S01]  /*15730*/  FSEL R104, R104, RZ, P1 ;  /* 0x000000ff68687208 */ /* 0x000fe20000800000 */
[----:B------:R-:W-:Y:S01]  /*15740*/  FADD.FTZ R0, -R72, R133 ;  /* 0x0000008548007221 */ /* 0x000fe20000010100 */
[----:B------:R-:W-:Y:S01]  /*15750*/  MOV R133, R38 ;  /* 0x0000002600857202 */ /* 0x000fe20000000f00 */
[----:B------:R-:W-:Y:S01]  /*15760*/  FFMA.FTZ R95, R95, UR4, -R92 ;  /* 0x000000045f5f7c23 */ /* 0x000fe2000801085c */
[----:B--2---:R-:W-:Y:S03]  /*15770*/  FMUL.FTZ R17, R68, R149 ;  /* 0x0000009544117220 */ /* 0x004fe60000410000 */
[----:B------:R1:W-:Y:S01]  /*15780*/  MUFU.EX2 R106, R6 ;  /* 0x00000006006a7308 */ /* 0x0003e20000000800 */
[----:B---3--:R-:W-:Y:S01]  /*15790*/  FFMA.FTZ R4, R67, UR4, -R60 ;  /* 0x0000000443047c23 */ /* 0x008fe2000801083c */
[----:B------:R-:W-:Y:S01]  /*157a0*/  FMUL.FTZ R2, R0, UR4 ;  /* 0x0000000400027c20 */ /* 0x000fe20008410000 */
[----:B------:R-:W-:Y:S01]  /*157b0*/  FADD.FTZ R0, -R69, R134 ;  /* 0x0000008645007221 */ /* 0x000fe20000010100 */
[----:B------:R-:W-:Y:S01]  /*157c0*/  FMUL.FTZ R16, R68, R148 ;  /* 0x0000009444107220 */ /* 0x000fe20000410000 */
[--C-:B------:R-:W-:Y:S01]  /*157d0*/  FFMA.FTZ R12, R24, UR4, -R92.reuse ;  /* 0x00000004180c7c23 */ /* 0x100fe2000801085c */
[--C-:B------:R-:W-:Y:S01]  /*157e0*/  FFMA.FTZ R18, R25, UR4, -R92.reuse ;  /* 0x0000000419127c23 */ /* 0x100fe2000801085c */
[--C-:B------:R-:W-:Y:S03]  /*157f0*/  FFMA.FTZ R125, R125, UR4, -R92.reuse ;  /* 0x000000047d7d7c23 */ /* 0x100fe6000801085c */
[----:B------:R2:W3:Y:S01]  /*15800*/  MUFU.EX2 R248, R4 ;  /* 0x0000000400f87308 */ /* 0x0004e20000000800 */
[--C-:B----4-:R-:W-:Y:S01]  /*15810*/  FFMA.FTZ R5, R39, UR4, -R92.reuse ;  /* 0x0000000427057c23 */ /* 0x110fe2000801085c */
[----:B------:R-:W-:Y:S01]  /*15820*/  FMUL.FTZ R0, R0, UR4 ;  /* 0x0000000400007c20 */ /* 0x000fe20008410000 */
[--C-:B------:R-:W-:Y:S01]  /*15830*/  FFMA.FTZ R44, R44, UR4, -R92.reuse ;  /* 0x000000042c2c7c23 */ /* 0x100fe2000801085c */
[--C-:B------:R-:W-:Y:S01]  /*15840*/  FFMA.FTZ R124, R124, UR4, -R92.reuse ;  /* 0x000000047c7c7c23 */ /* 0x100fe2000801085c */
[--C-:B------:R-:W-:Y:S01]  /*15850*/  FFMA.FTZ R203, R203, UR4, -R92.reuse ;  /* 0x00000004cbcb7c23 */ /* 0x100fe2000801085c */
[--C-:B------:R-:W-:Y:S01]  /*15860*/  FFMA.FTZ R202, R202, UR4, -R92.reuse ;  /* 0x00000004caca7c23 */ /* 0x100fe2000801085c */
[----:B------:R-:W-:Y:S03]  /*15870*/  FFMA.FTZ R201, R201, UR4, -R92 ;  /* 0x00000004c9c97c23 */ /* 0x000fe6000801085c */
[----:B------:R4:W-:Y:S01]  /*15880*/  MUFU.EX2 R217, R5 ;  /* 0x0000000500d97308 */ /* 0x0009e20000000800 */
[----:B-1----:R-:W-:Y:S01]  /*15890*/  FFMA.FTZ R6, R20, UR4, -R60 ;  /* 0x0000000414067c23 */ /* 0x002fe2000801083c */
[--C-:B------:R-:W-:Y:S01]  /*158a0*/  FFMA.FTZ R200, R200, UR4, -R92.reuse ;  /* 0x00000004c8c87c23 */ /* 0x100fe2000801085c */
[--C-:B------:R-:W-:Y:S01]  /*158b0*/  FFMA.FTZ R120, R120, UR4, -R92.reuse ;  /* 0x0000000478787c23 */ /* 0x100fe2000801085c */
[----:B------:R-:W-:Y:S06]  /*158c0*/  FFMA.FTZ R121, R121, UR4, -R92 ;  /* 0x0000000479797c23 */ /* 0x000fec000801085c */
[----:B------:R-:W1:Y:S01]  /*158d0*/  MUFU.EX2 R2, R2 ;  /* 0x0000000200027308 */ /* 0x000e620000000800 */
[--C-:B--2---:R-:W-:Y:S01]  /*158e0*/  FFMA.FTZ R4, R250, UR4, -R75.reuse ;  /* 0x00000004fa047c23 */ /* 0x104fe2000801084b */
[----:B---3--:R-:W-:Y:S08]  /*158f0*/  F2FP.F16.F32.PACK_AB R76, R248, R215 ;  /* 0x000000d7f84c723e */ /* 0x008ff000000000ff */
[----:B------:R2:W-:Y:S01]  /*15900*/  MUFU.EX2 R214, R4 ;  /* 0x0000000400d67308 */ /* 0x0005e20000000800 */
[--C-:B----4-:R-:W-:Y:S09]  /*15910*/  FFMA.FTZ R5, R244, UR4, -R75.reuse ;  /* 0x00000004f4057c23 */ /* 0x110ff2000801084b */
[----:B------:R-:W3:Y:S01]  /*15920*/  MUFU.EX2 R3, R3 ;  /* 0x0000000300037308 */ /* 0x000ee20000000800 */
[C---:B-1----:R-:W-:Y:S01]  /*15930*/  FMUL.FTZ R8, R2.reuse, R136 ;  /* 0x0000008802087220 */ /* 0x042fe20000410000 */
[----:B------:R-:W-:Y:S01]  /*15940*/  MOV R136, R53 ;  /* 0x0000003500887202 */ /* 0x000fe20000000f00 */
[C---:B------:R-:W-:Y:S01]  /*15950*/  FMUL.FTZ R9, R2.reuse, R137 ;  /* 0x0000008902097220 */ /* 0x040fe20000410000 */
[C---:B------:R-:W-:Y:S01]  /*15960*/  FMUL.FTZ R13, R2.reuse, R145 ;  /* 0x00000091020d7220 */ /* 0x040fe20000410000 */
[C---:B------:R-:W-:Y:S01]  /*15970*/  FMUL.FTZ R25, R2.reuse, R153 ;  /* 0x0000009902197220 */ /* 0x040fe20000410000 */
[----:B------:R-:W-:Y:S01]  /*15980*/  FMUL.FTZ R24, R2, R152 ;  /* 0x0000009802187220 */ /* 0x000fe20000410000 */
[----:B------:R-:W-:Y:S03]  /*15990*/  MOV R152, R46 ;  /* 0x0000002e00987202 */ /* 0x000fe60000000f00 */
[----:B------:R1:W-:Y:S01]  /*159a0*/  MUFU.EX2 R244, R5 ;  /* 0x0000000500f47308 */ /* 0x0003e20000000800 */
[--C-:B--2---:R-:W-:Y:S09]  /*159b0*/  FFMA.FTZ R4, R65, UR4, -R75.reuse ;  /* 0x0000000441047c23 */ /* 0x104ff2000801084b */
[----:B------:R2:W4:Y:S01]  /*159c0*/  MUFU.EX2 R219, R4 ;  /* 0x0000000400db7308 */ /* 0x0005220000000800 */
[C---:B---3--:R-:W-:Y:S01]  /*159d0*/  FMUL.FTZ R19, R3.reuse, R151 ;  /* 0x0000009703137220 */ /* 0x048fe20000410000 */
[----:B------:R-:W-:Y:S08]  /*159e0*/  FMUL.FTZ R35, R3, R163 ;  /* 0x000000a303237220 */ /* 0x000ff00000410000 */
[----:B------:R3:W-:Y:S01]  /*159f0*/  MUFU.EX2 R225, R7 ;  /* 0x0000000700e17308 */ /* 0x0007e20000000800 */
[----:B-1----:R-:W-:Y:S01]  /*15a00*/  FMUL.FTZ R5, R68, R141 ;  /* 0x0000008d44057220 */ /* 0x002fe20000410000 */
[----:B------:R-:W-:Y:S08]  /*15a10*/  MOV R141, R81 ;  /* 0x00000051008d7202 */ /* 0x000ff00000000f00 */
[----:B------:R-:W1:Y:S01]  /*15a20*/  MUFU.EX2 R0, R0 ;  /* 0x0000000000007308 */ /* 0x000e620000000800 */
[--C-:B--2---:R-:W-:Y:S01]  /*15a30*/  FFMA.FTZ R4, R242, UR4, -R60.reuse ;  /* 0x00000004f2047c23 */ /* 0x104fe2000801083c */
[----:B----4-:R-:W-:Y:S08]  /*15a40*/  F2FP.F16.F32.PACK_AB R77, R219, R214 ;  /* 0x000000d6db4d723e */ /* 0x010ff000000000ff */
[----:B------:R2:W-:Y:S01]  /*15a50*/  MUFU.EX2 R242, R4 ;  /* 0x0000000400f27308 */ /* 0x0005e20000000800 */
[----:B---3--:R-:W-:Y:S09]  /*15a60*/  FMUL.FTZ R7, R3, R143 ;  /* 0x0000008f03077220 */ /* 0x008ff20000410000 */
[----:B------:R3:W-:Y:S01]  /*15a70*/  MUFU.EX2 R135, R10 ;  /* 0x0000000a00877308 */ /* 0x0007e20000000800 */
[C---:B-1----:R-:W-:Y:S01]  /*15a80*/  FMUL.FTZ R14, R0.reuse, R146 ;  /* 0x00000092000e7220 */ /* 0x042fe20000410000 */
[C---:B------:R-:W-:Y:S01]  /*15a90*/  FMUL.FTZ R15, R0.reuse, R147 ;  /* 0x00000093000f7220 */ /* 0x040fe20000410000 */
[----:B------:R-:W-:Y:S01]  /*15aa0*/  MOV R147, R82 ;  /* 0x0000005200937202 */ /* 0x000fe20000000f00 */
[C---:B------:R-:W-:Y:S06]  /*15ab0*/  FMUL.FTZ R46, R0.reuse, R178 ;  /* 0x000000b2002e7220 */ /* 0x040fec0000410000 */
[----:B------:R1:W-:Y:S01]  /*15ac0*/  MUFU.EX2 R146, R18 ;  /* 0x0000001200927308 */ /* 0x0003e20000000800 */
[--C-:B--2---:R-:W-:Y:S09]  /*15ad0*/  FFMA.FTZ R4, R239, UR4, -R60.reuse ;  /* 0x00000004ef047c23 */ /* 0x104ff2000801083c */
[----:B------:R2:W4:Y:S01]  /*15ae0*/  MUFU.EX2 R11, R4 ;  /* 0x00000004000b7308 */ /* 0x0005220000000800 */
[C---:B---3--:R-:W-:Y:S09]  /*15af0*/  FMUL.FTZ R10, R0.reuse, R138 ;  /* 0x0000008a000a7220 */ /* 0x048ff20000410000 */
[----:B------:R3:W-:Y:S01]  /*15b00*/  MUFU.EX2 R153, R26 ;  /* 0x0000001a00997308 */ /* 0x0007e20000000800 */
[----:B-1----:R-:W-:Y:S09]  /*15b10*/  FMUL.FTZ R18, R3, R150 ;  /* 0x0000009603127220 */ /* 0x002ff20000410000 */
[----:B------:R1:W-:Y:S01]  /*15b20*/  MUFU.EX2 R150, R28 ;  /* 0x0000001c00967308 */ /* 0x0003e20000000800 */
[--C-:B--2---:R-:W-:Y:S01]  /*15b30*/  FFMA.FTZ R4, R241, UR4, -R75.reuse ;  /* 0x00000004f1047c23 */ /* 0x104fe2000801084b */
[----:B----4-:R-:W-:Y:S01]  /*15b40*/  MOV R137, R11 ;  /* 0x0000000b00897202 */ /* 0x010fe20000000f00 */
[C---:B------:R-:W-:Y:S01]  /*15b50*/  FMUL.FTZ R11, R0.reuse, R139 ;  /* 0x0000008b000b7220 */ /* 0x040fe20000410000 */
[----:B------:R-:W-:Y:S02]  /*15b60*/  MOV R139, R55 ;  /* 0x00000037008b7202 */ /* 0x000fe40000000f00 */
[----:B------:R-:W-:Y:S04]  /*15b70*/  F2FP.F16.F32.PACK_AB R78, R137, R242 ;  /* 0x000000f2894e723e */ /* 0x000fe800000000ff */
[----:B------:R2:W4:Y:S01]  /*15b80*/  MUFU.EX2 R239, R4 ;  /* 0x0000000400ef7308 */ /* 0x0005220000000800 */
[----:B---3--:R-:W-:Y:S09]  /*15b90*/  FMUL.FTZ R26, R0, R154 ;  /* 0x0000009a001a7220 */ /* 0x008ff20000410000 */
[----:B------:R-:W-:Y:S01]  /*15ba0*/  MUFU.EX2 R203, R203 ;  /* 0x000000cb00cb7308 */ /* 0x000fe20000000800 */
[----:B-1----:R-:W-:Y:S01]  /*15bb0*/  FMUL.FTZ R28, R2, R164 ;  /* 0x000000a4021c7220 */ /* 0x002fe20000410000 */
[----:B------:R-:W-:Y:S01]  /*15bc0*/  MOV R164, R128 ;  /* 0x0000008000a47202 */ /* 0x000fe20000000f00 */
[----:B------:R-:W-:Y:S01]  /*15bd0*/  FFMA.FTZ R128, R101, UR4, -R60 ;  /* 0x0000000465807c23 */ /* 0x000fe2000801083c */
[--C-:B------:R-:W-:Y:S06]  /*15be0*/  FFMA.FTZ R101, R211, UR4, -R75.reuse ;  /* 0x00000004d3657c23 */ /* 0x100fec000801084b */
[----:B------:R-:W-:Y:S01]  /*15bf0*/  MUFU.EX2 R202, R202 ;  /* 0x000000ca00ca7308 */ /* 0x000fe20000000800 */
[----:B--2---:R-:W-:Y:S01]  /*15c00*/  FFMA.FTZ R4, R66, UR4, -R92 ;  /* 0x0000000442047c23 */ /* 0x004fe2000801085c */
[----:B----4-:R-:W-:Y:S08]  /*15c10*/  F2FP.F16.F32.PACK_AB R79, R122, R239 ;  /* 0x000000ef7a4f723e */ /* 0x010ff000000000ff */
[----:B------:R1:W2:Y:S10]  /*15c20*/  MUFU.EX2 R218, R4 ;  /* 0x0000000400da7308 */ /* 0x0002b40000000800 */
[----:B------:R-:W-:Y:S10]  /*15c30*/  MUFU.EX2 R128, R128 ;  /* 0x0000008000807308 */ /* 0x000ff40000000800 */
[----:B------:R-:W-:Y:S01]  /*15c40*/  MUFU.EX2 R201, R201 ;  /* 0x000000c900c97308 */ /* 0x000fe20000000800 */
[--C-:B-1----:R-:W-:Y:S09]  /*15c50*/  FFMA.FTZ R4, R249, UR4, -R104.reuse ;  /* 0x00000004f9047c23 */ /* 0x102ff20008010868 */
[----:B------:R1:W-:Y:S10]  /*15c60*/  MUFU.EX2 R105, R4 ;  /* 0x0000000400697308 */ /* 0x0003f40000000800 */
[----:B------:R3:W-:Y:S10]  /*15c70*/  MUFU.EX2 R249, R6 ;  /* 0x0000000600f97308 */ /* 0x0007f40000000800 */
[----:B------:R-:W-:Y:S01]  /*15c80*/  MUFU.EX2 R200, R200 ;  /* 0x000000c800c87308 */ /* 0x000fe20000000800 */
[----:B-1----:R-:W-:Y:S01]  /*15c90*/  FFMA.FTZ R4, R64, UR4, -R104 ;  /* 0x0000000440047c23 */ /* 0x002fe20008010868 */
[----:B--2---:R-:W-:Y:S08]  /*15ca0*/  F2FP.F16.F32.PACK_AB R64, R218, R106 ;  /* 0x0000006ada40723e */ /* 0x004ff000000000ff */
[----:B------:R1:W2:Y:S01]  /*15cb0*/  MUFU.EX2 R216, R4 ;  /* 0x0000000400d87308 */ /* 0x0002a20000000800 */
[----:B---3--:R-:W-:Y:S09]  /*15cc0*/  FMUL.FTZ R6, R3, R142 ;  /* 0x0000008e03067220 */ /* 0x008ff20000410000 */
[----:B------:R3:W-:Y:S01]  /*15cd0*/  MUFU.EX2 R142, R12 ;  /* 0x0000000c008e7308 */ /* 0x0007e20000000800 */
[----:B-1----:R-:W-:Y:S01]  /*15ce0*/  FFMA.FTZ R4, R252, UR4, -R92 ;  /* 0x00000004fc047c23 */ /* 0x002fe2000801085c */
[----:B--2---:R-:W-:Y:S08]  /*15cf0*/  F2FP.F16.F32.PACK_AB R65, R216, R105 ;  /* 0x00000069d841723e */ /* 0x004ff000000000ff */
[----:B------:R1:W2:Y:S01]  /*15d00*/  MUFU.EX2 R247, R4 ;  /* 0x0000000400f77308 */ /* 0x0002a20000000800 */
[----:B---3--:R-:W-:Y:S01]  /*15d10*/  FMUL.FTZ R12, R2, R144 ;  /* 0x00000090020c7220 */ /* 0x008fe20000410000 */
[--C-:B-1----:R-:W-:Y:S01]  /*15d20*/  FFMA.FTZ R4, R23, UR4, -R104.reuse ;  /* 0x0000000417047c23 */ /* 0x102fe20008010868 */
[----:B--2---:R-:W-:Y:S07]  /*15d30*/  F2FP.F16.F32.PACK_AB R66, R247, R217 ;  /* 0x000000d9f742723e */ /* 0x004fee00000000ff */
[----:B------:R1:W-:Y:S02]  /*15d40*/  MUFU.EX2 R241, R4 ;  /* 0x0000000400f17308 */ /* 0x0003e40000000800 */
[----:B-1----:R-:W-:Y:S08]  /*15d50*/  FFMA.FTZ R4, R251, UR4, -R104 ;  /* 0x00000004fb047c23 */ /* 0x002ff00008010868 */
[----:B------:R1:W2:Y:S02]  /*15d60*/  MUFU.EX2 R250, R4 ;  /* 0x0000000400fa7308 */ /* 0x0002a40000000800 */
[--C-:B-1----:R-:W-:Y:S01]  /*15d70*/  FFMA.FTZ R4, R21, UR4, -R60.reuse ;  /* 0x0000000415047c23 */ /* 0x102fe2000801083c */
[----:B--2---:R-:W-:Y:S07]  /*15d80*/  F2FP.F16.F32.PACK_AB R67, R250, R241 ;  /* 0x000000f1fa43723e */ /* 0x004fee00000000ff */
[----:B------:R1:W-:Y:S02]  /*15d90*/  MUFU.EX2 R226, R4 ;  /* 0x0000000400e27308 */ /* 0x0003e40000000800 */
[--C-:B-1----:R-:W-:Y:S02]  /*15da0*/  FFMA.FTZ R4, R22, UR4, -R75.reuse ;  /* 0x0000000416047c23 */ /* 0x102fe4000801084b */
[----:B------:R-:W1:Y:S06]  /*15db0*/  LDSM.16.MT88.4 R20, [R220+0x8000] ;  /* 0x00800000dc14783b */ /* 0x000e6c0000004200 */
[----:B------:R2:W-:Y:S02]  /*15dc0*/  MUFU.EX2 R251, R4 ;  /* 0x0000000400fb7308 */ /* 0x0005e40000000800 */
[----:B--2---:R-:W-:Y:S02]  /*15dd0*/  FFMA.FTZ R4, R33, UR4, -R60 ;  /* 0x0000000421047c23 */ /* 0x004fe4000801083c */
[----:B------:R-:W2:Y:S06]  /*15de0*/  LDL.LU R33, [R1+0x2c] ;  /* 0x00002c0001217983 */ /* 0x000eac0000300800 */
[----:B------:R3:W-:Y:S01]  /*15df0*/  MUFU.EX2 R224, R4 ;  /* 0x0000000400e07308 */ /* 0x0007e20000000800 */
[----:B------:R-:W4:Y:S04]  /*15e00*/  LDL.LU R32, [R1+0x20] ;  /* 0x0000200001207983 */ /* 0x000f280000300800 */
[----:B------:R-:W4:Y:S01]  /*15e10*/  LDL.LU R134, [R1+0x1c] ;  /* 0x00001c0001867983 */ /* 0x000f220000300800 */
[--C-:B---3--:R-:W-:Y:S01]  /*15e20*/  FFMA.FTZ R4, R34, UR4, -R75.reuse ;  /* 0x0000000422047c23 */ /* 0x108fe2000801084b */
[C---:B------:R-:W-:Y:S03]  /*15e30*/  FMUL.FTZ R34, R3.reuse, R162 ;  /* 0x000000a203227220 */ /* 0x040fe60000410000 */
[----:B------:R3:W-:Y:S02]  /*15e40*/  MUFU.EX2 R252, R4 ;  /* 0x0000000400fc7308 */ /* 0x0007e40000000800 */
[----:B---3--:R-:W-:Y:S01]  /*15e50*/  FMUL.FTZ R4, R68, R140 ;  /* 0x0000008c44047220 */ /* 0x008fe20000410000 */
[----:B------:R-:W-:Y:S06]  /*15e60*/  MOV R140, R83 ;  /* 0x00000053008c7202 */ /* 0x000fec0000000f00 */
[-C--:B-1----:R-:W-:Y:S06]  /*15e70*/  HMMA.16816.F32 R4, R76, R20.reuse, R4 ;  /* 0x000000144c04723c */ /* 0x082fec0000001804 */
[C---:B------:R-:W-:Y:S06]  /*15e80*/  HMMA.16816.F32 R8, R64.reuse, R20, R8 ;  /* 0x000000144008723c */ /* 0x040fec0000001808 */
[-C--:B------:R-:W-:Y:S05]  /*15e90*/  HMMA.16816.F32 R12, R64, R22.reuse, R12 ;  /* 0x00000016400c723c */ /* 0x080fea000000180c */
[--C-:B------:R-:W-:Y:S01]  /*15ea0*/  FFMA.FTZ R20, R36, UR4, -R104.reuse ;  /* 0x0000000424147c23 */ /* 0x100fe20008010868 */
[C---:B------:R-:W-:Y:S01]  /*15eb0*/  HMMA.16816.F32 R16, R76.reuse, R22, R16 ;  /* 0x000000164c10723c */ /* 0x040fe20000001810 */
[----:B------:R-:W1:Y:S02]  /*15ec0*/  LDSM.16.MT88.4 R36, [R223+0x8000] ;  /* 0x00800000df24783b */ /* 0x000e640000004200 */
[----:B------:R-:W-:Y:S04]  /*15ed0*/  MUFU.EX2 R143, R20 ;  /* 0x00000014008f7308 */ /* 0x000fe80000000800 */
[C---:B------:R-:W-:Y:S01]  /*15ee0*/  FMUL.FTZ R22, R3.reuse, R158 ;  /* 0x0000009e03167220 */ /* 0x040fe20000410000 */
[----:B------:R-:W-:Y:S03]  /*15ef0*/  FMUL.FTZ R23, R3, R159 ;  /* 0x0000009f03177220 */ /* 0x000fe60000410000 */
[----:B------:R-:W-:Y:S02]  /*15f00*/  MOV R158, R52 ;  /* 0x00000034009e7202 */ /* 0x000fe40000000f00 */
[----:B------:R-:W-:Y:S01]  /*15f10*/  MOV R159, R47 ;  /* 0x0000002f009f7202 */ /* 0x000fe20000000f00 */
[----:B------:R-:W-:Y:S02]  /*15f20*/  FMUL.FTZ R47, R0, R179 ;  /* 0x000000b3002f7220 */ /* 0x000fe40000410000 */
[----:B------:R3:W-:Y:S02]  /*15f30*/  MUFU.EX2 R179, R56 ;  /* 0x0000003800b37308 */ /* 0x0007e40000000800 */
[----:B---3--:R-:W-:Y:S01]  /*15f40*/  FMUL.FTZ R56, R2, R184 ;  /* 0x000000b802387220 */ /* 0x008fe20000410000 */
[----:B------:R-:W-:Y:S01]  /*15f50*/  MOV R184, R115 ;  /* 0x0000007300b87202 */ /* 0x000fe20000000f00 */
[--C-:B------:R-:W-:Y:S01]  /*15f60*/  FFMA.FTZ R115, R94, UR4, -R75.reuse ;  /* 0x000000045e737c23 */ /* 0x100fe2000801084b */
[----:B--2---:R-:W-:Y:S01]  /*15f70*/  FFMA.FTZ R20, R33, UR4, -R104 ;  /* 0x0000000421147c23 */ /* 0x004fe20008010868 */
[----:B------:R-:W-:Y:S04]  /*15f80*/  FMUL.FTZ R33, R68, R161 ;  /* 0x000000a144217220 */ /* 0x000fe80000410000 */
[----:B------:R2:W-:Y:S01]  /*15f90*/  MUFU.EX2 R144, R20 ;  /* 0x0000001400907308 */ /* 0x0005e20000000800 */
[--C-:B----4-:R-:W-:Y:S01]  /*15fa0*/  FFMA.FTZ R21, R32, UR4, -R92.reuse ;  /* 0x0000000420157c23 */ /* 0x110fe2000801085c */
[----:B------:R-:W-:Y:S08]  /*15fb0*/  FMUL.FTZ R32, R68, R160 ;  /* 0x000000a044207220 */ /* 0x000ff00000410000 */
[----:B------:R-:W-:Y:S01]  /*15fc0*/  MUFU.EX2 R145, R21 ;  /* 0x0000001500917308 */ /* 0x000fe20000000800 */
[----:B--2---:R-:W-:Y:S01]  /*15fd0*/  FFMA.FTZ R20, R29, UR4, -R92 ;  /* 0x000000041d147c23 */ /* 0x004fe2000801085c */
[----:B------:R-:W-:Y:S08]  /*15fe0*/  FMUL.FTZ R29, R2, R165 ;  /* 0x000000a5021d7220 */ /* 0x000ff00000410000 */
[----:B------:R2:W-:Y:S10]  /*15ff0*/  MUFU.EX2 R165, R30 ;  /* 0x0000001e00a57308 */ /* 0x0005f40000000800 */
[----:B------:R3:W-:Y:S01]  /*16000*/  MUFU.EX2 R151, R20 ;  /* 0x0000001400977308 */ /* 0x0007e20000000800 */
[----:B--2---:R-:W-:Y:S01]  /*16010*/  FMUL.FTZ R30, R0, R166 ;  /* 0x000000a6001e7220 */ /* 0x004fe20000410000 */
[--C-:B---3--:R-:W-:Y:S08]  /*16020*/  FFMA.FTZ R20, R134, UR4, -R104.reuse ;  /* 0x0000000486147c23 */ /* 0x108ff00008010868 */
[----:B------:R2:W-:Y:S02]  /*16030*/  MUFU.EX2 R149, R20 ;  /* 0x0000001400957308 */ /* 0x0005e40000000800 */
[----:B--2---:R-:W-:Y:S01]  /*16040*/  FFMA.FTZ R20, R31, UR4, -R104 ;  /* 0x000000041f147c23 */ /* 0x004fe20008010868 */
[C---:B------:R-:W-:Y:S01]  /*16050*/  FMUL.FTZ R31, R0.reuse, R167 ;  /* 0x000000a7001f7220 */ /* 0x040fe20000410000 */
[----:B------:R-:W-:Y:S06]  /*16060*/  MOV R167, R147 ;  /* 0x0000009300a77202 */ /* 0x000fec0000000f00 */
[----:B------:R2:W-:Y:S01]  /*16070*/  MUFU.EX2 R134, R20 ;  /* 0x0000001400867308 */ /* 0x0005e20000000800 */
[----:B------:R-:W-:Y:S01]  /*16080*/  MOV R147, R111 ;  /* 0x0000006f00937202 */ /* 0x000fe20000000f00 */
[--C-:B------:R-:W-:Y:S01]  /*16090*/  FFMA.FTZ R111, R59, UR4, -R60.reuse ;  /* 0x000000043b6f7c23 */ /* 0x100fe2000801083c */
[C---:B------:R-:W-:Y:S01]  /*160a0*/  FMUL.FTZ R59, R0.reuse, R187 ;  /* 0x000000bb003b7220 */ /* 0x040fe20000410000 */
[--C-:B--2---:R-:W-:Y:S01]  /*160b0*/  FFMA.FTZ R20, R27, UR4, -R60.reuse ;  /* 0x000000041b147c23 */ /* 0x104fe2000801083c */
[----:B------:R-:W-:Y:S01]  /*160c0*/  FMUL.FTZ R27, R0, R155 ;  /* 0x0000009b001b7220 */ /* 0x000fe20000410000 */
[----:B------:R-:W-:Y:S01]  /*160d0*/  MOV R155, R132 ;  /* 0x00000084009b7202 */ /* 0x000fe20000000f00 */
[--C-:B------:R-:W-:Y:S03]  /*160e0*/  FFMA.FTZ R132, R57, UR4, -R60.reuse ;  /* 0x0000000439847c23 */ /* 0x100fe6000801083c */
[----:B------:R2:W3:Y:S01]  /*160f0*/  MUFU.EX2 R21, R20 ;  /* 0x0000001400157308 */ /* 0x0004e20000000800 */
[----:B------:R-:W-:Y:S09]  /*16100*/  FMUL.FTZ R57, R2, R185 ;  /* 0x000000b902397220 */ /* 0x000ff20000410000 */
[----:B------:R-:W-:Y:S01]  /*16110*/  MUFU.EX2 R132, R132 ;  /* 0x0000008400847308 */ /* 0x000fe20000000800 */
[C---:B--2---:R-:W-:Y:S01]  /*16120*/  FMUL.FTZ R20, R68.reuse, R156 ;  /* 0x0000009c44147220 */ /* 0x044fe20000410000 */
[----:B---3--:R-:W-:Y:S01]  /*16130*/  MOV R156, R21 ;  /* 0x00000015009c7202 */ /* 0x008fe20000000f00 */
[----:B------:R-:W-:Y:S01]  /*16140*/  FMUL.FTZ R21, R68, R157 ;  /* 0x0000009d44157220 */ /* 0x000fe20000410000 */
[----:B------:R-:W-:Y:S02]  /*16150*/  MOV R157, R54 ;  /* 0x00000036009d7202 */ /* 0x000fe40000000f00 */
[----:B------:R-:W2:Y:S04]  /*16160*/  LDSM.16.MT88.4 R52, [R221+0x8000] ;  /* 0x00800000dd34783b */ /* 0x000ea80000004200 */
[-C--:B-1----:R-:W-:Y:S06]  /*16170*/  HMMA.16816.F32 R20, R76, R36.reuse, R20 ;  /* 0x000000244c14723c */ /* 0x082fec0000001814 */
[C---:B------:R-:W-:Y:S06]  /*16180*/  HMMA.16816.F32 R24, R64.reuse, R36, R24 ;  /* 0x000000244018723c */ /* 0x040fec0000001818 */
[-C--:B------:R-:W-:Y:S05]  /*16190*/  HMMA.16816.F32 R28, R64, R38.reuse, R28 ;  /* 0x00000026401c723c */ /* 0x080fea000000181c */
[--C-:B------:R-:W-:Y:S01]  /*161a0*/  FFMA.FTZ R36, R48, UR4, -R60.reuse ;  /* 0x0000000430247c23 */ /* 0x100fe2000801083c */
[C---:B------:R-:W-:Y:S03]  /*161b0*/  HMMA.16816.F32 R32, R76.reuse, R38, R32 ;  /* 0x000000264c20723c */ /* 0x040fe60000001820 */
[----:B------:R1:W3:Y:S02]  /*161c0*/  MUFU.EX2 R154, R36 ;  /* 0x00000024009a7308 */ /* 0x0002e40000000800 */
[C---:B------:R-:W-:Y:S01]  /*161d0*/  FMUL.FTZ R37, R68.reuse, R173 ;  /* 0x000000ad44257220 */ /* 0x040fe20000410000 */
[----:B------:R-:W-:Y:S01]  /*161e0*/  FMUL.FTZ R48, R68, R180 ;  /* 0x000000b444307220 */ /* 0x000fe20000410000 */
[C---:B------:R-:W-:Y:S01]  /*161f0*/  FMUL.FTZ R38, R3.reuse, R174 ;  /* 0x000000ae03267220 */ /* 0x040fe20000410000 */
[----:B------:R-:W-:Y:S03]  /*16200*/  FMUL.FTZ R39, R3, R175 ;  /* 0x000000af03277220 */ /* 0x000fe60000410000 */
        /* <DEDUP_REMOVED lines=8> */
[----:B-1----:R-:W-:Y:S01]  /*16290*/  FFMA.FTZ R36, R49, UR4, -R60 ;  /* 0x0000000431247c23 */ /* 0x002fe2000801083c */
[----:B------:R-:W-:Y:S02]  /*162a0*/  FMUL.FTZ R49, R68, R181 ;  /* 0x000000b544317220 */ /* 0x000fe40000410000 */
[--C-:B------:R-:W-:Y:S01]  /*162b0*/  FFMA.FTZ R96, R96, UR4, -R92.reuse ;  /* 0x0000000460607c23 */ /* 0x100fe2000801085c */
[----:B------:R1:W-:Y:S02]  /*162c0*/  MUFU.EX2 R166, R36 ;  /* 0x0000002400a67308 */ /* 0x0003e40000000800 */
[--C-:B-1----:R-:W-:Y:S01]  /*162d0*/  FFMA.FTZ R36, R50, UR4, -R75.reuse ;  /* 0x0000000432247c23 */ /* 0x102fe2000801084b */
[--C-:B------:R-:W-:Y:S01]  /*162e0*/  FFMA.FTZ R50, R45, UR4, -R92.reuse ;  /* 0x000000042d327c23 */ /* 0x100fe2000801085c */
[----:B------:R-:W-:Y:S06]  /*162f0*/  FMUL.FTZ R45, R2, R177 ;  /* 0x000000b1022d7220 */ /* 0x000fec0000410000 */
[----:B------:R1:W-:Y:S10]  /*16300*/  MUFU.EX2 R163, R36 ;  /* 0x0000002400a37308 */ /* 0x0003f40000000800 */
[----:B------:R4:W-:Y:S01]  /*16310*/  MUFU.EX2 R178, R50 ;  /* 0x0000003200b27308 */ /* 0x0009e20000000800 */
[--C-:B-1----:R-:W-:Y:S01]  /*16320*/  FFMA.FTZ R36, R51, UR4, -R75.reuse ;  /* 0x0000000433247c23 */ /* 0x102fe2000801084b */
[C---:B------:R-:W-:Y:S08]  /*16330*/  FMUL.FTZ R51, R3.reuse, R183 ;  /* 0x000000b703337220 */ /* 0x040ff00000410000 */
[----:B------:R1:W2:Y:S01]  /*16340*/  MUFU.EX2 R138, R36 ;  /* 0x00000024008a7308 */ /* 0x0002a20000000800 */
[----:B----4-:R-:W-:Y:S01]  /*16350*/  FMUL.FTZ R50, R3, R182 ;  /* 0x000000b603327220 */ /* 0x010fe20000410000 */
[----:B-1----:R-:W-:Y:S01]  /*16360*/  FFMA.FTZ R36, R40, UR4, -R92 ;  /* 0x0000000428247c23 */ /* 0x002fe2000801085c */
[----:B------:R-:W-:Y:S01]  /*16370*/  FFMA.FTZ R40, R43, UR4, -R104 ;  /* 0x000000042b287c23 */ /* 0x000fe20008010868 */
[----:B------:R-:W-:Y:S01]  /*16380*/  FMUL.FTZ R43, R0, R171 ;  /* 0x000000ab002b7220 */ /* 0x000fe20000410000 */
[----:B------:R-:W-:Y:S05]  /*16390*/  MOV R171, R103 ;  /* 0x0000006700ab7202 */ /* 0x000fea0000000f00 */
[----:B------:R1:W-:Y:S01]  /*163a0*/  MUFU.EX2 R148, R36 ;  /* 0x0000002400947308 */ /* 0x0003e20000000800 */
[----:B------:R-:W-:Y:S09]  /*163b0*/  FFMA.FTZ R103, R246, UR4, -R60 ;  /* 0x00000004f6677c23 */ /* 0x000ff2000801083c */
[----:B------:R4:W-:Y:S10]  /*163c0*/  MUFU.EX2 R161, R40 ;  /* 0x0000002800a17308 */ /* 0x0009f40000000800 */
[----:B------:R3:W-:Y:S01]  /*163d0*/  MUFU.EX2 R246, R61 ;  /* 0x0000003d00f67308 */ /* 0x0007e20000000800 */
[----:B-1----:R-:W-:Y:S01]  /*163e0*/  FFMA.FTZ R36, R41, UR4, -R92 ;  /* 0x0000000429247c23 */ /* 0x002fe2000801085c */
[C---:B------:R-:W-:Y:S08]  /*163f0*/  FMUL.FTZ R41, R2.reuse, R169 ;  /* 0x000000a902297220 */ /* 0x040ff00000410000 */
[----:B------:R1:W-:Y:S01]  /*16400*/  MUFU.EX2 R162, R36 ;  /* 0x0000002400a27308 */ /* 0x0003e20000000800 */
[----:B----4-:R-:W-:Y:S01]  /*16410*/  FMUL.FTZ R40, R2, R168 ;  /* 0x000000a802287220 */ /* 0x010fe20000410000 */
[----:B------:R-:W-:Y:S01]  /*16420*/  MOV R168, R141 ;  /* 0x0000008d00a87202 */ /* 0x000fe20000000f00 */
[----:B------:R-:W-:Y:S01]  /*16430*/  FFMA.FTZ R141, R63, UR4, -R60 ;  /* 0x000000043f8d7c23 */ /* 0x000fe2000801083c */
[----:B------:R-:W-:Y:S06]  /*16440*/  FMUL.FTZ R63, R0, R195 ;  /* 0x000000c3003f7220 */ /* 0x000fec0000410000 */
[----:B------:R4:W2:Y:S01]  /*16450*/  MUFU.EX2 R169, R44 ;  /* 0x0000002c00a97308 */ /* 0x0008a20000000800 */
[----:B---3--:R-:W-:Y:S01]  /*16460*/  FMUL.FTZ R61, R2, R193 ;  /* 0x000000c1023d7220 */ /* 0x008fe20000410000 */
[----:B-1----:R-:W-:Y:S01]  /*16470*/  FFMA.FTZ R36, R42, UR4, -R104 ;  /* 0x000000042a247c23 */ /* 0x002fe20008010868 */
[----:B------:R-:W-:Y:S01]  /*16480*/  FMUL.FTZ R42, R0, R170 ;  /* 0x000000aa002a7220 */ /* 0x000fe20000410000 */
[----:B------:R-:W-:Y:S01]  /*16490*/  MOV R170, R108 ;  /* 0x0000006c00aa7202 */ /* 0x000fe20000000f00 */
[--C-:B------:R-:W-:Y:S05]  /*164a0*/  FFMA.FTZ R108, R205, UR4, -R60.reuse ;  /* 0x00000004cd6c7c23 */ /* 0x100fea000801083c */
[----:B------:R1:W-:Y:S01]  /*164b0*/  MUFU.EX2 R160, R36 ;  /* 0x0000002400a07308 */ /* 0x0003e20000000800 */
[----:B------:R-:W-:Y:S01]  /*164c0*/  MOV R205, R134 ;  /* 0x0000008600cd7202 */ /* 0x000fe20000000f00 */
[--C-:B------:R-:W-:Y:S01]  /*164d0*/  FFMA.FTZ R134, R88, UR4, -R75.reuse ;  /* 0x0000000458867c23 */ /* 0x100fe2000801084b */
[--C-:B------:R-:W-:Y:S01]  /*164e0*/  FFMA.FTZ R97, R170, UR4, -R75.reuse ;  /* 0x00000004aa617c23 */ /* 0x100fe2000801084b */
[----:B----4-:R-:W-:Y:S01]  /*164f0*/  FMUL.FTZ R44, R2, R176 ;  /* 0x000000b0022c7220 */ /* 0x010fe20000410000 */
[----:B------:R-:W-:Y:S01]  /*16500*/  MOV R176, R102 ;  /* 0x0000006600b07202 */ /* 0x000fe20000000f00 */
[--C-:B------:R-:W-:Y:S01]  /*16510*/  FFMA.FTZ R102, R243, UR4, -R60.reuse ;  /* 0x00000004f3667c23 */ /* 0x100fe2000801083c */
[----:B------:R-:W-:Y:S01]  /*16520*/  MOV R243, R107 ;  /* 0x0000006b00f37202 */ /* 0x000fe20000000f00 */
[--C-:B------:R-:W-:Y:S01]  /*16530*/  FFMA.FTZ R107, R204, UR4, -R60.reuse ;  /* 0x00000004cc6b7c23 */ /* 0x100fe2000801083c */
[----:B------:R-:W-:Y:S01]  /*16540*/  MOV R170, R168 ;  /* 0x000000a800aa7202 */ /* 0x000fe20000000f00 */
[----:B------:R-:W-:Y:S01]  /*16550*/  MUFU.EX2 R134, R134 ;  /* 0x0000008600867308 */ /* 0x000fe20000000800 */
[----:B------:R-:W-:Y:S01]  /*16560*/  MOV R204, R123 ;  /* 0x0000007b00cc7202 */ /* 0x000fe20000000f00 */
[--C-:B------:R-:W-:Y:S01]  /*16570*/  FFMA.FTZ R123, R93, UR4, -R75.reuse ;  /* 0x000000045d7b7c23 */ /* 0x100fe2000801084b */
[----:B------:R-:W-:Y:S02]  /*16580*/  MOV R168, R154 ;  /* 0x0000009a00a87202 */ /* 0x000fe40000000f00 */
[----:B------:R-:W-:Y:S01]  /*16590*/  MOV R154, R139 ;  /* 0x0000008b009a7202 */ /* 0x000fe20000000f00 */
[--C-:B------:R-:W-:Y:S01]  /*165a0*/  FFMA.FTZ R139, R86, UR4, -R75.reuse ;  /* 0x00000004568b7c23 */ /* 0x100fe2000801084b */
[----:B-1----:R-:W-:Y:S01]  /*165b0*/  FMUL.FTZ R36, R68, R172 ;  /* 0x000000ac44247220 */ /* 0x002fe20000410000 */
[----:B--2---:R-:W-:Y:S01]  /*165c0*/  MOV R172, R138 ;  /* 0x0000008a00ac7202 */ /* 0x004fe20000000f00 */
[----:B------:R-:W-:Y:S01]  /*165d0*/  FFMA.FTZ R138, R87, UR4, -R60 ;  /* 0x00000004578a7c23 */ /* 0x000fe2000801083c */
[----:B------:R-:W-:Y:S01]  /*165e0*/  MOV R187, R169 ;  /* 0x000000a900bb7202 */ /* 0x000fe20000000f00 */
[----:B------:R-:W-:Y:S03]  /*165f0*/  MUFU.EX2 R123, R123 ;  /* 0x0000007b007b7308 */ /* 0x000fe60000000800 */
[-C--:B------:R-:W-:Y:S06]  /*16600*/  HMMA.16816.F32 R36, R76, R52.reuse, R36 ;  /* 0x000000344c24723c */ /* 0x080fec0000001824 */
[C---:B------:R-:W-:Y:S06]  /*16610*/  HMMA.16816.F32 R40, R64.reuse, R52, R40 ;  /* 0x000000344028723c */ /* 0x040fec0000001828 */
[-C--:B------:R-:W-:Y:S05]  /*16620*/  HMMA.16816.F32 R44, R64, R54.reuse, R44 ;  /* 0x00000036402c723c */ /* 0x080fea000000182c */
[----:B------:R-:W-:Y:S01]  /*16630*/  FFMA.FTZ R52, R80, UR4, -R104 ;  /* 0x0000000450347c23 */ /* 0x000fe20008010868 */
[C---:B------:R-:W-:Y:S01]  /*16640*/  HMMA.16816.F32 R48, R76.reuse, R54, R48 ;  /* 0x000000364c30723c */ /* 0x040fe20000001830 */
[----:B------:R-:W1:Y:S02]  /*16650*/  LDSM.16.MT88.4 R80, [R222+0x8000] ;  /* 0x00800000de50783b */ /* 0x000e640000004200 */
[----:B------:R2:W-:Y:S02]  /*16660*/  MUFU.EX2 R180, R52 ;  /* 0x0000003400b47308 */ /* 0x0005e40000000800 */
[--C-:B------:R-:W-:Y:S01]  /*16670*/  FFMA.FTZ R53, R158, UR4, -R60.reuse ;  /* 0x000000049e357c23 */ /* 0x100fe2000801083c */
[----:B------:R-:W-:Y:S01]  /*16680*/  MOV R158, R127 ;  /* 0x0000007f009e7202 */ /* 0x000fe20000000f00 */
[----:B------:R-:W-:Y:S01]  /*16690*/  FFMA.FTZ R127, R100, UR4, -R60 ;  /* 0x00000004647f7c23 */ /* 0x000fe2000801083c */
[C---:B------:R-:W-:Y:S05]  /*166a0*/  FMUL.FTZ R54, R3.reuse, R190 ;  /* 0x000000be03367220 */ /* 0x040fea0000410000 */
[----:B------:R3:W4:Y:S01]  /*166b0*/  MUFU.EX2 R177, R53 ;  /* 0x0000003500b17308 */ /* 0x0007220000000800 */
[----:B------:R-:W-:Y:S01]  /*166c0*/  FMUL.FTZ R55, R3, R191 ;  /* 0x000000bf03377220 */ /* 0x000fe20000410000 */
[----:B------:R-:W-:Y:S01]  /*166d0*/  MOV R191, R129 ;  /* 0x0000008100bf7202 */ /* 0x000fe20000000f00 */
[--C-:B------:R-:W-:Y:S01]  /*166e0*/  FFMA.FTZ R100, R210, UR4, -R75.reuse ;  /* 0x00000004d2647c23 */ /* 0x100fe2000801084b */
[----:B------:R-:W-:Y:S01]  /*166f0*/  MOV R190, R126 ;  /* 0x0000007e00be7202 */ /* 0x000fe20000000f00 */
[--C-:B------:R-:W-:Y:S01]  /*16700*/  FFMA.FTZ R126, R91, UR4, -R75.reuse ;  /* 0x000000045b7e7c23 */ /* 0x100fe2000801084b */
[--C-:B------:R-:W-:Y:S04]  /*16710*/  FFMA.FTZ R129, R90, UR4, -R75.reuse ;  /* 0x000000045a817c23 */ /* 0x100fe8000801084b */
[----:B------:R-:W-:Y:S01]  /*16720*/  MUFU.EX2 R127, R127 ;  /* 0x0000007f007f7308 */ /* 0x000fe20000000800 */
[----:B--2---:R-:W-:Y:S01]  /*16730*/  FFMA.FTZ R52, R152, UR4, -R104 ;  /* 0x0000000498347c23 */ /* 0x004fe20008010868 */
[----:B------:R-:W-:Y:S01]  /*16740*/  MOV R152, R133 ;  /* 0x0000008500987202 */ /* 0x000fe20000000f00 */
[----:B------:R-:W-:Y:S01]  /*16750*/  FFMA.FTZ R133, R113, UR4, -R60 ;  /* 0x0000000471857c23 */ /* 0x000fe2000801083c */
[----:B------:R-:W-:Y:S01]  /*16760*/  MOV R113, R131 ;  /* 0x0000008300717202 */ /* 0x000fe20000000f00 */
[--C-:B------:R-:W-:Y:S02]  /*16770*/  FFMA.FTZ R131, R89, UR4, -R75.reuse ;  /* 0x0000000459837c23 */ /* 0x100fe4000801084b */
[----:B------:R-:W-:Y:S03]  /*16780*/  LDSM.16.MT88.4 R88, [R223+0x8800] ;  /* 0x00880000df58783b */ /* 0x000fe60000004200 */
[----:B------:R2:W4:Y:S01]  /*16790*/  MUFU.EX2 R183, R52 ;  /* 0x0000003400b77308 */ /* 0x0005220000000800 */
[----:B---3--:R-:W-:Y:S01]  /*167a0*/  FMUL.FTZ R53, R68, R189 ;  /* 0x000000bd44357220 */ /* 0x008fe20000410000 */
[----:B------:R-:W-:Y:S01]  /*167b0*/  MOV R189, R114 ;  /* 0x0000007200bd7202 */ /* 0x000fe20000000f00 */
[--C-:B------:R-:W-:Y:S01]  /*167c0*/  FFMA.FTZ R114, R98, UR4, -R75.reuse ;  /* 0x0000000462727c23 */ /* 0x100fe2000801084b */
[--C-:B------:R-:W-:Y:S03]  /*167d0*/  FFMA.FTZ R98, R204, UR4, -R92.reuse ;  /* 0x00000004cc627c23 */ /* 0x100fe6000801085c */
[----:B------:R-:W-:Y:S03]  /*167e0*/  FFMA.FTZ R93, R189, UR4, -R92 ;  /* 0x00000004bd5d7c23 */ /* 0x000fe6000801085c */
[----:B------:R-:W-:Y:S10]  /*167f0*/  MUFU.EX2 R126, R126 ;  /* 0x0000007e007e7308 */ /* 0x000ff40000000800 */
[----:B------:R-:W-:Y:S01]  /*16800*/  MUFU.EX2 R133, R133 ;  /* 0x0000008500857308 */ /* 0x000fe20000000800 */
[--C-:B--2---:R-:W-:Y:S01]  /*16810*/  FFMA.FTZ R52, R159, UR4, -R60.reuse ;  /* 0x000000049f347c23 */ /* 0x104fe2000801083c */
[----:B------:R-:W-:Y:S02]  /*16820*/  MOV R159, R156 ;  /* 0x0000009c009f7202 */ /* 0x000fe40000000f00 */
[----:B------:R-:W-:Y:S01]  /*16830*/  MOV R156, R137 ;  /* 0x00000089009c7202 */ /* 0x000fe20000000f00 */
[----:B------:R-:W-:Y:S01]  /*16840*/  FFMA.FTZ R137, R116, UR4, -R60 ;  /* 0x0000000474897c23 */ /* 0x000fe2000801083c */
[----:B------:R-:W-:Y:S04]  /*16850*/  FFMA.FTZ R116, R240, UR4, -R92 ;  /* 0x00000004f0747c23 */ /* 0x000fe8000801085c */
[----:B------:R2:W-:Y:S10]  /*16860*/  MUFU.EX2 R182, R52 ;  /* 0x0000003400b67308 */ /* 0x0005f40000000800 */
[----:B------:R-:W-:Y:S10]  /*16870*/  MUFU.EX2 R129, R129 ;  /* 0x0000008100817308 */ /* 0x000ff40000000800 */
[----:B------:R-:W-:Y:S01]  /*16880*/  MUFU.EX2 R131, R131 ;  /* 0x0000008300837308 */ /* 0x000fe20000000800 */
[--C-:B--2---:R-:W-:Y:S01]  /*16890*/  FFMA.FTZ R52, R157, UR4, -R75.reuse ;  /* 0x000000049d347c23 */ /* 0x104fe2000801084b */
[----:B------:R-:W-:Y:S01]  /*168a0*/  MOV R157, R112 ;  /* 0x00000070009d7202 */ /* 0x000fe20000000f00 */
[----:B------:R-:W-:Y:S01]  /*168b0*/  FFMA.FTZ R112, R58, UR4, -R60 ;  /* 0x000000043a707c23 */ /* 0x000fe2000801083c */
[--C-:B------:R-:W-:Y:S01]  /*168c0*/  FFMA.FTZ R60, R243, UR4, -R75.reuse ;  /* 0x00000004f33c7c23 */ /* 0x100fe2000801084b */
[----:B------:R-:W-:Y:S01]  /*168d0*/  FMUL.FTZ R58, R0, R186 ;  /* 0x000000ba003a7220 */ /* 0x000fe20000410000 */
[----:B------:R-:W-:Y:S04]  /*168e0*/  MOV R186, R168 ;  /* 0x000000a800ba7202 */ /* 0x000fe80000000f00 */
[----:B------:R2:W-:Y:S01]  /*168f0*/  MUFU.EX2 R181, R52 ;  /* 0x0000003400b57308 */ /* 0x0005e20000000800 */
[----:B------:R-:W-:Y:S09]  /*16900*/  MOV R168, R154 ;  /* 0x0000009a00a87202 */ /* 0x000ff20000000f00 */
[----:B------:R3:W-:Y:S10]  /*16910*/  MUFU.EX2 R243, R62 ;  /* 0x0000003e00f37308 */ /* 0x0007f40000000800 */
[----:B------:R4:W-:Y:S01]  /*16920*/  MUFU.EX2 R211, R60 ;  /* 0x0000003c00d37308 */ /* 0x0009e20000000800 */
[----:B--2---:R-:W-:Y:S01]  /*16930*/  FMUL.FTZ R52, R68, R188 ;  /* 0x000000bc44347220 */ /* 0x004fe20000410000 */
[----:B------:R-:W-:Y:S01]  /*16940*/  MOV R188, R110 ;  /* 0x0000006e00bc7202 */ /* 0x000fe20000000f00 */
[--C-:B------:R-:W-:Y:S04]  /*16950*/  FFMA.FTZ R110, R206, UR4, -R75.reuse ;  /* 0x00000004ce6e7c23 */ /* 0x100fe8000801084b */
[--C-:B------:R-:W-:Y:S01]  /*16960*/  FFMA.FTZ R94, R188, UR4, -R92.reuse ;  /* 0x00000004bc5e7c23 */ /* 0x100fe2000801085c */
[-C--:B-1----:R-:W-:Y:S02]  /*16970*/  HMMA.16816.F32 R52, R76, R80.reuse, R52 ;  /* 0x000000504c34723c */ /* 0x082fe40000001834 */
[----:B------:R-:W-:Y:S01]  /*16980*/  MUFU.EX2 R154, R97 ;  /* 0x00000061009a7308 */ /* 0x000fe20000000800 */
[----:B---3--:R-:W-:Y:S01]  /*16990*/  FMUL.FTZ R62, R0, R194 ;  /* 0x000000c2003e7220 */ /* 0x008fe20000410000 */
[----:B------:R-:W-:Y:S02]  /*169a0*/  MOV R188, R205 ;  /* 0x000000cd00bc7202 */ /* 0x000fe40000000f00 */
[C---:B------:R-:W-:Y:S06]  /*169b0*/  HMMA.16816.F32 R56, R64.reuse, R80, R56 ;  /* 0x000000504038723c */ /* 0x040fec0000001838 */
[----:B------:R-:W-:Y:S01]  /*169c0*/  MUFU.EX2 R206, R102 ;  /* 0x0000006600ce7308 */ /* 0x000fe20000000800 */
[----:B----4-:R-:W-:Y:S01]  /*169d0*/  FMUL.FTZ R60, R2, R192 ;  /* 0x000000c0023c7220 */ /* 0x010fe20000410000 */
[--C-:B------:R-:W-:Y:S03]  /*169e0*/  FFMA.FTZ R80, R176, UR4, -R75.reuse ;  /* 0x00000004b0507c23 */ /* 0x100fe6000801084b */
[----:B------:R-:W-:Y:S02]  /*169f0*/  MOV R176, R166 ;  /* 0x000000a600b07202 */ /* 0x000fe40000000f00 */
[----:B------:R-:W-:Y:S01]  /*16a00*/  MOV R166, R159 ;  /* 0x0000009f00a67202 */ /* 0x000fe20000000f00 */
[-C--:B------:R-:W-:Y:S02]  /*16a10*/  HMMA.16816.F32 R60, R64, R82.reuse, R60 ;  /* 0x00000052403c723c */ /* 0x080fe4000000183c */
[----:B------:R1:W-:Y:S01]  /*16a20*/  MUFU.EX2 R210, R80 ;  /* 0x0000005000d27308 */ /* 0x0003e20000000800 */
[----:B------:R-:W-:Y:S01]  /*16a30*/  MOV R205, R176 ;  /* 0x000000b000cd7202 */ /* 0x000fe20000000f00 */
[--C-:B------:R-:W-:Y:S01]  /*16a40*/  FFMA.FTZ R81, R171, UR4, -R92.reuse ;  /* 0x00000004ab517c23 */ /* 0x100fe2000801085c */
[----:B------:R-:W-:Y:S02]  /*16a50*/  MOV R176, R170 ;  /* 0x000000aa00b07202 */ /* 0x000fe40000000f00 */
[----:B------:R-:W-:Y:S01]  /*16a60*/  FMUL.FTZ R66, R3, R198 ;  /* 0x000000c603427220 */ /* 0x000fe20000410000 */
[----:B------:R-:W-:Y:S04]  /*16a70*/  MOV R198, R188 ;  /* 0x000000bc00c67202 */ /* 0x000fe80000000f00 */
[----:B------:R2:W-:Y:S01]  /*16a80*/  MUFU.EX2 R159, R81 ;  /* 0x00000051009f7308 */ /* 0x0005e20000000800 */
[----:B------:R-:W-:Y:S01]  /*16a90*/  MOV R188, R178 ;  /* 0x000000b200bc7202 */ /* 0x000fe20000000f00 */
[----:B------:R-:W-:Y:S01]  /*16aa0*/  FFMA.FTZ R65, R184, UR4, -R92 ;  /* 0x00000004b8417c23 */ /* 0x000fe2000801085c */
[----:B------:R-:W-:Y:S01]  /*16ab0*/  MOV R189, R176 ;  /* 0x000000b000bd7202 */ /* 0x000fe20000000f00 */
[--C-:B------:R-:W-:Y:S01]  /*16ac0*/  FFMA.FTZ R64, R113, UR4, -R104.reuse ;  /* 0x0000000471407c23 */ /* 0x100fe20008010868 */
[----:B------:R-:W-:Y:S01]  /*16ad0*/  MOV R192, R188 ;  /* 0x000000bc00c07202 */ /* 0x000fe20000000f00 */
[----:B------:R-:W-:Y:S01]  /*16ae0*/  FMUL.FTZ R67, R3, R199 ;  /* 0x000000c703437220 */ /* 0x000fe20000410000 */
[----:B------:R-:W-:Y:S03]  /*16af0*/  MOV R188, R165 ;  /* 0x000000a500bc7202 */ /* 0x000fe60000000f00 */
[----:B------:R3:W4:Y:S01]  /*16b00*/  MUFU.EX2 R207, R65 ;  /* 0x0000004100cf7308 */ /* 0x0007220000000800 */
[----:B------:R-:W-:Y:S01]  /*16b10*/  MOV R176, R156 ;  /* 0x0000009c00b07202 */ /* 0x000fe20000000f00 */
[----:B-1----:R-:W-:Y:S01]  /*16b20*/  FFMA.FTZ R80, R191, UR4, -R104 ;  /* 0x00000004bf507c23 */ /* 0x002fe20008010868 */
[----:B------:R-:W-:Y:S01]  /*16b30*/  MOV R171, R172 ;  /* 0x000000ac00ab7202 */ /* 0x000fe20000000f00 */
[--C-:B------:R-:W-:Y:S01]  /*16b40*/  FFMA.FTZ R113, R245, UR4, -R92.reuse ;  /* 0x00000004f5717c23 */ /* 0x100fe2000801085c */
[----:B------:R-:W-:Y:S02]  /*16b50*/  MOV R172, R167 ;  /* 0x000000a700ac7202 */ /* 0x000fe40000000f00 */
[----:B------:R-:W-:Y:S03]  /*16b60*/  MOV R167, R153 ;  /* 0x0000009900a77202 */ /* 0x000fe60000000f00 */
[----:B------:R1:W-:Y:S01]  /*16b70*/  MUFU.EX2 R165, R94 ;  /* 0x0000005e00a57308 */ /* 0x0003e20000000800 */
[----:B------:R-:W-:Y:S01]  /*16b80*/  MOV R153, R136 ;  /* 0x0000008800997202 */ /* 0x000fe20000000f00 */
[--C-:B------:R-:W-:Y:S01]  /*16b90*/  FFMA.FTZ R136, R119, UR4, -R75.reuse ;  /* 0x0000000477887c23 */ /* 0x100fe2000801084b */
[----:B------:R-:W-:Y:S01]  /*16ba0*/  MOV R204, R171 ;  /* 0x000000ab00cc7202 */ /* 0x000fe20000000f00 */
[----:B------:R-:W-:Y:S01]  /*16bb0*/  FFMA.FTZ R75, R84, UR4, -R75 ;  /* 0x00000004544b7c23 */ /* 0x000fe2000801084b */
[----:B------:R-:W-:Y:S01]  /*16bc0*/  MOV R171, R174 ;  /* 0x000000ae00ab7202 */ /* 0x000fe20000000f00 */
[----:B------:R-:W4:Y:S01]  /*16bd0*/  LDSM.16.MT88.4 R84, [R220+0x8800] ;  /* 0x00880000dc54783b */ /* 0x000f220000004200 */
[----:B------:R-:W-:Y:S03]  /*16be0*/  MOV R174, R158 ;  /* 0x0000009e00ae7202 */ /* 0x000fe60000000f00 */
[----:B------:R1:W-:Y:S01]  /*16bf0*/  MUFU.EX2 R156, R93 ;  /* 0x0000005d009c7308 */ /* 0x0003e20000000800 */
[----:B------:R-:W-:Y:S01]  /*16c00*/  MOV R158, R147 ;  /* 0x00000093009e7202 */ /* 0x000fe20000000f00 */
[--C-:B--2---:R-:W-:Y:S01]  /*16c10*/  FFMA.FTZ R81, R190, UR4, -R92.reuse ;  /* 0x00000004be517c23 */ /* 0x104fe2000801085c */
[----:B------:R-:W-:Y:S01]  /*16c20*/  MOV R170, R175 ;  /* 0x000000af00aa7202 */ /* 0x000fe20000000f00 */
[----:B---3--:R-:W-:Y:S01]  /*16c30*/  FMUL.FTZ R65, R68, R197 ;  /* 0x000000c544417220 */ /* 0x008fe20000410000 */
[----:B------:R-:W-:Y:S01]  /*16c40*/  MOV R175, R164 ;  /* 0x000000a400af7202 */ /* 0x000fe20000000f00 */
[--C-:B------:R-:W-:Y:S01]  /*16c50*/  FFMA.FTZ R119, R209, UR4, -R92.reuse ;  /* 0x00000004d1777c23 */ /* 0x100fe2000801085c */
[----:B------:R-:W-:Y:S03]  /*16c60*/  MOV R164, R157 ;  /* 0x0000009d00a47202 */ /* 0x000fe60000000f00 */
[----:B------:R2:W-:Y:S01]  /*16c70*/  MUFU.EX2 R147, R64 ;  /* 0x0000004000937308 */ /* 0x0005e20000000800 */
[----:B-1----:R-:W3:Y:S01]  /*16c80*/  LDL.LU R94, [R1+0x60] ;  /* 0x00006000015e7983 */ /* 0x002ee20000300800 */
[----:B------:R-:W-:Y:S01]  /*16c90*/  MOV R157, R122 ;  /* 0x0000007a009d7202 */ /* 0x000fe20000000f00 */
[----:B------:R-:W-:Y:S01]  /*16ca0*/  FFMA.FTZ R122, R208, UR4, -R92 ;  /* 0x00000004d07a7c23 */ /* 0x000fe2000801085c */
[----:B------:R-:W-:Y:S02]  /*16cb0*/  MOV R178, R175 ;  /* 0x000000af00b27202 */ /* 0x000fe40000000f00 */
[----:B------:R-:W-:Y:S02]  /*16cc0*/  MOV R190, R174 ;  /* 0x000000ae00be7202 */ /* 0x000fe40000000f00 */
[----:B------:R-:W-:Y:S01]  /*16cd0*/  MOV R174, R158 ;  /* 0x0000009e00ae7202 */ /* 0x000fe20000000f00 */
[----:B------:R-:W3:Y:S01]  /*16ce0*/  LDL.LU R93, [R1+0x64] ;  /* 0x00006400015d7983 */ /* 0x000ee20000300800 */
[----:B------:R-:W-:Y:S01]  /*16cf0*/  MOV R175, R157 ;  /* 0x0000009d00af7202 */ /* 0x000fe20000000f00 */
[----:B------:R1:W3:Y:S01]  /*16d00*/  MUFU.EX2 R158, R80 ;  /* 0x00000050009e7308 */ /* 0x0002e20000000800 */
[--C-:B------:R-:W-:Y:S01]  /*16d10*/  FFMA.FTZ R92, R190, UR4, -R104.reuse ;  /* 0x00000004be5c7c23 */ /* 0x100fe20008010868 */
[----:B------:R-:W3:Y:S01]  /*16d20*/  LDL.LU R97, [R1+0x68] ;  /* 0x0000680001617983 */ /* 0x000ee20000300800 */
[----:B------:R-:W-:Y:S02]  /*16d30*/  MOV R185, R167 ;  /* 0x000000a700b97202 */ /* 0x000fe40000000f00 */
[----:B------:R-:W-:Y:S01]  /*16d40*/  MOV R195, R189 ;  /* 0x000000bd00c37202 */ /* 0x000fe20000000f00 */
[----:B--2---:R-:W-:Y:S01]  /*16d50*/  FMUL.FTZ R64, R68, R196 ;  /* 0x000000c444407220 */ /* 0x004fe20000410000 */
[----:B------:R-:W-:Y:S03]  /*16d60*/  MOV R245, R179 ;  /* 0x000000b300f57202 */ /* 0x000fe60000000f00 */
[----:B------:R2:W3:Y:S01]  /*16d70*/  MUFU.EX2 R157, R81 ;  /* 0x00000051009d7308 */ /* 0x0004e20000000800 */
[----:B------:R-:W-:Y:S02]  /*16d80*/  MOV R184, R166 ;  /* 0x000000a600b87202 */ /* 0x000fe40000000f00 */
[----:B------:R-:W-:Y:S01]  /*16d90*/  MOV R169, R153 ;  /* 0x0000009900a97202 */ /* 0x000fe20000000f00 */
[----:B------:R-:W-:Y:S06]  /*16da0*/  HMMA.16816.F32 R64, R76, R82, R64 ;  /* 0x000000524c40723c */ /* 0x000fec0000001840 */
[----:B------:R4:W-:Y:S01]  /*16db0*/  MUFU.EX2 R167, R92 ;  /* 0x0000005c00a77308 */ /* 0x0009e20000000800 */
[----:B-1----:R-:W-:Y:S04]  /*16dc0*/  F2FP.F16.F32.PACK_AB R80, R146, R142 ;  /* 0x0000008e9250723e */ /* 0x002fe800000000ff */
[----:B------:R-:W-:Y:S02]  /*16dd0*/  MOV R196, R185 ;  /* 0x000000b900c47202 */ /* 0x000fe40000000f00 */
[----:B------:R-:W-:Y:S02]  /*16de0*/  F2FP.F16.F32.PACK_AB R76, R226, R249 ;  /* 0x000000f9e24c723e */ /* 0x000fe400000000ff */
[----:B------:R-:W-:Y:S01]  /*16df0*/  F2FP.F16.F32.PACK_AB R78, R224, R225 ;  /* 0x000000e1e04e723e */ /* 0x000fe200000000ff */
[----:B------:R1:W-:Y:S01]  /*16e00*/  MUFU.EX2 R191, R107 ;  /* 0x0000006b00bf7308 */ /* 0x0003e20000000800 */
[----:B------:R-:W-:Y:S02]  /*16e10*/  F2FP.F16.F32.PACK_AB R79, R135, R252 ;  /* 0x000000fc874f723e */ /* 0x000fe400000000ff */
[----:B------:R-:W-:Y:S02]  /*16e20*/  F2FP.F16.F32.PACK_AB R77, R244, R251 ;  /* 0x000000fbf44d723e */ /* 0x000fe400000000ff */
[----:B------:R-:W-:Y:S02]  /*16e30*/  F2FP.F16.F32.PACK_AB R82, R151, R145 ;  /* 0x000000919752723e */ /* 0x000fe400000000ff */
[----:B------:R-:W-:Y:S03]  /*16e40*/  F2FP.F16.F32.PACK_AB R83, R198, R149 ;  /* 0x00000095c653723e */ /* 0x000fe600000000ff */
[----:B------:R-:W-:Y:S01]  /*16e50*/  MUFU.EX2 R153, R95 ;  /* 0x0000005f00997308 */ /* 0x000fe20000000800 */
[----:B--2---:R-:W-:Y:S01]  /*16e60*/  F2FP.F16.F32.PACK_AB R81, R144, R143 ;  /* 0x0000008f9051723e */ /* 0x004fe200000000ff */
[-C--:B----4-:R-:W-:Y:S03]  /*16e70*/  HMMA.16816.F32 R4, R76, R84.reuse, R4 ;  /* 0x000000544c04723c */ /* 0x090fe60000001804 */
[----:B------:R-:W-:Y:S01]  /*16e80*/  MOV R193, R204 ;  /* 0x000000cc00c17202 */ /* 0x000fe20000000f00 */
[--C-:B------:R-:W-:Y:S01]  /*16e90*/  FFMA.FTZ R92, R173, UR4, -R104.reuse ;  /* 0x00000004ad5c7c23 */ /* 0x100fe20008010868 */
[----:B------:R-:W-:Y:S01]  /*16ea0*/  MOV R173, R152 ;  /* 0x0000009800ad7202 */ /* 0x000fe20000000f00 */
[C---:B------:R-:W-:Y:S01]  /*16eb0*/  HMMA.16816.F32 R8, R80.reuse, R84, R8 ;  /* 0x000000545008723c */ /* 0x040fe20000001808 */
[----:B-1----:R-:W2:Y:S01]  /*16ec0*/  LDL.LU R107, [R1+0x6c] ;  /* 0x00006c00016b7983 */ /* 0x002ea20000300800 */
[----:B------:R-:W-:Y:S03]  /*16ed0*/  MUFU.EX2 R166, R99 ;  /* 0x0000006300a67308 */ /* 0x000fe60000000800 */
[----:B------:R-:W-:Y:S01]  /*16ee0*/  MOV R194, R205 ;  /* 0x000000cd00c27202 */ /* 0x000fe20000000f00 */
[-C--:B------:R-:W-:Y:S06]  /*16ef0*/  HMMA.16816.F32 R12, R80, R86.reuse, R12 ;  /* 0x00000056500c723c */ /* 0x080fec000000180c */
[----:B------:R-:W-:Y:S01]  /*16f00*/  MUFU.EX2 R204, R103 ;  /* 0x0000006700cc7308 */ /* 0x000fe20000000800 */
[--C-:B------:R-:W-:Y:S01]  /*16f10*/  FFMA.FTZ R84, R155, UR4, -R104.reuse ;  /* 0x000000049b547c23 */ /* 0x100fe20008010868 */
[C---:B------:R-:W-:Y:S04]  /*16f20*/  HMMA.16816.F32 R16, R76.reuse, R86, R16 ;  /* 0x000000564c10723c */ /* 0x040fe80000001810 */
[----:B------:R-:W-:Y:S02]  /*16f30*/  MOV R208, R188 ;  /* 0x000000bc00d07202 */ /* 0x000fe40000000f00 */
[-C--:B------:R-:W-:Y:S02]  /*16f40*/  HMMA.16816.F32 R20, R76, R88.reuse, R20 ;  /* 0x000000584c14723c */ /* 0x080fe40000001814 */
[----:B------:R1:W4:Y:S03]  /*16f50*/  MUFU.EX2 R155, R84 ;  /* 0x00000054009b7308 */ /* 0x0003260000000800 */
[----:B------:R-:W-:Y:S01]  /*16f60*/  MOV R185, R177 ;  /* 0x000000b100b97202 */ /* 0x000fe20000000f00 */
[C---:B------:R-:W-:Y:S06]  /*16f70*/  HMMA.16816.F32 R24, R80.reuse, R88, R24 ;  /* 0x000000585018723c */ /* 0x040fec0000001818 */
[----:B------:R-:W-:Y:S01]  /*16f80*/  MUFU.EX2 R188, R96 ;  /* 0x0000006000bc7308 */ /* 0x000fe20000000800 */
[----:B------:R-:W-:Y:S01]  /*16f90*/  MOV R177, R175 ;  /* 0x000000af00b17202 */ /* 0x000fe20000000f00 */
[-C--:B------:R-:W-:Y:S08]  /*16fa0*/  HMMA.16816.F32 R28, R80, R90.reuse, R28 ;  /* 0x0000005a501c723c */ /* 0x080ff0000000181c */
[----:B------:R-:W-:Y:S01]  /*16fb0*/  MUFU.EX2 R189, R101 ;  /* 0x0000006500bd7308 */ /* 0x000fe20000000800 */
[C---:B------:R-:W-:Y:S01]  /*16fc0*/  HMMA.16816.F32 R32, R76.reuse, R90, R32 ;  /* 0x0000005a4c20723c */ /* 0x040fe20000001820 */
[----:B-1----:R-:W1:Y:S03]  /*16fd0*/  LDSM.16.MT88.4 R84, [R221+0x8800] ;  /* 0x00880000dd54783b */ /* 0x002e660000004200 */
[----:B------:R-:W-:Y:S05]  /*16fe0*/  MOV R240, R185 ;  /* 0x000000b900f07202 */ /* 0x000fea0000000f00 */
[----:B------:R4:W-:Y:S02]  /*16ff0*/  MUFU.EX2 R152, R92 ;  /* 0x0000005c00987308 */ /* 0x0009e40000000800 */
[----:B------:R-:W-:Y:S01]  /*17000*/  MOV R179, R164 ;  /* 0x000000a400b37202 */ /* 0x000fe20000000f00 */
[----:B------:R-:W1:Y:S01]  /*17010*/  LDSM.16.MT88.4 R88, [R222+0x8800] ;  /* 0x00880000de58783b */ /* 0x000e620000004200 */
[----:B------:R-:W-:Y:S02]  /*17020*/  MOV R197, R184 ;  /* 0x000000b800c57202 */ /* 0x000fe40000000f00 */
[----:B------:R-:W-:Y:S04]  /*17030*/  MOV R184, R174 ;  /* 0x000000ae00b87202 */ /* 0x000fe80000000f00 */
[----:B------:R4:W-:Y:S01]  /*17040*/  MUFU.EX2 R205, R100 ;  /* 0x0000006400cd7308 */ /* 0x0009e20000000800 */
[----:B------:R-:W-:Y:S02]  /*17050*/  MOV R209, R186 ;  /* 0x000000ba00d17202 */ /* 0x000fe40000000f00 */
[----:B------:R-:W-:Y:S07]  /*17060*/  MOV R199, R184 ;  /* 0x000000b800c77202 */ /* 0x000fee0000000f00 */
[----:B------:R1:W-:Y:S01]  /*17070*/  MUFU.EX2 R190, R108 ;  /* 0x0000006c00be7308 */ /* 0x0003e20000000800 */
[--C-:B----4-:R-:W-:Y:S01]  /*17080*/  FFMA.FTZ R92, R195, UR4, -R104.reuse ;  /* 0x00000004c35c7c23 */ /* 0x110fe20008010868 */
[----:B------:R-:W-:Y:S08]  /*17090*/  MOV R195, R187 ;  /* 0x000000bb00c37202 */ /* 0x000ff00000000f00 */
[----:B------:R-:W-:Y:S01]  /*170a0*/  MUFU.EX2 R187, R98 ;  /* 0x0000006200bb7308 */ /* 0x000fe20000000800 */
[----:B------:R-:W-:Y:S09]  /*170b0*/  LDSM.16.MT88.4 R100, [R222+0x9000] ;  /* 0x00900000de64783b */ /* 0x000ff20000004200 */
[----:B------:R4:W-:Y:S01]  /*170c0*/  MUFU.EX2 R164, R92 ;  /* 0x0000005c00a47308 */ /* 0x0009e20000000800 */
[----:B-1----:R-:W-:Y:S01]  /*170d0*/  MOV R108, R179 ;  /* 0x000000b3006c7202 */ /* 0x002fe20000000f00 */
[-C--:B------:R-:W-:Y:S04]  /*170e0*/  HMMA.16816.F32 R36, R76, R84.reuse, R36 ;  /* 0x000000544c24723c */ /* 0x080fe80000001824 */
[--C-:B------:R-:W-:Y:S02]  /*170f0*/  FFMA.FTZ R108, R108, UR4, -R104.reuse ;  /* 0x000000046c6c7c23 */ /* 0x100fe40008010868 */
[C---:B------:R-:W-:Y:S02]  /*17100*/  HMMA.16816.F32 R40, R80.reuse, R84, R40 ;  /* 0x000000545028723c */ /* 0x040fe40000001828 */
[----:B------:R1:W-:Y:S04]  /*17110*/  MUFU.EX2 R186, R112 ;  /* 0x0000007000ba7308 */ /* 0x0003e80000000800 */
[-C--:B------:R-:W-:Y:S06]  /*17120*/  HMMA.16816.F32 R44, R80, R86.reuse, R44 ;  /* 0x00000056502c723c */ /* 0x080fec000000182c */
[----:B------:R-:W-:Y:S01]  /*17130*/  MUFU.EX2 R179, R117 ;  /* 0x0000007500b37308 */ /* 0x000fe20000000800 */
[--C-:B------:R-:W-:Y:S01]  /*17140*/  FFMA.FTZ R84, R173, UR4, -R104.reuse ;  /* 0x00000004ad547c23 */ /* 0x100fe20008010868 */
[C---:B------:R-:W-:Y:S08]  /*17150*/  HMMA.16816.F32 R48, R76.reuse, R86, R48 ;  /* 0x000000564c30723c */ /* 0x040ff00000001830 */
[----:B------:R1:W-:Y:S01]  /*17160*/  MUFU.EX2 R175, R84 ;  /* 0x0000005400af7308 */ /* 0x0003e20000000800 */
[-C--:B------:R-:W-:Y:S03]  /*17170*/  HMMA.16816.F32 R52, R76, R88.reuse, R52 ;  /* 0x000000584c34723c */ /* 0x080fe60000001834 */
[--C-:B----4-:R-:W-:Y:S03]  /*17180*/  FFMA.FTZ R92, R172, UR4, -R104.reuse ;  /* 0x00000004ac5c7c23 */ /* 0x110fe60008010868 */
[C---:B------:R-:W-:Y:S03]  /*17190*/  HMMA.16816.F32 R56, R80.reuse, R88, R56 ;  /* 0x000000585038723c */ /* 0x040fe60000001838 */
[----:B------:R4:W-:Y:S02]  /*171a0*/  MUFU.EX2 R173, R111 ;  /* 0x0000006f00ad7308 */ /* 0x0009e40000000800 */
[--C-:B-1----:R-:W-:Y:S01]  /*171b0*/  FFMA.FTZ R112, R130, UR4, -R104.reuse ;  /* 0x0000000482707c23 */ /* 0x102fe20008010868 */
[-C--:B------:R-:W-:Y:S07]  /*171c0*/  HMMA.16816.F32 R60, R80, R90.reuse, R60 ;  /* 0x0000005a503c723c */ /* 0x080fee000000183c */
[----:B------:R-:W-:Y:S01]  /*171d0*/  MUFU.EX2 R174, R92 ;  /* 0x0000005c00ae7308 */ /* 0x000fe20000000800 */
[----:B------:R-:W1:Y:S01]  /*171e0*/  LDSM.16.MT88.4 R84, [R220+0x9000] ;  /* 0x00900000dc54783b */ /* 0x000e620000004200 */
[----:B------:R-:W-:Y:S04]  /*171f0*/  HMMA.16816.F32 R64, R76, R90, R64 ;  /* 0x0000005a4c40723c */ /* 0x000fe80000001840 */
[----:B------:R-:W-:Y:S03]  /*17200*/  F2FP.F16.F32.PACK_AB R80, R162, R148 ;  /* 0x00000094a250723e */ /* 0x000fe600000000ff */
[----:B------:R-:W-:Y:S01]  /*17210*/  LDSM.16.MT88.4 R88, [R223+0x9800] ;  /* 0x00980000df58783b */ /* 0x000fe20000004200 */
[----:B------:R-:W-:Y:S01]  /*17220*/  F2FP.F16.F32.PACK_AB R77, R208, R150 ;  /* 0x00000096d04d723e */ /* 0x000fe200000000ff */
[----:B------:R4:W-:Y:S02]  /*17230*/  MUFU.EX2 R172, R109 ;  /* 0x0000006d00ac7308 */ /* 0x0009e40000000800 */
[----:B------:R-:W-:Y:S02]  /*17240*/  F2FP.F16.F32.PACK_AB R79, R193, R163 ;  /* 0x000000a3c14f723e */ /* 0x000fe400000000ff */
[----:B------:R-:W-:Y:S02]  /*17250*/  F2FP.F16.F32.PACK_AB R76, R196, R197 ;  /* 0x000000c5c44c723e */ /* 0x000fe400000000ff */
[----:B------:R-:W-:Y:S04]  /*17260*/  F2FP.F16.F32.PACK_AB R78, R194, R209 ;  /* 0x000000d1c24e723e */ /* 0x000fe800000000ff */
[----:B------:R-:W-:Y:S01]  /*17270*/  MUFU.EX2 R185, R118 ;  /* 0x0000007600b97308 */ /* 0x000fe20000000800 */
[----:B------:R-:W-:Y:S02]  /*17280*/  F2FP.F16.F32.PACK_AB R81, R161, R160 ;  /* 0x000000a0a151723e */ /* 0x000fe400000000ff */
[----:B------:R-:W-:Y:S02]  /*17290*/  F2FP.F16.F32.PACK_AB R83, R183, R180 ;  /* 0x000000b4b753723e */ /* 0x000fe400000000ff */
[----:B------:R-:W-:Y:S02]  /*172a0*/  F2FP.F16.F32.PACK_AB R82, R192, R195 ;  /* 0x000000c3c052723e */ /* 0x000fe400000000ff */
[----:B----4-:R-:W-:Y:S03]  /*172b0*/  MOV R111, R169 ;  /* 0x000000a9006f7202 */ /* 0x010fe60000000f00 */
[----:B------:R-:W-:Y:S01]  /*172c0*/  MUFU.EX2 R184, R115 ;  /* 0x0000007300b87308 */ /* 0x000fe20000000800 */
[----:B------:R-:W-:Y:S01]  /*172d0*/  FFMA.FTZ R109, R199, UR4, -R104 ;  /* 0x00000004c76d7c23 */ /* 0x000fe20008010868 */
[----:B------:R-:W-:Y:S08]  /*172e0*/  MOV R199, R177 ;  /* 0x000000b100c77202 */ /* 0x000ff00000000f00 */
[----:B------:R-:W-:Y:S01]  /*172f0*/  MUFU.EX2 R130, R122 ;  /* 0x0000007a00827308 */ /* 0x000fe20000000800 */
[-C--:B-1----:R-:W-:Y:S09]  /*17300*/  HMMA.16816.F32 R4, R76, R84.reuse, R4 ;  /* 0x000000544c04723c */ /* 0x082ff20000001804 */
[----:B------:R-:W-:Y:S01]  /*17310*/  MUFU.EX2 R169, R116 ;  /* 0x0000007400a97308 */ /* 0x000fe20000000800 */
[C---:B------:R-:W-:Y:S09]  /*17320*/  HMMA.16816.F32 R8, R80.reuse, R84, R8 ;  /* 0x000000545008723c */ /* 0x040ff20000001808 */
[----:B------:R-:W-:Y:S01]  /*17330*/  MUFU.EX2 R117, R108 ;  /* 0x0000006c00757308 */ /* 0x000fe20000000800 */
[-C--:B------:R-:W-:Y:S06]  /*17340*/  HMMA.16816.F32 R12, R80, R86.reuse, R12 ;  /* 0x00000056500c723c */ /* 0x080fec000000180c */
[C---:B------:R-:W-:Y:S01]  /*17350*/  HMMA.16816.F32 R16, R76.reuse, R86, R16 ;  /* 0x000000564c10723c */ /* 0x040fe20000001810 */
[----:B------:R-:W-:Y:S02]  /*17360*/  LDSM.16.MT88.4 R84, [R220+0x9800] ;  /* 0x00980000dc54783b */ /* 0x000fe40000004200 */
[----:B------:R-:W-:Y:S10]  /*17370*/  MUFU.EX2 R108, R140 ;  /* 0x0000008c006c7308 */ /* 0x000ff40000000800 */
[----:B------:R-:W-:Y:S10]  /*17380*/  MUFU.EX2 R112, R112 ;  /* 0x0000007000707308 */ /* 0x000ff40000000800 */
[----:B------:R-:W-:Y:S10]  /*17390*/  MUFU.EX2 R116, R109 ;  /* 0x0000006d00747308 */ /* 0x000ff40000000800 */
[----:B------:R-:W-:Y:S01]  /*173a0*/  MUFU.EX2 R109, R136 ;  /* 0x00000088006d7308 */ /* 0x000fe20000000800 */
[----:B---3--:R-:W-:Y:S01]  /*173b0*/  FFMA.FTZ R68, R68, R94, R215 ;  /* 0x0000005e44447223 */ /* 0x008fe200000100d7 */
[----:B------:R-:W-:Y:S08]  /*173c0*/  MOV R215, R171 ;  /* 0x000000ab00d77202 */ /* 0x000ff00000000f00 */
[----:B------:R1:W-:Y:S01]  /*173d0*/  MUFU.EX2 R171, R110 ;  /* 0x0000006e00ab7308 */ /* 0x0003e20000000800 */
[----:B------:R-:W-:Y:S01]  /*173e0*/  FADD.FTZ R68, R248, R68 ;  /* 0x00000044f8447221 */ /* 0x000fe20000010000 */
[----:B------:R-:W-:Y:S01]  /*173f0*/  FFMA.FTZ R3, R3, R93, R214 ;  /* 0x0000005d03037223 */ /* 0x000fe200000100d6 */
[----:B------:R-:W-:Y:S01]  /*17400*/  MOV R214, R170 ;  /* 0x000000aa00d67202 */ /* 0x000fe20000000f00 */
[----:B------:R-:W3:Y:S06]  /*17410*/  LDSM.16.MT88.4 R92, [R223+0x9000] ;  /* 0x00900000df5c783b */ /* 0x000eec0000004200 */
[----:B------:R4:W-:Y:S01]  /*17420*/  MUFU.EX2 R170, R113 ;  /* 0x0000007100aa7308 */ /* 0x0009e20000000800 */
[----:B------:R-:W-:Y:S01]  /*17430*/  FFMA.FTZ R106, R2, R97, R106 ;  /* 0x00000061026a7223 */ /* 0x000fe2000001006a */
[----:B------:R-:W-:Y:S01]  /*17440*/  FADD.FTZ R3, R219, R3 ;  /* 0x00000003db037221 */ /* 0x000fe20000010000 */
[--C-:B------:R-:W-:Y:S01]  /*17450*/  FFMA.FTZ R2, R214, UR4, -R104.reuse ;  /* 0x00000004d6027c23 */ /* 0x100fe20008010868 */
[----:B------:R-:W2:Y:S06]  /*17460*/  LDSM.16.MT88.4 R96, [R221+0x9000] ;  /* 0x00900000dd60783b */ /* 0x000eac0000004200 */
[----:B------:R-:W-:Y:S01]  /*17470*/  MUFU.EX2 R122, R2 ;  /* 0x00000002007a7308 */ /* 0x000fe20000000800 */
[--C-:B-1----:R-:W-:Y:S09]  /*17480*/  FFMA.FTZ R110, R213, UR4, -R104.reuse ;  /* 0x00000004d56e7c23 */ /* 0x102ff20008010868 */
[----:B------:R-:W-:Y:S01]  /*17490*/  MUFU.EX2 R115, R110 ;  /* 0x0000006e00737308 */ /* 0x000fe20000000800 */
[----:B----4-:R-:W-:Y:S01]  /*174a0*/  FFMA.FTZ R113, R71, UR4, -R104 ;  /* 0x0000000447717c23 */ /* 0x010fe20008010868 */
[----:B------:R-:W-:Y:S01]  /*174b0*/  FADD.FTZ R71, R242, R68 ;  /* 0x00000044f2477221 */ /* 0x000fe20000010000 */
[----:B------:R-:W-:Y:S04]  /*174c0*/  FADD.FTZ R68, R239, R3 ;  /* 0x00000003ef447221 */ /* 0x000fe80000010000 */
[----:B------:R-:W-:Y:S03]  /*174d0*/  FADD.FTZ R68, R199, R68 ;  /* 0x00000044c7447221 */ /* 0x000fe60000010000 */
[----:B------:R-:W-:Y:S01]  /*174e0*/  MUFU.EX2 R110, R138 ;  /* 0x0000008a006e7308 */ /* 0x000fe20000000800 */
[-C--:B---3--:R-:W-:Y:S03]  /*174f0*/  HMMA.16816.F32 R20, R76, R92.reuse, R20 ;  /* 0x0000005c4c14723c */ /* 0x088fe60000001814 */
[----:B--2---:R-:W-:Y:S01]  /*17500*/  FFMA.FTZ R105, R0, R107, R105 ;  /* 0x0000006b00697223 */ /* 0x004fe20000010069 */
[--C-:B------:R-:W-:Y:S01]  /*17510*/  FFMA.FTZ R0, R168, UR4, -R104.reuse ;  /* 0x00000004a8007c23 */ /* 0x100fe20008010868 */
[----:B------:R-:W-:Y:S01]  /*17520*/  MOV R107, R178 ;  /* 0x000000b2006b7202 */ /* 0x000fe20000000f00 */
[C---:B------:R-:W-:Y:S03]  /*17530*/  HMMA.16816.F32 R24, R80.reuse, R92, R24 ;  /* 0x0000005c5018723c */ /* 0x040fe60000001818 */
[----:B------:R-:W-:Y:S02]  /*17540*/  MUFU.EX2 R178, R114 ;  /* 0x0000007200b27308 */ /* 0x000fe40000000800 */
[--C-:B------:R-:W-:Y:S01]  /*17550*/  FFMA.FTZ R107, R107, UR4, -R104.reuse ;  /* 0x000000046b6b7c23 */ /* 0x100fe20008010868 */
[-C--:B------:R-:W-:Y:S07]  /*17560*/  HMMA.16816.F32 R28, R80, R94.reuse, R28 ;  /* 0x0000005e501c723c */ /* 0x080fee000000181c */
[----:B------:R1:W-:Y:S01]  /*17570*/  MUFU.EX2 R168, R0 ;  /* 0x0000000000a87308 */ /* 0x0003e20000000800 */
[C---:B------:R-:W-:Y:S01]  /*17580*/  HMMA.16816.F32 R32, R76.reuse, R94, R32 ;  /* 0x0000005e4c20723c */ /* 0x040fe20000001820 */
[----:B------:R-:W2:Y:S08]  /*17590*/  LDSM.16.MT88.4 R92, [R221+0x9800] ;  /* 0x00980000dd5c783b */ /* 0x000eb00000004200 */
[----:B------:R-:W-:Y:S01]  /*175a0*/  MUFU.EX2 R118, R107 ;  /* 0x0000006b00767308 */ /* 0x000fe20000000800 */
[-C--:B------:R-:W-:Y:S06]  /*175b0*/  HMMA.16816.F32 R36, R76, R96.reuse, R36 ;  /* 0x000000604c24723c */ /* 0x080fec0000001824 */
[C---:B------:R-:W-:Y:S03]  /*175c0*/  HMMA.16816.F32 R40, R80.reuse, R96, R40 ;  /* 0x000000605028723c */ /* 0x040fe60000001828 */
[----:B------:R-:W-:Y:S02]  /*175d0*/  MUFU.EX2 R107, R141 ;  /* 0x0000008d006b7308 */ /* 0x000fe40000000800 */
[--C-:B-1----:R-:W-:Y:S01]  /*175e0*/  FFMA.FTZ R0, R111, UR4, -R104.reuse ;  /* 0x000000046f007c23 */ /* 0x102fe20008010868 */
[-C--:B------:R-:W-:Y:S07]  /*175f0*/  HMMA.16816.F32 R44, R80, R98.reuse, R44 ;  /* 0x00000062502c723c */ /* 0x080fee000000182c */
[----:B------:R1:W-:Y:S01]  /*17600*/  MUFU.EX2 R177, R0 ;  /* 0x0000000000b17308 */ /* 0x0003e20000000800 */
[----:B------:R-:W-:Y:S01]  /*17610*/  FFMA.FTZ R111, R212, UR4, -R104 ;  /* 0x00000004d46f7c23 */ /* 0x000fe20008010868 */
[C---:B------:R-:W-:Y:S01]  /*17620*/  HMMA.16816.F32 R48, R76.reuse, R98, R48 ;  /* 0x000000624c30723c */ /* 0x040fe20000001830 */
[----:B------:R-:W3:Y:S07]  /*17630*/  LDSM.16.MT88.4 R96, [R222+0x9800] ;  /* 0x00980000de60783b */ /* 0x000eee0000004200 */
[----:B------:R-:W-:Y:S01]  /*17640*/  MUFU.EX2 R114, R137 ;  /* 0x0000008900727308 */ /* 0x000fe20000000800 */
[-C--:B------:R-:W-:Y:S06]  /*17650*/  HMMA.16816.F32 R52, R76, R100.reuse, R52 ;  /* 0x000000644c34723c */ /* 0x080fec0000001834 */
[C---:B------:R-:W-:Y:S03]  /*17660*/  HMMA.16816.F32 R56, R80.reuse, R100, R56 ;  /* 0x000000645038723c */ /* 0x040fe60000001838 */
[----:B------:R-:W-:Y:S02]  /*17670*/  MUFU.EX2 R111, R111 ;  /* 0x0000006f006f7308 */ /* 0x000fe40000000800 */
[----:B-1----:R-:W-:Y:S01]  /*17680*/  FADD.FTZ R0, R218, R106 ;  /* 0x0000006ada007221 */ /* 0x002fe20000010000 */
[-C--:B------:R-:W-:Y:S07]  /*17690*/  HMMA.16816.F32 R60, R80, R102.reuse, R60 ;  /* 0x00000066503c723c */ /* 0x080fee000000183c */
[----:B------:R-:W-:Y:S01]  /*176a0*/  MUFU.EX2 R106, R139 ;  /* 0x0000008b006a7308 */ /* 0x000fe20000000800 */
[--C-:B------:R-:W-:Y:S01]  /*176b0*/  FFMA.FTZ R100, R215, UR4, -R104.reuse ;  /* 0x00000004d7647c23 */ /* 0x100fe20008010868 */
[----:B------:R-:W-:Y:S04]  /*176c0*/  HMMA.16816.F32 R64, R76, R102, R64 ;  /* 0x000000664c40723c */ /* 0x000fe80000001840 */
[----:B------:R-:W-:Y:S01]  /*176d0*/  F2FP.F16.F32.PACK_AB R80, R207, R159 ;  /* 0x0000009fcf50723e */ /* 0x000fe200000000ff */
[----:B------:R-:W-:Y:S02]  /*176e0*/  FFMA.FTZ R104, R70, UR4, -R104 ;  /* 0x0000000446687c23 */ /* 0x000fe40008010868 */
[----:B------:R-:W-:Y:S01]  /*176f0*/  F2FP.F16.F32.PACK_AB R76, R240, R182 ;  /* 0x000000b6f04c723e */ /* 0x000fe200000000ff */
[----:B------:R-:W-:Y:S02]  /*17700*/  FADD.FTZ R70, R216, R105 ;  /* 0x00000069d8467221 */ /* 0x000fe40000010000 */
[----:B------:R-:W1:Y:S01]  /*17710*/  MUFU.EX2 R105, R75 ;  /* 0x0000004b00697308 */ /* 0x000e620000000800 */
        /* <DEDUP_REMOVED lines=11> */
[-C--:B------:R-:W-:Y:S01]  /*177d0*/  HMMA.16816.F32 R4, R76, R84.reuse, R4 ;  /* 0x000000544c04723c */ /* 0x080fe20000001804 */
[----:B------:R-:W-:Y:S02]  /*177e0*/  MUFU.EX2 R104, R104 ;  /* 0x0000006800687308 */ /* 0x000fe40000000800 */
[----:B------:R-:W-:Y:S02]  /*177f0*/  MOV R215, R176 ;  /* 0x000000b000d77202 */ /* 0x000fe40000000f00 */
[----:B-1----:R-:W-:Y:S01]  /*17800*/  F2FP.F16.F32.PACK_AB R199, R105, R106 ;  /* 0x0000006a69c7723e */ /* 0x002fe200000000ff */
[C---:B------:R-:W-:Y:S05]  /*17810*/  HMMA.16816.F32 R8, R80.reuse, R84, R8 ;  /* 0x000000545008723c */ /* 0x040fea0000001808 */
[----:B------:R-:W1:Y:S01]  /*17820*/  MUFU.EX2 R176, R119 ;  /* 0x0000007700b07308 */ /* 0x000e620000000800 */
[----:B------:R-:W-:Y:S01]  /*17830*/  FADD.FTZ R2, R215, R71 ;  /* 0x00000047d7027221 */ /* 0x000fe20000010000 */
[-C--:B------:R-:W-:Y:S08]  /*17840*/  HMMA.16816.F32 R12, R80, R86.reuse, R12 ;  /* 0x00000056500c723c */ /* 0x080ff0000000180c */
[----:B------:R4:W1:Y:S01]  /*17850*/  MUFU.EX2 R119, R100 ;  /* 0x0000006400777308 */ /* 0x0008620000000800 */
[C---:B------:R-:W-:Y:S01]  /*17860*/  HMMA.16816.F32 R16, R76.reuse, R86, R16 ;  /* 0x000000564c10723c */ /* 0x040fe20000001810 */
[----:B------:R-:W1:Y:S03]  /*17870*/  LDSM.16.MT88.4 R84, [R220+0xa000] ;  /* 0x00a00000dc54783b */ /* 0x000e660000004200 */
[----:B------:R-:W-:Y:S02]  /*17880*/  FADD.FTZ R71, R249, R2 ;  /* 0x00000002f9477221 */ /* 0x000fe40000010000 */
[-C--:B------:R-:W-:Y:S05]  /*17890*/  HMMA.16816.F32 R20, R76, R88.reuse, R20 ;  /* 0x000000584c14723c */ /* 0x080fea0000001814 */
[----:B------:R-:W-:Y:S01]  /*178a0*/  FADD.FTZ R68, R226, R71 ;  /* 0x00000047e2447221 */ /* 0x000fe20000010000 */
[C---:B------:R-:W-:Y:S01]  /*178b0*/  HMMA.16816.F32 R24, R80.reuse, R88, R24 ;  /* 0x000000585018723c */ /* 0x040fe20000001818 */
[----:B------:R1:W5:Y:S04]  /*178c0*/  LDL.LU R226, [R1+0xbc] ;  /* 0x0000bc0001e27983 */ /* 0x0003680000300800 */
[----:B----4-:R-:W-:Y:S01]  /*178d0*/  LDSM.16.MT88.4 R100, [R222+0xa000] ;  /* 0x00a00000de64783b */ /* 0x010fe20000004200 */
[-C--:B------:R-:W-:Y:S05]  /*178e0*/  HMMA.16816.F32 R28, R80, R90.reuse, R28 ;  /* 0x0000005a501c723c */ /* 0x080fea000000181c */
[----:B------:R-:W-:Y:S01]  /*178f0*/  FADD.FTZ R71, R225, R68 ;  /* 0x00000044e1477221 */ /* 0x000fe20000010000 */
[C---:B------:R-:W-:Y:S01]  /*17900*/  HMMA.16816.F32 R32, R76.reuse, R90, R32 ;  /* 0x0000005a4c20723c */ /* 0x040fe20000001820 */
[----:B------:R-:W4:Y:S04]  /*17910*/  LDSM.16.MT88.4 R88, [R223+0xa000] ;  /* 0x00a00000df58783b */ /* 0x000f280000004200 */
[----:B------:R-:W-:Y:S01]  /*17920*/  FADD.FTZ R2, R143, R0 ;  /* 0x000000008f027221 */ /* 0x000fe20000010000 */
[-C--:B--2---:R-:W-:Y:S03]  /*17930*/  HMMA.16816.F32 R36, R76, R92.reuse, R36 ;  /* 0x0000005c4c24723c */ /* 0x084fe60000001824 */
[----:B------:R2:W5:Y:S02]  /*17940*/  LDL.LU R225, [R1+0xb8] ;  /* 0x0000b80001e17983 */ /* 0x0005640000300800 */
[----:B------:R-:W-:Y:S01]  /*17950*/  FADD.FTZ R2, R144, R2 ;  /* 0x0000000290027221 */ /* 0x000fe20000010000 */
[C---:B------:R-:W-:Y:S05]  /*17960*/  HMMA.16816.F32 R40, R80.reuse, R92, R40 ;  /* 0x0000005c5028723c */ /* 0x040fea0000001828 */
[----:B------:R-:W-:Y:S01]  /*17970*/  FADD.FTZ R68, R149, R2 ;  /* 0x0000000295447221 */ /* 0x000fe20000010000 */
[-C--:B------:R-:W-:Y:S05]  /*17980*/  HMMA.16816.F32 R44, R80, R94.reuse, R44 ;  /* 0x0000005e502c723c */ /* 0x080fea000000182c */
[----:B------:R-:W-:Y:S01]  /*17990*/  FADD.FTZ R68, R198, R68 ;  /* 0x00000044c6447221 */ /* 0x000fe20000010000 */
[C---:B------:R-:W-:Y:S01]  /*179a0*/  HMMA.16816.F32 R48, R76.reuse, R94, R48 ;  /* 0x0000005e4c30723c */ /* 0x040fe20000001830 */
[----:B------:R-:W2:Y:S04]  /*179b0*/  LDSM.16.MT88.4 R92, [R221+0xa000] ;  /* 0x00a00000dd5c783b */ /* 0x000ea80000004200 */
[----:B------:R-:W-:Y:S01]  /*179c0*/  F2FP.F16.F32.PACK_AB R198, R107, R108 ;  /* 0x0000006c6bc6723e */ /* 0x000fe200000000ff */
[-C--:B---3--:R-:W-:Y:S06]  /*179d0*/  HMMA.16816.F32 R52, R76, R96.reuse, R52 ;  /* 0x000000604c34723c */ /* 0x088fec0000001834 */
[C---:B------:R-:W-:Y:S06]  /*179e0*/  HMMA.16816.F32 R56, R80.reuse, R96, R56 ;  /* 0x000000605038723c */ /* 0x040fec0000001838 */
[-C--:B------:R-:W-:Y:S05]  /*179f0*/  HMMA.16816.F32 R60, R80, R98.reuse, R60 ;  /* 0x00000062503c723c */ /* 0x080fea000000183c */
[----:B------:R-:W-:Y:S01]  /*17a00*/  FADD.FTZ R96, R142, R3 ;  /* 0x000000038e607221 */ /* 0x000fe20000010000 */
[----:B------:R-:W-:Y:S05]  /*17a10*/  HMMA.16816.F32 R64, R76, R98, R64 ;  /* 0x000000624c40723c */ /* 0x000fea0000001840 */
[----:B------:R-:W-:Y:S01]  /*17a20*/  F2FP.F16.F32.PACK_AB R80, R165, R153 ;  /* 0x00000099a550723e */ /* 0x000fe200000000ff */
[----:B------:R-:W-:Y:S01]  /*17a30*/  FADD.FTZ R0, R146, R96 ;  /* 0x0000006092007221 */ /* 0x000fe20000010000 */
[----:B------:R-:W-:Y:S01]  /*17a40*/  F2FP.F16.F32.PACK_AB R76, R206, R204 ;  /* 0x000000ccce4c723e */ /* 0x000fe200000000ff */
[----:B------:R-:W-:Y:S03]  /*17a50*/  LDSM.16.MT88.4 R96, [R222+0xa800] ;  /* 0x00a80000de60783b */ /* 0x000fe60000004200 */
[----:B------:R-:W-:Y:S01]  /*17a60*/  F2FP.F16.F32.PACK_AB R77, R166, R154 ;  /* 0x0000009aa64d723e */ /* 0x000fe200000000ff */
[----:B------:R-:W-:Y:S01]  /*17a70*/  FADD.FTZ R3, R244, R70 ;  /* 0x00000046f4037221 */ /* 0x000fe20000010000 */
[----:B------:R-:W-:Y:S01]  /*17a80*/  F2FP.F16.F32.PACK_AB R78, R191, R190 ;  /* 0x000000bebf4e723e */ /* 0x000fe200000000ff */
[----:B------:R-:W-:Y:S01]  /*17a90*/  FADD.FTZ R70, R145, R0 ;  /* 0x0000000091467221 */ /* 0x000fe20000010000 */
[----:B------:R-:W-:Y:S01]  /*17aa0*/  F2FP.F16.F32.PACK_AB R79, R205, R189 ;  /* 0x000000bdcd4f723e */ /* 0x000fe200000000ff */
[----:B------:R-:W-:Y:S01]  /*17ab0*/  FADD.FTZ R0, R224, R71 ;  /* 0x00000047e0007221 */ /* 0x000fe20000010000 */
[----:B------:R-:W-:Y:S01]  /*17ac0*/  F2FP.F16.F32.PACK_AB R81, R164, R152 ;  /* 0x00000098a451723e */ /* 0x000fe200000000ff */
[----:B------:R3:W5:Y:S01]  /*17ad0*/  LDL.LU R224, [R1+0xb4] ;  /* 0x0000b40001e07983 */ /* 0x0007620000300800 */
[----:B------:R-:W-:Y:S01]  /*17ae0*/  F2FP.F16.F32.PACK_AB R82, R187, R188 ;  /* 0x000000bcbb52723e */ /* 0x000fe200000000ff */
[----:B------:R-:W-:Y:S01]  /*17af0*/  FADD.FTZ R2, R151, R70 ;  /* 0x0000004697027221 */ /* 0x000fe20000010000 */
[----:B------:R-:W-:Y:S01]  /*17b00*/  F2FP.F16.F32.PACK_AB R83, R174, R175 ;  /* 0x000000afae53723e */ /* 0x000fe200000000ff */
[-C--:B-1----:R-:W-:Y:S03]  /*17b10*/  HMMA.16816.F32 R4, R76, R84.reuse, R4 ;  /* 0x000000544c04723c */ /* 0x082fe60000001804 */
[----:B------:R-:W-:Y:S01]  /*17b20*/  FADD.FTZ R70, R148, R2 ;  /* 0x0000000294467221 */ /* 0x000fe20000010000 */
[----:B------:R-:W-:Y:S01]  /*17b30*/  FADD.FTZ R3, R252, R3 ;  /* 0x00000003fc037221 */ /* 0x000fe20000010000 */
[----:B------:R-:W-:Y:S01]  /*17b40*/  FADD.FTZ R75, R197, R0 ;  /* 0x00000000c54b7221 */ /* 0x000fe20000010000 */
[C---:B------:R-:W-:Y:S05]  /*17b50*/  HMMA.16816.F32 R8, R80.reuse, R84, R8 ;  /* 0x000000545008723c */ /* 0x040fea0000001808 */
[----:B------:R-:W-:Y:S01]  /*17b60*/  FADD.FTZ R3, R135, R3 ;  /* 0x0000000387037221 */ /* 0x000fe20000010000 */
[-C--:B------:R-:W-:Y:S01]  /*17b70*/  HMMA.16816.F32 R12, R80, R86.reuse, R12 ;  /* 0x00000056500c723c */ /* 0x080fe2000000180c */
[----:B------:R3:W5:Y:S04]  /*17b80*/  LDL.LU R135, [R1+0xb0] ;  /* 0x0000b00001877983 */ /* 0x0007680000300800 */
[----:B------:R-:W-:Y:S01]  /*17b90*/  FADD.FTZ R71, R150, R3 ;  /* 0x0000000396477221 */ /* 0x000fe20000010000 */
[C---:B------:R-:W-:Y:S01]  /*17ba0*/  HMMA.16816.F32 R16, R76.reuse, R86, R16 ;  /* 0x000000564c10723c */ /* 0x040fe20000001810 */
[----:B------:R-:W1:Y:S04]  /*17bb0*/  LDSM.16.MT88.4 R84, [R220+0xa800] ;  /* 0x00a80000dc54783b */ /* 0x000e680000004200 */
[----:B------:R-:W-:Y:S01]  /*17bc0*/  FADD.FTZ R0, R160, R68 ;  /* 0x00000044a0007221 */ /* 0x000fe20000010000 */
[-C--:B----4-:R-:W-:Y:S03]  /*17bd0*/  HMMA.16816.F32 R20, R76, R88.reuse, R20 ;  /* 0x000000584c14723c */ /* 0x090fe60000001814 */
[----:B------:R-:W-:Y:S02]  /*17be0*/  LDSM.16.MT88.4 R148, [R220+0xb800] ;  /* 0x00b80000dc94783b */ /* 0x000fe40000004200 */
[----:B------:R-:W-:Y:S01]  /*17bf0*/  FADD.FTZ R70, R162, R70 ;  /* 0x00000046a2467221 */ /* 0x000fe20000010000 */
[C---:B------:R-:W-:Y:S05]  /*17c00*/  HMMA.16816.F32 R24, R80.reuse, R88, R24 ;  /* 0x000000585018723c */ /* 0x040fea0000001818 */
[----:B------:R-:W-:Y:S01]  /*17c10*/  FADD.FTZ R68, R161, R0 ;  /* 0x00000000a1447221 */ /* 0x000fe20000010000 */
[-C--:B------:R-:W-:Y:S05]  /*17c20*/  HMMA.16816.F32 R28, R80, R90.reuse, R28 ;  /* 0x0000005a501c723c */ /* 0x080fea000000181c */
[----:B------:R-:W-:Y:S01]  /*17c30*/  FADD.FTZ R68, R180, R68 ;  /* 0x00000044b4447221 */ /* 0x000fe20000010000 */
[C---:B------:R-:W-:Y:S01]  /*17c40*/  HMMA.16816.F32 R32, R76.reuse, R90, R32 ;  /* 0x0000005a4c20723c */ /* 0x040fe20000001820 */
[----:B------:R-:W4:Y:S04]  /*17c50*/  LDSM.16.MT88.4 R88, [R223+0xa800] ;  /* 0x00a80000df58783b */ /* 0x000f280000004200 */
[----:B------:R-:W-:Y:S01]  /*17c60*/  FADD.FTZ R2, R208, R71 ;  /* 0x00000047d0027221 */ /* 0x000fe20000010000 */
[-C--:B--2---:R-:W-:Y:S05]  /*17c70*/  HMMA.16816.F32 R36, R76, R92.reuse, R36 ;  /* 0x0000005c4c24723c */ /* 0x084fea0000001824 */
[----:B------:R-:W-:Y:S01]  /*17c80*/  FADD.FTZ R2, R163, R2 ;  /* 0x00000002a3027221 */ /* 0x000fe20000010000 */
[C---:B------:R-:W-:Y:S01]  /*17c90*/  HMMA.16816.F32 R40, R80.reuse, R92, R40 ;  /* 0x0000005c5028723c */ /* 0x040fe20000001828 */
[----:B------:R-:W-:Y:S04]  /*17ca0*/  LDSM.16.MT88.4 R160, [R223+0xb800] ;  /* 0x00b80000dfa0783b */ /* 0x000fe80000004200 */
[----:B------:R-:W-:Y:S01]  /*17cb0*/  F2FP.F16.F32.PACK_AB R197, R109, R134 ;  /* 0x000000866dc5723e */ /* 0x000fe200000000ff */
[-C--:B------:R-:W-:Y:S05]  /*17cc0*/  HMMA.16816.F32 R44, R80, R94.reuse, R44 ;  /* 0x0000005e502c723c */ /* 0x080fea000000182c */
[----:B------:R-:W-:Y:S01]  /*17cd0*/  FADD.FTZ R0, R195, R70 ;  /* 0x00000046c3007221 */ /* 0x000fe20000010000 */
[C---:B------:R-:W-:Y:S01]  /*17ce0*/  HMMA.16816.F32 R48, R76.reuse, R94, R48 ;  /* 0x0000005e4c30723c */ /* 0x040fe20000001830 */
[----:B------:R-:W2:Y:S04]  /*17cf0*/  LDSM.16.MT88.4 R92, [R221+0xa800] ;  /* 0x00a80000dd5c783b */ /* 0x000ea80000004200 */
[----:B------:R-:W-:Y:S01]  /*17d00*/  FADD.FTZ R70, R193, R2 ;  /* 0x00000002c1467221 */ /* 0x000fe20000010000 */
[-C--:B------:R-:W-:Y:S05]  /*17d10*/  HMMA.16816.F32 R52, R76, R100.reuse, R52 ;  /* 0x000000644c34723c */ /* 0x080fea0000001834 */
[----:B------:R-:W-:Y:S01]  /*17d20*/  FADD.FTZ R2, R183, R68 ;  /* 0x00000044b7027221 */ /* 0x000fe20000010000 */
[C---:B------:R-:W-:Y:S05]  /*17d30*/  HMMA.16816.F32 R56, R80.reuse, R100, R56 ;  /* 0x000000645038723c */ /* 0x040fea0000001838 */
[----:B------:R-:W-:Y:S01]  /*17d40*/  FADD.FTZ R71, R192, R0 ;  /* 0x00000000c0477221 */ /* 0x000fe20000010000 */
        /* <DEDUP_REMOVED lines=18> */
[-C--:B-1----:R-:W-:Y:S03]  /*17e70*/  HMMA.16816.F32 R4, R76, R84.reuse, R4 ;  /* 0x000000544c04723c */ /* 0x082fe60000001804 */
[----:B------:R-:W-:Y:S01]  /*17e80*/  F2FP.F16.F32.PACK_AB R196, R110, R114 ;  /* 0x000000726ec4723e */ /* 0x000fe200000000ff */
[----:B------:R-:W-:Y:S01]  /*17e90*/  FADD.FTZ R2, R155, R2 ;  /* 0x000000029b027221 */ /* 0x000fe20000010000 */
[----:B------:R-:W-:Y:S01]  /*17ea0*/  F2FP.F16.F32.PACK_AB R193, R112, R111 ;  /* 0x0000006f70c1723e */ /* 0x000fe200000000ff */
[C---:B------:R-:W-:Y:S06]  /*17eb0*/  HMMA.16816.F32 R8, R80.reuse, R84, R8 ;  /* 0x000000545008723c */ /* 0x040fec0000001808 */
[-C--:B------:R-:W-:Y:S06]  /*17ec0*/  HMMA.16816.F32 R12, R80, R86.reuse, R12 ;  /* 0x00000056500c723c */ /* 0x080fec000000180c */
[C---:B------:R-:W-:Y:S01]  /*17ed0*/  HMMA.16816.F32 R16, R76.reuse, R86, R16 ;  /* 0x000000564c10723c */ /* 0x040fe20000001810 */
[----:B------:R-:W1:Y:S05]  /*17ee0*/  LDSM.16.MT88.4 R84, [R220+0xb000] ;  /* 0x00b00000dc54783b */ /* 0x000e6a0000004200 */
[-C--:B----4-:R-:W-:Y:S06]  /*17ef0*/  HMMA.16816.F32 R20, R76, R88.reuse, R20 ;  /* 0x000000584c14723c */ /* 0x090fec0000001814 */
        /* <DEDUP_REMOVED lines=9> */
[-C--:B------:R-:W-:Y:S06]  /*17f90*/  HMMA.16816.F32 R52, R76, R96.reuse, R52 ;  /* 0x000000604c34723c */ /* 0x080fec0000001834 */
[C---:B------:R-:W-:Y:S01]  /*17fa0*/  HMMA.16816.F32 R56, R80.reuse, R96, R56 ;  /* 0x000000605038723c */ /* 0x040fe20000001838 */
[----:B------:R-:W-:Y:S05]  /*17fb0*/  MUFU.EX2 R97, R120 ;  /* 0x0000007800617308 */ /* 0x000fea0000000800 */
[-C--:B------:R-:W-:Y:S05]  /*17fc0*/  HMMA.16816.F32 R60, R80, R98.reuse, R60 ;  /* 0x00000062503c723c */ /* 0x080fea000000183c */
[----:B------:R-:W3:Y:S01]  /*17fd0*/  MUFU.EX2 R96, R121 ;  /* 0x0000007900607308 */ /* 0x000ee20000000800 */
[----:B------:R-:W-:Y:S05]  /*17fe0*/  HMMA.16816.F32 R64, R76, R98, R64 ;  /* 0x000000624c40723c */ /* 0x000fea0000001840 */
        /* <DEDUP_REMOVED lines=8> */
[-C--:B-1----:R-:W-:Y:S03]  /*18070*/  HMMA.16816.F32 R4, R76, R84.reuse, R4 ;  /* 0x000000544c04723c */ /* 0x082fe60000001804 */
[----:B---3--:R-:W-:Y:S03]  /*18080*/  F2FP.F16.F32.PACK_AB R192, R96, R97 ;  /* 0x0000006160c0723e */ /* 0x008fe600000000ff */
[C---:B------:R-:W-:Y:S01]  /*18090*/  HMMA.16816.F32 R8, R80.reuse, R84, R8 ;  /* 0x000000545008723c */ /* 0x040fe20000001808 */
[----:B------:R-:W-:Y:S05]  /*180a0*/  MUFU.EX2 R85, R125 ;  /* 0x0000007d00557308 */ /* 0x000fea0000000800 */
[-C--:B------:R-:W-:Y:S05]  /*180b0*/  HMMA.16816.F32 R12, R80, R86.reuse, R12 ;  /* 0x00000056500c723c */ /* 0x080fea000000180c */
[----:B------:R-:W1:Y:S01]  /*180c0*/  MUFU.EX2 R84, R113 ;  /* 0x0000007100547308 */ /* 0x000e620000000800 */
[C---:B------:R-:W-:Y:S09]  /*180d0*/  HMMA.16816.F32 R16, R76.reuse, R86, R16 ;  /* 0x000000564c10723c */ /* 0x040ff20000001810 */
[----:B------:R-:W3:Y:S01]  /*180e0*/  MUFU.EX2 R86, R124 ;  /* 0x0000007c00567308 */ /* 0x000ee20000000800 */
[-C--:B----4-:R-:W-:Y:S06]  /*180f0*/  HMMA.16816.F32 R20, R76, R88.reuse, R20 ;  /* 0x000000584c14723c */ /* 0x090fec0000001814 */
[C---:B------:R-:W-:Y:S05]  /*18100*/  HMMA.16816.F32 R24, R80.reuse, R88, R24 ;  /* 0x000000585018723c */ /* 0x040fea0000001818 */
[----:B-1----:R-:W-:Y:S01]  /*18110*/  F2FP.F16.F32.PACK_AB R195, R104, R84 ;  /* 0x0000005468c3723e */ /* 0x002fe200000000ff */
[-C--:B------:R-:W-:Y:S05]  /*18120*/  HMMA.16816.F32 R28, R80, R90.reuse, R28 ;  /* 0x0000005a501c723c */ /* 0x080fea000000181c */
[----:B---3--:R-:W-:Y:S01]  /*18130*/  F2FP.F16.F32.PACK_AB R194, R85, R86 ;  /* 0x0000005655c2723e */ /* 0x008fe200000000ff */
[C---:B------:R-:W-:Y:S06]  /*18140*/  HMMA.16816.F32 R32, R76.reuse, R90, R32 ;  /* 0x0000005a4c20723c */ /* 0x040fec0000001820 */
[-C--:B--2---:R-:W-:Y:S06]  /*18150*/  HMMA.16816.F32 R36, R76, R92.reuse, R36 ;  /* 0x0000005c4c24723c */ /* 0x084fec0000001824 */
[C---:B------:R-:W-:Y:S06]  /*18160*/  HMMA.16816.F32 R40, R80.reuse, R92, R40 ;  /* 0x0000005c5028723c */ /* 0x040fec0000001828 */
[-C--:B------:R-:W-:Y:S06]  /*18170*/  HMMA.16816.F32 R44, R80, R94.reuse, R44 ;  /* 0x0000005e502c723c */ /* 0x080fec000000182c */
[C---:B------:R-:W-:Y:S06]  /*18180*/  HMMA.16816.F32 R48, R76.reuse, R94, R48 ;  /* 0x0000005e4c30723c */ /* 0x040fec0000001830 */
[-C--:B------:R-:W-:Y:S06]  /*18190*/  HMMA.16816.F32 R52, R76, R100.reuse, R52 ;  /* 0x000000644c34723c */ /* 0x080fec0000001834 */
[C---:B------:R-:W-:Y:S06]  /*181a0*/  HMMA.16816.F32 R56, R80.reuse, R100, R56 ;  /* 0x000000645038723c */ /* 0x040fec0000001838 */
[-C--:B------:R-:W-:Y:S06]  /*181b0*/  HMMA.16816.F32 R60, R80, R102.reuse, R60 ;  /* 0x00000066503c723c */ /* 0x080fec000000183c */
[----:B------:R-:W-:Y:S06]  /*181c0*/  HMMA.16816.F32 R64, R76, R102, R64 ;  /* 0x000000664c40723c */ /* 0x000fec0000001840 */
[-C--:B------:R-:W-:Y:S06]  /*181d0*/  HMMA.16816.F32 R140, R196, R148.reuse, R4 ;  /* 0x00000094c48c723c */ /* 0x080fec0000001804 */
[C---:B------:R-:W-:Y:S05]  /*181e0*/  HMMA.16816.F32 R136, R192.reuse, R148, R8 ;  /* 0x00000094c088723c */ /* 0x040fea0000001808 */
[----:B------:R-:W-:Y:S01]  /*181f0*/  FADD.FTZ R4, R182, R3 ;  /* 0x00000003b6047221 */ /* 0x000fe20000010000 */
[-C--:B------:R-:W-:Y:S01]  /*18200*/  HMMA.16816.F32 R144, R192, R150.reuse, R12 ;  /* 0x00000096c090723c */ /* 0x080fe2000000180c */
[----:B------:R-:W1:Y:S04]  /*18210*/  LDSM.16.MT88.4 R180, [R221+0xb800] ;  /* 0x00b80000ddb4783b */ /* 0x000e680000004200 */
[----:B------:R-:W-:Y:S01]  /*18220*/  FADD.FTZ R3, R159, R71 ;  /* 0x000000479f037221 */ /* 0x000fe20000010000 */
[C---:B------:R-:W-:Y:S05]  /*18230*/  HMMA.16816.F32 R148, R196.reuse, R150, R16 ;  /* 0x00000096c494723c */ /* 0x040fea0000001810 */
        /* <DEDUP_REMOVED lines=14> */
[----:B------:R-:W2:Y:S01]  /*18320*/  LDSM.16.MT88.4 R4, [R222+0xb800] ;  /* 0x00b80000de04783b */ /* 0x000ea20000004200 */
        /* <DEDUP_REMOVED lines=18> */
[-C--:B-1----:R-:W-:Y:S03]  /*18450*/  HMMA.16816.F32 R172, R196, R180.reuse, R36 ;  /* 0x000000b4c4ac723c */ /* 0x082fe60000001824 */
        /* <DEDUP_REMOVED lines=33> */
[----:B------:R-:W-:Y:S03]  /*18670*/  MOV R132, R73 ;  /* 0x0000004900847202 */ /* 0x000fe60000000f00 */
        /* <DEDUP_REMOVED lines=8> */
[----:B------:R-:W-:Y:S02]  /*18700*/  MOV R134, R69 ;  /* 0x0000004500867202 */ /* 0x000fe40000000f00 */
        /* <DEDUP_REMOVED lines=16> */
[----:B-1----:R-:W-:Y:S01]  /*18810*/  MOV R3, R74 ;  /* 0x0000004a00037202 */ /* 0x002fe20000000f00 */
[----:B------:R-:W-:Y:S06]  /*18820*/  @P0 BRA `(.L_x_118) ;  /* 0xffffffa000b80947 */ /* 0x000fec000383ffff */
.L_x_117:
[----:B-----5:R-:W2:Y:S04]  /*18830*/  LDL.LU R8, [R1+0x60] ;  /* 0x0000600001087983 */ /* 0x020ea80000300800 */
        /* <DEDUP_REMOVED lines=84> */
.L_x_121:
        /* <DEDUP_REMOVED lines=24> */
.L_x_122:
[----:B------:R-:W-:Y:S01]  /*18f00*/  ISETP.NE.AND P1, PT, RZ, UR8, PT ;  /* 0x00000008ff007c0c */ /* 0x000fe2000bf25270 */
[----:B--2---:R-:W-:Y:S01]  /*18f10*/  @P3 FFMA.FTZ R46, R74, R5, R0 ;  /* 0x000000054a2e3223 */ /* 0x004fe20000010000 */
        /* <DEDUP_REMOVED lines=73> */
[----:B------:R-:W4:Y:S01]  /*193b0*/  S2UR UR6, SR_CTAID.X ;  /* 0x00000000000679c3 */ /* 0x000f220000002500 */
        /* <DEDUP_REMOVED lines=18> */
[----:B-----5:R-:W-:Y:S01]  /*194e0*/  IMAD.IADD R3, R0, 0x1, R37 ;  /* 0x0000000100037824 */ /* 0x020fe200078e0225 */
[----:B------:R-:W-:-:S02]  /*194f0*/  F2FP.F16.F32.PACK_AB R18, R18, R180 ;  /* 0x000000b41212723e */ /* 0x000fc400000000ff */
[----:B------:R-:W-:Y:S02]  /*19500*/  F2FP.F16.F32.PACK_AB R17, R17, R182 ;  /* 0x000000b61111723e */ /* 0x000fe400000000ff */
[----:B----4-:R-:W-:Y:S02]  /*19510*/  IADD3 R2, R21, R37, RZ ;  /* 0x0000002515027210 */ /* 0x010fe40007ffe0ff */
        /* <DEDUP_REMOVED lines=29> */
[----:B-----5:R-:W5:Y:S02]  /*196f0*/  @P1 LDC.64 R8, c[0x0][0x2c0] ;  /* 0x0000b000ff081b82 */ /* 0x020f640000000a00 */
[----:B------:R-:W-:Y:S04]  /*19700*/  STS [R22+0x400], R23 ;  /* 0x0004001716007388 */ /* 0x000fe80000000800 */
[----:B------:R-:W-:Y:S04]  /*19710*/  STS [R0], R18 ;  /* 0x0000001200007388 */ /* 0x000fe80000000800 */
[----:B------:R-:W-:Y:S01]  /*19720*/  STS [R0+0x400], R17 ;  /* 0x0004001100007388 */ /* 0x000fe20000000800 */
[----:B---3--:R-:W-:Y:S01]  /*19730*/  IMAD.IADD R2, R37, 0x1, R22 ;  /* 0x0000000125027824 */ /* 0x008fe200078e0216 */
[----:B------:R-:W-:-:S02]  /*19740*/  SHF.R.S32.HI R14, RZ, 0x3, R45 ;  /* 0x00000003ff0e7819 */ /* 0x000fc4000001142d */
[----:B------:R3:W-:Y:S04]  /*19750*/  STS [R22+0x2000], R20 ;  /* 0x0020001416007388 */ /* 0x0007e80000000800 */
[----:B------:R1:W-:Y:S01]  /*19760*/  STS [R22+0x2400], R19 ;  /* 0x0024001316007388 */ /* 0x0003e20000000800 */
[----:B--2---:R-:W-:-:S03]  /*19770*/  IADD3 R3, R37, R0, RZ ;  /* 0x0000000025037210 */ /* 0x004fc60007ffe0ff */
[----:B------:R-:W-:Y:S04]  /*19780*/  STS [R0+0x2000], R34 ;  /* 0x0020002200007388 */ /* 0x000fe80000000800 */
[----:B------:R2:W-:Y:S04]  /*19790*/  STS [R0+0x2400], R33 ;  /* 0x0024002100007388 */ /* 0x0005e80000000800 */
[----:B------:R-:W-:Y:S04]  /*197a0*/  STS [R2], R32 ;  /* 0x0000002002007388 */ /* 0x000fe80000000800 */
[----:B------:R-:W-:Y:S04]  /*197b0*/  STS [R2+0x400], R31 ;  /* 0x0004001f02007388 */ /* 0x000fe80000000800 */
[----:B------:R-:W-:Y:S01]  /*197c0*/  STS [R3], R28 ;  /* 0x0000001c03007388 */ /* 0x000fe20000000800 */
[----:B---3--:R-:W-:-:S03]  /*197d0*/  IMAD.MOV.U32 R20, RZ, RZ, 0x7f800000 ;  /* 0x7f800000ff147424 */ /* 0x008fc600078e00ff */
[----:B------:R-:W-:Y:S01]  /*197e0*/  STS [R4], R27 ;  /* 0x0000001b04007388 */ /* 0x000fe20000000800 */
[----:B-1----:R-:W-:-:S03]  /*197f0*/  MOV R19, 0x7f800000 ;  /* 0x7f80000000137802 */ /* 0x002fc60000000f00 */
[----:B------:R-:W-:Y:S04]  /*19800*/  STS [R2+0x2000], R30 ;  /* 0x0020001e02007388 */ /* 0x000fe80000000800 */
[----:B------:R5:W-:Y:S01]  /*19810*/  STS [R2+0x2400], R29 ;  /* 0x0024001d02007388 */ /* 0x000be20000000800 */
[----:B--2---:R-:W-:Y:S01]  /*19820*/  @P1 MOV R0, 0x1 ;  /* 0x0000000100001802 */ /* 0x004fe20000000f00 */
[----:B------:R-:W-:Y:S02]  /*19830*/  @!P1 IMAD R0, R16, R7, RZ ;  /* 0x0000000710009224 */ /* 0x000fe400078e02ff */
[----:B------:R1:W-:Y:S01]  /*19840*/  STS [R3+0x2000], R35 ;  /* 0x0020002303007388 */ /* 0x0003e20000000800 */
[----:B------:R-:W2:Y:S03]  /*19850*/  @P6 MUFU.LG2 R7, R44 ;  /* 0x0000002c00076308 */ /* 0x000ea60000000c00 */
[----:B------:R3:W-:Y:S01]  /*19860*/  STS [R4+0x2000], R36 ;  /* 0x0020002404007388 */ /* 0x0007e20000000800 */
[----:B------:R-:W-:Y:S06]  /*19870*/  BAR.SYNC.DEFER_BLOCKING 0x0 ;  /* 0x0000000000007b1d */ /* 0x000fec0000010000 */
[----:B------:R-:W4:Y:S01]  /*19880*/  S2R R11, SR_CTAID.Y ;  /* 0x00000000000b7919 */ /* 0x000f220000002600 */
[----:B------:R-:W4:Y:S01]  /*19890*/  S2R R23, SR_CTAID.Z ;  /* 0x0000000000177919 */ /* 0x000f220000002700 */
[----:B-----5:R-:W-:Y:S01]  /*198a0*/  @P1 IMAD R2, R9, R8, RZ ;  /* 0x0000000809021224 */ /* 0x020fe200078e02ff */
[----:B------:R-:W-:Y:S01]  /*198b0*/  @!P1 MOV R2, R16 ;  /* 0x0000001000029202 */ /* 0x000fe20000000f00 */
[----:B------:R-:W5:Y:S01]  /*198c0*/  @P4 LDC R8, c[0x0][0x2e8] ;  /* 0x0000ba00ff084b82 */ /* 0x000f620000000800 */
[C---:B------:R-:W-:Y:S01]  /*198d0*/  IADD3 R9, R14.reuse, 0x30, RZ ;  /* 0x000000300e097810 */ /* 0x040fe20007ffe0ff */
[----:B-1----:R-:W-:Y:S01]  /*198e0*/  VIADD R3, R14, 0x10 ;  /* 0x000000100e037836 */ /* 0x002fe20000000000 */
[----:B------:R-:W-:-:S02]  /*198f0*/  SHF.L.U32 R16, R47, 0x3, RZ ;  /* 0x000000032f107819 */ /* 0x000fc400000006ff */
[----:B------:R-:W-:Y:S01]  /*19900*/  ISETP.GE.AND P1, PT, R9, UR5, PT ;  /* 0x0000000509007c0c */ /* 0x000fe2000bf26270 */
[----:B---3--:R-:W1:Y:S01]  /*19910*/  @P4 MUFU.LG2 R4, R43 ;  /* 0x0000002b00044308 */ /* 0x008e620000000c00 */
[----:B------:R-:W-:Y:S01]  /*19920*/  ISETP.GE.AND P3, PT, R3, UR5, PT ;  /* 0x0000000503007c0c */ /* 0x000fe2000bf66270 */
[----:B------:R-:W-:Y:S01]  /*19930*/  @P0 FMUL.FTZ R3, R5, 0.69314718246459960938 ;  /* 0x3f31721805030820 */ /* 0x000fe20000410000 */
[----:B------:R3:W3:Y:S01]  /*19940*/  LDS.128 R24, [R238+0x3800] ;  /* 0x00380000ee187984 */ /* 0x0006e20000000c00 */
[----:B--2---:R-:W-:Y:S02]  /*19950*/  @P6 FMUL.FTZ R5, R7, 0.69314718246459960938 ;  /* 0x3f31721807056820 */ /* 0x004fe40000410000 */
[----:B----4-:R-:W-:Y:S01]  /*19960*/  @P0 FFMA.FTZ R21, R73, R10, R3 ;  /* 0x0000000a49150223 */ /* 0x010fe20000010003 */
[----:B------:R-:W-:Y:S02]  /*19970*/  IMAD R3, R6, UR6, RZ ;  /* 0x0000000606037c24 */ /* 0x000fe4000f8e02ff */
[----:B------:R-:W-:-:S03]  /*19980*/  @P6 FFMA.FTZ R20, R69, R12, R5 ;  /* 0x0000000c45146223 */ /* 0x000fc60000010005 */
[----:B------:R-:W-:Y:S01]  /*19990*/  SHF.L.U32 R3, R3, 0x7, RZ ;  /* 0x0000000703037819 */ /* 0x000fe200000006ff */
[----:B-1----:R-:W-:Y:S01]  /*199a0*/  @P4 FMUL.FTZ R4, R4, 0.69314718246459960938 ;  /* 0x3f31721804044820 */ /* 0x002fe20000410000 */
[----:B------:R-:W-:-:S03]  /*199b0*/  IMAD R0, R11, R0, RZ ;  /* 0x000000000b007224 */ /* 0x000fc600078e02ff */
[----:B-----5:R-:W-:Y:S01]  /*199c0*/  @P4 FFMA.FTZ R19, R72, R8, R4 ;  /* 0x0000000848134223 */ /* 0x020fe20000010004 */
        /* <DEDUP_REMOVED lines=10> */
[----:B---3--:R-:W-:Y:S06]  /*19a70*/  @P5 BRA `(.L_x_124) ;  /* 0x0000000000b85947 */ /* 0x008fec0003800000 */
        /* <DEDUP_REMOVED lines=46> */
.L_x_124:
[----:B------:R-:W-:Y:S05]  /*19d60*/  BSYNC B0 ;  /* 0x0000000000007941 */ /* 0x000fea0003800000 */
.L_x_123:
        /* <DEDUP_REMOVED lines=29> */
.L_x_126:
[----:B------:R-:W-:Y:S05]  /*19f40*/  BSYNC B0 ;  /* 0x0000000000007941 */ /* 0x000fea0003800000 */
.L_x_125:
        /* <DEDUP_REMOVED lines=17> */
.L_x_128:
[----:B------:R-:W-:Y:S05]  /*1a060*/  BSYNC B0 ;  /* 0x0000000000007941 */ /* 0x000fea0003800000 */
.L_x_127:
        /* <DEDUP_REMOVED lines=16> */
.L_x_130:
[----:B------:R-:W-:Y:S05]  /*1a170*/  BSYNC B0 ;  /* 0x0000000000007941 */ /* 0x000fea0003800000 */
.L_x_129:
        /* <DEDUP_REMOVED lines=16> */
.L_x_132:
[----:B------:R-:W-:Y:S05]  /*1a280*/  BSYNC B0 ;  /* 0x0000000000007941 */ /* 0x000fea0003800000 */
.L_x_131:
        /* <DEDUP_REMOVED lines=16> */
.L_x_134:
[----:B------:R-:W-:Y:S05]  /*1a390*/  BSYNC B0 ;  /* 0x0000000000007941 */ /* 0x000fea0003800000 */
.L_x_133:
        /* <DEDUP_REMOVED lines=16> */
.L_x_136:
[----:B------:R-:W-:Y:S05]  /*1a4a0*/  BSYNC B0 ;  /* 0x0000000000007941 */ /* 0x000fea0003800000 */
.L_x_135:
        /* <DEDUP_REMOVED lines=16> */
.L_x_138:
[----:B------:R-:W-:Y:S05]  /*1a5b0*/  BSYNC B0 ;  /* 0x0000000000007941 */ /* 0x000fea0003800000 */
.L_x_137:
        /* <DEDUP_REMOVED lines=15> */
.L_x_110:
        /* <DEDUP_REMOVED lines=85> */
.L_x_140:
[----:B------:R-:W-:Y:S05]  /*1ac00*/  BSYNC B0 ;  /* 0x0000000000007941 */ /* 0x000fea0003800000 */
.L_x_139:
        /* <DEDUP_REMOVED lines=17> */
.L_x_142:
[----:B------:R-:W-:Y:S05]  /*1ad20*/  BSYNC B0 ;  /* 0x0000000000007941 */ /* 0x000fea0003800000 */
.L_x_141:
        /* <DEDUP_REMOVED lines=17> */
.L_x_144:
[----:B------:R-:W-:Y:S05]  /*1ae40*/  BSYNC B0 ;  /* 0x0000000000007941 */ /* 0x000fea0003800000 */
.L_x_143:
        /* <DEDUP_REMOVED lines=16> */
.L_x_146:
[----:B------:R-:W-:Y:S05]  /*1af50*/  BSYNC B0 ;  /* 0x0000000000007941 */ /* 0x000fea0003800000 */
.L_x_145:
        /* <DEDUP_REMOVED lines=16> */
.L_x_148:
[----:B------:R-:W-:Y:S05]  /*1b060*/  BSYNC B0 ;  /* 0x0000000000007941 */ /* 0x000fea0003800000 */
.L_x_147:
        /* <DEDUP_REMOVED lines=16> */
.L_x_150:
[----:B------:R-:W-:Y:S05]  /*1b170*/  BSYNC B0 ;  /* 0x0000000000007941 */ /* 0x000fea0003800000 */
.L_x_149:
        /* <DEDUP_REMOVED lines=15> */
.L_x_152:
[----:B------:R-:W-:Y:S05]  /*1b270*/  BSYNC B0 ;  /* 0x0000000000007941 */ /* 0x000fea0003800000 */
.L_x_151:
        /* <DEDUP_REMOVED lines=14> */
.L_x_154:
[----:B------:R-:W-:Y:S05]  /*1b360*/  BSYNC B0 ;  /* 0x0000000000007941 */ /* 0x000fea0003800000 */
.L_x_153:
        /* <DEDUP_REMOVED lines=10> */
.L_x_156:
[----:B------:R-:W-:Y:S05]  /*1b410*/  BSYNC B0 ;  /* 0x0000000000007941 */ /* 0x000fea0003800000 */
.L_x_155:
        /* <DEDUP_REMOVED lines=15> */
.L_x_158:
[----:B------:R-:W-:Y:S05]  /*1b510*/  BSYNC B0 ;  /* 0x0000000000007941 */ /* 0x000fea0003800000 */
.L_x_157:
        /* <DEDUP_REMOVED lines=10> */
.L_x_160:
[----:B------:R-:W-:Y:S05]  /*1b5c0*/  BSYNC B0 ;  /* 0x0000000000007941 */ /* 0x000fea0003800000 */
.L_x_159:
        /* <DEDUP_REMOVED lines=10> */
.L_x_162:
[----:B------:R-:W-:Y:S05]  /*1b670*/  BSYNC B0 ;  /* 0x0000000000007941 */ /* 0x000fea0003800000 */
.L_x_161:
        /* <DEDUP_REMOVED lines=10> */
.L_x_164:
[----:B------:R-:W-:Y:S05]  /*1b720*/  BSYNC B0 ;  /* 0x0000000000007941 */ /* 0x000fea0003800000 */
.L_x_163:
        /* <DEDUP_REMOVED lines=10> */
.L_x_166:
[----:B------:R-:W-:Y:S05]  /*1b7d0*/  BSYNC B0 ;  /* 0x0000000000007941 */ /* 0x000fea0003800000 */
.L_x_165:
        /* <DEDUP_REMOVED lines=10> */
.L_x_168:
[----:B------:R-:W-:Y:S05]  /*1b880*/  BSYNC B0 ;  /* 0x0000000000007941 */ /* 0x000fea0003800000 */
.L_x_167:
        /* <DEDUP_REMOVED lines=10> */
.L_x_169:
        /* <DEDUP_REMOVED lines=13> */
.L_x_1418:


//--------------------- .text._ZN5flash16flash_fwd_kernelI23Flash_fwd_kernel_traitsILi64ELi128ELi128ELi4ELb0ELb0EN7cutlass6half_tE19Flash_kernel_traitsILi64ELi128ELi128ELi4ES3_EELb0ELb1ELb0ELb0ELb0ELb0ELb0ELb0EEEvNS_16Flash_fwd_paramsE --------------------------
	.section	.text._ZN5flash16flash_fwd_kernelI23Flash_fwd_kernel_traitsILi64ELi128ELi128ELi4ELb0ELb0EN7cutlass6half_tE19Flash_kernel_traitsILi64ELi128ELi128ELi4ES3_EELb0ELb1ELb0ELb0ELb0ELb0ELb0ELb0EEEvNS_16Flash_fwd_paramsE,"ax",@progbits
	.align	128
        .global         _ZN5flash16flash_fwd_kernelI23Flash_fwd_kernel_traitsILi64ELi128ELi128ELi4ELb0ELb0EN7cutlass6half_tE19Flash_kernel_traitsILi64ELi128ELi128ELi4ES3_EELb0ELb1ELb0ELb0ELb0ELb0ELb0ELb0EEEvNS_16Flash_fwd_paramsE
        .type           _ZN5flash16flash_fwd_kernelI23Flash_fwd_kernel_traitsILi64ELi128ELi128ELi4ELb0ELb0EN7cutlass6half_tE19Flash_kernel_traitsILi64ELi128ELi128ELi4ES3_EELb0ELb1ELb0ELb0ELb0ELb0ELb0ELb0EEEvNS_16Flash_fwd_paramsE,@function
        .size           _ZN5flash16flash_fwd_kernelI23Flash_fwd_kernel_traitsILi64ELi128ELi128ELi4ELb0ELb0EN7cutlass6half_tE19Flash_kernel_traitsILi64ELi128ELi128ELi4ES3_EELb0ELb1ELb0ELb0ELb0ELb0ELb0ELb0EEEvNS_16Flash_fwd_paramsE,(.L_x_1419 - _ZN5flash16flash_fwd_kernelI23Flash_fwd_kernel_traitsILi64ELi128ELi128ELi4ELb0ELb0EN7cutlass6half_tE19Flash_kernel_traitsILi64ELi128ELi128ELi4ES3_EELb0ELb1ELb0ELb0ELb0ELb0ELb0ELb0EEEvNS_16Flash_fwd_paramsE)
        .other          _ZN5flash16flash_fwd_kernelI23Flash_fwd_kernel_traitsILi64ELi128ELi128ELi4ELb0ELb0EN7cutlass6half_tE19Flash_kernel_traitsILi64ELi128ELi128ELi4ES3_EELb0ELb1ELb0ELb0ELb0ELb0ELb0ELb0EEEvNS_16Flash_fwd_paramsE,@"STO_CUDA_ENTRY STV_DEFAULT"
_ZN5flash16flash_fwd_kernelI23Flash_fwd_kernel_traitsILi64ELi128ELi128ELi4ELb0ELb0EN7cutlass6half_tE19Flash_kernel_traitsILi64ELi128ELi128ELi4ES3_EELb0ELb1ELb0ELb0ELb0ELb0ELb0ELb0EEEvNS_16Flash_fwd_paramsE:
.text._ZN5flash16flash_fwd_kernelI23Flash_fwd_kernel_traitsILi64ELi128ELi128ELi4ELb0ELb0EN7cutlass6half_tE19Flash_kernel_traitsILi64ELi128ELi128ELi4ES3_EELb0ELb1ELb0ELb0ELb0ELb0ELb0ELb0EEEvNS_16Flash_fwd_paramsE:
        /* <DEDUP_REMOVED lines=55> */
.L_x_170:
[----:B------:R-:W-:-:S05]  /*0370*/  ULDC UR6, c[0x0][0x2c8] ;  /* 0x0000b20000067ab9 */ /* 0x000fca0000000800 */
.L_x_171:
        /* <DEDUP_REMOVED lines=38> */
[----:B------:R-:W2:Y:S01]  /*05e0*/  S2R R4, SR_CTAID.Z ;  /* 0x0000000000047919 */ /* 0x000ea20000002700 */
[----:B------:R-:W-:Y:S01]  /*05f0*/  UISETP.NE.AND UP1, UPT, UR16, -0x1, UPT ;  /* 0xffffffff1000788c */ /* 0x000fe2000bf25270 */
[----:B------:R-:W-:Y:S01]  /*0600*/  SHF.R.S32.HI R26, RZ, 0x1f, R98 ;  /* 0x0000001fff1a7819 */ /* 0x000fe20000011462 */
[----:B------:R-:W-:Y:S02]  /*0610*/  UISETP.NE.AND UP0, UPT, UR11, -0x1, UPT ;  /* 0xffffffff0b00788c */ /* 0x000fe4000bf05270 */
[----:B------:R-:W-:Y:S01]  /*0620*/  UIADD3 UR19, UR23, -0x1, URZ ;  /* 0xffffffff17137890 */ /* 0x000fe2000fffe03f */
[----:B------:R-:W-:-:S03]  /*0630*/  LEA.HI R5, R26, R98, RZ, 0x6 ;  /* 0x000000621a057211 */ /* 0x000fc600078f30ff */
[----:B------:R-:W-:Y:S01]  /*0640*/  PLOP3.LUT P0, PT, PT, PT, UP0, 0x80, 0x0 ;  /* 0x000000000000781c */ /* 0x000fe20003f0f008 */
[----:B------:R-:W-:Y:S02]  /*0650*/  UIMAD UR28, UR19, -0x80, UR27 ;  /* 0xffffff80131c78a4 */ /* 0x000fe4000f8e021b */
[----:B------:R-:W-:Y:S01]  /*0660*/  @UP1 ULDC.64 UR4, c[0x0][0x240] ;  /* 0x0000900000041ab9 */ /* 0x000fe20000000a00 */
[----:B------:R-:W-:Y:S01]  /*0670*/  @!UP1 ULDC.64 UR6, c[0x0][0x228] ;  /* 0x00008a0000069ab9 */ /* 0x000fe20000000a00 */
[----:B------:R-:W-:Y:S02]  /*0680*/  @UP1 UIMAD.WIDE.U32 UR34, UR16, UR4, URZ ;  /* 0x00000004102212a5 */ /* 0x000fe4000f8e003f */
[----:B------:R-:W-:Y:S02]  /*0690*/  @UP0 UIADD3 UR12, UR10, UR11, URZ ;  /* 0x0000000b0a0c0290 */ /* 0x000fe4000fffe03f */
[----:B------:R-:W-:Y:S02]  /*06a0*/  @UP1 UIMAD UR4, UR16, UR5, UR35 ;  /* 0x00000005100412a4 */ /* 0x000fe4000f8e0223 */
[----:B------:R-:W-:Y:S01]  /*06b0*/  @!UP1 USHF.R.S32.HI UR5, URZ, 0x1f, UR30 ;  /* 0x0000001f3f059899 */ /* 0x000fe2000801141e */
[----:B------:R-:W-:Y:S01]  /*06c0*/  @UP0 ULDC.64 UR8, c[0x0][0x248] ;  /* 0x0000920000080ab9 */ /* 0x000fe20000000a00 */
[----:B-1----:R-:W-:-:S02]  /*06d0*/  IABS R0, R24 ;  /* 0x0000001800007213 */ /* 0x002fc40000000000 */
[----:B------:R-:W-:Y:S02]  /*06e0*/  @!UP1 UIMAD UR5, UR5, UR6, URZ ;  /* 0x00000006050592a4 */ /* 0x000fe4000f8e023f */
[----:B------:R-:W-:Y:S01]  /*06f0*/  @!UP1 UIMAD.WIDE.U32 UR32, UR30, UR6, URZ ;  /* 0x000000061e2092a5 */ /* 0x000fe2000f8e003f */
[----:B------:R-:W-:Y:S01]  /*0700*/  IMAD.MOV.U32 R21, RZ, RZ, R0 ;  /* 0x000000ffff157224 */ /* 0x000fe200078e0000 */
[----:B------:R-:W-:Y:S02]  /*0710*/  @UP0 UIMAD.WIDE.U32 UR36, UR12, UR8, URZ ;  /* 0x000000080c2402a5 */ /* 0x000fe4000f8e003f */
[----:B------:R-:W-:Y:S01]  /*0720*/  @!UP1 UIMAD UR7, UR30, UR7, UR5 ;  /* 0x000000071e0792a4 */ /* 0x000fe2000f8e0205 */
[----:B------:R-:W1:Y:S01]  /*0730*/  I2F.RP R2, R21 ;  /* 0x0000001500027306 */ /* 0x000e620000209400 */
[----:B--2---:R-:W-:Y:S01]  /*0740*/  IABS R4, R4 ;  /* 0x0000000400047213 */ /* 0x004fe20000000000 */
[----:B------:R-:W-:Y:S01]  /*0750*/  @UP0 UIMAD UR12, UR12, UR9, URZ ;  /* 0x000000090c0c02a4 */ /* 0x000fe2000f8e023f */
[----:B------:R-:W-:Y:S01]  /*0760*/  @UP1 UMOV UR26, UR34 ;  /* 0x00000022001a1c82 */ /* 0x000fe20008000000 */
[----:B------:R-:W-:-:S02]  /*0770*/  UIADD3 UR5, -UR15, UR18, URZ ;  /* 0x000000120f057290 */ /* 0x000fc4000fffe13f */
[----:B------:R-:W-:Y:S01]  /*0780*/  @UP0 UIADD3 UR12, UR37, UR12, URZ ;  /* 0x0000000c250c0290 */ /* 0x000fe2000fffe03f */
[----:B------:R-:W-:Y:S01]  /*0790*/  @UP0 UMOV UR20, UR36 ;  /* 0x0000002400140c82 */ /* 0x000fe20008000000 */
[----:B------:R-:W-:Y:S01]  /*07a0*/  @!UP1 UIADD3 UR4, UR33, UR7, URZ ;  /* 0x0000000721049290 */ /* 0x000fe2000fffe03f */
[----:B------:R-:W-:Y:S01]  /*07b0*/  @!UP1 UMOV UR26, UR32 ;  /* 0x00000020001a9c82 */ /* 0x000fe20008000000 */
[----:B-1----:R-:W1:Y:S02]  /*07c0*/  MUFU.RCP R2, R2 ;  /* 0x0000000200027308 */ /* 0x002e640000001000 */
[----:B-1----:R-:W-:-:S06]  /*07d0*/  VIADD R2, R2, 0xffffffe ;  /* 0x0ffffffe02027836 */ /* 0x002fcc0000000000 */
[----:B------:R-:W1:Y:S02]  /*07e0*/  F2I.FTZ.U32.TRUNC.NTZ R3, R2 ;  /* 0x0000000200037305 */ /* 0x000e64000021f000 */
[----:B-1----:R-:W-:Y:S01]  /*07f0*/  IADD3 R0, RZ, -R3, RZ ;  /* 0x80000003ff007210 */ /* 0x002fe20007ffe0ff */
[----:B------:R-:W-:-:S04]  /*0800*/  IMAD.MOV.U32 R2, RZ, RZ, RZ ;  /* 0x000000ffff027224 */ /* 0x000fc800078e00ff */
[----:B------:R-:W-:-:S04]  /*0810*/  IMAD R0, R0, R21, RZ ;  /* 0x0000001500007224 */ /* 0x000fc800078e02ff */
[----:B------:R-:W-:Y:S01]  /*0820*/  IMAD.HI.U32 R2, R3, R0, R2 ;  /* 0x0000000003027227 */ /* 0x000fe200078e0002 */
[----:B------:R-:W-:-:S05]  /*0830*/  MOV R3, R4 ;  /* 0x0000000400037202 */ /* 0x000fca0000000f00 */
[----:B------:R-:W-:Y:S01]  /*0840*/  IMAD.HI.U32 R15, R2, R3, RZ ;  /* 0x00000003020f7227 */ /* 0x000fe200078e00ff */
[----:B------:R-:W-:-:S03]  /*0850*/  LEA.HI R2, R26, R98, RZ, 0x3 ;  /* 0x000000621a027211 */ /* 0x000fc600078f18ff */
[----:B------:R-:W-:Y:S01]  /*0860*/  IMAD.MOV R0, RZ, RZ, -R15 ;  /* 0x000000ffff007224 */ /* 0x000fe200078e0a0f */
[----:B------:R-:W-:-:S03]  /*0870*/  SHF.R.S32.HI R12, RZ, 0x3, R2 ;  /* 0x00000003ff0c7819 */ /* 0x000fc60000011402 */
[----:B------:R-:W-:Y:S01]  /*0880*/  IMAD R16, R21, R0, R3 ;  /* 0x0000000015107224 */ /* 0x000fe200078e0203 */
[----:B------:R-:W-:Y:S01]  /*0890*/  LOP3.LUT R0, R2, 0xfffffff8, RZ, 0xc0, !PT ;  /* 0xfffffff802007812 */ /* 0x000fe200078ec0ff */
[C---:B------:R-:W-:Y:S01]  /*08a0*/  IMAD.SHL.U32 R3, R12.reuse, 0x40, RZ ;  /* 0x000000400c037824 */ /* 0x040fe200078e00ff */
[----:B------:R-:W-:Y:S02]  /*08b0*/  IADD3 R2, R12, 0x10, RZ ;  /* 0x000000100c027810 */ /* 0x000fe40007ffe0ff */
[----:B------:R-:W-:Y:S01]  /*08c0*/  IADD3 R97, -R0, R98, RZ ;  /* 0x0000006200617210 */ /* 0x000fe20007ffe1ff */
[----:B------:R-:W-:Y:S06]  /*08d0*/  @P0 BRA `(.L_x_173) ;  /* 0x0000000000340947 */ /* 0x000fec0003800000 */
[----:B------:R-:W-:Y:S01]  /*08e0*/  USHF.R.S32.HI UR13, URZ, 0x1f, UR10 ;  /* 0x0000001f3f0d7899 */ /* 0x000fe2000801140a */
[----:B------:R-:W-:Y:S01]  /*08f0*/  ULDC.64 UR8, c[0x0][0x248] ;  /* 0x0000920000087ab9 */ /* 0x000fe20000000a00 */
[----:B------:R-:W-:Y:S02]  /*0900*/  USHF.R.S32.HI UR12, URZ, 0x1f, UR30 ;  /* 0x0000001f3f0c7899 */ /* 0x000fe4000801141e */
[----:B------:R-:W-:Y:S02]  /*0910*/  UIMAD UR13, UR13, UR8, URZ ;  /* 0x000000080d0d72a4 */ /* 0x000fe4000f8e023f */
[----:B------:R-:W-:Y:S02]  /*0920*/  UIMAD.WIDE.U32 UR32, UR10, UR8, URZ ;  /* 0x000000080a2072a5 */ /* 0x000fe4000f8e003f */
[----:B------:R-:W-:Y:S01]  /*0930*/  UIMAD UR13, UR10, UR9, UR13 ;  /* 0x000000090a0d72a4 */ /* 0x000fe2000f8e020d */
[----:B------:R-:W-:Y:S02]  /*0940*/  ULDC.64 UR6, c[0x0][0x230] ;  /* 0x00008c0000067ab9 */ /* 0x000fe40000000a00 */
[----:B------:R-:W-:-:S02]  /*0950*/  UIMAD UR12, UR12, UR6, URZ ;  /* 0x000000060c0c72a4 */ /* 0x000fc4000f8e023f */
[----:B------:R-:W-:Y:S02]  /*0960*/  UIADD3 UR33, UR33, UR13, URZ ;  /* 0x0000000d21217290 */ /* 0x000fe4000fffe03f */
[----:B------:R-:W-:Y:S02]  /*0970*/  UIMAD UR12, UR30, UR7, UR12 ;  /* 0x000000071e0c72a4 */ /* 0x000fe4000f8e020c */
[----:B------:R-:W-:-:S04]  /*0980*/  UIMAD.WIDE.U32 UR6, UR30, UR6, UR32 ;  /* 0x000000061e0672a5 */ /* 0x000fc8000f8e0020 */
[----:B------:R-:W-:-:S03]  /*0990*/  UIADD3 UR12, UR7, UR12, URZ ;  /* 0x0000000c070c7290 */ /* 0x000fc6000fffe03f */
[----:B------:R-:W-:-:S09]  /*09a0*/  UMOV UR20, UR6 ;  /* 0x0000000600147c82 */ /* 0x000fd20008000000 */
.L_x_173:
[----:B------:R-:W-:Y:S01]  /*09b0*/  @UP0 UIADD3 UR11, UR10, UR11, URZ ;  /* 0x0000000b0a0b0290 */ /* 0x000fe2000fffe03f */
[----:B------:R-:W-:Y:S01]  /*09c0*/  LOP3.LUT R3, R3, 0x1c0, RZ, 0xc0, !PT ;  /* 0x000001c003037812 */ /* 0x000fe200078ec0ff */
[----:B------:R-:W-:Y:S01]  /*09d0*/  @UP0 ULDC.64 UR6, c[0x0][0x250] ;  /* 0x0000940000060ab9 */ /* 0x000fe20000000a00 */
[----:B------:R-:W-:Y:S01]  /*09e0*/  USHF.R.S32.HI UR29, URZ, 0x1f, UR21 ;  /* 0x0000001f3f1d7899 */ /* 0x000fe20008011415 */
[----:B------:R-:W-:Y:S01]  /*09f0*/  LOP3.LUT R14, R24, UR21, RZ, 0x3c, !PT ;  /* 0x00000015180e7c12 */ /* 0x000fe2000f8e3cff */
[----:B------:R-:W-:Y:S01]  /*0a00*/  @UP0 UIMAD.WIDE.U32 UR32, UR11, UR6, URZ ;  /* 0x000000060b2002a5 */ /* 0x000fe2000f8e003f */
[----:B------:R-:W-:Y:S01]  /*0a10*/  VIADD R0, R12, 0x20 ;  /* 0x000000200c007836 */ /* 0x000fe20000000000 */
[----:B------:R-:W-:Y:S01]  /*0a20*/  @UP0 UIMAD UR13, UR11, UR7, URZ ;  /* 0x000000070b0d02a4 */ /* 0x000fe2000f8e023f */
[----:B------:R-:W-:Y:S01]  /*0a30*/  IMAD.SHL.U32 R204, R97, 0x8, RZ ;  /* 0x0000000861cc7824 */ /* 0x000fe200078e00ff */
[----:B------:R-:W-:Y:S02]  /*0a40*/  SHF.R.U32.HI R4, RZ, 0x3, R3 ;  /* 0x00000003ff047819 */ /* 0x000fe40000011603 */
[----:B------:R-:W-:Y:S01]  /*0a50*/  @UP0 UIADD3 UR13, UR33, UR13, URZ ;  /* 0x0000000d210d0290 */ /* 0x000fe2000fffe03f */
[----:B------:R-:W-:Y:S01]  /*0a60*/  @UP0 UMOV UR22, UR32 ;  /* 0x0000002000160c82 */ /* 0x000fe20008000000 */
[----:B------:R-:W-:Y:S10]  /*0a70*/  @P0 BRA `(.L_x_174) ;  /* 0x0000000000340947 */ /* 0x000ff40003800000 */
        /* <DEDUP_REMOVED lines=8> */
[----:B------:R-:W-:-:S04]  /*0b00*/  UIMAD UR13, UR13, UR10, URZ ;  /* 0x0000000a0d0d72a4 */ /* 0x000fc8000f8e023f */
[----:B------:R-:W-:Y:S02]  /*0b10*/  UIMAD UR13, UR30, UR11, UR13 ;  /* 0x0000000b1e0d72a4 */ /* 0x000fe4000f8e020d */
[----:B------:R-:W-:-:S04]  /*0b20*/  UIMAD.WIDE.U32 UR10, UR30, UR10, UR32 ;  /* 0x0000000a1e0a72a5 */ /* 0x000fc8000f8e0020 */
[----:B------:R-:W-:-:S03]  /*0b30*/  UIADD3 UR13, UR11, UR13, URZ ;  /* 0x0000000d0b0d7290 */ /* 0x000fc6000fffe03f */
[----:B------:R-:W-:-:S09]  /*0b40*/  UMOV UR22, UR10 ;  /* 0x0000000a00167c82 */ /* 0x000fd20008000000 */
.L_x_174:
[----:B------:R-:W-:Y:S01]  /*0b50*/  ISETP.GT.U32.AND P2, PT, R21, R16, PT ;  /* 0x000000101500720c */ /* 0x000fe20003f44070 */
[----:B------:R-:W1:Y:S01]  /*0b60*/  S2UR UR30, SR_CgaCtaId ;  /* 0x00000000001e79c3 */ /* 0x000e620000008800 */
[--C-:B------:R-:W-:Y:S01]  /*0b70*/  LOP3.LUT R3, R3, 0x38, R204.reuse, 0xf8, !PT ;  /* 0x0000003803037812 */ /* 0x100fe200078ef8cc */
[----:B------:R-:W-:Y:S01]  /*0b80*/  ULDC.64 UR10, c[0x0][0x258] ;  /* 0x00009600000a7ab9 */ /* 0x000fe20000000a00 */
[C---:B------:R-:W-:Y:S01]  /*0b90*/  ISETP.GE.AND P1, PT, R2.reuse, UR5, PT ;  /* 0x0000000502007c0c */ /* 0x040fe2000bf26270 */
[----:B------:R-:W-:Y:S01]  /*0ba0*/  UIMAD UR29, UR29, UR10, URZ ;  /* 0x0000000a1d1d72a4 */ /* 0x000fe2000f8e023f */
[C---:B------:R-:W-:Y:S01]  /*0bb0*/  ISETP.GE.AND P6, PT, R2.reuse, UR28, PT ;  /* 0x0000001c02007c0c */ /* 0x040fe2000bfc6270 */
[----:B------:R-:W-:Y:S01]  /*0bc0*/  IMAD.U32 R6, RZ, RZ, UR17 ;  /* 0x00000011ff067e24 */ /* 0x000fe2000f8e00ff */
[----:B------:R-:W-:Y:S01]  /*0bd0*/  ISETP.GE.AND P3, PT, R2, UR28, PT ;  /* 0x0000001c02007c0c */ /* 0x000fe2000bf66270 */
[----:B------:R-:W-:Y:S01]  /*0be0*/  UIMAD UR11, UR21, UR11, UR29 ;  /* 0x0000000b150b72a4 */ /* 0x000fe2000f8e021d */
[----:B------:R-:W-:Y:S01]  /*0bf0*/  LOP3.LUT R2, R3, R4, RZ, 0x3c, !PT ;  /* 0x0000000403027212 */ /* 0x000fe200078e3cff */
[----:B------:R-:W-:Y:S01]  /*0c00*/  IMAD.SHL.U32 R3, R5, 0x8, RZ ;  /* 0x0000000805037824 */ /* 0x000fe200078e00ff */
[----:B------:R-:W-:Y:S01]  /*0c10*/  SHF.R.S32.HI R205, RZ, 0x1f, R204 ;  /* 0x0000001fffcd7819 */ /* 0x000fe200000114cc */
[----:B------:R-:W-:Y:S01]  /*0c20*/  @!P2 IMAD.IADD R16, R16, 0x1, -R21 ;  /* 0x000000011010a824 */ /* 0x000fe200078e0a15 */
[----:B------:R-:W-:Y:S01]  /*0c30*/  ISETP.GE.AND P4, PT, R0, UR5, PT ;  /* 0x0000000500007c0c */ /* 0x000fe2000bf86270 */
[----:B------:R-:W-:Y:S01]  /*0c40*/  @!P2 VIADD R15, R15, 0x1 ;  /* 0x000000010f0fa836 */ /* 0x000fe20000000000 */
[----:B------:R-:W-:Y:S01]  /*0c50*/  LOP3.LUT R231, R2, 0xfffffe00, R3, 0xf8, !PT ;  /* 0xfffffe0002e77812 */ /* 0x000fe200078ef803 */
[----:B------:R-:W-:Y:S01]  /*0c60*/  BSSY B0, `(.L_x_175) ;  /* 0x0000020000007945 */ /* 0x000fe20003800000 */
[----:B------:R-:W-:-:S02]  /*0c70*/  IADD3 R2, P2, R204, UR26, RZ ;  /* 0x0000001acc027c10 */ /* 0x000fc4000ff5e0ff */
[----:B------:R-:W-:Y:S02]  /*0c80*/  ISETP.GE.AND P5, PT, R0, UR28, PT ;  /* 0x0000001c00007c0c */ /* 0x000fe4000bfa6270 */
[----:B------:R-:W-:Y:S01]  /*0c90*/  IADD3.X R3, R205, UR4, RZ, P2, !PT ;  /* 0x00000004cd037c10 */ /* 0x000fe200097fe4ff */
[----:B------:R-:W-:Y:S01]  /*0ca0*/  UMOV UR4, 0x400 ;  /* 0x0000040000047882 */ /* 0x000fe20000000000 */
[----:B------:R-:W-:Y:S01]  /*0cb0*/  ISETP.GE.AND P2, PT, R12, UR5, PT ;  /* 0x000000050c007c0c */ /* 0x000fe2000bf46270 */
[----:B-1----:R-:W-:Y:S01]  /*0cc0*/  ULEA UR4, UR30, UR4, 0x18 ;  /* 0x000000041e047291 */ /* 0x002fe2000f8ec03f */
[----:B------:R-:W-:Y:S01]  /*0cd0*/  ISETP.GE.AND P0, PT, R0, UR28, PT ;  /* 0x0000001c00007c0c */ /* 0x000fe2000bf06270 */
[----:B------:R-:W-:Y:S01]  /*0ce0*/  IMAD.U32 R0, RZ, RZ, UR10 ;  /* 0x0000000aff007e24 */ /* 0x000fe2000f8e00ff */
[----:B------:R-:W-:-:S03]  /*0cf0*/  SHF.R.S32.HI R13, RZ, 0x1f, R12 ;  /* 0x0000001fff0d7819 */ /* 0x000fc6000001140c */
[----:B------:R-:W-:Y:S01]  /*0d00*/  IMAD.WIDE.U32 R10, R0, UR21, R2 ;  /* 0x00000015000a7c25 */ /* 0x000fe2000f8e0002 */
[----:B------:R-:W-:-:S03]  /*0d10*/  LEA R231, R231, UR4, 0x1 ;  /* 0x00000004e7e77c11 */ /* 0x000fc6000f8e08ff */
[----:B------:R-:W-:Y:S02]  /*0d20*/  VIADD R9, R11, UR11 ;  /* 0x0000000b0b097c36 */ /* 0x000fe40008000000 */
[----:B------:R-:W-:Y:S01]  /*0d30*/  IMAD.WIDE R6, R6, 0x80, R12 ;  /* 0x0000008006067825 */ /* 0x000fe200078e020c */
[----:B------:R-:W-:Y:S06]  /*0d40*/  @P2 BRA `(.L_x_176) ;  /* 0x0000000000442947 */ /* 0x000fec0003800000 */
[----:B------:R-:W-:Y:S02]  /*0d50*/  ULDC UR10, c[0x0][0x2d0] ;  /* 0x0000b400000a7ab9 */ /* 0x000fe40000000800 */
[----:B------:R-:W-:-:S13]  /*0d60*/  ISETP.GE.AND P2, PT, R204, UR10, PT ;  /* 0x0000000acc007c0c */ /* 0x000fda000bf46270 */
[----:B------:R1:W-:Y:S01]  /*0d70*/  @P2 STS.128 [R231], RZ ;  /* 0x000000ffe7002388 */ /* 0x0003e20000000c00 */
[----:B------:R-:W-:Y:S05]  /*0d80*/  @P2 BRA `(.L_x_176) ;  /* 0x0000000000342947 */ /* 0x000fea0003800000 */
        /* <DEDUP_REMOVED lines=9> */
[----:B------:R-:W-:Y:S01]  /*0e20*/  @!PT LDS RZ, [RZ] ;  /* 0x00000000fffff984 */ /* 0x000fe20000000800 */
[----:B------:R-:W-:Y:S01]  /*0e30*/  @!PT LDS RZ, [RZ] ;  /* 0x00000000fffff984 */ /* 0x000fe20000000800 */
[----:B------:R-:W-:Y:S01]  /*0e40*/  @!PT LDS RZ, [RZ] ;  /* 0x00000000fffff984 */ /* 0x000fe20000000800 */
[----:B------:R2:W-:Y:S02]  /*0e50*/  LDGSTS.E.BYPASS.LTC128B.128 [R231], desc[UR24][R4.64] ;  /* 0x0000000004e77fae */ /* 0x0005e4000b901d58 */
.L_x_176:
[----:B------:R-:W-:Y:S05]  /*0e60*/  BSYNC B0 ;  /* 0x0000000000007941 */ /* 0x000fea0003800000 */
.L_x_175:
[----:B------:R-:W-:Y:S01]  /*0e70*/  BSSY B0, `(.L_x_177) ;  /* 0x0000018000007945 */ /* 0x000fe20003800000 */
[----:B------:R-:W-:Y:S02]  /*0e80*/  ISETP.GE.AND P2, PT, R14, RZ, PT ;  /* 0x000000ff0e00720c */ /* 0x000fe40003f46270 */
[----:B------:R-:W-:Y:S01]  /*0e90*/  IADD3 R17, R12, 0x30, RZ ;  /* 0x000000300c117810 */ /* 0x000fe20007ffe0ff */
[----:B------:R-:W-:Y:S05]  /*0ea0*/  @P1 BRA `(.L_x_178) ;  /* 0x0000000000501947 */ /* 0x000fea0003800000 */
[----:B------:R-:W-:Y:S02]  /*0eb0*/  ULDC UR10, c[0x0][0x2d0] ;  /* 0x0000b400000a7ab9 */ /* 0x000fe40000000800 */
[----:B------:R-:W-:-:S13]  /*0ec0*/  ISETP.GE.AND P1, PT, R204, UR10, PT ;  /* 0x0000000acc007c0c */ /* 0x000fda000bf26270 */
[----:B------:R3:W-:Y:S01]  /*0ed0*/  @P1 STS.128 [R231+0x800], RZ ;  /* 0x000800ffe7001388 */ /* 0x0007e20000000c00 */
[----:B------:R-:W-:Y:S05]  /*0ee0*/  @P1 BRA `(.L_x_178) ;  /* 0x0000000000401947 */ /* 0x000fea0003800000 */
[----:B------:R-:W-:Y:S01]  /*0ef0*/  IADD3 R0, P1, R6, 0x10, RZ ;  /* 0x0000001006007810 */ /* 0x000fe20007f3e0ff */
[----:B------:R-:W-:Y:S01]  /*0f00*/  ULDC.64 UR10, c[0x0][0x240] ;  /* 0x00009000000a7ab9 */ /* 0x000fe20000000a00 */
[----:B------:R-:W-:-:S03]  /*0f10*/  MOV R3, R9 ;  /* 0x0000000900037202 */ /* 0x000fc60000000f00 */
[----:B------:R-:W-:-:S04]  /*0f20*/  IMAD.X R2, RZ, RZ, R7, P1 ;  /* 0x000000ffff027224 */ /* 0x000fc800008e0607 */
[----:B--2---:R-:W-:Y:S02]  /*0f30*/  IMAD R4, R2, UR10, RZ ;  /* 0x0000000a02047c24 */ /* 0x004fe4000f8e02ff */
[----:B------:R-:W-:-:S04]  /*0f40*/  IMAD.MOV.U32 R2, RZ, RZ, R10 ;  /* 0x000000ffff027224 */ /* 0x000fc800078e000a */
        /* <DEDUP_REMOVED lines=9> */
[----:B------:R4:W-:Y:S02]  /*0fe0*/  LDGSTS.E.BYPASS.LTC128B.128 [R231+0x800], desc[UR24][R4.64] ;  /* 0x0080000004e77fae */ /* 0x0009e4000b901d58 */
.L_x_178:
[----:B------:R-:W-:Y:S05]  /*0ff0*/  BSYNC B0 ;  /* 0x0000000000007941 */ /* 0x000fea0003800000 */
.L_x_177:
[----:B------:R-:W-:Y:S01]  /*1000*/  BSSY B0, `(.L_x_179) ;  /* 0x0000018000007945 */ /* 0x000fe20003800000 */
[----:B------:R-:W-:Y:S02]  /*1010*/  ISETP.GE.AND P1, PT, R17, UR5, PT ;  /* 0x0000000511007c0c */ /* 0x000fe4000bf26270 */
        /* <DEDUP_REMOVED lines=10> */
[----:B--2-4-:R-:W-:Y:S02]  /*10c0*/  IMAD R4, R2, UR10, RZ ;  /* 0x0000000a02047c24 */ /* 0x014fe4000f8e02ff */
        /* <DEDUP_REMOVED lines=11> */
.L_x_180:
[----:B------:R-:W-:Y:S05]  /*1180*/  BSYNC B0 ;  /* 0x0000000000007941 */ /* 0x000fea0003800000 */
.L_x_179:
        /* <DEDUP_REMOVED lines=24> */
.L_x_182:
[----:B------:R-:W-:Y:S05]  /*1310*/  BSYNC B0 ;  /* 0x0000000000007941 */ /* 0x000fea0003800000 */
.L_x_181:
        /* <DEDUP_REMOVED lines=24> */
.L_x_184:
[----:B------:R-:W-:Y:S05]  /*14a0*/  BSYNC B0 ;  /* 0x0000000000007941 */ /* 0x000fea0003800000 */
.L_x_183:
        /* <DEDUP_REMOVED lines=24> */
.L_x_186:
[----:B------:R-:W-:Y:S05]  /*1630*/  BSYNC B0 ;  /* 0x0000000000007941 */ /* 0x000fea0003800000 */
.L_x_185:
[----:B------:R-:W-:Y:S01]  /*1640*/  LEA.HI R25, R26, R98, RZ, 0x4 ;  /* 0x000000621a197211 */ /* 0x000fe200078f20ff */
[----:B------:R-:W-:Y:S01]  /*1650*/  BSSY B0, `(.L_x_187) ;  /* 0x0000018000007945 */ /* 0x000fe20003800000 */
[----:B------:R-:W-:Y:S02]  /*1660*/  ISETP.GE.AND P1, PT, R23, UR5, PT ;  /* 0x0000000517007c0c */ /* 0x000fe4000bf26270 */
[----:B------:R-:W-:Y:S01]  /*1670*/  LOP3.LUT R14, R25, 0xfffffff0, RZ, 0xc0, !PT ;  /* 0xfffffff0190e7812 */ /* 0x000fe200078ec0ff */
        /* <DEDUP_REMOVED lines=21> */
.L_x_188:
[----:B------:R-:W-:Y:S05]  /*17d0*/  BSYNC B0 ;  /* 0x0000000000007941 */ /* 0x000fea0003800000 */
.L_x_187:
[----:B------:R-:W-:Y:S01]  /*17e0*/  IMAD.IADD R14, R98, 0x1, -R14 ;  /* 0x00000001620e7824 */ /* 0x000fe200078e0a0e */
[----:B------:R-:W-:Y:S01]  /*17f0*/  BSSY B0, `(.L_x_189) ;  /* 0x0000018000007945 */ /* 0x000fe20003800000 */
[----:B------:R-:W-:-:S03]  /*1800*/  ISETP.GE.U32.AND P4, PT, R16, R21, PT ;  /* 0x000000151000720c */ /* 0x000fc60003f86070 */
[----:B------:R-:W-:Y:S01]  /*1810*/  SHF.R.S32.HI R16, RZ, 0x1f, R14 ;  /* 0x0000001fff107819 */ /* 0x000fe2000001140e */
[----:B------:R-:W-:Y:S05]  /*1820*/  @P1 BRA `(.L_x_190) ;  /* 0x0000000000501947 */ /* 0x000fea0003800000 */
[----:B------:R-:W-:Y:S02]  /*1830*/  ULDC UR10, c[0x0][0x2d0] ;  /* 0x0000b400000a7ab9 */ /* 0x000fe40000000800 */
[----:B------:R-:W-:-:S13]  /*1840*/  ISETP.GE.AND P1, PT, R204, UR10, PT ;  /* 0x0000000acc007c0c */ /* 0x000fda000bf26270 */
[----:B------:R1:W-:Y:S01]  /*1850*/  @P1 STS.128 [R231+0x3800], RZ ;  /* 0x003800ffe7001388 */ /* 0x0003e20000000c00 */
[----:B------:R-:W-:Y:S05]  /*1860*/  @P1 BRA `(.L_x_190) ;  /* 0x0000000000401947 */ /* 0x000fea0003800000 */
[----:B------:R-:W-:Y:S01]  /*1870*/  IADD3 R0, P1, R6, 0x70, RZ ;  /* 0x0000007006007810 */ /* 0x000fe20007f3e0ff */
[----:B------:R-:W-:Y:S01]  /*1880*/  ULDC.64 UR10, c[0x0][0x240] ;  /* 0x00009000000a7ab9 */ /* 0x000fe20000000a00 */
[----:B------:R-:W-:Y:S01]  /*1890*/  MOV R3, R9 ;  /* 0x0000000900037202 */ /* 0x000fe20000000f00 */
[----:B------:R-:W-:Y:S02]  /*18a0*/  IMAD.MOV.U32 R2, RZ, RZ, R10 ;  /* 0x000000ffff027224 */ /* 0x000fe400078e000a */
[----:B------:R-:W-:Y:S02]  /*18b0*/  IMAD.X R6, RZ, RZ, R7, P1 ;  /* 0x000000ffff067224 */ /* 0x000fe400008e0607 */
[----:B--2-4-:R-:W-:-:S04]  /*18c0*/  IMAD.WIDE.U32 R4, R0, UR10, R2 ;  /* 0x0000000a00047c25 */ /* 0x014fc8000f8e0002 */
[----:B------:R-:W-:-:S04]  /*18d0*/  IMAD R6, R6, UR10, RZ ;  /* 0x0000000a06067c24 */ /* 0x000fc8000f8e02ff */
        /* <DEDUP_REMOVED lines=9> */
.L_x_190:
[----:B------:R-:W-:Y:S05]  /*1970*/  BSYNC B0 ;  /* 0x0000000000007941 */ /* 0x000fea0003800000 */
.L_x_189:
[----:B------:R-:W-:Y:S01]  /*1980*/  ISETP.NE.AND P1, PT, R24, RZ, PT ;  /* 0x000000ff1800720c */ /* 0x000fe20003f25270 */
[----:B------:R-:W-:Y:S01]  /*1990*/  @P4 VIADD R15, R15, 0x1 ;  /* 0x000000010f0f4836 */ /* 0x000fe20000000000 */
[----:B------:R-:W-:Y:S01]  /*19a0*/  ULDC.64 UR10, c[0x0][0x260] ;  /* 0x00009800000a7ab9 */ /* 0x000fe20000000a00 */
[C---:B------:R-:W-:Y:S01]  /*19b0*/  IMAD R7, R13.reuse, UR8, RZ ;  /* 0x000000080d077c24 */ /* 0x040fe2000f8e02ff */
[----:B------:R-:W-:Y:S01]  /*19c0*/  LEA.HI R22, R16, R14, RZ, 0x3 ;  /* 0x0000000e10167211 */ /* 0x000fe200078f18ff */
[----:B------:R-:W-:Y:S01]  /*19d0*/  IMAD.MOV.U32 R0, RZ, RZ, R15 ;  /* 0x000000ffff007224 */ /* 0x000fe200078e000f */
[----:B------:R-:W-:Y:S01]  /*19e0*/  USHF.L.U32 UR26, UR8, 0x7, URZ ;  /* 0x00000007081a7899 */ /* 0x000fe2000800063f */
[----:B------:R-:W-:Y:S01]  /*19f0*/  IMAD R6, R13, UR6, RZ ;  /* 0x000000060d067c24 */ /* 0x000fe2000f8e02ff */
[----:B------:R-:W-:Y:S01]  /*1a00*/  LOP3.LUT R10, R22, 0xfffffff8, RZ, 0xc0, !PT ;  /* 0xfffffff8160a7812 */ /* 0x000fe200078ec0ff */
[--C-:B--2-4-:R-:W-:Y:S01]  /*1a10*/  IMAD.WIDE.U32 R4, R12, UR8, R204.reuse ;  /* 0x000000080c047c25 */ /* 0x114fe2000f8e00cc */
[----:B------:R-:W-:Y:S01]  /*1a20*/  @!P2 IADD3 R0, -R0, RZ, RZ ;  /* 0x000000ff0000a210 */ /* 0x000fe20007ffe1ff */
[----:B------:R-:W-:Y:S02]  /*1a30*/  BSSY B0, `(.L_x_191) ;  /* 0x0000032000007945 */ /* 0x000fe40003800000 */
[----:B------:R-:W-:Y:S01]  /*1a40*/  IMAD.WIDE.U32 R2, R12, UR6, R204 ;  /* 0x000000060c027c25 */ /* 0x000fe2000f8e00cc */
[----:B------:R-:W-:-:S03]  /*1a50*/  @!P1 LOP3.LUT R0, RZ, R24, RZ, 0x33, !PT ;  /* 0x00000018ff009212 */ /* 0x000fc600078e33ff */
[----:B------:R-:W-:Y:S01]  /*1a60*/  IMAD R7, R12, UR9, R7 ;  /* 0x000000090c077c24 */ /* 0x000fe2000f8e0207 */
[----:B------:R-:W-:Y:S01]  /*1a70*/  IADD3 R8, P2, R2, UR22, RZ ;  /* 0x0000001602087c10 */ /* 0x000fe2000ff5e0ff */
[----:B------:R-:W-:Y:S01]  /*1a80*/  IMAD R9, R12, UR7, R6 ;  /* 0x000000070c097c24 */ /* 0x000fe2000f8e0206 */
[----:B------:R-:W-:Y:S01]  /*1a90*/  IADD3 R6, P4, R4, UR20, RZ ;  /* 0x0000001404067c10 */ /* 0x000fe2000ff9e0ff */
[----:B------:R-:W-:Y:S01]  /*1aa0*/  IMAD.IADD R21, R14, 0x1, -R10 ;  /* 0x000000010e157824 */ /* 0x000fe200078e0a0a */
[----:B------:R-:W-:Y:S01]  /*1ab0*/  SHF.R.S32.HI R2, RZ, 0x1f, R0 ;  /* 0x0000001fff027819 */ /* 0x000fe20000011400 */
[----:B------:R-:W-:Y:S01]  /*1ac0*/  IMAD.MOV.U32 R48, RZ, RZ, 0x10 ;  /* 0x00000010ff307424 */ /* 0x000fe200078e00ff */
[----:B------:R-:W-:Y:S01]  /*1ad0*/  IADD3.X R7, R5, UR12, R7, P4, !PT ;  /* 0x0000000c05077c10 */ /* 0x000fe2000a7fe407 */
[----:B------:R-:W-:Y:S01]  /*1ae0*/  USHF.L.U64.HI UR22, UR8, 0x7, UR9 ;  /* 0x0000000708167899 */ /* 0x000fe20008010209 */
[----:B------:R-:W-:Y:S01]  /*1af0*/  IADD3.X R9, R3, UR13, R9, P2, !PT ;  /* 0x0000000d03097c10 */ /* 0x000fe200097fe409 */
[----:B------:R-:W-:Y:S01]  /*1b00*/  IMAD R3, R2, UR10, RZ ;  /* 0x0000000a02037c24 */ /* 0x000fe2000f8e02ff */
[----:B------:R-:W-:Y:S01]  /*1b10*/  R2P PR, R21, 0x6 ;  /* 0x0000000615007804 */ /* 0x000fe20000000000 */
[C---:B------:R-:W-:Y:S01]  /*1b20*/  IMAD.WIDE.U32 R28, R0.reuse, UR10, R6 ;  /* 0x0000000a001c7c25 */ /* 0x040fe2000f8e0006 */
[----:B------:R-:W-:Y:S01]  /*1b30*/  USHF.R.S32.HI UR20, URZ, 0x1f, UR19 ;  /* 0x0000001f3f147899 */ /* 0x000fe20008011413 */
[----:B------:R-:W-:Y:S01]  /*1b40*/  MOV R5, 0x20 ;  /* 0x0000002000057802 */ /* 0x000fe20000000f00 */
[----:B------:R-:W-:Y:S01]  /*1b50*/  UIMAD UR12, UR22, UR19, URZ ;  /* 0x00000013160c72a4 */ /* 0x000fe2000f8e023f */
[----:B------:R-:W-:Y:S01]  /*1b60*/  IMAD R4, R0, UR11, R3 ;  /* 0x0000000b00047c24 */ /* 0x000fe2000f8e0203 */
[----:B------:R-:W-:Y:S01]  /*1b70*/  ULDC.64 UR10, c[0x0][0x268] ;  /* 0x00009a00000a7ab9 */ /* 0x000fe20000000a00 */
[----:B------:R2:W-:Y:S01]  /*1b80*/  STL.64 [R1+0x80], R28 ;  /* 0x0000801c01007387 */ /* 0x0005e20000100a00 */
[----:B------:R-:W-:Y:S01]  /*1b90*/  MOV R222, R28 ;  /* 0x0000001c00de7202 */ /* 0x000fe20000000f00 */
[----:B------:R-:W-:Y:S01]  /*1ba0*/  IMAD.IADD R223, R29, 0x1, R4 ;  /* 0x000000011ddf7824 */ /* 0x000fe200078e0204 */
[----:B------:R-:W-:Y:S01]  /*1bb0*/  SEL R4, R48, 0xfffffff0, !P1 ;  /* 0xfffffff030047807 */ /* 0x000fe20004800000 */
[----:B------:R-:W-:Y:S01]  /*1bc0*/  UIMAD UR12, UR20, UR26, UR12 ;  /* 0x0000001a140c72a4 */ /* 0x000fe2000f8e020c */
[----:B------:R-:W-:Y:S01]  /*1bd0*/  ISETP.GE.AND P1, PT, R12, UR28, PT ;  /* 0x0000001c0c007c0c */ /* 0x000fe2000bf26270 */
[----:B------:R-:W-:Y:S01]  /*1be0*/  IMAD R6, R2, UR10, RZ ;  /* 0x0000000a02067c24 */ /* 0x000fe2000f8e02ff */
[----:B------:R4:W-:Y:S01]  /*1bf0*/  STL.64 [R1+0x78], R222 ;  /* 0x000078de01007387 */ /* 0x0009e20000100a00 */
[----:B------:R-:W-:-:S02]  /*1c00*/  MOV R3, UR19 ;  /* 0x0000001300037c02 */ /* 0x000fc40008000f00 */
[C---:B------:R-:W-:Y:S01]  /*1c10*/  IMAD R24, R0.reuse, UR11, R6 ;  /* 0x0000000b00187c24 */ /* 0x040fe2000f8e0206 */
[----:B------:R-:W-:Y:S02]  /*1c20*/  SEL R5, R5, 0xffffffe0, !P2 ;  /* 0xffffffe005057807 */ /* 0x000fe40005000000 */
[----:B------:R-:W-:Y:S01]  /*1c30*/  IMAD.WIDE.U32 R2, R3, UR26, R222 ;  /* 0x0000001a03027c25 */ /* 0x000fe2000f8e00de */
[C---:B------:R-:W-:Y:S02]  /*1c40*/  ISETP.GE.AND P4, PT, R17.reuse, UR28, PT ;  /* 0x0000001c11007c0c */ /* 0x040fe4000bf86270 */
[----:B------:R-:W-:Y:S01]  /*1c50*/  ISETP.GE.AND P2, PT, R17, UR28, PT ;  /* 0x0000001c11007c0c */ /* 0x000fe2000bf46270 */
[----:B------:R-:W-:Y:S02]  /*1c60*/  VIADD R7, R3, UR12 ;  /* 0x0000000c03077c36 */ /* 0x000fe40008000000 */
[----:B--2---:R-:W-:-:S05]  /*1c70*/  IMAD.WIDE.U32 R28, R0, UR10, R8 ;  /* 0x0000000a001c7c25 */ /* 0x004fca000f8e0008 */
[----:B------:R4:W-:Y:S01]  /*1c80*/  STL.64 [R1+0xb0], R28 ;  /* 0x0000b01c01007387 */ /* 0x0009e20000100a00 */
[----:B------:R-:W-:Y:S05]  /*1c90*/  @P1 BRA `(.L_x_192) ;  /* 0x00000000002c1947 */ /* 0x000fea0003800000 */
[----:B------:R-:W-:Y:S02]  /*1ca0*/  ULDC UR10, c[0x0][0x2d0] ;  /* 0x0000b400000a7ab9 */ /* 0x000fe40000000800 */
[----:B------:R-:W-:-:S13]  /*1cb0*/  ISETP.GE.AND P1, PT, R204, UR10, PT ;  /* 0x0000000acc007c0c */ /* 0x000fda000bf26270 */
[----:B------:R2:W-:Y:S01]  /*1cc0*/  @P1 STS.128 [R231+0x4000], RZ ;  /* 0x004000ffe7001388 */ /* 0x0005e20000000c00 */
[----:B------:R-:W-:Y:S05]  /*1cd0*/  @P1 BRA `(.L_x_192) ;  /* 0x00000000001c1947 */ /* 0x000fea0003800000 */
[----:B------:R-:W-:Y:S02]  /*1ce0*/  ULDC.64 UR10, c[0x0][0x218] ;  /* 0x00008600000a7ab9 */ /* 0x000fe40000000a00 */
[----:B------:R-:W-:-:S04]  /*1cf0*/  LEA R8, P1, R2, UR10, 0x1 ;  /* 0x0000000a02087c11 */ /* 0x000fc8000f8208ff */
[----:B------:R-:W-:-:S05]  /*1d00*/  LEA.HI.X R9, R2, UR11, R7, 0x1, P1 ;  /* 0x0000000b02097c11 */ /* 0x000fca00088f0c07 */
[----:B------:R-:W-:Y:S01]  /*1d10*/  @!PT LDS RZ, [RZ] ;  /* 0x00000000fffff984 */ /* 0x000fe20000000800 */
[----:B------:R-:W-:Y:S01]  /*1d20*/  @!PT LDS RZ, [RZ] ;  /* 0x00000000fffff984 */ /* 0x000fe20000000800 */
[----:B------:R-:W-:Y:S01]  /*1d30*/  @!PT LDS RZ, [RZ] ;  /* 0x00000000fffff984 */ /* 0x000fe20000000800 */
[----:B------:R1:W-:Y:S04]  /*1d40*/  LDGSTS.E.BYPASS.LTC128B.128 [R231+0x4000], desc[UR24][R8.64] ;  /* 0x0400000008e77fae */ /* 0x0003e8000b901d58 */
.L_x_192:
[----:B------:R-:W-:Y:S05]  /*1d50*/  BSYNC B0 ;  /* 0x0000000000007941 */ /* 0x000fea0003800000 */
.L_x_191:
[----:B------:R-:W-:Y:S01]  /*1d60*/  USHF.L.U64.HI UR10, UR8, 0x4, UR9 ;  /* 0x00000004080a7899 */ /* 0x000fe20008010209 */
[----:B------:R-:W-:Y:S01]  /*1d70*/  BSSY B0, `(.L_x_193) ;  /* 0x0000011000007945 */ /* 0x000fe20003800000 */
[----:B------:R-:W-:Y:S01]  /*1d80*/  USHF.L.U32 UR11, UR8, 0x4, URZ ;  /* 0x00000004080b7899 */ /* 0x000fe2000800063f */
[----:B------:R-:W-:Y:S02]  /*1d90*/  ISETP.GE.AND P1, PT, R18, UR28, PT ;  /* 0x0000001c12007c0c */ /* 0x000fe4000bf26270 */
[----:B------:R-:W-:Y:S11]  /*1da0*/  @P6 BRA `(.L_x_194) ;  /* 0x0000000000346947 */ /* 0x000ff60003800000 */
[----:B------:R-:W-:Y:S02]  /*1db0*/  ULDC UR12, c[0x0][0x2d0] ;  /* 0x0000b400000c7ab9 */ /* 0x000fe40000000800 */
[----:B------:R-:W-:-:S13]  /*1dc0*/  ISETP.GE.AND P6, PT, R204, UR12, PT ;  /* 0x0000000ccc007c0c */ /* 0x000fda000bfc6270 */
[----:B------:R1:W-:Y:S01]  /*1dd0*/  @P6 STS.128 [R231+0x4800], RZ ;  /* 0x004800ffe7006388 */ /* 0x0003e20000000c00 */
[----:B------:R-:W-:Y:S05]  /*1de0*/  @P6 BRA `(.L_x_194) ;  /* 0x0000000000246947 */ /* 0x000fea0003800000 */
[----:B------:R-:W-:Y:S01]  /*1df0*/  IADD3 R0, P6, R2, UR11, RZ ;  /* 0x0000000b02007c10 */ /* 0x000fe2000ffde0ff */
[----:B------:R-:W-:-:S03]  /*1e00*/  ULDC.64 UR12, c[0x0][0x218] ;  /* 0x00008600000c7ab9 */ /* 0x000fc60000000a00 */
[----:B-1----:R-:W-:Y:S02]  /*1e10*/  IADD3.X R9, R7, UR10, RZ, P6, !PT ;  /* 0x0000000a07097c10 */ /* 0x002fe4000b7fe4ff */
[----:B------:R-:W-:-:S04]  /*1e20*/  LEA R8, P6, R0, UR12, 0x1 ;  /* 0x0000000c00087c11 */ /* 0x000fc8000f8c08ff */
[----:B------:R-:W-:-:S05]  /*1e30*/  LEA.HI.X R9, R0, UR13, R9, 0x1, P6 ;  /* 0x0000000d00097c11 */ /* 0x000fca000b0f0c09 */
[----:B------:R-:W-:Y:S01]  /*1e40*/  @!PT LDS RZ, [RZ] ;  /* 0x00000000fffff984 */ /* 0x000fe20000000800 */
[----:B------:R-:W-:Y:S01]  /*1e50*/  @!PT LDS RZ, [RZ] ;  /* 0x00000000fffff984 */ /* 0x000fe20000000800 */
[----:B------:R-:W-:Y:S01]  /*1e60*/  @!PT LDS RZ, [RZ] ;  /* 0x00000000fffff984 */ /* 0x000fe20000000800 */
[----:B------:R1:W-:Y:S04]  /*1e70*/  LDGSTS.E.BYPASS.LTC128B.128 [R231+0x4800], desc[UR24][R8.64] ;  /* 0x0480000008e77fae */ /* 0x0003e8000b901d58 */
.L_x_194:
[----:B------:R-:W-:Y:S05]  /*1e80*/  BSYNC B0 ;  /* 0x0000000000007941 */ /* 0x000fea0003800000 */
.L_x_193:
[----:B------:R-:W-:Y:S01]  /*1e90*/  BSSY B0, `(.L_x_195) ;  /* 0x0000013000007945 */ /* 0x000fe20003800000 */
[----:B------:R-:W-:-:S03]  /*1ea0*/  ISETP.GE.AND P6, PT, R18, UR28, PT ;  /* 0x0000001c12007c0c */ /* 0x000fc6000bfc6270 */
[----:B------:R-:W-:Y:S10]  /*1eb0*/  @P5 BRA `(.L_x_196) ;  /* 0x0000000000405947 */ /* 0x000ff40003800000 */
[----:B------:R-:W-:Y:S02]  /*1ec0*/  ULDC UR12, c[0x0][0x2d0] ;  /* 0x0000b400000c7ab9 */ /* 0x000fe40000000800 */
[----:B------:R-:W-:-:S13]  /*1ed0*/  ISETP.GE.AND P5, PT, R204, UR12, PT ;  /* 0x0000000ccc007c0c */ /* 0x000fda000bfa6270 */
[----:B------:R1:W-:Y:S01]  /*1ee0*/  @P5 STS.128 [R231+0x5000], RZ ;  /* 0x005000ffe7005388 */ /* 0x0003e20000000c00 */
[----:B------:R-:W-:Y:S05]  /*1ef0*/  @P5 BRA `(.L_x_196) ;  /* 0x0000000000305947 */ /* 0x000fea0003800000 */
[----:B------:R-:W-:Y:S01]  /*1f00*/  IMAD.U32 R0, RZ, RZ, UR8 ;  /* 0x00000008ff007e24 */ /* 0x000fe2000f8e00ff */
[----:B------:R-:W-:Y:S01]  /*1f10*/  ULDC.64 UR12, c[0x0][0x218] ;  /* 0x00008600000c7ab9 */ /* 0x000fe20000000a00 */
[----:B-1----:R-:W-:Y:S02]  /*1f20*/  IMAD.U32 R9, RZ, RZ, UR8 ;  /* 0x00000008ff097e24 */ /* 0x002fe4000f8e00ff */
[----:B------:R-:W-:Y:S01]  /*1f30*/  IMAD.U32 R8, RZ, RZ, UR9 ;  /* 0x00000009ff087e24 */ /* 0x000fe2000f8e00ff */
[----:B------:R-:W-:-:S04]  /*1f40*/  LEA R0, P5, R0, R2, 0x5 ;  /* 0x0000000200007211 */ /* 0x000fc800078a28ff */
[----:B------:R-:W-:Y:S02]  /*1f50*/  LEA.HI.X R9, R9, R7, R8, 0x5, P5 ;  /* 0x0000000709097211 */ /* 0x000fe400028f2c08 */
[----:B------:R-:W-:-:S04]  /*1f60*/  LEA R8, P5, R0, UR12, 0x1 ;  /* 0x0000000c00087c11 */ /* 0x000fc8000f8a08ff */
[----:B------:R-:W-:-:S05]  /*1f70*/  LEA.HI.X R9, R0, UR13, R9, 0x1, P5 ;  /* 0x0000000d00097c11 */ /* 0x000fca000a8f0c09 */
[----:B------:R-:W-:Y:S01]  /*1f80*/  @!PT LDS RZ, [RZ] ;  /* 0x00000000fffff984 */ /* 0x000fe20000000800 */
[----:B------:R-:W-:Y:S01]  /*1f90*/  @!PT LDS RZ, [RZ] ;  /* 0x00000000fffff984 */ /* 0x000fe20000000800 */
[----:B------:R-:W-:Y:S01]  /*1fa0*/  @!PT LDS RZ, [RZ] ;  /* 0x00000000fffff984 */ /* 0x000fe20000000800 */
[----:B------:R1:W-:Y:S04]  /*1fb0*/  LDGSTS.E.BYPASS.LTC128B.128 [R231+0x5000], desc[UR24][R8.64] ;  /* 0x0500000008e77fae */ /* 0x0003e8000b901d58 */
.L_x_196:
[----:B------:R-:W-:Y:S05]  /*1fc0*/  BSYNC B0 ;  /* 0x0000000000007941 */ /* 0x000fea0003800000 */
.L_x_195:
[----:B------:R-:W-:Y:S01]  /*1fd0*/  BSSY B0, `(.L_x_197) ;  /* 0x0000013000007945 */ /* 0x000fe20003800000 */
[----:B------:R-:W-:-:S03]  /*1fe0*/  ISETP.GE.AND P5, PT, R19, UR28, PT ;  /* 0x0000001c13007c0c */ /* 0x000fc6000bfa6270 */
[----:B------:R-:W-:Y:S10]  /*1ff0*/  @P4 BRA `(.L_x_198) ;  /* 0x0000000000404947 */ /* 0x000ff40003800000 */
[----:B------:R-:W-:Y:S02]  /*2000*/  ULDC UR12, c[0x0][0x2d0] ;  /* 0x0000b400000c7ab9 */ /* 0x000fe40000000800 */
[----:B------:R-:W-:-:S13]  /*2010*/  ISETP.GE.AND P4, PT, R204, UR12, PT ;  /* 0x0000000ccc007c0c */ /* 0x000fda000bf86270 */
[----:B------:R1:W-:Y:S01]  /*2020*/  @P4 STS.128 [R231+0x5800], RZ ;  /* 0x005800ffe7004388 */ /* 0x0003e20000000c00 */
[----:B------:R-:W-:Y:S05]  /*2030*/  @P4 BRA `(.L_x_198) ;  /* 0x0000000000304947 */ /* 0x000fea0003800000 */
[----:B------:R-:W-:Y:S01]  /*2040*/  MOV R6, R2 ;  /* 0x0000000200067202 */ /* 0x000fe20000000f00 */
[----:B-1----:R-:W-:Y:S01]  /*2050*/  IMAD.U32 R8, RZ, RZ, UR8 ;  /* 0x00000008ff087e24 */ /* 0x002fe2000f8e00ff */
[----:B------:R-:W-:Y:S01]  /*2060*/  UIMAD UR21, UR9, 0x30, URZ ;  /* 0x00000030091578a4 */ /* 0x000fe2000f8e023f */
[----:B------:R-:W-:Y:S02]  /*2070*/  ULDC.64 UR12, c[0x0][0x218] ;  /* 0x00008600000c7ab9 */ /* 0x000fe40000000a00 */
[----:B------:R-:W-:-:S04]  /*2080*/  IMAD.WIDE.U32 R8, R8, 0x30, R6 ;  /* 0x0000003008087825 */ /* 0x000fc800078e0006 */
[----:B------:R-:W-:Y:S01]  /*2090*/  VIADD R0, R9, UR21 ;  /* 0x0000001509007c36 */ /* 0x000fe20008000000 */
[----:B------:R-:W-:-:S04]  /*20a0*/  LEA R10, P4, R8, UR12, 0x1 ;  /* 0x0000000c080a7c11 */ /* 0x000fc8000f8808ff */
[----:B------:R-:W-:-:S05]  /*20b0*/  LEA.HI.X R11, R8, UR13, R0, 0x1, P4 ;  /* 0x0000000d080b7c11 */ /* 0x000fca000a0f0c00 */
[----:B------:R-:W-:Y:S01]  /*20c0*/  @!PT LDS RZ, [RZ] ;  /* 0x00000000fffff984 */ /* 0x000fe20000000800 */
[----:B------:R-:W-:Y:S01]  /*20d0*/  @!PT LDS RZ, [RZ] ;  /* 0x00000000fffff984 */ /* 0x000fe20000000800 */
[----:B------:R-:W-:Y:S01]  /*20e0*/  @!PT LDS RZ, [RZ] ;  /* 0x00000000fffff984 */ /* 0x000fe20000000800 */
[----:B------:R1:W-:Y:S04]  /*20f0*/  LDGSTS.E.BYPASS.LTC128B.128 [R231+0x5800], desc[UR24][R10.64] ;  /* 0x058000000ae77fae */ /* 0x0003e8000b901d58 */
.L_x_198:
[----:B------:R-:W-:Y:S05]  /*2100*/  BSYNC B0 ;  /* 0x0000000000007941 */ /* 0x000fea0003800000 */
.L_x_197:
[----:B------:R-:W-:Y:S01]  /*2110*/  BSSY B0, `(.L_x_199) ;  /* 0x0000014000007945 */ /* 0x000fe20003800000 */
[----:B------:R-:W-:Y:S02]  /*2120*/  ISETP.GE.AND P4, PT, R19, UR28, PT ;  /* 0x0000001c13007c0c */ /* 0x000fe4000bf86270 */
[----:B------:R-:W-:Y:S01]  /*2130*/  LEA.HI R17, R26, R98, RZ, 0x5 ;  /* 0x000000621a117211 */ /* 0x000fe200078f28ff */
[----:B------:R-:W-:Y:S05]  /*2140*/  @P1 BRA `(.L_x_200) ;  /* 0x0000000000401947 */ /* 0x000fea0003800000 */
        /* <DEDUP_REMOVED lines=16> */
.L_x_200:
[----:B------:R-:W-:Y:S05]  /*2250*/  BSYNC B0 ;  /* 0x0000000000007941 */ /* 0x000fea0003800000 */
.L_x_199:
[----:B------:R-:W-:Y:S01]  /*2260*/  LOP3.LUT R0, R17, 0xffffffe0, RZ, 0xc0, !PT ;  /* 0xffffffe011007812 */ /* 0x000fe200078ec0ff */
[----:B------:R-:W-:Y:S01]  /*2270*/  BSSY B0, `(.L_x_201) ;  /* 0x0000015000007945 */ /* 0x000fe20003800000 */
[----:B------:R-:W-:-:S03]  /*2280*/  ISETP.GE.AND P1, PT, R20, UR28, PT ;  /* 0x0000001c14007c0c */ /* 0x000fc6000bf26270 */
[----:B------:R-:W-:Y:S01]  /*2290*/  IMAD.IADD R0, R98, 0x1, -R0 ;  /* 0x0000000162007824 */ /* 0x000fe200078e0a00 */
[----:B------:R-:W-:Y:S05]  /*22a0*/  @P5 BRA `(.L_x_202) ;  /* 0x0000000000445947 */ /* 0x000fea0003800000 */
[----:B------:R-:W-:Y:S02]  /*22b0*/  ULDC UR12, c[0x0][0x2d0] ;  /* 0x0000b400000c7ab9 */ /* 0x000fe40000000800 */
[----:B------:R-:W-:-:S13]  /*22c0*/  ISETP.GE.AND P5, PT, R204, UR12, PT ;  /* 0x0000000ccc007c0c */ /* 0x000fda000bfa6270 */
[----:B------:R1:W-:Y:S01]  /*22d0*/  @P5 STS.128 [R231+0x6800], RZ ;  /* 0x006800ffe7005388 */ /* 0x0003e20000000c00 */
[----:B------:R-:W-:Y:S05]  /*22e0*/  @P5 BRA `(.L_x_202) ;  /* 0x0000000000345947 */ /* 0x000fea0003800000 */
[----:B-1----:R-:W-:Y:S01]  /*22f0*/  MOV R9, R7 ;  /* 0x0000000700097202 */ /* 0x002fe20000000f00 */
[----:B------:R-:W-:Y:S01]  /*2300*/  IMAD.U32 R10, RZ, RZ, UR8 ;  /* 0x00000008ff0a7e24 */ /* 0x000fe2000f8e00ff */
[----:B------:R-:W-:Y:S01]  /*2310*/  UIMAD UR21, UR9, 0x50, URZ ;  /* 0x00000050091578a4 */ /* 0x000fe2000f8e023f */
[----:B------:R-:W-:Y:S01]  /*2320*/  IMAD.MOV.U32 R8, RZ, RZ, R2 ;  /* 0x000000ffff087224 */ /* 0x000fe200078e0002 */
[----:B------:R-:W-:-:S03]  /*2330*/  ULDC.64 UR12, c[0x0][0x218] ;  /* 0x00008600000c7ab9 */ /* 0x000fc60000000a00 */
[----:B------:R-:W-:-:S05]  /*2340*/  IMAD.WIDE.U32 R8, R10, 0x50, R8 ;  /* 0x000000500a087825 */ /* 0x000fca00078e0008 */
[----:B------:R-:W-:Y:S02]  /*2350*/  IADD3 R9, R9, UR21, RZ ;  /* 0x0000001509097c10 */ /* 0x000fe4000fffe0ff */
[----:B------:R-:W-:-:S04]  /*2360*/  LEA R10, P5, R8, UR12, 0x1 ;  /* 0x0000000c080a7c11 */ /* 0x000fc8000f8a08ff */
[----:B------:R-:W-:-:S05]  /*2370*/  LEA.HI.X R11, R8, UR13, R9, 0x1, P5 ;  /* 0x0000000d080b7c11 */ /* 0x000fca000a8f0c09 */
[----:B------:R-:W-:Y:S01]  /*2380*/  @!PT LDS RZ, [RZ] ;  /* 0x00000000fffff984 */ /* 0x000fe20000000800 */
[----:B------:R-:W-:Y:S01]  /*2390*/  @!PT LDS RZ, [RZ] ;  /* 0x00000000fffff984 */ /* 0x000fe20000000800 */
[----:B------:R-:W-:Y:S01]  /*23a0*/  @!PT LDS RZ, [RZ] ;  /* 0x00000000fffff984 */ /* 0x000fe20000000800 */
[----:B------:R1:W-:Y:S04]  /*23b0*/  LDGSTS.E.BYPASS.LTC128B.128 [R231+0x6800], desc[UR24][R10.64] ;  /* 0x068000000ae77fae */ /* 0x0003e8000b901d58 */
.L_x_202:
[----:B------:R-:W-:Y:S05]  /*23c0*/  BSYNC B0 ;  /* 0x0000000000007941 */ /* 0x000fea0003800000 */
.L_x_201:
[----:B------:R-:W-:Y:S01]  /*23d0*/  SHF.R.S32.HI R15, RZ, 0x1f, R0 ;  /* 0x0000001fff0f7819 */ /* 0x000fe20000011400 */
[----:B------:R-:W-:Y:S01]  /*23e0*/  BSSY B0, `(.L_x_203) ;  /* 0x0000018000007945 */ /* 0x000fe20003800000 */
[----:B------:R-:W-:Y:S02]  /*23f0*/  SHF.R.S32.HI R16, RZ, 0x4, R25 ;  /* 0x00000004ff107819 */ /* 0x000fe40000011419 */
[----:B------:R-:W-:Y:S02]  /*2400*/  ISETP.GE.AND P5, PT, R20, UR28, PT ;  /* 0x0000001c14007c0c */ /* 0x000fe4000bfa6270 */
[----:B------:R-:W-:Y:S02]  /*2410*/  LEA.HI R15, R15, R0, RZ, 0x2 ;  /* 0x000000000f0f7211 */ /* 0x000fe400078f10ff */
[----:B------:R-:W-:Y:S02]  /*2420*/  SHF.R.S32.HI R17, RZ, 0x5, R17 ;  /* 0x00000005ff117819 */ /* 0x000fe40000011411 */
[----:B------:R-:W-:Y:S01]  /*2430*/  LEA.HI R14, R25, R16, RZ, 0x1 ;  /* 0x00000010190e7211 */ /* 0x000fe200078f08ff */
        /* <DEDUP_REMOVED lines=18> */
.L_x_204:
[----:B------:R-:W-:Y:S05]  /*2560*/  BSYNC B0 ;  /* 0x0000000000007941 */ /* 0x000fea0003800000 */
.L_x_203:
[----:B------:R-:W-:Y:S01]  /*2570*/  ISETP.GE.AND P1, PT, R23, UR28, PT ;  /* 0x0000001c17007c0c */ /* 0x000fe2000bf26270 */
[----:B------:R-:W-:Y:S01]  /*2580*/  BSSY B0, `(.L_x_205) ;  /* 0x0000017000007945 */ /* 0x000fe20003800000 */
[----:B------:R-:W-:Y:S02]  /*2590*/  LOP3.LUT R14, R14, 0xfffffffe, RZ, 0xc0, !PT ;  /* 0xfffffffe0e0e7812 */ /* 0x000fe400078ec0ff */
[----:B-1----:R-:W-:Y:S02]  /*25a0*/  LEA R8, R17, UR15, 0x4 ;  /* 0x0000000f11087c11 */ /* 0x002fe4000f8e20ff */
[----:B------:R-:W-:Y:S01]  /*25b0*/  SHF.R.S32.HI R0, RZ, 0x2, R15 ;  /* 0x00000002ff007819 */ /* 0x000fe2000001140f */
[----:B------:R-:W-:-:S03]  /*25c0*/  IMAD.IADD R14, R16, 0x1, -R14 ;  /* 0x00000001100e7824 */ /* 0x000fc600078e0a0e */
[----:B------:R-:W-:-:S03]  /*25d0*/  IADD3 R11, R8, 0x1, R0 ;  /* 0x00000001080b7810 */ /* 0x000fc60007ffe000 */
[----:B------:R-:W-:Y:S05]  /*25e0*/  @P1 BRA `(.L_x_206) ;  /* 0x0000000000401947 */ /* 0x000fea0003800000 */
[----:B------:R-:W-:Y:S02]  /*25f0*/  ULDC UR12, c[0x0][0x2d0] ;  /* 0x0000b400000c7ab9 */ /* 0x000fe40000000800 */
[----:B------:R-:W-:-:S13]  /*2600*/  ISETP.GE.AND P1, PT, R204, UR12, PT ;  /* 0x0000000ccc007c0c */ /* 0x000fda000bf26270 */
[----:B------:R1:W-:Y:S01]  /*2610*/  @P1 STS.128 [R231+0x7800], RZ ;  /* 0x007800ffe7001388 */ /* 0x0003e20000000c00 */
[----:B------:R-:W-:Y:S05]  /*2620*/  @P1 BRA `(.L_x_206) ;  /* 0x0000000000301947 */ /* 0x000fea0003800000 */
[----:B------:R-:W-:Y:S01]  /*2630*/  MOV R3, R7 ;  /* 0x0000000700037202 */ /* 0x000fe20000000f00 */
[----:B------:R-:W-:Y:S01]  /*2640*/  IMAD.U32 R0, RZ, RZ, UR8 ;  /* 0x00000008ff007e24 */ /* 0x000fe2000f8e00ff */
        /* <DEDUP_REMOVED lines=10> */
.L_x_206:
[----:B------:R-:W-:Y:S05]  /*26f0*/  BSYNC B0 ;  /* 0x0000000000007941 */ /* 0x000fea0003800000 */
.L_x_205:
[----:B------:R-:W0:Y:S01]  /*2700*/  LDGDEPBAR ;  /* 0x00000000000079af */ /* 0x000e220000000000 */
[----:B------:R-:W-:Y:S01]  /*2710*/  IMAD.SHL.U32 R0, R97, 0x40, RZ ;  /* 0x0000004061007824 */ /* 0x000fe200078e00ff */
[C---:B------:R-:W-:Y:S01]  /*2720*/  ISETP.GE.AND P1, PT, R12.reuse, UR28, PT ;  /* 0x0000001c0c007c0c */ /* 0x040fe2000bf26270 */
[----:B------:R-:W-:Y:S01]  /*2730*/  IMAD.SHL.U32 R3, R12, 0x8, RZ ;  /* 0x000000080c037824 */ /* 0x000fe200078e00ff */
[----:B------:R-:W-:Y:S01]  /*2740*/  MOV R18, R28 ;  /* 0x0000001c00127202 */ /* 0x000fe20000000f00 */
[----:B------:R-:W-:Y:S01]  /*2750*/  IMAD.IADD R19, R29, 0x1, R24 ;  /* 0x000000011d137824 */ /* 0x000fe200078e0218 */
[----:B------:R-:W-:Y:S01]  /*2760*/  LOP3.LUT R0, R0, 0x1c0, RZ, 0xc0, !PT ;  /* 0x000001c000007812 */ /* 0x000fe200078ec0ff */
[----:B------:R-:W-:Y:S01]  /*2770*/  IMAD.U32 R9, RZ, RZ, UR27 ;  /* 0x0000001bff097e24 */ /* 0x000fe2000f8e00ff */
[----:B-1----:R-:W-:Y:S01]  /*2780*/  SHF.L.U32 R6, R14, 0x3, RZ ;  /* 0x000000030e067819 */ /* 0x002fe200000006ff */
[----:B------:R-:W-:Y:S01]  /*2790*/  IMAD.SHL.U32 R2, R21, 0x40, RZ ;  /* 0x0000004015027824 */ /* 0x000fe200078e00ff */
[----:B------:R-:W-:Y:S01]  /*27a0*/  LOP3.LUT R8, R0, 0x8, R3, 0xf8, !PT ;  /* 0x0000000800087812 */ /* 0x000fe200078ef803 */
[----:B------:R1:W-:Y:S01]  /*27b0*/  STL.64 [R1+0x98], R18 ;  /* 0x0000981201007387 */ /* 0x0003e20000100a00 */
[----:B------:R-:W-:Y:S01]  /*27c0*/  SHF.R.U32.HI R0, RZ, 0x3, R0 ;  /* 0x00000003ff007819 */ /* 0x000fe20000011600 */
[----:B------:R-:W-:Y:S01]  /*27d0*/  USHF.L.U64.HI UR12, UR6, 0x7, UR7 ;  /* 0x00000007060c7899 */ /* 0x000fe20008010207 */
[----:B------:R-:W-:Y:S01]  /*27e0*/  LOP3.LUT R2, R2, 0x1c0, RZ, 0xc0, !PT ;  /* 0x000001c002027812 */ /* 0x000fe200078ec0ff */
[----:B------:R-:W-:Y:S01]  /*27f0*/  IMAD.SHL.U32 R7, R22, 0x40, RZ ;  /* 0x0000004016077824 */ /* 0x000fe200078e00ff */
[----:B------:R-:W-:Y:S01]  /*2800*/  LOP3.LUT R10, R8, R0, RZ, 0x3c, !PT ;  /* 0x00000000080a7212 */ /* 0x000fe200078e3cff */
[----:B------:R-:W-:Y:S01]  /*2810*/  USHF.L.U32 UR13, UR6, 0x7, URZ ;  /* 0x00000007060d7899 */ /* 0x000fe2000800063f */
[----:B------:R-:W-:Y:S01]  /*2820*/  IADD3 R0, R9, -UR18, R11 ;  /* 0x8000001209007c10 */ /* 0x000fe2000fffe00b */
[----:B------:R-:W-:Y:S01]  /*2830*/  BSSY B0, `(.L_x_207) ;  /* 0x000001c000007945 */ /* 0x000fe20003800000 */
[----:B------:R-:W-:-:S02]  /*2840*/  LOP3.LUT R3, R2, 0x8, R6, 0xf8, !PT ;  /* 0x0000000802037812 */ /* 0x000fc400078ef806 */
[----:B------:R-:W-:Y:S01]  /*2850*/  MOV R6, UR19 ;  /* 0x0000001300067c02 */ /* 0x000fe20008000f00 */
[----:B------:R-:W-:Y:S01]  /*2860*/  VIADD R96, R0, UR14 ;  /* 0x0000000e00607c36 */ /* 0x000fe20008000000 */
[----:B------:R-:W-:-:S04]  /*2870*/  DEPBAR.LE SB0, 0x0 ;  /* 0x000080000000791a */ /* 0x000fc80000000000 */
[----:B------:R-:W-:Y:S01]  /*2880*/  BAR.SYNC.DEFER_BLOCKING 0x0 ;  /* 0x0000000000007b1d */ /* 0x000fe20000010000 */
[----:B------:R-:W-:Y:S01]  /*2890*/  UIMAD UR14, UR12, UR19, URZ ;  /* 0x000000130c0e72a4 */ /* 0x000fe2000f8e023f */
[----:B------:R-:W-:Y:S02]  /*28a0*/  SHF.R.U32.HI R2, RZ, 0x3, R2 ;  /* 0x00000003ff027819 */ /* 0x000fe40000011602 */
[----:B------:R-:W-:Y:S01]  /*28b0*/  LOP3.LUT R207, R7, 0xfffffe00, RZ, 0xc0, !PT ;  /* 0xfffffe0007cf7812 */ /* 0x000fe200078ec0ff */
[----:B------:R-:W-:Y:S01]  /*28c0*/  UIMAD UR14, UR20, UR13, UR14 ;  /* 0x0000000d140e72a4 */ /* 0x000fe2000f8e020e */
[----:B------:R-:W-:Y:S01]  /*28d0*/  IMAD.WIDE.U32 R6, R6, UR13, R18 ;  /* 0x0000000d06067c25 */ /* 0x000fe2000f8e0012 */
[----:B------:R-:W-:-:S03]  /*28e0*/  LOP3.LUT R206, R3, R2, RZ, 0x3c, !PT ;  /* 0x0000000203ce7212 */ /* 0x000fc600078e3cff */
[----:B------:R-:W-:Y:S02]  /*28f0*/  IMAD R2, R17, 0x400, R207 ;  /* 0x0000040011027824 */ /* 0x000fe400078e02cf */
[----:B------:R-:W-:Y:S02]  /*2900*/  VIADD R3, R7, UR14 ;  /* 0x0000000e07037c36 */ /* 0x000fe40008000000 */
[----:B------:R-:W-:Y:S01]  /*2910*/  IMAD.IADD R2, R206, 0x1, R2 ;  /* 0x00000001ce027824 */ /* 0x000fe200078e0202 */
[----:B------:R1:W-:Y:S01]  /*2920*/  @P1 STS.128 [R231+0x8000], RZ ;  /* 0x008000ffe7001388 */ /* 0x0003e20000000c00 */
        /* <DEDUP_REMOVED lines=12> */
.L_x_208:
[----:B------:R-:W-:Y:S05]  /*29f0*/  BSYNC B0 ;  /* 0x0000000000007941 */ /* 0x000fea0003800000 */
.L_x_207:
[----:B------:R1:W-:Y:S01]  /*2a00*/  @P3 STS.128 [R231+0x8800], RZ ;  /* 0x008800ffe7003388 */ /* 0x0003e20000000c00 */
[----:B------:R-:W-:Y:S01]  /*2a10*/  IMAD R0, R14, 0x200, R10 ;  /* 0x000002000e007824 */ /* 0x000fe200078e020a */
[----:B------:R-:W-:Y:S01]  /*2a20*/  USHF.L.U64.HI UR14, UR6, 0x4, UR7 ;  /* 0x00000004060e7899 */ /* 0x000fe20008010207 */
[----:B------:R-:W-:Y:S01]  /*2a30*/  BSSY B0, `(.L_x_209) ;  /* 0x0000013000007945 */ /* 0x000fe20003800000 */
[----:B------:R-:W-:Y:S01]  /*2a40*/  USHF.L.U32 UR15, UR6, 0x4, URZ ;  /* 0x00000004060f7899 */ /* 0x000fe2000800063f */
[----:B------:R-:W-:Y:S02]  /*2a50*/  ISETP.GE.AND P1, PT, R23, UR28, PT ;  /* 0x0000001c17007c0c */ /* 0x000fe4000bf26270 */
[----:B------:R-:W-:Y:S02]  /*2a60*/  LEA R227, R2, UR4, 0x1 ;  /* 0x0000000402e37c11 */ /* 0x000fe4000f8e08ff */
[----:B------:R-:W-:Y:S01]  /*2a70*/  LEA R220, R0, UR4, 0x1 ;  /* 0x0000000400dc7c11 */ /* 0x000fe2000f8e08ff */
[----:B------:R-:W-:Y:S05]  /*2a80*/  @P3 BRA `(.L_x_210) ;  /* 0x0000000000343947 */ /* 0x000fea0003800000 */
        /* <DEDUP_REMOVED lines=13> */
.L_x_210:
[----:B------:R-:W-:Y:S05]  /*2b60*/  BSYNC B0 ;  /* 0x0000000000007941 */ /* 0x000fea0003800000 */
.L_x_209:
[----:B------:R1:W-:Y:S01]  /*2b70*/  @P0 STS.128 [R231+0x9000], RZ ;  /* 0x009000ffe7000388 */ /* 0x0003e20000000c00 */
[----:B------:R-:W-:Y:S04]  /*2b80*/  BSSY B0, `(.L_x_211) ;  /* 0x0000012000007945 */ /* 0x000fe80003800000 */
        /* <DEDUP_REMOVED lines=17> */
.L_x_212:
[----:B------:R-:W-:Y:S05]  /*2ca0*/  BSYNC B0 ;  /* 0x0000000000007941 */ /* 0x000fea0003800000 */
.L_x_211:
[----:B------:R1:W-:Y:S01]  /*2cb0*/  @P2 STS.128 [R231+0x9800], RZ ;  /* 0x009800ffe7002388 */ /* 0x0003e20000000c00 */
[----:B------:R-:W-:Y:S04]  /*2cc0*/  BSSY B0, `(.L_x_213) ;  /* 0x0000012000007945 */ /* 0x000fe80003800000 */
[----:B------:R-:W-:Y:S05]  /*2cd0*/  @P2 BRA `(.L_x_214) ;  /* 0x0000000000402947 */ /* 0x000fea0003800000 */
        /* <DEDUP_REMOVED lines=16> */
.L_x_214:
[----:B------:R-:W-:Y:S05]  /*2de0*/  BSYNC B0 ;  /* 0x0000000000007941 */ /* 0x000fea0003800000 */
.L_x_213:
        /* <DEDUP_REMOVED lines=19> */
.L_x_216:
[----:B------:R-:W-:Y:S05]  /*2f20*/  BSYNC B0 ;  /* 0x0000000000007941 */ /* 0x000fea0003800000 */
.L_x_215:
[----:B------:R1:W-:Y:S01]  /*2f30*/  @P4 STS.128 [R231+0xa800], RZ ;  /* 0x00a800ffe7004388 */ /* 0x0003e20000000c00 */
[----:B------:R-:W-:Y:S04]  /*2f40*/  BSSY B0, `(.L_x_217) ;  /* 0x0000013000007945 */ /* 0x000fe80003800000 */
        /* <DEDUP_REMOVED lines=18> */
.L_x_218:
[----:B------:R-:W-:Y:S05]  /*3070*/  BSYNC B0 ;  /* 0x0000000000007941 */ /* 0x000fea0003800000 */
.L_x_217:
        /* <DEDUP_REMOVED lines=20> */
.L_x_220:
[----:B------:R-:W-:Y:S05]  /*31c0*/  BSYNC B0 ;  /* 0x0000000000007941 */ /* 0x000fea0003800000 */
.L_x_219:
        /* <DEDUP_REMOVED lines=19> */
.L_x_222:
[----:B------:R-:W-:Y:S05]  /*3300*/  BSYNC B0 ;  /* 0x0000000000007941 */ /* 0x000fea0003800000 */
.L_x_221:
[----:B-1----:R-:W-:Y:S01]  /*3310*/  LDSM.16.M88.4 R16, [R227] ;  /* 0x00000000e310783b */ /* 0x002fe20000000200 */
[C---:B------:R-:W-:Y:S01]  /*3320*/  LOP3.LUT P0, RZ, R97.reuse, 0x2, RZ, 0xc0, !PT ;  /* 0x0000000261ff7812 */ /* 0x040fe2000780c0ff */
[----:B------:R-:W-:Y:S01]  /*3330*/  IMAD R252, R4, 0x2, R227 ;  /* 0x0000000204fc7824 */ /* 0x000fe200078e02e3 */
[----:B------:R-:W-:Y:S01]  /*3340*/  UISETP.GE.AND UP0, UPT, UR23, 0x2, UPT ;  /* 0x000000021700788c */ /* 0x000fe2000bf06270 */
[----:B------:R-:W1:Y:S01]  /*3350*/  LDSM.16.M88.4 R12, [R220+0x4000] ;  /* 0x00400000dc0c783b */ /* 0x000e620000000200 */
[----:B------:R-:W-:Y:S01]  /*3360*/  SEL R0, R48, 0xfffffff0, !P0 ;  /* 0xfffffff030007807 */ /* 0x000fe20004000000 */
[----:B------:R-:W-:Y:S01]  /*3370*/  IMAD.SHL.U32 R98, R98, 0x2, RZ ;  /* 0x0000000262627824 */ /* 0x000fe200078e00ff */
[----:B------:R-:W-:Y:S01]  /*3380*/  LOP3.LUT P0, RZ, R97, 0x4, RZ, 0xc0, !PT ;  /* 0x0000000461ff7812 */ /* 0x000fe2000780c0ff */
[----:B------:R-:W5:Y:S02]  /*3390*/  LDSM.16.M88.4 R8, [R227+0x2000] ;  /* 0x00200000e308783b */ /* 0x000f640000000200 */
[----:B------:R-:W-:-:S02]  /*33a0*/  IMAD R226, R0, 0x2, R220 ;  /* 0x0000000200e27824 */ /* 0x000fc400078e02dc */
[----:B------:R-:W2:Y:S04]  /*33b0*/  LDSM.16.M88.4 R20, [R220+0x4800] ;  /* 0x00480000dc14783b */ /* 0x000ea80000000200 */
[----:B------:R-:W3:Y:S04]  /*33c0*/  LDSM.16.M88.4 R36, [R220+0x6800] ;  /* 0x00680000dc24783b */ /* 0x000ee80000000200 */
[----:B------:R-:W3:Y:S04]  /*33d0*/  LDSM.16.M88.4 R24, [R220+0x5000] ;  /* 0x00500000dc18783b */ /* 0x000ee80000000200 */
[----:B------:R-:W3:Y:S04]  /*33e0*/  LDSM.16.M88.4 R44, [R220+0x5800] ;  /* 0x00580000dc2c783b */ /* 0x000ee80000000200 */
[----:B------:R-:W3:Y:S04]  /*33f0*/  LDSM.16.M88.4 R40, [R220+0x6000] ;  /* 0x00600000dc28783b */ /* 0x000ee80000000200 */
[----:B------:R-:W3:Y:S04]  /*3400*/  LDSM.16.M88.4 R32, [R220+0x7000] ;  /* 0x00700000dc20783b */ /* 0x000ee80000000200 */
[----:B----4-:R-:W4:Y:S04]  /*3410*/  LDSM.16.M88.4 R28, [R220+0x7800] ;  /* 0x00780000dc1c783b */ /* 0x010f280000000200 */
[----:B------:R-:W-:Y:S01]  /*3420*/  LDSM.16.M88.4 R64, [R226+0x7800] ;  /* 0x00780000e240783b */ /* 0x000fe20000000200 */
[----:B-1----:R-:W-:Y:S03]  /*3430*/  HMMA.16816.F32 R52, R16, R14, RZ ;  /* 0x0000000e1034723c */ /* 0x002fe600000018ff */
[----:B------:R-:W-:Y:S04]  /*3440*/  LDSM.16.M88.4 R48, [R226+0x4000] ;  /* 0x00400000e230783b */ /* 0x000fe80000000200 */
[----:B------:R-:W-:Y:S01]  /*3450*/  LDSM.16.M88.4 R56, [R226+0x5800] ;  /* 0x00580000e238783b */ /* 0x000fe20000000200 */
[C---:B-----5:R-:W-:Y:S03]  /*3460*/  HMMA.16816.F32 R144, R8.reuse, R12, RZ ;  /* 0x0000000c0890723c */ /* 0x060fe600000018ff */
[----:B------:R-:W-:Y:S03]  /*3470*/  LDSM.16.M88.4 R76, [R226+0x6000] ;  /* 0x00600000e24c783b */ /* 0x000fe60000000200 */
[C---:B--2---:R-:W-:Y:S01]  /*3480*/  HMMA.16816.F32 R136, R8.reuse, R20, RZ ;  /* 0x000000140888723c */ /* 0x044fe200000018ff */
[----:B------:R-:W-:Y:S04]  /*3490*/  LDSM.16.M88.4 R72, [R226+0x6800] ;  /* 0x00680000e248783b */ /* 0x000fe80000000200 */
[----:B------:R-:W-:Y:S01]  /*34a0*/  LDSM.16.M88.4 R60, [R226+0x5000] ;  /* 0x00500000e23c783b */ /* 0x000fe20000000200 */
[----:B------:R-:W-:Y:S03]  /*34b0*/  HMMA.16816.F32 R132, R8, R22, RZ ;  /* 0x000000160884723c */ /* 0x000fe600000018ff */
[----:B------:R-:W-:Y:S03]  /*34c0*/  LDSM.16.M88.4 R68, [R226+0x7000] ;  /* 0x00700000e244783b */ /* 0x000fe60000000200 */
[----:B------:R-:W-:Y:S01]  /*34d0*/  HMMA.16816.F32 R148, R16, R20, RZ ;  /* 0x000000141094723c */ /* 0x000fe200000018ff */
[----:B------:R-:W-:Y:S01]  /*34e0*/  IMAD.MOV.U32 R170, RZ, RZ, R52 ;  /* 0x000000ffffaa7224 */ /* 0x000fe200078e0034 */
[----:B------:R-:W0:Y:S01]  /*34f0*/  LDGDEPBAR ;  /* 0x00000000000079af */ /* 0x000e220000000000 */
[----:B------:R-:W-:-:S02]  /*3500*/  IMAD.MOV.U32 R169, RZ, RZ, R53 ;  /* 0x000000ffffa97224 */ /* 0x000fc400078e0035 */
[----:B------:R-:W-:Y:S01]  /*3510*/  IMAD.MOV.U32 R168, RZ, RZ, R54 ;  /* 0x000000ffffa87224 */ /* 0x000fe200078e0036 */
[C---:B------:R-:W-:Y:S01]  /*3520*/  HMMA.16816.F32 R244, R16.reuse, R22, RZ ;  /* 0x0000001610f4723c */ /* 0x040fe200000018ff */
[----:B------:R-:W-:Y:S02]  /*3530*/  IMAD.MOV.U32 R99, RZ, RZ, R55 ;  /* 0x000000ffff637224 */ /* 0x000fe400078e0037 */
[----:B------:R-:W-:Y:S03]  /*3540*/  LDSM.16.M88.4 R52, [R226+0x4800] ;  /* 0x00480000e234783b */ /* 0x000fe60000000200 */
[----:B---3--:R-:W-:Y:S06]  /*3550*/  HMMA.16816.F32 R20, R16, R38, RZ ;  /* 0x000000261014723c */ /* 0x008fec00000018ff */
        /* <DEDUP_REMOVED lines=10> */
[C---:B------:R-:W-:Y:S06]  /*3600*/  HMMA.16816.F32 R100, R8.reuse, R38, RZ ;  /* 0x000000260864723c */ /* 0x040fec00000018ff */
[C---:B------:R-:W-:Y:S06]  /*3610*/  HMMA.16816.F32 R88, R8.reuse, R34, RZ ;  /* 0x000000220858723c */ /* 0x040fec00000018ff */
[----:B------:R-:W-:Y:S01]  /*3620*/  HMMA.16816.F32 R80, R8, R30, RZ ;  /* 0x0000001e0850723c */ /* 0x000fe200000018ff */
[----:B------:R-:W-:Y:S05]  /*3630*/  LDSM.16.M88.4 R8, [R252] ;  /* 0x00000000fc08783b */ /* 0x000fea0000000200 */
[C---:B------:R-:W-:Y:S01]  /*3640*/  HMMA.16816.F32 R152, R16.reuse, R12, RZ ;  /* 0x0000000c1098723c */ /* 0x040fe200000018ff */
[----:B------:R-:W1:Y:S05]  /*3650*/  LDSM.16.M88.4 R12, [R252+0x2000] ;  /* 0x00200000fc0c783b */ /* 0x000e6a0000000200 */
[C---:B------:R-:W-:Y:S06]  /*3660*/  HMMA.16816.F32 R180, R16.reuse, R24, RZ ;  /* 0x0000001810b4723c */ /* 0x040fec00000018ff */
[----:B------:R-:W-:Y:S01]  /*3670*/  HMMA.16816.F32 R240, R16, R26, RZ ;  /* 0x0000001a10f0723c */ /* 0x000fe200000018ff */
[----:B------:R-:W-:-:S02]  /*3680*/  IMAD.MOV.U32 R25, RZ, RZ, R22 ;  /* 0x000000ffff197224 */ /* 0x000fc400078e0016 */
[----:B------:R-:W-:-:S03]  /*3690*/  IMAD.MOV.U32 R24, RZ, RZ, R23 ;  /* 0x000000ffff187224 */ /* 0x000fc600078e0017 */
[----:B------:R-:W-:Y:S01]  /*36a0*/  HMMA.16816.F32 R156, R16, R42, RZ ;  /* 0x0000002a109c723c */ /* 0x000fe200000018ff */
[----:B------:R-:W-:Y:S02]  /*36b0*/  IMAD.MOV.U32 R27, RZ, RZ, R20 ;  /* 0x000000ffff1b7224 */ /* 0x000fe400078e0014 */
[----:B------:R-:W-:-:S03]  /*36c0*/  IMAD.MOV.U32 R26, RZ, RZ, R21 ;  /* 0x000000ffff1a7224 */ /* 0x000fc600078e0015 */
[C---:B------:R-:W-:Y:S06]  /*36d0*/  HMMA.16816.F32 R20, R16.reuse, R28, RZ ;  /* 0x0000001c1014723c */ /* 0x040fec00000018ff */
[C---:B------:R-:W-:Y:S06]  /*36e0*/  HMMA.16816.F32 R196, R16.reuse, R44, RZ ;  /* 0x0000002c10c4723c */ /* 0x040fec00000018ff */
[----:B------:R-:W-:Y:S06]  /*36f0*/  HMMA.16816.F32 R236, R16, R46, RZ ;  /* 0x0000002e10ec723c */ /* 0x000fec00000018ff */
[----:B------:R-:W-:Y:S01]  /*3700*/  IMAD.MOV.U32 R3, RZ, RZ, R158 ;  /* 0x000000ffff037224 */ /* 0x000fe200078e009e */
[----:B-1----:R-:W-:Y:S01]  /*3710*/  HMMA.16816.F32 R216, R12, R48, R144 ;  /* 0x000000300cd8723c */ /* 0x002fe20000001890 */
[----:B------:R-:W-:-:S02]  /*3720*/  IMAD.MOV.U32 R7, RZ, RZ, R156 ;  /* 0x000000ffff077224 */ /* 0x000fc400078e009c */
[----:B------:R-:W-:Y:S02]  /*3730*/  IMAD.MOV.U32 R6, RZ, RZ, R157 ;  /* 0x000000ffff067224 */ /* 0x000fe400078e009d */
[----:B------:R-:W-:Y:S01]  /*3740*/  IMAD.MOV.U32 R2, RZ, RZ, R159 ;  /* 0x000000ffff027224 */ /* 0x000fe200078e009f */
[-C--:B------:R-:W-:Y:S06]  /*3750*/  HMMA.16816.F32 R20, R8, R64.reuse, R20 ;  /* 0x000000400814723c */ /* 0x080fec0000001814 */
[C---:B------:R-:W-:Y:S06]  /*3760*/  HMMA.16816.F32 R164, R12.reuse, R64, R84 ;  /* 0x000000400ca4723c */ /* 0x040fec0000001854 */
[----:B------:R-:W-:Y:S01]  /*3770*/  HMMA.16816.F32 R176, R12, R50, R140 ;  /* 0x000000320cb0723c */ /* 0x000fe2000000188c */
[----:B------:R-:W-:-:S02]  /*3780*/  IMAD.MOV.U32 R84, RZ, RZ, R170 ;  /* 0x000000ffff547224 */ /* 0x000fc400078e00aa */
[----:B------:R-:W-:Y:S02]  /*3790*/  IMAD.MOV.U32 R85, RZ, RZ, R169 ;  /* 0x000000ffff557224 */ /* 0x000fe400078e00a9 */
[----:B------:R-:W-:Y:S01]  /*37a0*/  IMAD.MOV.U32 R86, RZ, RZ, R168 ;  /* 0x000000ffff567224 */ /* 0x000fe200078e00a8 */
[----:B------:R-:W-:Y:S01]  /*37b0*/  HMMA.16816.F32 R144, R12, R58, R116 ;  /* 0x0000003a0c90723c */ /* 0x000fe20000001874 */
[----:B------:R-:W-:-:S05]  /*37c0*/  IMAD.MOV.U32 R87, RZ, RZ, R99 ;  /* 0x000000ffff577224 */ /* 0x000fca00078e0063 */
[----:B------:R-:W-:Y:S01]  /*37d0*/  HMMA.16816.F32 R140, R12, R78, R108 ;  /* 0x0000004e0c8c723c */ /* 0x000fe2000000186c */
[----:B------:R-:W-:Y:S02]  /*37e0*/  IMAD.MOV.U32 R99, RZ, RZ, R20 ;  /* 0x000000ffff637224 */ /* 0x000fe400078e0014 */
[----:B------:R-:W-:-:S03]  /*37f0*/  IMAD.MOV.U32 R97, RZ, RZ, R21 ;  /* 0x000000ffff617224 */ /* 0x000fc600078e0015 */
[C---:B------:R-:W-:Y:S06]  /*3800*/  HMMA.16816.F32 R116, R12.reuse, R74, R100 ;  /* 0x0000004a0c74723c */ /* 0x040fec0000001864 */
[C---:B------:R-:W-:Y:S06]  /*3810*/  HMMA.16816.F32 R212, R12.reuse, R52, R136 ;  /* 0x000000340cd4723c */ /* 0x040fec0000001888 */
[----:B------:R-:W-:Y:S01]  /*3820*/  HMMA.16816.F32 R208, R12, R60, R128 ;  /* 0x0000003c0cd0723c */ /* 0x000fe20000001880 */
[----:B------:R-:W-:Y:S01]  /*3830*/  VIADD R139, R220, 0x4040 ;  /* 0x00004040dc8b7836 */ /* 0x000fe20000000000 */
[----:B------:R-:W-:-:S04]  /*3840*/  LOP3.LUT R136, R98, 0x6, RZ, 0xc0, !PT ;  /* 0x0000000662887812 */ /* 0x000fc800078ec0ff */
[C---:B------:R-:W-:Y:S01]  /*3850*/  HMMA.16816.F32 R200, R12.reuse, R56, R120 ;  /* 0x000000380cc8723c */ /* 0x040fe20000001878 */
[----:B------:R-:W-:Y:S02]  /*3860*/  IMAD.MOV.U32 R128, RZ, RZ, R27 ;  /* 0x000000ffff807224 */ /* 0x000fe400078e001b */
[----:B------:R-:W-:Y:S02]  /*3870*/  IMAD.MOV.U32 R129, RZ, RZ, R26 ;  /* 0x000000ffff817224 */ /* 0x000fe400078e001a */
[----:B------:R-:W-:Y:S01]  /*3880*/  IMAD.MOV.U32 R130, RZ, RZ, R25 ;  /* 0x000000ffff827224 */ /* 0x000fe200078e0019 */
[----:B------:R-:W-:Y:S01]  /*3890*/  HMMA.16816.F32 R184, R12, R76, R112 ;  /* 0x0000004c0cb8723c */ /* 0x000fe20000001870 */
[----:B------:R-:W-:-:S05]  /*38a0*/  IMAD.MOV.U32 R131, RZ, RZ, R24 ;  /* 0x000000ffff837224 */ /* 0x000fca00078e0018 */
[C---:B------:R-:W-:Y:S06]  /*38b0*/  HMMA.16816.F32 R160, R12.reuse, R72, R104 ;  /* 0x000000480ca0723c */ /* 0x040fec0000001868 */
[C---:B------:R-:W-:Y:S06]  /*38c0*/  HMMA.16816.F32 R156, R12.reuse, R68, R92 ;  /* 0x000000440c9c723c */ /* 0x040fec000000185c */
[C---:B------:R-:W-:Y:S06]  /*38d0*/  HMMA.16816.F32 R172, R12.reuse, R54, R132 ;  /* 0x000000360cac723c */ /* 0x040fec0000001884 */
[C---:B------:R-:W-:Y:S06]  /*38e0*/  HMMA.16816.F32 R168, R12.reuse, R62, R124 ;  /* 0x0000003e0ca8723c */ /* 0x040fec000000187c */
[C---:B------:R-:W-:Y:S06]  /*38f0*/  HMMA.16816.F32 R108, R12.reuse, R70, R88 ;  /* 0x000000460c6c723c */ /* 0x040fec0000001858 */
[----:B------:R-:W-:Y:S06]  /*3900*/  HMMA.16816.F32 R100, R12, R66, R80 ;  /* 0x000000420c64723c */ /* 0x000fec0000001850 */
[----:B------:R-:W-:Y:S01]  /*3910*/  HMMA.16816.F32 R192, R16, R40, RZ ;  /* 0x0000002810c0723c */ /* 0x000fe200000018ff */
[----:B------:R-:W-:-:S02]  /*3920*/  IMAD.MOV.U32 R14, RZ, RZ, R3 ;  /* 0x000000ffff0e7224 */ /* 0x000fc400078e0003 */
[----:B------:R-:W-:Y:S02]  /*3930*/  VIADD R3, R220, 0x4000 ;  /* 0x00004000dc037836 */ /* 0x000fe40000000000 */
[----:B------:R-:W-:Y:S01]  /*3940*/  IMAD.MOV.U32 R15, RZ, RZ, R2 ;  /* 0x000000ffff0f7224 */ /* 0x000fe200078e0002 */
[C---:B------:R-:W-:Y:S01]  /*3950*/  HMMA.16816.F32 R188, R16.reuse, R36, RZ ;  /* 0x0000002410bc723c */ /* 0x040fe200000018ff */
[----:B------:R-:W-:Y:S02]  /*3960*/  IMAD R2, R5, 0x2, R227 ;  /* 0x0000000205027824 */ /* 0x000fe400078e02e3 */
[----:B------:R-:W-:Y:S02]  /*3970*/  @P0 VIADD R139, R3, 0xffffffc0 ;  /* 0xffffffc0038b0836 */ /* 0x000fe40000000000 */
[----:B------:R-:W-:Y:S01]  /*3980*/  IMAD.MOV.U32 R13, RZ, RZ, R6 ;  /* 0x000000ffff0d7224 */ /* 0x000fe200078e0006 */
[----:B------:R-:W-:Y:S01]  /*3990*/  HMMA.16816.F32 R44, R16, R32, RZ ;  /* 0x00000020102c723c */ /* 0x000fe200000018ff */
[----:B------:R-:W-:Y:S01]  /*39a0*/  IMAD.MOV.U32 R6, RZ, RZ, R22 ;  /* 0x000000ffff067224 */ /* 0x000fe200078e0016 */
[----:B------:R-:W-:Y:S01]  /*39b0*/  LDSM.16.M88.4 R40, [R139] ;  /* 0x000000008b28783b */ /* 0x000fe20000000200 */
[----:B------:R-:W-:-:S02]  /*39c0*/  IMAD.MOV.U32 R3, RZ, RZ, R23 ;  /* 0x000000ffff037224 */ /* 0x000fc400078e0017 */
[----:B------:R-:W-:Y:S01]  /*39d0*/  IMAD.MOV.U32 R12, RZ, RZ, R7 ;  /* 0x000000ffff0c7224 */ /* 0x000fe200078e0007 */
[C---:B------:R-:W-:Y:S01]  /*39e0*/  HMMA.16816.F32 R248, R16.reuse, R34, RZ ;  /* 0x0000002210f8723c */ /* 0x040fe200000018ff */
[----:B------:R-:W-:Y:S01]  /*39f0*/  LDSM.16.M88.4 R36, [R139+0x800] ;  /* 0x000800008b24783b */ /* 0x000fe20000000200 */
[----:B------:R-:W-:Y:S02]  /*3a00*/  IMAD R228, R4, 0x2, R2 ;  /* 0x0000000204e47824 */ /* 0x000fe400078e0202 */
[----:B------:R-:W-:Y:S01]  /*3a10*/  IMAD R225, R0, 0x2, R139 ;  /* 0x0000000200e17824 */ /* 0x000fe200078e028b */
[----:B------:R-:W-:Y:S01]  /*3a20*/  LDSM.16.M88.4 R132, [R139+0x3000] ;  /* 0x003000008b84783b */ /* 0x000fe20000000200 */
[----:B------:R-:W-:Y:S01]  /*3a30*/  HMMA.16816.F32 R232, R16, R30, RZ ;  /* 0x0000001e10e8723c */ /* 0x000fe200000018ff */
[----:B------:R-:W-:Y:S02]  /*3a40*/  IMAD.U32 R0, RZ, RZ, UR19 ;  /* 0x00000013ff007e24 */ /* 0x000fe4000f8e00ff */
[----:B------:R-:W1:Y:S01]  /*3a50*/  LDSM.16.M88.4 R16, [R2+0x2000] ;  /* 0x002000000210783b */ /* 0x000e620000000200 */
[----:B------:R-:W-:-:S02]  /*3a60*/  IMAD.MOV.U32 R7, RZ, RZ, 0x8 ;  /* 0x00000008ff077424 */ /* 0x000fc400078e00ff */
[----:B------:R-:W-:Y:S01]  /*3a70*/  HMMA.16816.F32 R92, R8, R48, R152 ;  /* 0x00000030085c723c */ /* 0x000fe20000001898 */
[----:B------:R-:W2:Y:S01]  /*3a80*/  LDSM.16.M88.4 R32, [R139+0x1000] ;  /* 0x001000008b20783b */ /* 0x000ea20000000200 */
[----:B------:R-:W-:-:S03]  /*3a90*/  IMAD R0, R0, 0x80, R136 ;  /* 0x0000008000007824 */ /* 0x000fc600078e0288 */
[----:B------:R-:W3:Y:S01]  /*3aa0*/  LDSM.16.M88.4 R28, [R139+0x1800] ;  /* 0x001800008b1c783b */ /* 0x000ee20000000200 */
[C---:B------:R-:W-:Y:S03]  /*3ab0*/  HMMA.16816.F32 R48, R8.reuse, R50, R84 ;  /* 0x000000320830723c */ /* 0x040fe60000001854 */
[----:B------:R-:W4:Y:S03]  /*3ac0*/  LDSM.16.M88.4 R24, [R139+0x2000] ;  /* 0x002000008b18783b */ /* 0x000f260000000200 */
[C---:B------:R-:W-:Y:S01]  /*3ad0*/  HMMA.16816.F32 R112, R8.reuse, R60, R180 ;  /* 0x0000003c0870723c */ /* 0x040fe200000018b4 */
[----:B------:R-:W5:Y:S04]  /*3ae0*/  LDSM.16.M88.4 R88, [R139+0x2800] ;  /* 0x002800008b58783b */ /* 0x000f680000000200 */
[----:B------:R-:W5:Y:S01]  /*3af0*/  LDSM.16.M88.4 R152, [R139+0x3800] ;  /* 0x003800008b98783b */ /* 0x000f620000000200 */
[C---:B------:R-:W-:Y:S03]  /*3b00*/  HMMA.16816.F32 R120, R8.reuse, R56, R196 ;  /* 0x000000380878723c */ /* 0x040fe600000018c4 */
[----:B------:R-:W5:Y:S03]  /*3b10*/  LDSM.16.M88.4 R20, [R2] ;  /* 0x000000000214783b */ /* 0x000f660000000200 */
[C---:B------:R-:W-:Y:S06]  /*3b20*/  HMMA.16816.F32 R124, R8.reuse, R76, R192 ;  /* 0x0000004c087c723c */ /* 0x040fec00000018c0 */
[C---:B------:R-:W-:Y:S06]  /*3b30*/  HMMA.16816.F32 R104, R8.reuse, R52, R148 ;  /* 0x000000340868723c */ /* 0x040fec0000001894 */
[C---:B------:R-:W-:Y:S06]  /*3b40*/  HMMA.16816.F32 R188, R8.reuse, R72, R188 ;  /* 0x0000004808bc723c */ /* 0x040fec00000018bc */
[C---:B------:R-:W-:Y:S06]  /*3b50*/  HMMA.16816.F32 R192, R8.reuse, R68, R44 ;  /* 0x0000004408c0723c */ /* 0x040fec000000182c */
[C---:B------:R-:W-:Y:S06]  /*3b60*/  HMMA.16816.F32 R80, R8.reuse, R54, R244 ;  /* 0x000000360850723c */ /* 0x040fec00000018f4 */
[----:B------:R-:W-:Y:S01]  /*3b70*/  HMMA.16816.F32 R84, R8, R62, R240 ;  /* 0x0000003e0854723c */ /* 0x000fe200000018f0 */
[----:B------:R-:W-:-:S02]  /*3b80*/  IMAD.MOV.U32 R246, RZ, RZ, R6 ;  /* 0x000000fffff67224 */ /* 0x000fc400078e0006 */
[----:B------:R-:W-:Y:S02]  /*3b90*/  IMAD.MOV.U32 R6, RZ, RZ, 0x40 ;  /* 0x00000040ff067424 */ /* 0x000fe400078e00ff */
[----:B------:R-:W-:Y:S01]  /*3ba0*/  IMAD.MOV.U32 R247, RZ, RZ, R3 ;  /* 0x000000fffff77224 */ /* 0x000fe200078e0003 */
[C---:B------:R-:W-:Y:S01]  /*3bb0*/  HMMA.16816.F32 R56, R8.reuse, R58, R236 ;  /* 0x0000003a0838723c */ /* 0x040fe200000018ec */
[----:B------:R-:W-:Y:S02]  /*3bc0*/  VIADD R3, R0, 0x1 ;  /* 0x0000000100037836 */ /* 0x000fe40000000000 */
[----:B------:R-:W-:Y:S02]  /*3bd0*/  IMAD.MOV.U32 R244, RZ, RZ, R99 ;  /* 0x000000fffff47224 */ /* 0x000fe400078e0063 */
[----:B------:R-:W-:Y:S01]  /*3be0*/  IMAD.MOV.U32 R245, RZ, RZ, R97 ;  /* 0x000000fffff57224 */ /* 0x000fe200078e0061 */
[C---:B------:R-:W-:Y:S01]  /*3bf0*/  HMMA.16816.F32 R76, R8.reuse, R78, R12 ;  /* 0x0000004e084c723c */ /* 0x040fe2000000180c */
[----:B------:R-:W-:Y:S05]  /*3c00*/  LDSM.16.M88.4 R12, [R228] ;  /* 0x00000000e40c783b */ /* 0x000fea0000000200 */
[C---:B------:R-:W-:Y:S01]  /*3c10*/  HMMA.16816.F32 R180, R8.reuse, R74, R128 ;  /* 0x0000004a08b4723c */ /* 0x040fe20000001880 */
[----:B------:R-:W-:Y:S05]  /*3c20*/  LDSM.16.M88.4 R72, [R225] ;  /* 0x00000000e148783b */ /* 0x000fea0000000200 */
[C---:B------:R-:W-:Y:S06]  /*3c30*/  HMMA.16816.F32 R248, R8.reuse, R70, R248 ;  /* 0x0000004608f8723c */ /* 0x040fec00000018f8 */
[----:B------:R-:W-:Y:S01]  /*3c40*/  HMMA.16816.F32 R232, R8, R66, R232 ;  /* 0x0000004208e8723c */ /* 0x000fe200000018e8 */
[----:B------:R-:W5:Y:S05]  /*3c50*/  LDSM.16.M88.4 R8, [R228+0x2000] ;  /* 0x00200000e408783b */ /* 0x000f6a0000000200 */
[C---:B-1----:R-:W-:Y:S06]  /*3c60*/  HMMA.16816.F32 R44, R16.reuse, R40, R216 ;  /* 0x00000028102c723c */ /* 0x042fec00000018d8 */
[C---:B------:R-:W-:Y:S06]  /*3c70*/  HMMA.16816.F32 R128, R16.reuse, R36, R212 ;  /* 0x000000241080723c */ /* 0x040fec00000018d4 */
[C---:B------:R-:W-:Y:S06]  /*3c80*/  HMMA.16816.F32 R196, R16.reuse, R132, R156 ;  /* 0x0000008410c4723c */ /* 0x040fec000000189c */
[C---:B------:R-:W-:Y:S06]  /*3c90*/  HMMA.16816.F32 R148, R16.reuse, R38, R172 ;  /* 0x000000261094723c */ /* 0x040fec00000018ac */
[C---:B--2---:R-:W-:Y:S06]  /*3ca0*/  HMMA.16816.F32 R208, R16.reuse, R32, R208 ;  /* 0x0000002010d0723c */ /* 0x044fec00000018d0 */
[C---:B---3--:R-:W-:Y:S06]  /*3cb0*/  HMMA.16816.F32 R200, R16.reuse, R28, R200 ;  /* 0x0000001c10c8723c */ /* 0x048fec00000018c8 */
[C---:B----4-:R-:W-:Y:S06]  /*3cc0*/  HMMA.16816.F32 R184, R16.reuse, R24, R184 ;  /* 0x0000001810b8723c */ /* 0x050fec00000018b8 */
[C---:B-----5:R-:W-:Y:S06]  /*3cd0*/  HMMA.16816.F32 R160, R16.reuse, R88, R160 ;  /* 0x0000005810a0723c */ /* 0x060fec00000018a0 */
        /* <DEDUP_REMOVED lines=8> */
[C---:B------:R-:W-:Y:S06]  /*3d60*/  HMMA.16816.F32 R16, R20.reuse, R42, R48 ;  /* 0x0000002a1410723c */ /* 0x040fec0000001830 */
[C---:B------:R-:W-:Y:S01]  /*3d70*/  HMMA.16816.F32 R164, R20.reuse, R40, R92 ;  /* 0x0000002814a4723c */ /* 0x040fe2000000185c */
[----:B------:R-:W1:Y:S05]  /*3d80*/  LDSM.16.M88.4 R40, [R225+0x800] ;  /* 0x00080000e128783b */ /* 0x000e6a0000000200 */
[----:B------:R-:W-:Y:S06]  /*3d90*/  HMMA.16816.F32 R60, R20, R38, R80 ;  /* 0x00000026143c723c */ /* 0x000fec0000001850 */
[----:B------:R-:W-:Y:S06]  /*3da0*/  HMMA.16816.F32 R80, R8, R72, R44 ;  /* 0x000000480850723c */ /* 0x000fec000000182c */
[C---:B------:R-:W-:Y:S06]  /*3db0*/  HMMA.16816.F32 R48, R20.reuse, R36, R104 ;  /* 0x000000241430723c */ /* 0x040fec0000001868 */
[C---:B------:R-:W-:Y:S06]  /*3dc0*/  HMMA.16816.F32 R68, R20.reuse, R28, R120 ;  /* 0x0000001c1444723c */ /* 0x040fec0000001878 */
[----:B------:R-:W-:Y:S06]  /*3dd0*/  HMMA.16816.F32 R56, R20, R30, R56 ;  /* 0x0000001e1438723c */ /* 0x000fec0000001838 */
[----:B------:R-:W-:Y:S06]  /*3de0*/  HMMA.16816.F32 R28, R12, R74, R16 ;  /* 0x0000004a0c1c723c */ /* 0x000fec0000001810 */
[C---:B------:R-:W-:Y:S01]  /*3df0*/  HMMA.16816.F32 R124, R20.reuse, R24, R124 ;  /* 0x00000018147c723c */ /* 0x040fe2000000187c */
[----:B------:R-:W-:Y:S01]  /*3e00*/  IMAD.MOV.U32 R19, RZ, RZ, 0x48 ;  /* 0x00000048ff137424 */ /* 0x000fe200078e00ff */
[C---:B------:R-:W-:Y:S01]  /*3e10*/  VIADDMNMX R17, R96.reuse, R7, UR27, PT ;  /* 0x0000001b60117e46 */ /* 0x040fe2000b800107 */
[----:B------:R-:W-:Y:S01]  /*3e20*/  VIADD R7, R139, 0x1000 ;  /* 0x000010008b077836 */ /* 0x000fe20000000000 */
[----:B------:R-:W-:Y:S01]  /*3e30*/  VIADDMNMX R18, R96, R6, UR27, PT ;  /* 0x0000001b60127e46 */ /* 0x000fe2000b800106 */
[----:B------:R-:W-:Y:S01]  /*3e40*/  VIADD R6, R0, 0x8 ;  /* 0x0000000800067836 */ /* 0x000fe20000000000 */
[----:B------:R-:W-:Y:S01]  /*3e50*/  HMMA.16816.F32 R92, R20, R26, R76 ;  /* 0x0000001a145c723c */ /* 0x000fe2000000184c */
[----:B------:R-:W2:Y:S01]  /*3e60*/  LDSM.16.M88.4 R24, [R225+0x1000] ;  /* 0x00100000e118783b */ /* 0x000ea20000000200 */
[----:B------:R-:W-:-:S02]  /*3e70*/  VIMNMX R16, R96, UR27, PT ;  /* 0x0000001b60107c48 */ /* 0x000fc4000bfe0100 */
[----:B------:R-:W-:Y:S02]  /*3e80*/  VIADDMNMX R19, R96, R19, UR27, PT ;  /* 0x0000001b60137e46 */ /* 0x000fe4000b800113 */
[C---:B------:R-:W-:Y:S01]  /*3e90*/  HMMA.16816.F32 R64, R20.reuse, R32, R112 ;  /* 0x000000201440723c */ /* 0x040fe20000001870 */
[C---:B------:R-:W-:Y:S02]  /*3ea0*/  ISETP.GE.AND P5, PT, R3.reuse, R16, PT ;  /* 0x000000100300720c */ /* 0x040fe40003fa6270 */
[C---:B------:R-:W-:Y:S02]  /*3eb0*/  ISETP.GE.AND P0, PT, R3.reuse, R17, PT ;  /* 0x000000110300720c */ /* 0x040fe40003f06270 */
[C---:B------:R-:W-:Y:S01]  /*3ec0*/  ISETP.GE.AND P2, PT, R3.reuse, R18, PT ;  /* 0x000000120300720c */ /* 0x040fe20003f46270 */
[----:B------:R-:W-:Y:S01]  /*3ed0*/  HMMA.16816.F32 R84, R20, R34, R84 ;  /* 0x000000221454723c */ /* 0x000fe20000001854 */
[----:B------:R-:W-:Y:S01]  /*3ee0*/  ISETP.GE.AND P1, PT, R3, R19, PT ;  /* 0x000000130300720c */ /* 0x000fe20003f26270 */
[----:B------:R-:W-:Y:S01]  /*3ef0*/  VIADD R3, R0, 0x9 ;  /* 0x0000000900037836 */ /* 0x000fe20000000000 */
[----:B------:R-:W-:-:S02]  /*3f00*/  ISETP.GE.AND P3, PT, R6, R17, PT ;  /* 0x000000110600720c */ /* 0x000fc40003f66270 */
[----:B------:R-:W-:Y:S01]  /*3f10*/  FSEL R111, R83, -INF , !P1 ;  /* 0xff800000536f7808 */ /* 0x000fe20004800000 */
[----:B------:R-:W-:Y:S01]  /*3f20*/  HMMA.16816.F32 R32, R8, R74, R52 ;  /* 0x0000004a0820723c */ /* 0x000fe20000001834 */
[-C--:B------:R-:W-:Y:S02]  /*3f30*/  ISETP.GE.AND P1, PT, R3, R16.reuse, PT ;  /* 0x000000100300720c */ /* 0x080fe40003f26270 */
[----:B------:R-:W-:Y:S02]  /*3f40*/  ISETP.GE.AND P6, PT, R6, R16, PT ;  /* 0x000000100600720c */ /* 0x000fe40003fc6270 */
[----:B------:R-:W-:Y:S01]  /*3f50*/  FSEL R107, R81, -INF , !P2 ;  /* 0xff800000516b7808 */ /* 0x000fe20005000000 */
[----:B-1----:R-:W-:Y:S01]  /*3f60*/  HMMA.16816.F32 R36, R12, R40, R48 ;  /* 0x000000280c24723c */ /* 0x002fe20000001830 */
[----:B------:R-:W-:Y:S02]  /*3f70*/  FSEL R103, R30, -INF , !P3 ;  /* 0xff8000001e677808 */ /* 0x000fe40005800000 */
[----:B------:R-:W-:-:S02]  /*3f80*/  FSEL R96, R29, -INF , !P1 ;  /* 0xff8000001d607808 */ /* 0x000fc40004800000 */
[CC--:B------:R-:W-:Y:S01]  /*3f90*/  ISETP.GE.AND P4, PT, R6.reuse, R18.reuse, PT ;  /* 0x000000120600720c */ /* 0x0c0fe20003f86270 */
[----:B------:R-:W-:Y:S01]  /*3fa0*/  HMMA.16816.F32 R48, R8, R40, R128 ;  /* 0x000000280830723c */ /* 0x000fe20000001880 */
[-C--:B------:R-:W-:Y:S01]  /*3fb0*/  ISETP.GE.AND P2, PT, R6, R19.reuse, PT ;  /* 0x000000130600720c */ /* 0x080fe20003f46270 */
[----:B------:R-:W-:Y:S01]  /*3fc0*/  VIADD R6, R0, 0x10 ;  /* 0x0000001000067836 */ /* 0x000fe20000000000 */
[C---:B------:R-:W-:Y:S02]  /*3fd0*/  ISETP.GE.AND P3, PT, R3.reuse, R18, PT ;  /* 0x000000120300720c */ /* 0x040fe40003f66270 */
[C---:B------:R-:W-:Y:S01]  /*3fe0*/  ISETP.GE.AND P1, PT, R3.reuse, R19, PT ;  /* 0x000000130300720c */ /* 0x040fe20003f26270 */
[----:B------:R-:W-:Y:S01]  /*3ff0*/  HMMA.16816.F32 R52, R20, R132, R192 ;  /* 0x000000841434723c */ /* 0x000fe200000018c0 */
[----:B------:R-:W-:Y:S02]  /*4000*/  FSEL R83, R28, -INF , !P6 ;  /* 0xff8000001c537808 */ /* 0x000fe40007000000 */
[----:B------:R-:W-:Y:S01]  /*4010*/  ISETP.GE.AND P6, PT, R3, R17, PT ;  /* 0x000000110300720c */ /* 0x000fe20003fc6270 */
[----:B------:R-:W-:-:S02]  /*4020*/  VIADD R3, R0, 0x11 ;  /* 0x0000001100037836 */ /* 0x000fc40000000000 */
[----:B------:R-:W-:Y:S01]  /*4030*/  FSEL R106, R32, -INF , !P4 ;  /* 0xff800000206a7808 */ /* 0x000fe20006000000 */
[----:B--2---:R-:W-:Y:S01]  /*4040*/  HMMA.16816.F32 R44, R12, R24, R64 ;  /* 0x000000180c2c723c */ /* 0x004fe20000001840 */
[----:B------:R-:W-:Y:S02]  /*4050*/  FSEL R112, R34, -INF , !P2 ;  /* 0xff80000022707808 */ /* 0x000fe40005000000 */
[----:B------:R-:W-:Y:S02]  /*4060*/  FSEL R105, R33, -INF , !P3 ;  /* 0xff80000021697808 */ /* 0x000fe40005800000 */
[----:B------:R-:W-:Y:S01]  /*4070*/  FSEL R110, R35, -INF , !P1 ;  /* 0xff800000236e7808 */ /* 0x000fe20004800000 */
[----:B------:R-:W-:Y:S01]  /*4080*/  HMMA.16816.F32 R76, R20, R88, R188 ;  /* 0x00000058144c723c */ /* 0x000fe200000018bc */
[----:B------:R-:W-:Y:S02]  /*4090*/  FSEL R102, R31, -INF , !P6 ;  /* 0xff8000001f667808 */ /* 0x000fe40007000000 */
[----:B------:R-:W1:Y:S01]  /*40a0*/  LDSM.16.M88.4 R28, [R225+0x1800] ;  /* 0x00180000e11c783b */ /* 0x000e620000000200 */
[----:B------:R-:W-:-:S02]  /*40b0*/  ISETP.GE.AND P6, PT, R6, R16, PT ;  /* 0x000000100600720c */ /* 0x000fc40003fc6270 */
[-C--:B------:R-:W-:Y:S01]  /*40c0*/  HMMA.16816.F32 R32, R12, R42.reuse, R60 ;  /* 0x0000002a0c20723c */ /* 0x080fe2000000183c */
[C---:B------:R-:W-:Y:S02]  /*40d0*/  ISETP.GE.AND P2, PT, R6.reuse, R17, PT ;  /* 0x000000110600720c */ /* 0x040fe40003f46270 */
[----:B------:R-:W-:Y:S02]  /*40e0*/  ISETP.GE.AND P1, PT, R3, R16, PT ;  /* 0x000000100300720c */ /* 0x000fe40003f26270 */
[C---:B------:R-:W-:Y:S01]  /*40f0*/  ISETP.GE.AND P4, PT, R6.reuse, R18, PT ;  /* 0x000000120600720c */ /* 0x040fe20003f86270 */
[----:B------:R-:W-:Y:S01]  /*4100*/  HMMA.16816.F32 R40, R8, R42, R148 ;  /* 0x0000002a0828723c */ /* 0x000fe20000001894 */
[----:B------:R-:W-:Y:S01]  /*4110*/  ISETP.GE.AND P3, PT, R6, R19, PT ;  /* 0x000000130600720c */ /* 0x000fe20003f66270 */
[----:B------:R-:W-:Y:S01]  /*4120*/  VIADD R6, R0, 0x18 ;  /* 0x0000001800067836 */ /* 0x000fe20000000000 */
[----:B------:R-:W-:Y:S02]  /*4130*/  FSEL R74, R36, -INF , !P6 ;  /* 0xff800000244a7808 */ /* 0x000fe40007000000 */
[----:B------:R-:W-:Y:S01]  /*4140*/  FSEL R100, R38, -INF , !P2 ;  /* 0xff80000026647808 */ /* 0x000fe20005000000 */
[----:B------:R-:W-:Y:S01]  /*4150*/  HMMA.16816.F32 R88, R20, R90, R180 ;  /* 0x0000005a1458723c */ /* 0x000fe200000018b4 */
[----:B------:R-:W-:-:S02]  /*4160*/  FSEL R75, R37, -INF , !P1 ;  /* 0xff800000254b7808 */ /* 0x000fc40004800000 */
[C---:B------:R-:W-:Y:S02]  /*4170*/  ISETP.GE.AND P6, PT, R3.reuse, R17, PT ;  /* 0x000000110300720c */ /* 0x040fe40003fc6270 */
        /* <DEDUP_REMOVED lines=8> */
[----:B------:R-:W-:Y:S02]  /*4200*/  FSEL R99, R49, -INF , !P2 ;  /* 0xff80000031637808 */ /* 0x000fe40005000000 */
[----:B------:R-:W-:Y:S02]  /*4210*/  FSEL R108, R51, -INF , !P1 ;  /* 0xff800000336c7808 */ /* 0x000fe40004800000 */
[CC--:B------:R-:W-:Y:S01]  /*4220*/  ISETP.GE.AND P6, PT, R6.reuse, R16.reuse, PT ;  /* 0x000000100600720c */ /* 0x0c0fe20003fc6270 */
[----:B------:R-:W-:Y:S01]  /*4230*/  HMMA.16816.F32 R48, R8, R24, R208 ;  /* 0x000000180830723c */ /* 0x000fe200000018d0 */
[----:B------:R-:W-:Y:S02]  /*4240*/  ISETP.GE.AND P3, PT, R6, R17, PT ;  /* 0x000000110600720c */ /* 0x000fe40003f66270 */
[----:B------:R-:W-:Y:S02]  /*4250*/  ISETP.GE.AND P1, PT, R3, R16, PT ;  /* 0x000000100300720c */ /* 0x000fe40003f26270 */
[----:B------:R-:W-:-:S02]  /*4260*/  FSEL R64, R32, -INF , !P6 ;  /* 0xff80000020407808 */ /* 0x000fc40007000000 */
[----:B------:R-:W-:Y:S02]  /*4270*/  ISETP.GE.AND P6, PT, R3, R17, PT ;  /* 0x000000110300720c */ /* 0x000fe40003fc6270 */
[----:B------:R-:W-:Y:S02]  /*4280*/  FSEL R67, R34, -INF , !P3 ;  /* 0xff80000022437808 */ /* 0x000fe40005800000 */
[----:B------:R-:W-:Y:S02]  /*4290*/  FSEL R65, R33, -INF , !P1 ;  /* 0xff80000021417808 */ /* 0x000fe40004800000 */
[CC--:B------:R-:W-:Y:S02]  /*42a0*/  ISETP.GE.AND P4, PT, R6.reuse, R18.reuse, PT ;  /* 0x000000120600720c */ /* 0x0c0fe40003f86270 */
[----:B------:R-:W-:Y:S01]  /*42b0*/  ISETP.GE.AND P2, PT, R6, R19, PT ;  /* 0x000000130600720c */ /* 0x000fe20003f46270 */
[----:B------:R-:W-:Y:S01]  /*42c0*/  VIADD R6, R0, 0x20 ;  /* 0x0000002000067836 */ /* 0x000fe20000000000 */
[----:B------:R-:W-:-:S02]  /*42d0*/  ISETP.GE.AND P3, PT, R3, R18, PT ;  /* 0x000000120300720c */ /* 0x000fc40003f66270 */
[----:B------:R-:W-:Y:S01]  /*42e0*/  ISETP.GE.AND P1, PT, R3, R19, PT ;  /* 0x000000130300720c */ /* 0x000fe20003f26270 */
[----:B------:R-:W-:Y:S01]  /*42f0*/  VIADD R3, R0, 0x21 ;  /* 0x0000002100037836 */ /* 0x000fe20000000000 */
[----:B------:R-:W-:Y:S02]  /*4300*/  FSEL R66, R35, -INF , !P6 ;  /* 0xff80000023427808 */ /* 0x000fe40007000000 */
[----:B------:R-:W-:Y:S01]  /*4310*/  HMMA.16816.F32 R32, R8, R26, R168 ;  /* 0x0000001a0820723c */ /* 0x000fe200000018a8 */
[----:B------:R-:W-:Y:S01]  /*4320*/  FSEL R109, R42, -INF , !P2 ;  /* 0xff8000002a6d7808 */ /* 0x000fe20005000000 */
[----:B------:R-:W2:Y:S01]  /*4330*/  LDSM.16.M88.4 R24, [R225+0x2000] ;  /* 0x00200000e118783b */ /* 0x000ea20000000200 */
[----:B------:R-:W-:Y:S02]  /*4340*/  FSEL R113, R43, -INF , !P1 ;  /* 0xff8000002b717808 */ /* 0x000fe40004800000 */
[C---:B------:R-:W-:Y:S02]  /*4350*/  ISETP.GE.AND P6, PT, R6.reuse, R16, PT ;  /* 0x000000100600720c */ /* 0x040fe40003fc6270 */
[----:B------:R-:W-:-:S02]  /*4360*/  ISETP.GE.AND P2, PT, R6, R17, PT ;  /* 0x000000110600720c */ /* 0x000fc40003f46270 */
[----:B------:R-:W-:Y:S02]  /*4370*/  ISETP.GE.AND P1, PT, R3, R16, PT ;  /* 0x000000100300720c */ /* 0x000fe40003f26270 */
[----:B------:R-:W-:Y:S02]  /*4380*/  FSEL R81, R40, -INF , !P4 ;  /* 0xff80000028517808 */ /* 0x000fe40006000000 */
[----:B------:R-:W-:Y:S02]  /*4390*/  FSEL R98, R41, -INF , !P3 ;  /* 0xff80000029627808 */ /* 0x000fe40005800000 */
[----:B------:R-:W-:Y:S01]  /*43a0*/  FSEL R177, R44, -INF , !P6 ;  /* 0xff8000002cb17808 */ /* 0x000fe20007000000 */
[----:B-1----:R-:W-:Y:S01]  /*43b0*/  HMMA.16816.F32 R40, R12, R28, R68 ;  /* 0x0000001c0c28723c */ /* 0x002fe20000001844 */
[----:B------:R-:W-:Y:S02]  /*43c0*/  FSEL R178, R46, -INF , !P2 ;  /* 0xff8000002eb27808 */ /* 0x000fe40005000000 */
[----:B------:R-:W-:-:S02]  /*43d0*/  FSEL R176, R45, -INF , !P1 ;  /* 0xff8000002db07808 */ /* 0x000fc40004800000 */
[CC--:B------:R-:W-:Y:S02]  /*43e0*/  ISETP.GE.AND P4, PT, R6.reuse, R18.reuse, PT ;  /* 0x000000120600720c */ /* 0x0c0fe40003f86270 */
[----:B------:R-:W-:Y:S01]  /*43f0*/  ISETP.GE.AND P3, PT, R6, R19, PT ;  /* 0x000000130600720c */ /* 0x000fe20003f66270 */
[C---:B------:R-:W-:Y:S01]  /*4400*/  VIADD R6, R0.reuse, 0x28 ;  /* 0x0000002800067836 */ /* 0x040fe20000000000 */
[C---:B------:R-:W-:Y:S02]  /*4410*/  ISETP.GE.AND P6, PT, R3.reuse, R17, PT ;  /* 0x000000110300720c */ /* 0x040fe40003fc6270 */
[C---:B------:R-:W-:Y:S02]  /*4420*/  ISETP.GE.AND P2, PT, R3.reuse, R18, PT ;  /* 0x000000120300720c */ /* 0x040fe40003f46270 */
[----:B------:R-:W-:Y:S01]  /*4430*/  ISETP.GE.AND P1, PT, R3, R19, PT ;  /* 0x000000130300720c */ /* 0x000fe20003f26270 */
[----:B------:R-:W-:Y:S01]  /*4440*/  VIADD R3, R0, 0x29 ;  /* 0x0000002900037836 */ /* 0x000fe20000000000 */
[----:B------:R-:W-:-:S02]  /*4450*/  FSEL R151, R47, -INF , !P6 ;  /* 0xff8000002f977808 */ /* 0x000fc40007000000 */
[----:B------:R-:W-:Y:S01]  /*4460*/  FSEL R169, R50, -INF , !P3 ;  /* 0xff80000032a97808 */ /* 0x000fe20005800000 */
[----:B------:R-:W-:Y:S01]  /*4470*/  HMMA.16816.F32 R44, R8, R28, R200 ;  /* 0x0000001c082c723c */ /* 0x000fe200000018c8 */
[----:B------:R-:W-:Y:S02]  /*4480*/  FSEL R149, R51, -INF , !P1 ;  /* 0xff80000033957808 */ /* 0x000fe40004800000 */
[CC--:B------:R-:W-:Y:S02]  /*4490*/  ISETP.GE.AND P6, PT, R6.reuse, R16.reuse, PT ;  /* 0x000000100600720c */ /* 0x0c0fe40003fc6270 */
[----:B------:R-:W-:Y:S02]  /*44a0*/  ISETP.GE.AND P3, PT, R6, R17, PT ;  /* 0x000000110600720c */ /* 0x000fe40003f66270 */
[----:B------:R-:W-:Y:S02]  /*44b0*/  ISETP.GE.AND P1, PT, R3, R16, PT ;  /* 0x000000100300720c */ /* 0x000fe40003f26270 */
[----:B------:R-:W-:-:S02]  /*44c0*/  FSEL R168, R48, -INF , !P4 ;  /* 0xff80000030a87808 */ /* 0x000fc40006000000 */
[----:B------:R-:W-:Y:S02]  /*44d0*/  FSEL R150, R49, -INF , !P2 ;  /* 0xff80000031967808 */ /* 0x000fe40005000000 */
[----:B------:R-:W-:Y:S01]  /*44e0*/  FSEL R133, R36, -INF , !P6 ;  /* 0xff80000024857808 */ /* 0x000fe20007000000 */
[----:B--2---:R-:W-:Y:S01]  /*44f0*/  HMMA.16816.F32 R48, R8, R24, R184 ;  /* 0x000000180830723c */ /* 0x004fe200000018b8 */
[----:B------:R-:W-:Y:S02]  /*4500*/  FSEL R138, R38, -INF , !P3 ;  /* 0xff800000268a7808 */ /* 0x000fe40005800000 */
[----:B------:R-:W-:Y:S02]  /*4510*/  FSEL R131, R37, -INF , !P1 ;  /* 0xff80000025837808 */ /* 0x000fe40004800000 */
[C---:B------:R-:W-:Y:S02]  /*4520*/  ISETP.GE.AND P4, PT, R6.reuse, R18, PT ;  /* 0x000000120600720c */ /* 0x040fe40003f86270 */
[----:B------:R-:W-:Y:S01]  /*4530*/  ISETP.GE.AND P2, PT, R6, R19, PT ;  /* 0x000000130600720c */ /* 0x000fe20003f46270 */
[----:B------:R-:W-:Y:S01]  /*4540*/  VIADD R6, R0, 0x30 ;  /* 0x0000003000067836 */ /* 0x000fe20000000000 */
[----:B------:R-:W-:-:S02]  /*4550*/  ISETP.GE.AND P6, PT, R3, R17, PT ;  /* 0x000000110300720c */ /* 0x000fc40003fc6270 */
[C---:B------:R-:W-:Y:S02]  /*4560*/  ISETP.GE.AND P3, PT, R3.reuse, R18, PT ;  /* 0x000000120300720c */ /* 0x040fe40003f66270 */
[----:B------:R-:W-:Y:S01]  /*4570*/  ISETP.GE.AND P1, PT, R3, R19, PT ;  /* 0x000000130300720c */ /* 0x000fe20003f26270 */
[----:B------:R-:W-:Y:S01]  /*4580*/  VIADD R3, R0, 0x31 ;  /* 0x0000003100037836 */ /* 0x000fe20000000000 */
[----:B------:R-:W-:Y:S02]  /*4590*/  FSEL R128, R39, -INF , !P6 ;  /* 0xff80000027807808 */ /* 0x000fe40007000000 */
[----:B------:R-:W-:Y:S01]  /*45a0*/  FSEL R130, R32, -INF , !P4 ;  /* 0xff80000020827808 */ /* 0x000fe20006000000 */
[----:B------:R-:W-:Y:S01]  /*45b0*/  HMMA.16816.F32 R36, R12, R30, R56 ;  /* 0x0000001e0c24723c */ /* 0x000fe20000001838 */
[----:B------:R-:W-:Y:S02]  /*45c0*/  FSEL R148, R34, -INF , !P2 ;  /* 0xff80000022947808 */ /* 0x000fe40005000000 */
[----:B------:R-:W-:-:S02]  /*45d0*/  FSEL R129, R33, -INF , !P3 ;  /* 0xff80000021817808 */ /* 0x000fc40005800000 */
[----:B------:R-:W-:Y:S01]  /*45e0*/  FSEL R137, R35, -INF , !P1 ;  /* 0xff80000023897808 */ /* 0x000fe20004800000 */
[----:B------:R-:W-:Y:S01]  /*45f0*/  HMMA.16816.F32 R56, R20, R152, R244 ;  /* 0x000000981438723c */ /* 0x000fe200000018f4 */
[CC--:B------:R-:W-:Y:S02]  /*4600*/  ISETP.GE.AND P6, PT, R6.reuse, R16.reuse, PT ;  /* 0x000000100600720c */ /* 0x0c0fe40003fc6270 */
[----:B------:R-:W-:Y:S02]  /*4610*/  ISETP.GE.AND P2, PT, R6, R17, PT ;  /* 0x000000110600720c */ /* 0x000fe40003f46270 */
[----:B------:R-:W-:Y:S01]  /*4620*/  ISETP.GE.AND P1, PT, R3, R16, PT ;  /* 0x000000100300720c */ /* 0x000fe20003f26270 */
[----:B------:R-:W-:Y:S01]  /*4630*/  HMMA.16816.F32 R32, R8, R30, R144 ;  /* 0x0000001e0820723c */ /* 0x000fe20000001890 */
[----:B------:R-:W1:Y:S01]  /*4640*/  LDSM.16.M88.4 R28, [R225+0x2800] ;  /* 0x00280000e11c783b */ /* 0x000e620000000200 */
[----:B------:R-:W-:Y:S02]  /*4650*/  FSEL R183, R40, -INF , !P6 ;  /* 0xff80000028b77808 */ /* 0x000fe40007000000 */
[----:B------:R-:W-:-:S02]  /*4660*/  FSEL R188, R42, -INF , !P2 ;  /* 0xff8000002abc7808 */ /* 0x000fc40005000000 */
[----:B------:R-:W-:Y:S02]  /*4670*/  FSEL R181, R41, -INF , !P1 ;  /* 0xff80000029b57808 */ /* 0x000fe40004800000 */
        /* <DEDUP_REMOVED lines=16> */
[----:B------:R-:W-:Y:S02]  /*4780*/  FSEL R144, R36, -INF , !P6 ;  /* 0xff80000024907808 */ /* 0x000fe40007000000 */
[----:B------:R-:W-:Y:S02]  /*4790*/  FSEL R146, R38, -INF , !P3 ;  /* 0xff80000026927808 */ /* 0x000fe40005800000 */
[----:B------:R-:W-:Y:S02]  /*47a0*/  FSEL R127, R37, -INF , !P1 ;  /* 0xff800000257f7808 */ /* 0x000fe40004800000 */
[C---:B------:R-:W-:Y:S01]  /*47b0*/  ISETP.GE.AND P4, PT, R6.reuse, R18, PT ;  /* 0x000000120600720c */ /* 0x040fe20003f86270 */
[----:B-1----:R-:W-:Y:S01]  /*47c0*/  HMMA.16816.F32 R44, R12, R28, R76 ;  /* 0x0000001c0c2c723c */ /* 0x002fe2000000184c */
        /* <DEDUP_REMOVED lines=11> */
[----:B------:R-:W-:Y:S02]  /*4880*/  FSEL R145, R35, -INF , !P1 ;  /* 0xff80000023917808 */ /* 0x000fe40004800000 */
[----:B------:R-:W-:Y:S01]  /*4890*/  HMMA.16816.F32 R32, R8, R26, R140 ;  /* 0x0000001a0820723c */ /* 0x000fe2000000188c */
[----:B------:R-:W1:Y:S01]  /*48a0*/  LDSM.16.M88.4 R24, [R225+0x3000] ;  /* 0x00300000e118783b */ /* 0x000e620000000200 */
[C---:B------:R-:W-:Y:S02]  /*48b0*/  ISETP.GE.AND P6, PT, R6.reuse, R16, PT ;  /* 0x000000100600720c */ /* 0x040fe40003fc6270 */
[C---:B------:R-:W-:Y:S02]  /*48c0*/  ISETP.GE.AND P2, PT, R6.reuse, R17, PT ;  /* 0x000000110600720c */ /* 0x040fe40003f46270 */
[C---:B------:R-:W-:Y:S02]  /*48d0*/  ISETP.GE.AND P4, PT, R6.reuse, R18, PT ;  /* 0x000000120600720c */ /* 0x040fe40003f86270 */
[----:B------:R-:W-:Y:S01]  /*48e0*/  ISETP.GE.AND P3, PT, R6, R19, PT ;  /* 0x000000130600720c */ /* 0x000fe20003f66270 */
[----:B------:R-:W-:Y:S01]  /*48f0*/  VIADD R6, R0, 0x48 ;  /* 0x0000004800067836 */ /* 0x000fe20000000000 */
[----:B------:R-:W-:-:S02]  /*4900*/  ISETP.GE.AND P1, PT, R3, R16, PT ;  /* 0x000000100300720c */ /* 0x000fc40003f26270 */
[----:B------:R-:W-:Y:S02]  /*4910*/  FSEL R200, R40, -INF , !P6 ;  /* 0xff80000028c87808 */ /* 0x000fe40007000000 */
[----:B------:R-:W-:Y:S02]  /*4920*/  ISETP.GE.AND P6, PT, R3, R17, PT ;  /* 0x000000110300720c */ /* 0x000fe40003fc6270 */
[----:B------:R-:W-:Y:S02]  /*4930*/  FSEL R201, R42, -INF , !P2 ;  /* 0xff8000002ac97808 */ /* 0x000fe40005000000 */
[----:B------:R-:W-:Y:S02]  /*4940*/  FSEL R194, R41, -INF , !P1 ;  /* 0xff80000029c27808 */ /* 0x000fe40004800000 */
[C---:B------:R-:W-:Y:S02]  /*4950*/  ISETP.GE.AND P2, PT, R3.reuse, R18, PT ;  /* 0x000000120300720c */ /* 0x040fe40003f46270 */
[----:B------:R-:W-:Y:S01]  /*4960*/  ISETP.GE.AND P1, PT, R3, R19, PT ;  /* 0x000000130300720c */ /* 0x000fe20003f26270 */
[----:B------:R-:W-:Y:S01]  /*4970*/  VIADD R3, R0, 0x49 ;  /* 0x0000004900037836 */ /* 0x000fe20000000000 */
[----:B------:R-:W-:-:S02]  /*4980*/  FSEL R191, R43, -INF , !P6 ;  /* 0xff8000002bbf7808 */ /* 0x000fc40007000000 */
[----:B------:R-:W-:Y:S01]  /*4990*/  ISETP.GE.AND P6, PT, R6, R16, PT ;  /* 0x000000100600720c */ /* 0x000fe20003fc6270 */
[C---:B------:R-:W-:Y:S01]  /*49a0*/  HMMA.16816.F32 R40, R8.reuse, R30, R116 ;  /* 0x0000001e0828723c */ /* 0x040fe20000001874 */
[----:B------:R-:W-:Y:S02]  /*49b0*/  FSEL R193, R48, -INF , !P4 ;  /* 0xff80000030c17808 */ /* 0x000fe40006000000 */
[----:B------:R-:W-:Y:S02]  /*49c0*/  FSEL R195, R50, -INF , !P3 ;  /* 0xff80000032c37808 */ /* 0x000fe40005800000 */
[----:B------:R-:W-:Y:S02]  /*49d0*/  FSEL R190, R49, -INF , !P2 ;  /* 0xff80000031be7808 */ /* 0x000fe40005000000 */
[----:B------:R-:W-:Y:S02]  /*49e0*/  FSEL R189, R51, -INF , !P1 ;  /* 0xff80000033bd7808 */ /* 0x000fe40004800000 */
[----:B------:R-:W-:Y:S01]  /*49f0*/  FSEL R152, R36, -INF , !P6 ;  /* 0xff80000024987808 */ /* 0x000fe20007000000 */
[----:B------:R-:W-:Y:S01]  /*4a00*/  HMMA.16816.F32 R48, R8, R28, R160 ;  /* 0x0000001c0830723c */ /* 0x000fe200000018a0 */
[----:B------:R-:W-:-:S02]  /*4a10*/  ISETP.GE.AND P3, PT, R6, R17, PT ;  /* 0x000000110600720c */ /* 0x000fc40003f66270 */
[C---:B------:R-:W-:Y:S02]  /*4a20*/  ISETP.GE.AND P4, PT, R6.reuse, R18, PT ;  /* 0x000000120600720c */ /* 0x040fe40003f86270 */
[----:B------:R-:W-:Y:S01]  /*4a30*/  ISETP.GE.AND P2, PT, R6, R19, PT ;  /* 0x000000130600720c */ /* 0x000fe20003f46270 */
[----:B------:R-:W-:Y:S01]  /*4a40*/  VIADD R6, R0, 0x50 ;  /* 0x0000005000067836 */ /* 0x000fe20000000000 */
[C---:B------:R-:W-:Y:S02]  /*4a50*/  ISETP.GE.AND P1, PT, R3.reuse, R16, PT ;  /* 0x000000100300720c */ /* 0x040fe40003f26270 */
[----:B------:R-:W-:Y:S02]  /*4a60*/  ISETP.GE.AND P6, PT, R3, R17, PT ;  /* 0x000000110300720c */ /* 0x000fe40003fc6270 */
[----:B------:R-:W-:Y:S02]  /*4a70*/  FSEL R184, R38, -INF , !P3 ;  /* 0xff80000026b87808 */ /* 0x000fe40005800000 */
[----:B------:R-:W-:-:S02]  /*4a80*/  FSEL R143, R37, -INF , !P1 ;  /* 0xff800000258f7808 */ /* 0x000fc40004800000 */
[----:B------:R-:W-:Y:S02]  /*4a90*/  FSEL R140, R39, -INF , !P6 ;  /* 0xff800000278c7808 */ /* 0x000fe40007000000 */
[C---:B------:R-:W-:Y:S01]  /*4aa0*/  ISETP.GE.AND P3, PT, R3.reuse, R18, PT ;  /* 0x000000120300720c */ /* 0x040fe20003f66270 */
[----:B------:R-:W-:Y:S01]  /*4ab0*/  HMMA.16816.F32 R36, R12, R30, R88 ;  /* 0x0000001e0c24723c */ /* 0x000fe20000001858 */
[----:B------:R-:W-:Y:S01]  /*4ac0*/  ISETP.GE.AND P1, PT, R3, R19, PT ;  /* 0x000000130300720c */ /* 0x000fe20003f26270 */
[----:B------:R-:W-:Y:S01]  /*4ad0*/  VIADD R3, R0, 0x51 ;  /* 0x0000005100037836 */ /* 0x000fe20000000000 */
[----:B------:R-:W-:Y:S01]  /*4ae0*/  ISETP.GE.AND P6, PT, R6, R16, PT ;  /* 0x000000100600720c */ /* 0x000fe20003fc6270 */
[----:B------:R-:W2:Y:S01]  /*4af0*/  LDSM.16.M88.4 R28, [R225+0x3800] ;  /* 0x00380000e11c783b */ /* 0x000ea20000000200 */
[----:B------:R-:W-:Y:S01]  /*4b00*/  FSEL R185, R34, -INF , !P2 ;  /* 0xff80000022b97808 */ /* 0x000fe20005000000 */
[----:B------:R-:W-:-:S04]  /*4b10*/  DEPBAR.LE SB0, 0x0 ;  /* 0x000080000000791a */ /* 0x000fc80000000000 */
[----:B------:R-:W-:Y:S02]  /*4b20*/  FSEL R153, R35, -INF , !P1 ;  /* 0xff80000023997808 */ /* 0x000fe40004800000 */
[----:B------:R-:W-:Y:S01]  /*4b30*/  FSEL R239, R44, -INF , !P6 ;  /* 0xff8000002cef7808 */ /* 0x000fe20007000000 */
[----:B------:R-:W-:Y:S01]  /*4b40*/  BAR.SYNC.DEFER_BLOCKING 0x0 ;  /* 0x0000000000007b1d */ /* 0x000fe20000010000 */
[-C--:B------:R-:W-:Y:S02]  /*4b50*/  ISETP.GE.AND P2, PT, R6, R17.reuse, PT ;  /* 0x000000110600720c */ /* 0x080fe40003f46270 */
[C---:B------:R-:W-:Y:S02]  /*4b60*/  ISETP.GE.AND P1, PT, R3.reuse, R16, PT ;  /* 0x000000100300720c */ /* 0x040fe40003f26270 */
[----:B------:R-:W-:Y:S02]  /*4b70*/  ISETP.GE.AND P6, PT, R3, R17, PT ;  /* 0x000000110300720c */ /* 0x000fe40003fc6270 */
[----:B------:R-:W-:-:S02]  /*4b80*/  FSEL R242, R46, -INF , !P2 ;  /* 0xff8000002ef27808 */ /* 0x000fc40005000000 */
[----:B------:R-:W-:Y:S02]  /*4b90*/  FSEL R238, R45, -INF , !P1 ;  /* 0xff8000002dee7808 */ /* 0x000fe40004800000 */
[----:B------:R-:W-:Y:S02]  /*4ba0*/  FSEL R241, R47, -INF , !P6 ;  /* 0xff8000002ff17808 */ /* 0x000fe40007000000 */
[-C--:B-1----:R-:W-:Y:S01]  /*4bb0*/  HMMA.16816.F32 R44, R12, R24.reuse, R52 ;  /* 0x000000180c2c723c */ /* 0x082fe20000001834 */
[----:B------:R-:W-:Y:S02]  /*4bc0*/  FSEL R142, R32, -INF , !P4 ;  /* 0xff800000208e7808 */ /* 0x000fe40006000000 */
[----:B------:R-:W-:Y:S02]  /*4bd0*/  FSEL R141, R33, -INF , !P3 ;  /* 0xff800000218d7808 */ /* 0x000fe40005800000 */
[CC--:B------:R-:W-:Y:S01]  /*4be0*/  ISETP.GE.AND P4, PT, R6.reuse, R18.reuse, PT ;  /* 0x000000120600720c */ /* 0x0c0fe20003f86270 */
[----:B------:R-:W-:Y:S01]  /*4bf0*/  HMMA.16816.F32 R32, R8, R24, R196 ;  /* 0x000000180820723c */ /* 0x000fe200000018c4 */
[----:B------:R-:W-:Y:S01]  /*4c00*/  ISETP.GE.AND P3, PT, R6, R19, PT ;  /* 0x000000130600720c */ /* 0x000fe20003f66270 */
[----:B------:R-:W-:Y:S01]  /*4c10*/  VIADD R6, R0, 0x58 ;  /* 0x0000005800067836 */ /* 0x000fe20000000000 */
[----:B------:R-:W-:-:S02]  /*4c20*/  ISETP.GE.AND P2, PT, R3, R18, PT ;  /* 0x000000120300720c */ /* 0x000fc40003f46270 */
[----:B------:R-:W-:Y:S01]  /*4c30*/  ISETP.GE.AND P1, PT, R3, R19, PT ;  /* 0x000000130300720c */ /* 0x000fe20003f26270 */
[----:B------:R-:W-:Y:S01]  /*4c40*/  VIADD R3, R0, 0x59 ;  /* 0x0000005900037836 */ /* 0x000fe20000000000 */
[----:B------:R-:W-:Y:S01]  /*4c50*/  ISETP.GE.AND P6, PT, R6, R16, PT ;  /* 0x000000100600720c */ /* 0x000fe20003fc6270 */
[----:B------:R-:W-:Y:S01]  /*4c60*/  HMMA.16816.F32 R52, R20, R154, R232 ;  /* 0x0000009a1434723c */ /* 0x000fe200000018e8 */
[----:B------:R-:W-:Y:S02]  /*4c70*/  FSEL R236, R48, -INF , !P4 ;  /* 0xff80000030ec7808 */ /* 0x000fe40006000000 */
        /* <DEDUP_REMOVED lines=8> */
[C---:B------:R-:W-:Y:S02]  /*4d00*/  ISETP.GE.AND P1, PT, R3.reuse, R16, PT ;  /* 0x000000100300720c */ /* 0x040fe40003f26270 */
[----:B------:R-:W-:Y:S02]  /*4d10*/  FSEL R219, R36, -INF , !P6 ;  /* 0xff80000024db7808 */ /* 0x000fe40007000000 */
[----:B------:R-:W-:-:S02]  /*4d20*/  ISETP.GE.AND P6, PT, R3, R17, PT ;  /* 0x000000110300720c */ /* 0x000fc40003fc6270 */
[----:B------:R-:W-:Y:S02]  /*4d30*/  FSEL R232, R38, -INF , !P3 ;  /* 0xff80000026e87808 */ /* 0x000fe40005800000 */
[----:B------:R-:W-:Y:S02]  /*4d40*/  FSEL R218, R37, -INF , !P1 ;  /* 0xff80000025da7808 */ /* 0x000fe40004800000 */
[C---:B------:R-:W-:Y:S02]  /*4d50*/  ISETP.GE.AND P3, PT, R3.reuse, R18, PT ;  /* 0x000000120300720c */ /* 0x040fe40003f66270 */
[----:B------:R-:W-:Y:S01]  /*4d60*/  ISETP.GE.AND P1, PT, R3, R19, PT ;  /* 0x000000130300720c */ /* 0x000fe20003f26270 */
[----:B------:R-:W-:Y:S01]  /*4d70*/  VIADD R3, R0, 0x61 ;  /* 0x0000006100037836 */ /* 0x000fe20000000000 */
[----:B------:R-:W-:Y:S02]  /*4d80*/  FSEL R229, R39, -INF , !P6 ;  /* 0xff80000027e57808 */ /* 0x000fe40007000000 */
[----:B------:R-:W-:Y:S01]  /*4d90*/  ISETP.GE.AND P6, PT, R6, R16, PT ;  /* 0x000000100600720c */ /* 0x000fe20003fc6270 */
[----:B--2---:R-:W-:Y:S01]  /*4da0*/  HMMA.16816.F32 R36, R8, R28, R212 ;  /* 0x0000001c0824723c */ /* 0x004fe200000018d4 */
[----:B------:R-:W-:-:S02]  /*4db0*/  FSEL R210, R40, -INF , !P4 ;  /* 0xff80000028d27808 */ /* 0x000fc40006000000 */
[----:B------:R-:W-:Y:S02]  /*4dc0*/  FSEL R235, R42, -INF , !P2 ;  /* 0xff8000002aeb7808 */ /* 0x000fe40005000000 */
[----:B------:R-:W-:Y:S02]  /*4dd0*/  FSEL R217, R41, -INF , !P3 ;  /* 0xff80000029d97808 */ /* 0x000fe40005800000 */
[----:B------:R-:W-:Y:S02]  /*4de0*/  FSEL R234, R43, -INF , !P1 ;  /* 0xff8000002bea7808 */ /* 0x000fe40004800000 */
[----:B------:R-:W-:Y:S01]  /*4df0*/  FSEL R202, R44, -INF , !P6 ;  /* 0xff8000002cca7808 */ /* 0x000fe20007000000 */
[----:B------:R-:W-:Y:S01]  /*4e00*/  HMMA.16816.F32 R40, R8, R26, R156 ;  /* 0x0000001a0828723c */ /* 0x000fe2000000189c */
[----:B------:R-:W-:Y:S02]  /*4e10*/  ISETP.GE.AND P2, PT, R6, R17, PT ;  /* 0x000000110600720c */ /* 0x000fe40003f46270 */
[----:B------:R-:W-:-:S02]  /*4e20*/  ISETP.GE.AND P1, PT, R3, R16, PT ;  /* 0x000000100300720c */ /* 0x000fc40003f26270 */
[----:B------:R-:W-:Y:S01]  /*4e30*/  ISETP.GE.AND P6, PT, R3, R17, PT ;  /* 0x000000110300720c */ /* 0x000fe20003fc6270 */
[----:B------:R-:W-:Y:S01]  /*4e40*/  HMMA.16816.F32 R24, R12, R72, R164 ;  /* 0x000000480c18723c */ /* 0x000fe200000018a4 */
[----:B------:R-:W-:Y:S02]  /*4e50*/  FSEL R216, R46, -INF , !P2 ;  /* 0xff8000002ed87808 */ /* 0x000fe40005000000 */
[----:B------:R-:W-:Y:S02]  /*4e60*/  FSEL R199, R45, -INF , !P1 ;  /* 0xff8000002dc77808 */ /* 0x000fe40004800000 */
[----:B------:R-:W-:Y:S01]  /*4e70*/  FSEL R208, R47, -INF , !P6 ;  /* 0xff8000002fd07808 */ /* 0x000fe20007000000 */
[----:B------:R-:W-:Y:S01]  /*4e80*/  HMMA.16816.F32 R8, R8, R30, R172 ;  /* 0x0000001e0808723c */ /* 0x000fe200000018ac */
[CC--:B------:R-:W-:Y:S02]  /*4e90*/  ISETP.GE.AND P4, PT, R6.reuse, R18.reuse, PT ;  /* 0x000000120600720c */ /* 0x0c0fe40003f86270 */
[-C--:B------:R-:W-:Y:S01]  /*4ea0*/  ISETP.GE.AND P3, PT, R6, R19.reuse, PT ;  /* 0x000000130600720c */ /* 0x080fe20003f66270 */
[C---:B------:R-:W-:Y:S01]  /*4eb0*/  VIADD R6, R0.reuse, 0x68 ;  /* 0x0000006800067836 */ /* 0x040fe20000000000 */
[C---:B------:R-:W-:Y:S01]  /*4ec0*/  ISETP.GE.AND P2, PT, R3.reuse, R18, PT ;  /* 0x000000120300720c */ /* 0x040fe20003f46270 */
[----:B------:R-:W-:Y:S01]  /*4ed0*/  HMMA.16816.F32 R44, R12, R28, R56 ;  /* 0x0000001c0c2c723c */ /* 0x000fe20000001838 */
[----:B------:R-:W-:Y:S01]  /*4ee0*/  ISETP.GE.AND P1, PT, R3, R19, PT ;  /* 0x000000130300720c */ /* 0x000fe20003f26270 */
[----:B------:R-:W-:Y:S01]  /*4ef0*/  VIADD R3, R0, 0x69 ;  /* 0x0000006900037836 */ /* 0x000fe20000000000 */
[----:B------:R-:W-:-:S02]  /*4f00*/  FSEL R233, R34, -INF , !P3 ;  /* 0xff80000022e97808 */ /* 0x000fc40005800000 */
[----:B------:R-:W-:Y:S01]  /*4f10*/  FSEL R213, R35, -INF , !P1 ;  /* 0xff80000023d57808 */ /* 0x000fe20004800000 */
[----:B------:R-:W-:Y:S01]  /*4f20*/  HMMA.16816.F32 R12, R12, R30, R52 ;  /* 0x0000001e0c0c723c */ /* 0x000fe20000001834 */
[CC--:B------:R-:W-:Y:S02]  /*4f30*/  ISETP.GE.AND P6, PT, R6.reuse, R16.reuse, PT ;  /* 0x000000100600720c */ /* 0x0c0fe40003fc6270 */
[----:B------:R-:W-:Y:S02]  /*4f40*/  ISETP.GE.AND P3, PT, R6, R17, PT ;  /* 0x000000110600720c */ /* 0x000fe40003f66270 */
[----:B------:R-:W-:Y:S02]  /*4f50*/  ISETP.GE.AND P1, PT, R3, R16, PT ;  /* 0x000000100300720c */ /* 0x000fe40003f26270 */
[----:B------:R-:W-:Y:S02]  /*4f60*/  FSEL R187, R20, -INF , !P6 ;  /* 0xff80000014bb7808 */ /* 0x000fe40007000000 */
[----:B------:R-:W-:-:S02]  /*4f70*/  FSEL R198, R22, -INF , !P3 ;  /* 0xff80000016c67808 */ /* 0x000fc40005800000 */
[----:B------:R-:W-:Y:S02]  /*4f80*/  FSEL R186, R21, -INF , !P1 ;  /* 0xff80000015ba7808 */ /* 0x000fe40004800000 */
[----:B------:R-:W-:Y:S02]  /*4f90*/  FSEL R209, R33, -INF , !P2 ;  /* 0xff80000021d17808 */ /* 0x000fe40005000000 */
[C---:B------:R-:W-:Y:S02]  /*4fa0*/  ISETP.GE.AND P6, PT, R3.reuse, R17, PT ;  /* 0x000000110300720c */ /* 0x040fe40003fc6270 */
[C---:B------:R-:W-:Y:S02]  /*4fb0*/  ISETP.GE.AND P3, PT, R3.reuse, R18, PT ;  /* 0x000000120300720c */ /* 0x040fe40003f66270 */
[-C--:B------:R-:W-:Y:S01]  /*4fc0*/  ISETP.GE.AND P1, PT, R3, R19.reuse, PT ;  /* 0x000000130300720c */ /* 0x080fe20003f26270 */
[----:B------:R-:W-:Y:S01]  /*4fd0*/  VIADD R3, R0, 0x70 ;  /* 0x0000007000037836 */ /* 0x000fe20000000000 */
[----:B------:R-:W-:-:S02]  /*4fe0*/  ISETP.GE.AND P2, PT, R6, R19, PT ;  /* 0x000000130600720c */ /* 0x000fc40003f46270 */
[----:B------:R-:W-:Y:S02]  /*4ff0*/  FSEL R211, R32, -INF , !P4 ;  /* 0xff80000020d37808 */ /* 0x000fe40006000000 */
[----:B------:R-:W-:Y:S01]  /*5000*/  ISETP.GE.AND P4, PT, R6, R18, PT ;  /* 0x000000120600720c */ /* 0x000fe20003f86270 */
[----:B------:R-:W-:Y:S01]  /*5010*/  VIADD R6, R0, 0x71 ;  /* 0x0000007100067836 */ /* 0x000fe20000000000 */
[----:B------:R-:W-:Y:S02]  /*5020*/  FSEL R192, R23, -INF , !P6 ;  /* 0xff80000017c07808 */ /* 0x000fe40007000000 */
[----:B------:R-:W-:Y:S02]  /*5030*/  FSEL R212, R42, -INF , !P2 ;  /* 0xff8000002ad47808 */ /* 0x000fe40005000000 */
[C---:B------:R-:W-:Y:S02]  /*5040*/  ISETP.GE.AND P6, PT, R3.reuse, R16, PT ;  /* 0x000000100300720c */ /* 0x040fe40003fc6270 */
[----:B------:R-:W-:-:S02]  /*5050*/  ISETP.GE.AND P2, PT, R3, R17, PT ;  /* 0x000000110300720c */ /* 0x000fc40003f46270 */
[----:B------:R-:W-:Y:S02]  /*5060*/  FSEL R197, R40, -INF , !P4 ;  /* 0xff80000028c57808 */ /* 0x000fe40006000000 */
[----:B------:R-:W-:Y:S02]  /*5070*/  FSEL R196, R41, -INF , !P3 ;  /* 0xff80000029c47808 */ /* 0x000fe40005800000 */
[C---:B------:R-:W-:Y:S02]  /*5080*/  ISETP.GE.AND P4, PT, R3.reuse, R18, PT ;  /* 0x000000120300720c */ /* 0x040fe40003f86270 */
[----:B------:R-:W-:Y:S01]  /*5090*/  ISETP.GE.AND P3, PT, R3, R19, PT ;  /* 0x000000130300720c */ /* 0x000fe20003f66270 */
[----:B------:R-:W-:Y:S01]  /*50a0*/  VIADD R3, R0, 0x78 ;  /* 0x0000007800037836 */ /* 0x000fe20000000000 */
[----:B------:R-:W-:Y:S02]  /*50b0*/  FSEL R162, R44, -INF , !P6 ;  /* 0xff8000002ca27808 */ /* 0x000fe40007000000 */
[----:B------:R-:W-:-:S02]  /*50c0*/  FSEL R165, R46, -INF , !P2 ;  /* 0xff8000002ea57808 */ /* 0x000fc40005000000 */
[C---:B------:R-:W-:Y:S02]  /*50d0*/  ISETP.GE.AND P6, PT, R6.reuse, R17, PT ;  /* 0x000000110600720c */ /* 0x040fe40003fc6270 */
[----:B------:R-:W-:Y:S02]  /*50e0*/  ISETP.GE.AND P2, PT, R6, R18, PT ;  /* 0x000000120600720c */ /* 0x000fe40003f46270 */
[----:B------:R-:W-:Y:S02]  /*50f0*/  FSEL R203, R43, -INF , !P1 ;  /* 0xff8000002bcb7808 */ /* 0x000fe40004800000 */
[----:B------:R-:W-:Y:S02]  /*5100*/  FSEL R164, R47, -INF , !P6 ;  /* 0xff8000002fa47808 */ /* 0x000fe40007000000 */
[----:B------:R-:W-:Y:S02]  /*5110*/  FSEL R167, R36, -INF , !P4 ;  /* 0xff80000024a77808 */ /* 0x000fe40006000000 */
[----:B------:R-:W-:-:S02]  /*5120*/  FSEL R175, R38, -INF , !P3 ;  /* 0xff80000026af7808 */ /* 0x000fc40005800000 */
[----:B------:R-:W-:Y:S02]  /*5130*/  FSEL R166, R37, -INF , !P2 ;  /* 0xff80000025a67808 */ /* 0x000fe40005000000 */
[-C--:B------:R-:W-:Y:S02]  /*5140*/  ISETP.GE.AND P1, PT, R6, R16.reuse, PT ;  /* 0x000000100600720c */ /* 0x080fe40003f26270 */
[C---:B------:R-:W-:Y:S02]  /*5150*/  ISETP.GE.AND P6, PT, R3.reuse, R16, PT ;  /* 0x000000100300720c */ /* 0x040fe40003fc6270 */
[C---:B------:R-:W-:Y:S02]  /*5160*/  ISETP.GE.AND P4, PT, R3.reuse, R17, PT ;  /* 0x000000110300720c */ /* 0x040fe40003f86270 */
[C---:B------:R-:W-:Y:S02]  /*5170*/  ISETP.GE.AND P3, PT, R3.reuse, R18, PT ;  /* 0x000000120300720c */ /* 0x040fe40003f66270 */
[----:B------:R-:W-:Y:S01]  /*5180*/  ISETP.GE.AND P2, PT, R3, R19, PT ;  /* 0x000000130300720c */ /* 0x000fe20003f46270 */
[----:B------:R-:W-:Y:S01]  /*5190*/  VIADD R3, R0, 0x79 ;  /* 0x0000007900037836 */ /* 0x000fe20000000000 */
[----:B------:R-:W-:-:S02]  /*51a0*/  FSEL R42, R25, -INF , !P5 ;  /* 0xff800000192a7808 */ /* 0x000fc40006800000 */
[----:B------:R-:W-:Y:S02]  /*51b0*/  FSEL R44, R27, -INF , !P0 ;  /* 0xff8000001b2c7808 */ /* 0x000fe40004000000 */
[C---:B------:R-:W-:Y:S02]  /*51c0*/  ISETP.GE.AND P5, PT, R0.reuse, R17, PT ;  /* 0x000000110000720c */ /* 0x040fe40003fa6270 */
        /* <DEDUP_REMOVED lines=8> */
[C---:B------:R-:W-:Y:S02]  /*5250*/  ISETP.GE.AND P2, PT, R3.reuse, R18, PT ;  /* 0x000000120300720c */ /* 0x040fe40003f46270 */
[-C--:B------:R-:W-:Y:S01]  /*5260*/  ISETP.GE.AND P0, PT, R3, R19.reuse, PT ;  /* 0x000000130300720c */ /* 0x080fe20003f06270 */
[C---:B------:R-:W-:Y:S01]  /*5270*/  VIADD R3, R139.reuse, 0x800 ;  /* 0x000008008b037836 */ /* 0x040fe20000000000 */
[----:B------:R-:W-:Y:S01]  /*5280*/  ISETP.GE.AND P1, PT, R6, R19, PT ;  /* 0x000000130600720c */ /* 0x000fe20003f26270 */
[----:B------:R-:W-:Y:S01]  /*5290*/  VIADD R6, R139, 0x1800 ;  /* 0x000018008b067836 */ /* 0x000fe20000000000 */
[----:B------:R-:W-:-:S02]  /*52a0*/  FSEL R172, R11, -INF , !P0 ;  /* 0xff8000000bac7808 */ /* 0x000fc40004000000 */
[----:B------:R1:W-:Y:S01]  /*52b0*/  STL [R1+0x88], R3 ;  /* 0x0000880301007387 */ /* 0x0003e20000100800 */
[----:B------:R-:W-:Y:S02]  /*52c0*/  PLOP3.LUT P0, PT, PT, PT, UP0, 0x80, 0x0 ;  /* 0x000000000000781c */ /* 0x000fe40003f0f008 */
[----:B------:R-:W-:Y:S01]  /*52d0*/  FSEL R174, R39, -INF , !P1 ;  /* 0xff80000027ae7808 */ /* 0x000fe20004800000 */
[----:B------:R2:W-:Y:S01]  /*52e0*/  STL [R1+0x8c], R7 ;  /* 0x00008c0701007387 */ /* 0x0005e20000100800 */
[----:B------:R-:W-:Y:S02]  /*52f0*/  ISETP.GE.AND P1, PT, R0, R16, PT ;  /* 0x000000100000720c */ /* 0x000fe40003f26270 */
[----:B------:R-:W-:Y:S01]  /*5300*/  FSEL R160, R9, -INF , !P2 ;  /* 0xff80000009a07808 */ /* 0x000fe20005000000 */
[----:B------:R3:W-:Y:S01]  /*5310*/  STL [R1+0x90], R6 ;  /* 0x0000900601007387 */ /* 0x0007e20000100800 */
[----:B------:R-:W-:Y:S02]  /*5320*/  FSEL R41, R24, -INF , !P1 ;  /* 0xff80000018297808 */ /* 0x000fe40004800000 */
[----:B------:R-:W-:Y:S01]  /*5330*/  ISETP.GE.AND P1, PT, R0, R19, PT ;  /* 0x000000130000720c */ /* 0x000fe20003f26270 */
[----:B------:R-:W-:Y:S01]  /*5340*/  IMAD.IADD R0, R207, 0x1, R206 ;  /* 0x00000001cf007824 */ /* 0x000fe200078e02ce */
[----:B------:R-:W-:-:S02]  /*5350*/  FSEL R157, R12, -INF , !P6 ;  /* 0xff8000000c9d7808 */ /* 0x000fc40007000000 */
[----:B------:R-:W-:Y:S02]  /*5360*/  FSEL R46, R82, -INF , !P1 ;  /* 0xff800000522e7808 */ /* 0x000fe40004800000 */
[----:B------:R-:W-:Y:S02]  /*5370*/  FSEL R159, R14, -INF , !P4 ;  /* 0xff8000000e9f7808 */ /* 0x000fe40006000000 */
[----:B------:R-:W-:Y:S02]  /*5380*/  FSEL R156, R13, -INF , !P5 ;  /* 0xff8000000d9c7808 */ /* 0x000fe40006800000 */
[----:B------:R-:W-:Y:S01]  /*5390*/  FSEL R158, R15, -INF , !P3 ;  /* 0xff8000000f9e7808 */ /* 0x000fe20005800000 */
[C---:B-1----:R-:W-:Y:S02]  /*53a0*/  VIADD R3, R139.reuse, 0x2000 ;  /* 0x000020008b037836 */ /* 0x042fe40000000000 */
[----:B--2---:R-:W-:-:S03]  /*53b0*/  VIADD R7, R139, 0x2800 ;  /* 0x000028008b077836 */ /* 0x004fc60000000000 */
[----:B------:R1:W-:Y:S01]  /*53c0*/  STL [R1+0xa0], R3 ;  /* 0x0000a00301007387 */ /* 0x0003e20000100800 */
[----:B---3--:R-:W-:-:S03]  /*53d0*/  VIADD R6, R139, 0x3000 ;  /* 0x000030008b067836 */ /* 0x008fc60000000000 */
[----:B------:R2:W-:Y:S04]  /*53e0*/  STL [R1+0xa4], R7 ;  /* 0x0000a40701007387 */ /* 0x0005e80000100800 */
[----:B------:R2:W-:Y:S01]  /*53f0*/  STL [R1+0xa8], R6 ;  /* 0x0000a80601007387 */ /* 0x0005e20000100800 */
[----:B-1----:R-:W-:-:S05]  /*5400*/  VIADD R3, R139, 0x3800 ;  /* 0x000038008b037836 */ /* 0x002fca0000000000 */
[----:B------:R2:W-:Y:S01]  /*5410*/  STL [R1+0xac], R3 ;  /* 0x0000ac0301007387 */ /* 0x0005e20000100800 */
[----:B------:R-:W-:Y:S05]  /*5420*/  @!P0 BRA `(.L_x_223) ;  /* 0x0000000400c08947 */ /* 0x000fea0003800000 */
[----:B------:R-:W-:Y:S01]  /*5430*/  ULDC UR20, c[0x0][0x2d0] ;  /* 0x0000b40000147ab9 */ /* 0x000fe20000000800 */
[----:B------:R-:W-:Y:S01]  /*5440*/  UIADD3 UR21, UR23, -0x2, URZ ;  /* 0xfffffffe17157890 */ /* 0x000fe2000fffe03f */
[----:B------:R-:W-:Y:S01]  /*5450*/  ISETP.GE.AND P1, PT, R204, UR20, PT ;  /* 0x00000014cc007c0c */ /* 0x000fe2000bf26270 */
[----:B--2---:R-:W-:Y:S01]  /*5460*/  IMAD.U32 R3, RZ, RZ, UR8 ;  /* 0x00000008ff037e24 */ /* 0x004fe2000f8e00ff */
[----:B------:R-:W-:Y:S01]  /*5470*/  BSSY B0, `(.L_x_224) ;  /* 0x000006a000007945 */ /* 0x000fe20003800000 */
[----:B------:R-:W-:Y:S01]  /*5480*/  USHF.R.S32.HI UR20, URZ, 0x1f, UR21 ;  /* 0x0000001f3f147899 */ /* 0x000fe20008011415 */
[----:B------:R-:W-:Y:S02]  /*5490*/  IMAD.U32 R6, RZ, RZ, UR8 ;  /* 0x00000008ff067e24 */ /* 0x000fe4000f8e00ff */
[----:B------:R-:W-:Y:S01]  /*54a0*/  IMAD.U32 R8, RZ, RZ, UR21 ;  /* 0x00000015ff087e24 */ /* 0x000fe2000f8e00ff */
[----:B------:R-:W-:Y:S01]  /*54b0*/  UIMAD UR21, UR22, UR21, URZ ;  /* 0x00000015161572a4 */ /* 0x000fe2000f8e023f */
[----:B------:R-:W-:-:S02]  /*54c0*/  IMAD.U32 R12, RZ, RZ, UR8 ;  /* 0x00000008ff0c7e24 */ /* 0x000fc4000f8e00ff */
[----:B------:R-:W-:Y:S01]  /*54d0*/  IMAD.WIDE.U32 R8, R8, UR26, R222 ;  /* 0x0000001a08087c25 */ /* 0x000fe2000f8e00de */
[----:B------:R-:W-:Y:S02]  /*54e0*/  UIMAD UR20, UR20, UR26, UR21 ;  /* 0x0000001a141472a4 */ /* 0x000fe4000f8e0215 */
[----:B------:R-:W1:Y:S01]  /*54f0*/  @!P1 LDC.64 R22, c[0x0][0x218] ;  /* 0x00008600ff169b82 */ /* 0x000e620000000a00 */
[----:B------:R-:W-:Y:S01]  /*5500*/  IMAD.U32 R11, RZ, RZ, UR8 ;  /* 0x00000008ff0b7e24 */ /* 0x000fe2000f8e00ff */
[-C--:B------:R-:W-:Y:S01]  /*5510*/  @!P1 LEA R25, P3, R3, R8.reuse, 0x5 ;  /* 0x0000000803199211 */ /* 0x080fe200078628ff */
[----:B------:R-:W-:Y:S01]  /*5520*/  IMAD.U32 R3, RZ, RZ, UR9 ;  /* 0x00000009ff037e24 */ /* 0x000fe2000f8e00ff */
[----:B------:R-:W-:Y:S01]  /*5530*/  @!P1 LEA R28, P2, R6, R8, 0x6 ;  /* 0x00000008061c9211 */ /* 0x000fe200078430ff */
[----:B------:R-:W-:Y:S01]  /*5540*/  VIADD R7, R9, UR20 ;  /* 0x0000001409077c36 */ /* 0x000fe20008000000 */
[----:B------:R-:W-:Y:S01]  /*5550*/  VOTEU.ALL UP0, P1 ;  /* 0x00000000003f7886 */ /* 0x000fe20000800000 */
[----:B------:R-:W-:Y:S01]  /*5560*/  IMAD.U32 R10, RZ, RZ, UR9 ;  /* 0x00000009ff0a7e24 */ /* 0x000fe2000f8e00ff */
[----:B------:R-:W2:Y:S01]  /*5570*/  @!P1 LDC.64 R32, c[0x0][0x218] ;  /* 0x00008600ff209b82 */ /* 0x000ea20000000a00 */
[----:B------:R-:W-:Y:S01]  /*5580*/  @!P1 IMAD.MOV.U32 R13, RZ, RZ, R7 ;  /* 0x000000ffff0d9224 */ /* 0x000fe200078e0007 */
[-C--:B------:R-:W-:Y:S01]  /*5590*/  @!P1 LEA.HI.X R40, R12, R7.reuse, R3, 0x6, P2 ;  /* 0x000000070c289211 */ /* 0x080fe200010f3403 */
[----:B------:R-:W-:Y:S01]  /*55a0*/  @!P1 IMAD.MOV.U32 R12, RZ, RZ, R8 ;  /* 0x000000ffff0c9224 */ /* 0x000fe200078e0008 */
[----:B------:R-:W-:Y:S01]  /*55b0*/  MOV R3, UR8 ;  /* 0x0000000800037c02 */ /* 0x000fe20008000f00 */
[----:B------:R-:W-:Y:S01]  /*55c0*/  IMAD.U32 R14, RZ, RZ, UR8 ;  /* 0x00000008ff0e7e24 */ /* 0x000fe2000f8e00ff */
[-C--:B------:R-:W-:Y:S01]  /*55d0*/  @!P1 LEA.HI.X R29, R11, R7.reuse, R10, 0x5, P3 ;  /* 0x000000070b1d9211 */ /* 0x080fe200018f2c0a */
[----:B------:R-:W-:Y:S01]  /*55e0*/  @!P1 IMAD.MOV.U32 R6, RZ, RZ, R8 ;  /* 0x000000ffff069224 */ /* 0x000fe200078e0008 */
[----:B------:R-:W3:Y:S01]  /*55f0*/  @!P1 LDC.64 R26, c[0x0][0x218] ;  /* 0x00008600ff1a9b82 */ /* 0x000ee20000000a00 */
[----:B------:R-:W-:Y:S01]  /*5600*/  @!P1 IMAD.WIDE.U32 R12, R3, 0x50, R12 ;  /* 0x00000050030c9825 */ /* 0x000fe200078e000c */
[C---:B------:R-:W-:Y:S01]  /*5610*/  @!P1 IADD3 R3, P2, R8.reuse, UR11, RZ ;  /* 0x0000000b08039c10 */ /* 0x040fe2000ff5e0ff */
[----:B------:R-:W-:Y:S01]  /*5620*/  @!UP0 UIMAD UR22, UR9, 0x30, URZ ;  /* 0x00000030091688a4 */ /* 0x000fe2000f8e023f */
[----:B------:R-:W-:Y:S01]  /*5630*/  @!P1 MOV R11, R7 ;  /* 0x00000007000b9202 */ /* 0x000fe20000000f00 */
[----:B------:R-:W-:Y:S01]  /*5640*/  IMAD.U32 R21, RZ, RZ, UR8 ;  /* 0x00000008ff157e24 */ /* 0x000fe2000f8e00ff */
[----:B------:R-:W-:Y:S01]  /*5650*/  @!P1 IADD3.X R24, R7, UR10, RZ, P2, !PT ;  /* 0x0000000a07189c10 */ /* 0x000fe200097fe4ff */
[----:B------:R-:W-:Y:S01]  /*5660*/  @!P1 IMAD.MOV.U32 R10, RZ, RZ, R8 ;  /* 0x000000ffff0a9224 */ /* 0x000fe200078e0008 */
[----:B------:R-:W4:Y:S01]  /*5670*/  @!P1 LDC.64 R30, c[0x0][0x218] ;  /* 0x00008600ff1e9b82 */ /* 0x000f220000000a00 */
[----:B-1----:R-:W-:Y:S01]  /*5680*/  @!P1 LEA R22, P3, R8, R22, 0x1 ;  /* 0x0000001608169211 */ /* 0x002fe200078608ff */
[----:B------:R-:W-:Y:S01]  /*5690*/  @!P1 IMAD.WIDE.U32 R14, R14, 0x30, R6 ;  /* 0x000000300e0e9825 */ /* 0x000fe200078e0006 */
[----:B------:R-:W-:Y:S01]  /*56a0*/  @!UP0 UIMAD UR21, UR9, 0x50, URZ ;  /* 0x00000050091588a4 */ /* 0x000fe2000f8e023f */
[----:B------:R1:W-:Y:S01]  /*56b0*/  @P1 STS.128 [R231+0x4000], RZ ;  /* 0x004000ffe7001388 */ /* 0x0003e20000000c00 */
[----:B------:R-:W-:Y:S01]  /*56c0*/  @!P1 LEA.HI.X R23, R8, R23, R7, 0x1, P3 ;  /* 0x0000001708179211 */ /* 0x000fe200018f0c07 */
[----:B------:R-:W-:Y:S01]  /*56d0*/  @!P1 IMAD.WIDE.U32 R10, R21, 0x60, R10 ;  /* 0x00000060150a9825 */ /* 0x000fe200078e000a */
[----:B------:R-:W-:Y:S01]  /*56e0*/  @!UP0 UIMAD UR20, UR9, 0x60, URZ ;  /* 0x00000060091488a4 */ /* 0x000fe2000f8e023f */
[----:B------:R-:W5:Y:S01]  /*56f0*/  @!P1 LDC.64 R34, c[0x0][0x218] ;  /* 0x00008600ff229b82 */ /* 0x000f620000000a00 */
[C---:B--2---:R-:W-:Y:S01]  /*5700*/  @!P1 LEA R20, P2, R3.reuse, R32, 0x1 ;  /* 0x0000002003149211 */ /* 0x044fe200078408ff */
[----:B------:R-:W-:Y:S01]  /*5710*/  @!PT LDS RZ, [RZ] ;  /* 0x00000000fffff984 */ /* 0x000fe20000000800 */
[----:B------:R-:W-:Y:S01]  /*5720*/  @!PT LDS RZ, [RZ] ;  /* 0x00000000fffff984 */ /* 0x000fe20000000800 */
[----:B------:R-:W-:Y:S01]  /*5730*/  @!PT LDS RZ, [RZ] ;  /* 0x00000000fffff984 */ /* 0x000fe20000000800 */
[----:B------:R5:W-:Y:S03]  /*5740*/  @!P1 LDGSTS.E.BYPASS.LTC128B.128 [R231+0x4000], desc[UR24][R22.64] ;  /* 0x0400000016e79fae */ /* 0x000be6000b901d58 */
[----:B------:R-:W-:Y:S01]  /*5750*/  @!P1 LEA.HI.X R21, R3, R33, R24, 0x1, P2 ;  /* 0x0000002103159211 */ /* 0x000fe200010f0c18 */
[----:B------:R-:W-:Y:S01]  /*5760*/  @!P1 VIADD R3, R15, UR22 ;  /* 0x000000160f039c36 */ /* 0x000fe20008000000 */
[----:B------:R1:W-:Y:S01]  /*5770*/  @P1 STS.128 [R231+0x4800], RZ ;  /* 0x004800ffe7001388 */ /* 0x0003e20000000c00 */
[----:B------:R-:W2:Y:S01]  /*5780*/  @!P1 LDC.64 R36, c[0x0][0x218] ;  /* 0x00008600ff249b82 */ /* 0x000ea20000000a00 */
[----:B---3--:R-:W-:Y:S01]  /*5790*/  @!P1 LEA R26, P3, R25, R26, 0x1 ;  /* 0x0000001a191a9211 */ /* 0x008fe200078608ff */
[----:B------:R-:W-:Y:S01]  /*57a0*/  @!P1 VIADD R11, R11, UR20 ;  /* 0x000000140b0b9c36 */ /* 0x000fe20008000000 */
[----:B------:R-:W-:Y:S01]  /*57b0*/  @!PT LDS RZ, [RZ] ;  /* 0x00000000fffff984 */ /* 0x000fe20000000800 */
[----:B------:R-:W-:Y:S01]  /*57c0*/  @!PT LDS RZ, [RZ] ;  /* 0x00000000fffff984 */ /* 0x000fe20000000800 */
[----:B------:R-:W-:Y:S01]  /*57d0*/  @!PT LDS RZ, [RZ] ;  /* 0x00000000fffff984 */ /* 0x000fe20000000800 */
[----:B------:R2:W-:Y:S02]  /*57e0*/  @!P1 LDGSTS.E.BYPASS.LTC128B.128 [R231+0x4800], desc[UR24][R20.64] ;  /* 0x0480000014e79fae */ /* 0x0005e4000b901d58 */
[----:B------:R-:W-:-:S02]  /*57f0*/  @!P1 LEA.HI.X R27, R25, R27, R29, 0x1, P3 ;  /* 0x0000001b191b9211 */ /* 0x000fc400018f0c1d */
[----:B------:R1:W-:Y:S01]  /*5800*/  @P1 STS.128 [R231+0x5000], RZ ;  /* 0x005000ffe7001388 */ /* 0x0003e20000000c00 */
[----:B------:R-:W3:Y:S01]  /*5810*/  @!P1 LDC.64 R38, c[0x0][0x218] ;  /* 0x00008600ff269b82 */ /* 0x000ee20000000a00 */
[C---:B----4-:R-:W-:Y:S02]  /*5820*/  @!P1 LEA R24, P2, R14.reuse, R30, 0x1 ;  /* 0x0000001e0e189211 */ /* 0x050fe400078408ff */
[----:B------:R-:W-:Y:S01]  /*5830*/  @!PT LDS RZ, [RZ] ;  /* 0x00000000fffff984 */ /* 0x000fe20000000800 */
[----:B------:R-:W-:Y:S01]  /*5840*/  @!PT LDS RZ, [RZ] ;  /* 0x00000000fffff984 */ /* 0x000fe20000000800 */
[----:B------:R-:W-:Y:S01]  /*5850*/  @!PT LDS RZ, [RZ] ;  /* 0x00000000fffff984 */ /* 0x000fe20000000800 */
[----:B------:R1:W-:Y:S02]  /*5860*/  @!P1 LDGSTS.E.BYPASS.LTC128B.128 [R231+0x5000], desc[UR24][R26.64] ;  /* 0x050000001ae79fae */ /* 0x0003e4000b901d58 */
[----:B------:R-:W-:Y:S01]  /*5870*/  @!P1 LEA.HI.X R25, R14, R31, R3, 0x1, P2 ;  /* 0x0000001f0e199211 */ /* 0x000fe200010f0c03 */
[----:B------:R-:W-:Y:S01]  /*5880*/  @!P1 VIADD R3, R13, UR21 ;  /* 0x000000150d039c36 */ /* 0x000fe20008000000 */
[----:B------:R1:W-:Y:S04]  /*5890*/  @P1 STS.128 [R231+0x5800], RZ ;  /* 0x005800ffe7001388 */ /* 0x0003e80000000c00 */
[----:B------:R-:W-:Y:S01]  /*58a0*/  @!PT LDS RZ, [RZ] ;  /* 0x00000000fffff984 */ /* 0x000fe20000000800 */
[----:B------:R-:W-:Y:S01]  /*58b0*/  @!PT LDS RZ, [RZ] ;  /* 0x00000000fffff984 */ /* 0x000fe20000000800 */
[----:B------:R-:W-:Y:S01]  /*58c0*/  @!PT LDS RZ, [RZ] ;  /* 0x00000000fffff984 */ /* 0x000fe20000000800 */
[----:B------:R1:W-:Y:S01]  /*58d0*/  @!P1 LDGSTS.E.BYPASS.LTC128B.128 [R231+0x5800], desc[UR24][R24.64] ;  /* 0x0580000018e79fae */ /* 0x0003e2000b901d58 */
[----:B-----5:R-:W-:-:S03]  /*58e0*/  @!P1 LEA R22, P4, R28, R34, 0x1 ;  /* 0x000000221c169211 */ /* 0x020fc600078808ff */
[----:B------:R1:W-:Y:S01]  /*58f0*/  @P1 STS.128 [R231+0x6000], RZ ;  /* 0x006000ffe7001388 */ /* 0x0003e20000000c00 */
[----:B------:R-:W-:Y:S02]  /*5900*/  @!P1 LEA.HI.X R23, R28, R35, R40, 0x1, P4 ;  /* 0x000000231c179211 */ /* 0x000fe400020f0c28 */
[----:B--2---:R-:W-:-:S03]  /*5910*/  @!P1 LEA R20, P3, R12, R36, 0x1 ;  /* 0x000000240c149211 */ /* 0x004fc600078608ff */
[----:B------:R-:W-:Y:S01]  /*5920*/  @!PT LDS RZ, [RZ] ;  /* 0x00000000fffff984 */ /* 0x000fe20000000800 */
[----:B------:R-:W-:Y:S01]  /*5930*/  @!PT LDS RZ, [RZ] ;  /* 0x00000000fffff984 */ /* 0x000fe20000000800 */
[----:B------:R-:W-:Y:S01]  /*5940*/  @!PT LDS RZ, [RZ] ;  /* 0x00000000fffff984 */ /* 0x000fe20000000800 */
[----:B------:R1:W-:Y:S01]  /*5950*/  @!P1 LDGSTS.E.BYPASS.LTC128B.128 [R231+0x6000], desc[UR24][R22.64] ;  /* 0x0600000016e79fae */ /* 0x0003e2000b901d58 */
[----:B---3--:R-:W-:Y:S02]  /*5960*/  @!P1 LEA R14, P2, R10, R38, 0x1 ;  /* 0x000000260a0e9211 */ /* 0x008fe400078408ff */
[----:B------:R-:W-:Y:S01]  /*5970*/  @!P1 LEA.HI.X R21, R12, R37, R3, 0x1, P3 ;  /* 0x000000250c159211 */ /* 0x000fe200018f0c03 */
[----:B------:R1:W-:Y:S01]  /*5980*/  @P1 STS.128 [R231+0x6800], RZ ;  /* 0x006800ffe7001388 */ /* 0x0003e20000000c00 */
[----:B------:R-:W-:-:S03]  /*5990*/  @!P1 LEA.HI.X R15, R10, R39, R11, 0x1, P2 ;  /* 0x000000270a0f9211 */ /* 0x000fc600010f0c0b */
[----:B------:R-:W-:Y:S01]  /*59a0*/  @!PT LDS RZ, [RZ] ;  /* 0x00000000fffff984 */ /* 0x000fe20000000800 */
[----:B------:R-:W-:Y:S01]  /*59b0*/  @!PT LDS RZ, [RZ] ;  /* 0x00000000fffff984 */ /* 0x000fe20000000800 */
[----:B------:R-:W-:Y:S01]  /*59c0*/  @!PT LDS RZ, [RZ] ;  /* 0x00000000fffff984 */ /* 0x000fe20000000800 */
[----:B------:R1:W-:Y:S04]  /*59d0*/  @!P1 LDGSTS.E.BYPASS.LTC128B.128 [R231+0x6800], desc[UR24][R20.64] ;  /* 0x0680000014e79fae */ /* 0x0003e8000b901d58 */
[----:B------:R1:W-:Y:S04]  /*59e0*/  @P1 STS.128 [R231+0x7000], RZ ;  /* 0x007000ffe7001388 */ /* 0x0003e80000000c00 */
[----:B------:R-:W-:Y:S01]  /*59f0*/  @!PT LDS RZ, [RZ] ;  /* 0x00000000fffff984 */ /* 0x000fe20000000800 */
[----:B------:R-:W-:Y:S01]  /*5a00*/  @!PT LDS RZ, [RZ] ;  /* 0x00000000fffff984 */ /* 0x000fe20000000800 */
[----:B------:R-:W-:Y:S01]  /*5a10*/  @!PT LDS RZ, [RZ] ;  /* 0x00000000fffff984 */ /* 0x000fe20000000800 */
[----:B------:R1:W-:Y:S04]  /*5a20*/  @!P1 LDGSTS.E.BYPASS.LTC128B.128 [R231+0x7000], desc[UR24][R14.64] ;  /* 0x070000000ee79fae */ /* 0x0003e8000b901d58 */
        /* <DEDUP_REMOVED lines=14> */
.L_x_225:
[----:B------:R-:W-:Y:S05]  /*5b10*/  BSYNC B0 ;  /* 0x0000000000007941 */ /* 0x000fea0003800000 */
.L_x_224:
[----:B------:R-:W0:Y:S02]  /*5b20*/  LDGDEPBAR ;  /* 0x00000000000079af */ /* 0x000e240000000000 */
.L_x_223:
[----:B--2---:R-:W-:Y:S01]  /*5b30*/  FMNMX.FTZ R3, R41, R42, !PT ;  /* 0x0000002a29037209 */ /* 0x004fe20007810000 */
[----:B------:R-:W-:Y:S01]  /*5b40*/  ULDC UR22, c[0x0][0x2ec] ;  /* 0x0000bb0000167ab9 */ /* 0x000fe20000000800 */
[----:B------:R-:W-:Y:S02]  /*5b50*/  STL [R1+0xf0], R252 ;  /* 0x0000f0fc01007387 */ /* 0x000fe40000100800 */
[----:B------:R-:W-:Y:S02]  /*5b60*/  FMNMX.FTZ R3, R83, R3, !PT ;  /* 0x0000000353037209 */ /* 0x000fe40007810000 */
[----:B------:R-:W-:Y:S02]  /*5b70*/  STL [R1+0xec], R231 ;  /* 0x0000ece701007387 */ /* 0x000fe40000100800 */
[----:B------:R-:W-:Y:S02]  /*5b80*/  FMNMX.FTZ R3, R96, R3, !PT ;  /* 0x0000000360037209 */ /* 0x000fe40007810000 */
[----:B------:R-:W-:Y:S02]  /*5b90*/  STL [R1+0xe8], R228 ;  /* 0x0000e8e401007387 */ /* 0x000fe40000100800 */
[----:B------:R-:W-:-:S02]  /*5ba0*/  FMNMX.FTZ R3, R74, R3, !PT ;  /* 0x000000034a037209 */ /* 0x000fc40007810000 */
        /* <DEDUP_REMOVED lines=22> */
[----:B------:R-:W-:Y:S01]  /*5d10*/  FMNMX.FTZ R3, R43, R44, !PT ;  /* 0x0000002c2b037209 */ /* 0x000fe20007810000 */
[----:B------:R-:W-:Y:S01]  /*5d20*/  STL [R1+0xb8], R2 ;  /* 0x0000b80201007387 */ /* 0x000fe20000100800 */
        /* <DEDUP_REMOVED lines=37> */
[----:B------:R-:W-:Y:S01]  /*5f80*/  FMNMX.FTZ R7, R124, R7, !PT ;  /* 0x000000077c077209 */ /* 0x000fe20007810000 */
[----:B------:R-:W2:Y:S01]  /*5f90*/  SHFL.BFLY PT, R9, R8, 0x2, 0x1f ;  /* 0x0c401f0008097f89 */ /* 0x000ea200000e0000 */
        /* <DEDUP_REMOVED lines=13> */
[----:B--2---:R-:W-:Y:S02]  /*6070*/  FMNMX.FTZ R8, R8, R9, !PT ;  /* 0x0000000908087209 */ /* 0x004fe40007810000 */
[----:B------:R-:W-:Y:S02]  /*6080*/  FMNMX.FTZ R6, R193, R6, !PT ;  /* 0x00000006c1067209 */ /* 0x000fe40007810000 */
[----:B------:R-:W-:Y:S01]  /*6090*/  FMNMX.FTZ R7, R232, R7, !PT ;  /* 0x00000007e8077209 */ /* 0x000fe20007810000 */
[----:B------:R-:W2:Y:S01]  /*60a0*/  SHFL.BFLY PT, R136, R8, 0x1, 0x1f ;  /* 0x0c201f0008887f89 */ /* 0x000ea200000e0000 */
        /* <DEDUP_REMOVED lines=13> */
[----:B--2---:R-:W-:Y:S02]  /*6180*/  FMNMX.FTZ R136, R8, R136, !PT ;  /* 0x0000008808887209 */ /* 0x004fe40007810000 */
[----:B------:R-:W-:Y:S02]  /*6190*/  FMNMX.FTZ R134, R211, R134, !PT ;  /* 0x00000086d3867209 */ /* 0x000fe40007810000 */
[C---:B------:R-:W-:Y:S01]  /*61a0*/  FSETP.NEU.FTZ.AND P1, PT, R136.reuse, -INF , PT ;  /* 0xff8000008800780b */ /* 0x040fe20003f3d000 */
[----:B------:R-:W-:Y:S01]  /*61b0*/  FMUL.FTZ R8, R136, UR22 ;  /* 0x0000001688087c20 */ /* 0x000fe20008410000 */
[----:B------:R-:W-:Y:S01]  /*61c0*/  FMNMX.FTZ R134, R209, R134, !PT ;  /* 0x00000086d1867209 */ /* 0x000fe20007810000 */
[----:B------:R-:W-:Y:S01]  /*61d0*/  STL [R1+0xf4], R136 ;  /* 0x0000f48801007387 */ /* 0x000fe20000100800 */
[----:B------:R-:W-:Y:S02]  /*61e0*/  FMNMX.FTZ R7, R164, R7, !PT ;  /* 0x00000007a4077209 */ /* 0x000fe40007810000 */
[----:B------:R-:W-:-:S02]  /*61f0*/  FMNMX.FTZ R134, R197, R134, !PT ;  /* 0x00000086c5867209 */ /* 0x000fc40007810000 */
[----:B------:R-:W-:Y:S02]  /*6200*/  FSEL R8, R8, RZ, P1 ;  /* 0x000000ff08087208 */ /* 0x000fe40000800000 */
[----:B------:R-:W-:Y:S02]  /*6210*/  FMNMX.FTZ R134, R196, R134, !PT ;  /* 0x00000086c4867209 */ /* 0x000fe40007810000 */
[----:B------:R-:W-:Y:S01]  /*6220*/  FMNMX.FTZ R7, R159, R7, !PT ;  /* 0x000000079f077209 */ /* 0x000fe20007810000 */
[----:B------:R-:W-:Y:S01]  /*6230*/  FFMA.FTZ R6, R41, UR22, -R8 ;  /* 0x0000001629067c23 */ /* 0x000fe20008010808 */
[----:B------:R-:W-:Y:S02]  /*6240*/  FMNMX.FTZ R134, R167, R134, !PT ;  /* 0x00000086a7867209 */ /* 0x000fe40007810000 */
[----:B------:R-:W-:Y:S01]  /*6250*/  FMNMX.FTZ R7, R158, R7, !PT ;  /* 0x000000079e077209 */ /* 0x000fe20007810000 */
[----:B------:R2:W-:Y:S01]  /*6260*/  MUFU.EX2 R215, R6 ;  /* 0x0000000600d77308 */ /* 0x0005e20000000800 */
[----:B------:R-:W-:-:S02]  /*6270*/  FMNMX.FTZ R134, R166, R134, !PT ;  /* 0x00000086a6867209 */ /* 0x000fc40007810000 */
[----:B------:R-:W-:Y:S01]  /*6280*/  FMNMX.FTZ R3, R46, R111, !PT ;  /* 0x0000006f2e037209 */ /* 0x000fe20007810000 */
[----:B------:R-:W3:Y:S01]  /*6290*/  SHFL.BFLY PT, R135, R7, 0x2, 0x1f ;  /* 0x0c401f0007877f89 */ /* 0x000ee200000e0000 */
[----:B------:R-:W-:Y:S02]  /*62a0*/  FMNMX.FTZ R134, R163, R134, !PT ;  /* 0x00000086a3867209 */ /* 0x000fe40007810000 */
[----:B------:R-:W-:Y:S02]  /*62b0*/  FMNMX.FTZ R3, R112, R3, !PT ;  /* 0x0000000370037209 */ /* 0x000fe40007810000 */
[----:B------:R-:W-:Y:S02]  /*62c0*/  FMNMX.FTZ R134, R160, R134, !PT ;  /* 0x00000086a0867209 */ /* 0x000fe40007810000 */
[----:B------:R-:W-:-:S03]  /*62d0*/  FMNMX.FTZ R3, R110, R3, !PT ;  /* 0x000000036e037209 */ /* 0x000fc60007810000 */
[----:B------:R-:W4:Y:S01]  /*62e0*/  SHFL.BFLY PT, R9, R134, 0x2, 0x1f ;  /* 0x0c401f0086097f89 */ /* 0x000f2200000e0000 */
[----:B------:R-:W-:Y:S01]  /*62f0*/  FMNMX.FTZ R3, R104, R3, !PT ;  /* 0x0000000368037209 */ /* 0x000fe20007810000 */
[----:B--2---:R-:W-:-:S03]  /*6300*/  FFMA.FTZ R6, R42, UR22, -R8 ;  /* 0x000000162a067c23 */ /* 0x004fc60008010808 */
[----:B------:R-:W-:Y:S01]  /*6310*/  FMNMX.FTZ R3, R108, R3, !PT ;  /* 0x000000036c037209 */ /* 0x000fe20007810000 */
[----:B------:R2:W-:Y:S03]  /*6320*/  MUFU.EX2 R214, R6 ;  /* 0x0000000600d67308 */ /* 0x0005e60000000800 */
[----:B------:R-:W-:-:S04]  /*6330*/  FMNMX.FTZ R3, R109, R3, !PT ;  /* 0x000000036d037209 */ /* 0x000fc80007810000 */
[----:B------:R-:W-:Y:S02]  /*6340*/  FMNMX.FTZ R3, R113, R3, !PT ;  /* 0x0000000371037209 */ /* 0x000fe40007810000 */
[----:B---3--:R-:W-:Y:S02]  /*6350*/  FMNMX.FTZ R135, R7, R135, !PT ;  /* 0x0000008707877209 */ /* 0x008fe40007810000 */
[----:B------:R-:W-:-:S03]  /*6360*/  FMNMX.FTZ R3, R169, R3, !PT ;  /* 0x00000003a9037209 */ /* 0x000fc60007810000 */
[----:B------:R-:W3:Y:S01]  /*6370*/  SHFL.BFLY PT, R7, R135, 0x1, 0x1f ;  /* 0x0c201f0087077f89 */ /* 0x000ee200000e0000 */
[----:B------:R-:W-:Y:S01]  /*6380*/  FMNMX.FTZ R3, R149, R3, !PT ;  /* 0x0000000395037209 */ /* 0x000fe20007810000 */
[----:B--2---:R-:W-:Y:S01]  /*6390*/  FFMA.FTZ R6, R83, UR22, -R8 ;  /* 0x0000001653067c23 */ /* 0x004fe20008010808 */
[----:B----4-:R-:W-:Y:S02]  /*63a0*/  FMNMX.FTZ R134, R134, R9, !PT ;  /* 0x0000000986867209 */ /* 0x010fe40007810000 */
[----:B------:R-:W-:Y:S01]  /*63b0*/  FMNMX.FTZ R3, R148, R3, !PT ;  /* 0x0000000394037209 */ /* 0x000fe20007810000 */
[----:B------:R2:W4:Y:S03]  /*63c0*/  MUFU.EX2 R2, R6 ;  /* 0x0000000600027308 */ /* 0x0005260000000800 */
[----:B------:R-:W-:-:S04]  /*63d0*/  FMNMX.FTZ R3, R137, R3, !PT ;  /* 0x0000000389037209 */ /* 0x000fc80007810000 */
[----:B------:R-:W-:-:S04]  /*63e0*/  FMNMX.FTZ R3, R182, R3, !PT ;  /* 0x00000003b6037209 */ /* 0x000fc80007810000 */
[----:B------:R-:W-:-:S04]  /*63f0*/  FMNMX.FTZ R3, R170, R3, !PT ;  /* 0x00000003aa037209 */ /* 0x000fc80007810000 */
[----:B------:R-:W-:Y:S01]  /*6400*/  FMNMX.FTZ R3, R147, R3, !PT ;  /* 0x0000000393037209 */ /* 0x000fe20007810000 */
[----:B--2---:R-:W-:Y:S01]  /*6410*/  FFMA.FTZ R6, R96, UR22, -R8 ;  /* 0x0000001660067c23 */ /* 0x004fe20008010808 */
[----:B---3--:R-:W-:Y:S01]  /*6420*/  FMNMX.FTZ R135, R135, R7, !PT ;  /* 0x0000000787877209 */ /* 0x008fe20007810000 */
[----:B----4-:R-:W-:Y:S01]  /*6430*/  STL [R1+0x58], R2 ;  /* 0x0000580201007387 */ /* 0x010fe20000100800 */
[----:B------:R-:W-:Y:S01]  /*6440*/  FMNMX.FTZ R3, R145, R3, !PT ;  /* 0x0000000391037209 */ /* 0x000fe20007810000 */
[----:B-1----:R1:W-:Y:S01]  /*6450*/  MUFU.EX2 R231, R6 ;  /* 0x0000000600e77308 */ /* 0x0023e20000000800 */
[C---:B------:R-:W-:Y:S01]  /*6460*/  FSETP.NEU.FTZ.AND P1, PT, R135.reuse, -INF , PT ;  /* 0xff8000008700780b */ /* 0x040fe20003f3d000 */
[----:B------:R-:W-:Y:S01]  /*6470*/  FMUL.FTZ R7, R135, UR22 ;  /* 0x0000001687077c20 */ /* 0x000fe20008410000 */
[----:B------:R2:W-:Y:S01]  /*6480*/  STL [R1+0xf8], R135 ;  /* 0x0000f88701007387 */ /* 0x0005e20000100800 */
[----:B------:R-:W-:-:S03]  /*6490*/  FMNMX.FTZ R3, R195, R3, !PT ;  /* 0x00000003c3037209 */ /* 0x000fc60007810000 */
[----:B------:R-:W-:Y:S02]  /*64a0*/  FSEL R7, R7, RZ, P1 ;  /* 0x000000ff07077208 */ /* 0x000fe40000800000 */
[----:B------:R-:W-:-:S04]  /*64b0*/  FMNMX.FTZ R3, R189, R3, !PT ;  /* 0x00000003bd037209 */ /* 0x000fc80007810000 */
[----:B------:R-:W-:Y:S01]  /*64c0*/  FMNMX.FTZ R3, R185, R3, !PT ;  /* 0x00000003b9037209 */ /* 0x000fe20007810000 */
[----:B-1----:R-:W-:-:S03]  /*64d0*/  FFMA.FTZ R6, R74, UR22, -R8 ;  /* 0x000000164a067c23 */ /* 0x002fc60008010808 */
[----:B------:R-:W-:Y:S01]  /*64e0*/  FMNMX.FTZ R3, R153, R3, !PT ;  /* 0x0000000399037209 */ /* 0x000fe20007810000 */
[----:B------:R1:W-:Y:S03]  /*64f0*/  MUFU.EX2 R225, R6 ;  /* 0x0000000600e17308 */ /* 0x0003e60000000800 */
[----:B------:R-:W-:-:S04]  /*6500*/  FMNMX.FTZ R3, R240, R3, !PT ;  /* 0x00000003f0037209 */ /* 0x000fc80007810000 */
[----:B------:R-:W-:-:S04]  /*6510*/  FMNMX.FTZ R3, R237, R3, !PT ;  /* 0x00000003ed037209 */ /* 0x000fc80007810000 */
[----:B------:R-:W-:-:S04]  /*6520*/  FMNMX.FTZ R3, R235, R3, !PT ;  /* 0x00000003eb037209 */ /* 0x000fc80007810000 */
[----:B------:R-:W-:Y:S01]  /*6530*/  FMNMX.FTZ R3, R234, R3, !PT ;  /* 0x00000003ea037209 */ /* 0x000fe20007810000 */
[----:B-1----:R-:W-:-:S03]  /*6540*/  FFMA.FTZ R6, R75, UR22, -R8 ;  /* 0x000000164b067c23 */ /* 0x002fc60008010808 */
[----:B------:R-:W-:Y:S01]  /*6550*/  FMNMX.FTZ R3, R233, R3, !PT ;  /* 0x00000003e9037209 */ /* 0x000fe20007810000 */
[----:B------:R1:W-:Y:S03]  /*6560*/  MUFU.EX2 R139, R6 ;  /* 0x00000006008b7308 */ /* 0x0003e60000000800 */
[----:B------:R-:W-:-:S04]  /*6570*/  FMNMX.FTZ R3, R213, R3, !PT ;  /* 0x00000003d5037209 */ /* 0x000fc80007810000 */
[----:B------:R-:W-:-:S04]  /*6580*/  FMNMX.FTZ R3, R212, R3, !PT ;  /* 0x00000003d4037209 */ /* 0x000fc80007810000 */
[----:B------:R-:W-:Y:S01]  /*6590*/  FMNMX.FTZ R132, R203, R3, !PT ;  /* 0x00000003cb847209 */ /* 0x000fe20007810000 */
[----:B------:R-:W-:-:S03]  /*65a0*/  FFMA.FTZ R3, R43, UR22, -R7 ;  /* 0x000000162b037c23 */ /* 0x000fc60008010807 */
[----:B------:R-:W-:Y:S01]  /*65b0*/  FMNMX.FTZ R132, R175, R132, !PT ;  /* 0x00000084af847209 */ /* 0x000fe20007810000 */
[----:B------:R3:W-:Y:S01]  /*65c0*/  MUFU.EX2 R207, R3 ;  /* 0x0000000300cf7308 */ /* 0x0007e20000000800 */
[----:B-1----:R-:W-:Y:S02]  /*65d0*/  FFMA.FTZ R6, R64, UR22, -R8 ;  /* 0x0000001640067c23 */ /* 0x002fe40008010808 */
[----:B------:R-:W-:-:S05]  /*65e0*/  FMNMX.FTZ R132, R174, R132, !PT ;  /* 0x00000084ae847209 */ /* 0x000fca0007810000 */
[----:B------:R1:W-:Y:S01]  /*65f0*/  MUFU.EX2 R18, R6 ;  /* 0x0000000600127308 */ /* 0x0003e20000000800 */
[----:B------:R-:W-:-:S04]  /*6600*/  FMNMX.FTZ R132, R173, R132, !PT ;  /* 0x00000084ad847209 */ /* 0x000fc80007810000 */
[----:B------:R-:W-:Y:S01]  /*6610*/  FMNMX.FTZ R132, R172, R132, !PT ;  /* 0x00000084ac847209 */ /* 0x000fe20007810000 */
[----:B---3--:R-:W-:-:S04]  /*6620*/  FFMA.FTZ R3, R44, UR22, -R7 ;  /* 0x000000162c037c23 */ /* 0x008fc80008010807 */
[----:B------:R-:W-:Y:S01]  /*6630*/  SHFL.BFLY PT, R9, R132, 0x2, 0x1f ;  /* 0x0c401f0084097f89 */ /* 0x000fe200000e0000 */
[----:B------:R3:W-:Y:S01]  /*6640*/  MUFU.EX2 R206, R3 ;  /* 0x0000000300ce7308 */ /* 0x0007e20000000800 */
[----:B-1----:R-:W-:-:S07]  /*6650*/  FFMA.FTZ R6, R65, UR22, -R8 ;  /* 0x0000001641067c23 */ /* 0x002fce0008010808 */
[----:B------:R1:W-:Y:S01]  /*6660*/  MUFU.EX2 R243, R6 ;  /* 0x0000000600f37308 */ /* 0x0003e20000000800 */
[----:B---3--:R-:W-:-:S07]  /*6670*/  FFMA.FTZ R3, R103, UR22, -R7 ;  /* 0x0000001667037c23 */ /* 0x008fce0008010807 */
[----:B--2---:R2:W-:Y:S01]  /*6680*/  MUFU.EX2 R135, R3 ;  /* 0x0000000300877308 */ /* 0x0045e20000000800 */
[----:B-1----:R-:W1:Y:S01]  /*6690*/  SHFL.BFLY PT, R6, R134, 0x1, 0x1f ;  /* 0x0c201f0086067f89 */ /* 0x002e6200000e0000 */
[----:B--2---:R-:W-:-:S06]  /*66a0*/  FFMA.FTZ R3, R102, UR22, -R7 ;  /* 0x0000001666037c23 */ /* 0x004fcc0008010807 */
[----:B------:R2:W-:Y:S01]  /*66b0*/  MUFU.EX2 R228, R3 ;  /* 0x0000000300e47308 */ /* 0x0005e20000000800 */
[----:B-1----:R-:W-:-:S04]  /*66c0*/  FMNMX.FTZ R134, R134, R6, !PT ;  /* 0x0000000686867209 */ /* 0x002fc80007810000 */
[C---:B------:R-:W-:Y:S01]  /*66d0*/  FSETP.NEU.FTZ.AND P1, PT, R134.reuse, -INF , PT ;  /* 0xff8000008600780b */ /* 0x040fe20003f3d000 */
[----:B------:R-:W-:Y:S01]  /*66e0*/  FMUL.FTZ R6, R134, UR22 ;  /* 0x0000001686067c20 */ /* 0x000fe20008410000 */
[----:B------:R1:W-:Y:S01]  /*66f0*/  STL [R1+0xfc], R134 ;  /* 0x0000fc8601007387 */ /* 0x0003e20000100800 */
[----:B--2---:R-:W-:-:S04]  /*6700*/  FFMA.FTZ R3, R100, UR22, -R7 ;  /* 0x0000001664037c23 */ /* 0x004fc80008010807 */
[----:B------:R2:W-:Y:S01]  /*6710*/  MUFU.EX2 R220, R3 ;  /* 0x0000000300dc7308 */ /* 0x0005e20000000800 */
[----:B-1----:R-:W3:Y:S01]  /*6720*/  LDL.LU R134, [R1+0x58] ;  /* 0x0000580001867983 */ /* 0x002ee20000300800 */
[----:B--2---:R-:W-:Y:S01]  /*6730*/  FFMA.FTZ R3, R97, UR22, -R7 ;  /* 0x0000001661037c23 */ /* 0x004fe20008010807 */
[----:B------:R-:W-:-:S05]  /*6740*/  FMNMX.FTZ R132, R132, R9, !PT ;  /* 0x0000000984847209 */ /* 0x000fca0007810000 */
[----:B------:R1:W-:Y:S01]  /*6750*/  MUFU.EX2 R19, R3 ;  /* 0x0000000300137308 */ /* 0x0003e20000000800 */
[----:B------:R-:W-:Y:S01]  /*6760*/  FSEL R6, R6, RZ, P1 ;  /* 0x000000ff06067208 */ /* 0x000fe20000800000 */
[----:B------:R-:W2:Y:S01]  /*6770*/  SHFL.BFLY PT, R9, R132, 0x1, 0x1f ;  /* 0x0c201f0084097f89 */ /* 0x000ea200000e0000 */
[----:B-1----:R-:W-:-:S05]  /*6780*/  FFMA.FTZ R3, R67, UR22, -R7 ;  /* 0x0000001643037c23 */ /* 0x002fca0008010807 */
[----:B------:R1:W-:Y:S02]  /*6790*/  MUFU.EX2 R84, R3 ;  /* 0x0000000300547308 */ /* 0x0003e40000000800 */
[----:B-1----:R-:W-:-:S06]  /*67a0*/  FFMA.FTZ R3, R66, UR22, -R7 ;  /* 0x0000001642037c23 */ /* 0x002fcc0008010807 */
[----:B------:R1:W-:Y:S02]  /*67b0*/  MUFU.EX2 R86, R3 ;  /* 0x0000000300567308 */ /* 0x0003e40000000800 */
[----:B-1----:R-:W-:-:S06]  /*67c0*/  FFMA.FTZ R3, R45, UR22, -R6 ;  /* 0x000000162d037c23 */ /* 0x002fcc0008010806 */
[----:B------:R1:W-:Y:S01]  /*67d0*/  MUFU.EX2 R11, R3 ;  /* 0x00000003000b7308 */ /* 0x0003e20000000800 */
[----:B--2---:R-:W-:Y:S01]  /*67e0*/  FMNMX.FTZ R132, R132, R9, !PT ;  /* 0x0000000984847209 */ /* 0x004fe20007810000 */
[----:B-1----:R-:W-:-:S06]  /*67f0*/  FFMA.FTZ R3, R107, UR22, -R6 ;  /* 0x000000166b037c23 */ /* 0x002fcc0008010806 */
[----:B------:R1:W2:Y:S01]  /*6800*/  MUFU.EX2 R10, R3 ;  /* 0x00000003000a7308 */ /* 0x0002a20000000800 */
[----:B------:R-:W-:Y:S01]  /*6810*/  FSETP.NEU.FTZ.AND P1, PT, R132, -INF , PT ;  /* 0xff8000008400780b */ /* 0x000fe20003f3d000 */
[----:B-1----:R-:W-:-:S06]  /*6820*/  FFMA.FTZ R3, R106, UR22, -R6 ;  /* 0x000000166a037c23 */ /* 0x002fcc0008010806 */
[----:B------:R1:W-:Y:S01]  /*6830*/  MUFU.EX2 R85, R3 ;  /* 0x0000000300557308 */ /* 0x0003e20000000800 */
[----:B------:R-:W-:Y:S01]  /*6840*/  LEA R221, R0, UR4, 0x1 ;  /* 0x0000000400dd7c11 */ /* 0x000fe2000f8e08ff */
[--C-:B-1----:R-:W-:Y:S01]  /*6850*/  FFMA.FTZ R3, R105, UR22, -R6.reuse ;  /* 0x0000001669037c23 */ /* 0x102fe20008010806 */
[----:B------:R-:W-:Y:S02]  /*6860*/  FFMA.FTZ R9, R99, UR22, -R6 ;  /* 0x0000001663097c23 */ /* 0x000fe40008010806 */
[----:B------:R-:W-:Y:S01]  /*6870*/  LEA R224, R4, R221, 0x1 ;  /* 0x000000dd04e07211 */ /* 0x000fe200078e08ff */
[----:B------:R-:W-:Y:S02]  /*6880*/  LDSM.16.MT88.4 R12, [R221+0x8000] ;  /* 0x00800000dd0c783b */ /* 0x000fe40000004200 */
[----:B------:R1:W4:Y:S02]  /*6890*/  MUFU.EX2 R227, R3 ;  /* 0x0000000300e37308 */ /* 0x0003240000000800 */
[----:B------:R-:W3:Y:S01]  /*68a0*/  LDSM.16.MT88.4 R36, [R224+0x8000] ;  /* 0x00800000e024783b */ /* 0x000ee20000004200 */
[----:B------:R-:W-:-:S03]  /*68b0*/  IMAD R222, R5, 0x2, R221 ;  /* 0x0000000205de7824 */ /* 0x000fc600078e02dd */
[----:B------:R-:W3:Y:S04]  /*68c0*/  LDSM.16.MT88.4 R32, [R224+0x8800] ;  /* 0x00880000e020783b */ /* 0x000ee80000004200 */
[----:B------:R-:W3:Y:S01]  /*68d0*/  LDSM.16.MT88.4 R48, [R221+0x8800] ;  /* 0x00880000dd30783b */ /* 0x000ee20000004200 */
[----:B-1----:R-:W-:-:S04]  /*68e0*/  FFMA.FTZ R3, R101, UR22, -R6 ;  /* 0x0000001665037c23 */ /* 0x002fc80008010806 */
[----:B------:R1:W-:Y:S02]  /*68f0*/  MUFU.EX2 R17, R3 ;  /* 0x0000000300117308 */ /* 0x0003e40000000800 */
[----:B-1----:R-:W-:-:S05]  /*6900*/  FMUL.FTZ R3, R132, UR22 ;  /* 0x0000001684037c20 */ /* 0x002fca0008410000 */
[----:B------:R-:W-:Y:S01]  /*6910*/  FSEL R3, R3, RZ, P1 ;  /* 0x000000ff03037208 */ /* 0x000fe20000800000 */
[----:B------:R1:W-:Y:S04]  /*6920*/  MUFU.EX2 R250, R9 ;  /* 0x0000000900fa7308 */ /* 0x0003e80000000800 */
[----:B------:R-:W-:Y:S01]  /*6930*/  FFMA.FTZ R0, R46, UR22, -R3 ;  /* 0x000000162e007c23 */ /* 0x000fe20008010803 */
[----:B------:R-:W-:Y:S01]  /*6940*/  LEA R223, R4, R222, 0x1 ;  /* 0x000000de04df7211 */ /* 0x000fe200078e08ff */
[----:B------:R-:W3:Y:S02]  /*6950*/  LDSM.16.MT88.4 R44, [R222+0x8000] ;  /* 0x00800000de2c783b */ /* 0x000ee40000004200 */
[----:B------:R2:W-:Y:S02]  /*6960*/  MUFU.EX2 R2, R0 ;  /* 0x0000000000027308 */ /* 0x0005e40000000800 */
[----:B------:R-:W3:Y:S01]  /*6970*/  LDSM.16.MT88.4 R40, [R223+0x8000] ;  /* 0x00800000df28783b */ /* 0x000ee20000004200 */
[----:B-1----:R-:W-:-:S05]  /*6980*/  FFMA.FTZ R9, R81, UR22, -R6 ;  /* 0x0000001651097c23 */ /* 0x002fca0008010806 */
[----:B------:R-:W-:Y:S01]  /*6990*/  MUFU.EX2 R16, R9 ;  /* 0x0000000900107308 */ /* 0x000fe20000000800 */
[----:B--2---:R-:W-:-:S07]  /*69a0*/  FFMA.FTZ R0, R111, UR22, -R3 ;  /* 0x000000166f007c23 */ /* 0x004fce0008010803 */
[----:B------:R1:W2:Y:S02]  /*69b0*/  MUFU.EX2 R9, R0 ;  /* 0x0000000000097308 */ /* 0x0002a40000000800 */
[----:B-1----:R-:W-:-:S06]  /*69c0*/  FFMA.FTZ R0, R112, UR22, -R3 ;  /* 0x0000001670007c23 */ /* 0x002fcc0008010803 */
[----:B------:R1:W-:Y:S02]  /*69d0*/  MUFU.EX2 R252, R0 ;  /* 0x0000000000fc7308 */ /* 0x0003e40000000800 */
[----:B-1----:R-:W-:-:S06]  /*69e0*/  FFMA.FTZ R0, R110, UR22, -R3 ;  /* 0x000000166e007c23 */ /* 0x002fcc0008010803 */
[----:B------:R1:W2:Y:S02]  /*69f0*/  MUFU.EX2 R226, R0 ;  /* 0x0000000000e27308 */ /* 0x0002a40000000800 */
[----:B-1----:R-:W-:-:S06]  /*6a00*/  FFMA.FTZ R0, R98, UR22, -R6 ;  /* 0x0000001662007c23 */ /* 0x002fcc0008010806 */
[----:B------:R1:W-:Y:S01]  /*6a10*/  MUFU.EX2 R154, R0 ;  /* 0x00000000009a7308 */ /* 0x0003e20000000800 */
[----:B------:R-:W-:Y:S02]  /*6a20*/  F2FP.F16.F32.PACK_AB R24, R10, R11 ;  /* 0x0000000b0a18723e */ /* 0x000fe400000000ff */
[----:B----4-:R-:W-:Y:S02]  /*6a30*/  F2FP.F16.F32.PACK_AB R26, R227, R85 ;  /* 0x00000055e31a723e */ /* 0x010fe400000000ff */
[----:B--2---:R-:W-:Y:S01]  /*6a40*/  F2FP.F16.F32.PACK_AB R25, R9, R2 ;  /* 0x000000020919723e */ /* 0x004fe200000000ff */
[----:B-1----:R-:W-:-:S04]  /*6a50*/  FFMA.FTZ R0, R104, UR22, -R3 ;  /* 0x0000001668007c23 */ /* 0x002fc80008010803 */
[----:B------:R1:W-:Y:S01]  /*6a60*/  MUFU.EX2 R204, R0 ;  /* 0x0000000000cc7308 */ /* 0x0003e20000000800 */
[----:B------:R-:W-:Y:S02]  /*6a70*/  F2FP.F16.F32.PACK_AB R27, R226, R252 ;  /* 0x000000fce21b723e */ /* 0x000fe400000000ff */
[----:B------:R-:W-:Y:S02]  /*6a80*/  F2FP.F16.F32.PACK_AB R28, R214, R215 ;  /* 0x000000d7d61c723e */ /* 0x000fe400000000ff */
[----:B------:R-:W-:Y:S02]  /*6a90*/  F2FP.F16.F32.PACK_AB R29, R206, R207 ;  /* 0x000000cfce1d723e */ /* 0x000fe400000000ff */
[----:B------:R-:W-:Y:S01]  /*6aa0*/  F2FP.F16.F32.PACK_AB R31, R228, R135 ;  /* 0x00000087e41f723e */ /* 0x000fe200000000ff */
[----:B-1----:R-:W-:-:S04]  /*6ab0*/  FFMA.FTZ R0, R108, UR22, -R3 ;  /* 0x000000166c007c23 */ /* 0x002fc80008010803 */
[----:B------:R1:W2:Y:S01]  /*6ac0*/  MUFU.EX2 R251, R0 ;  /* 0x0000000000fb7308 */ /* 0x0002a20000000800 */
[----:B---3--:R-:W-:Y:S01]  /*6ad0*/  F2FP.F16.F32.PACK_AB R30, R231, R134 ;  /* 0x00000086e71e723e */ /* 0x008fe200000000ff */
[----:B------:R-:W-:Y:S01]  /*6ae0*/  HMMA.16816.F32 R76, R24, R36, RZ ;  /* 0x00000024184c723c */ /* 0x000fe200000018ff */
[----:B-1----:R-:W-:-:S05]  /*6af0*/  FFMA.FTZ R0, R109, UR22, -R3 ;  /* 0x000000166d007c23 */ /* 0x002fca0008010803 */
[----:B------:R1:W-:Y:S01]  /*6b00*/  MUFU.EX2 R247, R0 ;  /* 0x0000000000f77308 */ /* 0x0003e20000000800 */
[-C--:B------:R-:W-:Y:S06]  /*6b10*/  HMMA.16816.F32 R72, R24, R38.reuse, RZ ;  /* 0x000000261848723c */ /* 0x080fec00000018ff */
[----:B------:R-:W-:Y:S01]  /*6b20*/  HMMA.16816.F32 R68, R28, R38, RZ ;  /* 0x000000261c44723c */ /* 0x000fe200000018ff */
[----:B-1----:R-:W-:-:S05]  /*6b30*/  FFMA.FTZ R0, R113, UR22, -R3 ;  /* 0x0000001671007c23 */ /* 0x002fca0008010803 */
[-C--:B------:R-:W-:Y:S01]  /*6b40*/  HMMA.16816.F32 R60, R28, R12.reuse, RZ ;  /* 0x0000000c1c3c723c */ /* 0x080fe200000018ff */
[----:B------:R1:W3:Y:S05]  /*6b50*/  MUFU.EX2 R245, R0 ;  /* 0x0000000000f57308 */ /* 0x0002ea0000000800 */
[C---:B------:R-:W-:Y:S06]  /*6b60*/  HMMA.16816.F32 R64, R24.reuse, R12, RZ ;  /* 0x0000000c1840723c */ /* 0x040fec00000018ff */
[-C--:B------:R-:W-:Y:S06]  /*6b70*/  HMMA.16816.F32 R56, R24, R14.reuse, RZ ;  /* 0x0000000e1838723c */ /* 0x080fec00000018ff */
[----:B------:R-:W-:Y:S01]  /*6b80*/  HMMA.16816.F32 R52, R28, R14, RZ ;  /* 0x0000000e1c34723c */ /* 0x000fe200000018ff */
[----:B-1----:R-:W-:-:S04]  /*6b90*/  FFMA.FTZ R0, R177, UR22, -R8 ;  /* 0x00000016b1007c23 */ /* 0x002fc80008010808 */
[----:B------:R1:W-:Y:S01]  /*6ba0*/  MUFU.EX2 R246, R0 ;  /* 0x0000000000f67308 */ /* 0x0003e20000000800 */
[----:B------:R-:W-:Y:S02]  /*6bb0*/  F2FP.F16.F32.PACK_AB R12, R250, R17 ;  /* 0x00000011fa0c723e */ /* 0x000fe400000000ff */
[----:B--2---:R-:W-:Y:S02]  /*6bc0*/  F2FP.F16.F32.PACK_AB R13, R251, R204 ;  /* 0x000000ccfb0d723e */ /* 0x004fe400000000ff */
[----:B------:R-:W-:Y:S02]  /*6bd0*/  F2FP.F16.F32.PACK_AB R14, R154, R16 ;  /* 0x000000109a0e723e */ /* 0x000fe400000000ff */
[----:B---3--:R-:W-:Y:S02]  /*6be0*/  F2FP.F16.F32.PACK_AB R15, R245, R247 ;  /* 0x000000f7f50f723e */ /* 0x008fe400000000ff */
[----:B------:R-:W-:Y:S02]  /*6bf0*/  F2FP.F16.F32.PACK_AB R20, R139, R225 ;  /* 0x000000e18b14723e */ /* 0x000fe400000000ff */
[----:B------:R-:W-:Y:S01]  /*6c00*/  F2FP.F16.F32.PACK_AB R21, R19, R220 ;  /* 0x000000dc1315723e */ /* 0x000fe200000000ff */
[----:B-1----:R-:W-:Y:S01]  /*6c10*/  FFMA.FTZ R0, R176, UR22, -R8 ;  /* 0x00000016b0007c23 */ /* 0x002fe20008010808 */
[----:B------:R-:W-:-:S03]  /*6c20*/  F2FP.F16.F32.PACK_AB R22, R243, R18 ;  /* 0x00000012f316723e */ /* 0x000fc600000000ff */
[----:B------:R1:W-:Y:S01]  /*6c30*/  MUFU.EX2 R249, R0 ;  /* 0x0000000000f97308 */ /* 0x0003e20000000800 */
[----:B------:R-:W-:Y:S01]  /*6c40*/  F2FP.F16.F32.PACK_AB R23, R86, R84 ;  /* 0x000000545617723e */ /* 0x000fe200000000ff */
[C---:B------:R-:W-:Y:S06]  /*6c50*/  HMMA.16816.F32 R92, R12.reuse, R32, R76 ;  /* 0x000000200c5c723c */ /* 0x040fec000000184c */
[----:B------:R-:W-:Y:S01]  /*6c60*/  HMMA.16816.F32 R88, R12, R34, R72 ;  /* 0x000000220c58723c */ /* 0x000fe20000001848 */
[----:B-1----:R-:W-:-:S04]  /*6c70*/  FFMA.FTZ R0, R133, UR22, -R8 ;  /* 0x0000001685007c23 */ /* 0x002fc80008010808 */
[----:B------:R1:W-:Y:S01]  /*6c80*/  MUFU.EX2 R136, R0 ;  /* 0x0000000000887308 */ /* 0x0003e20000000800 */
[C---:B------:R-:W-:Y:S06]  /*6c90*/  HMMA.16816.F32 R76, R20.reuse, R34, R68 ;  /* 0x00000022144c723c */ /* 0x040fec0000001844 */
[-C--:B------:R-:W-:Y:S06]  /*6ca0*/  HMMA.16816.F32 R112, R20, R48.reuse, R60 ;  /* 0x000000301470723c */ /* 0x080fec000000183c */
[----:B------:R-:W-:Y:S01]  /*6cb0*/  HMMA.16816.F32 R120, R12, R48, R64 ;  /* 0x000000300c78723c */ /* 0x000fe20000001840 */
[----:B-1----:R-:W-:-:S05]  /*6cc0*/  FFMA.FTZ R0, R131, UR22, -R8 ;  /* 0x0000001683007c23 */ /* 0x002fca0008010808 */
[-C--:B------:R-:W-:Y:S01]  /*6cd0*/  HMMA.16816.F32 R116, R12, R50.reuse, R56 ;  /* 0x000000320c74723c */ /* 0x080fe20000001838 */
[----:B------:R1:W2:Y:S05]  /*6ce0*/  MUFU.EX2 R34, R0 ;  /* 0x0000000000227308 */ /* 0x0002aa0000000800 */
[----:B------:R-:W-:Y:S06]  /*6cf0*/  HMMA.16816.F32 R108, R20, R50, R52 ;  /* 0x00000032146c723c */ /* 0x000fec0000001834 */
[C---:B------:R-:W-:Y:S06]  /*6d00*/  HMMA.16816.F32 R64, R24.reuse, R44, RZ ;  /* 0x0000002c1840723c */ /* 0x040fec00000018ff */
[----:B------:R-:W-:Y:S01]  /*6d10*/  HMMA.16816.F32 R60, R24, R46, RZ ;  /* 0x0000002e183c723c */ /* 0x000fe200000018ff */
[----:B-1----:R-:W-:-:S05]  /*6d20*/  FFMA.FTZ R0, R178, UR22, -R7 ;  /* 0x00000016b2007c23 */ /* 0x002fca0008010807 */
[C---:B------:R-:W-:Y:S01]  /*6d30*/  HMMA.16816.F32 R56, R24.reuse, R40, RZ ;  /* 0x000000281838723c */ /* 0x040fe200000018ff */
[----:B------:R1:W-:Y:S05]  /*6d40*/  MUFU.EX2 R248, R0 ;  /* 0x0000000000f87308 */ /* 0x0003ea0000000800 */
[----:B------:R-:W-:Y:S01]  /*6d50*/  HMMA.16816.F32 R52, R24, R42, RZ ;  /* 0x0000002a1834723c */ /* 0x000fe200000018ff */
[----:B------:R-:W3:Y:S01]  /*6d60*/  LDSM.16.MT88.4 R24, [R223+0x8800] ;  /* 0x00880000df18783b */ /* 0x000ee20000004200 */
[----:B------:R-:W-:Y:S01]  /*6d70*/  MOV R70, R17 ;  /* 0x0000001100467202 */ /* 0x000fe20000000f00 */
[----:B-1----:R-:W-:-:S04]  /*6d80*/  FFMA.FTZ R0, R151, UR22, -R7 ;  /* 0x0000001697007c23 */ /* 0x002fc80008010807 */
[----:B------:R1:W-:Y:S01]  /*6d90*/  MUFU.EX2 R17, R0 ;  /* 0x0000000000117308 */ /* 0x0003e20000000800 */
[C---:B------:R-:W-:Y:S06]  /*6da0*/  HMMA.16816.F32 R80, R28.reuse, R36, RZ ;  /* 0x000000241c50723c */ /* 0x040fec00000018ff */
[----:B------:R-:W-:Y:S01]  /*6db0*/  HMMA.16816.F32 R36, R28, R40, RZ ;  /* 0x000000281c24723c */ /* 0x000fe200000018ff */
[----:B-1----:R-:W-:-:S04]  /*6dc0*/  FFMA.FTZ R0, R138, UR22, -R7 ;  /* 0x000000168a007c23 */ /* 0x002fc80008010807 */
[----:B------:R1:W-:Y:S01]  /*6dd0*/  MUFU.EX2 R205, R0 ;  /* 0x0000000000cd7308 */ /* 0x0003e20000000800 */
[----:B------:R-:W-:Y:S01]  /*6de0*/  HMMA.16816.F32 R40, R28, R42, RZ ;  /* 0x0000002a1c28723c */ /* 0x000fe200000018ff */
[----:B-1----:R-:W-:-:S06]  /*6df0*/  FFMA.FTZ R0, R128, UR22, -R7 ;  /* 0x0000001680007c23 */ /* 0x002fcc0008010807 */
[----:B------:R1:W-:Y:S01]  /*6e00*/  MUFU.EX2 R244, R0 ;  /* 0x0000000000f47308 */ /* 0x0003e20000000800 */
[----:B------:R-:W-:Y:S01]  /*6e10*/  HMMA.16816.F32 R48, R28, R44, RZ ;  /* 0x0000002c1c30723c */ /* 0x000fe200000018ff */
[----:B-1----:R-:W-:-:S06]  /*6e20*/  FFMA.FTZ R0, R168, UR22, -R6 ;  /* 0x00000016a8007c23 */ /* 0x002fcc0008010806 */
[----:B------:R1:W-:Y:S01]  /*6e30*/  MUFU.EX2 R177, R0 ;  /* 0x0000000000b17308 */ /* 0x0003e20000000800 */
[----:B------:R-:W-:Y:S01]  /*6e40*/  HMMA.16816.F32 R44, R28, R46, RZ ;  /* 0x0000002e1c2c723c */ /* 0x000fe200000018ff */
[----:B------:R-:W4:Y:S01]  /*6e50*/  LDSM.16.MT88.4 R28, [R222+0x8800] ;  /* 0x00880000de1c783b */ /* 0x000f220000004200 */
[----:B-1----:R-:W-:-:S05]  /*6e60*/  FFMA.FTZ R0, R150, UR22, -R6 ;  /* 0x0000001696007c23 */ /* 0x002fca0008010806 */
[----:B------:R1:W4:Y:S01]  /*6e70*/  MUFU.EX2 R178, R0 ;  /* 0x0000000000b27308 */ /* 0x0003220000000800 */
[----:B------:R-:W-:Y:S01]  /*6e80*/  HMMA.16816.F32 R100, R20, R32, R80 ;  /* 0x000000201464723c */ /* 0x000fe20000001850 */
[----:B------:R-:W-:Y:S02]  /*6e90*/  IMAD.MOV.U32 R71, RZ, RZ, R86 ;  /* 0x000000ffff477224 */ /* 0x000fe400078e0056 */
[----:B-1----:R-:W-:-:S04]  /*6ea0*/  FFMA.FTZ R0, R130, UR22, -R6 ;  /* 0x0000001682007c23 */ /* 0x002fc80008010806 */
[----:B------:R1:W-:Y:S01]  /*6eb0*/  MUFU.EX2 R130, R0 ;  /* 0x0000000000827308 */ /* 0x0003e20000000800 */
[----:B------:R-:W-:Y:S01]  /*6ec0*/  MOV R33, R85 ;  /* 0x0000005500217202 */ /* 0x000fe20000000f00 */
[----:B------:R-:W-:Y:S01]  /*6ed0*/  IMAD.MOV.U32 R32, RZ, RZ, R84 ;  /* 0x000000ffff207224 */ /* 0x000fe200078e0054 */
[C---:B---3--:R-:W-:Y:S06]  /*6ee0*/  HMMA.16816.F32 R80, R12.reuse, R26, R52 ;  /* 0x0000001a0c50723c */ /* 0x048fec0000001834 */
[----:B------:R-:W-:Y:S01]  /*6ef0*/  HMMA.16816.F32 R84, R12, R24, R56 ;  /* 0x000000180c54723c */ /* 0x000fe20000001838 */
[----:B-1----:R-:W-:-:S05]  /*6f00*/  FFMA.FTZ R0, R129, UR22, -R6 ;  /* 0x0000001681007c23 */ /* 0x002fca0008010806 */
[C---:B------:R-:W-:Y:S01]  /*6f10*/  HMMA.16816.F32 R52, R20.reuse, R24, R36 ;  /* 0x000000181434723c */ /* 0x040fe20000001824 */
[----:B------:R1:W-:Y:S05]  /*6f20*/  MUFU.EX2 R155, R0 ;  /* 0x00000000009b7308 */ /* 0x0003ea0000000800 */
[----:B------:R-:W-:Y:S01]  /*6f30*/  HMMA.16816.F32 R40, R20, R26, R40 ;  /* 0x0000001a1428723c */ /* 0x000fe20000001828 */
[----:B------:R-:W3:Y:S01]  /*6f40*/  LDSM.16.MT88.4 R24, [R221+0x9000] ;  /* 0x00900000dd18783b */ /* 0x000ee20000004200 */
[----:B-1----:R-:W-:-:S04]  /*6f50*/  FFMA.FTZ R0, R169, UR22, -R3 ;  /* 0x00000016a9007c23 */ /* 0x002fc80008010803 */
[----:B------:R1:W-:Y:S01]  /*6f60*/  MUFU.EX2 R176, R0 ;  /* 0x0000000000b07308 */ /* 0x0003e20000000800 */
[----:B------:R-:W-:Y:S02]  /*6f70*/  IMAD.MOV.U32 R133, RZ, RZ, R2 ;  /* 0x000000ffff857224 */ /* 0x000fe400078e0002 */
[----:B-1----:R-:W-:-:S05]  /*6f80*/  FFMA.FTZ R0, R149, UR22, -R3 ;  /* 0x0000001695007c23 */ /* 0x002fca0008010803 */
[----:B------:R1:W3:Y:S02]  /*6f90*/  MUFU.EX2 R131, R0 ;  /* 0x0000000000837308 */ /* 0x0002e40000000800 */
[----:B-1----:R-:W-:-:S06]  /*6fa0*/  FFMA.FTZ R0, R148, UR22, -R3 ;  /* 0x0000001694007c23 */ /* 0x002fcc0008010803 */
[----:B------:R1:W-:Y:S02]  /*6fb0*/  MUFU.EX2 R129, R0 ;  /* 0x0000000000817308 */ /* 0x0003e40000000800 */
[----:B-1----:R-:W-:-:S06]  /*6fc0*/  FFMA.FTZ R0, R137, UR22, -R3 ;  /* 0x0000001689007c23 */ /* 0x002fcc0008010803 */
[----:B------:R-:W1:Y:S01]  /*6fd0*/  MUFU.EX2 R2, R0 ;  /* 0x0000000000027308 */ /* 0x000e620000000800 */
[----:B--2---:R-:W-:Y:S01]  /*6fe0*/  IMAD.MOV.U32 R137, RZ, RZ, R34 ;  /* 0x000000ffff897224 */ /* 0x004fe200078e0022 */
[C---:B----4-:R-:W-:Y:S06]  /*6ff0*/  HMMA.16816.F32 R96, R12.reuse, R30, R60 ;  /* 0x0000001e0c60723c */ /* 0x050fec000000183c */
[-C--:B------:R-:W-:Y:S06]  /*7000*/  HMMA.16816.F32 R104, R12, R28.reuse, R64 ;  /* 0x0000001c0c68723c */ /* 0x080fec0000001840 */
[----:B------:R-:W-:Y:S01]  /*7010*/  HMMA.16816.F32 R72, R20, R28, R48 ;  /* 0x0000001c1448723c */ /* 0x000fe20000001830 */
[----:B------:R-:W-:-:S02]  /*7020*/  F2FP.F16.F32.PACK_AB R12, R178, R177 ;  /* 0x000000b1b20c723e */ /* 0x000fc400000000ff */
[----:B---3--:R-:W-:Y:S02]  /*7030*/  F2FP.F16.F32.PACK_AB R13, R131, R176 ;  /* 0x000000b0830d723e */ /* 0x008fe400000000ff */
[----:B------:R-:W-:Y:S01]  /*7040*/  F2FP.F16.F32.PACK_AB R14, R155, R130 ;  /* 0x000000829b0e723e */ /* 0x000fe200000000ff */
[----:B------:R-:W-:Y:S01]  /*7050*/  HMMA.16816.F32 R60, R20, R30, R44 ;  /* 0x0000001e143c723c */ /* 0x000fe2000000182c */
[----:B-1----:R-:W-:Y:S01]  /*7060*/  F2FP.F16.F32.PACK_AB R15, R2, R129 ;  /* 0x00000081020f723e */ /* 0x002fe200000000ff */
[----:B------:R-:W-:Y:S01]  /*7070*/  IMAD.MOV.U32 R138, RZ, RZ, R32 ;  /* 0x000000ffff8a7224 */ /* 0x000fe200078e0020 */
[----:B------:R-:W-:Y:S01]  /*7080*/  MOV R128, R33 ;  /* 0x0000002100807202 */ /* 0x000fe20000000f00 */
[----:B------:R-:W-:Y:S03]  /*7090*/  LDSM.16.MT88.4 R28, [R222+0x9000] ;  /* 0x00900000de1c783b */ /* 0x000fe60000004200 */
[----:B------:R-:W-:-:S02]  /*70a0*/  F2FP.F16.F32.PACK_AB R20, R249, R246 ;  /* 0x000000f6f914723e */ /* 0x000fc400000000ff */
[----:B------:R-:W-:Y:S02]  /*70b0*/  F2FP.F16.F32.PACK_AB R21, R17, R248 ;  /* 0x000000f81115723e */ /* 0x000fe400000000ff */
[----:B------:R-:W-:Y:S02]  /*70c0*/  F2FP.F16.F32.PACK_AB R22, R137, R136 ;  /* 0x000000888916723e */ /* 0x000fe400000000ff */
[----:B------:R-:W-:Y:S01]  /*70d0*/  F2FP.F16.F32.PACK_AB R23, R244, R205 ;  /* 0x000000cdf417723e */ /* 0x000fe200000000ff */
[-C--:B------:R-:W-:Y:S06]  /*70e0*/  HMMA.16816.F32 R48, R12, R24.reuse, R120 ;  /* 0x000000180c30723c */ /* 0x080fec0000001878 */
[----:B------:R-:W-:Y:S06]  /*70f0*/  HMMA.16816.F32 R36, R20, R24, R112 ;  /* 0x000000181424723c */ /* 0x000fec0000001870 */
[-C--:B------:R-:W-:Y:S06]  /*7100*/  HMMA.16816.F32 R44, R12, R26.reuse, R116 ;  /* 0x0000001a0c2c723c */ /* 0x080fec0000001874 */
[----:B------:R-:W-:Y:S01]  /*7110*/  HMMA.16816.F32 R32, R20, R26, R108 ;  /* 0x0000001a1420723c */ /* 0x000fe2000000186c */
[----:B------:R-:W1:Y:S01]  /*7120*/  LDSM.16.MT88.4 R24, [R224+0x9000] ;  /* 0x00900000e018783b */ /* 0x000e620000004200 */
[----:B------:R-:W-:Y:S01]  /*7130*/  MOV R148, R70 ;  /* 0x0000004600947202 */ /* 0x000fe20000000f00 */
[----:B------:R-:W-:-:S04]  /*7140*/  FFMA.FTZ R0, R183, UR22, -R8 ;  /* 0x00000016b7007c23 */ /* 0x000fc80008010808 */
[----:B------:R2:W-:Y:S02]  /*7150*/  MUFU.EX2 R169, R0 ;  /* 0x0000000000a97308 */ /* 0x0005e40000000800 */
[----:B--2---:R-:W-:Y:S01]  /*7160*/  FFMA.FTZ R0, R181, UR22, -R8 ;  /* 0x00000016b5007c23 */ /* 0x004fe20008010808 */
[-C--:B-1----:R-:W-:Y:S06]  /*7170*/  HMMA.16816.F32 R56, R20, R24.reuse, R100 ;  /* 0x000000181438723c */ /* 0x082fec0000001864 */
[----:B------:R-:W-:Y:S01]  /*7180*/  HMMA.16816.F32 R64, R12, R24, R92 ;  /* 0x000000180c40723c */ /* 0x000fe2000000185c */
[----:B------:R-:W-:-:S05]  /*7190*/  MOV R103, R71 ;  /* 0x0000004700677202 */ /* 0x000fca0000000f00 */
[-C--:B------:R-:W-:Y:S06]  /*71a0*/  HMMA.16816.F32 R68, R12, R26.reuse, R88 ;  /* 0x0000001a0c44723c */ /* 0x080fec0000001858 */
[----:B------:R-:W-:Y:S01]  /*71b0*/  HMMA.16816.F32 R76, R20, R26, R76 ;  /* 0x0000001a144c723c */ /* 0x000fe2000000184c */
[----:B------:R-:W1:Y:S01]  /*71c0*/  LDSM.16.MT88.4 R24, [R223+0x9000] ;  /* 0x00900000df18783b */ /* 0x000e620000004200 */
[----:B------:R2:W-:Y:S02]  /*71d0*/  MUFU.EX2 R100, R0 ;  /* 0x0000000000647308 */ /* 0x0005e40000000800 */
[----:B--2---:R-:W-:-:S06]  /*71e0*/  FFMA.FTZ R0, R144, UR22, -R8 ;  /* 0x0000001690007c23 */ /* 0x004fcc0008010808 */
[----:B------:R2:W-:Y:S02]  /*71f0*/  MUFU.EX2 R151, R0 ;  /* 0x0000000000977308 */ /* 0x0005e40000000800 */
[----:B--2---:R-:W-:-:S06]  /*7200*/  FFMA.FTZ R0, R127, UR22, -R8 ;  /* 0x000000167f007c23 */ /* 0x004fcc0008010808 */
[----:B------:R2:W3:Y:S02]  /*7210*/  MUFU.EX2 R102, R0 ;  /* 0x0000000000667308 */ /* 0x0004e40000000800 */
[----:B--2---:R-:W-:-:S06]  /*7220*/  FFMA.FTZ R0, R188, UR22, -R7 ;  /* 0x00000016bc007c23 */ /* 0x004fcc0008010807 */
[----:B------:R2:W-:Y:S01]  /*7230*/  MUFU.EX2 R168, R0 ;  /* 0x0000000000a87308 */ /* 0x0005e20000000800 */
[----:B------:R-:W-:Y:S01]  /*7240*/  HMMA.16816.F32 R116, R12, R28, R104 ;  /* 0x0000001c0c74723c */ /* 0x000fe20000001868 */
[----:B--2---:R-:W-:-:S06]  /*7250*/  FFMA.FTZ R0, R179, UR22, -R7 ;  /* 0x00000016b3007c23 */ /* 0x004fcc0008010807 */
[----:B------:R2:W4:Y:S01]  /*7260*/  MUFU.EX2 R101, R0 ;  /* 0x0000000000657308 */ /* 0x0005220000000800 */
[C---:B------:R-:W-:Y:S06]  /*7270*/  HMMA.16816.F32 R112, R12.reuse, R30, R96 ;  /* 0x0000001e0c70723c */ /* 0x040fec0000001860 */
[----:B-1----:R-:W-:Y:S01]  /*7280*/  HMMA.16816.F32 R108, R12, R24, R84 ;  /* 0x000000180c6c723c */ /* 0x002fe20000001854 */
[----:B--2---:R-:W-:-:S04]  /*7290*/  FFMA.FTZ R0, R146, UR22, -R7 ;  /* 0x0000001692007c23 */ /* 0x004fc80008010807 */
[----:B------:R1:W-:Y:S01]  /*72a0*/  MUFU.EX2 R150, R0 ;  /* 0x0000000000967308 */ /* 0x0003e20000000800 */
[----:B------:R-:W-:Y:S01]  /*72b0*/  HMMA.16816.F32 R104, R12, R26, R80 ;  /* 0x0000001a0c68723c */ /* 0x000fe20000001850 */
[----:B-1----:R-:W-:-:S06]  /*72c0*/  FFMA.FTZ R0, R124, UR22, -R7 ;  /* 0x000000167c007c23 */ /* 0x002fcc0008010807 */
[----:B------:R1:W2:Y:S02]  /*72d0*/  MUFU.EX2 R12, R0 ;  /* 0x00000000000c7308 */ /* 0x0002a40000000800 */
[----:B-1----:R-:W-:-:S06]  /*72e0*/  FFMA.FTZ R0, R180, UR22, -R6 ;  /* 0x00000016b4007c23 */ /* 0x002fcc0008010806 */
[----:B------:R1:W-:Y:S01]  /*72f0*/  MUFU.EX2 R123, R0 ;  /* 0x00000000007b7308 */ /* 0x0003e20000000800 */
[----:B------:R-:W-:Y:S01]  /*7300*/  HMMA.16816.F32 R84, R20, R28, R72 ;  /* 0x0000001c1454723c */ /* 0x000fe20000001848 */
[----:B-1----:R-:W-:-:S06]  /*7310*/  FFMA.FTZ R0, R171, UR22, -R6 ;  /* 0x00000016ab007c23 */ /* 0x002fcc0008010806 */
[----:B------:R1:W2:Y:S01]  /*7320*/  MUFU.EX2 R121, R0 ;  /* 0x0000000000797308 */ /* 0x0002a20000000800 */
[----:B------:R-:W-:Y:S01]  /*7330*/  HMMA.16816.F32 R72, R20, R24, R52 ;  /* 0x000000181448723c */ /* 0x000fe20000001834 */
[----:B-1----:R-:W-:-:S06]  /*7340*/  FFMA.FTZ R0, R126, UR22, -R6 ;  /* 0x000000167e007c23 */ /* 0x002fcc0008010806 */
[----:B------:R1:W-:Y:S01]  /*7350*/  MUFU.EX2 R149, R0 ;  /* 0x0000000000957308 */ /* 0x0003e20000000800 */
[----:B------:R-:W-:Y:S01]  /*7360*/  HMMA.16816.F32 R88, R20, R26, R40 ;  /* 0x0000001a1458723c */ /* 0x000fe20000001828 */
[----:B------:R-:W2:Y:S01]  /*7370*/  LDSM.16.MT88.4 R24, [R221+0x9800] ;  /* 0x00980000dd18783b */ /* 0x000ea20000004200 */
[----:B-1----:R-:W-:-:S05]  /*7380*/  FFMA.FTZ R0, R125, UR22, -R6 ;  /* 0x000000167d007c23 */ /* 0x002fca0008010806 */
[----:B------:R1:W-:Y:S01]  /*7390*/  MUFU.EX2 R179, R0 ;  /* 0x0000000000b37308 */ /* 0x0003e20000000800 */
[----:B------:R-:W-:Y:S01]  /*73a0*/  MOV R125, R148 ;  /* 0x00000094007d7202 */ /* 0x000fe20000000f00 */
[----:B-1----:R-:W-:-:S06]  /*73b0*/  FFMA.FTZ R0, R182, UR22, -R3 ;  /* 0x00000016b6007c23 */ /* 0x002fcc0008010803 */
[----:B------:R1:W-:Y:S02]  /*73c0*/  MUFU.EX2 R122, R0 ;  /* 0x00000000007a7308 */ /* 0x0003e40000000800 */
[----:B-1----:R-:W-:-:S06]  /*73d0*/  FFMA.FTZ R0, R170, UR22, -R3 ;  /* 0x00000016aa007c23 */ /* 0x002fcc0008010803 */
[----:B------:R1:W2:Y:S02]  /*73e0*/  MUFU.EX2 R120, R0 ;  /* 0x0000000000787308 */ /* 0x0002a40000000800 */
[----:B-1----:R-:W-:-:S06]  /*73f0*/  FFMA.FTZ R0, R147, UR22, -R3 ;  /* 0x0000001693007c23 */ /* 0x002fcc0008010803 */
[----:B------:R1:W-:Y:S01]  /*7400*/  MUFU.EX2 R148, R0 ;  /* 0x0000000000947308 */ /* 0x0003e20000000800 */
[----:B---3--:R-:W-:Y:S02]  /*7410*/  IMAD.MOV.U32 R146, RZ, RZ, R102 ;  /* 0x000000ffff927224 */ /* 0x008fe400078e0066 */
[----:B-1----:R-:W-:-:S05]  /*7420*/  FFMA.FTZ R0, R145, UR22, -R3 ;  /* 0x0000001691007c23 */ /* 0x002fca0008010803 */
[----:B------:R-:W1:Y:S01]  /*7430*/  MUFU.EX2 R188, R0 ;  /* 0x0000000000bc7308 */ /* 0x000e620000000800 */
[----:B------:R-:W-:Y:S01]  /*7440*/  IMAD.MOV.U32 R171, RZ, RZ, R100 ;  /* 0x000000ffffab7224 */ /* 0x000fe200078e0064 */
[----:B----4-:R-:W-:Y:S02]  /*7450*/  MOV R180, R101 ;  /* 0x0000006500b47202 */ /* 0x010fe40000000f00 */
[----:B--2---:R-:W-:Y:S01]  /*7460*/  MOV R147, R12 ;  /* 0x0000000c00937202 */ /* 0x004fe20000000f00 */
[----:B------:R-:W-:Y:S01]  /*7470*/  HMMA.16816.F32 R80, R20, R30, R60 ;  /* 0x0000001e1450723c */ /* 0x000fe2000000183c */
[----:B------:R-:W-:Y:S01]  /*7480*/  F2FP.F16.F32.PACK_AB R12, R121, R123 ;  /* 0x0000007b790c723e */ /* 0x000fe200000000ff */
[----:B------:R-:W-:Y:S01]  /*7490*/  IMAD.MOV.U32 R126, RZ, RZ, R103 ;  /* 0x000000ffff7e7224 */ /* 0x000fe200078e0067 */
[----:B------:R-:W-:Y:S01]  /*74a0*/  F2FP.F16.F32.PACK_AB R13, R120, R122 ;  /* 0x0000007a780d723e */ /* 0x000fe200000000ff */
[----:B------:R-:W-:Y:S01]  /*74b0*/  IMAD.MOV.U32 R183, RZ, RZ, R244 ;  /* 0x000000ffffb77224 */ /* 0x000fe200078e00f4 */
[----:B------:R-:W-:Y:S01]  /*74c0*/  F2FP.F16.F32.PACK_AB R14, R179, R149 ;  /* 0x00000095b30e723e */ /* 0x000fe200000000ff */
[----:B------:R-:W-:Y:S01]  /*74d0*/  LDSM.16.MT88.4 R28, [R222+0x9800] ;  /* 0x00980000de1c783b */ /* 0x000fe20000004200 */
[----:B------:R-:W-:-:S02]  /*74e0*/  F2FP.F16.F32.PACK_AB R20, R171, R169 ;  /* 0x000000a9ab14723e */ /* 0x000fc400000000ff */
[----:B------:R-:W-:Y:S02]  /*74f0*/  F2FP.F16.F32.PACK_AB R21, R180, R168 ;  /* 0x000000a8b415723e */ /* 0x000fe400000000ff */
[----:B------:R-:W-:Y:S02]  /*7500*/  F2FP.F16.F32.PACK_AB R22, R146, R151 ;  /* 0x000000979216723e */ /* 0x000fe400000000ff */
[----:B------:R-:W-:Y:S02]  /*7510*/  F2FP.F16.F32.PACK_AB R23, R147, R150 ;  /* 0x000000969317723e */ /* 0x000fe400000000ff */
[----:B-1----:R-:W-:-:S05]  /*7520*/  F2FP.F16.F32.PACK_AB R15, R188, R148 ;  /* 0x00000094bc0f723e */ /* 0x002fca00000000ff */
[-C--:B------:R-:W-:Y:S06]  /*7530*/  HMMA.16816.F32 R100, R20, R24.reuse, R36 ;  /* 0x000000181464723c */ /* 0x080fec0000001824 */
[C---:B------:R-:W-:Y:S06]  /*7540*/  HMMA.16816.F32 R96, R12.reuse, R24, R48 ;  /* 0x000000180c60723c */ /* 0x040fec0000001830 */
[-C--:B------:R-:W-:Y:S06]  /*7550*/  HMMA.16816.F32 R92, R12, R26.reuse, R44 ;  /* 0x0000001a0c5c723c */ /* 0x080fec000000182c */
[----:B------:R-:W-:Y:S01]  /*7560*/  HMMA.16816.F32 R40, R20, R26, R32 ;  /* 0x0000001a1428723c */ /* 0x000fe20000001820 */
[----:B------:R-:W1:Y:S01]  /*7570*/  LDSM.16.MT88.4 R24, [R224+0x9800] ;  /* 0x00980000e018783b */ /* 0x000e620000004200 */
[----:B------:R-:W-:-:S04]  /*7580*/  FFMA.FTZ R0, R200, UR22, -R8 ;  /* 0x00000016c8007c23 */ /* 0x000fc80008010808 */
[----:B------:R2:W3:Y:S01]  /*7590*/  MUFU.EX2 R124, R0 ;  /* 0x00000000007c7308 */ /* 0x0004e20000000800 */
[-C--:B-1----:R-:W-:Y:S06]  /*75a0*/  HMMA.16816.F32 R52, R20, R24.reuse, R56 ;  /* 0x000000181434723c */ /* 0x082fec0000001838 */
[C---:B------:R-:W-:Y:S06]  /*75b0*/  HMMA.16816.F32 R48, R12.reuse, R24, R64 ;  /* 0x000000180c30723c */ /* 0x040fec0000001840 */
[-C--:B------:R-:W-:Y:S06]  /*75c0*/  HMMA.16816.F32 R44, R12, R26.reuse, R68 ;  /* 0x0000001a0c2c723c */ /* 0x080fec0000001844 */
[----:B------:R-:W-:Y:S01]  /*75d0*/  HMMA.16816.F32 R36, R20, R26, R76 ;  /* 0x0000001a1424723c */ /* 0x000fe2000000184c */
[----:B------:R-:W1:Y:S01]  /*75e0*/  LDSM.16.MT88.4 R24, [R223+0x9800] ;  /* 0x00980000df18783b */ /* 0x000e620000004200 */
[----:B--2---:R-:W-:-:S04]  /*75f0*/  FFMA.FTZ R0, R194, UR22, -R8 ;  /* 0x00000016c2007c23 */ /* 0x004fc80008010808 */
[----:B------:R2:W-:Y:S02]  /*7600*/  MUFU.EX2 R170, R0 ;  /* 0x0000000000aa7308 */ /* 0x0005e40000000800 */
[--C-:B--2---:R-:W-:Y:S01]  /*7610*/  FFMA.FTZ R0, R152, UR22, -R8.reuse ;  /* 0x0000001698007c23 */ /* 0x104fe20008010808 */
[----:B-1----:R-:W-:Y:S05]  /*7620*/  HMMA.16816.F32 R60, R12, R24, R108 ;  /* 0x000000180c3c723c */ /* 0x002fea000000186c */
[----:B------:R1:W-:Y:S02]  /*7630*/  MUFU.EX2 R111, R0 ;  /* 0x00000000006f7308 */ /* 0x0003e40000000800 */
[----:B-1----:R-:W-:-:S06]  /*7640*/  FFMA.FTZ R0, R143, UR22, -R8 ;  /* 0x000000168f007c23 */ /* 0x002fcc0008010808 */
[----:B------:R1:W-:Y:S01]  /*7650*/  MUFU.EX2 R145, R0 ;  /* 0x0000000000917308 */ /* 0x0003e20000000800 */
[----:B------:R-:W-:Y:S01]  /*7660*/  HMMA.16816.F32 R76, R12, R26, R104 ;  /* 0x0000001a0c4c723c */ /* 0x000fe20000001868 */
[----:B-1----:R-:W-:-:S06]  /*7670*/  FFMA.FTZ R0, R201, UR22, -R7 ;  /* 0x00000016c9007c23 */ /* 0x002fcc0008010807 */
[----:B------:R1:W2:Y:S02]  /*7680*/  MUFU.EX2 R244, R0 ;  /* 0x0000000000f47308 */ /* 0x0002a40000000800 */
[----:B-1----:R-:W-:-:S06]  /*7690*/  FFMA.FTZ R0, R191, UR22, -R7 ;  /* 0x00000016bf007c23 */ /* 0x002fcc0008010807 */
[----:B------:R1:W-:Y:S01]  /*76a0*/  MUFU.EX2 R182, R0 ;  /* 0x0000000000b67308 */ /* 0x0003e20000000800 */
[----:B------:R-:W-:Y:S02]  /*76b0*/  IMAD.MOV.U32 R181, RZ, RZ, R248 ;  /* 0x000000ffffb57224 */ /* 0x000fe400078e00f8 */
[----:B-1----:R-:W-:-:S05]  /*76c0*/  FFMA.FTZ R0, R184, UR22, -R7 ;  /* 0x00000016b8007c23 */ /* 0x002fca0008010807 */
[----:B------:R1:W-:Y:S01]  /*76d0*/  MUFU.EX2 R107, R0 ;  /* 0x00000000006b7308 */ /* 0x0003e20000000800 */
[----:B---3--:R-:W-:Y:S01]  /*76e0*/  MOV R191, R124 ;  /* 0x0000007c00bf7202 */ /* 0x008fe20000000f00 */
[----:B------:R-:W-:Y:S01]  /*76f0*/  IMAD.MOV.U32 R124, RZ, RZ, R183 ;  /* 0x000000ffff7c7224 */ /* 0x000fe200078e00b7 */
[----:B------:R-:W-:Y:S01]  /*7700*/  MOV R183, R249 ;  /* 0x000000f900b77202 */ /* 0x000fe20000000f00 */
[----:B-1----:R-:W-:-:S04]  /*7710*/  FFMA.FTZ R0, R140, UR22, -R7 ;  /* 0x000000168c007c23 */ /* 0x002fc80008010807 */
[----:B------:R1:W-:Y:S01]  /*7720*/  MUFU.EX2 R106, R0 ;  /* 0x00000000006a7308 */ /* 0x0003e20000000800 */
[----:B------:R-:W-:Y:S02]  /*7730*/  IMAD.MOV.U32 R144, RZ, RZ, R250 ;  /* 0x000000ffff907224 */ /* 0x000fe400078e00fa */
[----:B-1----:R-:W-:-:S05]  /*7740*/  FFMA.FTZ R0, R193, UR22, -R6 ;  /* 0x00000016c1007c23 */ /* 0x002fca0008010806 */
[----:B------:R1:W-:Y:S01]  /*7750*/  MUFU.EX2 R248, R0 ;  /* 0x0000000000f87308 */ /* 0x0003e20000000800 */
[----:B------:R-:W-:Y:S01]  /*7760*/  MOV R127, R251 ;  /* 0x000000fb007f7202 */ /* 0x000fe20000000f00 */
[----:B-1----:R-:W-:-:S06]  /*7770*/  FFMA.FTZ R0, R190, UR22, -R6 ;  /* 0x00000016be007c23 */ /* 0x002fcc0008010806 */
[----:B------:R1:W3:Y:S01]  /*7780*/  MUFU.EX2 R249, R0 ;  /* 0x0000000000f97308 */ /* 0x0002e20000000800 */
[----:B------:R-:W-:Y:S01]  /*7790*/  HMMA.16816.F32 R72, R20, R24, R72 ;  /* 0x000000181448723c */ /* 0x000fe20000001848 */
[----:B--2---:R-:W-:Y:S01]  /*77a0*/  MOV R190, R244 ;  /* 0x000000f400be7202 */ /* 0x004fe20000000f00 */
[----:B-1----:R-:W-:-:S05]  /*77b0*/  FFMA.FTZ R0, R142, UR22, -R6 ;  /* 0x000000168e007c23 */ /* 0x002fca0008010806 */
[----:B------:R1:W-:Y:S01]  /*77c0*/  MUFU.EX2 R250, R0 ;  /* 0x0000000000fa7308 */ /* 0x0003e20000000800 */
[----:B------:R-:W-:Y:S01]  /*77d0*/  HMMA.16816.F32 R32, R20, R26, R88 ;  /* 0x0000001a1420723c */ /* 0x000fe20000001858 */
[----:B------:R-:W2:Y:S01]  /*77e0*/  LDSM.16.MT88.4 R24, [R221+0xa000] ;  /* 0x00a00000dd18783b */ /* 0x000ea20000004200 */
[----:B------:R-:W-:Y:S02]  /*77f0*/  IMAD.MOV.U32 R68, RZ, RZ, R245 ;  /* 0x000000ffff447224 */ /* 0x000fe400078e00f5 */
[----:B-1----:R-:W-:-:S04]  /*7800*/  FFMA.FTZ R0, R141, UR22, -R6 ;  /* 0x000000168d007c23 */ /* 0x002fc80008010806 */
[----:B------:R1:W-:Y:S01]  /*7810*/  MUFU.EX2 R251, R0 ;  /* 0x0000000000fb7308 */ /* 0x0003e20000000800 */
[----:B------:R-:W-:Y:S01]  /*7820*/  HMMA.16816.F32 R64, R12, R30, R112 ;  /* 0x0000001e0c40723c */ /* 0x000fe20000001870 */
[----:B-1----:R-:W-:-:S06]  /*7830*/  FFMA.FTZ R0, R195, UR22, -R3 ;  /* 0x00000016c3007c23 */ /* 0x002fcc0008010803 */
[----:B------:R1:W-:Y:S01]  /*7840*/  MUFU.EX2 R244, R0 ;  /* 0x0000000000f47308 */ /* 0x0003e20000000800 */
[----:B------:R-:W-:Y:S01]  /*7850*/  MOV R115, R246 ;  /* 0x000000f600737202 */ /* 0x000fe20000000f00 */
[----:B------:R-:W-:Y:S02]  /*7860*/  IMAD.MOV.U32 R91, RZ, RZ, R180 ;  /* 0x000000ffff5b7224 */ /* 0x000fe400078e00b4 */
[----:B------:R-:W-:Y:S02]  /*7870*/  IMAD.MOV.U32 R180, RZ, RZ, R247 ;  /* 0x000000ffffb47224 */ /* 0x000fe400078e00f7 */
[----:B-1----:R-:W-:-:S04]  /*7880*/  FFMA.FTZ R0, R189, UR22, -R3 ;  /* 0x00000016bd007c23 */ /* 0x002fc80008010803 */
[----:B------:R1:W4:Y:S02]  /*7890*/  MUFU.EX2 R245, R0 ;  /* 0x0000000000f57308 */ /* 0x0003240000000800 */
[----:B-1----:R-:W-:-:S06]  /*78a0*/  FFMA.FTZ R0, R185, UR22, -R3 ;  /* 0x00000016b9007c23 */ /* 0x002fcc0008010803 */
[----:B------:R1:W-:Y:S01]  /*78b0*/  MUFU.EX2 R246, R0 ;  /* 0x0000000000f67308 */ /* 0x0003e20000000800 */
[----:B------:R-:W-:Y:S02]  /*78c0*/  IMAD.MOV.U32 R189, RZ, RZ, R170 ;  /* 0x000000ffffbd7224 */ /* 0x000fe400078e00aa */
[----:B-1----:R-:W-:-:S05]  /*78d0*/  FFMA.FTZ R0, R153, UR22, -R3 ;  /* 0x0000001699007c23 */ /* 0x002fca0008010803 */
[----:B------:R-:W1:Y:S01]  /*78e0*/  MUFU.EX2 R247, R0 ;  /* 0x0000000000f77308 */ /* 0x000e620000000800 */
[-C--:B------:R-:W-:Y:S06]  /*78f0*/  HMMA.16816.F32 R56, R12, R28.reuse, R116 ;  /* 0x0000001c0c38723c */ /* 0x080fec0000001874 */
[----:B------:R-:W-:Y:S01]  /*7900*/  HMMA.16816.F32 R84, R20, R28, R84 ;  /* 0x0000001c1454723c */ /* 0x000fe20000001854 */
[----:B---3--:R-:W-:Y:S02]  /*7910*/  F2FP.F16.F32.PACK_AB R12, R249, R248 ;  /* 0x000000f8f90c723e */ /* 0x008fe400000000ff */
[----:B----4-:R-:W-:-:S02]  /*7920*/  F2FP.F16.F32.PACK_AB R13, R245, R244 ;  /* 0x000000f4f50d723e */ /* 0x010fc400000000ff */
[----:B------:R-:W-:Y:S01]  /*7930*/  F2FP.F16.F32.PACK_AB R14, R251, R250 ;  /* 0x000000fafb0e723e */ /* 0x000fe200000000ff */
[----:B------:R-:W-:Y:S01]  /*7940*/  HMMA.16816.F32 R80, R20, R30, R80 ;  /* 0x0000001e1450723c */ /* 0x000fe20000001850 */
[----:B------:R-:W-:Y:S01]  /*7950*/  MOV R108, R171 ;  /* 0x000000ab006c7202 */ /* 0x000fe20000000f00 */
[----:B------:R-:W-:Y:S01]  /*7960*/  IMAD.MOV.U32 R109, RZ, RZ, R126 ;  /* 0x000000ffff6d7224 */ /* 0x000fe200078e007e */
[----:B-1----:R-:W-:Y:S01]  /*7970*/  F2FP.F16.F32.PACK_AB R15, R247, R246 ;  /* 0x000000f6f70f723e */ /* 0x002fe200000000ff */
[----:B------:R-:W-:-:S03]  /*7980*/  IMAD.MOV.U32 R105, RZ, RZ, R127 ;  /* 0x000000ffff697224 */ /* 0x000fc600078e007f */
[----:B------:R-:W-:Y:S01]  /*7990*/  F2FP.F16.F32.PACK_AB R20, R189, R191 ;  /* 0x000000bfbd14723e */ /* 0x000fe200000000ff */
[----:B------:R-:W-:Y:S01]  /*79a0*/  IMAD.MOV.U32 R69, RZ, RZ, R123 ;  /* 0x000000ffff457224 */ /* 0x000fe200078e007b */
[----:B------:R-:W-:Y:S01]  /*79b0*/  F2FP.F16.F32.PACK_AB R21, R182, R190 ;  /* 0x000000beb615723e */ /* 0x000fe200000000ff */
[----:B------:R-:W-:Y:S01]  /*79c0*/  IMAD.MOV.U32 R71, RZ, RZ, R122 ;  /* 0x000000ffff477224 */ /* 0x000fe200078e007a */
[----:B------:R-:W-:Y:S02]  /*79d0*/  F2FP.F16.F32.PACK_AB R22, R145, R111 ;  /* 0x0000006f9116723e */ /* 0x000fe400000000ff */
[----:B------:R-:W-:Y:S01]  /*79e0*/  F2FP.F16.F32.PACK_AB R23, R106, R107 ;  /* 0x0000006b6a17723e */ /* 0x000fe200000000ff */
[----:B------:R-:W-:Y:S01]  /*79f0*/  IMAD.MOV.U32 R89, RZ, RZ, R120 ;  /* 0x000000ffff597224 */ /* 0x000fe200078e0078 */
[----:B------:R-:W-:Y:S01]  /*7a00*/  MOV R114, R144 ;  /* 0x0000009000727202 */ /* 0x000fe20000000f00 */
[----:B--2---:R-:W-:Y:S01]  /*7a10*/  HMMA.16816.F32 R140, R12, R24, R96 ;  /* 0x000000180c8c723c */ /* 0x004fe20000001860 */
[----:B------:R-:W-:-:S02]  /*7a20*/  MOV R170, R125 ;  /* 0x0000007d00aa7202 */ /* 0x000fc40000000f00 */
[----:B------:R-:W-:Y:S02]  /*7a30*/  MOV R70, R154 ;  /* 0x0000009a00467202 */ /* 0x000fe40000000f00 */
[----:B------:R-:W-:Y:S01]  /*7a40*/  MOV R90, R121 ;  /* 0x00000079005a7202 */ /* 0x000fe20000000f00 */
[----:B------:R-:W-:Y:S01]  /*7a50*/  IMAD.MOV.U32 R201, RZ, RZ, R115 ;  /* 0x000000ffffc97224 */ /* 0x000fe200078e0073 */
[----:B------:R-:W-:Y:S01]  /*7a60*/  MOV R171, R124 ;  /* 0x0000007c00ab7202 */ /* 0x000fe20000000f00 */
[C---:B------:R-:W-:Y:S01]  /*7a70*/  HMMA.16816.F32 R120, R20.reuse, R26, R40 ;  /* 0x0000001a1478723c */ /* 0x040fe20000001828 */
[----:B------:R-:W-:Y:S01]  /*7a80*/  MOV R144, R155 ;  /* 0x0000009b00907202 */ /* 0x000fe20000000f00 */
[----:B------:R-:W-:Y:S04]  /*7a90*/  LDSM.16.MT88.4 R28, [R222+0xa000] ;  /* 0x00a00000de1c783b */ /* 0x000fe80000004200 */
[----:B------:R-:W-:Y:S06]  /*7aa0*/  HMMA.16816.F32 R124, R20, R24, R100 ;  /* 0x00000018147c723c */ /* 0x000fec0000001864 */
[----:B------:R-:W-:Y:S01]  /*7ab0*/  HMMA.16816.F32 R152, R12, R26, R92 ;  /* 0x0000001a0c98723c */ /* 0x000fe2000000185c */
[----:B------:R-:W1:Y:S05]  /*7ac0*/  LDSM.16.MT88.4 R24, [R224+0xa000] ;  /* 0x00a00000e018783b */ /* 0x000e6a0000004200 */
[-C--:B-1----:R-:W-:Y:S06]  /*7ad0*/  HMMA.16816.F32 R116, R20, R24.reuse, R52 ;  /* 0x000000181474723c */ /* 0x082fec0000001834 */
[----:B------:R-:W-:Y:S01]  /*7ae0*/  HMMA.16816.F32 R100, R12, R24, R48 ;  /* 0x000000180c64723c */ /* 0x000fe20000001830 */
[----:B------:R-:W-:-:S05]  /*7af0*/  MOV R55, R114 ;  /* 0x0000007200377202 */ /* 0x000fca0000000f00 */
[-C--:B------:R-:W-:Y:S06]  /*7b00*/  HMMA.16816.F32 R96, R12, R26.reuse, R44 ;  /* 0x0000001a0c60723c */ /* 0x080fec000000182c */
[----:B------:R-:W-:Y:S01]  /*7b10*/  HMMA.16816.F32 R112, R20, R26, R36 ;  /* 0x0000001a1470723c */ /* 0x000fe20000001824 */
[----:B------:R-:W1:Y:S01]  /*7b20*/  LDSM.16.MT88.4 R24, [R223+0xa000] ;  /* 0x00a00000df18783b */ /* 0x000e620000004200 */
[----:B------:R-:W-:Y:S01]  /*7b30*/  MOV R54, R68 ;  /* 0x0000004400367202 */ /* 0x000fe20000000f00 */
[----:B------:R-:W-:Y:S01]  /*7b40*/  IMAD.MOV.U32 R104, RZ, RZ, R69 ;  /* 0x000000ffff687224 */ /* 0x000fe200078e0045 */
[----:B------:R-:W-:Y:S01]  /*7b50*/  MOV R110, R70 ;  /* 0x00000046006e7202 */ /* 0x000fe20000000f00 */
[----:B------:R-:W-:-:S02]  /*7b60*/  IMAD.MOV.U32 R200, RZ, RZ, R71 ;  /* 0x000000ffffc87224 */ /* 0x000fc400078e0047 */
[----:B------:R-:W-:Y:S01]  /*7b70*/  FFMA.FTZ R0, R236, UR22, -R6 ;  /* 0x00000016ec007c23 */ /* 0x000fe20008010806 */
[----:B------:R-:W-:Y:S01]  /*7b80*/  HMMA.16816.F32 R68, R12, R28, R56 ;  /* 0x0000001c0c44723c */ /* 0x000fe20000001838 */
[----:B------:R-:W-:-:S05]  /*7b90*/  FFMA.FTZ R39, R238, UR22, -R8 ;  /* 0x00000016ee277c23 */ /* 0x000fca0008010808 */
[----:B------:R-:W-:Y:S06]  /*7ba0*/  HMMA.16816.F32 R92, R20, R28, R84 ;  /* 0x0000001c145c723c */ /* 0x000fec0000001854 */
[C---:B------:R-:W-:Y:S06]  /*7bb0*/  HMMA.16816.F32 R64, R12.reuse, R30, R64 ;  /* 0x0000001e0c40723c */ /* 0x040fec0000001840 */
[----:B-1----:R-:W-:Y:S07]  /*7bc0*/  HMMA.16816.F32 R56, R12, R26, R76 ;  /* 0x0000001a0c38723c */ /* 0x002fee000000184c */
[----:B------:R-:W-:Y:S01]  /*7bd0*/  IMAD.MOV.U32 R76, RZ, RZ, R108 ;  /* 0x000000ffff4c7224 */ /* 0x000fe200078e006c */
[----:B------:R-:W-:Y:S01]  /*7be0*/  MOV R108, R109 ;  /* 0x0000006d006c7202 */ /* 0x000fe20000000f00 */
[----:B------:R-:W-:-:S02]  /*7bf0*/  IMAD.MOV.U32 R109, RZ, RZ, R243 ;  /* 0x000000ffff6d7224 */ /* 0x000fc400078e00f3 */
[----:B------:R1:W-:Y:S01]  /*7c00*/  MUFU.EX2 R243, R0 ;  /* 0x0000000000f37308 */ /* 0x0003e20000000800 */
[----:B------:R-:W-:Y:S01]  /*7c10*/  MOV R79, R89 ;  /* 0x00000059004f7202 */ /* 0x000fe20000000f00 */
[----:B------:R-:W-:Y:S01]  /*7c20*/  IMAD.MOV.U32 R78, RZ, RZ, R90 ;  /* 0x000000ffff4e7224 */ /* 0x000fe200078e005a */
[----:B------:R-:W-:Y:S01]  /*7c30*/  MOV R77, R91 ;  /* 0x0000005b004d7202 */ /* 0x000fe20000000f00 */
[----:B------:R-:W-:Y:S01]  /*7c40*/  HMMA.16816.F32 R60, R12, R24, R60 ;  /* 0x000000180c3c723c */ /* 0x000fe2000000183c */
[----:B------:R-:W-:Y:S01]  /*7c50*/  LDSM.16.MT88.4 R12, [R222+0xa800] ;  /* 0x00a80000de0c783b */ /* 0x000fe20000004200 */
[----:B-1----:R-:W-:-:S04]  /*7c60*/  FFMA.FTZ R0, R230, UR22, -R6 ;  /* 0x00000016e6007c23 */ /* 0x002fc80008010806 */
[----:B------:R1:W2:Y:S01]  /*7c70*/  MUFU.EX2 R238, R0 ;  /* 0x0000000000ee7308 */ /* 0x0002a20000000800 */
[C---:B------:R-:W-:Y:S06]  /*7c80*/  HMMA.16816.F32 R88, R20.reuse, R30, R80 ;  /* 0x0000001e1458723c */ /* 0x040fec0000001850 */
[----:B------:R-:W-:Y:S01]  /*7c90*/  HMMA.16816.F32 R80, R20, R24, R72 ;  /* 0x000000181450723c */ /* 0x000fe20000001848 */
[----:B-1----:R-:W-:-:S05]  /*7ca0*/  FFMA.FTZ R0, R210, UR22, -R6 ;  /* 0x00000016d2007c23 */ /* 0x002fca0008010806 */
[----:B------:R-:W-:Y:S01]  /*7cb0*/  HMMA.16816.F32 R84, R20, R26, R32 ;  /* 0x0000001a1454723c */ /* 0x000fe20000001820 */
[----:B------:R-:W1:Y:S01]  /*7cc0*/  LDSM.16.MT88.4 R24, [R221+0xa800] ;  /* 0x00a80000dd18783b */ /* 0x000e620000004200 */
[----:B------:R3:W-:Y:S03]  /*7cd0*/  MUFU.EX2 R236, R0 ;  /* 0x0000000000ec7308 */ /* 0x0007e60000000800 */
[----:B------:R-:W4:Y:S04]  /*7ce0*/  LDSM.16.MT88.4 R20, [R224+0xa800] ;  /* 0x00a80000e014783b */ /* 0x000f280000004200 */
[----:B------:R-:W4:Y:S01]  /*7cf0*/  LDSM.16.MT88.4 R32, [R223+0xa800] ;  /* 0x00a80000df20783b */ /* 0x000f220000004200 */
[--C-:B------:R-:W-:Y:S01]  /*7d00*/  FFMA.FTZ R38, R219, UR22, -R8.reuse ;  /* 0x00000016db267c23 */ /* 0x100fe20008010808 */
[----:B------:R-:W-:Y:S01]  /*7d10*/  FFMA.FTZ R45, R199, UR22, -R8 ;  /* 0x00000016c72d7c23 */ /* 0x000fe20008010808 */
[----:B---3--:R-:W-:-:S04]  /*7d20*/  FFMA.FTZ R0, R217, UR22, -R6 ;  /* 0x00000016d9007c23 */ /* 0x008fc80008010806 */
[----:B------:R3:W-:Y:S01]  /*7d30*/  MUFU.EX2 R230, R0 ;  /* 0x0000000000e67308 */ /* 0x0007e20000000800 */
[----:B------:R-:W-:Y:S01]  /*7d40*/  FFMA.FTZ R44, R202, UR22, -R8 ;  /* 0x00000016ca2c7c23 */ /* 0x000fe20008010808 */
[----:B------:R-:W-:Y:S01]  /*7d50*/  IMAD.MOV.U32 R199, RZ, RZ, R104 ;  /* 0x000000ffffc77224 */ /* 0x000fe200078e0068 */
[----:B------:R-:W-:Y:S01]  /*7d60*/  MOV R202, R200 ;  /* 0x000000c800ca7202 */ /* 0x000fe20000000f00 */
[----:B------:R-:W-:Y:S01]  /*7d70*/  FFMA.FTZ R50, R162, UR22, -R8 ;  /* 0x00000016a2327c23 */ /* 0x000fe20008010808 */
[--C-:B------:R-:W-:Y:S01]  /*7d80*/  FFMA.FTZ R31, R242, UR22, -R7.reuse ;  /* 0x00000016f21f7c23 */ /* 0x100fe20008010807 */
[----:B------:R-:W-:Y:S01]  /*7d90*/  FFMA.FTZ R104, R198, UR22, -R7 ;  /* 0x00000016c6687c23 */ /* 0x000fe20008010807 */
[----:B------:R-:W-:Y:S01]  /*7da0*/  MOV R162, R105 ;  /* 0x0000006900a27202 */ /* 0x000fe20000000f00 */
[----:B------:R-:W-:Y:S01]  /*7db0*/  IMAD.MOV.U32 R198, RZ, RZ, R138 ;  /* 0x000000ffffc67224 */ /* 0x000fe200078e008a */
[----:B------:R-:W-:Y:S01]  /*7dc0*/  MOV R242, R145 ;  /* 0x0000009100f27202 */ /* 0x000fe20000000f00 */
[----:B------:R-:W-:Y:S01]  /*7dd0*/  FFMA.FTZ R40, R239, UR22, -R8 ;  /* 0x00000016ef287c23 */ /* 0x000fe20008010808 */
[----:B------:R-:W-:Y:S01]  /*7de0*/  MOV R200, R146 ;  /* 0x0000009200c87202 */ /* 0x000fe20000000f00 */
[----:B---3--:R-:W-:Y:S01]  /*7df0*/  FFMA.FTZ R0, R240, UR22, -R3 ;  /* 0x00000016f0007c23 */ /* 0x008fe20008010803 */
[----:B------:R-:W-:-:S03]  /*7e00*/  IMAD.MOV.U32 R240, RZ, RZ, R144 ;  /* 0x000000fffff07224 */ /* 0x000fc600078e0090 */
[----:B------:R3:W-:Y:S01]  /*7e10*/  MUFU.EX2 R219, R0 ;  /* 0x0000000000db7308 */ /* 0x0007e20000000800 */
        /* <DEDUP_REMOVED lines=11> */
[----:B------:R-:W-:Y:S01]  /*7ed0*/  FFMA.FTZ R36, R218, UR22, -R8 ;  /* 0x00000016da247c23 */ /* 0x000fe20008010808 */
[----:B------:R-:W-:Y:S01]  /*7ee0*/  IMAD.MOV.U32 R241, RZ, RZ, R107 ;  /* 0x000000fffff17224 */ /* 0x000fe200078e006b */
[----:B------:R-:W-:Y:S01]  /*7ef0*/  MOV R239, R106 ;  /* 0x0000006a00ef7202 */ /* 0x000fe20000000f00 */
[----:B---3--:R-:W-:Y:S01]  /*7f00*/  FFMA.FTZ R0, R237, UR22, -R3 ;  /* 0x00000016ed007c23 */ /* 0x008fe20008010803 */
[----:B------:R-:W-:Y:S01]  /*7f10*/  MOV R156, R129 ;  /* 0x00000081009c7202 */ /* 0x000fe20000000f00 */
[----:B------:R-:W-:-:S02]  /*7f20*/  IMAD.MOV.U32 R7, RZ, RZ, R128 ;  /* 0x000000ffff077224 */ /* 0x000fc400078e0080 */
[--C-:B------:R-:W-:Y:S01]  /*7f30*/  FFMA.FTZ R43, R211, UR22, -R6.reuse ;  /* 0x00000016d32b7c23 */ /* 0x100fe20008010806 */
[--C-:B------:R-:W-:Y:S01]  /*7f40*/  FFMA.FTZ R42, R209, UR22, -R6.reuse ;  /* 0x00000016d12a7c23 */ /* 0x100fe20008010806 */
[--C-:B------:R-:W-:Y:S01]  /*7f50*/  FFMA.FTZ R41, R197, UR22, -R6.reuse ;  /* 0x00000016c5297c23 */ /* 0x100fe20008010806 */
[----:B------:R3:W1:Y:S01]  /*7f60*/  MUFU.EX2 R218, R0 ;  /* 0x0000000000da7308 */ /* 0x0006620000000800 */
[--C-:B------:R-:W-:Y:S01]  /*7f70*/  FFMA.FTZ R37, R196, UR22, -R6.reuse ;  /* 0x00000016c4257c23 */ /* 0x100fe20008010806 */
[--C-:B------:R-:W-:Y:S01]  /*7f80*/  FFMA.FTZ R106, R167, UR22, -R6.reuse ;  /* 0x00000016a76a7c23 */ /* 0x100fe20008010806 */
[--C-:B------:R-:W-:Y:S01]  /*7f90*/  FFMA.FTZ R107, R166, UR22, -R6.reuse ;  /* 0x00000016a66b7c23 */ /* 0x100fe20008010806 */
[--C-:B------:R-:W-:Y:S01]  /*7fa0*/  FFMA.FTZ R128, R163, UR22, -R6.reuse ;  /* 0x00000016a3807c23 */ /* 0x100fe20008010806 */
[----:B------:R-:W-:Y:S01]  /*7fb0*/  FFMA.FTZ R129, R160, UR22, -R6 ;  /* 0x00000016a0817c23 */ /* 0x000fe20008010806 */
[----:B------:R-:W-:-:S04]  /*7fc0*/  FFMA.FTZ R6, R234, UR22, -R3 ;  /* 0x00000016ea067c23 */ /* 0x000fc80008010803 */
[----:B------:R-:W-:Y:S01]  /*7fd0*/  MUFU.EX2 R217, R6 ;  /* 0x0000000600d97308 */ /* 0x000fe20000000800 */
[----:B---3--:R-:W-:-:S07]  /*7fe0*/  FFMA.FTZ R0, R235, UR22, -R3 ;  /* 0x00000016eb007c23 */ /* 0x008fce0008010803 */
[----:B------:R-:W3:Y:S01]  /*7ff0*/  MUFU.EX2 R216, R0 ;  /* 0x0000000000d87308 */ /* 0x000ee20000000800 */
[--C-:B------:R-:W-:Y:S01]  /*8000*/  FFMA.FTZ R52, R187, UR22, -R8.reuse ;  /* 0x00000016bb347c23 */ /* 0x100fe20008010808 */
[--C-:B------:R-:W-:Y:S01]  /*8010*/  FFMA.FTZ R51, R186, UR22, -R8.reuse ;  /* 0x00000016ba337c23 */ /* 0x100fe20008010808 */
[--C-:B------:R-:W-:Y:S01]  /*8020*/  FFMA.FTZ R49, R161, UR22, -R8.reuse ;  /* 0x00000016a1317c23 */ /* 0x100fe20008010808 */
[----:B------:R-:W-:Y:S01]  /*8030*/  FFMA.FTZ R48, R157, UR22, -R8 ;  /* 0x000000169d307c23 */ /* 0x000fe20008010808 */
[----:B------:R-:W-:Y:S02]  /*8040*/  IMAD.MOV.U32 R237, RZ, RZ, R9 ;  /* 0x000000ffffed7224 */ /* 0x000fe400078e0009 */
[----:B------:R-:W-:Y:S01]  /*8050*/  FADD.FTZ R53, R11, R10 ;  /* 0x0000000a0b357221 */ /* 0x000fe20000010000 */
[----:B--2---:R-:W-:Y:S02]  /*8060*/  F2FP.F16.F32.PACK_AB R8, R238, R243 ;  /* 0x000000f3ee08723e */ /* 0x004fe400000000ff */
[----:B-1----:R-:W-:-:S02]  /*8070*/  F2FP.F16.F32.PACK_AB R9, R218, R219 ;  /* 0x000000dbda09723e */ /* 0x002fc400000000ff */
[----:B------:R-:W-:Y:S02]  /*8080*/  F2FP.F16.F32.PACK_AB R10, R230, R236 ;  /* 0x000000ece60a723e */ /* 0x000fe400000000ff */
[----:B------:R-:W-:Y:S02]  /*8090*/  MOV R158, R133 ;  /* 0x00000085009e7202 */ /* 0x000fe40000000f00 */
[----:B---3--:R-:W-:Y:S01]  /*80a0*/  F2FP.F16.F32.PACK_AB R11, R217, R216 ;  /* 0x000000d8d90b723e */ /* 0x008fe200000000ff */
[----:B------:R-:W-:Y:S01]  /*80b0*/  IMAD.MOV.U32 R164, RZ, RZ, R137 ;  /* 0x000000ffffa47224 */ /* 0x000fe200078e0089 */
[----:B------:R-:W-:Y:S01]  /*80c0*/  MOV R159, R171 ;  /* 0x000000ab009f7202 */ /* 0x000fe20000000f00 */
[----:B------:R-:W-:Y:S01]  /*80d0*/  IMAD.MOV.U32 R161, RZ, RZ, R108 ;  /* 0x000000ffffa17224 */ /* 0x000fe200078e006c */
        /* <DEDUP_REMOVED lines=8> */
[----:B------:R-:W-:Y:S01]  /*8160*/  MOV R232, R111 ;  /* 0x0000006f00e87202 */ /* 0x000fe20000000f00 */
[C---:B------:R-:W-:Y:S06]  /*8170*/  HMMA.16816.F32 R140, R8.reuse, R24, R140 ;  /* 0x00000018088c723c */ /* 0x040fec000000188c */
[C---:B------:R-:W-:Y:S06]  /*8180*/  HMMA.16816.F32 R152, R8.reuse, R26, R152 ;  /* 0x0000001a0898723c */ /* 0x040fec0000001898 */
[C---:B----4-:R-:W-:Y:S06]  /*8190*/  HMMA.16816.F32 R100, R8.reuse, R20, R100 ;  /* 0x000000140864723c */ /* 0x050fec0000001864 */
[C---:B------:R-:W-:Y:S06]  /*81a0*/  HMMA.16816.F32 R96, R8.reuse, R22, R96 ;  /* 0x000000160860723c */ /* 0x040fec0000001860 */
[C---:B------:R-:W-:Y:S06]  /*81b0*/  HMMA.16816.F32 R172, R8.reuse, R12, R68 ;  /* 0x0000000c08ac723c */ /* 0x040fec0000001844 */
[C---:B------:R-:W-:Y:S06]  /*81c0*/  HMMA.16816.F32 R184, R8.reuse, R14, R64 ;  /* 0x0000000e08b8723c */ /* 0x040fec0000001840 */
[C---:B------:R-:W-:Y:S06]  /*81d0*/  HMMA.16816.F32 R192, R8.reuse, R32, R60 ;  /* 0x0000002008c0723c */ /* 0x040fec000000183c */
[----:B------:R-:W-:Y:S01]  /*81e0*/  HMMA.16816.F32 R108, R8, R34, R56 ;  /* 0x00000022086c723c */ /* 0x000fe20000001838 */
[--C-:B------:R-:W-:Y:S01]  /*81f0*/  FFMA.FTZ R0, R233, UR22, -R3.reuse ;  /* 0x00000016e9007c23 */ /* 0x100fe20008010803 */
[----:B------:R-:W-:-:S05]  /*8200*/  FFMA.FTZ R72, R213, UR22, -R3 ;  /* 0x00000016d5487c23 */ /* 0x000fca0008010803 */
[----:B------:R-:W-:Y:S01]  /*8210*/  FADD.FTZ R8, R158, R237 ;  /* 0x000000ed9e087221 */ /* 0x000fe20000010000 */
[----:B------:R-:W-:Y:S01]  /*8220*/  MOV R158, R7 ;  /* 0x00000007009e7202 */ /* 0x000fe20000000f00 */
[--C-:B------:R-:W-:Y:S01]  /*8230*/  FFMA.FTZ R74, R212, UR22, -R3.reuse ;  /* 0x00000016d44a7c23 */ /* 0x100fe20008010803 */
[----:B------:R-:W-:Y:S01]  /*8240*/  FFMA.FTZ R73, R203, UR22, -R3 ;  /* 0x00000016cb497c23 */ /* 0x000fe20008010803 */
[----:B------:R-:W-:Y:S01]  /*8250*/  FADD.FTZ R3, R215, R214 ;  /* 0x000000d6d7037221 */ /* 0x000fe20000010000 */
[----:B------:R-:W-:Y:S01]  /*8260*/  MOV R237, R158 ;  /* 0x0000009e00ed7202 */ /* 0x000fe20000000f00 */
[----:B------:R-:W-:Y:S01]  /*8270*/  IMAD.MOV.U32 R158, RZ, RZ, R165 ;  /* 0x000000ffff9e7224 */ /* 0x000fe200078e00a5 */
[----:B------:R-:W-:Y:S01]  /*8280*/  MOV R165, R198 ;  /* 0x000000c600a57202 */ /* 0x000fe20000000f00 */
[----:B------:R-:W-:Y:S01]  /*8290*/  FADD.FTZ R6, R207, R206 ;  /* 0x000000cecf067221 */ /* 0x000fe20000010000 */
[----:B------:R-:W-:Y:S01]  /*82a0*/  MOV R198, R229 ;  /* 0x000000e500c67202 */ /* 0x000fe20000000f00 */
[----:B------:R-:W-:Y:S01]  /*82b0*/  IMAD.MOV.U32 R229, RZ, RZ, R161 ;  /* 0x000000ffffe57224 */ /* 0x000fe200078e00a1 */
[----:B------:R-:W-:Y:S01]  /*82c0*/  MUFU.EX2 R208, R40 ;  /* 0x0000002800d07308 */ /* 0x000fe20000000800 */
[----:B------:R-:W-:Y:S01]  /*82d0*/  FADD.FTZ R7, R134, R3 ;  /* 0x0000000386077221 */ /* 0x000fe20000010000 */
[----:B------:R-:W-:Y:S01]  /*82e0*/  MOV R161, R162 ;  /* 0x000000a200a17202 */ /* 0x000fe20000000f00 */
[----:B------:R-:W-:Y:S01]  /*82f0*/  FADD.FTZ R3, R237, R53 ;  /* 0x00000035ed037221 */ /* 0x000fe20000010000 */
[----:B------:R-:W-:Y:S01]  /*8300*/  MOV R162, R199 ;  /* 0x000000c700a27202 */ /* 0x000fe20000000f00 */
[----:B------:R-:W-:-:S03]  /*8310*/  IMAD.MOV.U32 R199, RZ, RZ, R202 ;  /* 0x000000ffffc77224 */ /* 0x000fc600078e00ca */
[----:B------:R-:W1:Y:S01]  /*8320*/  MUFU.EX2 R210, R39 ;  /* 0x0000002700d27308 */ /* 0x000e620000000800 */
[----:B------:R-:W-:Y:S01]  /*8330*/  IMAD.MOV.U32 R237, RZ, RZ, R165 ;  /* 0x000000ffffed7224 */ /* 0x000fe200078e00a5 */
[----:B------:R-:W-:-:S06]  /*8340*/  MOV R202, R76 ;  /* 0x0000004c00ca7202 */ /* 0x000fcc0000000f00 */
[----:B------:R-:W-:Y:S01]  /*8350*/  MUFU.EX2 R214, R38 ;  /* 0x0000002600d67308 */ /* 0x000fe20000000800 */
[----:B------:R-:W-:-:S07]  /*8360*/  MOV R165, R198 ;  /* 0x000000c600a57202 */ /* 0x000fce0000000f00 */
[----:B------:R-:W-:Y:S01]  /*8370*/  MUFU.EX2 R215, R36 ;  /* 0x0000002400d77308 */ /* 0x000fe20000000800 */
[----:B------:R-:W-:Y:S01]  /*8380*/  MOV R76, R77 ;  /* 0x0000004d004c7202 */ /* 0x000fe20000000f00 */
[----:B------:R-:W-:Y:S01]  /*8390*/  IMAD.MOV.U32 R77, RZ, RZ, R78 ;  /* 0x000000ffff4d7224 */ /* 0x000fe200078e004e */
[----:B------:R-:W-:-:S05]  /*83a0*/  MOV R198, R229 ;  /* 0x000000e500c67202 */ /* 0x000fca0000000f00 */
[----:B------:R-:W-:Y:S01]  /*83b0*/  MUFU.EX2 R206, R31 ;  /* 0x0000001f00ce7308 */ /* 0x000fe20000000800 */
[----:B------:R-:W-:Y:S01]  /*83c0*/  IMAD.MOV.U32 R229, RZ, RZ, R161 ;  /* 0x000000ffffe57224 */ /* 0x000fe200078e00a1 */
[----:B------:R-:W-:-:S06]  /*83d0*/  MOV R78, R79 ;  /* 0x0000004f004e7202 */ /* 0x000fcc0000000f00 */
[----:B------:R-:W2:Y:S01]  /*83e0*/  MUFU.EX2 R207, R30 ;  /* 0x0000001e00cf7308 */ /* 0x000ea20000000800 */
[----:B------:R-:W-:-:S07]  /*83f0*/  MOV R161, R162 ;  /* 0x000000a200a17202 */ /* 0x000fce0000000f00 */
[----:B------:R-:W-:Y:S01]  /*8400*/  MUFU.EX2 R209, R29 ;  /* 0x0000001d00d17308 */ /* 0x000fe20000000800 */
[----:B------:R-:W-:-:S07]  /*8410*/  MOV R162, R199 ;  /* 0x000000c700a27202 */ /* 0x000fce0000000f00 */
[----:B------:R3:W4:Y:S01]  /*8420*/  MUFU.EX2 R212, R28 ;  /* 0x0000001c00d47308 */ /* 0x0007220000000800 */
        /* <DEDUP_REMOVED lines=13> */
[----:B------:R4:W-:Y:S01]  /*8500*/  MUFU.EX2 R61, R37 ;  /* 0x00000025003d7308 */ /* 0x0009e20000000800 */
[----:B------:R-:W-:Y:S01]  /*8510*/  MOV R162, R199 ;  /* 0x000000c700a27202 */ /* 0x000fe20000000f00 */
[----:B------:R-:W-:Y:S01]  /*8520*/  IMAD.MOV.U32 R199, RZ, RZ, R202 ;  /* 0x000000ffffc77224 */ /* 0x000fe200078e00ca */
[----:B------:R-:W-:Y:S01]  /*8530*/  MOV R79, R54 ;  /* 0x00000036004f7202 */ /* 0x000fe20000000f00 */
[----:B---3--:R-:W-:Y:S01]  /*8540*/  LDSM.16.MT88.4 R28, [R224+0xb000] ;  /* 0x00b00000e01c783b */ /* 0x008fe20000004200 */
[----:B------:R-:W-:-:S02]  /*8550*/  MOV R55, R170 ;  /* 0x000000aa00377202 */ /* 0x000fc40000000f00 */
[----:B------:R-:W-:Y:S01]  /*8560*/  MOV R202, R76 ;  /* 0x0000004c00ca7202 */ /* 0x000fe20000000f00 */
[----:B------:R-:W-:Y:S01]  /*8570*/  IMAD.MOV.U32 R163, RZ, RZ, R226 ;  /* 0x000000ffffa37224 */ /* 0x000fe200078e00e2 */
[----:B------:R-:W-:Y:S01]  /*8580*/  MOV R76, R77 ;  /* 0x0000004d004c7202 */ /* 0x000fe20000000f00 */
[----:B------:R-:W-:Y:S01]  /*8590*/  IMAD.MOV.U32 R77, RZ, RZ, R78 ;  /* 0x000000ffff4d7224 */ /* 0x000fe200078e004e */
[----:B-1----:R-:W-:Y:S01]  /*85a0*/  F2FP.F16.F32.PACK_AB R8, R210, R208 ;  /* 0x000000d0d208723e */ /* 0x002fe200000000ff */
[----:B------:R-:W-:Y:S01]  /*85b0*/  FADD.FTZ R6, R135, R6 ;  /* 0x0000000687067221 */ /* 0x000fe20000010000 */
[----:B--2---:R-:W-:Y:S01]  /*85c0*/  F2FP.F16.F32.PACK_AB R9, R207, R206 ;  /* 0x000000cecf09723e */ /* 0x004fe200000000ff */
[----:B------:R-:W-:Y:S01]  /*85d0*/  MUFU.EX2 R62, R42 ;  /* 0x0000002a003e7308 */ /* 0x000fe20000000800 */
[----:B------:R-:W-:Y:S01]  /*85e0*/  F2FP.F16.F32.PACK_AB R10, R215, R214 ;  /* 0x000000d6d70a723e */ /* 0x000fe200000000ff */
[----:B------:R1:W5:Y:S01]  /*85f0*/  LDL.LU R134, [R1+0xfc] ;  /* 0x0000fc0001867983 */ /* 0x0003620000300800 */
[----:B----4-:R-:W-:-:S02]  /*8600*/  F2FP.F16.F32.PACK_AB R11, R212, R209 ;  /* 0x000000d1d40b723e */ /* 0x010fc400000000ff */
[----:B------:R-:W-:Y:S01]  /*8610*/  MOV R78, R79 ;  /* 0x0000004f004e7202 */ /* 0x000fe20000000f00 */
[----:B------:R-:W2:Y:S01]  /*8620*/  LDSM.16.MT88.4 R36, [R221+0xb000] ;  /* 0x00b00000dd24783b */ /* 0x000ea20000004200 */
[----:B------:R-:W-:Y:S02]  /*8630*/  MOV R79, R55 ;  /* 0x00000037004f7202 */ /* 0x000fe40000000f00 */
        /* <DEDUP_REMOVED lines=12> */
[----:B------:R-:W-:Y:S01]  /*8700*/  MOV R166, R78 ;  /* 0x0000004e00a67202 */ /* 0x000fe20000000f00 */
[----:B------:R-:W-:Y:S01]  /*8710*/  MUFU.EX2 R63, R41 ;  /* 0x00000029003f7308 */ /* 0x000fe20000000800 */
[----:B------:R-:W-:Y:S01]  /*8720*/  MOV R235, R79 ;  /* 0x0000004f00eb7202 */ /* 0x000fe20000000f00 */
[----:B------:R-:W-:-:S06]  /*8730*/  FADD.FTZ R53, R228, R6 ;  /* 0x00000006e4357221 */ /* 0x000fcc0000010000 */
[----:B------:R-:W-:Y:S01]  /*8740*/  MUFU.EX2 R72, R72 ;  /* 0x0000004800487308 */ /* 0x000fe20000000800 */
[C---:B------:R-:W-:Y:S01]  /*8750*/  HMMA.16816.F32 R76, R8.reuse, R24, R124 ;  /* 0x00000018084c723c */ /* 0x040fe2000000187c */
[----:B------:R-:W-:Y:S06]  /*8760*/  LDSM.16.MT88.4 R24, [R223+0xb000] ;  /* 0x00b00000df18783b */ /* 0x000fec0000004200 */
[----:B------:R-:W-:Y:S01]  /*8770*/  MUFU.EX2 R74, R74 ;  /* 0x0000004a004a7308 */ /* 0x000fe20000000800 */
[C---:B------:R-:W-:Y:S07]  /*8780*/  HMMA.16816.F32 R64, R8.reuse, R20, R116 ;  /* 0x000000140840723c */ /* 0x040fee0000001874 */
[----:B------:R-:W-:Y:S01]  /*8790*/  MUFU.EX2 R73, R73 ;  /* 0x0000004900497308 */ /* 0x000fe20000000800 */
[----:B------:R-:W-:Y:S01]  /*87a0*/  HMMA.16816.F32 R56, R8, R22, R112 ;  /* 0x000000160838723c */ /* 0x000fe20000001870 */
[----:B------:R-:W3:Y:S01]  /*87b0*/  LDSM.16.MT88.4 R20, [R222+0xb000] ;  /* 0x00b00000de14783b */ /* 0x000ee20000004200 */
[----:B------:R-:W-:Y:S01]  /*87c0*/  FADD.FTZ R7, R163, R60 ;  /* 0x0000003ca3077221 */ /* 0x000fe20000010000 */
[----:B------:R-:W-:-:S02]  /*87d0*/  MOV R163, R235 ;  /* 0x000000eb00a37202 */ /* 0x000fc40000000f00 */
[----:B------:R-:W-:Y:S01]  /*87e0*/  MOV R235, R166 ;  /* 0x000000a600eb7202 */ /* 0x000fe20000000f00 */
[----:B------:R-:W-:Y:S01]  /*87f0*/  IMAD.MOV.U32 R166, RZ, RZ, R167 ;  /* 0x000000ffffa67224 */ /* 0x000fe200078e00a7 */
[----:B------:R-:W-:Y:S01]  /*8800*/  MOV R167, R196 ;  /* 0x000000c400a77202 */ /* 0x000fe20000000f00 */
[----:B------:R-:W-:Y:S01]  /*8810*/  MUFU.EX2 R124, R52 ;  /* 0x00000034007c7308 */ /* 0x000fe20000000800 */
[----:B------:R-:W-:Y:S01]  /*8820*/  MOV R196, R197 ;  /* 0x000000c500c47202 */ /* 0x000fe20000000f00 */
[----:B------:R-:W-:Y:S02]  /*8830*/  IMAD.MOV.U32 R197, RZ, RZ, R237 ;  /* 0x000000ffffc57224 */ /* 0x000fe400078e00ed */
[----:B------:R-:W-:Y:S01]  /*8840*/  FADD.FTZ R55, R227, R3 ;  /* 0x00000003e3377221 */ /* 0x000fe20000010000 */
[----:B------:R-:W-:Y:S01]  /*8850*/  MOV R126, R166 ;  /* 0x000000a6007e7202 */ /* 0x000fe20000000f00 */
[----:B------:R1:W5:Y:S02]  /*8860*/  LDL.LU R135, [R1+0xf8] ;  /* 0x0000f80001877983 */ /* 0x0003640000300800 */
[----:B------:R-:W4:Y:S01]  /*8870*/  MUFU.EX2 R116, R43 ;  /* 0x0000002b00747308 */ /* 0x000f220000000800 */
[----:B------:R-:W-:Y:S01]  /*8880*/  FADD.FTZ R6, R225, R54 ;  /* 0x00000036e1067221 */ /* 0x000fe20000010000 */
[----:B------:R-:W-:Y:S01]  /*8890*/  FADD.FTZ R7, R204, R7 ;  /* 0x00000007cc077221 */ /* 0x000fe20000010000 */
[----:B------:R-:W-:-:S05]  /*88a0*/  MOV R127, R197 ;  /* 0x000000c5007f7202 */ /* 0x000fca0000000f00 */
[----:B------:R2:W1:Y:S01]  /*88b0*/  MUFU.EX2 R52, R0 ;  /* 0x0000000000347308 */ /* 0x0004620000000800 */
[----:B------:R-:W-:Y:S01]  /*88c0*/  FADD.FTZ R3, R220, R53 ;  /* 0x00000035dc037221 */ /* 0x000fe20000010000 */
[----:B------:R-:W-:Y:S01]  /*88d0*/  MOV R237, R158 ;  /* 0x0000009e00ed7202 */ /* 0x000fe20000000f00 */
[----:B------:R-:W-:Y:S01]  /*88e0*/  FADD.FTZ R6, R139, R6 ;  /* 0x000000068b067221 */ /* 0x000fe20000010000 */
[----:B------:R-:W-:Y:S01]  /*88f0*/  MOV R158, R159 ;  /* 0x0000009f009e7202 */ /* 0x000fe20000000f00 */
[----:B------:R-:W-:Y:S02]  /*8900*/  IMAD.MOV.U32 R159, RZ, RZ, R164 ;  /* 0x000000ffff9f7224 */ /* 0x000fe400078e00a4 */
[----:B------:R-:W-:Y:S01]  /*8910*/  FADD.FTZ R7, R126, R7 ;  /* 0x000000077e077221 */ /* 0x000fe20000010000 */
[----:B------:R-:W-:Y:S01]  /*8920*/  MOV R164, R156 ;  /* 0x0000009c00a47202 */ /* 0x000fe20000000f00 */
[----:B------:R-:W-:Y:S01]  /*8930*/  FADD.FTZ R3, R19, R3 ;  /* 0x0000000313037221 */ /* 0x000fe20000010000 */
[----:B------:R-:W-:Y:S01]  /*8940*/  IMAD.MOV.U32 R126, RZ, RZ, R127 ;  /* 0x000000ffff7e7224 */ /* 0x000fe200078e007f */
[----:B------:R-:W-:Y:S01]  /*8950*/  MOV R156, R157 ;  /* 0x0000009d009c7202 */ /* 0x000fe20000000f00 */
[----:B------:R-:W-:Y:S01]  /*8960*/  IMAD.MOV.U32 R157, RZ, RZ, R205 ;  /* 0x000000ffff9d7224 */ /* 0x000fe200078e00cd */
[----:B------:R-:W-:Y:S01]  /*8970*/  MOV R127, R180 ;  /* 0x000000b4007f7202 */ /* 0x000fe20000000f00 */
[----:B--2---:R-:W-:Y:S01]  /*8980*/  FADD.FTZ R0, R163, R55 ;  /* 0x00000037a3007221 */ /* 0x004fe20000010000 */
[----:B------:R-:W-:Y:S01]  /*8990*/  MOV R170, R136 ;  /* 0x0000008800aa7202 */ /* 0x000fe20000000f00 */
[----:B------:R-:W-:Y:S01]  /*89a0*/  IMAD.MOV.U32 R203, RZ, RZ, R196 ;  /* 0x000000ffffcb7224 */ /* 0x000fe200078e00c4 */
[----:B------:R-:W-:Y:S01]  /*89b0*/  MOV R233, R167 ;  /* 0x000000a700e97202 */ /* 0x000fe20000000f00 */
[----:B------:R-:W-:Y:S01]  /*89c0*/  FADD.FTZ R0, R235, R0 ;  /* 0x00000000eb007221 */ /* 0x000fe20000010000 */
[----:B------:R-:W-:Y:S01]  /*89d0*/  FADD.FTZ R6, R18, R6 ;  /* 0x0000000612067221 */ /* 0x000fe20000010000 */
[----:B------:R-:W-:Y:S01]  /*89e0*/  MOV R180, R181 ;  /* 0x000000b500b47202 */ /* 0x000fe20000000f00 */
[----:B------:R-:W-:Y:S01]  /*89f0*/  MUFU.EX2 R125, R51 ;  /* 0x00000033007d7308 */ /* 0x000fe20000000800 */
[----:B------:R-:W-:Y:S01]  /*8a00*/  MOV R234, R237 ;  /* 0x000000ed00ea7202 */ /* 0x000fe20000000f00 */
[----:B------:R-:W-:-:S02]  /*8a10*/  IMAD.MOV.U32 R196, RZ, RZ, R171 ;  /* 0x000000ffffc47224 */ /* 0x000fc400078e00ab */
[----:B------:R-:W-:Y:S01]  /*8a20*/  FADD.FTZ R3, R126, R3 ;  /* 0x000000037e037221 */ /* 0x000fe20000010000 */
[----:B------:R-:W-:Y:S02]  /*8a30*/  IMAD.MOV.U32 R181, RZ, RZ, R183 ;  /* 0x000000ffffb57224 */ /* 0x000fe400078e00b7 */
[----:B------:R-:W-:Y:S01]  /*8a40*/  FADD.FTZ R0, R16, R0 ;  /* 0x0000000010007221 */ /* 0x000fe20000010000 */
[C---:B------:R-:W-:Y:S01]  /*8a50*/  HMMA.16816.F32 R40, R8.reuse, R14, R88 ;  /* 0x0000000e0828723c */ /* 0x040fe20000001858 */
[----:B------:R-:W-:Y:S01]  /*8a60*/  MUFU.EX2 R120, R50 ;  /* 0x0000003200787308 */ /* 0x000fe20000000800 */
[----:B------:R-:W-:Y:S01]  /*8a70*/  MOV R167, R170 ;  /* 0x000000aa00a77202 */ /* 0x000fe20000000f00 */
[----:B------:R-:W-:Y:S01]  /*8a80*/  FADD.FTZ R7, R127, R7 ;  /* 0x000000077f077221 */ /* 0x000fe20000010000 */
[----:B------:R-:W-:Y:S02]  /*8a90*/  MOV R112, R201 ;  /* 0x000000c900707202 */ /* 0x000fe40000000f00 */
[----:B------:R-:W-:Y:S01]  /*8aa0*/  HMMA.16816.F32 R84, R8, R34, R84 ;  /* 0x000000220854723c */ /* 0x000fe20000001854 */
[----:B------:R-:W-:-:S02]  /*8ab0*/  IMAD.MOV.U32 R163, RZ, RZ, R156 ;  /* 0x000000ffffa37224 */ /* 0x000fc400078e009c */
[----:B------:R-:W-:Y:S01]  /*8ac0*/  MUFU.EX2 R121, R49 ;  /* 0x0000003100797308 */ /* 0x000fe20000000800 */
[----:B------:R-:W-:Y:S01]  /*8ad0*/  MOV R166, R157 ;  /* 0x0000009d00a67202 */ /* 0x000fe20000000f00 */
[----:B------:R-:W-:Y:S01]  /*8ae0*/  FADD.FTZ R6, R203, R6 ;  /* 0x00000006cb067221 */ /* 0x000fe20000010000 */
[----:B------:R-:W-:Y:S01]  /*8af0*/  MOV R183, R17 ;  /* 0x0000001100b77202 */ /* 0x000fe20000000f00 */
[----:B------:R-:W-:-:S04]  /*8b00*/  FADD.FTZ R3, R233, R3 ;  /* 0x00000003e9037221 */ /* 0x000fc80000010000 */
[----:B------:R2:W-:Y:S01]  /*8b10*/  MUFU.EX2 R122, R48 ;  /* 0x00000030007a7308 */ /* 0x0005e20000000800 */
[----:B------:R-:W-:Y:S01]  /*8b20*/  IMAD.MOV.U32 R119, RZ, RZ, R196 ;  /* 0x000000ffff777224 */ /* 0x000fe200078e00c4 */
[----:B------:R-:W-:Y:S01]  /*8b30*/  MOV R160, R164 ;  /* 0x000000a400a07202 */ /* 0x000fe20000000f00 */
[----:B------:R-:W-:Y:S02]  /*8b40*/  IMAD.MOV.U32 R113, RZ, RZ, R180 ;  /* 0x000000ffff717224 */ /* 0x000fe400078e00b4 */
[----:B------:R-:W-:-:S03]  /*8b50*/  FADD.FTZ R0, R234, R0 ;  /* 0x00000000ea007221 */ /* 0x000fc60000010000 */
[----:B------:R-:W-:Y:S01]  /*8b60*/  MUFU.EX2 R213, R44 ;  /* 0x0000002c00d57308 */ /* 0x000fe20000000800 */
[----:B------:R-:W-:Y:S01]  /*8b70*/  MOV R123, R167 ;  /* 0x000000a7007b7202 */ /* 0x000fe20000000f00 */
[----:B------:R-:W-:Y:S01]  /*8b80*/  IMAD.MOV.U32 R127, RZ, RZ, R163 ;  /* 0x000000ffff7f7224 */ /* 0x000fe200078e00a3 */
[----:B------:R-:W-:Y:S01]  /*8b90*/  MOV R114, R181 ;  /* 0x000000b500727202 */ /* 0x000fe20000000f00 */
[----:B------:R1:W5:Y:S04]  /*8ba0*/  LDL.LU R136, [R1+0xf4] ;  /* 0x0000f40001887983 */ /* 0x0003680000300800 */
[----:B------:R-:W3:Y:S01]  /*8bb0*/  MUFU.EX2 R211, R45 ;  /* 0x0000002d00d37308 */ /* 0x000ee20000000800 */
[----:B--2---:R-:W-:Y:S01]  /*8bc0*/  HMMA.16816.F32 R48, R8, R12, R92 ;  /* 0x0000000c0830723c */ /* 0x004fe2000000185c */
[----:B------:R-:W-:-:S06]  /*8bd0*/  MOV R126, R166 ;  /* 0x000000a6007e7202 */ /* 0x000fcc0000000f00 */
[----:B------:R-:W-:Y:S01]  /*8be0*/  MUFU.EX2 R118, R47 ;  /* 0x0000002f00767308 */ /* 0x000fe20000000800 */
[----:B------:R-:W-:Y:S01]  /*8bf0*/  IMAD.MOV.U32 R95, RZ, RZ, R202 ;  /* 0x000000ffff5f7224 */ /* 0x000fe200078e00ca */
[----:B------:R-:W-:-:S06]  /*8c00*/  MOV R115, R183 ;  /* 0x000000b700737202 */ /* 0x000fcc0000000f00 */
[----:B------:R2:W-:Y:S01]  /*8c10*/  MUFU.EX2 R117, R46 ;  /* 0x0000002e00757308 */ /* 0x0005e20000000800 */
[----:B------:R-:W-:Y:S01]  /*8c20*/  FADD.FTZ R7, R95, R7 ;  /* 0x000000075f077221 */ /* 0x000fe20000010000 */
[----:B------:R-:W-:Y:S01]  /*8c30*/  FADD.FTZ R6, R112, R6 ;  /* 0x0000000670067221 */ /* 0x000fe20000010000 */
[----:B------:R-:W-:Y:S01]  /*8c40*/  FADD.FTZ R3, R113, R3 ;  /* 0x0000000371037221 */ /* 0x000fe20000010000 */
[----:B------:R-:W-:Y:S01]  /*8c50*/  IMAD.MOV.U32 R237, RZ, RZ, R158 ;  /* 0x000000ffffed7224 */ /* 0x000fe200078e009e */
[----:B------:R-:W-:Y:S01]  /*8c60*/  MOV R235, R159 ;  /* 0x0000009f00eb7202 */ /* 0x000fe20000000f00 */
[----:B------:R-:W-:Y:S01]  /*8c70*/  FADD.FTZ R0, R177, R0 ;  /* 0x00000000b1007221 */ /* 0x000fe20000010000 */
[----:B------:R-:W-:Y:S01]  /*8c80*/  MOV R197, R169 ;  /* 0x000000a900c57202 */ /* 0x000fe20000000f00 */
[----:B------:R-:W-:Y:S01]  /*8c90*/  FADD.FTZ R7, R176, R7 ;  /* 0x00000007b0077221 */ /* 0x000fe20000010000 */
[----:B------:R-:W-:Y:S01]  /*8ca0*/  MOV R164, R168 ;  /* 0x000000a800a47202 */ /* 0x000fe20000000f00 */
[----:B------:R-:W-:Y:S01]  /*8cb0*/  IMAD.MOV.U32 R201, RZ, RZ, R148 ;  /* 0x000000ffffc97224 */ /* 0x000fe200078e0094 */
[----:B------:R-:W-:Y:S01]  /*8cc0*/  MOV R234, R160 ;  /* 0x000000a000ea7202 */ /* 0x000fe20000000f00 */
[----:B------:R-:W3:Y:S01]  /*8cd0*/  MUFU.EX2 R75, R75 ;  /* 0x0000004b004b7308 */ /* 0x000ee20000000800 */
[----:B------:R-:W-:Y:S01]  /*8ce0*/  MOV R163, R198 ;  /* 0x000000c600a37202 */ /* 0x000fe20000000f00 */
[----:B------:R3:W5:Y:S01]  /*8cf0*/  LDL.LU R252, [R1+0xf0] ;  /* 0x0000f00001fc7983 */ /* 0x0007620000300800 */
[----:B--2---:R-:W-:Y:S01]  /*8d00*/  HMMA.16816.F32 R44, R8, R32, R80 ;  /* 0x00000020082c723c */ /* 0x004fe20000001850 */
[----:B------:R-:W-:-:S02]  /*8d10*/  MOV R95, R119 ;  /* 0x00000077005f7202 */ /* 0x000fc40000000f00 */
[----:B------:R-:W-:Y:S01]  /*8d20*/  MOV R112, R123 ;  /* 0x0000007b00707202 */ /* 0x000fe20000000f00 */
[----:B------:R-:W-:Y:S01]  /*8d30*/  IMAD.MOV.U32 R113, RZ, RZ, R126 ;  /* 0x000000ffff717224 */ /* 0x000fe200078e007e */
[----:B------:R-:W-:Y:S01]  /*8d40*/  MOV R203, R197 ;  /* 0x000000c500cb7202 */ /* 0x000fe20000000f00 */
[----:B------:R-:W-:Y:S01]  /*8d50*/  IMAD.MOV.U32 R160, RZ, RZ, R165 ;  /* 0x000000ffffa07224 */ /* 0x000fe200078e00a5 */
[----:B----4-:R-:W-:Y:S02]  /*8d60*/  F2FP.F16.F32.PACK_AB R8, R62, R116 ;  /* 0x000000743e08723e */ /* 0x010fe400000000ff */
[----:B------:R-:W-:Y:S02]  /*8d70*/  MOV R233, R164 ;  /* 0x000000a400e97202 */ /* 0x000fe40000000f00 */
[----:B------:R-:W-:Y:S02]  /*8d80*/  MOV R196, R229 ;  /* 0x000000e500c47202 */ /* 0x000fe40000000f00 */
[----:B------:R-:W-:Y:S01]  /*8d90*/  MOV R198, R162 ;  /* 0x000000a200c67202 */ /* 0x000fe20000000f00 */
[----:B------:R-:W-:Y:S01]  /*8da0*/  IMAD.MOV.U32 R93, RZ, RZ, R163 ;  /* 0x000000ffff5d7224 */ /* 0x000fe200078e00a3 */
[----:B-1----:R-:W-:Y:S01]  /*8db0*/  F2FP.F16.F32.PACK_AB R9, R72, R52 ;  /* 0x000000344809723e */ /* 0x002fe200000000ff */
[----:B------:R-:W-:Y:S01]  /*8dc0*/  MUFU.EX2 R104, R104 ;  /* 0x0000006800687308 */ /* 0x000fe20000000800 */
[----:B------:R-:W-:Y:S01]  /*8dd0*/  F2FP.F16.F32.PACK_AB R10, R61, R63 ;  /* 0x0000003f3d0a723e */ /* 0x000fe200000000ff */
[----:B------:R1:W5:Y:S01]  /*8de0*/  LDL.LU R231, [R1+0xec] ;  /* 0x0000ec0001e77983 */ /* 0x0003620000300800 */
[----:B------:R-:W-:Y:S01]  /*8df0*/  F2FP.F16.F32.PACK_AB R11, R73, R74 ;  /* 0x0000004a490b723e */ /* 0x000fe200000000ff */
[----:B------:R-:W-:Y:S01]  /*8e00*/  IMAD.MOV.U32 R119, RZ, RZ, R235 ;  /* 0x000000ffff777224 */ /* 0x000fe200078e00eb */
[----:B------:R-:W-:-:S02]  /*8e10*/  MOV R123, R237 ;  /* 0x000000ed007b7202 */ /* 0x000fc40000000f00 */
        /* <DEDUP_REMOVED lines=8> */
[----:B------:R-:W2:Y:S01]  /*8ea0*/  MUFU.EX2 R105, R105 ;  /* 0x0000006900697308 */ /* 0x000ea20000000800 */
[C---:B------:R-:W-:Y:S01]  /*8eb0*/  HMMA.16816.F32 R152, R8.reuse, R38, R152 ;  /* 0x000000260898723c */ /* 0x040fe20000001898 */
[----:B------:R-:W-:Y:S01]  /*8ec0*/  MOV R202, R149 ;  /* 0x0000009500ca7202 */ /* 0x000fe20000000f00 */
[----:B------:R-:W-:Y:S04]  /*8ed0*/  LDSM.16.MT88.4 R164, [R224+0xb800] ;  /* 0x00b80000e0a4783b */ /* 0x000fe80000004200 */
[C---:B------:R-:W-:Y:S01]  /*8ee0*/  HMMA.16816.F32 R156, R8.reuse, R28, R100 ;  /* 0x0000001c089c723c */ /* 0x040fe20000001864 */
[----:B------:R-:W-:Y:S01]  /*8ef0*/  MOV R229, R182 ;  /* 0x000000b600e57202 */ /* 0x000fe20000000f00 */
[----:B------:R-:W4:Y:S01]  /*8f00*/  MUFU.EX2 R138, R138 ;  /* 0x0000008a008a7308 */ /* 0x000f220000000800 */
[----:B---3--:R-:W-:Y:S01]  /*8f10*/  F2FP.F16.F32.PACK_AB R12, R211, R213 ;  /* 0x000000d5d30c723e */ /* 0x008fe200000000ff */
[----:B------:R1:W5:Y:S02]  /*8f20*/  LDL.LU R228, [R1+0xe8] ;  /* 0x0000e80001e47983 */ /* 0x0003640000300800 */
[C---:B------:R-:W-:Y:S06]  /*8f30*/  HMMA.16816.F32 R168, R8.reuse, R30, R96 ;  /* 0x0000001e08a8723c */ /* 0x040fec0000001860 */
[C---:B------:R-:W-:Y:S06]  /*8f40*/  HMMA.16816.F32 R172, R8.reuse, R20, R172 ;  /* 0x0000001408ac723c */ /* 0x040fec00000018ac */
[C---:B------:R-:W-:Y:S06]  /*8f50*/  HMMA.16816.F32 R184, R8.reuse, R22, R184 ;  /* 0x0000001608b8723c */ /* 0x040fec00000018b8 */
[C---:B------:R-:W-:Y:S06]  /*8f60*/  HMMA.16816.F32 R192, R8.reuse, R24, R192 ;  /* 0x0000001808c0723c */ /* 0x040fec00000018c0 */
[----:B------:R-:W-:Y:S01]  /*8f70*/  HMMA.16816.F32 R32, R8, R26, R108 ;  /* 0x0000001a0820723c */ /* 0x000fe2000000186c */
[----:B------:R-:W-:-:S02]  /*8f80*/  MOV R161, R199 ;  /* 0x000000c700a17202 */ /* 0x000fc40000000f00 */
[----:B------:R-:W-:Y:S02]  /*8f90*/  MOV R235, R191 ;  /* 0x000000bf00eb7202 */ /* 0x000fe40000000f00 */
[----:B------:R-:W-:Y:S01]  /*8fa0*/  MOV R237, R190 ;  /* 0x000000be00ed7202 */ /* 0x000fe20000000f00 */
[----:B------:R-:W-:Y:S02]  /*8fb0*/  IMAD.MOV.U32 R240, RZ, RZ, R189 ;  /* 0x000000fffff07224 */ /* 0x000fe400078e00bd */
[----:B------:R-:W-:Y:S01]  /*8fc0*/  FADD.FTZ R9, R114, R6 ;  /* 0x0000000672097221 */ /* 0x000fe20000010000 */
[----:B------:R-:W-:Y:S01]  /*8fd0*/  FADD.FTZ R8, R115, R3 ;  /* 0x0000000373087221 */ /* 0x000fe20000010000 */
[----:B------:R-:W-:Y:S01]  /*8fe0*/  MOV R114, R127 ;  /* 0x0000007f00727202 */ /* 0x000fe20000000f00 */
[----:B------:R-:W-:Y:S01]  /*8ff0*/  FADD.FTZ R6, R178, R0 ;  /* 0x00000000b2067221 */ /* 0x000fe20000010000 */
[----:B------:R-:W-:Y:S01]  /*9000*/  MOV R115, R234 ;  /* 0x000000ea00737202 */ /* 0x000fe20000000f00 */
[----:B------:R-:W-:Y:S01]  /*9010*/  FADD.FTZ R0, R95, R7 ;  /* 0x000000075f007221 */ /* 0x000fe20000010000 */
[----:B------:R-:W-:Y:S01]  /*9020*/  MOV R127, R2 ;  /* 0x00000002007f7202 */ /* 0x000fe20000000f00 */
        /* <DEDUP_REMOVED lines=68> */
[----:B--2---:R-:W-:Y:S01]  /*9470*/  F2FP.F16.F32.PACK_AB R15, R105, R104 ;  /* 0x00000068690f723e */ /* 0x004fe200000000ff */
[----:B------:R-:W-:Y:S01]  /*9480*/  FADD.FTZ R6, R212, R6 ;  /* 0x00000006d4067221 */ /* 0x000fe20000010000 */
[----:B------:R-:W-:Y:S01]  /*9490*/  FADD.FTZ R0, R217, R0 ;  /* 0x00000000d9007221 */ /* 0x000fe20000010000 */
[----:B------:R-:W-:Y:S01]  /*94a0*/  FADD.FTZ R3, R230, R3 ;  /* 0x00000003e6037221 */ /* 0x000fe20000010000 */
[----:B------:R-:W-:Y:S01]  /*94b0*/  FADD.FTZ R7, R213, R7 ;  /* 0x00000007d5077221 */ /* 0x000fe20000010000 */
[----:B------:R-:W2:Y:S01]  /*94c0*/  MUFU.EX2 R130, R130 ;  /* 0x0000008200827308 */ /* 0x000ea20000000800 */
[----:B------:R-:W-:Y:S01]  /*94d0*/  FADD.FTZ R6, R117, R6 ;  /* 0x0000000675067221 */ /* 0x000fe20000010000 */
[----:B------:R-:W-:Y:S01]  /*94e0*/  FADD.FTZ R0, R52, R0 ;  /* 0x0000000034007221 */ /* 0x000fe20000010000 */
[----:B------:R-:W-:Y:S01]  /*94f0*/  HMMA.16816.F32 R44, R12, R24, R44 ;  /* 0x000000180c2c723c */ /* 0x000fe2000000182c */
[----:B------:R-:W-:Y:S01]  /*9500*/  FADD.FTZ R3, R116, R3 ;  /* 0x0000000374037221 */ /* 0x000fe20000010000 */
[----:B------:R-:W-:-:S03]  /*9510*/  FADD.FTZ R7, R211, R7 ;  /* 0x00000007d3077221 */ /* 0x000fc60000010000 */
[----:B------:R-:W3:Y:S01]  /*9520*/  MUFU.EX2 R106, R106 ;  /* 0x0000006a006a7308 */ /* 0x000ee20000000800 */
[----:B------:R-:W-:Y:S01]  /*9530*/  FADD.FTZ R6, R75, R6 ;  /* 0x000000064b067221 */ /* 0x000fe20000010000 */
[----:B------:R-:W-:Y:S01]  /*9540*/  FADD.FTZ R0, R72, R0 ;  /* 0x0000000048007221 */ /* 0x000fe20000010000 */
[----:B------:R-:W-:Y:S01]  /*9550*/  FADD.FTZ R3, R62, R3 ;  /* 0x000000033e037221 */ /* 0x000fe20000010000 */
[----:B------:R-:W-:Y:S01]  /*9560*/  FADD.FTZ R7, R124, R7 ;  /* 0x000000077c077221 */ /* 0x000fe20000010000 */
[----:B------:R-:W1:Y:S03]  /*9570*/  LDSM.16.MT88.4 R148, [R221+0xb800] ;  /* 0x00b80000dd94783b */ /* 0x000e660000004200 */
[----:B------:R-:W3:Y:S01]  /*9580*/  MUFU.EX2 R24, R144 ;  /* 0x0000009000187308 */ /* 0x000ee20000000800 */
[----:B------:R-:W-:Y:S01]  /*9590*/  FADD.FTZ R6, R104, R6 ;  /* 0x0000000668067221 */ /* 0x000fe20000010000 */
[----:B------:R-:W-:-:S06]  /*95a0*/  FADD.FTZ R0, R74, R0 ;  /* 0x000000004a007221 */ /* 0x000fcc0000010000 */
[----:B------:R-:W1:Y:S01]  /*95b0*/  MUFU.EX2 R131, R131 ;  /* 0x0000008300837308 */ /* 0x000e620000000800 */
[----:B------:R-:W-:Y:S01]  /*95c0*/  HMMA.16816.F32 R48, R12, R20, R48 ;  /* 0x000000140c30723c */ /* 0x000fe20000001830 */
[----:B------:R-:W1:Y:S01]  /*95d0*/  LDSM.16.MT88.4 R180, [R222+0xb800] ;  /* 0x00b80000deb4783b */ /* 0x000e620000004200 */
[----:B------:R-:W-:-:S05]  /*95e0*/  FADD.FTZ R3, R63, R3 ;  /* 0x000000033f037221 */ /* 0x000fca0000010000 */
[----:B------:R-:W1:Y:S01]  /*95f0*/  MUFU.EX2 R107, R107 ;  /* 0x0000006b006b7308 */ /* 0x000e620000000800 */
[----:B------:R-:W-:Y:S01]  /*9600*/  HMMA.16816.F32 R40, R12, R22, R40 ;  /* 0x000000160c28723c */ /* 0x000fe20000001828 */
[----:B------:R-:W1:Y:S01]  /*9610*/  LDSM.16.MT88.4 R20, [R223+0xb800] ;  /* 0x00b80000df14783b */ /* 0x000e620000004200 */
[----:B------:R-:W-:-:S03]  /*9620*/  FADD.FTZ R7, R125, R7 ;  /* 0x000000077d077221 */ /* 0x000fc60000010000 */
[----:B------:R1:W5:Y:S02]  /*9630*/  LDL.LU R227, [R1+0xe4] ;  /* 0x0000e40001e37983 */ /* 0x0003640000300800 */
[----:B------:R-:W1:Y:S01]  /*9640*/  MUFU.EX2 R11, R145 ;  /* 0x00000091000b7308 */ /* 0x000e620000000800 */
[----:B------:R-:W-:Y:S01]  /*9650*/  FADD.FTZ R6, R105, R6 ;  /* 0x0000000669067221 */ /* 0x000fe20000010000 */
[----:B------:R-:W-:-:S06]  /*9660*/  FADD.FTZ R0, R73, R0 ;  /* 0x0000000049007221 */ /* 0x000fcc0000010000 */
[----:B------:R-:W1:Y:S01]  /*9670*/  MUFU.EX2 R133, R133 ;  /* 0x0000008500857308 */ /* 0x000e620000000800 */
[----:B------:R-:W-:Y:S01]  /*9680*/  FADD.FTZ R3, R61, R3 ;  /* 0x000000033d037221 */ /* 0x000fe20000010000 */
[----:B------:R-:W-:-:S06]  /*9690*/  FADD.FTZ R7, R120, R7 ;  /* 0x0000000778077221 */ /* 0x000fcc0000010000 */
[----:B------:R-:W1:Y:S01]  /*96a0*/  MUFU.EX2 R128, R128 ;  /* 0x0000008000807308 */ /* 0x000e620000000800 */
[----:B----4-:R-:W-:Y:S01]  /*96b0*/  FADD.FTZ R6, R138, R6 ;  /* 0x000000068a067221 */ /* 0x010fe20000010000 */
[----:B--2---:R-:W-:-:S06]  /*96c0*/  FADD.FTZ R0, R130, R0 ;  /* 0x0000000082007221 */ /* 0x004fcc0000010000 */
[----:B------:R-:W2:Y:S01]  /*96d0*/  MUFU.EX2 R10, R146 ;  /* 0x00000092000a7308 */ /* 0x000ea20000000800 */
[----:B---3--:R-:W-:-:S07]  /*96e0*/  FADD.FTZ R3, R106, R3 ;  /* 0x000000036a037221 */ /* 0x008fce0000010000 */
[----:B------:R-:W3:Y:S01]  /*96f0*/  MUFU.EX2 R137, R137 ;  /* 0x0000008900897308 */ /* 0x000ee20000000800 */
[----:B------:R-:W-:-:S07]  /*9700*/  FADD.FTZ R7, R121, R7 ;  /* 0x0000000779077221 */ /* 0x000fce0000010000 */
[----:B------:R-:W4:Y:S01]  /*9710*/  MUFU.EX2 R129, R129 ;  /* 0x0000008100817308 */ /* 0x000f220000000800 */
[----:B------:R-:W-:Y:S01]  /*9720*/  FADD.FTZ R6, R24, R6 ;  /* 0x0000000618067221 */ /* 0x000fe20000010000 */
[----:B------:R4:W5:Y:S01]  /*9730*/  LDL.LU R226, [R1+0xe0] ;  /* 0x0000e00001e27983 */ /* 0x0009620000300800 */
[----:B-1----:R-:W-:Y:S01]  /*9740*/  FADD.FTZ R0, R131, R0 ;  /* 0x0000000083007221 */ /* 0x002fe20000010000 */
[----:B------:R-:W-:Y:S01]  /*9750*/  FADD.FTZ R3, R107, R3 ;  /* 0x000000036b037221 */ /* 0x000fe20000010000 */
[----:B------:R-:W-:Y:S01]  /*9760*/  FADD.FTZ R7, R122, R7 ;  /* 0x000000077a077221 */ /* 0x000fe20000010000 */
[----:B------:R1:W5:Y:S01]  /*9770*/  LDL.LU R225, [R1+0xdc] ;  /* 0x0000dc0001e17983 */ /* 0x0003620000300800 */
[----:B------:R-:W-:Y:S01]  /*9780*/  FADD.FTZ R6, R11, R6 ;  /* 0x000000060b067221 */ /* 0x000fe20000010000 */
[----:B------:R-:W-:Y:S02]  /*9790*/  FADD.FTZ R0, R133, R0 ;  /* 0x0000000085007221 */ /* 0x000fe40000010000 */
[----:B------:R1:W5:Y:S01]  /*97a0*/  LDL.LU R220, [R1+0xd8] ;  /* 0x0000d80001dc7983 */ /* 0x0003620000300800 */
[----:B------:R-:W-:Y:S01]  /*97b0*/  HMMA.16816.F32 R76, R12, R36, R76 ;  /* 0x000000240c4c723c */ /* 0x000fe2000000184c */
[----:B------:R-:W-:-:S02]  /*97c0*/  FADD.FTZ R3, R128, R3 ;  /* 0x0000000380037221 */ /* 0x000fc40000010000 */
[----:B------:R1:W5:Y:S01]  /*97d0*/  LDL.LU R205, [R1+0xd4] ;  /* 0x0000d40001cd7983 */ /* 0x0003620000300800 */
[----:B------:R-:W-:Y:S02]  /*97e0*/  FADD.FTZ R7, R118, R7 ;  /* 0x0000000776077221 */ /* 0x000fe40000010000 */
[----:B------:R-:W-:Y:S01]  /*97f0*/  HMMA.16816.F32 R64, R12, R28, R64 ;  /* 0x0000001c0c40723c */ /* 0x000fe20000001840 */
[----:B------:R1:W5:Y:S01]  /*9800*/  LDL.LU R204, [R1+0xd0] ;  /* 0x0000d00001cc7983 */ /* 0x0003620000300800 */
[----:B--2---:R-:W-:-:S03]  /*9810*/  FADD.FTZ R6, R10, R6 ;  /* 0x000000060a067221 */ /* 0x004fc60000010000 */
[----:B------:R1:W5:Y:S01]  /*9820*/  LDL.LU R139, [R1+0xcc] ;  /* 0x0000cc00018b7983 */ /* 0x0003620000300800 */
[C---:B------:R-:W-:Y:S01]  /*9830*/  HMMA.16816.F32 R68, R12.reuse, R38, R68 ;  /* 0x000000260c44723c */ /* 0x040fe20000001844 */
[----:B---3--:R-:W-:Y:S02]  /*9840*/  FADD.FTZ R0, R137, R0 ;  /* 0x0000000089007221 */ /* 0x008fe40000010000 */
[----:B------:R1:W5:Y:S03]  /*9850*/  LDL.LU R19, [R1+0xc8] ;  /* 0x0000c80001137983 */ /* 0x0003660000300800 */
[----:B------:R-:W-:Y:S01]  /*9860*/  HMMA.16816.F32 R56, R12, R30, R56 ;  /* 0x0000001e0c38723c */ /* 0x000fe20000001838 */
[----:B------:R1:W5:Y:S01]  /*9870*/  LDL.LU R18, [R1+0xc4] ;  /* 0x0000c40001127983 */ /* 0x0003620000300800 */
[----:B----4-:R-:W-:-:S03]  /*9880*/  FADD.FTZ R3, R129, R3 ;  /* 0x0000000381037221 */ /* 0x010fc60000010000 */
[----:B------:R1:W5:Y:S01]  /*9890*/  LDL.LU R17, [R1+0xc0] ;  /* 0x0000c00001117983 */ /* 0x0003620000300800 */
[----:B------:R-:W-:Y:S03]  /*98a0*/  HMMA.16816.F32 R12, R12, R26, R84 ;  /* 0x0000001a0c0c723c */ /* 0x000fe60000001854 */
        /* <DEDUP_REMOVED lines=14> */
[C---:B------:R-:W-:Y:S06]  /*9990*/  HMMA.16816.F32 R140, R188.reuse, R148, R140 ;  /* 0x00000094bc8c723c */ /* 0x040fec000000188c */
[C---:B------:R-:W-:Y:S06]  /*99a0*/  HMMA.16816.F32 R152, R188.reuse, R150, R152 ;  /* 0x00000096bc98723c */ /* 0x040fec0000001898 */
[C---:B------:R-:W-:Y:S06]  /*99b0*/  HMMA.16816.F32 R156, R188.reuse, R164, R156 ;  /* 0x000000a4bc9c723c */ /* 0x040fec000000189c */
[C---:B------:R-:W-:Y:S06]  /*99c0*/  HMMA.16816.F32 R168, R188.reuse, R166, R168 ;  /* 0x000000a6bca8723c */ /* 0x040fec00000018a8 */
[C---:B------:R-:W-:Y:S06]  /*99d0*/  HMMA.16816.F32 R172, R188.reuse, R180, R172 ;  /* 0x000000b4bcac723c */ /* 0x040fec00000018ac */
        /* <DEDUP_REMOVED lines=13> */
[----:B------:R-:W2:Y:S01]  /*9ab0*/  LDL.64 R234, [R1+0x98] ;  /* 0x0000980001ea7983 */ /* 0x000ea20000100a00 */
[----:B------:R-:W-:Y:S01]  /*9ac0*/  ULDC UR4, c[0x0][0x2d0] ;  /* 0x0000b40000047ab9 */ /* 0x000fe20000000800 */
[----:B------:R-:W-:Y:S01]  /*9ad0*/  UIADD3 UR19, UR23, -0x2, URZ ;  /* 0xfffffffe17137890 */ /* 0x000fe2000fffe03f */
[----:B------:R-:W-:Y:S01]  /*9ae0*/  IMAD.U32 R3, RZ, RZ, UR6 ;  /* 0x00000006ff037e24 */ /* 0x000fe2000f8e00ff */
[----:B------:R-:W3:Y:S01]  /*9af0*/  LDL.LU R242, [R1+0xa4] ;  /* 0x0000a40001f27983 */ /* 0x000ee20000300800 */
[----:B------:R-:W-:Y:S01]  /*9b00*/  IMAD.U32 R26, RZ, RZ, UR6 ;  /* 0x00000006ff1a7e24 */ /* 0x000fe2000f8e00ff */
[----:B------:R-:W-:-:S04]  /*9b10*/  DEPBAR.LE SB0, 0x0 ;  /* 0x000080000000791a */ /* 0x000fc80000000000 */
[----:B------:R-:W4:Y:S04]  /*9b20*/  LDL.LU R241, [R1+0xa0] ;  /* 0x0000a00001f17983 */ /* 0x000f280000300800 */
[----:B------:R-:W3:Y:S04]  /*9b30*/  LDL.LU R232, [R1+0xac] ;  /* 0x0000ac0001e87983 */ /* 0x000ee80000300800 */
[----:B------:R-:W3:Y:S01]  /*9b40*/  LDL.LU R239, [R1+0xa8] ;  /* 0x0000a80001ef7983 */ /* 0x000ee20000300800 */
[----:B-----5:R-:W-:Y:S01]  /*9b50*/  ISETP.GE.AND P1, PT, R204, UR4, PT ;  /* 0x00000004cc007c0c */ /* 0x020fe2000bf26270 */
[----:B------:R-:W-:Y:S01]  /*9b60*/  USHF.R.S32.HI UR20, URZ, 0x1f, UR19 ;  /* 0x0000001f3f147899 */ /* 0x000fe20008011413 */
[----:B------:R-:W-:Y:S01]  /*9b70*/  IMAD.U32 R6, RZ, RZ, UR19 ;  /* 0x00000013ff067e24 */ /* 0x000fe2000f8e00ff */
[----:B------:R-:W-:Y:S01]  /*9b80*/  STL [R1+0xe8], R146 ;  /* 0x0000e89201007387 */ /* 0x000fe20000100800 */
[----:B------:R-:W-:-:S03]  /*9b90*/  UIMAD UR4, UR12, UR19, URZ ;  /* 0x000000130c0472a4 */ /* 0x000fc6000f8e023f */
[----:B------:R-:W-:Y:S04]  /*9ba0*/  STL [R1+0xe4], R145 ;  /* 0x0000e49101007387 */ /* 0x000fe80000100800 */
[----:B------:R-:W-:Y:S02]  /*9bb0*/  STL [R1+0xe0], R144 ;  /* 0x0000e09001007387 */ /* 0x000fe40000100800 */
[----:B------:R-:W1:Y:S02]  /*9bc0*/  @!P1 LDC.64 R24, c[0x0][0x220] ;  /* 0x00008800ff189b82 */ /* 0x000e640000000a00 */
[----:B------:R-:W-:Y:S04]  /*9bd0*/  STL [R1+0xdc], R143 ;  /* 0x0000dc8f01007387 */ /* 0x000fe80000100800 */
[----:B------:R-:W-:Y:S02]  /*9be0*/  STL [R1+0xd8], R142 ;  /* 0x0000d88e01007387 */ /* 0x000fe40000100800 */
[----:B------:R-:W1:Y:S02]  /*9bf0*/  @!P1 LDC.64 R32, c[0x0][0x220] ;  /* 0x00008800ff209b82 */ /* 0x000e640000000a00 */
[----:B------:R-:W-:Y:S04]  /*9c00*/  STL [R1+0xd4], R141 ;  /* 0x0000d48d01007387 */ /* 0x000fe80000100800 */
[----:B------:R-:W-:Y:S01]  /*9c10*/  STL [R1+0xd0], R140 ;  /* 0x0000d08c01007387 */ /* 0x000fe20000100800 */
[----:B------:R-:W-:Y:S01]  /*9c20*/  IMAD.U32 R9, RZ, RZ, UR6 ;  /* 0x00000006ff097e24 */ /* 0x000fe2000f8e00ff */
        /* <DEDUP_REMOVED lines=13> */
[----:B------:R-:W3:Y:S04]  /*9d00*/  LDL.LU R237, [R1+0x88] ;  /* 0x0000880001ed7983 */ /* 0x000ee80000300800 */
[----:B------:R-:W3:Y:S04]  /*9d10*/  LDL.LU R240, [R1+0x8c] ;  /* 0x00008c0001f07983 */ /* 0x000ee80000300800 */
[----:B------:R-:W3:Y:S01]  /*9d20*/  LDL.LU R229, [R1+0x90] ;  /* 0x0000900001e57983 */ /* 0x000ee20000300800 */
[----:B------:R-:W-:Y:S01]  /*9d30*/  UIMAD UR4, UR20, UR13, UR4 ;  /* 0x0000000d140472a4 */ /* 0x000fe2000f8e0204 */
[----:B------:R-:W-:Y:S01]  /*9d40*/  IMAD.U32 R21, RZ, RZ, UR6 ;  /* 0x00000006ff157e24 */ /* 0x000fe2000f8e00ff */
[----:B------:R-:W-:Y:S01]  /*9d50*/  BAR.SYNC.DEFER_BLOCKING 0x0 ;  /* 0x0000000000007b1d */ /* 0x000fe20000010000 */
[----:B------:R-:W-:-:S05]  /*9d60*/  IMAD.U32 R14, RZ, RZ, UR6 ;  /* 0x00000006ff0e7e24 */ /* 0x000fca000f8e00ff */
[----:B------:R-:W-:-:S05]  /*9d70*/  VOTEU.ALL UP0, P1 ;  /* 0x00000000003f7886 */ /* 0x000fca0000800000 */
[----:B------:R-:W-:Y:S02]  /*9d80*/  @!UP0 UIMAD UR26, UR7, 0x30, URZ ;  /* 0x00000030071a88a4 */ /* 0x000fe4000f8e023f */
[----:B------:R-:W-:Y:S02]  /*9d90*/  @!UP0 UIMAD UR21, UR7, 0x50, URZ ;  /* 0x00000050071588a4 */ /* 0x000fe4000f8e023f */
[----:B------:R-:W-:Y:S01]  /*9da0*/  @!UP0 UIMAD UR20, UR7, 0x60, URZ ;  /* 0x00000060071488a4 */ /* 0x000fe2000f8e023f */
[----:B------:R-:W-:Y:S01]  /*9db0*/  @P1 STS.128 [R231+0x8000], RZ ;  /* 0x008000ffe7001388 */ /* 0x000fe20000000c00 */
[----:B--2---:R-:W-:-:S04]  /*9dc0*/  IMAD.WIDE.U32 R6, R6, UR13, R234 ;  /* 0x0000000d06067c25 */ /* 0x004fc8000f8e00ea */
[----:B------:R-:W-:Y:S01]  /*9dd0*/  VIADD R7, R7, UR4 ;  /* 0x0000000407077c36 */ /* 0x000fe20008000000 */
[-C--:B------:R-:W-:Y:S02]  /*9de0*/  @!P1 LEA R3, P2, R3, R6.reuse, 0x5 ;  /* 0x0000000603039211 */ /* 0x080fe400078428ff */
[----:B------:R-:W-:Y:S01]  /*9df0*/  @!P1 LEA R26, P0, R26, R6, 0x6 ;  /* 0x000000061a1a9211 */ /* 0x000fe200078030ff */
[----:B------:R-:W-:Y:S01]  /*9e00*/  @!P1 IMAD.MOV.U32 R11, RZ, RZ, R7 ;  /* 0x000000ffff0b9224 */ /* 0x000fe200078e0007 */
[-C--:B------:R-:W-:Y:S01]  /*9e10*/  @!P1 LEA.HI.X R27, R9, R7.reuse, R8, 0x5, P2 ;  /* 0x00000007091b9211 */ /* 0x080fe200010f2c08 */
[----:B------:R-:W-:Y:S01]  /*9e20*/  IMAD.U32 R8, RZ, RZ, UR6 ;  /* 0x00000006ff087e24 */ /* 0x000fe2000f8e00ff */
[----:B------:R-:W-:Y:S01]  /*9e30*/  @!P1 LEA.HI.X R38, R10, R7, R0, 0x6, P0 ;  /* 0x000000070a269211 */ /* 0x000fe200000f3400 */
[----:B------:R-:W-:Y:S02]  /*9e40*/  @!P1 IMAD.MOV.U32 R10, RZ, RZ, R6 ;  /* 0x000000ffff0a9224 */ /* 0x000fe400078e0006 */
[----:B------:R-:W-:-:S02]  /*9e50*/  IMAD.U32 R0, RZ, RZ, UR6 ;  /* 0x00000006ff007e24 */ /* 0x000fc4000f8e00ff */
[----:B------:R-:W-:Y:S02]  /*9e60*/  @!P1 IMAD.MOV.U32 R12, RZ, RZ, R6 ;  /* 0x000000ffff0c9224 */ /* 0x000fe400078e0006 */
[----:B------:R-:W-:Y:S02]  /*9e70*/  @!P1 IMAD.MOV.U32 R13, RZ, RZ, R7 ;  /* 0x000000ffff0d9224 */ /* 0x000fe400078e0007 */
[----:B------:R-:W-:Y:S01]  /*9e80*/  @!P1 IMAD.WIDE.U32 R10, R8, 0x60, R10 ;  /* 0x00000060080a9825 */ /* 0x000fe200078e000a */
[----:B-1----:R-:W-:-:S03]  /*9e90*/  @!P1 LEA R20, P2, R6, R24, 0x1 ;  /* 0x0000001806149211 */ /* 0x002fc600078408ff */
[----:B------:R-:W-:Y:S02]  /*9ea0*/  @!P1 IMAD.MOV.U32 R8, RZ, RZ, R6 ;  /* 0x000000ffff089224 */ /* 0x000fe400078e0006 */
[----:B------:R-:W-:Y:S02]  /*9eb0*/  @!P1 IMAD.MOV.U32 R9, RZ, RZ, R7 ;  /* 0x000000ffff099224 */ /* 0x000fe400078e0007 */
[----:B------:R-:W-:Y:S01]  /*9ec0*/  @!P1 IMAD.WIDE.U32 R12, R0, 0x50, R12 ;  /* 0x00000050000c9825 */ /* 0x000fe200078e000c */
[----:B------:R-:W-:-:S03]  /*9ed0*/  @!P1 IADD3 R0, P0, R6, UR15, RZ ;  /* 0x0000000f06009c10 */ /* 0x000fc6000ff1e0ff */
[----:B------:R-:W-:Y:S01]  /*9ee0*/  @!P1 IMAD.WIDE.U32 R8, R21, 0x70, R8 ;  /* 0x0000007015089825 */ /* 0x000fe200078e0008 */
[--C-:B------:R-:W-:Y:S02]  /*9ef0*/  @!P1 LEA.HI.X R21, R6, R25, R7.reuse, 0x1, P2 ;  /* 0x0000001906159211 */ /* 0x100fe400010f0c07 */
[----:B------:R-:W-:Y:S01]  /*9f00*/  @!P1 IADD3.X R23, R7, UR14, RZ, P0, !PT ;  /* 0x0000000e07179c10 */ /* 0x000fe200087fe4ff */
[----:B------:R-:W1:Y:S01]  /*9f10*/  @!P1 LDC.64 R24, c[0x0][0x220] ;  /* 0x00008800ff189b82 */ /* 0x000e620000000a00 */
[----:B------:R-:W-:Y:S01]  /*9f20*/  @!P1 LEA R22, P0, R0, R32, 0x1 ;  /* 0x0000002000169211 */ /* 0x000fe200078008ff */
[----:B------:R-:W-:Y:S01]  /*9f30*/  @!P1 IMAD.WIDE.U32 R14, R14, 0x30, R6 ;  /* 0x000000300e0e9825 */ /* 0x000fe200078e0006 */
[----:B------:R-:W-:Y:S01]  /*9f40*/  @!PT LDS RZ, [RZ] ;  /* 0x00000000fffff984 */ /* 0x000fe20000000800 */
[----:B------:R-:W-:Y:S01]  /*9f50*/  @!PT LDS RZ, [RZ] ;  /* 0x00000000fffff984 */ /* 0x000fe20000000800 */
[----:B------:R-:W-:Y:S01]  /*9f60*/  @!PT LDS RZ, [RZ] ;  /* 0x00000000fffff984 */ /* 0x000fe20000000800 */
[----:B------:R2:W-:Y:S02]  /*9f70*/  @!P1 LDGSTS.E.BYPASS.LTC128B.128 [R231+0x8000], desc[UR24][R20.64] ;  /* 0x0800000014e79fae */ /* 0x0005e4000b901d58 */
[----:B------:R-:W-:-:S03]  /*9f80*/  @!P1 LEA.HI.X R23, R0, R33, R23, 0x1, P0 ;  /* 0x0000002100179211 */ /* 0x000fc600000f0c17 */
[----:B------:R-:W2:Y:S01]  /*9f90*/  @!P1 LDC.64 R32, c[0x0][0x220] ;  /* 0x00008800ff209b82 */ /* 0x000ea20000000a00 */
[----:B------:R-:W-:Y:S01]  /*9fa0*/  @!P1 LEA R6, P0, R3, R30, 0x1 ;  /* 0x0000001e03069211 */ /* 0x000fe200078008ff */
[----:B------:R-:W-:Y:S01]  /*9fb0*/  @!P1 VIADD R0, R15, UR26 ;  /* 0x0000001a0f009c36 */ /* 0x000fe20008000000 */
[----:B------:R-:W-:Y:S01]  /*9fc0*/  @P1 STS.128 [R231+0x8800], RZ ;  /* 0x008800ffe7001388 */ /* 0x000fe20000000c00 */
[----:B------:R-:W-:Y:S01]  /*9fd0*/  @!UP0 UIMAD UR4, UR7, 0x70, URZ ;  /* 0x00000070070488a4 */ /* 0x000fe2000f8e023f */
[----:B------:R-:W-:Y:S02]  /*9fe0*/  @!P1 LEA.HI.X R7, R3, R31, R27, 0x1, P0 ;  /* 0x0000001f03079211 */ /* 0x000fe400000f0c1b */
[----:B------:R-:W-:Y:S01]  /*9ff0*/  @!PT LDS RZ, [RZ] ;  /* 0x00000000fffff984 */ /* 0x000fe20000000800 */
[----:B------:R-:W-:Y:S01]  /*a000*/  @!PT LDS RZ, [RZ] ;  /* 0x00000000fffff984 */ /* 0x000fe20000000800 */
[----:B------:R-:W-:Y:S01]  /*a010*/  @!PT LDS RZ, [RZ] ;  /* 0x00000000fffff984 */ /* 0x000fe20000000800 */
[----:B------:R4:W-:Y:S01]  /*a020*/  @!P1 LDGSTS.E.BYPASS.LTC128B.128 [R231+0x8800], desc[UR24][R22.64] ;  /* 0x0880000016e79fae */ /* 0x0009e2000b901d58 */
[----:B------:R-:W-:Y:S01]  /*a030*/  @!P1 VIADD R3, R11, UR20 ;  /* 0x000000140b039c36 */ /* 0x000fe20008000000 */
[C---:B-1----:R-:W-:Y:S02]  /*a040*/  @!P1 LEA R24, P2, R14.reuse, R24, 0x1 ;  /* 0x000000180e189211 */ /* 0x042fe400078408ff */
[----:B------:R-:W-:Y:S02]  /*a050*/  @P1 STS.128 [R231+0x9000], RZ ;  /* 0x009000ffe7001388 */ /* 0x000fe40000000c00 */
[----:B------:R-:W-:Y:S01]  /*a060*/  @!P1 LEA.HI.X R25, R14, R25, R0, 0x1, P2 ;  /* 0x000000190e199211 */ /* 0x000fe200010f0c00 */
[----:B------:R-:W-:Y:S01]  /*a070*/  @!P1 VIADD R0, R13, UR21 ;  /* 0x000000150d009c36 */ /* 0x000fe20008000000 */
[----:B------:R-:W-:Y:S01]  /*a080*/  @!PT LDS RZ, [RZ] ;  /* 0x00000000fffff984 */ /* 0x000fe20000000800 */
[----:B------:R-:W-:Y:S01]  /*a090*/  @!PT LDS RZ, [RZ] ;  /* 0x00000000fffff984 */ /* 0x000fe20000000800 */
[----:B------:R-:W-:Y:S01]  /*a0a0*/  @!PT LDS RZ, [RZ] ;  /* 0x00000000fffff984 */ /* 0x000fe20000000800 */
[----:B------:R1:W-:Y:S01]  /*a0b0*/  @!P1 LDGSTS.E.BYPASS.LTC128B.128 [R231+0x9000], desc[UR24][R6.64] ;  /* 0x0900000006e79fae */ /* 0x0003e2000b901d58 */
[----:B--2---:R-:W-:-:S02]  /*a0c0*/  @!P1 LEA R20, P3, R12, R32, 0x1 ;  /* 0x000000200c149211 */ /* 0x004fc400078608ff */
[----:B------:R-:W-:Y:S01]  /*a0d0*/  @!P1 LEA R14, P2, R10, R34, 0x1 ;  /* 0x000000220a0e9211 */ /* 0x000fe200078408ff */
[----:B------:R-:W-:Y:S01]  /*a0e0*/  @P1 STS.128 [R231+0x9800], RZ ;  /* 0x009800ffe7001388 */ /* 0x000fe20000000c00 */
[----:B------:R-:W-:Y:S02]  /*a0f0*/  @!P1 LEA.HI.X R21, R12, R33, R0, 0x1, P3 ;  /* 0x000000210c159211 */ /* 0x000fe400018f0c00 */
[C---:B----4-:R-:W-:Y:S01]  /*a100*/  @!P1 LEA R22, P0, R26.reuse, R28, 0x1 ;  /* 0x0000001c1a169211 */ /* 0x050fe200078008ff */
[----:B------:R-:W-:Y:S01]  /*a110*/  @!PT LDS RZ, [RZ] ;  /* 0x00000000fffff984 */ /* 0x000fe20000000800 */
[----:B------:R-:W-:Y:S01]  /*a120*/  @!PT LDS RZ, [RZ] ;  /* 0x00000000fffff984 */ /* 0x000fe20000000800 */
[----:B------:R-:W-:Y:S01]  /*a130*/  @!PT LDS RZ, [RZ] ;  /* 0x00000000fffff984 */ /* 0x000fe20000000800 */
[----:B------:R2:W-:Y:S03]  /*a140*/  @!P1 LDGSTS.E.BYPASS.LTC128B.128 [R231+0x9800], desc[UR24][R24.64] ;  /* 0x0980000018e79fae */ /* 0x0005e6000b901d58 */
[----:B------:R-:W-:Y:S01]  /*a150*/  @!P1 LEA.HI.X R23, R26, R29, R38, 0x1, P0 ;  /* 0x0000001d1a179211 */ /* 0x000fe200000f0c26 */
[----:B------:R-:W-:Y:S01]  /*a160*/  @P1 STS.128 [R231+0xa000], RZ ;  /* 0x00a000ffe7001388 */ /* 0x000fe20000000c00 */
[----:B------:R-:W-:-:S03]  /*a170*/  @!P1 LEA.HI.X R15, R10, R35, R3, 0x1, P2 ;  /* 0x000000230a0f9211 */ /* 0x000fc600010f0c03 */
[----:B------:R-:W-:Y:S01]  /*a180*/  @!PT LDS RZ, [RZ] ;  /* 0x00000000fffff984 */ /* 0x000fe20000000800 */
[----:B------:R-:W-:Y:S01]  /*a190*/  @!PT LDS RZ, [RZ] ;  /* 0x00000000fffff984 */ /* 0x000fe20000000800 */
[----:B------:R-:W-:Y:S01]  /*a1a0*/  @!PT LDS RZ, [RZ] ;  /* 0x00000000fffff984 */ /* 0x000fe20000000800 */
[----:B------:R-:W-:Y:S01]  /*a1b0*/  @!P1 LDGSTS.E.BYPASS.LTC128B.128 [R231+0xa000], desc[UR24][R22.64] ;  /* 0x0a00000016e79fae */ /* 0x000fe2000b901d58 */
[----:B-1----:R-:W-:Y:S01]  /*a1c0*/  @!P1 VIADD R7, R9, UR4 ;  /* 0x0000000409079c36 */ /* 0x002fe20008000000 */
[C---:B------:R-:W-:Y:S02]  /*a1d0*/  @!P1 LEA R6, P0, R8.reuse, R36, 0x1 ;  /* 0x0000002408069211 */ /* 0x040fe400078008ff */
[----:B------:R-:W-:Y:S02]  /*a1e0*/  @P1 STS.128 [R231+0xa800], RZ ;  /* 0x00a800ffe7001388 */ /* 0x000fe40000000c00 */
[----:B------:R-:W-:Y:S02]  /*a1f0*/  @!P1 LEA.HI.X R7, R8, R37, R7, 0x1, P0 ;  /* 0x0000002508079211 */ /* 0x000fe400000f0c07 */
[----:B------:R-:W-:Y:S01]  /*a200*/  @!PT LDS RZ, [RZ] ;  /* 0x00000000fffff984 */ /* 0x000fe20000000800 */
[----:B------:R-:W-:Y:S01]  /*a210*/  @!PT LDS RZ, [RZ] ;  /* 0x00000000fffff984 */ /* 0x000fe20000000800 */
[----:B------:R-:W-:Y:S01]  /*a220*/  @!PT LDS RZ, [RZ] ;  /* 0x00000000fffff984 */ /* 0x000fe20000000800 */
[----:B------:R-:W-:Y:S04]  /*a230*/  @!P1 LDGSTS.E.BYPASS.LTC128B.128 [R231+0xa800], desc[UR24][R20.64] ;  /* 0x0a80000014e79fae */ /* 0x000fe8000b901d58 */
[----:B------:R-:W-:Y:S04]  /*a240*/  @P1 STS.128 [R231+0xb000], RZ ;  /* 0x00b000ffe7001388 */ /* 0x000fe80000000c00 */
        /* <DEDUP_REMOVED lines=8> */
[----:B------:R4:W-:Y:S04]  /*a2d0*/  @!P1 LDGSTS.E.BYPASS.LTC128B.128 [R231+0xb800], desc[UR24][R6.64] ;  /* 0x0b80000006e79fae */ /* 0x0009e8000b901d58 */
[----:B------:R-:W-:Y:S04]  /*a2e0*/  LDSM.16.M88.4 R36, [R220+0x4800] ;  /* 0x00480000dc24783b */ /* 0x000fe80000000200 */
[----:B--2---:R-:W2:Y:S04]  /*a2f0*/  LDSM.16.M88.4 R24, [R227+0x2000] ;  /* 0x00200000e318783b */ /* 0x004ea80000000200 */
[----:B------:R-:W3:Y:S04]  /*a300*/  LDSM.16.M88.4 R28, [R227] ;  /* 0x00000000e31c783b */ /* 0x000ee80000000200 */
[----:B------:R-:W-:Y:S04]  /*a310*/  LDSM.16.M88.4 R8, [R226+0x4800] ;  /* 0x00480000e208783b */ /* 0x000fe80000000200 */
[----:B-1----:R-:W-:Y:S04]  /*a320*/  LDSM.16.M88.4 R12, [R252+0x2000] ;  /* 0x00200000fc0c783b */ /* 0x002fe80000000200 */
[----:B------:R-:W1:Y:S04]  /*a330*/  LDSM.16.M88.4 R32, [R220+0x5000] ;  /* 0x00500000dc20783b */ /* 0x000e680000000200 */
[----:B------:R-:W4:Y:S04]  /*a340*/  LDSM.16.M88.4 R20, [R252] ;  /* 0x00000000fc14783b */ /* 0x000f280000000200 */
[----:B------:R-:W-:Y:S04]  /*a350*/  LDSM.16.M88.4 R40, [R220+0x5800] ;  /* 0x00580000dc28783b */ /* 0x000fe80000000200 */
[----:B------:R-:W-:Y:S01]  /*a360*/  LDSM.16.M88.4 R60, [R226+0x5000] ;  /* 0x00500000e23c783b */ /* 0x000fe20000000200 */
[----:B------:R-:W-:-:S03]  /*a370*/  IMAD.MOV.U32 R235, RZ, RZ, R241 ;  /* 0x000000ffffeb7224 */ /* 0x000fc600078e00f1 */
[----:B------:R-:W-:Y:S04]  /*a380*/  LDSM.16.M88.4 R56, [R220+0x6000] ;  /* 0x00600000dc38783b */ /* 0x000fe80000000200 */
[----:B------:R-:W-:Y:S01]  /*a390*/  LDSM.16.M88.4 R68, [R226+0x6000] ;  /* 0x00600000e244783b */ /* 0x000fe20000000200 */
[-C--:B--2---:R-:W-:Y:S03]  /*a3a0*/  HMMA.16816.F32 R48, R24, R36.reuse, RZ ;  /* 0x000000241830723c */ /* 0x084fe600000018ff */
[----:B------:R-:W0:Y:S03]  /*a3b0*/  LDGDEPBAR ;  /* 0x00000000000079af */ /* 0x000e260000000000 */
[----:B---3--:R-:W-:Y:S06]  /*a3c0*/  HMMA.16816.F32 R52, R28, R36, RZ ;  /* 0x000000241c34723c */ /* 0x008fec00000018ff */
[----:B------:R-:W-:Y:S06]  /*a3d0*/  HMMA.16816.F32 R44, R24, R38, RZ ;  /* 0x00000026182c723c */ /* 0x000fec00000018ff */
[----:B-1----:R-:W-:Y:S06]  /*a3e0*/  HMMA.16816.F32 R72, R28, R32, RZ ;  /* 0x000000201c48723c */ /* 0x002fec00000018ff */
[----:B------:R-:W-:Y:S01]  /*a3f0*/  HMMA.16816.F32 R208, R12, R8, R48 ;  /* 0x000000080cd0723c */ /* 0x000fe20000001830 */
[----:B------:R-:W-:Y:S05]  /*a400*/  LDSM.16.M88.4 R48, [R237] ;  /* 0x00000000ed30783b */ /* 0x000fea0000000200 */
[C---:B------:R-:W-:Y:S06]  /*a410*/  HMMA.16816.F32 R80, R24.reuse, R32, RZ ;  /* 0x000000201850723c */ /* 0x040fec00000018ff */
[-C--:B------:R-:W-:Y:S06]  /*a420*/  HMMA.16816.F32 R76, R24, R34.reuse, RZ ;  /* 0x00000022184c723c */ /* 0x080fec00000018ff */
[C---:B------:R-:W-:Y:S01]  /*a430*/  HMMA.16816.F32 R64, R28.reuse, R34, RZ ;  /* 0x000000221c40723c */ /* 0x040fe200000018ff */
[----:B------:R-:W1:Y:S05]  /*a440*/  LDSM.16.M88.4 R32, [R2] ;  /* 0x000000000220783b */ /* 0x000e6a0000000200 */
[----:B------:R-:W-:Y:S06]  /*a450*/  HMMA.16816.F32 R36, R28, R38, RZ ;  /* 0x000000261c24723c */ /* 0x000fec00000018ff */
[----:B----4-:R-:W-:Y:S01]  /*a460*/  HMMA.16816.F32 R212, R20, R8, R52 ;  /* 0x0000000814d4723c */ /* 0x010fe20000001834 */
[----:B------:R-:W-:Y:S05]  /*a470*/  LDSM.16.M88.4 R52, [R226+0x5800] ;  /* 0x00580000e234783b */ /* 0x000fea0000000200 */
[-C--:B------:R-:W-:Y:S01]  /*a480*/  HMMA.16816.F32 R128, R12, R10.reuse, R44 ;  /* 0x0000000a0c80723c */ /* 0x080fe2000000182c */
[----:B------:R-:W-:Y:S11]  /*a490*/  LDSM.16.M88.4 R44, [R240] ;  /* 0x00000000f02c783b */ /* 0x000ff60000000200 */
[----:B------:R-:W-:Y:S01]  /*a4a0*/  HMMA.16816.F32 R124, R20, R10, R36 ;  /* 0x0000000a147c723c */ /* 0x000fe20000001824 */
[----:B------:R-:W2:Y:S04]  /*a4b0*/  LDSM.16.M88.4 R8, [R2+0x2000] ;  /* 0x002000000208783b */ /* 0x000ea80000000200 */
[----:B------:R3:W4:Y:S01]  /*a4c0*/  LDSM.16.M88.4 R36, [R229] ;  /* 0x00000000e524783b */ /* 0x0007220000000200 */
[----:B-1----:R-:W-:-:S15]  /*a4d0*/  HMMA.16816.F32 R4, R32, R48, R212 ;  /* 0x000000302004723c */ /* 0x002fde00000018d4 */
[----:B------:R-:W-:-:S09]  /*a4e0*/  NOP ;  /* 0x0000000000007918 */ /* 0x000fd20000000000 */
[----:B------:R-:W-:Y:S02]  /*a4f0*/  IMAD.MOV.U32 R206, RZ, RZ, R4 ;  /* 0x000000ffffce7224 */ /* 0x000fe400078e0004 */
[----:B------:R-:W-:Y:S02]  /*a500*/  IMAD.MOV.U32 R138, RZ, RZ, R5 ;  /* 0x000000ffff8a7224 */ /* 0x000fe400078e0005 */
[----:B------:R-:W-:Y:S02]  /*a510*/  IMAD.MOV.U32 R137, RZ, RZ, R6 ;  /* 0x000000ffff897224 */ /* 0x000fe400078e0006 */
[----:B------:R-:W-:Y:S02]  /*a520*/  IMAD.MOV.U32 R133, RZ, RZ, R7 ;  /* 0x000000ffff857224 */ /* 0x000fe400078e0007 */
[----:B--2---:R-:W-:Y:S06]  /*a530*/  HMMA.16816.F32 R4, R8, R48, R208 ;  /* 0x000000300804723c */ /* 0x004fec00000018d0 */
[----:B------:R-:W-:-:S15]  /*a540*/  HMMA.16816.F32 R92, R24, R40, RZ ;  /* 0x00000028185c723c */ /* 0x000fde00000018ff */
[----:B------:R-:W-:-:S03]  /*a550*/  NOP ;  /* 0x0000000000007918 */ /* 0x000fc60000000000 */
[----:B------:R-:W-:Y:S02]  /*a560*/  IMAD.MOV.U32 R233, RZ, RZ, R6 ;  /* 0x000000ffffe97224 */ /* 0x000fe400078e0006 */
[----:B------:R-:W-:Y:S02]  /*a570*/  IMAD.MOV.U32 R218, RZ, RZ, R7 ;  /* 0x000000ffffda7224 */ /* 0x000fe400078e0007 */
[----:B------:R-:W-:Y:S02]  /*a580*/  IMAD.MOV.U32 R217, RZ, RZ, R4 ;  /* 0x000000ffffd97224 */ /* 0x000fe400078e0004 */
[----:B------:R-:W-:Y:S02]  /*a590*/  IMAD.MOV.U32 R216, RZ, RZ, R5 ;  /* 0x000000ffffd87224 */ /* 0x000fe400078e0005 */
[----:B------:R-:W-:Y:S06]  /*a5a0*/  HMMA.16816.F32 R4, R8, R50, R128 ;  /* 0x000000320804723c */ /* 0x000fec0000001880 */
[-C--:B------:R-:W-:Y:S06]  /*a5b0*/  HMMA.16816.F32 R108, R20, R60.reuse, R72 ;  /* 0x0000003c146c723c */ /* 0x080fec0000001848 */
[C---:B------:R-:W-:Y:S06]  /*a5c0*/  HMMA.16816.F32 R100, R12.reuse, R60, R80 ;  /* 0x0000003c0c64723c */ /* 0x040fec0000001850 */
[----:B------:R-:W-:Y:S06]  /*a5d0*/  HMMA.16816.F32 R96, R12, R62, R76 ;  /* 0x0000003e0c60723c */ /* 0x000fec000000184c */
[----:B------:R-:W-:-:S02]  /*a5e0*/  IMAD.MOV.U32 R252, RZ, RZ, R5 ;  /* 0x000000fffffc7224 */ /* 0x000fc400078e0005 */
[----:B------:R-:W-:Y:S02]  /*a5f0*/  IMAD.MOV.U32 R230, RZ, RZ, R6 ;  /* 0x000000ffffe67224 */ /* 0x000fe400078e0006 */
[----:B---3--:R-:W-:Y:S02]  /*a600*/  IMAD.MOV.U32 R229, RZ, RZ, R7 ;  /* 0x000000ffffe57224 */ /* 0x008fe400078e0007 */
[----:B------:R-:W-:Y:S01]  /*a610*/  IMAD.MOV.U32 R211, RZ, RZ, R4 ;  /* 0x000000ffffd37224 */ /* 0x000fe200078e0004 */
[----:B------:R-:W-:Y:S06]  /*a620*/  HMMA.16816.F32 R84, R20, R62, R64 ;  /* 0x0000003e1454723c */ /* 0x000fec0000001840 */
[----:B------:R-:W-:Y:S06]  /*a630*/  HMMA.16816.F32 R88, R28, R40, RZ ;  /* 0x000000281c58723c */ /* 0x000fec00000018ff */
[-C--:B------:R-:W-:Y:S06]  /*a640*/  HMMA.16816.F32 R104, R24, R42.reuse, RZ ;  /* 0x0000002a1868723c */ /* 0x080fec00000018ff */
[----:B------:R-:W-:Y:S01]  /*a650*/  HMMA.16816.F32 R112, R28, R42, RZ ;  /* 0x0000002a1c70723c */ /* 0x000fe200000018ff */
[----:B------:R-:W-:Y:S01]  /*a660*/  IMAD.MOV.U32 R237, RZ, RZ, R242 ;  /* 0x000000ffffed7224 */ /* 0x000fe200078e00f2 */
[----:B------:R-:W1:Y:S04]  /*a670*/  LDSM.16.M88.4 R40, [R220+0x6800] ;  /* 0x00680000dc28783b */ /* 0x000e680000000200 */
[----:B------:R-:W-:Y:S01]  /*a680*/  HMMA.16816.F32 R4, R32, R50, R124 ;  /* 0x000000322004723c */ /* 0x000fe2000000187c */
[----:B------:R-:W2:Y:S04]  /*a690*/  LDSM.16.M88.4 R64, [R220+0x7000] ;  /* 0x00700000dc40783b */ /* 0x000ea80000000200 */
[----:B------:R-:W3:Y:S01]  /*a6a0*/  LDSM.16.M88.4 R60, [R220+0x7800] ;  /* 0x00780000dc3c783b */ /* 0x000ee20000000200 */
[----:B------:R-:W-:Y:S06]  /*a6b0*/  HMMA.16816.F32 R76, R12, R52, R92 ;  /* 0x000000340c4c723c */ /* 0x000fec000000185c */
[C---:B------:R-:W-:Y:S06]  /*a6c0*/  HMMA.16816.F32 R244, R8.reuse, R44, R100 ;  /* 0x0000002c08f4723c */ /* 0x040fec0000001864 */
[-C--:B------:R-:W-:Y:S06]  /*a6d0*/  HMMA.16816.F32 R248, R8, R46.reuse, R96 ;  /* 0x0000002e08f8723c */ /* 0x080fec0000001860 */
[----:B------:R-:W-:Y:S01]  /*a6e0*/  IMAD.MOV.U32 R210, RZ, RZ, R5 ;  /* 0x000000ffffd27224 */ /* 0x000fe200078e0005 */
[----:B------:R-:W-:Y:S01]  /*a6f0*/  HMMA.16816.F32 R240, R32, R46, R84 ;  /* 0x0000002e20f0723c */ /* 0x000fe20000001854 */
[----:B------:R-:W-:-:S02]  /*a700*/  IMAD.MOV.U32 R209, RZ, RZ, R6 ;  /* 0x000000ffffd17224 */ /* 0x000fc400078e0006 */
[----:B------:R-:W-:Y:S02]  /*a710*/  IMAD.MOV.U32 R208, RZ, RZ, R7 ;  /* 0x000000ffffd07224 */ /* 0x000fe400078e0007 */
[----:B------:R-:W-:Y:S02]  /*a720*/  IMAD.MOV.U32 R207, RZ, RZ, R4 ;  /* 0x000000ffffcf7224 */ /* 0x000fe400078e0004 */
[----:B------:R-:W-:Y:S06]  /*a730*/  HMMA.16816.F32 R4, R32, R44, R108 ;  /* 0x0000002c2004723c */ /* 0x000fec000000186c */
[----:B----4-:R-:W-:Y:S06]  /*a740*/  HMMA.16816.F32 R44, R8, R36, R76 ;  /* 0x00000024082c723c */ /* 0x010fec000000184c */
[----:B------:R-:W-:Y:S06]  /*a750*/  HMMA.16816.F32 R80, R20, R52, R88 ;  /* 0x000000341450723c */ /* 0x000fec0000001858 */
[-C--:B------:R-:W-:Y:S06]  /*a760*/  HMMA.16816.F32 R72, R12, R54.reuse, R104 ;  /* 0x000000360c48723c */ /* 0x080fec0000001868 */
[----:B------:R-:W-:Y:S06]  /*a770*/  HMMA.16816.F32 R52, R20, R54, R112 ;  /* 0x000000361434723c */ /* 0x000fec0000001870 */
[----:B------:R-:W-:-:S02]  /*a780*/  IMAD.MOV.U32 R236, RZ, RZ, R45 ;  /* 0x000000ffffec7224 */ /* 0x000fc400078e002d */
[----:B------:R-:W-:Y:S02]  /*a790*/  IMAD.MOV.U32 R234, RZ, RZ, R44 ;  /* 0x000000ffffea7224 */ /* 0x000fe400078e002c */
[----:B------:R-:W-:Y:S02]  /*a7a0*/  IMAD.MOV.U32 R144, RZ, RZ, R46 ;  /* 0x000000ffff907224 */ /* 0x000fe400078e002e */
[----:B------:R-:W-:Y:S01]  /*a7b0*/  IMAD.MOV.U32 R143, RZ, RZ, R47 ;  /* 0x000000ffff8f7224 */ /* 0x000fe200078e002f */
[----:B------:R-:W-:Y:S06]  /*a7c0*/  HMMA.16816.F32 R48, R32, R36, R80 ;  /* 0x000000242030723c */ /* 0x000fec0000001850 */
[-C--:B------:R-:W-:Y:S06]  /*a7d0*/  HMMA.16816.F32 R44, R8, R38.reuse, R72 ;  /* 0x00000026082c723c */ /* 0x080fec0000001848 */
[----:B------:R-:W-:Y:S01]  /*a7e0*/  HMMA.16816.F32 R36, R32, R38, R52 ;  /* 0x000000262024723c */ /* 0x000fe20000001834 */
[----:B------:R-:W-:Y:S01]  /*a7f0*/  IMAD.MOV.U32 R213, RZ, RZ, R4 ;  /* 0x000000ffffd57224 */ /* 0x000fe200078e0004 */
[----:B------:R-:W-:Y:S04]  /*a800*/  LDSM.16.M88.4 R52, [R226+0x7800] ;  /* 0x00780000e234783b */ /* 0x000fe80000000200 */
[----:B------:R-:W-:Y:S01]  /*a810*/  HMMA.16816.F32 R120, R28, R56, RZ ;  /* 0x000000381c78723c */ /* 0x000fe200000018ff */
[----:B------:R-:W-:-:S05]  /*a820*/  IMAD.MOV.U32 R212, RZ, RZ, R5 ;  /* 0x000000ffffd47224 */ /* 0x000fca00078e0005 */
[----:B------:R-:W-:Y:S01]  /*a830*/  HMMA.16816.F32 R104, R28, R58, RZ ;  /* 0x0000003a1c68723c */ /* 0x000fe200000018ff */
[----:B------:R-:W-:Y:S02]  /*a840*/  IMAD.MOV.U32 R215, RZ, RZ, R6 ;  /* 0x000000ffffd77224 */ /* 0x000fe400078e0006 */
[----:B------:R-:W-:-:S03]  /*a850*/  IMAD.MOV.U32 R214, RZ, RZ, R7 ;  /* 0x000000ffffd67224 */ /* 0x000fc600078e0007 */
[----:B-1----:R-:W-:Y:S01]  /*a860*/  HMMA.16816.F32 R100, R28, R40, RZ ;  /* 0x000000281c64723c */ /* 0x002fe200000018ff */
[----:B------:R-:W-:Y:S02]  /*a870*/  IMAD.MOV.U32 R5, RZ, RZ, R48 ;  /* 0x000000ffff057224 */ /* 0x000fe400078e0030 */
[----:B------:R-:W-:-:S03]  /*a880*/  IMAD.MOV.U32 R4, RZ, RZ, R49 ;  /* 0x000000ffff047224 */ /* 0x000fc600078e0031 */
[----:B------:R-:W-:Y:S01]  /*a890*/  HMMA.16816.F32 R96, R24, R40, RZ ;  /* 0x000000281860723c */ /* 0x000fe200000018ff */
[----:B------:R-:W-:Y:S02]  /*a8a0*/  IMAD.MOV.U32 R3, RZ, RZ, R50 ;  /* 0x000000ffff037224 */ /* 0x000fe400078e0032 */
[----:B------:R-:W-:-:S03]  /*a8b0*/  IMAD.MOV.U32 R2, RZ, RZ, R51 ;  /* 0x000000ffff027224 */ /* 0x000fc600078e0033 */
[-C--:B------:R-:W-:Y:S01]  /*a8c0*/  HMMA.16816.F32 R92, R24, R42.reuse, RZ ;  /* 0x0000002a185c723c */ /* 0x080fe200000018ff */
[----:B------:R-:W-:Y:S01]  /*a8d0*/  IMAD.MOV.U32 R146, RZ, RZ, R44 ;  /* 0x000000ffff927224 */ /* 0x000fe200078e002c */
[----:B------:R-:W-:Y:S04]  /*a8e0*/  LDSM.16.M88.4 R48, [R226+0x6800] ;  /* 0x00680000e230783b */ /* 0x000fe80000000200 */
[----:B------:R-:W-:Y:S01]  /*a8f0*/  HMMA.16816.F32 R88, R28, R42, RZ ;  /* 0x0000002a1c58723c */ /* 0x000fe200000018ff */
[----:B------:R-:W1:Y:S01]  /*a900*/  LDSM.16.M88.4 R40, [R226+0x7000] ;  /* 0x00700000e228783b */ /* 0x000e620000000200 */
[----:B------:R-:W-:Y:S02]  /*a910*/  IMAD.MOV.U32 R145, RZ, RZ, R45 ;  /* 0x000000ffff917224 */ /* 0x000fe400078e002d */
[----:B------:R-:W-:-:S02]  /*a920*/  IMAD.MOV.U32 R7, RZ, RZ, R46 ;  /* 0x000000ffff077224 */ /* 0x000fc400078e002e */
[----:B------:R-:W-:Y:S02]  /*a930*/  IMAD.MOV.U32 R6, RZ, RZ, R47 ;  /* 0x000000ffff067224 */ /* 0x000fe400078e002f */
[----:B------:R-:W-:Y:S01]  /*a940*/  IMAD.MOV.U32 R135, RZ, RZ, R37 ;  /* 0x000000ffff877224 */ /* 0x000fe200078e0025 */
[----:B------:R-:W4:Y:S01]  /*a950*/  LDSM.16.M88.4 R44, [R220+0x4000] ;  /* 0x00400000dc2c783b */ /* 0x000f220000000200 */
[----:B------:R-:W-:Y:S02]  /*a960*/  IMAD.MOV.U32 R134, RZ, RZ, R38 ;  /* 0x000000ffff867224 */ /* 0x000fe400078e0026 */
[----:B------:R-:W-:Y:S02]  /*a970*/  IMAD.MOV.U32 R132, RZ, RZ, R36 ;  /* 0x000000ffff847224 */ /* 0x000fe400078e0024 */
[----:B------:R-:W-:Y:S02]  /*a980*/  IMAD.MOV.U32 R0, RZ, RZ, R39 ;  /* 0x000000ffff007224 */ /* 0x000fe400078e0027 */
[----:B------:R-:W4:Y:S01]  /*a990*/  LDSM.16.M88.4 R36, [R235] ;  /* 0x00000000eb24783b */ /* 0x000f220000000200 */
[-C--:B--2---:R-:W-:Y:S06]  /*a9a0*/  HMMA.16816.F32 R84, R28, R64.reuse, RZ ;  /* 0x000000401c54723c */ /* 0x084fec00000018ff */
[C---:B------:R-:W-:Y:S06]  /*a9b0*/  HMMA.16816.F32 R80, R24.reuse, R64, RZ ;  /* 0x000000401850723c */ /* 0x040fec00000018ff */
[C---:B------:R-:W-:Y:S06]  /*a9c0*/  HMMA.16816.F32 R116, R24.reuse, R56, RZ ;  /* 0x000000381874723c */ /* 0x040fec00000018ff */
[C---:B------:R-:W-:Y:S06]  /*a9d0*/  HMMA.16816.F32 R108, R24.reuse, R58, RZ ;  /* 0x0000003a186c723c */ /* 0x040fec00000018ff */
[-C--:B------:R-:W-:Y:S06]  /*a9e0*/  HMMA.16816.F32 R76, R24, R66.reuse, RZ ;  /* 0x00000042184c723c */ /* 0x080fec00000018ff */
[----:B------:R-:W-:Y:S06]  /*a9f0*/  HMMA.16816.F32 R72, R28, R66, RZ ;  /* 0x000000421c48723c */ /* 0x000fec00000018ff */
[----:B---3--:R-:W-:Y:S06]  /*aa00*/  HMMA.16816.F32 R56, R24, R60, RZ ;  /* 0x0000003c1838723c */ /* 0x008fec00000018ff */
[C---:B------:R-:W-:Y:S06]  /*aa10*/  HMMA.16816.F32 R120, R20.reuse, R68, R120 ;  /* 0x000000441478723c */ /* 0x040fec0000001878 */
[C---:B------:R-:W-:Y:S06]  /*aa20*/  HMMA.16816.F32 R104, R20.reuse, R70, R104 ;  /* 0x000000461468723c */ /* 0x040fec0000001868 */
[-C--:B-1----:R-:W-:Y:S06]  /*aa30*/  HMMA.16816.F32 R124, R20, R40.reuse, R84 ;  /* 0x00000028147c723c */ /* 0x082fec0000001854 */
[C---:B------:R-:W-:Y:S06]  /*aa40*/  HMMA.16816.F32 R84, R12.reuse, R40, R80 ;  /* 0x000000280c54723c */ /* 0x040fec0000001850 */
[----:B------:R-:W-:Y:S06]  /*aa50*/  HMMA.16816.F32 R80, R12, R42, R76 ;  /* 0x0000002a0c50723c */ /* 0x000fec000000184c */
[----:B------:R-:W-:Y:S06]  /*aa60*/  HMMA.16816.F32 R64, R28, R60, RZ ;  /* 0x0000003c1c40723c */ /* 0x000fec00000018ff */
[-C--:B------:R-:W-:Y:S06]  /*aa70*/  HMMA.16816.F32 R100, R20, R48.reuse, R100 ;  /* 0x000000301464723c */ /* 0x080fec0000001864 */
[C---:B------:R-:W-:Y:S06]  /*aa80*/  HMMA.16816.F32 R96, R12.reuse, R48, R96 ;  /* 0x000000300c60723c */ /* 0x040fec0000001860 */
[-C--:B------:R-:W-:Y:S06]  /*aa90*/  HMMA.16816.F32 R92, R12, R50.reuse, R92 ;  /* 0x000000320c5c723c */ /* 0x080fec000000185c */
[C---:B------:R-:W-:Y:S06]  /*aaa0*/  HMMA.16816.F32 R88, R20.reuse, R50, R88 ;  /* 0x000000321458723c */ /* 0x040fec0000001858 */
[----:B------:R-:W-:Y:S06]  /*aab0*/  HMMA.16816.F32 R128, R20, R42, R72 ;  /* 0x0000002a1480723c */ /* 0x000fec0000001848 */
[----:B------:R-:W-:Y:S06]  /*aac0*/  HMMA.16816.F32 R76, R12, R52, R56 ;  /* 0x000000340c4c723c */ /* 0x000fec0000001838 */
[C---:B----4-:R-:W-:Y:S06]  /*aad0*/  HMMA.16816.F32 R56, R24.reuse, R44, RZ ;  /* 0x0000002c1838723c */ /* 0x050fec00000018ff */
[C---:B------:R-:W-:Y:S06]  /*aae0*/  HMMA.16816.F32 R48, R24.reuse, R46, RZ ;  /* 0x0000002e1830723c */ /* 0x040fec00000018ff */
[----:B------:R-:W-:Y:S06]  /*aaf0*/  HMMA.16816.F32 R40, R24, R62, RZ ;  /* 0x0000003e1828723c */ /* 0x000fec00000018ff */
[C---:B------:R-:W-:Y:S06]  /*ab00*/  HMMA.16816.F32 R120, R32.reuse, R36, R120 ;  /* 0x000000242078723c */ /* 0x040fec0000001878 */
[----:B------:R-:W-:Y:S01]  /*ab10*/  HMMA.16816.F32 R24, R32, R38, R104 ;  /* 0x000000262018723c */ /* 0x000fe20000001868 */
[----:B------:R-:W-:-:S05]  /*ab20*/  IMAD.MOV.U32 R219, RZ, RZ, R237 ;  /* 0x000000ffffdb7224 */ /* 0x000fca00078e00ed */
[C---:B------:R-:W-:Y:S06]  /*ab30*/  HMMA.16816.F32 R112, R12.reuse, R68, R116 ;  /* 0x000000440c70723c */ /* 0x040fec0000001874 */
[----:B------:R-:W-:Y:S06]  /*ab40*/  HMMA.16816.F32 R108, R12, R70, R108 ;  /* 0x000000460c6c723c */ /* 0x000fec000000186c */
[----:B------:R-:W-:Y:S01]  /*ab50*/  HMMA.16816.F32 R116, R20, R52, R64 ;  /* 0x000000341474723c */ /* 0x000fe20000001840 */
        /* <DEDUP_REMOVED lines=10> */
[----:B------:R-:W-:Y:S01]  /*ac00*/  LDSM.16.M88.4 R24, [R219] ;  /* 0x00000000db18783b */ /* 0x000fe20000000200 */
[----:B------:R-:W-:Y:S03]  /*ac10*/  HMMA.16816.F32 R60, R28, R62, RZ ;  /* 0x0000003e1c3c723c */ /* 0x000fe600000018ff */
[----:B------:R-:W1:Y:S03]  /*ac20*/  LDSM.16.M88.4 R28, [R226+0x4000] ;  /* 0x00400000e21c783b */ /* 0x000e660000000200 */
[----:B------:R-:W-:Y:S01]  /*ac30*/  HMMA.16816.F32 R44, R12, R54, R40 ;  /* 0x000000360c2c723c */ /* 0x000fe20000001828 */
[----:B------:R-:W-:-:S02]  /*ac40*/  IMAD.MOV.U32 R235, RZ, RZ, R239 ;  /* 0x000000ffffeb7224 */ /* 0x000fc400078e00ef */
[----:B------:R-:W-:Y:S02]  /*ac50*/  IMAD.MOV.U32 R75, RZ, RZ, R236 ;  /* 0x000000ffff4b7224 */ /* 0x000fe400078e00ec */
[----:B------:R-:W-:Y:S01]  /*ac60*/  IMAD.MOV.U32 R74, RZ, RZ, R234 ;  /* 0x000000ffff4a7224 */ /* 0x000fe200078e00ea */
[----:B------:R-:W-:Y:S01]  /*ac70*/  HMMA.16816.F32 R236, R8, R36, R112 ;  /* 0x0000002408ec723c */ /* 0x000fe20000001870 */
[----:B------:R-:W-:-:S06]  /*ac80*/  IMAD.MOV.U32 R53, RZ, RZ, R233 ;  /* 0x000000ffff357224 */ /* 0x000fcc00078e00e9 */
[----:B------:R-:W-:Y:S02]  /*ac90*/  IMAD.MOV.U32 R36, RZ, RZ, R235 ;  /* 0x000000ffff247224 */ /* 0x000fe400078e00eb */
[----:B------:R-:W-:Y:S01]  /*aca0*/  IMAD.MOV.U32 R37, RZ, RZ, R232 ;  /* 0x000000ffff257224 */ /* 0x000fe200078e00e8 */
[C---:B-1----:R-:W-:Y:S06]  /*acb0*/  HMMA.16816.F32 R56, R12.reuse, R28, R56 ;  /* 0x0000001c0c38723c */ /* 0x042fec0000001838 */
[----:B------:R-:W-:Y:S06]  /*acc0*/  HMMA.16816.F32 R48, R12, R30, R48 ;  /* 0x0000001e0c30723c */ /* 0x000fec0000001830 */
[----:B------:R-:W-:Y:S01]  /*acd0*/  HMMA.16816.F32 R12, R32, R26, R88 ;  /* 0x0000001a200c723c */ /* 0x000fe20000001858 */
[----:B------:R-:W-:-:S05]  /*ace0*/  IMAD.MOV.U32 R72, RZ, RZ, R218 ;  /* 0x000000ffff487224 */ /* 0x000fca00078e00da */
[----:B------:R-:W-:Y:S01]  /*acf0*/  HMMA.16816.F32 R232, R8, R38, R108 ;  /* 0x0000002608e8723c */ /* 0x000fe2000000186c */
[----:B------:R-:W-:Y:S02]  /*ad00*/  IMAD.MOV.U32 R73, RZ, RZ, R217 ;  /* 0x000000ffff497224 */ /* 0x000fe400078e00d9 */
[----:B------:R-:W-:-:S04]  /*ad10*/  IMAD.MOV.U32 R52, RZ, RZ, R216 ;  /* 0x000000ffff347224 */ /* 0x000fc800078e00d8 */
[----:B------:R-:W-:Y:S02]  /*ad20*/  IMAD.MOV.U32 R108, RZ, RZ, R215 ;  /* 0x000000ffff6c7224 */ /* 0x000fe400078e00d7 */
[----:B------:R-:W-:Y:S02]  /*ad30*/  IMAD.MOV.U32 R109, RZ, RZ, R214 ;  /* 0x000000ffff6d7224 */ /* 0x000fe400078e00d6 */
[----:B------:R-:W-:Y:S02]  /*ad40*/  IMAD.MOV.U32 R110, RZ, RZ, R213 ;  /* 0x000000ffff6e7224 */ /* 0x000fe400078e00d5 */
[----:B------:R-:W-:Y:S02]  /*ad50*/  IMAD.MOV.U32 R111, RZ, RZ, R212 ;  /* 0x000000ffff6f7224 */ /* 0x000fe400078e00d4 */
[----:B------:R-:W-:Y:S03]  /*ad60*/  HMMA.16816.F32 R212, R8, R26, R92 ;  /* 0x0000001a08d4723c */ /* 0x000fe6000000185c */
[----:B------:R-:W-:-:S02]  /*ad70*/  IMAD.MOV.U32 R89, RZ, RZ, R15 ;  /* 0x000000ffff597224 */ /* 0x000fc400078e000f */
[----:B------:R-:W-:Y:S02]  /*ad80*/  IMAD.MOV.U32 R88, RZ, RZ, R12 ;  /* 0x000000ffff587224 */ /* 0x000fe400078e000c */
[----:B------:R-:W-:Y:S02]  /*ad90*/  IMAD.MOV.U32 R93, RZ, RZ, R13 ;  /* 0x000000ffff5d7224 */ /* 0x000fe400078e000d */
[----:B------:R-:W-:Y:S01]  /*ada0*/  IMAD.MOV.U32 R92, RZ, RZ, R14 ;  /* 0x000000ffff5c7224 */ /* 0x000fe200078e000e */
[-C--:B------:R-:W-:Y:S01]  /*adb0*/  HMMA.16816.F32 R100, R32, R24.reuse, R100 ;  /* 0x000000182064723c */ /* 0x080fe20000001864 */
[----:B------:R-:W1:Y:S04]  /*adc0*/  LDSM.16.M88.4 R12, [R36] ;  /* 0x00000000240c783b */ /* 0x000e680000000200 */
[----:B------:R-:W2:Y:S01]  /*add0*/  LDSM.16.M88.4 R36, [R37] ;  /* 0x000000002524783b */ /* 0x000ea20000000200 */
[----:B------:R-:W-:Y:S03]  /*ade0*/  HMMA.16816.F32 R216, R8, R24, R96 ;  /* 0x0000001808d8723c */ /* 0x000fe60000001860 */
[----:B------:R-:W3:Y:S03]  /*adf0*/  LDSM.16.M88.4 R24, [R139] ;  /* 0x000000008b18783b */ /* 0x000ee60000000200 */
[C---:B------:R-:W-:Y:S06]  /*ae00*/  HMMA.16816.F32 R40, R20.reuse, R28, R64 ;  /* 0x0000001c1428723c */ /* 0x040fec0000001840 */
[----:B------:R-:W-:Y:S01]  /*ae10*/  HMMA.16816.F32 R28, R20, R30, R68 ;  /* 0x0000001e141c723c */ /* 0x000fe20000001844 */
[----:B------:R-:W-:-:S05]  /*ae20*/  IMAD.MOV.U32 R94, RZ, RZ, R74 ;  /* 0x000000ffff5e7224 */ /* 0x000fca00078e004a */
[----:B------:R-:W-:Y:S02]  /*ae30*/  IMAD.MOV.U32 R115, RZ, RZ, R101 ;  /* 0x000000ffff737224 */ /* 0x000fe400078e0065 */
[----:B------:R-:W-:Y:S02]  /*ae40*/  IMAD.MOV.U32 R114, RZ, RZ, R102 ;  /* 0x000000ffff727224 */ /* 0x000fe400078e0066 */
[----:B------:R-:W-:Y:S02]  /*ae50*/  IMAD.MOV.U32 R101, RZ, RZ, R52 ;  /* 0x000000ffff657224 */ /* 0x000fe400078e0034 */
[----:B------:R-:W-:Y:S02]  /*ae60*/  IMAD.MOV.U32 R102, RZ, RZ, R53 ;  /* 0x000000ffff667224 */ /* 0x000fe400078e0035 */
[----:B------:R-:W-:Y:S01]  /*ae70*/  HMMA.16816.F32 R52, R20, R54, R60 ;  /* 0x000000361434723c */ /* 0x000fe2000000183c */
[----:B------:R-:W-:Y:S01]  /*ae80*/  IMAD.MOV.U32 R113, RZ, RZ, R103 ;  /* 0x000000ffff717224 */ /* 0x000fe200078e0067 */
[----:B------:R-:W-:Y:S01]  /*ae90*/  LDSM.16.M88.4 R20, [R225+0x1000] ;  /* 0x00100000e114783b */ /* 0x000fe20000000200 */
[----:B------:R-:W-:-:S02]  /*aea0*/  IMAD.MOV.U32 R112, RZ, RZ, R100 ;  /* 0x000000ffff707224 */ /* 0x000fc400078e0064 */
[----:B------:R-:W-:Y:S02]  /*aeb0*/  IMAD.MOV.U32 R103, RZ, RZ, R72 ;  /* 0x000000ffff677224 */ /* 0x000fe400078e0048 */
[----:B------:R-:W-:Y:S02]  /*aec0*/  IMAD.MOV.U32 R100, RZ, RZ, R73 ;  /* 0x000000ffff647224 */ /* 0x000fe400078e0049 */
[----:B------:R-:W-:Y:S01]  /*aed0*/  IMAD.MOV.U32 R95, RZ, RZ, R75 ;  /* 0x000000ffff5f7224 */ /* 0x000fe200078e004b */
[C---:B-1----:R-:W-:Y:S06]  /*aee0*/  HMMA.16816.F32 R68, R8.reuse, R14, R80 ;  /* 0x0000000e0844723c */ /* 0x042fec0000001850 */
[----:B--2---:R-:W-:Y:S06]  /*aef0*/  HMMA.16816.F32 R60, R8, R38, R44 ;  /* 0x00000026083c723c */ /* 0x004fec000000182c */
[----:B---3--:R-:W-:Y:S06]  /*af00*/  HMMA.16816.F32 R44, R32, R24, R40 ;  /* 0x00000018202c723c */ /* 0x008fec0000001828 */
[C---:B------:R-:W-:Y:S06]  /*af10*/  HMMA.16816.F32 R72, R8.reuse, R12, R84 ;  /* 0x0000000c0848723c */ /* 0x040fec0000001854 */
[C---:B------:R-:W-:Y:S06]  /*af20*/  HMMA.16816.F32 R64, R8.reuse, R36, R76 ;  /* 0x000000240840723c */ /* 0x040fec000000184c */
[C---:B------:R-:W-:Y:S06]  /*af30*/  HMMA.16816.F32 R56, R8.reuse, R24, R56 ;  /* 0x000000180838723c */ /* 0x040fec0000001838 */
[-C--:B------:R-:W-:Y:S01]  /*af40*/  HMMA.16816.F32 R48, R8, R26.reuse, R48 ;  /* 0x0000001a0830723c */ /* 0x080fe20000001830 */
[----:B------:R-:W-:Y:S05]  /*af50*/  LDSM.16.M88.4 R8, [R228+0x2000] ;  /* 0x00200000e408783b */ /* 0x000fea0000000200 */
[C---:B------:R-:W-:Y:S01]  /*af60*/  HMMA.16816.F32 R40, R32.reuse, R26, R28 ;  /* 0x0000001a2028723c */ /* 0x040fe2000000181c */
[----:B------:R-:W1:Y:S04]  /*af70*/  LDSM.16.M88.4 R28, [R225] ;  /* 0x00000000e11c783b */ /* 0x000e680000000200 */
[----:B------:R-:W-:Y:S01]  /*af80*/  LDSM.16.M88.4 R24, [R225+0x800] ;  /* 0x00080000e118783b */ /* 0x000fe20000000200 */
[C---:B------:R-:W-:Y:S06]  /*af90*/  HMMA.16816.F32 R124, R32.reuse, R12, R124 ;  /* 0x0000000c207c723c */ /* 0x040fec000000187c */
[----:B------:R-:W-:Y:S01]  /*afa0*/  HMMA.16816.F32 R128, R32, R14, R128 ;  /* 0x0000000e2080723c */ /* 0x000fe20000001880 */
[----:B------:R-:W2:Y:S01]  /*afb0*/  LDSM.16.M88.4 R12, [R228] ;  /* 0x00000000e40c783b */ /* 0x000ea20000000200 */
[----:B------:R-:W-:-:S02]  /*afc0*/  IMAD.MOV.U32 R78, RZ, RZ, R100 ;  /* 0x000000ffff4e7224 */ /* 0x000fc400078e0064 */
[----:B------:R-:W-:Y:S02]  /*afd0*/  IMAD.MOV.U32 R79, RZ, RZ, R101 ;  /* 0x000000ffff4f7224 */ /* 0x000fe400078e0065 */
[----:B------:R-:W-:Y:S02]  /*afe0*/  IMAD.MOV.U32 R80, RZ, RZ, R102 ;  /* 0x000000ffff507224 */ /* 0x000fe400078e0066 */
[----:B------:R-:W-:Y:S01]  /*aff0*/  IMAD.MOV.U32 R81, RZ, RZ, R103 ;  /* 0x000000ffff517224 */ /* 0x000fe200078e0067 */
[----:B------:R-:W-:Y:S06]  /*b000*/  HMMA.16816.F32 R96, R32, R38, R52 ;  /* 0x000000262060723c */ /* 0x000fec0000001834 */
[----:B-1----:R-:W-:Y:S01]  /*b010*/  HMMA.16816.F32 R84, R8, R28, R56 ;  /* 0x0000001c0854723c */ /* 0x002fe20000001838 */
        /* <DEDUP_REMOVED lines=12> */
[----:B------:R-:W-:-:S02]  /*b0e0*/  IMAD.MOV.U32 R138, RZ, RZ, R85 ;  /* 0x000000ffff8a7224 */ /* 0x000fc400078e0055 */
[----:B------:R-:W-:Y:S01]  /*b0f0*/  IMAD.MOV.U32 R133, RZ, RZ, R84 ;  /* 0x000000ffff857224 */ /* 0x000fe200078e0054 */
[----:B------:R-:W-:Y:S01]  /*b100*/  HMMA.16816.F32 R116, R32, R36, R116 ;  /* 0x000000242074723c */ /* 0x000fe20000001874 */
[----:B------:R-:W-:Y:S01]  /*b110*/  IMAD.MOV.U32 R206, RZ, RZ, R86 ;  /* 0x000000ffffce7224 */ /* 0x000fe200078e0056 */
[----:B------:R-:W-:Y:S01]  /*b120*/  LDSM.16.M88.4 R36, [R225+0x3800] ;  /* 0x00380000e124783b */ /* 0x000fe20000000200 */
[----:B------:R-:W-:Y:S02]  /*b130*/  IMAD.MOV.U32 R137, RZ, RZ, R87 ;  /* 0x000000ffff897224 */ /* 0x000fe400078e0057 */
[----:B------:R-:W-:Y:S02]  /*b140*/  IMAD.MOV.U32 R84, RZ, RZ, R92 ;  /* 0x000000ffff547224 */ /* 0x000fe400078e005c */
[----:B------:R-:W-:Y:S02]  /*b150*/  IMAD.MOV.U32 R85, RZ, RZ, R89 ;  /* 0x000000ffff557224 */ /* 0x000fe400078e0059 */
[----:B------:R-:W-:Y:S01]  /*b160*/  IMAD.MOV.U32 R82, RZ, RZ, R88 ;  /* 0x000000ffff527224 */ /* 0x000fe200078e0058 */
[----:B------:R-:W-:Y:S01]  /*b170*/  HMMA.16816.F32 R32, R8, R30, R48 ;  /* 0x0000001e0820723c */ /* 0x000fe20000001830 */
[----:B------:R-:W-:-:S02]  /*b180*/  IMAD.MOV.U32 R92, RZ, RZ, R211 ;  /* 0x000000ffff5c7224 */ /* 0x000fc400078e00d3 */
[----:B------:R-:W-:Y:S02]  /*b190*/  IMAD.MOV.U32 R101, RZ, RZ, R210 ;  /* 0x000000ffff657224 */ /* 0x000fe400078e00d2 */
[----:B------:R-:W-:Y:S02]  /*b1a0*/  IMAD.MOV.U32 R102, RZ, RZ, R209 ;  /* 0x000000ffff667224 */ /* 0x000fe400078e00d1 */
[----:B------:R-:W-:Y:S02]  /*b1b0*/  IMAD.MOV.U32 R103, RZ, RZ, R208 ;  /* 0x000000ffff677224 */ /* 0x000fe400078e00d0 */
[----:B------:R-:W-:Y:S01]  /*b1c0*/  IMAD.MOV.U32 R87, RZ, RZ, R115 ;  /* 0x000000ffff577224 */ /* 0x000fe200078e0073 */
[----:B--2---:R-:W-:Y:S01]  /*b1d0*/  HMMA.16816.F32 R208, R12, R28, R44 ;  /* 0x0000001c0cd0723c */ /* 0x004fe2000000182c */
[----:B------:R-:W-:Y:S02]  /*b1e0*/  IMAD.MOV.U32 R88, RZ, RZ, R114 ;  /* 0x000000ffff587224 */ /* 0x000fe400078e0072 */
[----:B------:R-:W-:-:S02]  /*b1f0*/  IMAD.MOV.U32 R89, RZ, RZ, R113 ;  /* 0x000000ffff597224 */ /* 0x000fc400078e0071 */
[----:B------:R-:W-:Y:S02]  /*b200*/  IMAD.MOV.U32 R86, RZ, RZ, R112 ;  /* 0x000000ffff567224 */ /* 0x000fe400078e0070 */
[----:B------:R-:W-:Y:S06]  /*b210*/  HMMA.16816.F32 R112, R12, R30, R40 ;  /* 0x0000001e0c70723c */ /* 0x000fec0000001828 */
[----:B------:R-:W-:Y:S01]  /*b220*/  HMMA.16816.F32 R28, R8, R24, R52 ;  /* 0x00000018081c723c */ /* 0x000fe20000001834 */
        /* <DEDUP_REMOVED lines=20> */
[----:B------:R-:W-:-:S05]  /*b370*/  IMAD.MOV.U32 R6, RZ, RZ, R30 ;  /* 0x000000ffff067224 */ /* 0x000fca00078e001e */
[C---:B------:R-:W-:Y:S06]  /*b380*/  HMMA.16816.F32 R28, R8.reuse, R26, R92 ;  /* 0x0000001a081c723c */ /* 0x040fec000000185c */
[-C--:B------:R-:W-:Y:S01]  /*b390*/  HMMA.16816.F32 R24, R8, R20.reuse, R244 ;  /* 0x000000140818723c */ /* 0x080fe200000018f4 */
[----:B------:R-:W-:Y:S02]  /*b3a0*/  IMAD.MOV.U32 R252, RZ, RZ, R34 ;  /* 0x000000fffffc7224 */ /* 0x000fe400078e0022 */
[----:B------:R-:W-:Y:S02]  /*b3b0*/  IMAD.MOV.U32 R230, RZ, RZ, R33 ;  /* 0x000000ffffe67224 */ /* 0x000fe400078e0021 */
[----:B------:R-:W-:Y:S01]  /*b3c0*/  IMAD.MOV.U32 R229, RZ, RZ, R35 ;  /* 0x000000ffffe57224 */ /* 0x000fe200078e0023 */
[----:B------:R-:W-:Y:S01]  /*b3d0*/  HMMA.16816.F32 R104, R12, R20, R104 ;  /* 0x000000140c68723c */ /* 0x000fe20000001868 */
[----:B------:R-:W-:-:S02]  /*b3e0*/  IMAD.MOV.U32 R207, RZ, RZ, R32 ;  /* 0x000000ffffcf7224 */ /* 0x000fc400078e0020 */
[----:B------:R-:W1:Y:S01]  /*b3f0*/  LDSM.16.M88.4 R32, [R225+0x1800] ;  /* 0x00180000e120783b */ /* 0x000e620000000200 */
[----:B------:R-:W-:Y:S02]  /*b400*/  IMAD.MOV.U32 R80, RZ, RZ, R84 ;  /* 0x000000ffff507224 */ /* 0x000fe400078e0054 */
[----:B------:R-:W-:Y:S01]  /*b410*/  HMMA.16816.F32 R248, R8, R22, R248 ;  /* 0x0000001608f8723c */ /* 0x000fe200000018f8 */
[----:B------:R-:W-:Y:S02]  /*b420*/  IMAD.MOV.U32 R81, RZ, RZ, R85 ;  /* 0x000000ffff517224 */ /* 0x000fe400078e0055 */
[----:B------:R-:W-:-:S03]  /*b430*/  IMAD.MOV.U32 R84, RZ, RZ, R88 ;  /* 0x000000ffff547224 */ /* 0x000fc600078e0058 */
[----:B------:R-:W-:Y:S01]  /*b440*/  HMMA.16816.F32 R92, R12, R22, R240 ;  /* 0x000000160c5c723c */ /* 0x000fe200000018f0 */
[----:B------:R-:W2:Y:S01]  /*b450*/  LDSM.16.M88.4 R20, [R225+0x3000] ;  /* 0x00300000e114783b */ /* 0x000ea20000000200 */
[----:B------:R-:W-:Y:S02]  /*b460*/  IMAD.MOV.U32 R85, RZ, RZ, R89 ;  /* 0x000000ffff557224 */ /* 0x000fe400078e0059 */
[----:B------:R-:W-:Y:S01]  /*b470*/  IMAD.MOV.U32 R89, RZ, RZ, R120 ;  /* 0x000000ffff597224 */ /* 0x000fe200078e0078 */
[----:B------:R-:W3:Y:S01]  /*b480*/  S2R R43, SR_TID.X ;  /* 0x00000000002b7919 */ /* 0x000ee20000002100 */
        /* <DEDUP_REMOVED lines=19> */
[----:B------:R-:W-:Y:S01]  /*b5c0*/  IMAD.MOV.U32 R134, RZ, RZ, R24 ;  /* 0x000000ffff867224 */ /* 0x000fe200078e0018 */
[----:B------:R-:W4:Y:S01]  /*b5d0*/  LDSM.16.M88.4 R28, [R225+0x2000] ;  /* 0x00200000e11c783b */ /* 0x000f220000000200 */
[----:B------:R-:W-:-:S02]  /*b5e0*/  IMAD.MOV.U32 R132, RZ, RZ, R26 ;  /* 0x000000ffff847224 */ /* 0x000fc400078e001a */
[----:B------:R-:W-:Y:S02]  /*b5f0*/  IMAD.MOV.U32 R5, RZ, RZ, R25 ;  /* 0x000000ffff057224 */ /* 0x000fe400078e0019 */
[----:B------:R-:W-:Y:S02]  /*b600*/  IMAD.MOV.U32 R4, RZ, RZ, R27 ;  /* 0x000000ffff047224 */ /* 0x000fe400078e001b */
[----:B------:R-:W4:Y:S01]  /*b610*/  LDSM.16.M88.4 R24, [R225+0x2800] ;  /* 0x00280000e118783b */ /* 0x000f220000000200 */
[----:B------:R-:W-:Y:S02]  /*b620*/  IMAD.MOV.U32 R88, RZ, RZ, R121 ;  /* 0x000000ffff587224 */ /* 0x000fe400078e0079 */
[----:B------:R-:W-:Y:S02]  /*b630*/  IMAD.MOV.U32 R120, RZ, RZ, R146 ;  /* 0x000000ffff787224 */ /* 0x000fe400078e0092 */
[----:B---3--:R-:W-:Y:S02]  /*b640*/  IMAD.SHL.U32 R43, R43, 0x2, RZ ;  /* 0x000000022b2b7824 */ /* 0x008fe400078e00ff */
[----:B------:R-:W-:-:S02]  /*b650*/  IMAD.MOV.U32 R44, RZ, RZ, R86 ;  /* 0x000000ffff2c7224 */ /* 0x000fc400078e0056 */
[----:B------:R-:W-:Y:S01]  /*b660*/  IMAD.MOV.U32 R45, RZ, RZ, R87 ;  /* 0x000000ffff2d7224 */ /* 0x000fe200078e0057 */
[----:B-1----:R-:W-:Y:S01]  /*b670*/  HMMA.16816.F32 R76, R12, R32, R76 ;  /* 0x000000200c4c723c */ /* 0x002fe2000000184c */
[----:B------:R-:W-:Y:S01]  /*b680*/  IMAD.MOV.U32 R121, RZ, RZ, R145 ;  /* 0x000000ffff797224 */ /* 0x000fe200078e0091 */
[----:B------:R-:W-:Y:S01]  /*b690*/  LOP3.LUT R43, R43, 0x6, RZ, 0xc0, !PT ;  /* 0x000000062b2b7812 */ /* 0x000fe200078ec0ff */
[----:B------:R-:W-:Y:S01]  /*b6a0*/  IMAD.MOV.U32 R86, RZ, RZ, R144 ;  /* 0x000000ffff567224 */ /* 0x000fe200078e0090 */
[----:B------:R1:W5:Y:S01]  /*b6b0*/  LDL.LU R146, [R1+0xe8] ;  /* 0x0000e80001927983 */ /* 0x0003620000300800 */
[----:B------:R-:W-:Y:S01]  /*b6c0*/  IMAD.MOV.U32 R87, RZ, RZ, R143 ;  /* 0x000000ffff577224 */ /* 0x000fe200078e008f */
[----:B------:R-:W-:Y:S01]  /*b6d0*/  UISETP.GE.AND UP1, UPT, UR23, 0x3, UPT ;  /* 0x000000031700788c */ /* 0x000fe2000bf26270 */
[----:B------:R-:W-:Y:S01]  /*b6e0*/  IMAD.MOV.U32 R48, RZ, RZ, R142 ;  /* 0x000000ffff307224 */ /* 0x000fe200078e008e */
[----:B------:R-:W-:Y:S01]  /*b6f0*/  HMMA.16816.F32 R240, R8, R34, R120 ;  /* 0x0000002208f0723c */ /* 0x000fe20000001878 */
[----:B------:R-:W-:Y:S01]  /*b700*/  IMAD.MOV.U32 R46, RZ, RZ, R88 ;  /* 0x000000ffff2e7224 */ /* 0x000fe200078e0058 */
[----:B------:R1:W5:Y:S01]  /*b710*/  LDL.LU R145, [R1+0xe4] ;  /* 0x0000e40001917983 */ /* 0x0003620000300800 */
[----:B------:R-:W-:Y:S01]  /*b720*/  IMAD.MOV.U32 R49, RZ, RZ, R141 ;  /* 0x000000ffff317224 */ /* 0x000fe200078e008d */
[----:B------:R-:W-:-:S04]  /*b730*/  DEPBAR.LE SB0, 0x0 ;  /* 0x000080000000791a */ /* 0x000fc80000000000 */
[C---:B--2---:R-:W-:Y:S01]  /*b740*/  HMMA.16816.F32 R120, R8.reuse, R20, R72 ;  /* 0x000000140878723c */ /* 0x044fe20000001848 */
[----:B------:R-:W-:Y:S01]  /*b750*/  IMAD.MOV.U32 R50, RZ, RZ, R140 ;  /* 0x000000ffff327224 */ /* 0x000fe200078e008c */
[----:B------:R1:W5:Y:S01]  /*b760*/  LDL.LU R144, [R1+0xe0] ;  /* 0x0000e00001907983 */ /* 0x0003620000300800 */
[----:B------:R-:W-:Y:S02]  /*b770*/  IMAD.MOV.U32 R54, RZ, RZ, R80 ;  /* 0x000000ffff367224 */ /* 0x000fe400078e0050 */
[----:B------:R-:W-:Y:S01]  /*b780*/  IMAD.MOV.U32 R55, RZ, RZ, R81 ;  /* 0x000000ffff377224 */ /* 0x000fe200078e0051 */
[----:B------:R-:W-:Y:S01]  /*b790*/  HMMA.16816.F32 R244, R8, R32, R84 ;  /* 0x0000002008f4723c */ /* 0x000fe20000001854 */
[----:B------:R-:W-:Y:S01]  /*b7a0*/  IMAD.MOV.U32 R72, RZ, RZ, R89 ;  /* 0x000000ffff487224 */ /* 0x000fe200078e0059 */
[----:B------:R1:W5:Y:S01]  /*b7b0*/  LDL.LU R143, [R1+0xdc] ;  /* 0x0000dc00018f7983 */ /* 0x0003620000300800 */
[----:B------:R-:W-:Y:S02]  /*b7c0*/  IMAD.MOV.U32 R73, RZ, RZ, R90 ;  /* 0x000000ffff497224 */ /* 0x000fe400078e005a */
[----:B------:R-:W-:-:S02]  /*b7d0*/  IMAD.MOV.U32 R74, RZ, RZ, R91 ;  /* 0x000000ffff4a7224 */ /* 0x000fc400078e005b */
[----:B------:R-:W-:Y:S01]  /*b7e0*/  IMAD.MOV.U32 R75, RZ, RZ, R0 ;  /* 0x000000ffff4b7224 */ /* 0x000fe200078e0000 */
[----:B----4-:R-:W-:Y:S01]  /*b7f0*/  HMMA.16816.F32 R236, R8, R28, R236 ;  /* 0x0000001c08ec723c */ /* 0x010fe200000018ec */
[----:B------:R-:W-:Y:S01]  /*b800*/  IMAD.U32 R0, RZ, RZ, UR19 ;  /* 0x00000013ff007e24 */ /* 0x000fe2000f8e00ff */
[----:B------:R1:W5:Y:S01]  /*b810*/  LDL.LU R142, [R1+0xd8] ;  /* 0x0000d800018e7983 */ /* 0x0003620000300800 */
[----:B------:R-:W-:Y:S02]  /*b820*/  IMAD.MOV.U32 R56, RZ, RZ, R82 ;  /* 0x000000ffff387224 */ /* 0x000fe400078e0052 */
[----:B------:R-:W-:Y:S01]  /*b830*/  IMAD R0, R0, 0x80, R43 ;  /* 0x0000008000007824 */ /* 0x000fe200078e022b */
[----:B------:R-:W-:Y:S01]  /*b840*/  HMMA.16816.F32 R72, R12, R34, R72 ;  /* 0x000000220c48723c */ /* 0x000fe20000001848 */
[----:B------:R-:W-:Y:S01]  /*b850*/  IMAD.MOV.U32 R57, RZ, RZ, R83 ;  /* 0x000000ffff397224 */ /* 0x000fe200078e0053 */
[----:B------:R1:W5:Y:S01]  /*b860*/  LDL.LU R141, [R1+0xd4] ;  /* 0x0000d400018d7983 */ /* 0x0003620000300800 */
[----:B------:R-:W-:-:S03]  /*b870*/  VIADD R33, R0, 0x18 ;  /* 0x0000001800217836 */ /* 0x000fc60000000000 */
[----:B------:R-:W-:Y:S01]  /*b880*/  HMMA.16816.F32 R232, R8, R30, R232 ;  /* 0x0000001e08e8723c */ /* 0x000fe200000018e8 */
[----:B------:R-:W-:-:S05]  /*b890*/  ISETP.GE.AND P6, PT, R0, R16, PT ;  /* 0x000000100000720c */ /* 0x000fca0003fc6270 */
[C---:B------:R-:W-:Y:S06]  /*b8a0*/  HMMA.16816.F32 R216, R8.reuse, R24, R216 ;  /* 0x0000001808d8723c */ /* 0x040fec00000018d8 */
[C---:B------:R-:W-:Y:S06]  /*b8b0*/  HMMA.16816.F32 R212, R8.reuse, R26, R212 ;  /* 0x0000001a08d4723c */ /* 0x040fec00000018d4 */
[C---:B------:R-:W-:Y:S06]  /*b8c0*/  HMMA.16816.F32 R88, R8.reuse, R22, R68 ;  /* 0x000000160858723c */ /* 0x040fec0000001844 */
[C---:B------:R-:W-:Y:S01]  /*b8d0*/  HMMA.16816.F32 R84, R8.reuse, R36, R64 ;  /* 0x000000240854723c */ /* 0x040fe20000001840 */
[----:B------:R-:W-:Y:S01]  /*b8e0*/  VIADD R32, R0, 0x19 ;  /* 0x0000001900207836 */ /* 0x000fe20000000000 */
[----:B------:R1:W5:Y:S04]  /*b8f0*/  LDL.LU R140, [R1+0xd0] ;  /* 0x0000d000018c7983 */ /* 0x0003680000300800 */
[----:B------:R-:W-:Y:S06]  /*b900*/  HMMA.16816.F32 R80, R8, R38, R60 ;  /* 0x000000260850723c */ /* 0x000fec000000183c */
[----:B------:R-:W-:Y:S01]  /*b910*/  HMMA.16816.F32 R64, R12, R30, R44 ;  /* 0x0000001e0c40723c */ /* 0x000fe2000000182c */
[----:B------:R-:W-:-:S02]  /*b920*/  IMAD.MOV.U32 R11, RZ, RZ, R41 ;  /* 0x000000ffff0b7224 */ /* 0x000fc400078e0029 */
[----:B------:R-:W-:-:S03]  /*b930*/  IMAD.MOV.U32 R10, RZ, RZ, R40 ;  /* 0x000000ffff0a7224 */ /* 0x000fc600078e0028 */
[C---:B------:R-:W-:Y:S06]  /*b940*/  HMMA.16816.F32 R40, R12.reuse, R38, R96 ;  /* 0x000000260c28723c */ /* 0x040fec0000001860 */
[----:B------:R-:W-:Y:S01]  /*b950*/  HMMA.16816.F32 R44, R12, R36, R116 ;  /* 0x000000240c2c723c */ /* 0x000fe20000001874 */
[----:B------:R-:W-:Y:S01]  /*b960*/  VIADD R38, R0, 0x1 ;  /* 0x0000000100267836 */ /* 0x000fe20000000000 */
[----:B------:R-:W-:-:S04]  /*b970*/  FSEL R96, R208, -INF , !P6 ;  /* 0xff800000d0607808 */ /* 0x000fc80007000000 */
[C---:B------:R-:W-:Y:S01]  /*b980*/  HMMA.16816.F32 R68, R12.reuse, R28, R48 ;  /* 0x0000001c0c44723c */ /* 0x040fe20000001830 */
[----:B------:R-:W-:Y:S01]  /*b990*/  VIADD R37, R0, 0x8 ;  /* 0x0000000800257836 */ /* 0x000fe20000000000 */
[-C--:B------:R-:W-:Y:S01]  /*b9a0*/  ISETP.GE.AND P5, PT, R38, R16.reuse, PT ;  /* 0x000000102600720c */ /* 0x080fe20003fa6270 */
[C---:B------:R-:W-:Y:S01]  /*b9b0*/  VIADD R36, R0.reuse, 0x9 ;  /* 0x0000000900247836 */ /* 0x040fe20000000000 */
[-C--:B------:R-:W-:Y:S02]  /*b9c0*/  ISETP.GE.AND P6, PT, R33, R16.reuse, PT ;  /* 0x000000102100720c */ /* 0x080fe40003fc6270 */
[----:B------:R-:W-:Y:S01]  /*b9d0*/  HMMA.16816.F32 R60, R12, R24, R56 ;  /* 0x000000180c3c723c */ /* 0x000fe20000001838 */
[C---:B------:R-:W-:Y:S01]  /*b9e0*/  VIADD R31, R0.reuse, 0x20 ;  /* 0x00000020001f7836 */ /* 0x040fe20000000000 */
[----:B------:R-:W-:Y:S01]  /*b9f0*/  ISETP.GE.AND P0, PT, R37, R16, PT ;  /* 0x000000102500720c */ /* 0x000fe20003f06270 */
[----:B------:R-:W-:-:S03]  /*ba00*/  VIADD R35, R0, 0x10 ;  /* 0x0000001000237836 */ /* 0x000fc60000000000 */
[----:B------:R-:W-:Y:S01]  /*ba10*/  HMMA.16816.F32 R56, R12, R26, R52 ;  /* 0x0000001a0c38723c */ /* 0x000fe20000001834 */
[----:B------:R-:W-:Y:S02]  /*ba20*/  FSEL R97, R209, -INF , !P5 ;  /* 0xff800000d1617808 */ /* 0x000fe40006800000 */
[----:B------:R-:W-:-:S04]  /*ba30*/  FSEL R100, R100, -INF , !P6 ;  /* 0xff80000064647808 */ /* 0x000fc80007000000 */
[----:B------:R-:W-:Y:S01]  /*ba40*/  VIADD R27, R0, 0x30 ;  /* 0x00000030001b7836 */ /* 0x000fe20000000000 */
[-C--:B------:R-:W-:Y:S01]  /*ba50*/  ISETP.GE.AND P5, PT, R32, R16.reuse, PT ;  /* 0x000000102000720c */ /* 0x080fe20003fa6270 */
[----:B------:R-:W-:Y:S01]  /*ba60*/  VIADD R26, R0, 0x31 ;  /* 0x00000031001a7836 */ /* 0x000fe20000000000 */
[----:B------:R-:W-:Y:S01]  /*ba70*/  FSEL R98, R112, -INF , !P0 ;  /* 0xff80000070627808 */ /* 0x000fe20004000000 */
[C---:B------:R-:W-:Y:S01]  /*ba80*/  VIADD R30, R0.reuse, 0x21 ;  /* 0x00000021001e7836 */ /* 0x040fe20000000000 */
[-C--:B------:R-:W-:Y:S01]  /*ba90*/  ISETP.GE.AND P6, PT, R27, R16.reuse, PT ;  /* 0x000000101b00720c */ /* 0x080fe20003fc6270 */
[----:B------:R-:W-:Y:S01]  /*baa0*/  VIADD R25, R0, 0x38 ;  /* 0x0000003800197836 */ /* 0x000fe20000000000 */
[-C--:B------:R-:W-:Y:S01]  /*bab0*/  ISETP.GE.AND P4, PT, R36, R16.reuse, PT ;  /* 0x000000102400720c */ /* 0x080fe20003f86270 */
[C---:B------:R-:W-:Y:S01]  /*bac0*/  VIADD R29, R0.reuse, 0x28 ;  /* 0x00000028001d7836 */ /* 0x040fe20000000000 */
[-C--:B------:R-:W-:Y:S01]  /*bad0*/  ISETP.GE.AND P0, PT, R31, R16.reuse, PT ;  /* 0x000000101f00720c */ /* 0x080fe20003f06270 */
[----:B------:R-:W-:Y:S01]  /*bae0*/  VIADD R34, R0, 0x11 ;  /* 0x0000001100227836 */ /* 0x000fe20000000000 */
[----:B------:R-:W-:-:S02]  /*baf0*/  ISETP.GE.AND P2, PT, R35, R16, PT ;  /* 0x000000102300720c */ /* 0x000fc40003f46270 */
[----:B------:R-:W-:Y:S02]  /*bb00*/  FSEL R101, R101, -INF , !P5 ;  /* 0xff80000065657808 */ /* 0x000fe40006800000 */
[----:B------:R-:W-:Y:S01]  /*bb10*/  FSEL R8, R76, -INF , !P6 ;  /* 0xff8000004c087808 */ /* 0x000fe20007000000 */
[----:B------:R-:W-:Y:S01]  /*bb20*/  HMMA.16816.F32 R48, R12, R22, R128 ;  /* 0x000000160c30723c */ /* 0x000fe20000001880 */
[----:B------:R-:W-:Y:S01]  /*bb30*/  FSEL R99, R113, -INF , !P4 ;  /* 0xff80000071637808 */ /* 0x000fe20006000000 */
[----:B------:R-:W-:Y:S01]  /*bb40*/  VIADD R24, R0, 0x39 ;  /* 0x0000003900187836 */ /* 0x000fe20000000000 */
[-C--:B------:R-:W-:Y:S02]  /*bb50*/  ISETP.GE.AND P5, PT, R26, R16.reuse, PT ;  /* 0x000000101a00720c */ /* 0x080fe40003fa6270 */
[----:B------:R-:W-:Y:S02]  /*bb60*/  FSEL R117, R104, -INF , !P0 ;  /* 0xff80000068757808 */ /* 0x000fe40004000000 */
[----:B------:R-:W-:Y:S01]  /*bb70*/  ISETP.GE.AND P4, PT, R30, R16, PT ;  /* 0x000000101e00720c */ /* 0x000fe20003f86270 */
[----:B------:R-:W-:Y:S01]  /*bb80*/  VIADD R23, R0, 0x40 ;  /* 0x0000004000177836 */ /* 0x000fe20000000000 */
[----:B------:R-:W-:-:S02]  /*bb90*/  FSEL R113, R108, -INF , !P2 ;  /* 0xff8000006c717808 */ /* 0x000fc40005000000 */
[-C--:B------:R-:W-:Y:S01]  /*bba0*/  ISETP.GE.AND P0, PT, R25, R16.reuse, PT ;  /* 0x000000101900720c */ /* 0x080fe20003f06270 */
[----:B------:R-:W-:Y:S01]  /*bbb0*/  VIADD R28, R0, 0x29 ;  /* 0x00000029001c7836 */ /* 0x000fe20000000000 */
[-C--:B------:R-:W-:Y:S01]  /*bbc0*/  ISETP.GE.AND P2, PT, R29, R16.reuse, PT ;  /* 0x000000101d00720c */ /* 0x080fe20003f46270 */
[----:B------:R2:W-:Y:S01]  /*bbd0*/  STL [R1+0x74], R8 ;  /* 0x0000740801007387 */ /* 0x0005e20000100800 */
[-C--:B------:R-:W-:Y:S02]  /*bbe0*/  ISETP.GE.AND P3, PT, R34, R16.reuse, PT ;  /* 0x000000102200720c */ /* 0x080fe40003f66270 */
[----:B------:R-:W-:Y:S02]  /*bbf0*/  FSEL R9, R77, -INF , !P5 ;  /* 0xff8000004d097808 */ /* 0x000fe40006800000 */
[----:B------:R-:W-:Y:S02]  /*bc00*/  FSEL R116, R105, -INF , !P4 ;  /* 0xff80000069747808 */ /* 0x000fe40006000000 */
[----:B------:R-:W-:-:S02]  /*bc10*/  ISETP.GE.AND P4, PT, R24, R16, PT ;  /* 0x000000101800720c */ /* 0x000fc40003f86270 */
[----:B------:R-:W-:Y:S01]  /*bc20*/  FSEL R105, R92, -INF , !P2 ;  /* 0xff8000005c697808 */ /* 0x000fe20005000000 */
[----:B------:R-:W-:Y:S01]  /*bc30*/  HMMA.16816.F32 R52, R12, R20, R124 ;  /* 0x000000140c34723c */ /* 0x000fe2000000187c */
[----:B------:R-:W-:Y:S01]  /*bc40*/  FSEL R108, R109, -INF , !P3 ;  /* 0xff8000006d6c7808 */ /* 0x000fe20005800000 */
[----:B------:R-:W-:Y:S01]  /*bc50*/  VIADD R22, R0, 0x41 ;  /* 0x0000004100167836 */ /* 0x000fe20000000000 */
[-C--:B------:R-:W-:Y:S01]  /*bc60*/  ISETP.GE.AND P2, PT, R23, R16.reuse, PT ;  /* 0x000000101700720c */ /* 0x080fe20003f46270 */
[----:B------:R3:W-:Y:S01]  /*bc70*/  STL [R1+0x70], R9 ;  /* 0x0000700901007387 */ /* 0x0007e20000100800 */
[----:B------:R-:W-:Y:S02]  /*bc80*/  ISETP.GE.AND P3, PT, R28, R16, PT ;  /* 0x000000101c00720c */ /* 0x000fe40003f66270 */
[----:B------:R-:W-:Y:S01]  /*bc90*/  VIADD R15, R0, 0x50 ;  /* 0x00000050000f7836 */ /* 0x000fe20000000000 */
[----:B--2---:R-:W-:Y:S02]  /*bca0*/  FSEL R8, R72, -INF , !P0 ;  /* 0xff80000048087808 */ /* 0x004fe40004000000 */
[----:B------:R-:W-:-:S03]  /*bcb0*/  FSEL R104, R93, -INF , !P3 ;  /* 0xff8000005d687808 */ /* 0x000fc60005800000 */
[----:B------:R2:W-:Y:S01]  /*bcc0*/  STL [R1+0x6c], R8 ;  /* 0x00006c0801007387 */ /* 0x0005e20000100800 */
[-C--:B------:R-:W-:Y:S01]  /*bcd0*/  ISETP.GE.AND P3, PT, R22, R16.reuse, PT ;  /* 0x000000101600720c */ /* 0x080fe20003f66270 */
[C---:B------:R-:W-:Y:S01]  /*bce0*/  VIADD R14, R0.reuse, 0x51 ;  /* 0x00000051000e7836 */ /* 0x040fe20000000000 */
[----:B------:R-:W-:Y:S01]  /*bcf0*/  ISETP.GE.AND P0, PT, R15, R16, PT ;  /* 0x000000100f00720c */ /* 0x000fe20003f06270 */
[----:B------:R-:W-:Y:S01]  /*bd00*/  VIADD R13, R0, 0x58 ;  /* 0x00000058000d7836 */ /* 0x000fe20000000000 */
[----:B---3--:R-:W-:Y:S01]  /*bd10*/  FSEL R9, R73, -INF , !P4 ;  /* 0xff80000049097808 */ /* 0x008fe20006000000 */
[----:B------:R-:W-:Y:S01]  /*bd20*/  IMAD.MOV.U32 R126, RZ, RZ, R2 ;  /* 0x000000ffff7e7224 */ /* 0x000fe200078e0002 */
[----:B------:R-:W-:-:S03]  /*bd30*/  FSEL R2, R60, -INF , !P0 ;  /* 0xff8000003c027808 */ /* 0x000fc60004000000 */
[----:B------:R-:W-:Y:S01]  /*bd40*/  STL [R1+0x68], R9 ;  /* 0x0000680901007387 */ /* 0x000fe20000100800 */
[----:B------:R-:W-:Y:S02]  /*bd50*/  ISETP.GE.AND P4, PT, R14, R16, PT ;  /* 0x000000100e00720c */ /* 0x000fe40003f86270 */
[----:B--2---:R-:W-:-:S05]  /*bd60*/  FSEL R8, R68, -INF , !P2 ;  /* 0xff80000044087808 */ /* 0x004fca0005000000 */
[----:B------:R2:W-:Y:S01]  /*bd70*/  STL [R1+0x64], R8 ;  /* 0x0000640801007387 */ /* 0x0005e20000100800 */
[-C--:B------:R-:W-:Y:S01]  /*bd80*/  ISETP.GE.AND P2, PT, R13, R16.reuse, PT ;  /* 0x000000100d00720c */ /* 0x080fe20003f46270 */
[C---:B------:R-:W-:Y:S02]  /*bd90*/  VIADD R12, R0.reuse, 0x59 ;  /* 0x00000059000c7836 */ /* 0x040fe40000000000 */
[----:B------:R-:W-:Y:S01]  /*bda0*/  IMAD.MOV.U32 R127, RZ, RZ, R3 ;  /* 0x000000ffff7f7224 */ /* 0x000fe200078e0003 */
[----:B------:R-:W-:Y:S01]  /*bdb0*/  FSEL R3, R61, -INF , !P4 ;  /* 0xff8000003d037808 */ /* 0x000fe20006000000 */
[C---:B------:R-:W-:Y:S02]  /*bdc0*/  VIADD R21, R0.reuse, 0x48 ;  /* 0x0000004800157836 */ /* 0x040fe40000000000 */
[----:B------:R-:W-:Y:S02]  /*bdd0*/  VIADD R20, R0, 0x49 ;  /* 0x0000004900147836 */ /* 0x000fe40000000000 */
[----:B------:R-:W-:Y:S01]  /*bde0*/  IMAD.MOV.U32 R131, RZ, RZ, R10 ;  /* 0x000000ffff837224 */ /* 0x000fe200078e000a */
[----:B------:R-:W-:Y:S01]  /*bdf0*/  ISETP.GE.AND P6, PT, R21, R16, PT ;  /* 0x000000101500720c */ /* 0x000fe20003fc6270 */
[----:B------:R-:W-:Y:S01]  /*be00*/  IMAD.MOV.U32 R125, RZ, RZ, R11 ;  /* 0x000000ffff7d7224 */ /* 0x000fe200078e000b */
[----:B--2---:R-:W-:-:S05]  /*be10*/  FSEL R8, R69, -INF , !P3 ;  /* 0xff80000045087808 */ /* 0x004fca0005800000 */
[----:B------:R-:W-:Y:S01]  /*be20*/  STL [R1+0x60], R8 ;  /* 0x0000600801007387 */ /* 0x000fe20000100800 */
[----:B------:R-:W-:-:S03]  /*be30*/  ISETP.GE.AND P3, PT, R12, R16, PT ;  /* 0x000000100c00720c */ /* 0x000fc60003f66270 */
[----:B------:R2:W-:Y:S01]  /*be40*/  STL [R1+0x54], R2 ;  /* 0x0000540201007387 */ /* 0x0005e20000100800 */
[----:B------:R-:W-:-:S03]  /*be50*/  ISETP.GE.AND P5, PT, R20, R16, PT ;  /* 0x000000101400720c */ /* 0x000fc60003fa6270 */
[----:B------:R3:W-:Y:S01]  /*be60*/  STL [R1+0x50], R3 ;  /* 0x0000500301007387 */ /* 0x0007e20000100800 */
[C---:B------:R-:W-:Y:S02]  /*be70*/  VIADD R11, R0.reuse, 0x60 ;  /* 0x00000060000b7836 */ /* 0x040fe40000000000 */
[C---:B------:R-:W-:Y:S02]  /*be80*/  VIADD R10, R0.reuse, 0x61 ;  /* 0x00000061000a7836 */ /* 0x040fe40000000000 */
[----:B------:R-:W-:Y:S01]  /*be90*/  VIADD R9, R0, 0x68 ;  /* 0x0000006800097836 */ /* 0x000fe20000000000 */
[----:B------:R-:W-:Y:S01]  /*bea0*/  FSEL R64, R64, -INF , !P6 ;  /* 0xff80000040407808 */ /* 0x000fe20007000000 */
[----:B------:R-:W-:Y:S01]  /*beb0*/  IMAD.MOV.U32 R124, RZ, RZ, R7 ;  /* 0x000000ffff7c7224 */ /* 0x000fe200078e0007 */
[----:B------:R-:W-:Y:S01]  /*bec0*/  FSEL R65, R65, -INF , !P5 ;  /* 0xff80000041417808 */ /* 0x000fe20006800000 */
[----:B------:R-:W-:Y:S01]  /*bed0*/  IMAD.MOV.U32 R130, RZ, RZ, R6 ;  /* 0x000000ffff827224 */ /* 0x000fe200078e0006 */
[----:B--2---:R-:W-:-:S05]  /*bee0*/  FSEL R2, R56, -INF , !P2 ;  /* 0xff80000038027808 */ /* 0x004fca0005000000 */
[----:B------:R2:W-:Y:S01]  /*bef0*/  STL [R1+0x4c], R2 ;  /* 0x00004c0201007387 */ /* 0x0005e20000100800 */
[-C--:B------:R-:W-:Y:S01]  /*bf00*/  ISETP.GE.AND P6, PT, R11, R16.reuse, PT ;  /* 0x000000100b00720c */ /* 0x080fe20003fc6270 */
[----:B------:R-:W-:Y:S01]  /*bf10*/  VIADD R8, R0, 0x69 ;  /* 0x0000006900087836 */ /* 0x000fe20000000000 */
[-C--:B------:R-:W-:Y:S01]  /*bf20*/  ISETP.GE.AND P5, PT, R10, R16.reuse, PT ;  /* 0x000000100a00720c */ /* 0x080fe20003fa6270 */
[C---:B------:R-:W-:Y:S02]  /*bf30*/  VIADD R7, R0.reuse, 0x70 ;  /* 0x0000007000077836 */ /* 0x040fe40000000000 */
[C---:B------:R-:W-:Y:S02]  /*bf40*/  VIADD R6, R0.reuse, 0x71 ;  /* 0x0000007100067836 */ /* 0x040fe40000000000 */
[----:B---3--:R-:W-:Y:S01]  /*bf50*/  VIADD R3, R0, 0x78 ;  /* 0x0000007800037836 */ /* 0x008fe20000000000 */
[----:B------:R-:W-:Y:S02]  /*bf60*/  ISETP.GE.AND P0, PT, R9, R16, PT ;  /* 0x000000100900720c */ /* 0x000fe40003f06270 */
[----:B------:R-:W-:-:S02]  /*bf70*/  FSEL R112, R52, -INF , !P6 ;  /* 0xff80000034707808 */ /* 0x000fc40007000000 */
[----:B------:R-:W-:Y:S02]  /*bf80*/  FSEL R39, R53, -INF , !P5 ;  /* 0xff80000035277808 */ /* 0x000fe40006800000 */
[----:B--2---:R-:W-:-:S05]  /*bf90*/  FSEL R2, R57, -INF , !P3 ;  /* 0xff80000039027808 */ /* 0x004fca0005800000 */
[----:B------:R2:W-:Y:S01]  /*bfa0*/  STL [R1+0x48], R2 ;  /* 0x0000480201007387 */ /* 0x0005e20000100800 */
[-C--:B------:R-:W-:Y:S02]  /*bfb0*/  ISETP.GE.AND P4, PT, R8, R16.reuse, PT ;  /* 0x000000100800720c */ /* 0x080fe40003f86270 */
[-C--:B------:R-:W-:Y:S02]  /*bfc0*/  ISETP.GE.AND P2, PT, R7, R16.reuse, PT ;  /* 0x000000100700720c */ /* 0x080fe40003f46270 */
[-C--:B------:R-:W-:Y:S02]  /*bfd0*/  ISETP.GE.AND P3, PT, R6, R16.reuse, PT ;  /* 0x000000100600720c */ /* 0x080fe40003f66270 */
[----:B------:R-:W-:Y:S01]  /*bfe0*/  ISETP.GE.AND P6, PT, R3, R16, PT ;  /* 0x000000100300720c */ /* 0x000fe20003fc6270 */
[----:B--2---:R-:W-:-:S05]  /*bff0*/  VIADD R2, R0, 0x79 ;  /* 0x0000007900027836 */ /* 0x004fca0000000000 */
[----:B------:R-:W-:Y:S02]  /*c000*/  ISETP.GE.AND P5, PT, R2, R16, PT ;  /* 0x000000100200720c */ /* 0x000fe40003fa6270 */
[----:B------:R-:W-:Y:S02]  /*c010*/  FSEL R16, R48, -INF , !P0 ;  /* 0xff80000030107808 */ /* 0x000fe40004000000 */
[----:B------:R-:W-:-:S04]  /*c020*/  ISETP.GE.AND P0, PT, R0, R17, PT ;  /* 0x000000110000720c */ /* 0x000fc80003f06270 */
        /* <DEDUP_REMOVED lines=41> */
[----:B------:R-:W-:Y:S01]  /*c2c0*/  ISETP.GE.AND P0, PT, R14, R17, PT ;  /* 0x000000110e00720c */ /* 0x000fe20003f06270 */
[----:B------:R-:W-:-:S03]  /*c2d0*/  IMAD.MOV.U32 R208, RZ, RZ, R252 ;  /* 0x000000ffffd07224 */ /* 0x000fc600078e00fc */
[----:B------:R-:W-:Y:S02]  /*c2e0*/  FSEL R252, R63, -INF , !P0 ;  /* 0xff8000003ffc7808 */ /* 0x000fe40004000000 */
[----:B------:R-:W-:Y:S01]  /*c2f0*/  ISETP.GE.AND P0, PT, R13, R17, PT ;  /* 0x000000110d00720c */ /* 0x000fe20003f06270 */
[----:B------:R-:W-:-:S03]  /*c300*/  IMAD.MOV.U32 R118, RZ, RZ, R230 ;  /* 0x000000ffff767224 */ /* 0x000fc600078e00e6 */
[----:B------:R-:W-:Y:S02]  /*c310*/  FSEL R230, R58, -INF , !P0 ;  /* 0xff8000003ae67808 */ /* 0x000fe40004000000 */
[----:B------:R-:W-:Y:S01]  /*c320*/  ISETP.GE.AND P0, PT, R12, R17, PT ;  /* 0x000000110c00720c */ /* 0x000fe20003f06270 */
[----:B------:R-:W-:-:S03]  /*c330*/  IMAD.MOV.U32 R119, RZ, RZ, R229 ;  /* 0x000000ffff777224 */ /* 0x000fc600078e00e5 */
[----:B------:R-:W-:Y:S02]  /*c340*/  FSEL R229, R59, -INF , !P0 ;  /* 0xff8000003be57808 */ /* 0x000fe40004000000 */
[----:B------:R-:W-:-:S04]  /*c350*/  ISETP.GE.AND P0, PT, R11, R17, PT ;  /* 0x000000110b00720c */ /* 0x000fc80003f06270 */
[----:B------:R-:W-:Y:S02]  /*c360*/  FSEL R211, R54, -INF , !P0 ;  /* 0xff80000036d37808 */ /* 0x000fe40004000000 */
[----:B------:R-:W-:-:S04]  /*c370*/  ISETP.GE.AND P0, PT, R10, R17, PT ;  /* 0x000000110a00720c */ /* 0x000fc80003f06270 */
[----:B------:R-:W-:Y:S02]  /*c380*/  FSEL R210, R55, -INF , !P0 ;  /* 0xff80000037d27808 */ /* 0x000fe40004000000 */
[-C--:B------:R-:W-:Y:S01]  /*c390*/  ISETP.GE.AND P0, PT, R8, R17.reuse, PT ;  /* 0x000000110800720c */ /* 0x080fe20003f06270 */
[----:B------:R-:W-:Y:S02]  /*c3a0*/  IMAD.MOV.U32 R60, RZ, RZ, R206 ;  /* 0x000000ffff3c7224 */ /* 0x000fe400078e00ce */
[----:B------:R-:W-:Y:S01]  /*c3b0*/  IMAD.MOV.U32 R129, RZ, RZ, R130 ;  /* 0x000000ffff817224 */ /* 0x000fe200078e0082 */
[----:B------:R-:W-:Y:S01]  /*c3c0*/  FSEL R206, R51, -INF , !P0 ;  /* 0xff80000033ce7808 */ /* 0x000fe20004000000 */
[----:B------:R-:W-:Y:S01]  /*c3d0*/  IMAD.MOV.U32 R130, RZ, RZ, R131 ;  /* 0x000000ffff827224 */ /* 0x000fe200078e0083 */
[-C--:B------:R-:W-:Y:S01]  /*c3e0*/  ISETP.GE.AND P0, PT, R7, R17.reuse, PT ;  /* 0x000000110700720c */ /* 0x080fe20003f06270 */
[----:B------:R2:W-:Y:S01]  /*c3f0*/  STL [R1+0x40], R39 ;  /* 0x0000402701007387 */ /* 0x0005e20000100800 */
[----:B------:R-:W-:Y:S01]  /*c400*/  FSEL R131, R44, -INF , !P2 ;  /* 0xff8000002c837808 */ /* 0x000fe20005000000 */
[----:B------:R-:W-:Y:S01]  /*c410*/  IMAD.MOV.U32 R93, RZ, RZ, R138 ;  /* 0x000000ffff5d7224 */ /* 0x000fe200078e008a */
[----:B------:R-:W-:-:S02]  /*c420*/  ISETP.GE.AND P2, PT, R6, R17, PT ;  /* 0x000000110600720c */ /* 0x000fc40003f46270 */
[----:B------:R-:W-:Y:S01]  /*c430*/  FSEL R138, R46, -INF , !P0 ;  /* 0xff8000002e8a7808 */ /* 0x000fe20004000000 */
[----:B------:R-:W-:Y:S01]  /*c440*/  IMAD.MOV.U32 R92, RZ, RZ, R137 ;  /* 0x000000ffff5c7224 */ /* 0x000fe200078e0089 */
[----:B------:R-:W-:Y:S01]  /*c450*/  BAR.SYNC.DEFER_BLOCKING 0x0 ;  /* 0x0000000000007b1d */ /* 0x000fe20000010000 */
[C---:B------:R-:W-:Y:S02]  /*c460*/  ISETP.GE.AND P0, PT, R0.reuse, R18, PT ;  /* 0x000000120000720c */ /* 0x040fe40003f06270 */
[----:B------:R-:W-:Y:S02]  /*c470*/  FSEL R137, R47, -INF , !P2 ;  /* 0xff8000002f897808 */ /* 0x000fe40005000000 */
[----:B------:R-:W-:Y:S01]  /*c480*/  ISETP.GE.AND P2, PT, R0, R19, PT ;  /* 0x000000130000720c */ /* 0x000fe20003f46270 */
[----:B------:R-:W-:-:S03]  /*c490*/  IMAD.MOV.U32 R209, RZ, RZ, R207 ;  /* 0x000000ffffd17224 */ /* 0x000fc600078e00cf */
[----:B------:R-:W-:Y:S01]  /*c4a0*/  FSEL R44, R60, -INF , !P2 ;  /* 0xff8000003c2c7808 */ /* 0x000fe20005000000 */
[----:B--2---:R-:W-:Y:S01]  /*c4b0*/  IMAD.MOV.U32 R39, RZ, RZ, R133 ;  /* 0x000000ffff277224 */ /* 0x004fe200078e0085 */
[----:B------:R-:W-:-:S04]  /*c4c0*/  ISETP.GE.AND P2, PT, R38, R19, PT ;  /* 0x000000132600720c */ /* 0x000fc80003f46270 */
[----:B------:R-:W-:Y:S02]  /*c4d0*/  FSEL R39, R39, -INF , !P0 ;  /* 0xff80000027277808 */ /* 0x000fe40004000000 */
[----:B------:R-:W-:-:S04]  /*c4e0*/  ISETP.GE.AND P0, PT, R38, R18, PT ;  /* 0x000000122600720c */ /* 0x000fc80003f06270 */
[----:B------:R-:W-:Y:S02]  /*c4f0*/  FSEL R38, R93, -INF , !P0 ;  /* 0xff8000005d267808 */ /* 0x000fe40004000000 */
[CC--:B------:R-:W-:Y:S02]  /*c500*/  ISETP.GE.AND P0, PT, R37.reuse, R18.reuse, PT ;  /* 0x000000122500720c */ /* 0x0c0fe40003f06270 */
[----:B------:R-:W-:Y:S02]  /*c510*/  FSEL R46, R92, -INF , !P2 ;  /* 0xff8000005c2e7808 */ /* 0x000fe40005000000 */
[----:B------:R-:W-:Y:S01]  /*c520*/  ISETP.GE.AND P2, PT, R37, R19, PT ;  /* 0x000000132500720c */ /* 0x000fe20003f46270 */
[----:B------:R-:W-:Y:S01]  /*c530*/  IMAD.MOV.U32 R128, RZ, RZ, R124 ;  /* 0x000000ffff807224 */ /* 0x000fe200078e007c */
[----:B------:R-:W-:Y:S02]  /*c540*/  FSEL R37, R209, -INF , !P0 ;  /* 0xff800000d1257808 */ /* 0x000fe40004000000 */
[----:B------:R-:W-:-:S02]  /*c550*/  ISETP.GE.AND P0, PT, R36, R18, PT ;  /* 0x000000122400720c */ /* 0x000fc40003f06270 */
[----:B------:R-:W-:Y:S02]  /*c560*/  FSEL R124, R45, -INF , !P3 ;  /* 0xff8000002d7c7808 */ /* 0x000fe40005800000 */
[----:B------:R-:W-:Y:S02]  /*c570*/  FSEL R45, R208, -INF , !P2 ;  /* 0xff800000d02d7808 */ /* 0x000fe40005000000 */
[----:B------:R-:W-:Y:S02]  /*c580*/  ISETP.GE.AND P2, PT, R36, R19, PT ;  /* 0x000000132400720c */ /* 0x000fe40003f46270 */
[----:B------:R-:W-:Y:S02]  /*c590*/  FSEL R36, R118, -INF , !P0 ;  /* 0xff80000076247808 */ /* 0x000fe40004000000 */
[----:B------:R-:W-:-:S04]  /*c5a0*/  ISETP.GE.AND P0, PT, R35, R18, PT ;  /* 0x000000122300720c */ /* 0x000fc80003f06270 */
[----:B------:R-:W-:Y:S02]  /*c5b0*/  FSEL R60, R128, -INF , !P0 ;  /* 0xff800000803c7808 */ /* 0x000fe40004000000 */
[----:B------:R-:W-:-:S04]  /*c5c0*/  ISETP.GE.AND P0, PT, R34, R18, PT ;  /* 0x000000122200720c */ /* 0x000fc80003f06270 */
[----:B------:R-:W-:Y:S02]  /*c5d0*/  FSEL R59, R130, -INF , !P0 ;  /* 0xff800000823b7808 */ /* 0x000fe40004000000 */
[-C--:B------:R-:W-:Y:S02]  /*c5e0*/  ISETP.GE.AND P0, PT, R33, R18.reuse, PT ;  /* 0x000000122100720c */ /* 0x080fe40003f06270 */
[----:B------:R-:W-:Y:S02]  /*c5f0*/  FSEL R47, R119, -INF , !P2 ;  /* 0xff800000772f7808 */ /* 0x000fe40005000000 */
[----:B------:R-:W-:Y:S02]  /*c600*/  FSEL R58, R126, -INF , !P0 ;  /* 0xff8000007e3a7808 */ /* 0x000fe40004000000 */
[----:B------:R-:W-:Y:S02]  /*c610*/  ISETP.GE.AND P0, PT, R32, R18, PT ;  /* 0x000000122000720c */ /* 0x000fe40003f06270 */
[----:B------:R-:W-:-:S02]  /*c620*/  ISETP.GE.AND P2, PT, R35, R19, PT ;  /* 0x000000132300720c */ /* 0x000fc40003f46270 */
[----:B------:R-:W-:Y:S02]  /*c630*/  FSEL R57, R136, -INF , !P0 ;  /* 0xff80000088397808 */ /* 0x000fe40004000000 */
[----:B------:R-:W-:Y:S02]  /*c640*/  FSEL R61, R129, -INF , !P2 ;  /* 0xff800000813d7808 */ /* 0x000fe40005000000 */
[----:B------:R-:W-:Y:S02]  /*c650*/  ISETP.GE.AND P0, PT, R31, R18, PT ;  /* 0x000000121f00720c */ /* 0x000fe40003f06270 */
[----:B------:R-:W-:Y:S02]  /*c660*/  ISETP.GE.AND P2, PT, R34, R19, PT ;  /* 0x000000132200720c */ /* 0x000fe40003f46270 */
[----:B------:R-:W-:Y:S02]  /*c670*/  FSEL R92, R134, -INF , !P0 ;  /* 0xff800000865c7808 */ /* 0x000fe40004000000 */
[----:B------:R-:W-:-:S02]  /*c680*/  FSEL R62, R125, -INF , !P2 ;  /* 0xff8000007d3e7808 */ /* 0x000fc40005000000 */
[-C--:B------:R-:W-:Y:S02]  /*c690*/  ISETP.GE.AND P0, PT, R30, R18.reuse, PT ;  /* 0x000000121e00720c */ /* 0x080fe40003f06270 */
        /* <DEDUP_REMOVED lines=76> */
[----:B------:R-:W-:Y:S01]  /*cb60*/  ISETP.GE.AND P2, PT, R10, R19, PT ;  /* 0x000000130a00720c */ /* 0x000fe20003f46270 */
[----:B------:R1:W-:Y:S01]  /*cb70*/  STL [R1+0x3c], R16 ;  /* 0x00003c1001007387 */ /* 0x0003e20000100800 */
[----:B------:R-:W-:-:S02]  /*cb80*/  FSEL R119, R84, -INF , !P0 ;  /* 0xff80000054777808 */ /* 0x000fc40004000000 */
[----:B------:R-:W-:Y:S01]  /*cb90*/  FSEL R123, R123, -INF , !P2 ;  /* 0xff8000007b7b7808 */ /* 0x000fe20005000000 */
[----:B------:R1:W-:Y:S01]  /*cba0*/  STL [R1+0x38], R109 ;  /* 0x0000386d01007387 */ /* 0x0003e20000100800 */
[----:B------:R-:W-:Y:S02]  /*cbb0*/  ISETP.GE.AND P0, PT, R3, R18, PT ;  /* 0x000000120300720c */ /* 0x000fe40003f06270 */
[----:B------:R-:W-:Y:S01]  /*cbc0*/  ISETP.GE.AND P2, PT, R9, R19, PT ;  /* 0x000000130900720c */ /* 0x000fe20003f46270 */
[----:B------:R1:W-:Y:S01]  /*cbd0*/  STL [R1+0x24], R69 ;  /* 0x0000244501007387 */ /* 0x0003e20000100800 */
[----:B------:R-:W-:-:S03]  /*cbe0*/  FSEL R121, R80, -INF , !P0 ;  /* 0xff80000050797808 */ /* 0x000fc60004000000 */
[----:B------:R1:W-:Y:S01]  /*cbf0*/  STL [R1+0xc], R68 ;  /* 0x00000c4401007387 */ /* 0x0003e20000100800 */
[----:B------:R-:W-:-:S03]  /*cc00*/  FSEL R219, R90, -INF , !P2 ;  /* 0xff8000005adb7808 */ /* 0x000fc60005000000 */
[----:B------:R1:W5:Y:S01]  /*cc10*/  LDL.LU R136, [R1+0xcc] ;  /* 0x0000cc0001887983 */ /* 0x0003620000300800 */
[----:B------:R-:W-:-:S03]  /*cc20*/  ISETP.GE.AND P0, PT, R7, R19, PT ;  /* 0x000000130700720c */ /* 0x000fc60003f06270 */
[----:B------:R1:W5:Y:S01]  /*cc30*/  LDL.LU R135, [R1+0xc8] ;  /* 0x0000c80001877983 */ /* 0x0003620000300800 */
[----:B------:R-:W-:-:S03]  /*cc40*/  ISETP.GE.AND P2, PT, R8, R19, PT ;  /* 0x000000130800720c */ /* 0x000fc60003f46270 */
[----:B------:R1:W5:Y:S04]  /*cc50*/  LDL.LU R134, [R1+0xc4] ;  /* 0x0000c40001867983 */ /* 0x0003680000300800 */
[----:B------:R1:W5:Y:S01]  /*cc60*/  LDL.LU R132, [R1+0xc0] ;  /* 0x0000c00001847983 */ /* 0x0003620000300800 */
[----:B------:R-:W-:-:S03]  /*cc70*/  FSEL R215, R86, -INF , !P0 ;  /* 0xff80000056d77808 */ /* 0x000fc60004000000 */
[----:B------:R1:W5:Y:S01]  /*cc80*/  LDL.LU R5, [R1+0xbc] ;  /* 0x0000bc0001057983 */ /* 0x0003620000300800 */
[----:B------:R-:W-:-:S03]  /*cc90*/  FSEL R218, R91, -INF , !P2 ;  /* 0xff8000005bda7808 */ /* 0x000fc60005000000 */
[----:B------:R1:W5:Y:S01]  /*cca0*/  LDL.LU R4, [R1+0xb8] ;  /* 0x0000b80001047983 */ /* 0x0003620000300800 */
[----:B------:R-:W-:-:S03]  /*ccb0*/  ISETP.GE.AND P0, PT, R3, R19, PT ;  /* 0x000000130300720c */ /* 0x000fc60003f06270 */
[----:B------:R1:W-:Y:S01]  /*ccc0*/  STL [R1+0x8], R32 ;  /* 0x0000082001007387 */ /* 0x0003e20000100800 */
[----:B------:R-:W-:-:S03]  /*ccd0*/  ISETP.GE.AND P2, PT, R6, R18, PT ;  /* 0x000000120600720c */ /* 0x000fc60003f46270 */
[----:B------:R1:W-:Y:S04]  /*cce0*/  STL [R1+0x4], R31 ;  /* 0x0000041f01007387 */ /* 0x0003e80000100800 */
[----:B------:R1:W-:Y:S01]  /*ccf0*/  STL [R1], R30 ;  /* 0x0000001e01007387 */ /* 0x0003e20000100800 */
[----:B------:R-:W-:Y:S02]  /*cd00*/  FSEL R209, R82, -INF , !P0 ;  /* 0xff80000052d17808 */ /* 0x000fe40004000000 */
[----:B------:R-:W-:Y:S02]  /*cd10*/  FSEL R120, R85, -INF , !P2 ;  /* 0xff80000055787808 */ /* 0x000fe40005000000 */
[----:B------:R-:W-:Y:S02]  /*cd20*/  PLOP3.LUT P0, PT, PT, PT, UP1, 0x80, 0x0 ;  /* 0x000000000000781c */ /* 0x000fe40003f0f018 */
        /* <DEDUP_REMOVED lines=8> */
[C---:B------:R-:W-:Y:S02]  /*cdb0*/  ISETP.GE.AND P3, PT, R2.reuse, R17, PT ;  /* 0x000000110200720c */ /* 0x040fe40003f66270 */
[----:B------:R-:W-:Y:S02]  /*cdc0*/  ISETP.GE.AND P2, PT, R2, R19, PT ;  /* 0x000000130200720c */ /* 0x000fe40003f46270 */
[----:B------:R-:W-:Y:S02]  /*cdd0*/  FSEL R118, R40, -INF , !P6 ;  /* 0xff80000028767808 */ /* 0x000fe40007000000 */
[----:B------:R-:W-:Y:S02]  /*cde0*/  FSEL R208, R83, -INF , !P2 ;  /* 0xff80000053d07808 */ /* 0x000fe40005000000 */
[----:B------:R-:W-:-:S02]  /*cdf0*/  FSEL R115, R41, -INF , !P5 ;  /* 0xff80000029737808 */ /* 0x000fc40006800000 */
[----:B------:R-:W-:Y:S02]  /*ce00*/  FSEL R125, R42, -INF , !P4 ;  /* 0xff8000002a7d7808 */ /* 0x000fe40006000000 */
[----:B------:R-:W-:Y:S01]  /*ce10*/  FSEL R126, R43, -INF , !P3 ;  /* 0xff8000002b7e7808 */ /* 0x000fe20005800000 */
[----:B-1----:R-:W-:Y:S06]  /*ce20*/  @!P0 BRA `(.L_x_227) ;  /* 0x0000000400c48947 */ /* 0x002fec0003800000 */
[----:B------:R-:W2:Y:S04]  /*ce30*/  LDL.64 R54, [R1+0x80] ;  /* 0x0000800001367983 */ /* 0x000ea80000100a00 */
[----:B------:R-:W3:Y:S01]  /*ce40*/  LDL.64 R66, [R1+0x78] ;  /* 0x0000780001427983 */ /* 0x000ee20000100a00 */
[----:B------:R-:W-:Y:S01]  /*ce50*/  UIADD3 UR20, UR23, -0x3, URZ ;  /* 0xfffffffd17147890 */ /* 0x000fe2000fffe03f */
[----:B------:R-:W1:Y:S01]  /*ce60*/  @!P1 LDC.64 R14, c[0x0][0x218] ;  /* 0x00008600ff0e9b82 */ /* 0x000e620000000a00 */
[----:B------:R-:W-:Y:S01]  /*ce70*/  IMAD.U32 R8, RZ, RZ, UR8 ;  /* 0x00000008ff087e24 */ /* 0x000fe2000f8e00ff */
[----:B------:R4:W-:Y:S01]  /*ce80*/  @P1 STS.128 [R231+0x4000], RZ ;  /* 0x004000ffe7001388 */ /* 0x0009e20000000c00 */
[----:B------:R-:W-:Y:S01]  /*ce90*/  USHF.R.S32.HI UR4, URZ, 0x1f, UR20 ;  /* 0x0000001f3f047899 */ /* 0x000fe20008011414 */
[----:B------:R-:W-:Y:S01]  /*cea0*/  BSSY B0, `(.L_x_228) ;  /* 0x0000068000007945 */ /* 0x000fe20003800000 */
[----:B------:R-:W-:-:S02]  /*ceb0*/  UIMAD.WIDE.U32 UR26, UR20, UR8, URZ ;  /* 0x00000008141a72a5 */ /* 0x000fc4000f8e003f */
[----:B------:R-:W-:Y:S01]  /*cec0*/  UIMAD UR4, UR4, UR8, URZ ;  /* 0x00000008040472a4 */ /* 0x000fe2000f8e023f */
[----:B------:R-:W4:Y:S03]  /*ced0*/  @!P1 LDC.64 R12, c[0x0][0x218] ;  /* 0x00008600ff0c9b82 */ /* 0x000f260000000a00 */
[----:B------:R-:W-:Y:S01]  /*cee0*/  UIMAD UR4, UR20, UR9, UR4 ;  /* 0x00000009140472a4 */ /* 0x000fe2000f8e0204 */
[----:B------:R-:W-:Y:S01]  /*cef0*/  IMAD.U32 R2, RZ, RZ, UR26 ;  /* 0x0000001aff027e24 */ /* 0x000fe2000f8e00ff */
[----:B------:R-:W-:Y:S01]  /*cf00*/  @!UP0 UIMAD UR20, UR9, 0x30, URZ ;  /* 0x00000030091488a4 */ /* 0x000fe2000f8e023f */
[----:B------:R-:W-:Y:S01]  /*cf10*/  IMAD.U32 R3, RZ, RZ, UR26 ;  /* 0x0000001aff037e24 */ /* 0x000fe2000f8e00ff */
[----:B------:R-:W-:Y:S01]  /*cf20*/  UIADD3 UR4, UR27, UR4, URZ ;  /* 0x000000041b047290 */ /* 0x000fe2000fffe03f */
[----:B------:R-:W4:Y:S05]  /*cf30*/  @!P1 LDC.64 R18, c[0x0][0x218] ;  /* 0x00008600ff129b82 */ /* 0x000f2a0000000a00 */
[----:B------:R-:W-:Y:S01]  /*cf40*/  IMAD.U32 R0, RZ, RZ, UR4 ;  /* 0x00000004ff007e24 */ /* 0x000fe2000f8e00ff */
[----:B------:R-:W-:-:S02]  /*cf50*/  @!UP0 UIMAD UR4, UR9, 0x50, URZ ;  /* 0x00000050090488a4 */ /* 0x000fc4000f8e023f */
[----:B------:R-:W4:Y:S08]  /*cf60*/  @!P1 LDC.64 R10, c[0x0][0x218] ;  /* 0x00008600ff0a9b82 */ /* 0x000f300000000a00 */
[----:B------:R-:W4:Y:S01]  /*cf70*/  @!P1 LDC.64 R16, c[0x0][0x218] ;  /* 0x00008600ff109b82 */ /* 0x000f220000000a00 */
[----:B--2---:R-:W-:-:S04]  /*cf80*/  LEA R2, P2, R2, R54, 0x7 ;  /* 0x0000003602027211 */ /* 0x004fc800078438ff */
[----:B---3--:R-:W-:Y:S01]  /*cf90*/  LEA.HI.X R3, R3, R67, R0, 0x7, P2 ;  /* 0x0000004303037211 */ /* 0x008fe200010f3c00 */
[----:B------:R-:W-:Y:S02]  /*cfa0*/  IMAD.U32 R0, RZ, RZ, UR8 ;  /* 0x00000008ff007e24 */ /* 0x000fe4000f8e00ff */
[--C-:B------:R-:W-:Y:S02]  /*cfb0*/  @!P1 IMAD.MOV.U32 R6, RZ, RZ, R2.reuse ;  /* 0x000000ffff069224 */ /* 0x100fe400078e0002 */
[--C-:B------:R-:W-:Y:S02]  /*cfc0*/  @!P1 IMAD.MOV.U32 R7, RZ, RZ, R3.reuse ;  /* 0x000000ffff079224 */ /* 0x100fe400078e0003 */
[----:B------:R-:W-:-:S04]  /*cfd0*/  @!P1 IMAD.WIDE.U32 R8, R8, 0x30, R2 ;  /* 0x0000003008089825 */ /* 0x000fc800078e0002 */
[----:B------:R-:W-:Y:S01]  /*cfe0*/  @!P1 IMAD.WIDE.U32 R6, R0, 0x50, R6 ;  /* 0x0000005000069825 */ /* 0x000fe200078e0006 */
[----:B-1----:R-:W-:-:S03]  /*cff0*/  @!P1 LEA R14, P2, R8, R14, 0x1 ;  /* 0x0000000e080e9211 */ /* 0x002fc600078408ff */
[----:B------:R-:W-:-:S05]  /*d000*/  @!P1 VIADD R0, R9, UR20 ;  /* 0x0000001409009c36 */ /* 0x000fca0008000000 */
[----:B------:R-:W-:Y:S01]  /*d010*/  @!P1 LEA.HI.X R15, R8, R15, R0, 0x1, P2 ;  /* 0x0000000f080f9211 */ /* 0x000fe200010f0c00 */
[----:B------:R-:W-:Y:S01]  /*d020*/  @!P1 VIADD R0, R7, UR4 ;  /* 0x0000000407009c36 */ /* 0x000fe20008000000 */
[----:B----4-:R-:W-:Y:S01]  /*d030*/  @!P1 LEA R12, P2, R6, R12, 0x1 ;  /* 0x0000000c060c9211 */ /* 0x010fe200078408ff */
[----:B------:R-:W-:-:S03]  /*d040*/  @!UP0 UIMAD UR4, UR9, 0x60, URZ ;  /* 0x00000060090488a4 */ /* 0x000fc6000f8e023f */
[----:B------:R-:W-:Y:S02]  /*d050*/  @!P1 LEA.HI.X R13, R6, R13, R0, 0x1, P2 ;  /* 0x0000000d060d9211 */ /* 0x000fe400010f0c00 */
[C---:B------:R-:W-:Y:S02]  /*d060*/  @!P1 LEA R6, P2, R2.reuse, R18, 0x1 ;  /* 0x0000001202069211 */ /* 0x040fe400078408ff */
[C---:B------:R-:W-:Y:S02]  /*d070*/  @!P1 IADD3 R0, P3, R2.reuse, UR11, RZ ;  /* 0x0000000b02009c10 */ /* 0x040fe4000ff7e0ff */
[----:B------:R-:W-:Y:S02]  /*d080*/  @!P1 LEA.HI.X R7, R2, R19, R3, 0x1, P2 ;  /* 0x0000001302079211 */ /* 0x000fe400010f0c03 */
[C---:B------:R-:W-:Y:S01]  /*d090*/  @!P1 LEA R8, P2, R0.reuse, R10, 0x1 ;  /* 0x0000000a00089211 */ /* 0x040fe200078408ff */
[----:B------:R-:W-:Y:S01]  /*d0a0*/  IMAD.U32 R10, RZ, RZ, UR8 ;  /* 0x00000008ff0a7e24 */ /* 0x000fe2000f8e00ff */
[----:B------:R-:W-:Y:S01]  /*d0b0*/  @!P1 IADD3.X R9, R3, UR10, RZ, P3, !PT ;  /* 0x0000000a03099c10 */ /* 0x000fe20009ffe4ff */
[----:B------:R-:W-:Y:S01]  /*d0c0*/  @!PT LDS RZ, [RZ] ;  /* 0x00000000fffff984 */ /* 0x000fe20000000800 */
[----:B------:R-:W-:Y:S01]  /*d0d0*/  @!PT LDS RZ, [RZ] ;  /* 0x00000000fffff984 */ /* 0x000fe20000000800 */
[----:B------:R-:W-:Y:S01]  /*d0e0*/  @!PT LDS RZ, [RZ] ;  /* 0x00000000fffff984 */ /* 0x000fe20000000800 */
[----:B------:R1:W-:Y:S03]  /*d0f0*/  @!P1 LDGSTS.E.BYPASS.LTC128B.128 [R231+0x4000], desc[UR24][R6.64] ;  /* 0x0400000006e79fae */ /* 0x0003e6000b901d58 */
[----:B------:R-:W-:Y:S01]  /*d100*/  @!P1 LEA.HI.X R9, R0, R11, R9, 0x1, P2 ;  /* 0x0000000b00099211 */ /* 0x000fe200010f0c09 */
[----:B------:R2:W-:Y:S01]  /*d110*/  @P1 STS.128 [R231+0x4800], RZ ;  /* 0x004800ffe7001388 */ /* 0x0005e20000000c00 */
[----:B------:R-:W-:-:S02]  /*d120*/  @!P1 LEA R0, P2, R10, R2, 0x5 ;  /* 0x000000020a009211 */ /* 0x000fc400078428ff */
[----:B------:R-:W3:Y:S01]  /*d130*/  @!P1 LDC.64 R10, c[0x0][0x218] ;  /* 0x00008600ff0a9b82 */ /* 0x000ee20000000a00 */
[----:B------:R-:W-:Y:S01]  /*d140*/  @!PT LDS RZ, [RZ] ;  /* 0x00000000fffff984 */ /* 0x000fe20000000800 */
[----:B------:R-:W-:Y:S01]  /*d150*/  @!PT LDS RZ, [RZ] ;  /* 0x00000000fffff984 */ /* 0x000fe20000000800 */
[----:B------:R-:W-:Y:S01]  /*d160*/  @!PT LDS RZ, [RZ] ;  /* 0x00000000fffff984 */ /* 0x000fe20000000800 */
[----:B------:R4:W-:Y:S04]  /*d170*/  @!P1 LDGSTS.E.BYPASS.LTC128B.128 [R231+0x4800], desc[UR24][R8.64] ;  /* 0x0480000008e79fae */ /* 0x0009e8000b901d58 */
[----:B------:R2:W-:Y:S01]  /*d180*/  @P1 STS.128 [R231+0x5000], RZ ;  /* 0x005000ffe7001388 */ /* 0x0005e20000000c00 */
[----:B-1----:R-:W-:Y:S02]  /*d190*/  IMAD.U32 R7, RZ, RZ, UR8 ;  /* 0x00000008ff077e24 */ /* 0x002fe4000f8e00ff */
[----:B------:R-:W-:-:S05]  /*d1a0*/  IMAD.U32 R6, RZ, RZ, UR9 ;  /* 0x00000009ff067e24 */ /* 0x000fca000f8e00ff */
[----:B------:R-:W-:Y:S01]  /*d1b0*/  @!P1 LEA.HI.X R7, R7, R3, R6, 0x5, P2 ;  /* 0x0000000307079211 */ /* 0x000fe200010f2c06 */
[----:B----4-:R-:W-:Y:S01]  /*d1c0*/  IMAD.U32 R8, RZ, RZ, UR8 ;  /* 0x00000008ff087e24 */ /* 0x010fe2000f8e00ff */
[----:B------:R-:W-:-:S04]  /*d1d0*/  @!P1 LEA R6, P2, R0, R16, 0x1 ;  /* 0x0000001000069211 */ /* 0x000fc800078408ff */
[----:B------:R-:W-:Y:S01]  /*d1e0*/  @!P1 LEA.HI.X R7, R0, R17, R7, 0x1, P2 ;  /* 0x0000001100079211 */ /* 0x000fe200010f0c07 */
[----:B------:R-:W-:Y:S01]  /*d1f0*/  IMAD.U32 R0, RZ, RZ, UR8 ;  /* 0x00000008ff007e24 */ /* 0x000fe2000f8e00ff */
[----:B------:R-:W1:Y:S03]  /*d200*/  @!P1 LDC.64 R16, c[0x0][0x218] ;  /* 0x00008600ff109b82 */ /* 0x000e660000000a00 */
[----:B------:R-:W-:Y:S01]  /*d210*/  @!PT LDS RZ, [RZ] ;  /* 0x00000000fffff984 */ /* 0x000fe20000000800 */
[----:B------:R-:W-:Y:S01]  /*d220*/  @!PT LDS RZ, [RZ] ;  /* 0x00000000fffff984 */ /* 0x000fe20000000800 */
[----:B------:R-:W-:Y:S01]  /*d230*/  @!PT LDS RZ, [RZ] ;  /* 0x00000000fffff984 */ /* 0x000fe20000000800 */
[----:B------:R4:W-:Y:S01]  /*d240*/  @!P1 LDGSTS.E.BYPASS.LTC128B.128 [R231+0x5000], desc[UR24][R6.64] ;  /* 0x0500000006e79fae */ /* 0x0009e2000b901d58 */
[----:B------:R-:W-:-:S03]  /*d250*/  @!P1 LEA R0, P2, R0, R2, 0x6 ;  /* 0x0000000200009211 */ /* 0x000fc600078430ff */
[----:B------:R2:W-:Y:S04]  /*d260*/  @P1 STS.128 [R231+0x5800], RZ ;  /* 0x005800ffe7001388 */ /* 0x0005e80000000c00 */
[----:B------:R-:W-:Y:S01]  /*d270*/  @!PT LDS RZ, [RZ] ;  /* 0x00000000fffff984 */ /* 0x000fe20000000800 */
[----:B------:R-:W-:Y:S01]  /*d280*/  @!PT LDS RZ, [RZ] ;  /* 0x00000000fffff984 */ /* 0x000fe20000000800 */
[----:B------:R-:W-:Y:S01]  /*d290*/  @!PT LDS RZ, [RZ] ;  /* 0x00000000fffff984 */ /* 0x000fe20000000800 */
[----:B------:R2:W-:Y:S04]  /*d2a0*/  @!P1 LDGSTS.E.BYPASS.LTC128B.128 [R231+0x5800], desc[UR24][R14.64] ;  /* 0x058000000ee79fae */ /* 0x0005e8000b901d58 */
[----:B------:R2:W-:Y:S01]  /*d2b0*/  @P1 STS.128 [R231+0x6000], RZ ;  /* 0x006000ffe7001388 */ /* 0x0005e20000000c00 */
[----:B----4-:R-:W-:Y:S02]  /*d2c0*/  IMAD.U32 R7, RZ, RZ, UR8 ;  /* 0x00000008ff077e24 */ /* 0x010fe4000f8e00ff */
[----:B------:R-:W-:-:S05]  /*d2d0*/  IMAD.U32 R6, RZ, RZ, UR9 ;  /* 0x00000009ff067e24 */ /* 0x000fca000f8e00ff */
[----:B------:R-:W-:Y:S01]  /*d2e0*/  @!P1 LEA.HI.X R9, R7, R3, R6, 0x6, P2 ;  /* 0x0000000307099211 */ /* 0x000fe200010f3406 */
[----:B------:R-:W-:Y:S01]  /*d2f0*/  @!P1 IMAD.MOV.U32 R6, RZ, RZ, R2 ;  /* 0x000000ffff069224 */ /* 0x000fe200078e0002 */
[----:B---3--:R-:W-:Y:S01]  /*d300*/  @!P1 LEA R10, P2, R0, R10, 0x1 ;  /* 0x0000000a000a9211 */ /* 0x008fe200078408ff */
[----:B------:R-:W-:-:S03]  /*d310*/  @!P1 IMAD.MOV.U32 R7, RZ, RZ, R3 ;  /* 0x000000ffff079224 */ /* 0x000fc600078e0003 */
[----:B------:R-:W-:Y:S01]  /*d320*/  @!P1 LEA.HI.X R11, R0, R11, R9, 0x1, P2 ;  /* 0x0000000b000b9211 */ /* 0x000fe200010f0c09 */
[----:B------:R-:W-:-:S04]  /*d330*/  @!P1 IMAD.WIDE.U32 R6, R8, 0x60, R6 ;  /* 0x0000006008069825 */ /* 0x000fc800078e0006 */
[----:B------:R-:W-:Y:S01]  /*d340*/  @!P1 VIADD R0, R7, UR4 ;  /* 0x0000000407009c36 */ /* 0x000fe20008000000 */
[C---:B-1----:R-:W-:Y:S01]  /*d350*/  @!P1 LEA R8, P2, R6.reuse, R16, 0x1 ;  /* 0x0000001006089211 */ /* 0x042fe200078408ff */
[----:B------:R-:W-:Y:S01]  /*d360*/  @!PT LDS RZ, [RZ] ;  /* 0x00000000fffff984 */ /* 0x000fe20000000800 */
[----:B------:R-:W-:Y:S01]  /*d370*/  @!PT LDS RZ, [RZ] ;  /* 0x00000000fffff984 */ /* 0x000fe20000000800 */
[----:B------:R-:W-:Y:S01]  /*d380*/  @!PT LDS RZ, [RZ] ;  /* 0x00000000fffff984 */ /* 0x000fe20000000800 */
[----:B------:R2:W-:Y:S03]  /*d390*/  @!P1 LDGSTS.E.BYPASS.LTC128B.128 [R231+0x6000], desc[UR24][R10.64] ;  /* 0x060000000ae79fae */ /* 0x0005e6000b901d58 */
[----:B------:R-:W-:Y:S01]  /*d3a0*/  @!P1 LEA.HI.X R9, R6, R17, R0, 0x1, P2 ;  /* 0x0000001106099211 */ /* 0x000fe200010f0c00 */
[----:B------:R2:W-:Y:S04]  /*d3b0*/  @P1 STS.128 [R231+0x6800], RZ ;  /* 0x006800ffe7001388 */ /* 0x0005e80000000c00 */
        /* <DEDUP_REMOVED lines=11> */
[----:B------:R-:W-:Y:S01]  /*d470*/  IMAD.U32 R0, RZ, RZ, UR8 ;  /* 0x00000008ff007e24 */ /* 0x000fe2000f8e00ff */
[----:B------:R-:W-:Y:S01]  /*d480*/  UIMAD UR4, UR9, 0x70, URZ ;  /* 0x00000070090478a4 */ /* 0x000fe2000f8e023f */
[----:B------:R-:W-:Y:S02]  /*d490*/  ULDC.64 UR20, c[0x0][0x218] ;  /* 0x0000860000147ab9 */ /* 0x000fe40000000a00 */
        /* <DEDUP_REMOVED lines=8> */
.L_x_229:
[----:B------:R-:W-:Y:S05]  /*d520*/  BSYNC B0 ;  /* 0x0000000000007941 */ /* 0x000fea0003800000 */
.L_x_228:
[----:B------:R-:W0:Y:S02]  /*d530*/  LDGDEPBAR ;  /* 0x00000000000079af */ /* 0x000e240000000000 */
.L_x_227:
[----:B------:R-:W3:Y:S01]  /*d540*/  LDL.LU R86, [R1+0x3c] ;  /* 0x00003c0001567983 */ /* 0x000ee20000300800 */
[----:B------:R-:W-:-:S03]  /*d550*/  MOV R91, R65 ;  /* 0x00000041005b7202 */ /* 0x000fc60000000f00 */
[----:B------:R-:W4:Y:S04]  /*d560*/  LDL.LU R87, [R1+0x48] ;  /* 0x0000480001577983 */ /* 0x000f280000300800 */
[----:B------:R-:W3:Y:S04]  /*d570*/  LDL.LU R88, [R1+0x50] ;  /* 0x0000500001587983 */ /* 0x000ee80000300800 */
[----:B------:R-:W4:Y:S04]  /*d580*/  LDL.LU R89, [R1+0x54] ;  /* 0x0000540001597983 */ /* 0x000f280000300800 */
[----:B------:R-:W3:Y:S04]  /*d590*/  LDL.LU R90, [R1+0x4c] ;  /* 0x00004c00015a7983 */ /* 0x000ee80000300800 */
[----:B------:R-:W4:Y:S04]  /*d5a0*/  LDL.LU R65, [R1+0x60] ;  /* 0x0000600001417983 */ /* 0x000f280000300800 */
[----:B------:R-:W3:Y:S04]  /*d5b0*/  LDL.LU R66, [R1+0x64] ;  /* 0x0000640001427983 */ /* 0x000ee80000300800 */
[----:B------:R-:W4:Y:S04]  /*d5c0*/  LDL.LU R67, [R1+0x68] ;  /* 0x0000680001437983 */ /* 0x000f280000300800 */
[----:B------:R-:W3:Y:S04]  /*d5d0*/  LDL.LU R79, [R1+0x6c] ;  /* 0x00006c00014f7983 */ /* 0x000ee80000300800 */
[----:B------:R-:W4:Y:S01]  /*d5e0*/  LDL.LU R80, [R1+0x70] ;  /* 0x0000700001507983 */ /* 0x000f220000300800 */
[----:B------:R-:W-:-:S03]  /*d5f0*/  IMAD.MOV.U32 R81, RZ, RZ, R111 ;  /* 0x000000ffff517224 */ /* 0x000fc600078e006f */
[----:B------:R-:W3:Y:S01]  /*d600*/  LDL.LU R82, [R1+0x74] ;  /* 0x0000740001527983 */ /* 0x000ee20000300800 */
[----:B------:R-:W-:-:S03]  /*d610*/  MOV R83, R74 ;  /* 0x0000004a00537202 */ /* 0x000fc60000000f00 */
[----:B------:R1:W-:Y:S01]  /*d620*/  STL [R1+0xe0], R231 ;  /* 0x0000e0e701007387 */ /* 0x0003e20000100800 */
[----:B-----5:R-:W-:-:S03]  /*d630*/  FMNMX.FTZ R0, R136, R96, !PT ;  /* 0x0000006088007209 */ /* 0x020fc60007810000 */
[----:B------:R-:W-:Y:S04]  /*d640*/  LDSM.16.MT88.4 R24, [R223+0x8000] ;  /* 0x00800000df18783b */ /* 0x000fe80000004200 */
[----:B--2---:R-:W-:Y:S04]  /*d650*/  LDSM.16.MT88.4 R12, [R221+0x8000] ;  /* 0x00800000dd0c783b */ /* 0x004fe80000004200 */
[----:B------:R-:W-:Y:S04]  /*d660*/  LDSM.16.MT88.4 R16, [R224+0x8000] ;  /* 0x00800000e010783b */ /* 0x000fe80000004200 */
[----:B------:R-:W-:Y:S04]  /*d670*/  LDSM.16.MT88.4 R20, [R222+0x8000] ;  /* 0x00800000de14783b */ /* 0x000fe80000004200 */
[----:B-1----:R-:W2:Y:S01]  /*d680*/  LDL.LU R231, [R1+0x40] ;  /* 0x0000400001e77983 */ /* 0x002ea20000300800 */
[----:B------:R-:W-:-:S03]  /*d690*/  FMNMX.FTZ R0, R97, R0, !PT ;  /* 0x0000000061007209 */ /* 0x000fc60007810000 */
[----:B------:R1:W-:Y:S01]  /*d6a0*/  STL [R1+0xdc], R228 ;  /* 0x0000dce401007387 */ /* 0x0003e20000100800 */
[----:B------:R-:W-:-:S03]  /*d6b0*/  FMNMX.FTZ R0, R98, R0, !PT ;  /* 0x0000000062007209 */ /* 0x000fc60007810000 */
[----:B------:R-:W-:Y:S01]  /*d6c0*/  STL [R1+0xd8], R227 ;  /* 0x0000d8e301007387 */ /* 0x000fe20000100800 */
[----:B------:R-:W-:-:S03]  /*d6d0*/  FMNMX.FTZ R0, R99, R0, !PT ;  /* 0x0000000063007209 */ /* 0x000fc60007810000 */
[----:B------:R-:W-:Y:S01]  /*d6e0*/  STL [R1+0xd4], R226 ;  /* 0x0000d4e201007387 */ /* 0x000fe20000100800 */
[----:B------:R-:W-:-:S03]  /*d6f0*/  FMNMX.FTZ R0, R113, R0, !PT ;  /* 0x0000000071007209 */ /* 0x000fc60007810000 */
[----:B------:R1:W-:Y:S01]  /*d700*/  STL [R1+0xd0], R225 ;  /* 0x0000d0e101007387 */ /* 0x0003e20000100800 */
[----:B------:R-:W-:-:S03]  /*d710*/  FMNMX.FTZ R0, R108, R0, !PT ;  /* 0x000000006c007209 */ /* 0x000fc60007810000 */
[----:B------:R1:W-:Y:S01]  /*d720*/  STL [R1+0xcc], R220 ;  /* 0x0000ccdc01007387 */ /* 0x0003e20000100800 */
[----:B------:R-:W-:Y:S02]  /*d730*/  FMNMX.FTZ R2, R100, R0, !PT ;  /* 0x0000000064027209 */ /* 0x000fe40007810000 */
[----:B------:R-:W-:Y:S01]  /*d740*/  FMNMX.FTZ R0, R135, R48, !PT ;  /* 0x0000003087007209 */ /* 0x000fe20007810000 */
[----:B------:R-:W-:Y:S01]  /*d750*/  STL [R1+0xc8], R205 ;  /* 0x0000c8cd01007387 */ /* 0x000fe20000100800 */
[----:B------:R-:W-:Y:S02]  /*d760*/  FMNMX.FTZ R2, R101, R2, !PT ;  /* 0x0000000265027209 */ /* 0x000fe40007810000 */
[----:B------:R-:W-:Y:S01]  /*d770*/  FMNMX.FTZ R0, R52, R0, !PT ;  /* 0x0000000034007209 */ /* 0x000fe20007810000 */
[----:B------:R-:W-:Y:S01]  /*d780*/  STL [R1+0xc4], R204 ;  /* 0x0000c4cc01007387 */ /* 0x000fe20000100800 */
[----:B------:R-:W-:Y:S01]  /*d790*/  FMNMX.FTZ R3, R117, R2, !PT ;  /* 0x0000000275037209 */ /* 0x000fe20007810000 */
[----:B-1----:R-:W-:Y:S01]  /*d7a0*/  IMAD.MOV.U32 R228, RZ, RZ, R110 ;  /* 0x000000ffffe47224 */ /* 0x002fe200078e006e */
        /* <DEDUP_REMOVED lines=8> */
[----:B------:R-:W-:Y:S01]  /*d830*/  FMNMX.FTZ R3, R104, R3, !PT ;  /* 0x0000000368037209 */ /* 0x000fe20007810000 */
[----:B------:R-:W-:Y:S01]  /*d840*/  IMAD.MOV.U32 R225, RZ, RZ, R33 ;  /* 0x000000ffffe17224 */ /* 0x000fe200078e0021 */
[----:B------:R-:W-:Y:S02]  /*d850*/  FMNMX.FTZ R0, R134, R39, !PT ;  /* 0x0000002786007209 */ /* 0x000fe40007810000 */
[----:B------:R-:W-:Y:S01]  /*d860*/  FMNMX.FTZ R2, R76, R2, !PT ;  /* 0x000000024c027209 */ /* 0x000fe20007810000 */
[----:B------:R-:W-:Y:S01]  /*d870*/  IMAD.MOV.U32 R220, RZ, RZ, R112 ;  /* 0x000000ffffdc7224 */ /* 0x000fe200078e0070 */
[----:B------:R-:W-:-:S02]  /*d880*/  FMNMX.FTZ R0, R38, R0, !PT ;  /* 0x0000000026007209 */ /* 0x000fc40007810000 */
[----:B------:R-:W-:Y:S02]  /*d890*/  MOV R226, R75 ;  /* 0x0000004b00e27202 */ /* 0x000fe40000000f00 */
[----:B------:R-:W-:Y:S02]  /*d8a0*/  FMNMX.FTZ R0, R37, R0, !PT ;  /* 0x0000000025007209 */ /* 0x000fe40007810000 */
[----:B------:R-:W-:Y:S02]  /*d8b0*/  MOV R227, R73 ;  /* 0x0000004900e37202 */ /* 0x000fe40000000f00 */
[----:B------:R-:W-:Y:S02]  /*d8c0*/  FMNMX.FTZ R0, R36, R0, !PT ;  /* 0x0000000024007209 */ /* 0x000fe40007810000 */
[----:B---3--:R-:W-:Y:S02]  /*d8d0*/  FMNMX.FTZ R6, R82, R3, !PT ;  /* 0x0000000352067209 */ /* 0x008fe40007810000 */
[----:B------:R-:W-:-:S02]  /*d8e0*/  FMNMX.FTZ R3, R102, R2, !PT ;  /* 0x0000000266037209 */ /* 0x000fc40007810000 */
[----:B----4-:R-:W-:Y:S02]  /*d8f0*/  FMNMX.FTZ R6, R80, R6, !PT ;  /* 0x0000000650067209 */ /* 0x010fe40007810000 */
        /* <DEDUP_REMOVED lines=12> */
[----:B--2---:R-:W-:Y:S01]  /*d9c0*/  STL [R1+0xe8], R231 ;  /* 0x0000e8e701007387 */ /* 0x004fe20000100800 */
        /* <DEDUP_REMOVED lines=76> */
[----:B-1----:R-:W-:Y:S02]  /*de90*/  FMNMX.FTZ R0, R0, R8, !PT ;  /* 0x0000000800007209 */ /* 0x002fe40007810000 */
[----:B------:R-:W-:Y:S02]  /*dea0*/  FMNMX.FTZ R3, R125, R7, !PT ;  /* 0x000000077d037209 */ /* 0x000fe40007810000 */
[----:B------:R-:W-:Y:S01]  /*deb0*/  FMNMX.FTZ R6, R31, R6, !PT ;  /* 0x000000061f067209 */ /* 0x000fe20007810000 */
[----:B------:R-:W1:Y:S01]  /*dec0*/  SHFL.BFLY PT, R8, R0, 0x1, 0x1f ;  /* 0x0c201f0000087f89 */ /* 0x000e6200000e0000 */
        /* <DEDUP_REMOVED lines=14> */
[----:B-1----:R-:W-:Y:S01]  /*dfb0*/  FMNMX.FTZ R112, R0, R8, !PT ;  /* 0x0000000800707209 */ /* 0x002fe20007810000 */
[----:B------:R-:W-:Y:S01]  /*dfc0*/  SHFL.BFLY PT, R10, R7, 0x2, 0x1f ;  /* 0x0c401f00070a7f89 */ /* 0x000fe200000e0000 */
[----:B------:R-:W-:-:S02]  /*dfd0*/  FMNMX.FTZ R0, R215, R3, !PT ;  /* 0x00000003d7007209 */ /* 0x000fc40007810000 */
[C---:B------:R-:W-:Y:S01]  /*dfe0*/  FSETP.NEU.FTZ.AND P4, PT, R112.reuse, -INF , PT ;  /* 0xff8000007000780b */ /* 0x040fe20003f9d000 */
[----:B------:R-:W-:Y:S01]  /*dff0*/  FMUL.FTZ R3, R112, UR22 ;  /* 0x0000001670037c20 */ /* 0x000fe20008410000 */
[----:B------:R-:W-:Y:S02]  /*e000*/  FMNMX.FTZ R0, R214, R0, !PT ;  /* 0x00000000d6007209 */ /* 0x000fe40007810000 */
[----:B--2---:R-:W-:Y:S02]  /*e010*/  FMNMX.FTZ R2, R2, R6, !PT ;  /* 0x0000000602027209 */ /* 0x004fe40007810000 */
[----:B------:R-:W-:Y:S02]  /*e020*/  FMNMX.FTZ R0, R209, R0, !PT ;  /* 0x00000000d1007209 */ /* 0x000fe40007810000 */
[----:B------:R-:W-:Y:S01]  /*e030*/  FSEL R3, R3, RZ, P4 ;  /* 0x000000ff03037208 */ /* 0x000fe20002000000 */
[----:B------:R-:W1:Y:S01]  /*e040*/  SHFL.BFLY PT, R9, R2, 0x1, 0x1f ;  /* 0x0c201f0002097f89 */ /* 0x000e6200000e0000 */
[----:B------:R-:W-:-:S02]  /*e050*/  FMNMX.FTZ R6, R208, R0, !PT ;  /* 0x00000000d0067209 */ /* 0x000fc40007810000 */
[----:B------:R-:W-:Y:S01]  /*e060*/  MOV R219, R225 ;  /* 0x000000e100db7202 */ /* 0x000fe20000000f00 */
[--C-:B------:R-:W-:Y:S02]  /*e070*/  FFMA.FTZ R0, R96, UR22, -R3.reuse ;  /* 0x0000001660007c23 */ /* 0x100fe40008010803 */
[----:B------:R-:W2:Y:S02]  /*e080*/  SHFL.BFLY PT, R8, R6, 0x2, 0x1f ;  /* 0x0c401f0006087f89 */ /* 0x000ea400000e0000 */
[----:B------:R3:W-:Y:S01]  /*e090*/  MUFU.EX2 R85, R0 ;  /* 0x0000000000557308 */ /* 0x0007e20000000800 */
[----:B-1----:R-:W-:Y:S02]  /*e0a0*/  FMNMX.FTZ R111, R2, R9, !PT ;  /* 0x00000009026f7209 */ /* 0x002fe40007810000 */
[----:B---3--:R-:W-:Y:S01]  /*e0b0*/  FMNMX.FTZ R0, R7, R10, !PT ;  /* 0x0000000a07007209 */ /* 0x008fe20007810000 */
[--C-:B------:R-:W-:Y:S01]  /*e0c0*/  FFMA.FTZ R7, R97, UR22, -R3.reuse ;  /* 0x0000001661077c23 */ /* 0x100fe20008010803 */
[C---:B------:R-:W-:Y:S01]  /*e0d0*/  FSETP.NEU.FTZ.AND P3, PT, R111.reuse, -INF , PT ;  /* 0xff8000006f00780b */ /* 0x040fe20003f7d000 */
[----:B------:R-:W-:Y:S01]  /*e0e0*/  FMUL.FTZ R2, R111, UR22 ;  /* 0x000000166f027c20 */ /* 0x000fe20008410000 */
[----:B--2---:R-:W-:Y:S01]  /*e0f0*/  FMNMX.FTZ R6, R6, R8, !PT ;  /* 0x0000000806067209 */ /* 0x004fe20007810000 */
[----:B------:R-:W1:Y:S01]  /*e100*/  SHFL.BFLY PT, R10, R0, 0x1, 0x1f ;  /* 0x0c201f00000a7f89 */ /* 0x000e6200000e0000 */
[----:B------:R2:W-:Y:S02]  /*e110*/  MUFU.EX2 R28, R7 ;  /* 0x00000007001c7308 */ /* 0x0005e40000000800 */
[----:B------:R-:W-:Y:S01]  /*e120*/  FSEL R2, R2, RZ, P3 ;  /* 0x000000ff02027208 */ /* 0x000fe20001800000 */
[----:B------:R-:W3:Y:S01]  /*e130*/  SHFL.BFLY PT, R8, R6, 0x1, 0x1f ;  /* 0x0c201f0006087f89 */ /* 0x000ee200000e0000 */
[----:B--2---:R-:W-:Y:S01]  /*e140*/  FFMA.FTZ R7, R98, UR22, -R3 ;  /* 0x0000001662077c23 */ /* 0x004fe20008010803 */
[----:B------:R-:W-:-:S03]  /*e150*/  MOV R98, R78 ;  /* 0x0000004e00627202 */ /* 0x000fc60000000f00 */
[----:B------:R2:W-:Y:S01]  /*e160*/  MUFU.EX2 R41, R7 ;  /* 0x0000000700297308 */ /* 0x0005e20000000800 */
[----:B-1----:R-:W-:Y:S01]  /*e170*/  FMNMX.FTZ R110, R0, R10, !PT ;  /* 0x0000000a006e7209 */ /* 0x002fe20007810000 */
[----:B------:R-:W-:-:S03]  /*e180*/  FFMA.FTZ R0, R52, UR22, -R2 ;  /* 0x0000001634007c23 */ /* 0x000fc60008010802 */
[----:B------:R-:W-:Y:S02]  /*e190*/  FSETP.NEU.FTZ.AND P2, PT, R110, -INF , PT ;  /* 0xff8000006e00780b */ /* 0x000fe40003f5d000 */
[----:B---3--:R-:W-:-:S04]  /*e1a0*/  FMNMX.FTZ R109, R6, R8, !PT ;  /* 0x00000008066d7209 */ /* 0x008fc80007810000 */
[----:B------:R-:W-:Y:S01]  /*e1b0*/  FSETP.NEU.FTZ.AND P1, PT, R109, -INF , PT ;  /* 0xff8000006d00780b */ /* 0x000fe20003f3d000 */
[----:B--2---:R-:W-:Y:S02]  /*e1c0*/  FFMA.FTZ R7, R99, UR22, -R3 ;  /* 0x0000001663077c23 */ /* 0x004fe40008010803 */
[----:B------:R1:W-:Y:S08]  /*e1d0*/  MUFU.EX2 R99, R0 ;  /* 0x0000000000637308 */ /* 0x0003f00000000800 */
[----:B------:R2:W-:Y:S01]  /*e1e0*/  MUFU.EX2 R133, R7 ;  /* 0x0000000700857308 */ /* 0x0005e20000000800 */
[----:B-1----:R-:W-:-:S05]  /*e1f0*/  FMUL.FTZ R0, R110, UR22 ;  /* 0x000000166e007c20 */ /* 0x002fca0008410000 */
[----:B------:R-:W-:Y:S01]  /*e200*/  FSEL R0, R0, RZ, P2 ;  /* 0x000000ff00007208 */ /* 0x000fe20001000000 */
[----:B--2---:R-:W-:-:S04]  /*e210*/  FFMA.FTZ R7, R48, UR22, -R2 ;  /* 0x0000001630077c23 */ /* 0x004fc80008010802 */
[----:B------:R-:W-:Y:S01]  /*e220*/  FFMA.FTZ R6, R38, UR22, -R0 ;  /* 0x0000001626067c23 */ /* 0x000fe20008010800 */
[----:B------:R-:W-:Y:S01]  /*e230*/  MOV R38, R72 ;  /* 0x0000004800267202 */ /* 0x000fe20000000f00 */
[----:B------:R1:W-:Y:S08]  /*e240*/  MUFU.EX2 R84, R7 ;  /* 0x0000000700547308 */ /* 0x0003f00000000800 */
[----:B------:R2:W-:Y:S01]  /*e250*/  MUFU.EX2 R139, R6 ;  /* 0x00000006008b7308 */ /* 0x0005e20000000800 */
[----:B-1----:R-:W-:-:S07]  /*e260*/  FFMA.FTZ R7, R53, UR22, -R2 ;  /* 0x0000001635077c23 */ /* 0x002fce0008010802 */
[----:B------:R1:W-:Y:S01]  /*e270*/  MUFU.EX2 R40, R7 ;  /* 0x0000000700287308 */ /* 0x0003e20000000800 */
[----:B--2---:R-:W-:-:S05]  /*e280*/  FMUL.FTZ R6, R109, UR22 ;  /* 0x000000166d067c20 */ /* 0x004fca0008410000 */
[----:B------:R-:W-:-:S05]  /*e290*/  FSEL R6, R6, RZ, P1 ;  /* 0x000000ff06067208 */ /* 0x000fca0000800000 */
[----:B------:R-:W-:Y:S01]  /*e2a0*/  FFMA.FTZ R8, R47, UR22, -R6 ;  /* 0x000000162f087c23 */ /* 0x000fe20008010806 */
[----:B-1----:R-:W-:-:S04]  /*e2b0*/  FFMA.FTZ R7, R56, UR22, -R2 ;  /* 0x0000001638077c23 */ /* 0x002fc80008010802 */
[----:B------:R1:W-:Y:S02]  /*e2c0*/  MUFU.EX2 R42, R7 ;  /* 0x00000007002a7308 */ /* 0x0003e40000000800 */
[----:B-1----:R-:W-:-:S06]  /*e2d0*/  FFMA.FTZ R7, R39, UR22, -R0 ;  /* 0x0000001627077c23 */ /* 0x002fcc0008010800 */
[----:B------:R1:W-:Y:S08]  /*e2e0*/  MUFU.EX2 R39, R8 ;  /* 0x0000000800277308 */ /* 0x0003f00000000800 */
[----:B------:R2:W-:Y:S01]  /*e2f0*/  MUFU.EX2 R97, R7 ;  /* 0x0000000700617308 */ /* 0x0005e20000000800 */
[----:B-1----:R-:W-:-:S05]  /*e300*/  FSEL R8, R112, RZ, P4 ;  /* 0x000000ff70087208 */ /* 0x002fca0002000000 */
[----:B------:R-:W-:Y:S01]  /*e310*/  FADD.FTZ R8, R136, -R8 ;  /* 0x8000000888087221 */ /* 0x000fe20000010000 */
[----:B--2---:R-:W-:-:S03]  /*e320*/  FFMA.FTZ R7, R37, UR22, -R0 ;  /* 0x0000001625077c23 */ /* 0x004fc60008010800 */
[----:B------:R-:W-:Y:S01]  /*e330*/  FMUL.FTZ R8, R8, UR22 ;  /* 0x0000001608087c20 */ /* 0x000fe20008410000 */
[----:B------:R1:W-:Y:S08]  /*e340*/  MUFU.EX2 R231, R7 ;  /* 0x0000000700e77308 */ /* 0x0003f00000000800 */
[----:B------:R2:W-:Y:S01]  /*e350*/  MUFU.EX2 R37, R8 ;  /* 0x0000000800257308 */ /* 0x0005e20000000800 */
[----:B-1----:R-:W-:-:S07]  /*e360*/  FFMA.FTZ R7, R36, UR22, -R0 ;  /* 0x0000001624077c23 */ /* 0x002fce0008010800 */
[----:B------:R1:W3:Y:S01]  /*e370*/  MUFU.EX2 R4, R7 ;  /* 0x0000000700047308 */ /* 0x0002e20000000800 */
[----:B--2---:R-:W-:-:S05]  /*e380*/  FSEL R8, R111, RZ, P3 ;  /* 0x000000ff6f087208 */ /* 0x004fca0001800000 */
[----:B------:R-:W-:-:S04]  /*e390*/  FADD.FTZ R8, R135, -R8 ;  /* 0x8000000887087221 */ /* 0x000fc80000010000 */
[----:B------:R-:W-:Y:S01]  /*e3a0*/  FMUL.FTZ R8, R8, UR22 ;  /* 0x0000001608087c20 */ /* 0x000fe20008410000 */
[----:B-1----:R-:W-:-:S03]  /*e3b0*/  FFMA.FTZ R7, R44, UR22, -R6 ;  /* 0x000000162c077c23 */ /* 0x002fc60008010806 */
[----:B------:R1:W-:Y:S01]  /*e3c0*/  MUFU.EX2 R36, R8 ;  /* 0x0000000800247308 */ /* 0x0003e20000000800 */
[----:B---3--:R-:W-:-:S07]  /*e3d0*/  F2FP.F16.F32.PACK_AB R10, R4, R231 ;  /* 0x000000e7040a723e */ /* 0x008fce00000000ff */
[----:B------:R2:W-:Y:S01]  /*e3e0*/  MUFU.EX2 R96, R7 ;  /* 0x0000000700607308 */ /* 0x0005e20000000800 */
[----:B-1----:R-:W-:Y:S01]  /*e3f0*/  F2FP.F16.F32.PACK_AB R8, R139, R97 ;  /* 0x000000618b08723e */ /* 0x002fe200000000ff */
[----:B--2---:R-:W-:-:S06]  /*e400*/  FFMA.FTZ R7, R46, UR22, -R6 ;  /* 0x000000162e077c23 */ /* 0x004fcc0008010806 */
[----:B------:R1:W2:Y:S02]  /*e410*/  MUFU.EX2 R5, R7 ;  /* 0x0000000700057308 */ /* 0x0002a40000000800 */
[----:B-1----:R-:W-:Y:S01]  /*e420*/  FFMA.FTZ R7, R45, UR22, -R6 ;  /* 0x000000162d077c23 */ /* 0x002fe20008010806 */
[----:B--2---:R-:W-:-:S05]  /*e430*/  F2FP.F16.F32.PACK_AB R9, R5, R96 ;  /* 0x000000600509723e */ /* 0x004fca00000000ff */
[----:B------:R1:W2:Y:S02]  /*e440*/  MUFU.EX2 R236, R7 ;  /* 0x0000000700ec7308 */ /* 0x0002a40000000800 */
[----:B-1----:R-:W-:Y:S02]  /*e450*/  FSEL R7, R110, RZ, P2 ;  /* 0x000000ff6e077208 */ /* 0x002fe40001000000 */
[----:B--2---:R-:W-:-:S03]  /*e460*/  F2FP.F16.F32.PACK_AB R11, R39, R236 ;  /* 0x000000ec270b723e */ /* 0x004fc600000000ff */
[----:B------:R-:W-:-:S04]  /*e470*/  FADD.FTZ R7, R134, -R7 ;  /* 0x8000000786077221 */ /* 0x000fc80000010000 */
[----:B------:R-:W-:-:S04]  /*e480*/  FMUL.FTZ R7, R7, UR22 ;  /* 0x0000001607077c20 */ /* 0x000fc80008410000 */
[----:B------:R1:W2:Y:S02]  /*e490*/  MUFU.EX2 R69, R7 ;  /* 0x0000000700457308 */ /* 0x0002a40000000800 */
[----:B-1----:R-:W-:Y:S01]  /*e4a0*/  FSEL R7, R109, RZ, P1 ;  /* 0x000000ff6d077208 */ /* 0x002fe20000800000 */
[-C--:B--2---:R-:W-:Y:S01]  /*e4b0*/  FMUL.FTZ R192, R192, R69.reuse ;  /* 0x00000045c0c07220 */ /* 0x084fe20000410000 */
[-C--:B------:R-:W-:Y:S01]  /*e4c0*/  FMUL.FTZ R193, R193, R69.reuse ;  /* 0x00000045c1c17220 */ /* 0x080fe20000410000 */
[-C--:B------:R-:W-:Y:S01]  /*e4d0*/  FMUL.FTZ R140, R140, R69.reuse ;  /* 0x000000458c8c7220 */ /* 0x080fe20000410000 */
[-C--:B------:R-:W-:Y:S01]  /*e4e0*/  FMUL.FTZ R141, R141, R69.reuse ;  /* 0x000000458d8d7220 */ /* 0x080fe20000410000 */
[----:B------:R-:W-:Y:S01]  /*e4f0*/  FADD.FTZ R7, R132, -R7 ;  /* 0x8000000784077221 */ /* 0x000fe20000010000 */
[-C--:B------:R-:W-:Y:S01]  /*e500*/  FMUL.FTZ R152, R152, R69.reuse ;  /* 0x0000004598987220 */ /* 0x080fe20000410000 */
[-C--:B------:R-:W-:Y:S01]  /*e510*/  FMUL.FTZ R153, R153, R69.reuse ;  /* 0x0000004599997220 */ /* 0x080fe20000410000 */
[-C--:B------:R-:W-:Y:S01]  /*e520*/  FMUL.FTZ R188, R188, R69.reuse ;  /* 0x00000045bcbc7220 */ /* 0x080fe20000410000 */
[----:B------:R-:W-:Y:S01]  /*e530*/  FMUL.FTZ R7, R7, UR22 ;  /* 0x0000001607077c20 */ /* 0x000fe20008410000 */
[-C--:B------:R-:W-:Y:S01]  /*e540*/  FMUL.FTZ R189, R189, R69.reuse ;  /* 0x00000045bdbd7220 */ /* 0x080fe20000410000 */
[-C--:B------:R-:W-:Y:S01]  /*e550*/  FMUL.FTZ R168, R168, R69.reuse ;  /* 0x00000045a8a87220 */ /* 0x080fe20000410000 */
[-C--:B------:R-:W-:Y:S01]  /*e560*/  FMUL.FTZ R169, R169, R69.reuse ;  /* 0x00000045a9a97220 */ /* 0x080fe20000410000 */
[----:B------:R-:W1:Y:S01]  /*e570*/  MUFU.EX2 R68, R7 ;  /* 0x0000000700447308 */ /* 0x000e620000000800 */
[-C--:B------:R-:W-:Y:S01]  /*e580*/  FMUL.FTZ R172, R172, R69.reuse ;  /* 0x00000045acac7220 */ /* 0x080fe20000410000 */
[-C--:B------:R-:W-:Y:S01]  /*e590*/  FMUL.FTZ R173, R173, R69.reuse ;  /* 0x00000045adad7220 */ /* 0x080fe20000410000 */
[-C--:B------:R-:W-:Y:S01]  /*e5a0*/  FMUL.FTZ R184, R184, R69.reuse ;  /* 0x00000045b8b87220 */ /* 0x080fe20000410000 */
[-C--:B------:R-:W-:Y:S01]  /*e5b0*/  FMUL.FTZ R185, R185, R69.reuse ;  /* 0x00000045b9b97220 */ /* 0x080fe20000410000 */
[-C--:B------:R-:W-:Y:S01]  /*e5c0*/  FMUL.FTZ R156, R156, R69.reuse ;  /* 0x000000459c9c7220 */ /* 0x080fe20000410000 */
[----:B------:R-:W-:Y:S01]  /*e5d0*/  FMUL.FTZ R157, R157, R69 ;  /* 0x000000459d9d7220 */ /* 0x000fe20000410000 */
[-C--:B-1----:R-:W-:Y:S01]  /*e5e0*/  FMUL.FTZ R194, R194, R68.reuse ;  /* 0x00000044c2c27220 */ /* 0x082fe20000410000 */
[-C--:B------:R-:W-:Y:S01]  /*e5f0*/  FMUL.FTZ R195, R195, R68.reuse ;  /* 0x00000044c3c37220 */ /* 0x080fe20000410000 */
[-C--:B------:R-:W-:Y:S01]  /*e600*/  FMUL.FTZ R142, R142, R68.reuse ;  /* 0x000000448e8e7220 */ /* 0x080fe20000410000 */
[-C--:B------:R-:W-:Y:S01]  /*e610*/  FMUL.FTZ R143, R143, R68.reuse ;  /* 0x000000448f8f7220 */ /* 0x080fe20000410000 */
[-C--:B------:R-:W-:Y:S01]  /*e620*/  FMUL.FTZ R154, R154, R68.reuse ;  /* 0x000000449a9a7220 */ /* 0x080fe20000410000 */
[-C--:B------:R-:W-:Y:S01]  /*e630*/  FMUL.FTZ R155, R155, R68.reuse ;  /* 0x000000449b9b7220 */ /* 0x080fe20000410000 */
[--C-:B------:R-:W-:Y:S01]  /*e640*/  FFMA.FTZ R7, R113, UR22, -R3.reuse ;  /* 0x0000001671077c23 */ /* 0x100fe20008010803 */
[-C--:B------:R-:W-:Y:S01]  /*e650*/  FMUL.FTZ R190, R190, R68.reuse ;  /* 0x00000044bebe7220 */ /* 0x080fe20000410000 */
[C---:B------:R-:W-:Y:S01]  /*e660*/  HMMA.16816.F32 R72, R8.reuse, R24, R192 ;  /* 0x000000180848723c */ /* 0x040fe200000018c0 */
[----:B------:R-:W2:Y:S01]  /*e670*/  LDL.LU R192, [R1+0x10] ;  /* 0x0000100001c07983 */ /* 0x000ea20000300800 */
[-C--:B------:R-:W-:Y:S01]  /*e680*/  FMUL.FTZ R191, R191, R68.reuse ;  /* 0x00000044bfbf7220 */ /* 0x080fe20000410000 */
[-C--:B------:R-:W-:Y:S01]  /*e690*/  FMUL.FTZ R170, R170, R68.reuse ;  /* 0x00000044aaaa7220 */ /* 0x080fe20000410000 */
[-C--:B------:R-:W-:Y:S01]  /*e6a0*/  FMUL.FTZ R171, R171, R68.reuse ;  /* 0x00000044abab7220 */ /* 0x080fe20000410000 */
[----:B------:R-:W3:Y:S01]  /*e6b0*/  LDL.LU R193, [R1+0x14] ;  /* 0x0000140001c17983 */ /* 0x000ee20000300800 */
[C---:B------:R-:W-:Y:S01]  /*e6c0*/  HMMA.16816.F32 R32, R8.reuse, R12, R140 ;  /* 0x0000000c0820723c */ /* 0x040fe2000000188c */
[----:B------:R1:W-:Y:S01]  /*e6d0*/  MUFU.EX2 R135, R7 ;  /* 0x0000000700877308 */ /* 0x0003e20000000800 */
[-C--:B------:R-:W-:Y:S01]  /*e6e0*/  FMUL.FTZ R174, R174, R68.reuse ;  /* 0x00000044aeae7220 */ /* 0x080fe20000410000 */
[-C--:B------:R-:W-:Y:S01]  /*e6f0*/  FMUL.FTZ R175, R175, R68.reuse ;  /* 0x00000044afaf7220 */ /* 0x080fe20000410000 */
[-C--:B------:R-:W-:Y:S01]  /*e700*/  FMUL.FTZ R186, R186, R68.reuse ;  /* 0x00000044baba7220 */ /* 0x080fe20000410000 */
[----:B------:R-:W-:Y:S01]  /*e710*/  FMUL.FTZ R187, R187, R68 ;  /* 0x00000044bbbb7220 */ /* 0x000fe20000410000 */
[C---:B------:R-:W-:Y:S01]  /*e720*/  HMMA.16816.F32 R48, R8.reuse, R18, R168 ;  /* 0x000000120830723c */ /* 0x040fe200000018a8 */
[----:B------:R-:W-:Y:S01]  /*e730*/  MOV R143, R28 ;  /* 0x0000001c008f7202 */ /* 0x000fe20000000f00 */
[----:B------:R-:W-:Y:S01]  /*e740*/  IMAD.MOV.U32 R142, RZ, RZ, R64 ;  /* 0x000000ffff8e7224 */ /* 0x000fe200078e0040 */
[----:B------:R-:W-:Y:S01]  /*e750*/  MOV R141, R65 ;  /* 0x00000041008d7202 */ /* 0x000fe20000000f00 */
[-C--:B------:R-:W-:Y:S01]  /*e760*/  FMUL.FTZ R158, R158, R68.reuse ;  /* 0x000000449e9e7220 */ /* 0x080fe20000410000 */
[----:B------:R-:W-:Y:S01]  /*e770*/  FMUL.FTZ R159, R159, R68 ;  /* 0x000000449f9f7220 */ /* 0x000fe20000410000 */
[C---:B------:R-:W-:Y:S01]  /*e780*/  HMMA.16816.F32 R28, R8.reuse, R14, R152 ;  /* 0x0000000e081c723c */ /* 0x040fe20000001898 */
[----:B------:R-:W-:Y:S01]  /*e790*/  MOV R168, R41 ;  /* 0x0000002900a87202 */ /* 0x000fe20000000f00 */
[-C--:B------:R-:W-:Y:S01]  /*e7a0*/  FMUL.FTZ R144, R144, R37.reuse ;  /* 0x0000002590907220 */ /* 0x080fe20000410000 */
[----:B------:R-:W-:Y:S01]  /*e7b0*/  FMUL.FTZ R145, R145, R37 ;  /* 0x0000002591917220 */ /* 0x000fe20000410000 */
[-C--:B------:R-:W-:Y:S01]  /*e7c0*/  FMUL.FTZ R146, R146, R36.reuse ;  /* 0x0000002492927220 */ /* 0x080fe20000410000 */
[----:B------:R-:W-:Y:S01]  /*e7d0*/  FMUL.FTZ R147, R147, R36 ;  /* 0x0000002493937220 */ /* 0x000fe20000410000 */
[----:B-1----:R-:W-:Y:S01]  /*e7e0*/  FFMA.FTZ R7, R108, UR22, -R3 ;  /* 0x000000166c077c23 */ /* 0x002fe20008010803 */
[----:B------:R-:W-:Y:S01]  /*e7f0*/  IMAD.MOV.U32 R153, RZ, RZ, R67 ;  /* 0x000000ffff997224 */ /* 0x000fe200078e0043 */
[----:B------:R-:W-:Y:S01]  /*e800*/  MOV R155, R66 ;  /* 0x00000042009b7202 */ /* 0x000fe20000000f00 */
[----:B------:R-:W-:Y:S01]  /*e810*/  HMMA.16816.F32 R44, R8, R20, R172 ;  /* 0x00000014082c723c */ /* 0x000fe200000018ac */
[----:B------:R-:W-:-:S02]  /*e820*/  IMAD.MOV.U32 R154, RZ, RZ, R42 ;  /* 0x000000ffff9a7224 */ /* 0x000fc400078e002a */
[-C--:B------:R-:W-:Y:S01]  /*e830*/  FMUL.FTZ R148, R148, R37.reuse ;  /* 0x0000002594947220 */ /* 0x080fe20000410000 */
[-C--:B------:R-:W-:Y:S01]  /*e840*/  FMUL.FTZ R149, R149, R37.reuse ;  /* 0x0000002595957220 */ /* 0x080fe20000410000 */
[-C--:B------:R-:W-:Y:S01]  /*e850*/  FMUL.FTZ R150, R150, R36.reuse ;  /* 0x0000002496967220 */ /* 0x080fe20000410000 */
[-C--:B------:R-:W-:Y:S01]  /*e860*/  FMUL.FTZ R151, R151, R36.reuse ;  /* 0x0000002497977220 */ /* 0x080fe20000410000 */
[C---:B------:R-:W-:Y:S01]  /*e870*/  HMMA.16816.F32 R64, R8.reuse, R26, R188 ;  /* 0x0000001a0840723c */ /* 0x040fe200000018bc */
[----:B------:R1:W-:Y:S01]  /*e880*/  MUFU.EX2 R189, R7 ;  /* 0x0000000700bd7308 */ /* 0x0003e20000000800 */
[----:B------:R-:W-:Y:S02]  /*e890*/  IMAD.MOV.U32 R175, RZ, RZ, R40 ;  /* 0x000000ffffaf7224 */ /* 0x000fe400078e0028 */
[-C--:B------:R-:W-:Y:S01]  /*e8a0*/  FMUL.FTZ R160, R160, R37.reuse ;  /* 0x00000025a0a07220 */ /* 0x080fe20000410000 */
[-C--:B------:R-:W-:Y:S01]  /*e8b0*/  FMUL.FTZ R161, R161, R37.reuse ;  /* 0x00000025a1a17220 */ /* 0x080fe20000410000 */
[-C--:B------:R-:W-:Y:S01]  /*e8c0*/  FMUL.FTZ R162, R162, R36.reuse ;  /* 0x00000024a2a27220 */ /* 0x080fe20000410000 */
[C---:B------:R-:W-:Y:S01]  /*e8d0*/  HMMA.16816.F32 R40, R8.reuse, R22, R184 ;  /* 0x000000160828723c */ /* 0x040fe200000018b8 */
[-C--:B------:R-:W-:Y:S01]  /*e8e0*/  FMUL.FTZ R163, R163, R36.reuse ;  /* 0x00000024a3a37220 */ /* 0x080fe20000410000 */
[-C--:B------:R-:W-:Y:S01]  /*e8f0*/  FMUL.FTZ R164, R164, R37.reuse ;  /* 0x00000025a4a47220 */ /* 0x080fe20000410000 */
[-C--:B------:R-:W-:Y:S01]  /*e900*/  FMUL.FTZ R165, R165, R37.reuse ;  /* 0x00000025a5a57220 */ /* 0x080fe20000410000 */
[-C--:B------:R-:W-:Y:S01]  /*e910*/  FMUL.FTZ R166, R166, R36.reuse ;  /* 0x00000024a6a67220 */ /* 0x080fe20000410000 */
[-C--:B------:R-:W-:Y:S01]  /*e920*/  FMUL.FTZ R167, R167, R36.reuse ;  /* 0x00000024a7a77220 */ /* 0x080fe20000410000 */
[----:B------:R-:W-:Y:S01]  /*e930*/  HMMA.16816.F32 R52, R8, R16, R156 ;  /* 0x000000100834723c */ /* 0x000fe2000000189c */
[-C--:B------:R-:W-:Y:S01]  /*e940*/  FMUL.FTZ R176, R176, R37.reuse ;  /* 0x00000025b0b07220 */ /* 0x080fe20000410000 */
[-C--:B------:R-:W-:Y:S01]  /*e950*/  FMUL.FTZ R177, R177, R37.reuse ;  /* 0x00000025b1b17220 */ /* 0x080fe20000410000 */
[-C--:B------:R-:W-:Y:S01]  /*e960*/  FMUL.FTZ R178, R178, R36.reuse ;  /* 0x00000024b2b27220 */ /* 0x080fe20000410000 */
[----:B------:R-:W-:Y:S01]  /*e970*/  FMUL.FTZ R179, R179, R36 ;  /* 0x00000024b3b37220 */ /* 0x000fe20000410000 */
[----:B------:R-:W-:Y:S01]  /*e980*/  FMUL.FTZ R180, R180, R37 ;  /* 0x00000025b4b47220 */ /* 0x000fe20000410000 */
[----:B-1----:R-:W-:Y:S01]  /*e990*/  FFMA.FTZ R7, R100, UR22, -R3 ;  /* 0x0000001664077c23 */ /* 0x002fe20008010803 */
[----:B------:R-:W-:Y:S01]  /*e9a0*/  F2FP.F16.F32.PACK_AB R8, R143, R85 ;  /* 0x000000558f08723e */ /* 0x000fe200000000ff */
[----:B------:R-:W-:Y:S01]  /*e9b0*/  FMUL.FTZ R181, R181, R37 ;  /* 0x00000025b5b57220 */ /* 0x000fe20000410000 */
[----:B------:R-:W-:Y:S01]  /*e9c0*/  F2FP.F16.F32.PACK_AB R9, R99, R84 ;  /* 0x000000546309723e */ /* 0x000fe200000000ff */
[----:B------:R1:W-:Y:S01]  /*e9d0*/  MUFU.EX2 R190, R7 ;  /* 0x0000000700be7308 */ /* 0x0003e20000000800 */
[----:B------:R-:W-:Y:S01]  /*e9e0*/  F2FP.F16.F32.PACK_AB R10, R133, R168 ;  /* 0x000000a8850a723e */ /* 0x000fe200000000ff */
[-C--:B------:R-:W-:Y:S01]  /*e9f0*/  FMUL.FTZ R182, R182, R36.reuse ;  /* 0x00000024b6b67220 */ /* 0x080fe20000410000 */
[----:B------:R-:W-:Y:S01]  /*ea00*/  F2FP.F16.F32.PACK_AB R11, R154, R175 ;  /* 0x000000af9a0b723e */ /* 0x000fe200000000ff */
        /* <DEDUP_REMOVED lines=9> */
[----:B------:R-:W-:Y:S01]  /*eaa0*/  IMAD.MOV.U32 R174, RZ, RZ, R227 ;  /* 0x000000ffffae7224 */ /* 0x000fe200078e00e3 */
[----:B------:R-:W-:Y:S01]  /*eab0*/  MOV R171, R83 ;  /* 0x0000005300ab7202 */ /* 0x000fe20000000f00 */
[----:B------:R-:W-:Y:S01]  /*eac0*/  IMAD.MOV.U32 R156, RZ, RZ, R82 ;  /* 0x000000ffff9c7224 */ /* 0x000fe200078e0052 */
[----:B------:R-:W-:Y:S01]  /*ead0*/  MOV R157, R81 ;  /* 0x00000051009d7202 */ /* 0x000fe20000000f00 */
[----:B-1----:R-:W-:Y:S01]  /*eae0*/  FFMA.FTZ R7, R101, UR22, -R3 ;  /* 0x0000001665077c23 */ /* 0x002fe20008010803 */
[----:B------:R-:W-:Y:S01]  /*eaf0*/  IMAD.MOV.U32 R158, RZ, RZ, R80 ;  /* 0x000000ffff9e7224 */ /* 0x000fe200078e0050 */
[----:B------:R-:W-:Y:S01]  /*eb00*/  MOV R159, R123 ;  /* 0x0000007b009f7202 */ /* 0x000fe20000000f00 */
[----:B------:R-:W-:Y:S01]  /*eb10*/  IMAD.MOV.U32 R172, RZ, RZ, R226 ;  /* 0x000000ffffac7224 */ /* 0x000fe200078e00e2 */
[----:B------:R1:W-:Y:S01]  /*eb20*/  MUFU.EX2 R195, R7 ;  /* 0x0000000700c37308 */ /* 0x0003e20000000800 */
[----:B------:R-:W-:Y:S01]  /*eb30*/  IMAD.MOV.U32 R170, RZ, RZ, R228 ;  /* 0x000000ffffaa7224 */ /* 0x000fe200078e00e4 */
[----:B------:R-:W-:Y:S01]  /*eb40*/  MOV R169, R5 ;  /* 0x0000000500a97202 */ /* 0x000fe20000000f00 */
[----:B------:R-:W-:Y:S01]  /*eb50*/  IMAD.MOV.U32 R152, RZ, RZ, R79 ;  /* 0x000000ffff987224 */ /* 0x000fe200078e004f */
[----:B------:R-:W-:Y:S01]  /*eb60*/  MOV R173, R139 ;  /* 0x0000008b00ad7202 */ /* 0x000fe20000000f00 */
[----:B------:R-:W-:-:S02]  /*eb70*/  IMAD.MOV.U32 R194, RZ, RZ, R220 ;  /* 0x000000ffffc27224 */ /* 0x000fc400078e00dc */
[----:B------:R-:W-:Y:S02]  /*eb80*/  IMAD.MOV.U32 R140, RZ, RZ, R4 ;  /* 0x000000ffff8c7224 */ /* 0x000fe400078e0004 */
[----:B-1----:R-:W-:-:S04]  /*eb90*/  FFMA.FTZ R7, R77, UR22, -R2 ;  /* 0x000000164d077c23 */ /* 0x002fc80008010802 */
[----:B------:R1:W-:Y:S02]  /*eba0*/  MUFU.EX2 R134, R7 ;  /* 0x0000000700867308 */ /* 0x0003e40000000800 */
[----:B-1----:R-:W-:-:S06]  /*ebb0*/  FFMA.FTZ R7, R76, UR22, -R2 ;  /* 0x000000164c077c23 */ /* 0x002fcc0008010802 */
[----:B------:R1:W-:Y:S02]  /*ebc0*/  MUFU.EX2 R187, R7 ;  /* 0x0000000700bb7308 */ /* 0x0003e40000000800 */
[----:B-1----:R-:W-:-:S06]  /*ebd0*/  FFMA.FTZ R7, R60, UR22, -R0 ;  /* 0x000000163c077c23 */ /* 0x002fcc0008010800 */
[----:B------:R1:W-:Y:S01]  /*ebe0*/  MUFU.EX2 R132, R7 ;  /* 0x0000000700847308 */ /* 0x0003e20000000800 */
[----:B------:R-:W-:Y:S01]  /*ebf0*/  HMMA.16816.F32 R80, R8, R12, R144 ;  /* 0x0000000c0850723c */ /* 0x000fe20000001890 */
[----:B-1----:R-:W-:-:S06]  /*ec00*/  FFMA.FTZ R7, R59, UR22, -R0 ;  /* 0x000000163b077c23 */ /* 0x002fcc0008010800 */
[----:B------:R1:W4:Y:S01]  /*ec10*/  MUFU.EX2 R186, R7 ;  /* 0x0000000700ba7308 */ /* 0x0003220000000800 */
[C---:B------:R-:W-:Y:S01]  /*ec20*/  HMMA.16816.F32 R148, R8.reuse, R14, R148 ;  /* 0x0000000e0894723c */ /* 0x040fe20000001894 */
[----:B------:R-:W-:Y:S05]  /*ec30*/  LDSM.16.MT88.4 R12, [R222+0x8800] ;  /* 0x00880000de0c783b */ /* 0x000fea0000004200 */
[----:B------:R-:W-:Y:S01]  /*ec40*/  HMMA.16816.F32 R160, R8, R16, R160 ;  /* 0x0000001008a0723c */ /* 0x000fe200000018a0 */
[----:B-1----:R-:W-:-:S04]  /*ec50*/  FFMA.FTZ R7, R58, UR22, -R0 ;  /* 0x000000163a077c23 */ /* 0x002fc80008010800 */
[----:B------:R1:W-:Y:S01]  /*ec60*/  MUFU.EX2 R188, R7 ;  /* 0x0000000700bc7308 */ /* 0x0003e20000000800 */
[C---:B------:R-:W-:Y:S01]  /*ec70*/  HMMA.16816.F32 R164, R8.reuse, R18, R164 ;  /* 0x0000001208a4723c */ /* 0x040fe200000018a4 */
[----:B------:R-:W-:Y:S05]  /*ec80*/  LDSM.16.MT88.4 R16, [R224+0x8800] ;  /* 0x00880000e010783b */ /* 0x000fea0000004200 */
[C---:B------:R-:W-:Y:S06]  /*ec90*/  HMMA.16816.F32 R176, R8.reuse, R20, R176 ;  /* 0x0000001408b0723c */ /* 0x040fec00000018b0 */
[----:B------:R-:W-:Y:S01]  /*eca0*/  HMMA.16816.F32 R180, R8, R22, R180 ;  /* 0x0000001608b4723c */ /* 0x000fe200000018b4 */
[----:B------:R-:W4:Y:S01]  /*ecb0*/  LDSM.16.MT88.4 R20, [R221+0x8800] ;  /* 0x00880000dd14783b */ /* 0x000f220000004200 */
[----:B-1----:R-:W-:-:S04]  /*ecc0*/  FFMA.FTZ R7, R57, UR22, -R0 ;  /* 0x0000001639077c23 */ /* 0x002fc80008010800 */
[C---:B------:R-:W-:Y:S01]  /*ecd0*/  HMMA.16816.F32 R196, R8.reuse, R24, R196 ;  /* 0x0000001808c4723c */ /* 0x040fe200000018c4 */
[----:B------:R1:W-:Y:S05]  /*ece0*/  MUFU.EX2 R227, R7 ;  /* 0x0000000700e37308 */ /* 0x0003ea0000000800 */
[----:B------:R-:W-:Y:S01]  /*ecf0*/  HMMA.16816.F32 R200, R8, R26, R200 ;  /* 0x0000001a08c8723c */ /* 0x000fe200000018c8 */
[----:B------:R-:W2:Y:S01]  /*ed00*/  LDSM.16.MT88.4 R24, [R223+0x8800] ;  /* 0x00880000df18783b */ /* 0x000ea20000004200 */
[----:B-1----:R-:W-:-:S04]  /*ed10*/  FFMA.FTZ R7, R61, UR22, -R6 ;  /* 0x000000163d077c23 */ /* 0x002fc80008010806 */
[----:B------:R1:W-:Y:S01]  /*ed20*/  MUFU.EX2 R184, R7 ;  /* 0x0000000700b87308 */ /* 0x0003e20000000800 */
[--C-:B------:R-:W-:Y:S01]  /*ed30*/  FFMA.FTZ R8, R70, UR22, -R6.reuse ;  /* 0x0000001646087c23 */ /* 0x100fe20008010806 */
[----:B-1----:R-:W-:-:S06]  /*ed40*/  FFMA.FTZ R7, R62, UR22, -R6 ;  /* 0x000000163e077c23 */ /* 0x002fcc0008010806 */
[----:B------:R1:W4:Y:S08]  /*ed50*/  MUFU.EX2 R185, R7 ;  /* 0x0000000700b97308 */ /* 0x0003300000000800 */
[----:B------:R-:W-:Y:S01]  /*ed60*/  MUFU.EX2 R226, R8 ;  /* 0x0000000800e27308 */ /* 0x000fe20000000800 */
[----:B-1----:R-:W-:-:S07]  /*ed70*/  FFMA.FTZ R7, R63, UR22, -R6 ;  /* 0x000000163f077c23 */ /* 0x002fce0008010806 */
[----:B------:R1:W2:Y:S02]  /*ed80*/  MUFU.EX2 R191, R7 ;  /* 0x0000000700bf7308 */ /* 0x0002a40000000800 */
[----:B-1----:R-:W-:-:S06]  /*ed90*/  FFMA.FTZ R7, R102, UR22, -R2 ;  /* 0x0000001666077c23 */ /* 0x002fcc0008010802 */
[----:B------:R1:W-:Y:S01]  /*eda0*/  MUFU.EX2 R144, R7 ;  /* 0x0000000700907308 */ /* 0x0003e20000000800 */
[----:B----4-:R-:W-:Y:S02]  /*edb0*/  F2FP.F16.F32.PACK_AB R8, R186, R132 ;  /* 0x00000084ba08723e */ /* 0x010fe400000000ff */
[----:B------:R-:W-:Y:S01]  /*edc0*/  F2FP.F16.F32.PACK_AB R9, R185, R184 ;  /* 0x000000b8b909723e */ /* 0x000fe200000000ff */
[----:B-1----:R-:W-:-:S04]  /*edd0*/  FFMA.FTZ R7, R103, UR22, -R2 ;  /* 0x0000001667077c23 */ /* 0x002fc80008010802 */
[----:B------:R1:W4:Y:S01]  /*ede0*/  MUFU.EX2 R228, R7 ;  /* 0x0000000700e47308 */ /* 0x0003220000000800 */
[----:B------:R-:W-:Y:S02]  /*edf0*/  F2FP.F16.F32.PACK_AB R10, R227, R188 ;  /* 0x000000bce30a723e */ /* 0x000fe400000000ff */
[----:B--2---:R-:W-:-:S07]  /*ee00*/  F2FP.F16.F32.PACK_AB R11, R226, R191 ;  /* 0x000000bfe20b723e */ /* 0x004fce00000000ff */
[C---:B------:R-:W-:Y:S06]  /*ee10*/  HMMA.16816.F32 R32, R8.reuse, R20, R32 ;  /* 0x000000140820723c */ /* 0x040fec0000001820 */
[----:B------:R-:W-:Y:S01]  /*ee20*/  HMMA.16816.F32 R28, R8, R22, R28 ;  /* 0x00000016081c723c */ /* 0x000fe2000000181c */
[----:B-1----:R-:W-:-:S05]  /*ee30*/  FFMA.FTZ R7, R117, UR22, -R3 ;  /* 0x0000001675077c23 */ /* 0x002fca0008010803 */
[C---:B------:R-:W-:Y:S06]  /*ee40*/  HMMA.16816.F32 R52, R8.reuse, R16, R52 ;  /* 0x000000100834723c */ /* 0x040fec0000001834 */
[C---:B------:R-:W-:Y:S06]  /*ee50*/  HMMA.16816.F32 R48, R8.reuse, R18, R48 ;  /* 0x000000120830723c */ /* 0x040fec0000001830 */
[C---:B------:R-:W-:Y:S06]  /*ee60*/  HMMA.16816.F32 R44, R8.reuse, R12, R44 ;  /* 0x0000000c082c723c */ /* 0x040fec000000182c */
[C---:B------:R-:W-:Y:S06]  /*ee70*/  HMMA.16816.F32 R40, R8.reuse, R14, R40 ;  /* 0x0000000e0828723c */ /* 0x040fec0000001828 */
[C---:B------:R-:W-:Y:S06]  /*ee80*/  HMMA.16816.F32 R72, R8.reuse, R24, R72 ;  /* 0x000000180848723c */ /* 0x040fec0000001848 */
[----:B------:R-:W-:Y:S07]  /*ee90*/  HMMA.16816.F32 R64, R8, R26, R64 ;  /* 0x0000001a0840723c */ /* 0x000fee0000001840 */
[----:B------:R-:W-:-:S02]  /*eea0*/  F2FP.F16.F32.PACK_AB R8, R189, R135 ;  /* 0x00000087bd08723e */ /* 0x000fc400000000ff */
[----:B------:R-:W-:Y:S02]  /*eeb0*/  F2FP.F16.F32.PACK_AB R9, R187, R134 ;  /* 0x00000086bb09723e */ /* 0x000fe400000000ff */
[----:B------:R-:W-:Y:S02]  /*eec0*/  F2FP.F16.F32.PACK_AB R10, R195, R190 ;  /* 0x000000bec30a723e */ /* 0x000fe400000000ff */
[----:B----4-:R-:W-:-:S07]  /*eed0*/  F2FP.F16.F32.PACK_AB R11, R228, R144 ;  /* 0x00000090e40b723e */ /* 0x010fce00000000ff */
[----:B------:R-:W-:Y:S01]  /*eee0*/  HMMA.16816.F32 R76, R8, R24, R196 ;  /* 0x00000018084c723c */ /* 0x000fe200000018c4 */
        /* <DEDUP_REMOVED lines=12> */
[----:B------:R1:W2:Y:S01]  /*efb0*/  MUFU.EX2 R196, R7 ;  /* 0x0000000700c47308 */ /* 0x0002a20000000800 */
[----:B------:R-:W-:Y:S01]  /*efc0*/  HMMA.16816.F32 R160, R8, R16, R160 ;  /* 0x0000001008a0723c */ /* 0x000fe200000018a0 */
[----:B-1----:R-:W-:-:S06]  /*efd0*/  FFMA.FTZ R7, R248, UR22, -R0 ;  /* 0x00000016f8077c23 */ /* 0x002fcc0008010800 */
[----:B------:R1:W-:Y:S01]  /*efe0*/  MUFU.EX2 R220, R7 ;  /* 0x0000000700dc7308 */ /* 0x0003e20000000800 */
[C---:B------:R-:W-:Y:S01]  /*eff0*/  HMMA.16816.F32 R164, R8.reuse, R18, R164 ;  /* 0x0000001208a4723c */ /* 0x040fe200000018a4 */
[----:B------:R-:W4:Y:S05]  /*f000*/  LDSM.16.MT88.4 R16, [R221+0x9000] ;  /* 0x00900000dd10783b */ /* 0x000f2a0000004200 */
[----:B------:R-:W-:Y:S01]  /*f010*/  HMMA.16816.F32 R200, R8, R26, R200 ;  /* 0x0000001a08c8723c */ /* 0x000fe200000018c8 */
[----:B------:R-:W3:Y:S01]  /*f020*/  LDSM.16.MT88.4 R24, [R223+0x9000] ;  /* 0x00900000df18783b */ /* 0x000ee20000004200 */
[----:B-1----:R-:W-:-:S04]  /*f030*/  FFMA.FTZ R7, R249, UR22, -R0 ;  /* 0x00000016f9077c23 */ /* 0x002fc80008010800 */
[----:B------:R1:W-:Y:S01]  /*f040*/  MUFU.EX2 R5, R7 ;  /* 0x0000000700057308 */ /* 0x0003e20000000800 */
[----:B------:R-:W-:Y:S01]  /*f050*/  HMMA.16816.F32 R80, R8, R20, R80 ;  /* 0x000000140850723c */ /* 0x000fe20000001850 */
[----:B-1----:R-:W-:-:S06]  /*f060*/  FFMA.FTZ R7, R94, UR22, -R6 ;  /* 0x000000165e077c23 */ /* 0x002fcc0008010806 */
[----:B------:R1:W-:Y:S01]  /*f070*/  MUFU.EX2 R145, R7 ;  /* 0x0000000700917308 */ /* 0x0003e20000000800 */
[C---:B------:R-:W-:Y:S01]  /*f080*/  HMMA.16816.F32 R148, R8.reuse, R22, R148 ;  /* 0x000000160894723c */ /* 0x040fe20000001894 */
[----:B------:R-:W-:Y:S05]  /*f090*/  LDSM.16.MT88.4 R20, [R222+0x9000] ;  /* 0x00900000de14783b */ /* 0x000fea0000004200 */
[----:B------:R-:W-:Y:S01]  /*f0a0*/  HMMA.16816.F32 R176, R8, R12, R176 ;  /* 0x0000000c08b0723c */ /* 0x000fe200000018b0 */
[----:B-1----:R-:W-:-:S05]  /*f0b0*/  FFMA.FTZ R7, R93, UR22, -R6 ;  /* 0x000000165d077c23 */ /* 0x002fca0008010806 */
[----:B------:R-:W-:Y:S01]  /*f0c0*/  HMMA.16816.F32 R180, R8, R14, R180 ;  /* 0x0000000e08b4723c */ /* 0x000fe200000018b4 */
[----:B------:R-:W1:Y:S01]  /*f0d0*/  LDSM.16.MT88.4 R12, [R224+0x9000] ;  /* 0x00900000e00c783b */ /* 0x000e620000004200 */
[----:B------:R2:W4:Y:S02]  /*f0e0*/  MUFU.EX2 R225, R7 ;  /* 0x0000000700e17308 */ /* 0x0005240000000800 */
[----:B--2---:R-:W-:-:S06]  /*f0f0*/  FFMA.FTZ R7, R250, UR22, -R6 ;  /* 0x00000016fa077c23 */ /* 0x004fcc0008010806 */
[----:B------:R2:W-:Y:S02]  /*f100*/  MUFU.EX2 R205, R7 ;  /* 0x0000000700cd7308 */ /* 0x0005e40000000800 */
[----:B--2---:R-:W-:-:S06]  /*f110*/  FFMA.FTZ R7, R251, UR22, -R6 ;  /* 0x00000016fb077c23 */ /* 0x004fcc0008010806 */
[----:B------:R2:W3:Y:S01]  /*f120*/  MUFU.EX2 R4, R7 ;  /* 0x0000000700047308 */ /* 0x0004e20000000800 */
[----:B------:R-:W-:Y:S01]  /*f130*/  F2FP.F16.F32.PACK_AB R8, R196, R146 ;  /* 0x00000092c408723e */ /* 0x000fe200000000ff */
[----:B--2---:R-:W-:-:S06]  /*f140*/  FFMA.FTZ R7, R114, UR22, -R2 ;  /* 0x0000001672077c23 */ /* 0x004fcc0008010802 */
[----:B------:R2:W-:Y:S01]  /*f150*/  MUFU.EX2 R136, R7 ;  /* 0x0000000700887308 */ /* 0x0005e20000000800 */
[----:B----4-:R-:W-:Y:S02]  /*f160*/  F2FP.F16.F32.PACK_AB R9, R225, R145 ;  /* 0x00000091e109723e */ /* 0x010fe400000000ff */
[----:B------:R-:W-:Y:S02]  /*f170*/  F2FP.F16.F32.PACK_AB R10, R5, R220 ;  /* 0x000000dc050a723e */ /* 0x000fe400000000ff */
[----:B---3--:R-:W-:Y:S01]  /*f180*/  F2FP.F16.F32.PACK_AB R11, R4, R205 ;  /* 0x000000cd040b723e */ /* 0x008fe200000000ff */
[----:B--2---:R-:W-:-:S04]  /*f190*/  FFMA.FTZ R7, R107, UR22, -R2 ;  /* 0x000000166b077c23 */ /* 0x004fc80008010802 */
[----:B------:R2:W3:Y:S02]  /*f1a0*/  MUFU.EX2 R113, R7 ;  /* 0x0000000700717308 */ /* 0x0004e40000000800 */
[----:B------:R-:W-:Y:S01]  /*f1b0*/  HMMA.16816.F32 R60, R8, R16, R32 ;  /* 0x00000010083c723c */ /* 0x000fe20000001820 */
[----:B--2---:R-:W-:-:S05]  /*f1c0*/  FFMA.FTZ R7, R95, UR22, -R2 ;  /* 0x000000165f077c23 */ /* 0x004fca0008010802 */
[----:B------:R2:W4:Y:S01]  /*f1d0*/  MUFU.EX2 R139, R7 ;  /* 0x00000007008b7308 */ /* 0x0005220000000800 */
[----:B------:R-:W-:Y:S01]  /*f1e0*/  HMMA.16816.F32 R32, R8, R24, R72 ;  /* 0x000000180820723c */ /* 0x000fe20000001848 */
[----:B--2---:R-:W-:-:S06]  /*f1f0*/  FFMA.FTZ R7, R244, UR22, -R0 ;  /* 0x00000016f4077c23 */ /* 0x004fcc0008010800 */
[----:B------:R2:W-:Y:S01]  /*f200*/  MUFU.EX2 R70, R7 ;  /* 0x0000000700467308 */ /* 0x0005e20000000800 */
[----:B---3--:R-:W-:Y:S01]  /*f210*/  MOV R72, R113 ;  /* 0x0000007100487202 */ /* 0x008fe20000000f00 */
[----:B------:R-:W-:Y:S01]  /*f220*/  HMMA.16816.F32 R56, R8, R18, R28 ;  /* 0x000000120838723c */ /* 0x000fe2000000181c */
[----:B------:R-:W-:Y:S01]  /*f230*/  FFMA.FTZ R102, R193, R36, R84 ;  /* 0x00000024c1667223 */ /* 0x000fe20000010054 */
[----:B--2---:R-:W-:-:S04]  /*f240*/  FFMA.FTZ R7, R245, UR22, -R0 ;  /* 0x00000016f5077c23 */ /* 0x004fc80008010800 */
[----:B------:R2:W-:Y:S01]  /*f250*/  MUFU.EX2 R73, R7 ;  /* 0x0000000700497308 */ /* 0x0005e20000000800 */
[C---:B-1----:R-:W-:Y:S06]  /*f260*/  HMMA.16816.F32 R52, R8.reuse, R12, R52 ;  /* 0x0000000c0834723c */ /* 0x042fec0000001834 */
[----:B------:R-:W-:Y:S01]  /*f270*/  HMMA.16816.F32 R48, R8, R14, R48 ;  /* 0x0000000e0830723c */ /* 0x000fe20000001830 */
[----:B--2---:R-:W-:-:S05]  /*f280*/  FFMA.FTZ R7, R240, UR22, -R0 ;  /* 0x00000016f0077c23 */ /* 0x004fca0008010800 */
[C---:B------:R-:W-:Y:S01]  /*f290*/  HMMA.16816.F32 R44, R8.reuse, R20, R44 ;  /* 0x00000014082c723c */ /* 0x040fe2000000182c */
[----:B------:R1:W-:Y:S05]  /*f2a0*/  MUFU.EX2 R245, R7 ;  /* 0x0000000700f57308 */ /* 0x0003ea0000000800 */
[C---:B------:R-:W-:Y:S06]  /*f2b0*/  HMMA.16816.F32 R40, R8.reuse, R22, R40 ;  /* 0x000000160828723c */ /* 0x040fec0000001828 */
[----:B------:R-:W-:Y:S01]  /*f2c0*/  HMMA.16816.F32 R28, R8, R26, R64 ;  /* 0x0000001a081c723c */ /* 0x000fe20000001840 */
[----:B------:R-:W-:-:S02]  /*f2d0*/  IMAD.MOV.U32 R113, RZ, RZ, R194 ;  /* 0x000000ffff717224 */ /* 0x000fc400078e00c2 */
[----:B------:R-:W-:Y:S01]  /*f2e0*/  FFMA.FTZ R104, R192, R37, R85 ;  /* 0x00000025c0687223 */ /* 0x000fe20000010055 */
[----:B------:R-:W-:Y:S01]  /*f2f0*/  MOV R240, R142 ;  /* 0x0000008e00f07202 */ /* 0x000fe20000000f00 */
[----:B------:R-:W-:Y:S01]  /*f300*/  IMAD.MOV.U32 R244, RZ, RZ, R91 ;  /* 0x000000fffff47224 */ /* 0x000fe200078e005b */
[----:B------:R-:W-:Y:S01]  /*f310*/  MOV R75, R87 ;  /* 0x00000057004b7202 */ /* 0x000fe20000000f00 */
[----:B-1----:R-:W-:Y:S01]  /*f320*/  FFMA.FTZ R7, R241, UR22, -R0 ;  /* 0x00000016f1077c23 */ /* 0x002fe20008010800 */
[----:B------:R-:W-:Y:S01]  /*f330*/  F2FP.F16.F32.PACK_AB R8, R198, R197 ;  /* 0x000000c5c608723e */ /* 0x000fe200000000ff */
[----:B------:R-:W-:Y:S01]  /*f340*/  IMAD.MOV.U32 R74, RZ, RZ, R88 ;  /* 0x000000ffff4a7224 */ /* 0x000fe200078e0058 */
[----:B------:R-:W-:Y:S02]  /*f350*/  F2FP.F16.F32.PACK_AB R9, R136, R147 ;  /* 0x000000938809723e */ /* 0x000fe400000000ff */
[----:B------:R-:W-:Y:S02]  /*f360*/  F2FP.F16.F32.PACK_AB R10, R204, R123 ;  /* 0x0000007bcc0a723e */ /* 0x000fe400000000ff */
[----:B----4-:R-:W-:Y:S01]  /*f370*/  F2FP.F16.F32.PACK_AB R11, R139, R72 ;  /* 0x000000488b0b723e */ /* 0x010fe200000000ff */
[----:B------:R1:W-:Y:S01]  /*f380*/  MUFU.EX2 R193, R7 ;  /* 0x0000000700c17308 */ /* 0x0003e20000000800 */
[----:B------:R-:W-:Y:S01]  /*f390*/  MOV R107, R86 ;  /* 0x00000056006b7202 */ /* 0x000fe20000000f00 */
        /* <DEDUP_REMOVED lines=12> */
[----:B------:R-:W-:Y:S01]  /*f460*/  IMAD.MOV.U32 R116, RZ, RZ, R159 ;  /* 0x000000ffff747224 */ /* 0x000fe200078e009f */
[----:B------:R-:W-:Y:S01]  /*f470*/  LDSM.16.MT88.4 R64, [R223+0x9800] ;  /* 0x00980000df40783b */ /* 0x000fe20000004200 */
[--C-:B-1----:R-:W-:Y:S01]  /*f480*/  FFMA.FTZ R7, R246, UR22, -R6.reuse ;  /* 0x00000016f6077c23 */ /* 0x102fe20008010806 */
[----:B------:R-:W-:Y:S01]  /*f490*/  FFMA.FTZ R12, R242, UR22, -R6 ;  /* 0x00000016f20c7c23 */ /* 0x000fe20008010806 */
[----:B------:R-:W-:Y:S01]  /*f4a0*/  HMMA.16816.F32 R200, R8, R26, R200 ;  /* 0x0000001a08c8723c */ /* 0x000fe200000018c8 */
[----:B------:R-:W-:Y:S01]  /*f4b0*/  LDSM.16.MT88.4 R36, [R222+0x9800] ;  /* 0x00980000de24783b */ /* 0x000fe20000004200 */
[----:B------:R1:W2:Y:S01]  /*f4c0*/  MUFU.EX2 R71, R7 ;  /* 0x0000000700477308 */ /* 0x0002a20000000800 */
[----:B------:R-:W-:-:S02]  /*f4d0*/  MOV R242, R152 ;  /* 0x0000009800f27202 */ /* 0x000fc40000000f00 */
[----:B------:R-:W-:-:S05]  /*f4e0*/  MOV R246, R155 ;  /* 0x0000009b00f67202 */ /* 0x000fca0000000f00 */
[----:B------:R3:W-:Y:S01]  /*f4f0*/  MUFU.EX2 R194, R12 ;  /* 0x0000000c00c27308 */ /* 0x0007e20000000800 */
[----:B-1----:R-:W-:-:S07]  /*f500*/  FFMA.FTZ R7, R247, UR22, -R6 ;  /* 0x00000016f7077c23 */ /* 0x002fce0008010806 */
[----:B------:R1:W4:Y:S01]  /*f510*/  MUFU.EX2 R15, R7 ;  /* 0x00000007000f7308 */ /* 0x0003220000000800 */
[----:B---3--:R-:W-:Y:S02]  /*f520*/  MOV R12, R156 ;  /* 0x0000009c000c7202 */ /* 0x008fe40000000f00 */
[----:B------:R-:W-:Y:S02]  /*f530*/  MOV R14, R90 ;  /* 0x0000005a000e7202 */ /* 0x000fe40000000f00 */
[----:B------:R-:W-:Y:S01]  /*f540*/  MOV R13, R89 ;  /* 0x00000059000d7202 */ /* 0x000fe20000000f00 */
[----:B-1----:R-:W-:-:S04]  /*f550*/  FFMA.FTZ R7, R243, UR22, -R6 ;  /* 0x00000016f3077c23 */ /* 0x002fc80008010806 */
[----:B------:R1:W3:Y:S01]  /*f560*/  MUFU.EX2 R192, R7 ;  /* 0x0000000700c07308 */ /* 0x0002e20000000800 */
[----:B--2---:R-:W-:Y:S01]  /*f570*/  MOV R27, R71 ;  /* 0x00000047001b7202 */ /* 0x004fe20000000f00 */
[----:B------:R-:W-:Y:S01]  /*f580*/  IMAD.MOV.U32 R71, RZ, RZ, R100 ;  /* 0x000000ffff477224 */ /* 0x000fe200078e0064 */
[----:B------:R-:W-:Y:S01]  /*f590*/  MOV R248, R108 ;  /* 0x0000006c00f87202 */ /* 0x000fe20000000f00 */
[----:B-1----:R-:W-:Y:S01]  /*f5a0*/  FFMA.FTZ R7, R12, UR22, -R3 ;  /* 0x000000160c077c23 */ /* 0x002fe20008010803 */
[----:B------:R-:W-:Y:S01]  /*f5b0*/  MOV R12, R242 ;  /* 0x000000f2000c7202 */ /* 0x000fe20000000f00 */
[----:B------:R-:W-:Y:S01]  /*f5c0*/  IMAD.MOV.U32 R242, RZ, RZ, R246 ;  /* 0x000000fffff27224 */ /* 0x000fe200078e00f6 */
        /* <DEDUP_REMOVED lines=10> */
[----:B------:R-:W-:Y:S01]  /*f670*/  MOV R251, R250 ;  /* 0x000000fa00fb7202 */ /* 0x000fe20000000f00 */
[----:B------:R-:W-:Y:S01]  /*f680*/  IMAD.MOV.U32 R250, RZ, RZ, R249 ;  /* 0x000000fffffa7224 */ /* 0x000fe200078e00f9 */
[----:B------:R-:W-:-:S02]  /*f690*/  MOV R249, R248 ;  /* 0x000000f800f97202 */ /* 0x000fc40000000f00 */
[----:B------:R-:W-:Y:S02]  /*f6a0*/  MOV R248, R71 ;  /* 0x0000004700f87202 */ /* 0x000fe40000000f00 */
[----:B------:R-:W2:Y:S01]  /*f6b0*/  LDL.LU R71, [R1+0x24] ;  /* 0x0000240001477983 */ /* 0x000ea20000300800 */
[----:B------:R-:W-:Y:S02]  /*f6c0*/  MOV R243, R158 ;  /* 0x0000009e00f37202 */ /* 0x000fe40000000f00 */
[----:B------:R-:W-:Y:S01]  /*f6d0*/  MOV R247, R153 ;  /* 0x0000009900f77202 */ /* 0x000fe20000000f00 */
[----:B------:R-:W-:Y:S07]  /*f6e0*/  HMMA.16816.F32 R76, R8, R24, R76 ;  /* 0x00000018084c723c */ /* 0x000fee000000184c */
[----:B------:R-:W-:Y:S01]  /*f6f0*/  IMAD.MOV.U32 R25, RZ, RZ, R243 ;  /* 0x000000ffff197224 */ /* 0x000fe200078e00f3 */
[----:B------:R-:W-:-:S02]  /*f700*/  MOV R243, R247 ;  /* 0x000000f700f37202 */ /* 0x000fc40000000f00 */
[----:B------:R1:W-:Y:S02]  /*f710*/  MUFU.EX2 R247, R7 ;  /* 0x0000000700f77308 */ /* 0x0003e40000000800 */
[----:B-1----:R-:W-:Y:S01]  /*f720*/  FFMA.FTZ R7, R25, UR22, -R3 ;  /* 0x0000001619077c23 */ /* 0x002fe20008010803 */
        /* <DEDUP_REMOVED lines=8> */
[----:B------:R-:W-:Y:S01]  /*f7b0*/  HMMA.16816.F32 R80, R8, R16, R80 ;  /* 0x000000100850723c */ /* 0x000fe20000001850 */
[----:B--2---:R-:W-:Y:S01]  /*f7c0*/  MOV R249, R71 ;  /* 0x0000004700f97202 */ /* 0x004fe20000000f00 */
[----:B------:R-:W-:-:S02]  /*f7d0*/  IMAD.MOV.U32 R71, RZ, RZ, R106 ;  /* 0x000000ffff477224 */ /* 0x000fc400078e006a */
[----:B------:R-:W2:Y:S02]  /*f7e0*/  LDL.LU R106, [R1+0xc] ;  /* 0x00000c00016a7983 */ /* 0x000ea40000300800 */
[----:B------:R-:W-:Y:S02]  /*f7f0*/  HMMA.16816.F32 R148, R8, R18, R148 ;  /* 0x000000120894723c */ /* 0x000fe40000001894 */
[----:B------:R-:W1:Y:S01]  /*f800*/  LDSM.16.MT88.4 R16, [R221+0x9800] ;  /* 0x00980000dd10783b */ /* 0x000e620000004200 */
[----:B------:R-:W-:Y:S01]  /*f810*/  IMAD.MOV.U32 R24, RZ, RZ, R12 ;  /* 0x000000ffff187224 */ /* 0x000fe200078e000c */
[----:B------:R-:W-:Y:S02]  /*f820*/  MOV R12, R242 ;  /* 0x000000f2000c7202 */ /* 0x000fe40000000f00 */
[----:B------:R-:W-:Y:S01]  /*f830*/  MOV R242, R241 ;  /* 0x000000f100f27202 */ /* 0x000fe20000000f00 */
[----:B------:R-:W-:Y:S01]  /*f840*/  IMAD.MOV.U32 R241, RZ, RZ, R244 ;  /* 0x000000fffff17224 */ /* 0x000fe200078e00f4 */
[----:B------:R-:W-:-:S02]  /*f850*/  MOV R244, R13 ;  /* 0x0000000d00f47202 */ /* 0x000fc40000000f00 */
[----:B------:R-:W-:Y:S01]  /*f860*/  MOV R13, R75 ;  /* 0x0000004b000d7202 */ /* 0x000fe20000000f00 */
[----:B------:R-:W-:Y:S01]  /*f870*/  IMAD.MOV.U32 R75, RZ, RZ, R114 ;  /* 0x000000ffff4b7224 */ /* 0x000fe200078e0072 */
[----:B------:R-:W-:Y:S01]  /*f880*/  MOV R26, R25 ;  /* 0x00000019001a7202 */ /* 0x000fe20000000f00 */
[----:B------:R-:W-:Y:S01]  /*f890*/  IMAD.MOV.U32 R25, RZ, RZ, R243 ;  /* 0x000000ffff197224 */ /* 0x000fe200078e00f3 */
[----:B------:R-:W-:Y:S01]  /*f8a0*/  MOV R114, R250 ;  /* 0x000000fa00727202 */ /* 0x000fe20000000f00 */
[C---:B------:R-:W-:Y:S01]  /*f8b0*/  HMMA.16816.F32 R176, R8.reuse, R20, R176 ;  /* 0x0000001408b0723c */ /* 0x040fe200000018b0 */
[----:B------:R-:W-:Y:S02]  /*f8c0*/  MOV R250, R248 ;  /* 0x000000f800fa7202 */ /* 0x000fe40000000f00 */
[----:B------:R-:W-:Y:S01]  /*f8d0*/  MOV R243, R246 ;  /* 0x000000f600f37202 */ /* 0x000fe20000000f00 */
[----:B------:R3:W-:Y:S01]  /*f8e0*/  MUFU.EX2 R248, R7 ;  /* 0x0000000700f87308 */ /* 0x0007e20000000800 */
[----:B------:R-:W-:Y:S01]  /*f8f0*/  MOV R246, R240 ;  /* 0x000000f000f67202 */ /* 0x000fe20000000f00 */
[----:B------:R-:W-:Y:S01]  /*f900*/  HMMA.16816.F32 R180, R8, R22, R180 ;  /* 0x0000001608b4723c */ /* 0x000fe200000018b4 */
[----:B------:R-:W-:Y:S01]  /*f910*/  IMAD.MOV.U32 R240, RZ, RZ, R14 ;  /* 0x000000fffff07224 */ /* 0x000fe200078e000e */
[----:B------:R-:W-:Y:S01]  /*f920*/  MOV R14, R74 ;  /* 0x0000004a000e7202 */ /* 0x000fe20000000f00 */
[----:B------:R-:W-:Y:S01]  /*f930*/  IMAD.MOV.U32 R74, RZ, RZ, R107 ;  /* 0x000000ffff4a7224 */ /* 0x000fe200078e006b */
[----:B------:R-:W-:Y:S01]  /*f940*/  MOV R107, R251 ;  /* 0x000000fb006b7202 */ /* 0x000fe20000000f00 */
[----:B------:R-:W-:-:S02]  /*f950*/  IMAD.MOV.U32 R108, RZ, RZ, R154 ;  /* 0x000000ffff6c7224 */ /* 0x000fc400078e009a */
[----:B------:R-:W-:Y:S01]  /*f960*/  F2FP.F16.F32.PACK_AB R8, R73, R70 ;  /* 0x000000464908723e */ /* 0x000fe200000000ff */
[----:B------:R-:W2:Y:S01]  /*f970*/  LDSM.16.MT88.4 R20, [R224+0x9800] ;  /* 0x00980000e014783b */ /* 0x000ea20000004200 */
[----:B----4-:R-:W-:Y:S02]  /*f980*/  F2FP.F16.F32.PACK_AB R9, R15, R27 ;  /* 0x0000001b0f09723e */ /* 0x010fe400000000ff */
[----:B------:R-:W-:Y:S02]  /*f990*/  F2FP.F16.F32.PACK_AB R10, R193, R245 ;  /* 0x000000f5c10a723e */ /* 0x000fe400000000ff */
[----:B---3--:R-:W-:Y:S01]  /*f9a0*/  F2FP.F16.F32.PACK_AB R11, R192, R194 ;  /* 0x000000c2c00b723e */ /* 0x008fe200000000ff */
[----:B------:R-:W-:Y:S01]  /*f9b0*/  FFMA.FTZ R7, R24, UR22, -R3 ;  /* 0x0000001618077c23 */ /* 0x000fe20008010803 */
[----:B------:R-:W-:Y:S02]  /*f9c0*/  MOV R24, R12 ;  /* 0x0000000c00187202 */ /* 0x000fe40000000f00 */
[----:B------:R-:W-:Y:S01]  /*f9d0*/  MOV R12, R242 ;  /* 0x000000f2000c7202 */ /* 0x000fe20000000f00 */
[----:B------:R-:W-:Y:S01]  /*f9e0*/  IMAD.MOV.U32 R242, RZ, RZ, R241 ;  /* 0x000000fffff27224 */ /* 0x000fe200078e00f1 */
[----:B------:R-:W-:-:S02]  /*f9f0*/  MOV R241, R244 ;  /* 0x000000f400f17202 */ /* 0x000fc40000000f00 */
[----:B------:R-:W-:Y:S02]  /*fa00*/  MOV R251, R249 ;  /* 0x000000f900fb7202 */ /* 0x000fe40000000f00 */
[----:B------:R-:W-:Y:S01]  /*fa10*/  MOV R244, R13 ;  /* 0x0000000d00f47202 */ /* 0x000fe20000000f00 */
[----:B------:R3:W-:Y:S01]  /*fa20*/  MUFU.EX2 R249, R7 ;  /* 0x0000000700f97308 */ /* 0x0007e20000000800 */
[----:B------:R-:W-:Y:S01]  /*fa30*/  MOV R13, R114 ;  /* 0x00000072000d7202 */ /* 0x000fe20000000f00 */
[----:B-1----:R-:W-:Y:S01]  /*fa40*/  HMMA.16816.F32 R140, R8, R16, R60 ;  /* 0x00000010088c723c */ /* 0x002fe2000000183c */
[----:B------:R-:W-:Y:S01]  /*fa50*/  IMAD.MOV.U32 R114, RZ, RZ, R250 ;  /* 0x000000ffff727224 */ /* 0x000fe200078e00fa */
[----:B------:R-:W-:-:S05]  /*fa60*/  MOV R250, R71 ;  /* 0x0000004700fa7202 */ /* 0x000fca0000000f00 */
[----:B------:R-:W-:Y:S02]  /*fa70*/  MOV R63, R24 ;  /* 0x00000018003f7202 */ /* 0x000fe40000000f00 */
[----:B------:R-:W-:Y:S01]  /*fa80*/  MOV R24, R12 ;  /* 0x0000000c00187202 */ /* 0x000fe20000000f00 */
[----:B------:R-:W-:Y:S02]  /*fa90*/  IMAD.MOV.U32 R12, RZ, RZ, R242 ;  /* 0x000000ffff0c7224 */ /* 0x000fe400078e00f2 */
[----:B---3--:R-:W-:Y:S01]  /*faa0*/  FFMA.FTZ R7, R26, UR22, -R3 ;  /* 0x000000161a077c23 */ /* 0x008fe20008010803 */
[----:B------:R-:W-:Y:S01]  /*fab0*/  IMAD.MOV.U32 R26, RZ, RZ, R25 ;  /* 0x000000ffff1a7224 */ /* 0x000fe200078e0019 */
[----:B------:R-:W-:Y:S02]  /*fac0*/  MOV R25, R243 ;  /* 0x000000f300197202 */ /* 0x000fe40000000f00 */
[----:B------:R-:W-:Y:S01]  /*fad0*/  MOV R243, R246 ;  /* 0x000000f600f37202 */ /* 0x000fe20000000f00 */
[----:B------:R-:W-:Y:S01]  /*fae0*/  IMAD.MOV.U32 R246, RZ, RZ, R240 ;  /* 0x000000fffff67224 */ /* 0x000fe200078e00f0 */
[----:B------:R-:W-:Y:S01]  /*faf0*/  MOV R242, R241 ;  /* 0x000000f100f27202 */ /* 0x000fe20000000f00 */
[----:B------:R-:W-:Y:S01]  /*fb00*/  IMAD.MOV.U32 R240, RZ, RZ, R13 ;  /* 0x000000fffff07224 */ /* 0x000fe200078e000d */
[----:B------:R-:W-:-:S02]  /*fb10*/  MOV R241, R244 ;  /* 0x000000f400f17202 */ /* 0x000fc40000000f00 */
[----:B------:R-:W-:Y:S02]  /*fb20*/  MOV R13, R114 ;  /* 0x00000072000d7202 */ /* 0x000fe40000000f00 */
[----:B------:R-:W-:Y:S02]  /*fb30*/  MOV R244, R14 ;  /* 0x0000000e00f47202 */ /* 0x000fe40000000f00 */
[----:B------:R-:W-:Y:S02]  /*fb40*/  MOV R114, R250 ;  /* 0x000000fa00727202 */ /* 0x000fe40000000f00 */
[----:B------:R-:W-:Y:S01]  /*fb50*/  MOV R14, R107 ;  /* 0x0000006b000e7202 */ /* 0x000fe20000000f00 */
[----:B------:R1:W3:Y:S01]  /*fb60*/  MUFU.EX2 R250, R7 ;  /* 0x0000000700fa7308 */ /* 0x0002e20000000800 */
[----:B------:R-:W-:Y:S01]  /*fb70*/  IMAD.MOV.U32 R107, RZ, RZ, R251 ;  /* 0x000000ffff6b7224 */ /* 0x000fe200078e00fb */
[----:B------:R-:W-:Y:S02]  /*fb80*/  MOV R62, R26 ;  /* 0x0000001a003e7202 */ /* 0x000fe40000000f00 */
[----:B------:R-:W-:Y:S01]  /*fb90*/  MOV R26, R25 ;  /* 0x00000019001a7202 */ /* 0x000fe20000000f00 */
[----:B------:R-:W-:Y:S01]  /*fba0*/  IMAD.MOV.U32 R25, RZ, RZ, R243 ;  /* 0x000000ffff197224 */ /* 0x000fe200078e00f3 */
[----:B------:R-:W-:Y:S01]  /*fbb0*/  MOV R243, R246 ;  /* 0x000000f600f37202 */ /* 0x000fe20000000f00 */
[----:B-1----:R-:W-:Y:S01]  /*fbc0*/  FFMA.FTZ R7, R63, UR22, -R3 ;  /* 0x000000163f077c23 */ /* 0x002fe20008010803 */
[----:B------:R-:W-:Y:S01]  /*fbd0*/  IMAD.MOV.U32 R63, RZ, RZ, R24 ;  /* 0x000000ffff3f7224 */ /* 0x000fe200078e0018 */
[----:B------:R-:W-:-:S02]  /*fbe0*/  MOV R24, R12 ;  /* 0x0000000c00187202 */ /* 0x000fc40000000f00 */
[----:B------:R-:W-:Y:S01]  /*fbf0*/  MOV R12, R242 ;  /* 0x000000f2000c7202 */ /* 0x000fe20000000f00 */
[----:B------:R-:W-:Y:S02]  /*fc00*/  IMAD.MOV.U32 R242, RZ, RZ, R240 ;  /* 0x000000fffff27224 */ /* 0x000fe400078e00f0 */
[----:B------:R-:W-:Y:S01]  /*fc10*/  IMAD.MOV.U32 R240, RZ, RZ, R107 ;  /* 0x000000fffff07224 */ /* 0x000fe200078e006b */
[----:B------:R-:W-:Y:S02]  /*fc20*/  MOV R246, R14 ;  /* 0x0000000e00f67202 */ /* 0x000fe40000000f00 */
[----:B------:R-:W-:Y:S02]  /*fc30*/  MOV R14, R13 ;  /* 0x0000000d000e7202 */ /* 0x000fe40000000f00 */
[----:B------:R-:W-:Y:S01]  /*fc40*/  MOV R13, R114 ;  /* 0x00000072000d7202 */ /* 0x000fe20000000f00 */
[----:B--2---:R-:W-:Y:S01]  /*fc50*/  IMAD.MOV.U32 R71, RZ, RZ, R106 ;  /* 0x000000ffff477224 */ /* 0x004fe200078e006a */
[----:B------:R-:W-:-:S02]  /*fc60*/  MOV R106, R236 ;  /* 0x000000ec006a7202 */ /* 0x000fc40000000f00 */
[----:B------:R-:W2:Y:S02]  /*fc70*/  LDL.LU R236, [R1+0xf0] ;  /* 0x0000f00001ec7983 */ /* 0x000ea40000300800 */
[----:B------:R-:W-:-:S04]  /*fc80*/  MOV R251, R71 ;  /* 0x0000004700fb7202 */ /* 0x000fc80000000f00 */
[----:B------:R-:W-:Y:S02]  /*fc90*/  MOV R107, R251 ;  /* 0x000000fb006b7202 */ /* 0x000fe40000000f00 */
[----:B------:R1:W-:Y:S01]  /*fca0*/  MUFU.EX2 R251, R7 ;  /* 0x0000000700fb7308 */ /* 0x0003e20000000800 */
[----:B------:R-:W-:Y:S01]  /*fcb0*/  IMAD.MOV.U32 R71, RZ, RZ, R106 ;  /* 0x000000ffff477224 */ /* 0x000fe200078e006a */
[----:B------:R-:W-:Y:S02]  /*fcc0*/  MOV R106, R133 ;  /* 0x00000085006a7202 */ /* 0x000fe40000000f00 */
[----:B------:R-:W4:Y:S01]  /*fcd0*/  LDL.LU R133, [R1+0xec] ;  /* 0x0000ec0001857983 */ /* 0x000f220000300800 */
[----:B------:R-:W-:Y:S01]  /*fce0*/  IMAD.MOV.U32 R114, RZ, RZ, R71 ;  /* 0x000000ffff727224 */ /* 0x000fe200078e0047 */
[----:B------:R-:W-:Y:S02]  /*fcf0*/  MOV R71, R106 ;  /* 0x0000006a00477202 */ /* 0x000fe40000000f00 */
[----:B------:R-:W-:-:S02]  /*fd00*/  MOV R106, R108 ;  /* 0x0000006c006a7202 */ /* 0x000fc40000000f00 */
[----:B------:R-:W4:Y:S01]  /*fd10*/  LDL.LU R108, [R1+0x8] ;  /* 0x00000800016c7983 */ /* 0x000f220000300800 */
[----:B-1----:R-:W-:Y:S01]  /*fd20*/  FFMA.FTZ R7, R62, UR22, -R3 ;  /* 0x000000163e077c23 */ /* 0x002fe20008010803 */
        /* <DEDUP_REMOVED lines=14> */
[----:B------:R1:W-:Y:S02]  /*fe10*/  MUFU.EX2 R199, R7 ;  /* 0x0000000700c77308 */ /* 0x0003e40000000800 */
[----:B-1----:R-:W-:Y:S01]  /*fe20*/  FFMA.FTZ R7, R62, UR22, -R3 ;  /* 0x000000163e077c23 */ /* 0x002fe20008010803 */
[----:B------:R-:W-:Y:S01]  /*fe30*/  IMAD.MOV.U32 R62, RZ, RZ, R26 ;  /* 0x000000ffff3e7224 */ /* 0x000fe200078e001a */
        /* <DEDUP_REMOVED lines=12> */
[----:B------:R-:W3:Y:S01]  /*ff00*/  LDL.LU R116, [R1+0x38] ;  /* 0x0000380001747983 */ /* 0x000ee20000300800 */
[----:B------:R-:W-:Y:S02]  /*ff10*/  MOV R61, R63 ;  /* 0x0000003f003d7202 */ /* 0x000fe40000000f00 */
        /* <DEDUP_REMOVED lines=13> */
[----:B---3--:R-:W-:Y:S01]  /*fff0*/  MOV R71, R116 ;  /* 0x0000007400477202 */ /* 0x008fe20000000f00 */
[----:B------:R-:W-:Y:S01]  /*10000*/  IMAD.MOV.U32 R116, RZ, RZ, R103 ;  /* 0x000000ffff747224 */ /* 0x000fe200078e0067 */
[----:B------:R-:W-:-:S02]  /*10010*/  MOV R103, R231 ;  /* 0x000000e700677202 */ /* 0x000fc40000000f00 */
[----:B------:R-:W3:Y:S01]  /*10020*/  LDL.LU R231, [R1+0xe8] ;  /* 0x0000e80001e77983 */ /* 0x000ee20000300800 */
[----:B------:R-:W-:Y:S02]  /*10030*/  MOV R60, R63 ;  /* 0x0000003f003c7202 */ /* 0x000fe40000000f00 */
[----:B------:R-:W-:Y:S02]  /*10040*/  MOV R63, R25 ;  /* 0x00000019003f7202 */ /* 0x000fe40000000f00 */
[----:B------:R1:W-:Y:S01]  /*10050*/  MUFU.EX2 R25, R7 ;  /* 0x0000000700197308 */ /* 0x0003e20000000800 */
[C---:B------:R-:W-:Y:S06]  /*10060*/  HMMA.16816.F32 R88, R8.reuse, R66, R28 ;  /* 0x000000420858723c */ /* 0x040fec000000181c */
[----:B------:R-:W-:Y:S01]  /*10070*/  HMMA.16816.F32 R92, R8, R64, R32 ;  /* 0x00000040085c723c */ /* 0x000fe20000001820 */
[----:B-1----:R-:W-:-:S04]  /*10080*/  FFMA.FTZ R7, R60, UR22, -R3 ;  /* 0x000000163c077c23 */ /* 0x002fc80008010803 */
[----:B------:R1:W-:Y:S02]  /*10090*/  MUFU.EX2 R28, R7 ;  /* 0x00000007001c7308 */ /* 0x0003e40000000800 */
[----:B-1----:R-:W-:-:S06]  /*100a0*/  FFMA.FTZ R7, R61, UR22, -R3 ;  /* 0x000000163d077c23 */ /* 0x002fcc0008010803 */
[----:B------:R1:W-:Y:S02]  /*100b0*/  MUFU.EX2 R32, R7 ;  /* 0x0000000700207308 */ /* 0x0003e40000000800 */
[----:B-1----:R-:W-:-:S06]  /*100c0*/  FFMA.FTZ R7, R62, UR22, -R3 ;  /* 0x000000163e077c23 */ /* 0x002fcc0008010803 */
[----:B------:R1:W-:Y:S02]  /*100d0*/  MUFU.EX2 R31, R7 ;  /* 0x00000007001f7308 */ /* 0x0003e40000000800 */
[----:B-1----:R-:W-:Y:S01]  /*100e0*/  FFMA.FTZ R7, R63, UR22, -R3 ;  /* 0x000000163f077c23 */ /* 0x002fe20008010803 */
[----:B------:R-:W-:Y:S02]  /*100f0*/  MOV R63, R12 ;  /* 0x0000000c003f7202 */ /* 0x000fe40000000f00 */
[----:B------:R-:W-:Y:S02]  /*10100*/  MOV R12, R242 ;  /* 0x000000f2000c7202 */ /* 0x000fe40000000f00 */
[----:B------:R-:W-:Y:S01]  /*10110*/  MOV R242, R240 ;  /* 0x000000f000f27202 */ /* 0x000fe20000000f00 */
[----:B------:R-:W-:Y:S01]  /*10120*/  IMAD.MOV.U32 R240, RZ, RZ, R13 ;  /* 0x000000fffff07224 */ /* 0x000fe200078e000d */
[----:B------:R-:W-:Y:S01]  /*10130*/  MOV R13, R72 ;  /* 0x00000048000d7202 */ /* 0x000fe20000000f00 */
[----:B------:R1:W-:Y:S01]  /*10140*/  MUFU.EX2 R30, R7 ;  /* 0x00000007001e7308 */ /* 0x0003e20000000800 */
[----:B------:R-:W-:Y:S01]  /*10150*/  MOV R72, R107 ;  /* 0x0000006b00487202 */ /* 0x000fe20000000f00 */
[----:B------:R-:W-:Y:S01]  /*10160*/  IMAD.MOV.U32 R107, RZ, RZ, R114 ;  /* 0x000000ffff6b7224 */ /* 0x000fe200078e0072 */
[----:B------:R-:W-:-:S02]  /*10170*/  MOV R114, R71 ;  /* 0x0000004700727202 */ /* 0x000fc40000000f00 */
[----:B------:R-:W-:Y:S01]  /*10180*/  MOV R71, R116 ;  /* 0x0000007400477202 */ /* 0x000fe20000000f00 */
[----:B------:R-:W-:Y:S01]  /*10190*/  IMAD.MOV.U32 R116, RZ, RZ, R103 ;  /* 0x000000ffff747224 */ /* 0x000fe200078e0067 */
[----:B------:R-:W-:Y:S01]  /*101a0*/  MOV R103, R219 ;  /* 0x000000db00677202 */ /* 0x000fe20000000f00 */
[----:B-1----:R-:W-:-:S04]  /*101b0*/  FFMA.FTZ R7, R26, UR22, -R3 ;  /* 0x000000161a077c23 */ /* 0x002fc80008010803 */
[----:B------:R-:W-:Y:S01]  /*101c0*/  MUFU.EX2 R219, R7 ;  /* 0x0000000700db7308 */ /* 0x000fe20000000800 */
[----:B------:R-:W-:Y:S01]  /*101d0*/  IMAD.MOV.U32 R26, RZ, RZ, R243 ;  /* 0x000000ffff1a7224 */ /* 0x000fe200078e00f3 */
[----:B------:R-:W-:Y:S01]  /*101e0*/  HMMA.16816.F32 R152, R8, R18, R56 ;  /* 0x000000120898723c */ /* 0x000fe20000001838 */
[----:B------:R-:W-:Y:S01]  /*101f0*/  MOV R61, R242 ;  /* 0x000000f2003d7202 */ /* 0x000fe20000000f00 */
[----:B------:R-:W-:-:S05]  /*10200*/  IMAD.MOV.U32 R242, RZ, RZ, R72 ;  /* 0x000000fffff27224 */ /* 0x000fca00078e0048 */
[----:B------:R-:W-:Y:S01]  /*10210*/  IMAD.MOV.U32 R59, RZ, RZ, R26 ;  /* 0x000000ffff3b7224 */ /* 0x000fe200078e001a */
[----:B------:R-:W-:Y:S02]  /*10220*/  MOV R72, R116 ;  /* 0x0000007400487202 */ /* 0x000fe40000000f00 */
[----:B------:R-:W-:Y:S01]  /*10230*/  MOV R58, R63 ;  /* 0x0000003f003a7202 */ /* 0x000fe20000000f00 */
[----:B------:R-:W-:Y:S01]  /*10240*/  IMAD.MOV.U32 R63, RZ, RZ, R240 ;  /* 0x000000ffff3f7224 */ /* 0x000fe200078e00f0 */
        /* <DEDUP_REMOVED lines=14> */
[----:B------:R-:W-:-:S02]  /*10330*/  MOV R56, R14 ;  /* 0x0000000e00387202 */ /* 0x000fc40000000f00 */
[----:B------:R-:W-:Y:S01]  /*10340*/  MOV R245, R107 ;  /* 0x0000006b00f57202 */ /* 0x000fe20000000f00 */
[----:B------:R-:W-:Y:S01]  /*10350*/  IMAD.MOV.U32 R107, RZ, RZ, R98 ;  /* 0x000000ffff6b7224 */ /* 0x000fe200078e0062 */
[----:B------:R-:W-:Y:S01]  /*10360*/  MOV R14, R106 ;  /* 0x0000006a000e7202 */ /* 0x000fe20000000f00 */
[C---:B------:R-:W-:Y:S01]  /*10370*/  HMMA.16816.F32 R168, R8.reuse, R22, R48 ;  /* 0x0000001608a8723c */ /* 0x040fe20000001830 */
[----:B------:R-:W-:Y:S02]  /*10380*/  MOV R55, R61 ;  /* 0x0000003d00377202 */ /* 0x000fe40000000f00 */
[----:B------:R-:W-:Y:S01]  /*10390*/  MOV R106, R117 ;  /* 0x00000075006a7202 */ /* 0x000fe20000000f00 */
[----:B------:R-:W-:Y:S02]  /*103a0*/  FFMA.FTZ R117, R206, UR22, -R2 ;  /* 0x00000016ce757c23 */ /* 0x000fe40008010802 */
[----:B------:R-:W-:Y:S01]  /*103b0*/  HMMA.16816.F32 R172, R8, R36, R44 ;  /* 0x0000002408ac723c */ /* 0x000fe2000000182c */
[----:B------:R-:W-:Y:S01]  /*103c0*/  IMAD.MOV.U32 R206, RZ, RZ, R123 ;  /* 0x000000ffffce7224 */ /* 0x000fe200078e007b */
[----:B------:R-:W-:-:S04]  /*103d0*/  MOV R61, R12 ;  /* 0x0000000c003d7202 */ /* 0x000fc80000000f00 */
[----:B------:R-:W-:Y:S01]  /*103e0*/  HMMA.16816.F32 R84, R8, R38, R40 ;  /* 0x000000260854723c */ /* 0x000fe20000001828 */
[----:B------:R-:W-:Y:S01]  /*103f0*/  FFMA.FTZ R123, R138, UR22, -R2 ;  /* 0x000000168a7b7c23 */ /* 0x000fe20008010802 */
[----:B------:R-:W-:Y:S01]  /*10400*/  IMAD.MOV.U32 R12, RZ, RZ, R107 ;  /* 0x000000ffff0c7224 */ /* 0x000fe200078e006b */
[----:B------:R-:W-:-:S04]  /*10410*/  MOV R138, R55 ;  /* 0x00000037008a7202 */ /* 0x000fc80000000f00 */
[----:B------:R-:W-:Y:S01]  /*10420*/  FFMA.FTZ R9, R59, UR22, -R2 ;  /* 0x000000163b097c23 */ /* 0x000fe20008010802 */
[----:B------:R-:W-:Y:S01]  /*10430*/  MOV R59, R13 ;  /* 0x0000000d003b7202 */ /* 0x000fe20000000f00 */
[----:B------:R-:W-:Y:S01]  /*10440*/  IMAD.MOV.U32 R107, RZ, RZ, R101 ;  /* 0x000000ffff6b7224 */ /* 0x000fe200078e0065 */
[----:B------:R-:W-:Y:S02]  /*10450*/  MOV R13, R72 ;  /* 0x00000048000d7202 */ /* 0x000fe40000000f00 */
[----:B------:R-:W-:Y:S02]  /*10460*/  MOV R55, R59 ;  /* 0x0000003b00377202 */ /* 0x000fe40000000f00 */
[----:B------:R-:W-:Y:S02]  /*10470*/  MOV R101, R99 ;  /* 0x0000006300657202 */ /* 0x000fe40000000f00 */
[----:B------:R-:W-:Y:S01]  /*10480*/  MOV R59, R14 ;  /* 0x0000000e003b7202 */ /* 0x000fe20000000f00 */
[----:B--2---:R-:W-:Y:S01]  /*10490*/  FFMA.FTZ R14, R236, UR22, -R0 ;  /* 0x00000016ec0e7c23 */ /* 0x004fe20008010800 */
[----:B------:R-:W-:Y:S01]  /*104a0*/  MOV R57, R245 ;  /* 0x000000f500397202 */ /* 0x000fe20000000f00 */
[----:B------:R-:W-:-:S02]  /*104b0*/  IMAD.MOV.U32 R49, RZ, RZ, R27 ;  /* 0x000000ffff317224 */ /* 0x000fc400078e001b */
[--C-:B------:R-:W-:Y:S01]  /*104c0*/  FFMA.FTZ R8, R60, UR22, -R2.reuse ;  /* 0x000000163c087c23 */ /* 0x100fe20008010802 */
[--C-:B------:R-:W-:Y:S01]  /*104d0*/  FFMA.FTZ R40, R229, UR22, -R2.reuse ;  /* 0x00000016e5287c23 */ /* 0x100fe20008010802 */
[--C-:B------:R-:W-:Y:S01]  /*104e0*/  FFMA.FTZ R72, R211, UR22, -R2.reuse ;  /* 0x00000016d3487c23 */ /* 0x100fe20008010802 */
[--C-:B------:R-:W-:Y:S01]  /*104f0*/  FFMA.FTZ R99, R210, UR22, -R2.reuse ;  /* 0x00000016d2637c23 */ /* 0x100fe20008010802 */
[----:B------:R-:W-:Y:S01]  /*10500*/  MOV R27, R12 ;  /* 0x0000000c001b7202 */ /* 0x000fe20000000f00 */
[----:B------:R-:W-:Y:S01]  /*10510*/  IMAD.MOV.U32 R50, RZ, RZ, R13 ;  /* 0x000000ffff327224 */ /* 0x000fe200078e000d */
[----:B------:R-:W-:Y:S01]  /*10520*/  MOV R51, R73 ;  /* 0x0000004900337202 */ /* 0x000fe20000000f00 */
[--C-:B------:R-:W-:Y:S01]  /*10530*/  FFMA.FTZ R125, R125, UR22, -R2.reuse ;  /* 0x000000167d7d7c23 */ /* 0x100fe20008010802 */
[----:B------:R-:W-:Y:S01]  /*10540*/  MOV R52, R107 ;  /* 0x0000006b00347202 */ /* 0x000fe20000000f00 */
[----:B------:R-:W-:Y:S01]  /*10550*/  FFMA.FTZ R126, R126, UR22, -R2 ;  /* 0x000000167e7e7c23 */ /* 0x000fe20008010802 */
        /* <DEDUP_REMOVED lines=12> */
[----:B------:R-:W-:Y:S01]  /*10620*/  IMAD.MOV.U32 R60, RZ, RZ, R242 ;  /* 0x000000ffff3c7224 */ /* 0x000fe200078e00f2 */
[----:B------:R1:W-:Y:S01]  /*10630*/  MUFU.EX2 R237, R8 ;  /* 0x0000000800ed7308 */ /* 0x0003e20000000800 */
[----:B------:R-:W-:Y:S01]  /*10640*/  F2FP.F16.F32.PACK_AB R10, R250, R249 ;  /* 0x000000f9fa0a723e */ /* 0x000fe200000000ff */
[----:B------:R-:W-:Y:S01]  /*10650*/  IMAD.MOV.U32 R35, RZ, RZ, R51 ;  /* 0x000000ffff237224 */ /* 0x000fe200078e0033 */
[----:B------:R-:W-:-:S05]  /*10660*/  MOV R34, R50 ;  /* 0x0000003200227202 */ /* 0x000fca0000000f00 */
[----:B------:R-:W-:Y:S01]  /*10670*/  MUFU.EX2 R242, R9 ;  /* 0x0000000900f27308 */ /* 0x000fe20000000800 */
[----:B------:R-:W-:Y:S01]  /*10680*/  MOV R48, R52 ;  /* 0x0000003400307202 */ /* 0x000fe20000000f00 */
[----:B------:R-:W-:Y:S01]  /*10690*/  IMAD.MOV.U32 R50, RZ, RZ, R54 ;  /* 0x000000ffff327224 */ /* 0x000fe200078e0036 */
[----:B------:R-:W-:Y:S02]  /*106a0*/  MOV R51, R55 ;  /* 0x0000003700337202 */ /* 0x000fe40000000f00 */
[----:B-1----:R-:W-:Y:S01]  /*106b0*/  F2FP.F16.F32.PACK_AB R8, R248, R247 ;  /* 0x000000f7f808723e */ /* 0x002fe200000000ff */
[----:B------:R-:W-:Y:S01]  /*106c0*/  IMAD.MOV.U32 R55, RZ, RZ, R62 ;  /* 0x000000ffff377224 */ /* 0x000fe200078e003e */
[----:B------:R-:W-:Y:S01]  /*106d0*/  MOV R52, R56 ;  /* 0x0000003800347202 */ /* 0x000fe20000000f00 */
[----:B---3--:R-:W-:-:S04]  /*106e0*/  FFMA.FTZ R7, R231, UR22, -R3 ;  /* 0x00000016e7077c23 */ /* 0x008fc80008010803 */
[----:B------:R1:W-:Y:S02]  /*106f0*/  MUFU.EX2 R231, R7 ;  /* 0x0000000700e77308 */ /* 0x0003e40000000800 */
[----:B-1----:R-:W-:-:S06]  /*10700*/  FFMA.FTZ R7, R241, UR22, -R3 ;  /* 0x00000016f1077c23 */ /* 0x002fcc0008010803 */
[----:B------:R4:W-:Y:S02]  /*10710*/  MUFU.EX2 R26, R7 ;  /* 0x00000007001a7308 */ /* 0x0009e40000000800 */
[----:B----4-:R-:W-:-:S06]  /*10720*/  FFMA.FTZ R7, R133, UR22, -R3 ;  /* 0x0000001685077c23 */ /* 0x010fcc0008010803 */
[----:B------:R1:W-:Y:S02]  /*10730*/  MUFU.EX2 R116, R7 ;  /* 0x0000000700747308 */ /* 0x0003e40000000800 */
[----:B-1----:R-:W-:-:S06]  /*10740*/  FFMA.FTZ R7, R131, UR22, -R3 ;  /* 0x0000001683077c23 */ /* 0x002fcc0008010803 */
[----:B------:R1:W-:Y:S01]  /*10750*/  MUFU.EX2 R114, R7 ;  /* 0x0000000700727308 */ /* 0x0003e20000000800 */
[----:B------:R-:W-:Y:S01]  /*10760*/  IMAD.MOV.U32 R241, RZ, RZ, R75 ;  /* 0x000000fffff17224 */ /* 0x000fe200078e004b */
[----:B------:R-:W-:Y:S02]  /*10770*/  MOV R54, R60 ;  /* 0x0000003c00367202 */ /* 0x000fe40000000f00 */
[----:B------:R-:W-:Y:S01]  /*10780*/  MOV R56, R63 ;  /* 0x0000003f00387202 */ /* 0x000fe20000000f00 */
[----:B------:R-:W-:Y:S01]  /*10790*/  IMAD.MOV.U32 R133, RZ, RZ, R35 ;  /* 0x000000ffff857224 */ /* 0x000fe200078e0023 */
[----:B------:R-:W2:Y:S02]  /*107a0*/  LDL.LU R75, [R1+0x18] ;  /* 0x00001800014b7983 */ /* 0x000ea40000300800 */
[----:B------:R-:W-:Y:S02]  /*107b0*/  MUFU.EX2 R217, R12 ;  /* 0x0000000c00d97308 */ /* 0x000fe40000000800 */
[----:B------:R-:W3:Y:S01]  /*107c0*/  LDL.LU R74, [R1+0x1c] ;  /* 0x00001c00014a7983 */ /* 0x000ee20000300800 */
[----:B-1----:R-:W-:-:S05]  /*107d0*/  FFMA.FTZ R7, R124, UR22, -R3 ;  /* 0x000000167c077c23 */ /* 0x002fca0008010803 */
[----:B------:R1:W-:Y:S02]  /*107e0*/  MUFU.EX2 R103, R7 ;  /* 0x0000000700677308 */ /* 0x0003e40000000800 */
[--C-:B-1----:R-:W-:Y:S01]  /*107f0*/  FFMA.FTZ R7, R118, UR22, -R3.reuse ;  /* 0x0000001676077c23 */ /* 0x102fe20008010803 */
[----:B------:R-:W-:-:S05]  /*10800*/  FFMA.FTZ R3, R115, UR22, -R3 ;  /* 0x0000001673037c23 */ /* 0x000fca0008010803 */
[----:B------:R1:W-:Y:S02]  /*10810*/  MUFU.EX2 R29, R3 ;  /* 0x00000003001d7308 */ /* 0x0003e40000000800 */
[----:B-1----:R-:W-:-:S06]  /*10820*/  FFMA.FTZ R3, R240, UR22, -R2 ;  /* 0x00000016f0037c23 */ /* 0x002fcc0008010802 */
[----:B------:R1:W-:Y:S02]  /*10830*/  MUFU.EX2 R240, R3 ;  /* 0x0000000300f07308 */ /* 0x0003e40000000800 */
[----:B-1----:R-:W-:-:S06]  /*10840*/  FFMA.FTZ R3, R241, UR22, -R2 ;  /* 0x00000016f1037c23 */ /* 0x002fcc0008010802 */
[----:B------:R1:W4:Y:S02]  /*10850*/  MUFU.EX2 R241, R3 ;  /* 0x0000000300f17308 */ /* 0x0003240000000800 */
[----:B-1----:R-:W-:-:S06]  /*10860*/  FFMA.FTZ R3, R243, UR22, -R2 ;  /* 0x00000016f3037c23 */ /* 0x002fcc0008010802 */
[----:B------:R1:W-:Y:S01]  /*10870*/  MUFU.EX2 R243, R3 ;  /* 0x0000000300f37308 */ /* 0x0003e20000000800 */
[----:B------:R-:W-:-:S07]  /*10880*/  FFMA.FTZ R124, R137, UR22, -R2 ;  /* 0x00000016897c7c23 */ /* 0x000fce0008010802 */
[----:B------:R4:W-:Y:S01]  /*10890*/  MUFU.EX2 R98, R7 ;  /* 0x0000000700627308 */ /* 0x0009e20000000800 */
[----:B-1----:R-:W-:-:S07]  /*108a0*/  FFMA.FTZ R3, R244, UR22, -R2 ;  /* 0x00000016f4037c23 */ /* 0x002fce0008010802 */
[----:B------:R1:W1:Y:S01]  /*108b0*/  MUFU.EX2 R244, R3 ;  /* 0x0000000300f47308 */ /* 0x0002620000000800 */
[--C-:B----4-:R-:W-:Y:S01]  /*108c0*/  FFMA.FTZ R7, R105, UR22, -R2.reuse ;  /* 0x0000001669077c23 */ /* 0x110fe20008010802 */
[----:B------:R-:W-:Y:S01]  /*108d0*/  MOV R105, R100 ;  /* 0x0000006400697202 */ /* 0x000fe20000000f00 */
[----:B------:R-:W-:-:S05]  /*108e0*/  FFMA.FTZ R100, R207, UR22, -R2 ;  /* 0x00000016cf647c23 */ /* 0x000fca0008010802 */
[----:B------:R4:W-:Y:S01]  /*108f0*/  MUFU.EX2 R236, R7 ;  /* 0x0000000700ec7308 */ /* 0x0009e20000000800 */
[----:B-1----:R-:W-:-:S07]  /*10900*/  FFMA.FTZ R3, R246, UR22, -R2 ;  /* 0x00000016f6037c23 */ /* 0x002fce0008010802 */
[----:B------:R1:W-:Y:S01]  /*10910*/  MUFU.EX2 R246, R3 ;  /* 0x0000000300f67308 */ /* 0x0003e20000000800 */
[----:B------:R-:W-:Y:S02]  /*10920*/  IMAD.MOV.U32 R53, RZ, RZ, R105 ;  /* 0x000000ffff357224 */ /* 0x000fe400078e0069 */
[----:B------:R-:W-:Y:S01]  /*10930*/  FFMA.FTZ R105, R129, UR22, -R0 ;  /* 0x0000001681697c23 */ /* 0x000fe20008010800 */
[----:B----4-:R-:W-:Y:S01]  /*10940*/  MOV R7, R70 ;  /* 0x0000004600077202 */ /* 0x010fe20000000f00 */
[----:B------:R-:W-:Y:S02]  /*10950*/  IMAD.MOV.U32 R70, RZ, RZ, R108 ;  /* 0x000000ffff467224 */ /* 0x000fe400078e006c */
[--C-:B------:R-:W-:Y:S01]  /*10960*/  FFMA.FTZ R108, R127, UR22, -R0.reuse ;  /* 0x000000167f6c7c23 */ /* 0x100fe20008010800 */
[----:B------:R-:W-:Y:S01]  /*10970*/  FFMA.FTZ R118, R119, UR22, -R0 ;  /* 0x0000001677767c23 */ /* 0x000fe20008010800 */
[----:B-1----:R-:W-:Y:S01]  /*10980*/  FFMA.FTZ R3, R58, UR22, -R2 ;  /* 0x000000163a037c23 */ /* 0x002fe20008010802 */
[----:B------:R-:W-:-:S02]  /*10990*/  IMAD.MOV.U32 R58, RZ, RZ, R15 ;  /* 0x000000ffff3a7224 */ /* 0x000fc400078e000f */
[--C-:B------:R-:W-:Y:S01]  /*109a0*/  FFMA.FTZ R15, R230, UR22, -R2.reuse ;  /* 0x00000016e60f7c23 */ /* 0x100fe20008010802 */
[----:B------:R1:W-:Y:S01]  /*109b0*/  MUFU.EX2 R245, R3 ;  /* 0x0000000300f57308 */ /* 0x0003e20000000800 */
[----:B------:R-:W-:Y:S02]  /*109c0*/  F2FP.F16.F32.PACK_AB R9, R241, R240 ;  /* 0x000000f0f109723e */ /* 0x000fe400000000ff */
[----:B------:R-:W-:Y:S02]  /*109d0*/  F2FP.F16.F32.PACK_AB R11, R244, R243 ;  /* 0x000000f3f40b723e */ /* 0x000fe400000000ff */
[----:B------:R-:W-:Y:S01]  /*109e0*/  MOV R119, R49 ;  /* 0x0000003100777202 */ /* 0x000fe20000000f00 */
[----:B-1----:R-:W-:Y:S01]  /*109f0*/  FFMA.FTZ R3, R252, UR22, -R2 ;  /* 0x00000016fc037c23 */ /* 0x002fe20008010802 */
[----:B------:R-:W-:Y:S01]  /*10a00*/  FFMA.FTZ R2, R233, UR22, -R0 ;  /* 0x00000016e9027c23 */ /* 0x000fe20008010800 */
[----:B------:R-:W-:-:S04]  /*10a10*/  FFMA.FTZ R0, R238, UR22, -R6 ;  /* 0x00000016ee007c23 */ /* 0x000fc80008010806 */
[----:B------:R1:W-:Y:S01]  /*10a20*/  MUFU.EX2 R216, R0 ;  /* 0x0000000000d87308 */ /* 0x0003e20000000800 */
[----:B------:R-:W-:Y:S01]  /*10a30*/  MOV R49, R53 ;  /* 0x0000003500317202 */ /* 0x000fe20000000f00 */
[----:B------:R-:W-:Y:S01]  /*10a40*/  IMAD.MOV.U32 R53, RZ, RZ, R57 ;  /* 0x000000ffff357224 */ /* 0x000fe200078e0039 */
[----:B------:R-:W-:Y:S01]  /*10a50*/  MOV R57, R61 ;  /* 0x0000003d00397202 */ /* 0x000fe20000000f00 */
[C---:B------:R-:W-:Y:S06]  /*10a60*/  HMMA.16816.F32 R44, R8.reuse, R18, R148 ;  /* 0x00000012082c723c */ /* 0x040fec0000001894 */
[C---:B------:R-:W-:Y:S01]  /*10a70*/  HMMA.16816.F32 R60, R8.reuse, R16, R80 ;  /* 0x00000010083c723c */ /* 0x040fe20000001850 */
[----:B-1----:R-:W-:Y:S01]  /*10a80*/  FFMA.FTZ R0, R239, UR22, -R6 ;  /* 0x00000016ef007c23 */ /* 0x002fe20008010806 */
[----:B------:R-:W-:Y:S01]  /*10a90*/  MOV R151, R34 ;  /* 0x0000002200977202 */ /* 0x000fe20000000f00 */
[----:B------:R1:W-:Y:S04]  /*10aa0*/  MUFU.EX2 R230, R2 ;  /* 0x0000000200e67308 */ /* 0x0003e80000000800 */
[----:B------:R-:W-:Y:S01]  /*10ab0*/  MOV R81, R32 ;  /* 0x0000002000517202 */ /* 0x000fe20000000f00 */
[----:B------:R-:W-:Y:S01]  /*10ac0*/  IMAD.MOV.U32 R12, RZ, RZ, R25 ;  /* 0x000000ffff0c7224 */ /* 0x000fe200078e0019 */
[----:B------:R-:W-:Y:S01]  /*10ad0*/  HMMA.16816.F32 R32, R8, R20, R160 ;  /* 0x000000140820723c */ /* 0x000fe200000018a0 */
[----:B------:R-:W-:Y:S01]  /*10ae0*/  IMAD.MOV.U32 R148, RZ, RZ, R50 ;  /* 0x000000ffff947224 */ /* 0x000fe200078e0032 */
[----:B------:R-:W-:Y:S01]  /*10af0*/  MOV R149, R49 ;  /* 0x0000003100957202 */ /* 0x000fe20000000f00 */
[----:B------:R-:W-:Y:S01]  /*10b00*/  MUFU.EX2 R229, R14 ;  /* 0x0000000e00e57308 */ /* 0x000fe20000000800 */
[----:B------:R-:W-:Y:S01]  /*10b10*/  MOV R150, R48 ;  /* 0x0000003000967202 */ /* 0x000fe20000000f00 */
[----:B------:R-:W-:Y:S01]  /*10b20*/  IMAD.MOV.U32 R128, RZ, RZ, R28 ;  /* 0x000000ffff807224 */ /* 0x000fe200078e001c */
[----:B------:R-:W-:Y:S01]  /*10b30*/  MOV R252, R29 ;  /* 0x0000001d00fc7202 */ /* 0x000fe20000000f00 */
[----:B------:R-:W-:Y:S04]  /*10b40*/  LDSM.16.MT88.4 R16, [R223+0xa000] ;  /* 0x00a00000df10783b */ /* 0x000fe80000004200 */
[----:B------:R4:W-:Y:S01]  /*10b50*/  MUFU.EX2 R212, R0 ;  /* 0x0000000000d47308 */ /* 0x0009e20000000800 */
[----:B------:R-:W-:-:S02]  /*10b60*/  MOV R163, R70 ;  /* 0x0000004600a37202 */ /* 0x000fc40000000f00 */
[----:B-1----:R-:W-:Y:S01]  /*10b70*/  MOV R2, R24 ;  /* 0x0000001800027202 */ /* 0x002fe20000000f00 */
[----:B----4-:R-:W-:-:S04]  /*10b80*/  FFMA.FTZ R0, R234, UR22, -R6 ;  /* 0x00000016ea007c23 */ /* 0x010fc80008010806 */
[----:B------:R1:W-:Y:S01]  /*10b90*/  MUFU.EX2 R211, R0 ;  /* 0x0000000000d37308 */ /* 0x0003e20000000800 */
[----:B------:R-:W-:Y:S01]  /*10ba0*/  IMAD.MOV.U32 R80, RZ, RZ, R31 ;  /* 0x000000ffff507224 */ /* 0x000fe200078e001f */
[----:B------:R-:W-:Y:S02]  /*10bb0*/  MOV R14, R30 ;  /* 0x0000001e000e7202 */ /* 0x000fe40000000f00 */
[----:B------:R-:W4:Y:S01]  /*10bc0*/  LDSM.16.MT88.4 R28, [R221+0xa000] ;  /* 0x00a00000dd1c783b */ /* 0x000f220000004200 */
[----:B-1----:R-:W-:-:S04]  /*10bd0*/  FFMA.FTZ R0, R235, UR22, -R6 ;  /* 0x00000016eb007c23 */ /* 0x002fc80008010806 */
[----:B------:R1:W-:Y:S02]  /*10be0*/  MUFU.EX2 R210, R0 ;  /* 0x0000000000d27308 */ /* 0x0003e40000000800 */
[----:B-1----:R-:W-:Y:S01]  /*10bf0*/  FFMA.FTZ R0, R163, UR22, -R6 ;  /* 0x00000016a3007c23 */ /* 0x002fe20008010806 */
[----:B------:R-:W-:Y:S02]  /*10c00*/  IMAD.MOV.U32 R163, RZ, RZ, R2 ;  /* 0x000000ffffa37224 */ /* 0x000fe400078e0002 */
[----:B------:R-:W4:Y:S03]  /*10c10*/  LDL.LU R2, [R1+0x4] ;  /* 0x0000040001027983 */ /* 0x000f260000300800 */
        /* <DEDUP_REMOVED lines=12> */
[----:B------:R-:W4:Y:S01]  /*10ce0*/  LDL.LU R7, [R1] ;  /* 0x0000000001077983 */ /* 0x000f220000300800 */
[----:B------:R-:W-:-:S02]  /*10cf0*/  IMAD.MOV.U32 R162, RZ, RZ, R149 ;  /* 0x000000ffffa27224 */ /* 0x000fc400078e0095 */
[----:B------:R-:W-:Y:S02]  /*10d00*/  IMAD.MOV.U32 R149, RZ, RZ, R14 ;  /* 0x000000ffff957224 */ /* 0x000fe400078e000e */
[----:B------:R-:W-:Y:S02]  /*10d10*/  IMAD.MOV.U32 R14, RZ, RZ, R119 ;  /* 0x000000ffff0e7224 */ /* 0x000fe400078e0077 */
[----:B------:R-:W-:Y:S02]  /*10d20*/  IMAD.MOV.U32 R119, RZ, RZ, R219 ;  /* 0x000000ffff777224 */ /* 0x000fe400078e00db */
[----:B------:R-:W4:Y:S01]  /*10d30*/  LDL.LU R219, [R1+0xe4] ;  /* 0x0000e40001db7983 */ /* 0x000f220000300800 */
[----:B------:R-:W-:Y:S02]  /*10d40*/  MOV R160, R163 ;  /* 0x000000a300a07202 */ /* 0x000fe40000000f00 */
[----:B------:R-:W-:Y:S01]  /*10d50*/  MOV R238, R148 ;  /* 0x0000009400ee7202 */ /* 0x000fe20000000f00 */
[----:B------:R-:W-:Y:S01]  /*10d60*/  IMAD.MOV.U32 R82, RZ, RZ, R52 ;  /* 0x000000ffff527224 */ /* 0x000fe200078e0034 */
[----:B------:R-:W-:-:S02]  /*10d70*/  MOV R163, R150 ;  /* 0x0000009600a37202 */ /* 0x000fc40000000f00 */
[----:B------:R-:W-:Y:S02]  /*10d80*/  MOV R83, R53 ;  /* 0x0000003500537202 */ /* 0x000fe40000000f00 */
[----:B------:R-:W-:Y:S02]  /*10d90*/  MOV R127, R54 ;  /* 0x00000036007f7202 */ /* 0x000fe40000000f00 */
[----:B------:R-:W-:Y:S01]  /*10da0*/  MOV R129, R55 ;  /* 0x0000003700817202 */ /* 0x000fe20000000f00 */
[----:B------:R1:W2:Y:S01]  /*10db0*/  MUFU.EX2 R232, R13 ;  /* 0x0000000d00e87308 */ /* 0x0002a20000000800 */
[----:B------:R-:W-:Y:S01]  /*10dc0*/  HMMA.16816.F32 R52, R8, R36, R176 ;  /* 0x000000240834723c */ /* 0x000fe200000018b0 */
[----:B------:R-:W-:Y:S02]  /*10dd0*/  MOV R148, R151 ;  /* 0x0000009700947202 */ /* 0x000fe40000000f00 */
[----:B------:R-:W-:Y:S02]  /*10de0*/  MOV R150, R80 ;  /* 0x0000005000967202 */ /* 0x000fe40000000f00 */
[----:B------:R-:W-:-:S02]  /*10df0*/  MOV R239, R163 ;  /* 0x000000a300ef7202 */ /* 0x000fc40000000f00 */
[----:B------:R-:W-:Y:S01]  /*10e00*/  MOV R178, R238 ;  /* 0x000000ee00b27202 */ /* 0x000fe20000000f00 */
[----:B------:R-:W-:Y:S01]  /*10e10*/  IMAD.MOV.U32 R179, RZ, RZ, R162 ;  /* 0x000000ffffb37224 */ /* 0x000fe200078e00a2 */
[----:B------:R-:W-:Y:S01]  /*10e20*/  MOV R80, R138 ;  /* 0x0000008a00507202 */ /* 0x000fe20000000f00 */
[----:B---3--:R-:W-:Y:S01]  /*10e30*/  FFMA.FTZ R74, R74, R68, R96 ;  /* 0x000000444a4a7223 */ /* 0x008fe20000010060 */
[----:B------:R-:W-:Y:S01]  /*10e40*/  MOV R115, R26 ;  /* 0x0000001a00737202 */ /* 0x000fe20000000f00 */
[----:B------:R-:W-:Y:S01]  /*10e50*/  IMAD.MOV.U32 R96, RZ, RZ, R27 ;  /* 0x000000ffff607224 */ /* 0x000fe200078e001b */
[----:B------:R-:W-:Y:S01]  /*10e60*/  MOV R151, R81 ;  /* 0x0000005100977202 */ /* 0x000fe20000000f00 */
[----:B------:R-:W3:Y:S01]  /*10e70*/  LDSM.16.MT88.4 R24, [R224+0xa000] ;  /* 0x00a00000e018783b */ /* 0x000ee20000004200 */
[----:B-1----:R-:W-:Y:S02]  /*10e80*/  MOV R13, R51 ;  /* 0x00000033000d7202 */ /* 0x002fe40000000f00 */
[----:B------:R-:W-:Y:S01]  /*10e90*/  HMMA.16816.F32 R48, R8, R22, R164 ;  /* 0x000000160830723c */ /* 0x000fe200000018a4 */
[----:B------:R-:W-:Y:S01]  /*10ea0*/  MOV R138, R231 ;  /* 0x000000e7008a7202 */ /* 0x000fe20000000f00 */
[----:B------:R-:W-:Y:S01]  /*10eb0*/  IMAD.MOV.U32 R238, RZ, RZ, R119 ;  /* 0x000000ffffee7224 */ /* 0x000fe200078e0077 */
[----:B------:R-:W-:-:S02]  /*10ec0*/  MOV R177, R178 ;  /* 0x000000b200b17202 */ /* 0x000fc40000000f00 */
[----:B------:R-:W-:Y:S02]  /*10ed0*/  MOV R81, R206 ;  /* 0x000000ce00517202 */ /* 0x000fe40000000f00 */
[----:B------:R-:W-:Y:S01]  /*10ee0*/  MOV R162, R80 ;  /* 0x0000005000a27202 */ /* 0x000fe20000000f00 */
[----:B------:R-:W-:Y:S01]  /*10ef0*/  IMAD.MOV.U32 R165, RZ, RZ, R149 ;  /* 0x000000ffffa57224 */ /* 0x000fe200078e0095 */
[----:B------:R-:W-:Y:S01]  /*10f00*/  MOV R164, R148 ;  /* 0x0000009400a47202 */ /* 0x000fe20000000f00 */
[----:B--2---:R-:W-:Y:S01]  /*10f10*/  FFMA.FTZ R75, R75, R69, R97 ;  /* 0x000000454b4b7223 */ /* 0x004fe20000010061 */
[----:B------:R-:W-:Y:S01]  /*10f20*/  MOV R166, R150 ;  /* 0x0000009600a67202 */ /* 0x000fe20000000f00 */
[----:B------:R-:W-:Y:S01]  /*10f30*/  IMAD.MOV.U32 R167, RZ, RZ, R14 ;  /* 0x000000ffffa77224 */ /* 0x000fe200078e000e */
[----:B------:R-:W-:Y:S01]  /*10f40*/  MOV R178, R179 ;  /* 0x000000b300b27202 */ /* 0x000fe20000000f00 */
[----:B------:R-:W-:Y:S01]  /*10f50*/  IMAD.MOV.U32 R179, RZ, RZ, R239 ;  /* 0x000000ffffb37224 */ /* 0x000fe200078e00ef */
[----:B------:R-:W-:Y:S01]  /*10f60*/  MOV R148, R151 ;  /* 0x0000009700947202 */ /* 0x000fe20000000f00 */
[----:B------:R-:W-:Y:S01]  /*10f70*/  IMAD.MOV.U32 R151, RZ, RZ, R116 ;  /* 0x000000ffff977224 */ /* 0x000fe200078e0074 */
[----:B------:R-:W-:Y:S01]  /*10f80*/  MOV R149, R138 ;  /* 0x0000008a00957202 */ /* 0x000fe20000000f00 */
[----:B------:R1:W-:Y:S01]  /*10f90*/  MUFU.EX2 R233, R3 ;  /* 0x0000000300e97308 */ /* 0x0003e20000000800 */
[----:B------:R-:W-:Y:S01]  /*10fa0*/  MOV R150, R115 ;  /* 0x0000007300967202 */ /* 0x000fe20000000f00 */
        /* <DEDUP_REMOVED lines=8> */
[----:B------:R-:W-:Y:S01]  /*11030*/  FFMA.FTZ R96, R96, UR22, -R6 ;  /* 0x0000001660607c23 */ /* 0x000fe20008010806 */
[----:B------:R-:W-:-:S02]  /*11040*/  MOV R166, R238 ;  /* 0x000000ee00a67202 */ /* 0x000fc40000000f00 */
[----:B------:R-:W-:Y:S02]  /*11050*/  MOV R130, R56 ;  /* 0x0000003800827202 */ /* 0x000fe40000000f00 */
[----:B------:R-:W-:Y:S01]  /*11060*/  MOV R131, R58 ;  /* 0x0000003a00837202 */ /* 0x000fe20000000f00 */
[----:B------:R2:W-:Y:S01]  /*11070*/  MUFU.EX2 R213, R15 ;  /* 0x0000000f00d57308 */ /* 0x0005e20000000800 */
[----:B------:R-:W-:Y:S01]  /*11080*/  MOV R238, R149 ;  /* 0x0000009500ee7202 */ /* 0x000fe20000000f00 */
[----:B------:R-:W-:Y:S01]  /*11090*/  IMAD.MOV.U32 R149, RZ, RZ, R150 ;  /* 0x000000ffff957224 */ /* 0x000fe200078e0096 */
[----:B------:R-:W-:Y:S01]  /*110a0*/  MOV R163, R81 ;  /* 0x0000005100a37202 */ /* 0x000fe20000000f00 */
[----:B------:R-:W-:Y:S01]  /*110b0*/  IMAD.MOV.U32 R81, RZ, RZ, R98 ;  /* 0x000000ffff517224 */ /* 0x000fe200078e0062 */
[----:B------:R-:W-:Y:S01]  /*110c0*/  MOV R150, R151 ;  /* 0x0000009700967202 */ /* 0x000fe20000000f00 */
[----:B------:R-:W3:Y:S01]  /*110d0*/  LDSM.16.MT88.4 R20, [R222+0xa000] ;  /* 0x00a00000de14783b */ /* 0x000ee20000004200 */
[----:B------:R-:W-:-:S02]  /*110e0*/  MOV R97, R59 ;  /* 0x0000003b00617202 */ /* 0x000fc40000000f00 */
[----:B-1----:R-:W-:Y:S01]  /*110f0*/  MOV R3, R71 ;  /* 0x0000004700037202 */ /* 0x002fe20000000f00 */
[----:B------:R-:W-:Y:S01]  /*11100*/  FADD.FTZ R113, R113, R74 ;  /* 0x0000004a71717221 */ /* 0x000fe20000010000 */
[----:B------:R-:W-:Y:S01]  /*11110*/  MOV R151, R14 ;  /* 0x0000000e00977202 */ /* 0x000fe20000000f00 */
[----:B------:R-:W-:Y:S01]  /*11120*/  IMAD.MOV.U32 R14, RZ, RZ, R80 ;  /* 0x000000ffff0e7224 */ /* 0x000fe200078e0050 */
[C---:B------:R-:W-:Y:S01]  /*11130*/  HMMA.16816.F32 R68, R8.reuse, R64, R76 ;  /* 0x000000400844723c */ /* 0x040fe2000000184c */
[--C-:B------:R-:W-:Y:S01]  /*11140*/  FFMA.FTZ R115, R214, UR22, -R6.reuse ;  /* 0x00000016d6737c23 */ /* 0x100fe20008010806 */
[--C-:B------:R-:W-:Y:S01]  /*11150*/  FFMA.FTZ R3, R3, UR22, -R6.reuse ;  /* 0x0000001603037c23 */ /* 0x100fe20008010806 */
[--C-:B------:R-:W-:Y:S01]  /*11160*/  FFMA.FTZ R97, R97, UR22, -R6.reuse ;  /* 0x0000001661617c23 */ /* 0x100fe20008010806 */
[--C-:B------:R-:W-:Y:S01]  /*11170*/  FFMA.FTZ R103, R218, UR22, -R6.reuse ;  /* 0x00000016da677c23 */ /* 0x100fe20008010806 */
[--C-:B------:R-:W-:Y:S01]  /*11180*/  FFMA.FTZ R114, R215, UR22, -R6.reuse ;  /* 0x00000016d7727c23 */ /* 0x100fe20008010806 */
[C---:B------:R-:W-:Y:S01]  /*11190*/  HMMA.16816.F32 R56, R8.reuse, R38, R180 ;  /* 0x000000260838723c */ /* 0x040fe200000018b4 */
[--C-:B------:R-:W-:Y:S01]  /*111a0*/  FFMA.FTZ R116, R209, UR22, -R6.reuse ;  /* 0x00000016d1747c23 */ /* 0x100fe20008010806 */
[----:B------:R-:W-:Y:S01]  /*111b0*/  FFMA.FTZ R119, R208, UR22, -R6 ;  /* 0x00000016d0777c23 */ /* 0x000fe20008010806 */
[----:B------:R-:W-:Y:S01]  /*111c0*/  MOV R80, R81 ;  /* 0x0000005100507202 */ /* 0x000fe20000000f00 */
[----:B------:R-:W-:Y:S01]  /*111d0*/  IMAD.MOV.U32 R214, RZ, RZ, R239 ;  /* 0x000000ffffd67224 */ /* 0x000fe200078e00ef */
[----:B------:R-:W-:Y:S01]  /*111e0*/  MOV R81, R82 ;  /* 0x0000005200517202 */ /* 0x000fe20000000f00 */
[----:B------:R-:W-:Y:S01]  /*111f0*/  HMMA.16816.F32 R64, R8, R66, R200 ;  /* 0x000000420840723c */ /* 0x000fe200000018c8 */
[----:B------:R-:W-:Y:S01]  /*11200*/  FADD.FTZ R104, R178, R13 ;  /* 0x0000000db2687221 */ /* 0x000fe20000010000 */
[----:B------:R-:W-:Y:S01]  /*11210*/  FADD.FTZ R106, R106, R12 ;  /* 0x0000000c6a6a7221 */ /* 0x000fe20000010000 */
[----:B------:R-:W-:Y:S01]  /*11220*/  MOV R239, R14 ;  /* 0x0000000e00ef7202 */ /* 0x000fe20000000f00 */
[----:B------:R-:W-:Y:S01]  /*11230*/  IMAD.MOV.U32 R82, RZ, RZ, R83 ;  /* 0x000000ffff527224 */ /* 0x000fe200078e0053 */
[----:B------:R-:W-:Y:S01]  /*11240*/  F2FP.F16.F32.PACK_AB R12, R199, R251 ;  /* 0x000000fbc70c723e */ /* 0x000fe200000000ff */
[----:B------:R-:W-:Y:S01]  /*11250*/  MUFU.EX2 R206, R72 ;  /* 0x0000004800ce7308 */ /* 0x000fe20000000800 */
[----:B------:R-:W-:Y:S01]  /*11260*/  F2FP.F16.F32.PACK_AB R8, R232, R229 ;  /* 0x000000e5e808723e */ /* 0x000fe200000000ff */
[----:B------:R-:W-:Y:S01]  /*11270*/  LDSM.16.MT88.4 R36, [R224+0xa800] ;  /* 0x00a80000e024783b */ /* 0x000fe20000004200 */
[----:B------:R-:W-:-:S02]  /*11280*/  F2FP.F16.F32.PACK_AB R9, R212, R216 ;  /* 0x000000d8d409723e */ /* 0x000fc400000000ff */
[----:B------:R-:W-:Y:S01]  /*11290*/  F2FP.F16.F32.PACK_AB R10, R230, R217 ;  /* 0x000000d9e60a723e */ /* 0x000fe200000000ff */
[----:B------:R1:W5:Y:S01]  /*112a0*/  LDL.LU R231, [R1+0xe0] ;  /* 0x0000e00001e77983 */ /* 0x0003620000300800 */
[----:B------:R-:W-:Y:S02]  /*112b0*/  F2FP.F16.F32.PACK_AB R11, R210, R211 ;  /* 0x000000d3d20b723e */ /* 0x000fe400000000ff */
[----:B------:R-:W-:Y:S02]  /*112c0*/  F2FP.F16.F32.PACK_AB R13, R245, R246 ;  /* 0x000000f6f50d723e */ /* 0x000fe400000000ff */
[----:B------:R-:W-:Y:S02]  /*112d0*/  F2FP.F16.F32.PACK_AB R14, R160, R161 ;  /* 0x000000a1a00e723e */ /* 0x000fe400000000ff */
[----:B--2---:R-:W-:Y:S02]  /*112e0*/  F2FP.F16.F32.PACK_AB R15, R237, R242 ;  /* 0x000000f2ed0f723e */ /* 0x004fe400000000ff */
[----:B------:R-:W-:-:S02]  /*112f0*/  MOV R83, R127 ;  /* 0x0000007f00537202 */ /* 0x000fc40000000f00 */
[----:B------:R-:W-:Y:S01]  /*11300*/  MOV R208, R165 ;  /* 0x000000a500d07202 */ /* 0x000fe20000000f00 */
[----:B------:R-:W-:Y:S01]  /*11310*/  IMAD.MOV.U32 R165, RZ, RZ, R238 ;  /* 0x000000ffffa57224 */ /* 0x000fe200078e00ee */
[----:B------:R-:W-:Y:S02]  /*11320*/  MOV R238, R80 ;  /* 0x0000005000ee7202 */ /* 0x000fe40000000f00 */
[----:B------:R-:W-:Y:S02]  /*11330*/  MOV R176, R82 ;  /* 0x0000005200b07202 */ /* 0x000fe40000000f00 */
[----:B------:R-:W-:Y:S01]  /*11340*/  MOV R234, R83 ;  /* 0x0000005300ea7202 */ /* 0x000fe20000000f00 */
[C---:B----4-:R-:W-:Y:S06]  /*11350*/  HMMA.16816.F32 R140, R8.reuse, R28, R140 ;  /* 0x0000001c088c723c */ /* 0x050fec000000188c */
[----:B------:R-:W-:Y:S01]  /*11360*/  HMMA.16816.F32 R152, R8, R30, R152 ;  /* 0x0000001e0898723c */ /* 0x000fe20000001898 */
        /* <DEDUP_REMOVED lines=11> */
[----:B------:R-:W-:Y:S02]  /*11420*/  MOV R182, R129 ;  /* 0x0000008100b67202 */ /* 0x000fe40000000f00 */
[----:B------:R-:W-:-:S05]  /*11430*/  MOV R149, R133 ;  /* 0x0000008500957202 */ /* 0x000fca0000000f00 */
[----:B------:R-:W-:Y:S08]  /*11440*/  MUFU.EX2 R138, R43 ;  /* 0x0000002b008a7308 */ /* 0x000ff00000000800 */
[----:B------:R-:W2:Y:S08]  /*11450*/  MUFU.EX2 R137, R42 ;  /* 0x0000002a00897308 */ /* 0x000eb00000000800 */
[----:B------:R4:W-:Y:S08]  /*11460*/  MUFU.EX2 R133, R41 ;  /* 0x0000002900857308 */ /* 0x0009f00000000800 */
[----:B------:R-:W-:Y:S08]  /*11470*/  MUFU.EX2 R130, R0 ;  /* 0x0000000000827308 */ /* 0x000ff00000000800 */
[----:B------:R-:W-:Y:S01]  /*11480*/  MUFU.EX2 R129, R3 ;  /* 0x0000000300817308 */ /* 0x000fe20000000800 */
[----:B----4-:R-:W-:Y:S01]  /*11490*/  LDSM.16.MT88.4 R40, [R223+0xa800] ;  /* 0x00a80000df28783b */ /* 0x010fe20000004200 */
[----:B------:R-:W-:Y:S06]  /*114a0*/  HMMA.16816.F32 R76, R8, R18, R88 ;  /* 0x00000012084c723c */ /* 0x000fec0000001858 */
[C---:B---3--:R-:W-:Y:S06]  /*114b0*/  HMMA.16816.F32 R88, R12.reuse, R26, R48 ;  /* 0x0000001a0c58723c */ /* 0x048fec0000001830 */
[----:B------:R-:W-:Y:S07]  /*114c0*/  HMMA.16816.F32 R48, R12, R16, R68 ;  /* 0x000000100c30723c */ /* 0x000fee0000001844 */
[----:B------:R-:W-:Y:S01]  /*114d0*/  IMAD.MOV.U32 R71, RZ, RZ, R181 ;  /* 0x000000ffff477224 */ /* 0x000fe200078e00b5 */
[C---:B------:R-:W-:Y:S06]  /*114e0*/  HMMA.16816.F32 R156, R8.reuse, R24, R156 ;  /* 0x00000018089c723c */ /* 0x040fec000000189c */
[C---:B------:R-:W-:Y:S06]  /*114f0*/  HMMA.16816.F32 R168, R8.reuse, R26, R168 ;  /* 0x0000001a08a8723c */ /* 0x040fec00000018a8 */
[C---:B------:R-:W-:Y:S06]  /*11500*/  HMMA.16816.F32 R172, R8.reuse, R20, R172 ;  /* 0x0000001408ac723c */ /* 0x040fec00000018ac */
[----:B------:R-:W-:Y:S06]  /*11510*/  HMMA.16816.F32 R84, R8, R22, R84 ;  /* 0x000000160854723c */ /* 0x000fec0000001854 */
[----:B------:R-:W-:Y:S01]  /*11520*/  HMMA.16816.F32 R52, R12, R20, R52 ;  /* 0x000000140c34723c */ /* 0x000fe20000001834 */
[--C-:B------:R-:W-:Y:S01]  /*11530*/  FFMA.FTZ R2, R2, UR22, -R6.reuse ;  /* 0x0000001602027c23 */ /* 0x100fe20008010806 */
[--C-:B------:R-:W-:Y:S01]  /*11540*/  FFMA.FTZ R7, R7, UR22, -R6.reuse ;  /* 0x0000001607077c23 */ /* 0x100fe20008010806 */
[----:B------:R-:W-:Y:S01]  /*11550*/  FFMA.FTZ R98, R219, UR22, -R6 ;  /* 0x00000016db627c23 */ /* 0x000fe20008010806 */
[----:B------:R-:W-:Y:S01]  /*11560*/  FADD.FTZ R6, R177, R75 ;  /* 0x0000004bb1067221 */ /* 0x000fe20000010000 */
[----:B------:R-:W-:-:S03]  /*11570*/  IMAD.MOV.U32 R177, RZ, RZ, R81 ;  /* 0x000000ffffb17224 */ /* 0x000fc600078e0051 */
[----:B------:R-:W-:Y:S01]  /*11580*/  FADD.FTZ R102, R179, R6 ;  /* 0x00000006b3667221 */ /* 0x000fe20000010000 */
[----:B------:R-:W-:Y:S01]  /*11590*/  MOV R179, R150 ;  /* 0x0000009600b37202 */ /* 0x000fe20000000f00 */
[----:B------:R-:W-:Y:S01]  /*115a0*/  HMMA.16816.F32 R80, R8, R16, R92 ;  /* 0x000000100850723c */ /* 0x000fe2000000185c */
[----:B------:R-:W-:Y:S02]  /*115b0*/  MOV R150, R131 ;  /* 0x0000008300967202 */ /* 0x000fe40000000f00 */
[----:B------:R3:W4:Y:S03]  /*115c0*/  MUFU.EX2 R131, R73 ;  /* 0x0000004900837308 */ /* 0x0007260000000800 */
[C---:B------:R-:W-:Y:S06]  /*115d0*/  HMMA.16816.F32 R92, R12.reuse, R30, R44 ;  /* 0x0000001e0c5c723c */ /* 0x040fec000000182c */
[C---:B---3--:R-:W-:Y:S01]  /*115e0*/  HMMA.16816.F32 R72, R12.reuse, R28, R60 ;  /* 0x0000001c0c48723c */ /* 0x048fe2000000183c */
[----:B------:R-:W3:Y:S01]  /*115f0*/  LDSM.16.MT88.4 R28, [R221+0xa800] ;  /* 0x00a80000dd1c783b */ /* 0x000ee20000004200 */
[----:B------:R-:W1:Y:S04]  /*11600*/  MUFU.EX2 R127, R2 ;  /* 0x00000002007f7308 */ /* 0x000e680000000800 */
[C---:B------:R-:W-:Y:S01]  /*11610*/  HMMA.16816.F32 R60, R12.reuse, R24, R32 ;  /* 0x000000180c3c723c */ /* 0x040fe20000001820 */
[----:B------:R-:W3:Y:S03]  /*11620*/  LDSM.16.MT88.4 R32, [R222+0xa800] ;  /* 0x00a80000de20783b */ /* 0x000ee60000004200 */
[----:B------:R-:W1:Y:S01]  /*11630*/  MUFU.EX2 R128, R7 ;  /* 0x0000000700807308 */ /* 0x000e620000000800 */
[----:B--2---:R-:W-:Y:S01]  /*11640*/  F2FP.F16.F32.PACK_AB R8, R137, R138 ;  /* 0x0000008a8908723e */ /* 0x004fe200000000ff */
[C---:B------:R-:W-:Y:S01]  /*11650*/  HMMA.16816.F32 R44, R12.reuse, R22, R56 ;  /* 0x000000160c2c723c */ /* 0x040fe20000001838 */
[----:B----4-:R-:W-:Y:S01]  /*11660*/  F2FP.F16.F32.PACK_AB R10, R131, R133 ;  /* 0x00000085830a723e */ /* 0x010fe200000000ff */
[----:B------:R-:W2:Y:S04]  /*11670*/  LDSM.16.MT88.4 R24, [R221+0xb000] ;  /* 0x00b00000dd18783b */ /* 0x000ea80000004200 */
[----:B------:R-:W-:Y:S01]  /*11680*/  HMMA.16816.F32 R56, R12, R18, R64 ;  /* 0x000000120c38723c */ /* 0x000fe20000001840 */
[----:B-1----:R-:W-:Y:S01]  /*11690*/  F2FP.F16.F32.PACK_AB R9, R127, R130 ;  /* 0x000000827f09723e */ /* 0x002fe200000000ff */
[----:B------:R-:W1:Y:S04]  /*116a0*/  LDSM.16.MT88.4 R20, [R224+0xb000] ;  /* 0x00b00000e014783b */ /* 0x000e680000004200 */
[----:B------:R-:W4:Y:S01]  /*116b0*/  LDSM.16.MT88.4 R16, [R222+0xb000] ;  /* 0x00b00000de10783b */ /* 0x000f220000004200 */
[----:B------:R-:W-:-:S02]  /*116c0*/  F2FP.F16.F32.PACK_AB R12, R208, R71 ;  /* 0x00000047d00c723e */ /* 0x000fc400000000ff */
[----:B------:R-:W-:Y:S02]  /*116d0*/  F2FP.F16.F32.PACK_AB R11, R129, R128 ;  /* 0x00000080810b723e */ /* 0x000fe400000000ff */
[----:B------:R-:W-:Y:S02]  /*116e0*/  F2FP.F16.F32.PACK_AB R13, R233, R236 ;  /* 0x000000ece90d723e */ /* 0x000fe400000000ff */
[----:B------:R-:W-:Y:S02]  /*116f0*/  F2FP.F16.F32.PACK_AB R14, R214, R209 ;  /* 0x000000d1d60e723e */ /* 0x000fe400000000ff */
[----:B------:R-:W-:Y:S01]  /*11700*/  F2FP.F16.F32.PACK_AB R15, R207, R213 ;  /* 0x000000d5cf0f723e */ /* 0x000fe200000000ff */
[C---:B---3--:R-:W-:Y:S06]  /*11710*/  HMMA.16816.F32 R140, R8.reuse, R28, R140 ;  /* 0x0000001c088c723c */ /* 0x048fec000000188c */
[----:B------:R-:W-:Y:S06]  /*11720*/  HMMA.16816.F32 R152, R8, R30, R152 ;  /* 0x0000001e0898723c */ /* 0x000fec0000001898 */
[C---:B------:R-:W-:Y:S06]  /*11730*/  HMMA.16816.F32 R72, R12.reuse, R28, R72 ;  /* 0x0000001c0c48723c */ /* 0x040fec0000001848 */
[----:B------:R-:W-:Y:S01]  /*11740*/  HMMA.16816.F32 R64, R12, R30, R92 ;  /* 0x0000001e0c40723c */ /* 0x000fe2000000185c */
[----:B------:R-:W3:Y:S01]  /*11750*/  LDSM.16.MT88.4 R28, [R223+0xb000] ;  /* 0x00b00000df1c783b */ /* 0x000ee20000004200 */
[----:B------:R-:W-:Y:S04]  /*11760*/  MUFU.EX2 R101, R101 ;  /* 0x0000006500657308 */ /* 0x000fe80000000800 */
[C---:B------:R-:W-:Y:S04]  /*11770*/  HMMA.16816.F32 R156, R8.reuse, R36, R156 ;  /* 0x00000024089c723c */ /* 0x040fe8000000189c */
[----:B------:R-:W2:Y:S02]  /*11780*/  MUFU.EX2 R105, R105 ;  /* 0x0000006900697308 */ /* 0x000ea40000000800 */
[C---:B------:R-:W-:Y:S06]  /*11790*/  HMMA.16816.F32 R168, R8.reuse, R38, R168 ;  /* 0x0000002608a8723c */ /* 0x040fec00000018a8 */
[----:B------:R-:W-:Y:S01]  /*117a0*/  MUFU.EX2 R107, R107 ;  /* 0x0000006b006b7308 */ /* 0x000fe20000000800 */
[C---:B------:R-:W-:Y:S06]  /*117b0*/  HMMA.16816.F32 R172, R8.reuse, R32, R172 ;  /* 0x0000002008ac723c */ /* 0x040fec00000018ac */
[C---:B------:R-:W-:Y:S01]  /*117c0*/  HMMA.16816.F32 R84, R8.reuse, R34, R84 ;  /* 0x000000220854723c */ /* 0x040fe20000001854 */
[----:B------:R-:W-:Y:S05]  /*117d0*/  MUFU.EX2 R108, R108 ;  /* 0x0000006c006c7308 */ /* 0x000fea0000000800 */
[C---:B------:R-:W-:Y:S03]  /*117e0*/  HMMA.16816.F32 R80, R8.reuse, R40, R80 ;  /* 0x000000280850723c */ /* 0x040fe60000001850 */
[----:B------:R-:W-:Y:S03]  /*117f0*/  MUFU.EX2 R96, R96 ;  /* 0x0000006000607308 */ /* 0x000fe60000000800 */
[----:B------:R-:W-:Y:S05]  /*11800*/  HMMA.16816.F32 R76, R8, R42, R76 ;  /* 0x0000002a084c723c */ /* 0x000fea000000184c */
[----:B------:R-:W1:Y:S08]  /*11810*/  MUFU.EX2 R97, R97 ;  /* 0x0000006100617308 */ /* 0x000e700000000800 */
[----:B------:R-:W-:Y:S08]  /*11820*/  MUFU.EX2 R98, R98 ;  /* 0x0000006200627308 */ /* 0x000ff00000000800 */
[----:B------:R-:W4:Y:S01]  /*11830*/  MUFU.EX2 R103, R103 ;  /* 0x0000006700677308 */ /* 0x000f220000000800 */
[----:B------:R-:W-:Y:S01]  /*11840*/  FADD.FTZ R6, R182, R113 ;  /* 0x00000071b6067221 */ /* 0x000fe20000010000 */
[----:B------:R-:W-:Y:S01]  /*11850*/  HMMA.16816.F32 R52, R12, R32, R52 ;  /* 0x000000200c34723c */ /* 0x000fe20000001834 */
[----:B------:R-:W-:Y:S01]  /*11860*/  FADD.FTZ R2, R234, R106 ;  /* 0x0000006aea027221 */ /* 0x000fe20000010000 */
[----:B------:R-:W-:Y:S01]  /*11870*/  FADD.FTZ R0, R176, R102 ;  /* 0x00000066b0007221 */ /* 0x000fe20000010000 */
[----:B------:R-:W-:-:S03]  /*11880*/  FADD.FTZ R6, R177, R6 ;  /* 0x00000006b1067221 */ /* 0x000fc60000010000 */
[C---:B------:R-:W-:Y:S01]  /*11890*/  HMMA.16816.F32 R44, R12.reuse, R34, R44 ;  /* 0x000000220c2c723c */ /* 0x040fe2000000182c */
[----:B------:R-:W3:Y:S01]  /*118a0*/  MUFU.EX2 R99, R99 ;  /* 0x0000006300637308 */ /* 0x000ee20000000800 */
[----:B--2---:R-:W-:Y:S02]  /*118b0*/  F2FP.F16.F32.PACK_AB R8, R105, R101 ;  /* 0x000000656908723e */ /* 0x004fe400000000ff */
[----:B-1----:R-:W-:Y:S02]  /*118c0*/  F2FP.F16.F32.PACK_AB R9, R97, R96 ;  /* 0x000000606109723e */ /* 0x002fe400000000ff */
[----:B------:R-:W-:Y:S01]  /*118d0*/  HMMA.16816.F32 R60, R12, R36, R60 ;  /* 0x000000240c3c723c */ /* 0x000fe2000000183c */
[----:B------:R-:W-:Y:S02]  /*118e0*/  F2FP.F16.F32.PACK_AB R10, R108, R107 ;  /* 0x0000006b6c0a723e */ /* 0x000fe400000000ff */
[----:B------:R-:W-:Y:S01]  /*118f0*/  MUFU.EX2 R100, R100 ;  /* 0x0000006400647308 */ /* 0x000fe20000000800 */
[----:B----4-:R-:W-:-:S02]  /*11900*/  F2FP.F16.F32.PACK_AB R11, R103, R98 ;  /* 0x00000062670b723e */ /* 0x010fc400000000ff */
[----:B------:R-:W-:Y:S01]  /*11910*/  HMMA.16816.F32 R32, R12, R40, R48 ;  /* 0x000000280c20723c */ /* 0x000fe20000001830 */
[----:B------:R-:W-:Y:S01]  /*11920*/  FADD.FTZ R2, R134, R2 ;  /* 0x0000000286027221 */ /* 0x000fe20000010000 */
[----:B------:R-:W-:-:S03]  /*11930*/  FADD.FTZ R0, R132, R0 ;  /* 0x0000000084007221 */ /* 0x000fc60000010000 */
[----:B------:R-:W1:Y:S01]  /*11940*/  MUFU.EX2 R117, R117 ;  /* 0x0000007500757308 */ /* 0x000e620000000800 */
[----:B------:R-:W-:Y:S01]  /*11950*/  HMMA.16816.F32 R36, R12, R38, R88 ;  /* 0x000000260c24723c */ /* 0x000fe20000001858 */
[----:B------:R-:W-:-:S05]  /*11960*/  FADD.FTZ R6, R184, R6 ;  /* 0x00000006b8067221 */ /* 0x000fca0000010000 */
[----:B------:R-:W-:Y:S01]  /*11970*/  HMMA.16816.F32 R40, R12, R42, R56 ;  /* 0x0000002a0c28723c */ /* 0x000fe20000001838 */
[----:B------:R-:W-:Y:S01]  /*11980*/  MOV R202, R194 ;  /* 0x000000c200ca7202 */ /* 0x000fe20000000f00 */
[----:B------:R-:W-:Y:S01]  /*11990*/  IMAD.MOV.U32 R201, RZ, RZ, R193 ;  /* 0x000000ffffc97224 */ /* 0x000fe200078e00c1 */
[----:B------:R-:W-:Y:S01]  /*119a0*/  MOV R200, R192 ;  /* 0x000000c000c87202 */ /* 0x000fe20000000f00 */
[----:B------:R-:W-:Y:S01]  /*119b0*/  FADD.FTZ R2, R187, R2 ;  /* 0x00000002bb027221 */ /* 0x000fe20000010000 */
[----:B------:R-:W-:Y:S01]  /*119c0*/  MOV R70, R195 ;  /* 0x000000c300467202 */ /* 0x000fe20000000f00 */
[----:B------:R-:W-:Y:S01]  /*119d0*/  FADD.FTZ R0, R186, R0 ;  /* 0x00000000ba007221 */ /* 0x000fe20000010000 */
[----:B------:R-:W-:Y:S01]  /*119e0*/  FADD.FTZ R6, R185, R6 ;  /* 0x00000006b9067221 */ /* 0x000fe20000010000 */
[----:B------:R-:W-:Y:S01]  /*119f0*/  HMMA.16816.F32 R140, R8, R24, R140 ;  /* 0x00000018088c723c */ /* 0x000fe2000000188c */
[----:B------:R-:W-:-:S05]  /*11a00*/  IMAD.MOV.U32 R219, RZ, RZ, R164 ;  /* 0x000000ffffdb7224 */ /* 0x000fca00078e00a4 */
[----:B------:R-:W-:Y:S01]  /*11a10*/  HMMA.16816.F32 R152, R8, R26, R152 ;  /* 0x0000001a0898723c */ /* 0x000fe20000001898 */
[----:B------:R-:W-:-:S05]  /*11a20*/  MOV R235, R179 ;  /* 0x000000b300eb7202 */ /* 0x000fca0000000f00 */
[----:B------:R-:W-:Y:S01]  /*11a30*/  HMMA.16816.F32 R156, R8, R20, R156 ;  /* 0x00000014089c723c */ /* 0x000fe2000000189c */
[----:B------:R-:W-:-:S05]  /*11a40*/  MOV R218, R165 ;  /* 0x000000a500da7202 */ /* 0x000fca0000000f00 */
[----:B------:R-:W-:Y:S01]  /*11a50*/  HMMA.16816.F32 R168, R8, R22, R168 ;  /* 0x0000001608a8723c */ /* 0x000fe200000018a8 */
[----:B------:R-:W-:-:S05]  /*11a60*/  MOV R215, R166 ;  /* 0x000000a600d77202 */ /* 0x000fca0000000f00 */
[C---:B------:R-:W-:Y:S06]  /*11a70*/  HMMA.16816.F32 R172, R8.reuse, R16, R172 ;  /* 0x0000001008ac723c */ /* 0x040fec00000018ac */
[C---:B------:R-:W-:Y:S06]  /*11a80*/  HMMA.16816.F32 R184, R8.reuse, R18, R84 ;  /* 0x0000001208b8723c */ /* 0x040fec0000001854 */
[C---:B---3--:R-:W-:Y:S06]  /*11a90*/  HMMA.16816.F32 R192, R8.reuse, R28, R80 ;  /* 0x0000001c08c0723c */ /* 0x048fec0000001850 */
[----:B------:R-:W-:Y:S01]  /*11aa0*/  HMMA.16816.F32 R76, R8, R30, R76 ;  /* 0x0000001e084c723c */ /* 0x000fe2000000184c */
[----:B------:R-:W2:Y:S01]  /*11ab0*/  LDSM.16.MT88.4 R8, [R223+0xb800] ;  /* 0x00b80000df08783b */ /* 0x000ea20000004200 */
[----:B------:R-:W-:Y:S01]  /*11ac0*/  F2FP.F16.F32.PACK_AB R12, R218, R215 ;  /* 0x000000d7da0c723e */ /* 0x000fe200000000ff */
[----:B------:R-:W-:Y:S01]  /*11ad0*/  FADD.FTZ R3, R183, R104 ;  /* 0x00000068b7037221 */ /* 0x000fe20000010000 */
[----:B------:R-:W-:-:S02]  /*11ae0*/  F2FP.F16.F32.PACK_AB R13, R99, R206 ;  /* 0x000000ce630d723e */ /* 0x000fc400000000ff */
[----:B-1----:R-:W-:Y:S02]  /*11af0*/  F2FP.F16.F32.PACK_AB R15, R117, R100 ;  /* 0x00000064750f723e */ /* 0x002fe400000000ff */
[----:B------:R-:W-:Y:S01]  /*11b00*/  F2FP.F16.F32.PACK_AB R14, R235, R219 ;  /* 0x000000dbeb0e723e */ /* 0x000fe200000000ff */
[----:B------:R-:W-:Y:S01]  /*11b10*/  FADD.FTZ R3, R135, R3 ;  /* 0x0000000387037221 */ /* 0x000fe20000010000 */
[----:B------:R-:W-:Y:S08]  /*11b20*/  MUFU.EX2 R118, R118 ;  /* 0x0000007600767308 */ /* 0x000ff00000000800 */
[----:B------:R-:W1:Y:S01]  /*11b30*/  MUFU.EX2 R120, R120 ;  /* 0x0000007800787308 */ /* 0x000e620000000800 */
[----:B------:R-:W-:Y:S01]  /*11b40*/  HMMA.16816.F32 R72, R12, R24, R72 ;  /* 0x000000180c48723c */ /* 0x000fe20000001848 */
[----:B------:R-:W-:-:S06]  /*11b50*/  FADD.FTZ R3, R189, R3 ;  /* 0x00000003bd037221 */ /* 0x000fcc0000010000 */
[----:B------:R-:W-:Y:S01]  /*11b60*/  MUFU.EX2 R121, R121 ;  /* 0x0000007900797308 */ /* 0x000fe20000000800 */
[C---:B------:R-:W-:Y:S07]  /*11b70*/  HMMA.16816.F32 R64, R12.reuse, R26, R64 ;  /* 0x0000001a0c40723c */ /* 0x040fee0000001840 */
[----:B------:R-:W-:Y:S01]  /*11b80*/  MUFU.EX2 R122, R122 ;  /* 0x0000007a007a7308 */ /* 0x000fe20000000800 */
[C---:B------:R-:W-:Y:S07]  /*11b90*/  HMMA.16816.F32 R60, R12.reuse, R20, R60 ;  /* 0x000000140c3c723c */ /* 0x040fee000000183c */
[----:B------:R-:W-:Y:S01]  /*11ba0*/  MUFU.EX2 R114, R114 ;  /* 0x0000007200727308 */ /* 0x000fe20000000800 */
[C---:B------:R-:W-:Y:S07]  /*11bb0*/  HMMA.16816.F32 R36, R12.reuse, R22, R36 ;  /* 0x000000160c24723c */ /* 0x040fee0000001824 */
[----:B------:R-:W3:Y:S01]  /*11bc0*/  MUFU.EX2 R115, R115 ;  /* 0x0000007300737308 */ /* 0x000ee20000000800 */
[C---:B------:R-:W-:Y:S07]  /*11bd0*/  HMMA.16816.F32 R52, R12.reuse, R16, R52 ;  /* 0x000000100c34723c */ /* 0x040fee0000001834 */
[----:B------:R-:W-:Y:S01]  /*11be0*/  MUFU.EX2 R116, R116 ;  /* 0x0000007400747308 */ /* 0x000fe20000000800 */
[C---:B------:R-:W-:Y:S07]  /*11bf0*/  HMMA.16816.F32 R44, R12.reuse, R18, R44 ;  /* 0x000000120c2c723c */ /* 0x040fee000000182c */
[----:B------:R-:W4:Y:S01]  /*11c00*/  MUFU.EX2 R119, R119 ;  /* 0x0000007700777308 */ /* 0x000f220000000800 */
[----:B------:R-:W-:Y:S01]  /*11c10*/  HMMA.16816.F32 R32, R12, R28, R32 ;  /* 0x0000001c0c20723c */ /* 0x000fe20000001820 */
[----:B------:R-:W-:-:S02]  /*11c20*/  MOV R203, R151 ;  /* 0x0000009700cb7202 */ /* 0x000fc40000000f00 */
[----:B------:R-:W-:Y:S01]  /*11c30*/  MOV R234, R178 ;  /* 0x000000b200ea7202 */ /* 0x000fe20000000f00 */
[----:B------:R-:W-:Y:S01]  /*11c40*/  IMAD.MOV.U32 R113, RZ, RZ, R200 ;  /* 0x000000ffff717224 */ /* 0x000fe200078e00c8 */
[----:B------:R-:W-:Y:S01]  /*11c50*/  MOV R106, R202 ;  /* 0x000000ca006a7202 */ /* 0x000fe20000000f00 */
[----:B------:R-:W-:Y:S01]  /*11c60*/  HMMA.16816.F32 R40, R12, R30, R40 ;  /* 0x0000001e0c28723c */ /* 0x000fe20000001828 */
[----:B------:R-:W-:Y:S01]  /*11c70*/  MUFU.EX2 R17, R123 ;  /* 0x0000007b00117308 */ /* 0x000fe20000000800 */
[----:B------:R-:W-:Y:S01]  /*11c80*/  FADD.FTZ R7, R190, R3 ;  /* 0x00000003be077221 */ /* 0x000fe20000010000 */
[----:B------:R-:W-:Y:S01]  /*11c90*/  FADD.FTZ R3, R144, R2 ;  /* 0x0000000290037221 */ /* 0x000fe20000010000 */
[----:B------:R-:W-:Y:S02]  /*11ca0*/  MOV R90, R163 ;  /* 0x000000a3005a7202 */ /* 0x000fe40000000f00 */
[----:B------:R-:W-:Y:S01]  /*11cb0*/  MOV R91, R162 ;  /* 0x000000a2005b7202 */ /* 0x000fe20000000f00 */
[----:B------:R-:W-:-:S02]  /*11cc0*/  IMAD.MOV.U32 R179, RZ, RZ, R167 ;  /* 0x000000ffffb37224 */ /* 0x000fc400078e00a7 */
[----:B------:R-:W-:Y:S01]  /*11cd0*/  IMAD.MOV.U32 R68, RZ, RZ, R199 ;  /* 0x000000ffff447224 */ /* 0x000fe200078e00c7 */
[----:B------:R-:W2:Y:S01]  /*11ce0*/  MUFU.EX2 R16, R124 ;  /* 0x0000007c00107308 */ /* 0x000ea20000000800 */
[----:B------:R-:W-:Y:S01]  /*11cf0*/  FADD.FTZ R2, R188, R0 ;  /* 0x00000000bc027221 */ /* 0x000fe20000010000 */
[----:B------:R-:W-:Y:S01]  /*11d00*/  MOV R177, R149 ;  /* 0x0000009500b17202 */ /* 0x000fe20000000f00 */
[----:B------:R-:W-:Y:S01]  /*11d10*/  IMAD.MOV.U32 R176, RZ, RZ, R150 ;  /* 0x000000ffffb07224 */ /* 0x000fe200078e0096 */
[----:B------:R-:W-:Y:S04]  /*11d20*/  LDSM.16.MT88.4 R180, [R222+0xb800] ;  /* 0x00b80000deb4783b */ /* 0x000fe80000004200 */
[----:B------:R-:W-:Y:S08]  /*11d30*/  MUFU.EX2 R14, R125 ;  /* 0x0000007d000e7308 */ /* 0x000ff00000000800 */
        /* <DEDUP_REMOVED lines=10> */
[----:B------:R-:W-:-:S02]  /*11de0*/  IMAD.MOV.U32 R102, RZ, RZ, R203 ;  /* 0x000000ffff667224 */ /* 0x000fc400078e00cb */
[----:B------:R-:W-:Y:S01]  /*11df0*/  FADD.FTZ R0, R145, R0 ;  /* 0x0000000091007221 */ /* 0x000fe20000010000 */
[----:B-1----:R-:W-:Y:S01]  /*11e00*/  F2FP.F16.F32.PACK_AB R188, R120, R118 ;  /* 0x0000007678bc723e */ /* 0x002fe200000000ff */
[----:B------:R-:W-:Y:S01]  /*11e10*/  FADD.FTZ R12, R198, R2 ;  /* 0x00000002c60c7221 */ /* 0x000fe20000010000 */
[----:B---3--:R-:W-:Y:S01]  /*11e20*/  F2FP.F16.F32.PACK_AB R189, R115, R114 ;  /* 0x0000007273bd723e */ /* 0x008fe200000000ff */
[----:B------:R-:W-:Y:S01]  /*11e30*/  FADD.FTZ R7, R136, R6 ;  /* 0x0000000688077221 */ /* 0x000fe20000010000 */
[----:B------:R-:W-:Y:S01]  /*11e40*/  F2FP.F16.F32.PACK_AB R190, R122, R121 ;  /* 0x000000797abe723e */ /* 0x000fe200000000ff */
[----:B------:R-:W-:Y:S01]  /*11e50*/  IMAD.MOV.U32 R69, RZ, RZ, R161 ;  /* 0x000000ffff457224 */ /* 0x000fe200078e00a1 */
[----:B----4-:R-:W-:Y:S01]  /*11e60*/  F2FP.F16.F32.PACK_AB R191, R119, R116 ;  /* 0x0000007477bf723e */ /* 0x010fe200000000ff */
[----:B------:R-:W-:Y:S01]  /*11e70*/  LDSM.16.MT88.4 R164, [R224+0xb800] ;  /* 0x00b80000e0a4783b */ /* 0x000fe20000004200 */
[----:B------:R-:W-:Y:S02]  /*11e80*/  F2FP.F16.F32.PACK_AB R200, R239, R234 ;  /* 0x000000eaefc8723e */ /* 0x000fe400000000ff */
[----:B--2---:R-:W-:Y:S01]  /*11e90*/  F2FP.F16.F32.PACK_AB R201, R16, R17 ;  /* 0x0000001110c9723e */ /* 0x004fe200000000ff */
[----:B------:R1:W5:Y:S01]  /*11ea0*/  LDL.LU R228, [R1+0xdc] ;  /* 0x0000dc0001e47983 */ /* 0x0003620000300800 */
[----:B------:R-:W-:-:S02]  /*11eb0*/  F2FP.F16.F32.PACK_AB R202, R252, R238 ;  /* 0x000000eefcca723e */ /* 0x000fc400000000ff */
[----:B------:R-:W-:Y:S01]  /*11ec0*/  F2FP.F16.F32.PACK_AB R203, R13, R14 ;  /* 0x0000000e0dcb723e */ /* 0x000fe200000000ff */
[----:B------:R-:W-:Y:S01]  /*11ed0*/  FADD.FTZ R2, R196, R3 ;  /* 0x00000003c4027221 */ /* 0x000fe20000010000 */
[----:B------:R-:W-:Y:S01]  /*11ee0*/  FADD.FTZ R0, R225, R0 ;  /* 0x00000000e1007221 */ /* 0x000fe20000010000 */
[----:B------:R-:W-:Y:S01]  /*11ef0*/  FADD.FTZ R6, R90, R12 ;  /* 0x0000000c5a067221 */ /* 0x000fe20000010000 */
[----:B------:R-:W-:Y:S01]  /*11f00*/  FADD.FTZ R3, R91, R7 ;  /* 0x000000075b037221 */ /* 0x000fe20000010000 */
[----:B------:R-:W-:Y:S01]  /*11f10*/  MOV R178, R148 ;  /* 0x0000009400b27202 */ /* 0x000fe20000000f00 */
[----:B------:R-:W-:Y:S01]  /*11f20*/  FADD.FTZ R2, R220, R2 ;  /* 0x00000002dc027221 */ /* 0x000fe20000010000 */
[-C--:B------:R-:W-:Y:S01]  /*11f30*/  HMMA.16816.F32 R192, R188, R8.reuse, R192 ;  /* 0x00000008bcc0723c */ /* 0x080fe200000018c0 */
[----:B------:R-:W-:Y:S01]  /*11f40*/  FADD.FTZ R0, R205, R0 ;  /* 0x00000000cd007221 */ /* 0x000fe20000010000 */
[----:B------:R-:W-:Y:S01]  /*11f50*/  MOV R92, R179 ;  /* 0x000000b3005c7202 */ /* 0x000fe20000000f00 */
[----:B------:R-:W-:Y:S01]  /*11f60*/  FADD.FTZ R7, R5, R2 ;  /* 0x0000000205077221 */ /* 0x000fe20000010000 */
[----:B------:R-:W-:Y:S01]  /*11f70*/  MOV R94, R177 ;  /* 0x000000b1005e7202 */ /* 0x000fe20000000f00 */
[----:B------:R1:W5:Y:S01]  /*11f80*/  LDL.LU R227, [R1+0xd8] ;  /* 0x0000d80001e37983 */ /* 0x0003620000300800 */
[----:B------:R-:W-:Y:S01]  /*11f90*/  HMMA.16816.F32 R196, R200, R8, R32 ;  /* 0x00000008c8c4723c */ /* 0x000fe20000001820 */
[----:B------:R-:W-:-:S02]  /*11fa0*/  IMAD.MOV.U32 R93, RZ, RZ, R178 ;  /* 0x000000ffff5d7224 */ /* 0x000fc400078e00b2 */
[----:B------:R-:W-:Y:S01]  /*11fb0*/  FADD.FTZ R0, R4, R0 ;  /* 0x0000000004007221 */ /* 0x000fe20000010000 */
[----:B------:R-:W-:Y:S01]  /*11fc0*/  MOV R95, R176 ;  /* 0x000000b0005f7202 */ /* 0x000fe20000000f00 */
[----:B------:R-:W-:Y:S01]  /*11fd0*/  FADD.FTZ R7, R92, R7 ;  /* 0x000000075c077221 */ /* 0x000fe20000010000 */
[----:B------:R-:W-:Y:S01]  /*11fe0*/  MOV R70, R160 ;  /* 0x000000a000467202 */ /* 0x000fe20000000f00 */
[----:B------:R-:W2:Y:S01]  /*11ff0*/  LDSM.16.MT88.4 R148, [R221+0xb800] ;  /* 0x00b80000dd94783b */ /* 0x000ea20000004200 */
[----:B------:R-:W-:Y:S01]  /*12000*/  FADD.FTZ R8, R204, R6 ;  /* 0x00000006cc087221 */ /* 0x000fe20000010000 */
[----:B------:R-:W-:Y:S02]  /*12010*/  FADD.FTZ R6, R139, R3 ;  /* 0x000000038b067221 */ /* 0x000fe40000010000 */
[----:B------:R1:W5:Y:S01]  /*12020*/  LDL.LU R226, [R1+0xd4] ;  /* 0x0000d40001e27983 */ /* 0x0003620000300800 */
        /* <DEDUP_REMOVED lines=90> */
[----:B--2---:R-:W-:Y:S01]  /*125d0*/  HMMA.16816.F32 R140, R188, R148, R140 ;  /* 0x00000094bc8c723c */ /* 0x004fe2000000188c */
[----:B------:R-:W-:Y:S01]  /*125e0*/  @UP1 UIADD3 UR23, UR23, -0x3, URZ ;  /* 0xfffffffd17171890 */ /* 0x000fe2000fffe03f */
[----:B------:R-:W-:-:S04]  /*125f0*/  MOV R135, R111 ;  /* 0x0000006f00877202 */ /* 0x000fc80000000f00 */
[----:B------:R-:W-:Y:S01]  /*12600*/  HMMA.16816.F32 R152, R188, R150, R152 ;  /* 0x00000096bc98723c */ /* 0x000fe20000001898 */
[----:B------:R-:W-:Y:S01]  /*12610*/  MOV R136, R112 ;  /* 0x0000007000887202 */ /* 0x000fe20000000f00 */
[----:B------:R-:W-:-:S04]  /*12620*/  IMAD.MOV.U32 R132, RZ, RZ, R109 ;  /* 0x000000ffff847224 */ /* 0x000fc800078e006d */
[----:B------:R-:W-:Y:S01]  /*12630*/  HMMA.16816.F32 R156, R188, R164, R156 ;  /* 0x000000a4bc9c723c */ /* 0x000fe2000000189c */
[----:B------:R-:W-:-:S05]  /*12640*/  MOV R134, R110 ;  /* 0x0000006e00867202 */ /* 0x000fca0000000f00 */
[----:B------:R-:W-:Y:S01]  /*12650*/  HMMA.16816.F32 R168, R188, R166, R168 ;  /* 0x000000a6bca8723c */ /* 0x000fe200000018a8 */
[----:B------:R-:W-:-:S05]  /*12660*/  @P0 MOV R135, R111 ;  /* 0x0000006f00870202 */ /* 0x000fca0000000f00 */
[----:B------:R-:W-:Y:S01]  /*12670*/  HMMA.16816.F32 R172, R188, R180, R172 ;  /* 0x000000b4bcac723c */ /* 0x000fe200000018ac */
[----:B------:R-:W-:-:S05]  /*12680*/  @P0 IMAD.MOV.U32 R136, RZ, RZ, R112 ;  /* 0x000000ffff880224 */ /* 0x000fca00078e0070 */
[----:B------:R-:W-:Y:S01]  /*12690*/  HMMA.16816.F32 R184, R188, R182, R184 ;  /* 0x000000b6bcb8723c */ /* 0x000fe200000018b8 */
[----:B------:R-:W-:-:S05]  /*126a0*/  @P0 MOV R132, R109 ;  /* 0x0000006d00840202 */ /* 0x000fca0000000f00 */
[----:B------:R-:W-:Y:S01]  /*126b0*/  HMMA.16816.F32 R144, R200, R148, R72 ;  /* 0x00000094c890723c */ /* 0x000fe20000001848 */
[----:B------:R-:W-:-:S05]  /*126c0*/  @P0 MOV R134, R110 ;  /* 0x0000006e00860202 */ /* 0x000fca0000000f00 */
[C---:B------:R-:W-:Y:S06]  /*126d0*/  HMMA.16816.F32 R160, R200.reuse, R164, R60 ;  /* 0x000000a4c8a0723c */ /* 0x040fec000000183c */
[C---:B------:R-:W-:Y:S06]  /*126e0*/  HMMA.16816.F32 R176, R200.reuse, R180, R52 ;  /* 0x000000b4c8b0723c */ /* 0x040fec0000001834 */
[C---:B------:R-:W-:Y:S06]  /*126f0*/  HMMA.16816.F32 R148, R200.reuse, R150, R64 ;  /* 0x00000096c894723c */ /* 0x040fec0000001840 */
[C---:B------:R-:W-:Y:S06]  /*12700*/  HMMA.16816.F32 R164, R200.reuse, R166, R36 ;  /* 0x000000a6c8a4723c */ /* 0x040fec0000001824 */
[----:B------:R-:W-:Y:S06]  /*12710*/  HMMA.16816.F32 R180, R200, R182, R44 ;  /* 0x000000b6c8b4723c */ /* 0x000fec000000182c */
[-C--:B------:R-:W-:Y:S06]  /*12720*/  HMMA.16816.F32 R188, R188, R10.reuse, R76 ;  /* 0x0000000abcbc723c */ /* 0x080fec000000184c */
[----:B------:R-:W-:Y:S01]  /*12730*/  HMMA.16816.F32 R200, R200, R10, R40 ;  /* 0x0000000ac8c8723c */ /* 0x000fe20000001828 */
[----:B------:R-:W-:-:S08]  /*12740*/  NOP ;  /* 0x0000000000007918 */ /* 0x000fd00000000000 */
[----:B-1----:R-:W-:-:S15]  /*12750*/  @P0 BRA `(.L_x_230) ;  /* 0x0000000000040947 */ /* 0x002fde0003800000 */
.L_x_226:
[----:B------:R-:W-:-:S12]  /*12760*/  UIADD3 UR23, UR19, -0x1, URZ ;  /* 0xffffffff13177890 */ /* 0x000fd8000fffe03f */
.L_x_230:
[----:B------:R-:W-:-:S13]  /*12770*/  ISETP.LE.AND P0, PT, RZ, UR23, PT ;  /* 0x00000017ff007c0c */ /* 0x000fda000bf03270 */
[----:B------:R-:W-:Y:S05]  /*12780*/  @!P0 BRA `(.L_x_231) ;  /* 0x0000005400048947 */ /* 0x000fea0003800000 */
[----:B------:R-:W-:Y:S01]  /*12790*/  ULDC UR28, c[0x0][0x2d0] ;  /* 0x0000b400001c7ab9 */ /* 0x000fe20000000800 */
[----:B------:R-:W-:Y:S01]  /*127a0*/  UIMAD UR4, UR7, 0x30, URZ ;  /* 0x00000030070478a4 */ /* 0x000fe2000f8e023f */
[----:B-----5:R-:W-:Y:S01]  /*127b0*/  ISETP.GE.AND P0, PT, R204, UR28, PT ;  /* 0x0000001ccc007c0c */ /* 0x020fe2000bf06270 */
[----:B------:R-:W-:Y:S01]  /*127c0*/  IMAD R229, R5, 0x2, R227 ;  /* 0x0000000205e57824 */ /* 0x000fe200078e02e3 */
[----:B------:R-:W-:Y:S01]  /*127d0*/  LEA R230, R4, R227, 0x1 ;  /* 0x000000e304e67211 */ /* 0x000fe200078e08ff */
[----:B------:R-:W-:Y:S01]  /*127e0*/  UIMAD.WIDE.U32 UR34, UR6, 0x30, URZ ;  /* 0x00000030062278a5 */ /* 0x000fe2000f8e003f */
[----:B------:R-:W-:Y:S01]  /*127f0*/  IMAD.MOV.U32 R133, RZ, RZ, R135 ;  /* 0x000000ffff857224 */ /* 0x000fe200078e0087 */
[----:B------:R-:W-:Y:S01]  /*12800*/  UIMAD.WIDE.U32 UR32, UR6, 0x50, URZ ;  /* 0x00000050062078a5 */ /* 0x000fe2000f8e003f */
[----:B------:R-:W-:Y:S01]  /*12810*/  MOV R138, R132 ;  /* 0x00000084008a7202 */ /* 0x000fe20000000f00 */
[----:B------:R-:W-:Y:S01]  /*12820*/  UIMAD UR36, UR7, 0x50, URZ ;  /* 0x00000050072478a4 */ /* 0x000fe2000f8e023f */
[----:B------:R-:W-:Y:S01]  /*12830*/  IMAD.MOV.U32 R137, RZ, RZ, R134 ;  /* 0x000000ffff897224 */ /* 0x000fe200078e0086 */
[----:B------:R-:W-:-:S02]  /*12840*/  UIMAD.WIDE.U32 UR26, UR6, 0x60, URZ ;  /* 0x00000060061a78a5 */ /* 0x000fc4000f8e003f */
[----:B------:R-:W-:Y:S02]  /*12850*/  UIMAD UR37, UR7, 0x60, URZ ;  /* 0x00000060072578a4 */ /* 0x000fe4000f8e023f */
[----:B------:R-:W1:Y:S01]  /*12860*/  @!P0 LDC.64 R6, c[0x0][0x220] ;  /* 0x00008800ff068b82 */ /* 0x000e620000000a00 */
[----:B------:R-:W-:Y:S02]  /*12870*/  UIMAD.WIDE.U32 UR44, UR6, 0x70, URZ ;  /* 0x00000070062c78a5 */ /* 0x000fe4000f8e003f */
[----:B------:R-:W-:Y:S02]  /*12880*/  UIMAD UR38, UR7, 0x70, URZ ;  /* 0x00000070072678a4 */ /* 0x000fe4000f8e023f */
[----:B------:R-:W-:Y:S02]  /*12890*/  UIMAD.WIDE.U32 UR50, UR8, 0x30, URZ ;  /* 0x00000030083278a5 */ /* 0x000fe4000f8e003f */
[----:B------:R-:W-:Y:S01]  /*128a0*/  UIMAD UR39, UR9, 0x30, URZ ;  /* 0x00000030092778a4 */ /* 0x000fe2000f8e023f */
[----:B------:R-:W2:Y:S01]  /*128b0*/  @!P0 LDC.64 R2, c[0x0][0x220] ;  /* 0x00008800ff028b82 */ /* 0x000ea20000000a00 */
[----:B------:R-:W-:-:S02]  /*128c0*/  UIMAD.WIDE.U32 UR48, UR8, 0x50, URZ ;  /* 0x00000050083078a5 */ /* 0x000fc4000f8e003f */
[----:B------:R-:W-:Y:S02]  /*128d0*/  UIMAD UR40, UR9, 0x50, URZ ;  /* 0x00000050092878a4 */ /* 0x000fe4000f8e023f */
[----:B------:R-:W-:Y:S02]  /*128e0*/  UIMAD.WIDE.U32 UR46, UR8, 0x60, URZ ;  /* 0x00000060082e78a5 */ /* 0x000fe4000f8e003f */
[----:B------:R-:W-:Y:S01]  /*128f0*/  UIMAD UR41, UR9, 0x60, URZ ;  /* 0x00000060092978a4 */ /* 0x000fe2000f8e023f */
[----:B------:R-:W3:Y:S01]  /*12900*/  @!P0 LDC.64 R8, c[0x0][0x220] ;  /* 0x00008800ff088b82 */ /* 0x000ee20000000a00 */
[----:B------:R-:W-:Y:S02]  /*12910*/  UIMAD.WIDE.U32 UR52, UR8, 0x70, URZ ;  /* 0x00000070083478a5 */ /* 0x000fe4000f8e003f */
[----:B------:R-:W-:Y:S02]  /*12920*/  UIMAD UR42, UR9, 0x70, URZ ;  /* 0x00000070092a78a4 */ /* 0x000fe4000f8e023f */
[----:B------:R-:W-:-:S02]  /*12930*/  USHF.L.U64.HI UR28, UR8, 0x5, UR9 ;  /* 0x00000005081c7899 */ /* 0x000fc40008010209 */
[----:B------:R-:W-:Y:S01]  /*12940*/  USHF.L.U64.HI UR30, UR8, 0x6, UR9 ;  /* 0x00000006081e7899 */ /* 0x000fe20008010209 */
[----:B-1----:R1:W-:Y:S01]  /*12950*/  @!P0 STL.64 [R1+0x60], R6 ;  /* 0x0000600601008387 */ /* 0x0023e20000100a00 */
[----:B------:R-:W-:Y:S02]  /*12960*/  USHF.L.U64.HI UR19, UR6, 0x5, UR7 ;  /* 0x0000000506137899 */ /* 0x000fe40008010207 */
[----:B------:R-:W-:Y:S02]  /*12970*/  USHF.L.U32 UR20, UR6, 0x5, URZ ;  /* 0x0000000506147899 */ /* 0x000fe4000800063f */
[----:B------:R-:W-:Y:S02]  /*12980*/  USHF.L.U64.HI UR21, UR6, 0x6, UR7 ;  /* 0x0000000606157899 */ /* 0x000fe40008010207 */
[----:B------:R-:W-:Y:S01]  /*12990*/  USHF.L.U32 UR22, UR6, 0x6, URZ ;  /* 0x0000000606167899 */ /* 0x000fe2000800063f */
[----:B--2---:R2:W-:Y:S01]  /*129a0*/  @!P0 STL.64 [R1+0x58], R2 ;  /* 0x0000580201008387 */ /* 0x0045e20000100a00 */
[----:B------:R-:W-:-:S02]  /*129b0*/  UIADD3 UR9, UR4, UR35, URZ ;  /* 0x0000002304097290 */ /* 0x000fc4000fffe03f */
[----:B------:R-:W-:Y:S02]  /*129c0*/  USHF.L.U32 UR29, UR8, 0x5, URZ ;  /* 0x00000005081d7899 */ /* 0x000fe4000800063f */
[----:B------:R-:W-:Y:S02]  /*129d0*/  USHF.L.U32 UR31, UR8, 0x6, URZ ;  /* 0x00000006081f7899 */ /* 0x000fe4000800063f */
[----:B------:R-:W-:Y:S01]  /*129e0*/  UIADD3 UR36, UR36, UR33, URZ ;  /* 0x0000002124247290 */ /* 0x000fe2000fffe03f */
[----:B---3--:R3:W-:Y:S01]  /*129f0*/  @!P0 STL.64 [R1+0x50], R8 ;  /* 0x0000500801008387 */ /* 0x0087e20000100a00 */
[----:B------:R-:W-:Y:S02]  /*12a00*/  UIADD3 UR37, UR37, UR27, URZ ;  /* 0x0000001b25257290 */ /* 0x000fe4000fffe03f */
[----:B------:R-:W-:Y:S02]  /*12a10*/  UIADD3 UR38, UR38, UR45, URZ ;  /* 0x0000002d26267290 */ /* 0x000fe4000fffe03f */
[----:B------:R-:W-:-:S02]  /*12a20*/  UIADD3 UR39, UR39, UR51, URZ ;  /* 0x0000003327277290 */ /* 0x000fc4000fffe03f */
[----:B------:R-:W-:Y:S02]  /*12a30*/  UIADD3 UR40, UR40, UR49, URZ ;  /* 0x0000003128287290 */ /* 0x000fe4000fffe03f */
[----:B------:R-:W-:Y:S01]  /*12a40*/  UIADD3 UR41, UR41, UR47, URZ ;  /* 0x0000002f29297290 */ /* 0x000fe2000fffe03f */
[----:B-1----:R-:W1:Y:S01]  /*12a50*/  @!P0 LDC.64 R6, c[0x0][0x220] ;  /* 0x00008800ff068b82 */ /* 0x002e620000000a00 */
[----:B------:R-:W-:Y:S01]  /*12a60*/  UIADD3 UR42, UR42, UR53, URZ ;  /* 0x000000352a2a7290 */ /* 0x000fe2000fffe03f */
[----:B------:R-:W-:Y:S01]  /*12a70*/  ULDC UR4, c[0x0][0x2ec] ;  /* 0x0000bb0000047ab9 */ /* 0x000fe20000000800 */
[----:B------:R-:W-:-:S05]  /*12a80*/  ULDC.64 UR6, c[0x0][0x248] ;  /* 0x0000920000067ab9 */ /* 0x000fca0000000a00 */
[----:B--2---:R-:W2:Y:S08]  /*12a90*/  @!P0 LDC.64 R2, c[0x0][0x220] ;  /* 0x00008800ff028b82 */ /* 0x004eb00000000a00 */
[----:B---3--:R-:W3:Y:S01]  /*12aa0*/  @!P0 LDC.64 R8, c[0x0][0x220] ;  /* 0x00008800ff088b82 */ /* 0x008ee20000000a00 */
[----:B-1----:R1:W-:Y:S04]  /*12ab0*/  @!P0 STL.64 [R1+0x48], R6 ;  /* 0x0000480601008387 */ /* 0x0023e80000100a00 */
[----:B--2---:R2:W-:Y:S04]  /*12ac0*/  @!P0 STL.64 [R1+0x40], R2 ;  /* 0x0000400201008387 */ /* 0x0045e80000100a00 */
[----:B---3--:R3:W-:Y:S01]  /*12ad0*/  @!P0 STL.64 [R1+0x38], R8 ;  /* 0x0000380801008387 */ /* 0x0087e20000100a00 */
[----:B-1----:R-:W1:Y:S08]  /*12ae0*/  @!P0 LDC.64 R6, c[0x0][0x220] ;  /* 0x00008800ff068b82 */ /* 0x002e700000000a00 */
[----:B--2---:R-:W2:Y:S01]  /*12af0*/  @!P0 LDC.64 R2, c[0x0][0x220] ;  /* 0x00008800ff028b82 */ /* 0x004ea20000000a00 */
[----:B-1----:R1:W-:Y:S04]  /*12b00*/  @!P0 STL.64 [R1+0x30], R6 ;  /* 0x0000300601008387 */ /* 0x0023e80000100a00 */
[----:B--2---:R2:W-:Y:S04]  /*12b10*/  @!P0 STL.64 [R1+0x28], R2 ;  /* 0x0000280201008387 */ /* 0x0045e80000100a00 */
[----:B---3--:R-:W3:Y:S04]  /*12b20*/  LDL.LU.64 R8, [R1+0x98] ;  /* 0x0000980001087983 */ /* 0x008ee80000300a00 */
[----:B-1----:R-:W4:Y:S01]  /*12b30*/  LDL.LU.64 R6, [R1+0xb0] ;  /* 0x0000b00001067983 */ /* 0x002f220000300a00 */
[----:B--2---:R-:W-:Y:S01]  /*12b40*/  IMAD.MOV.U32 R3, RZ, RZ, R136 ;  /* 0x000000ffff037224 */ /* 0x004fe200078e0088 */
[----:B---3--:R-:W-:-:S02]  /*12b50*/  MOV R5, R9 ;  /* 0x0000000900057202 */ /* 0x008fc40000000f00 */
[----:B----4-:R-:W-:-:S05]  /*12b60*/  MOV R4, R6 ;  /* 0x0000000600047202 */ /* 0x010fca0000000f00 */
[----:B------:R1:W-:Y:S01]  /*12b70*/  STL.64 [R1+0x20], R4 ;  /* 0x0000200401007387 */ /* 0x0003e20000100a00 */
[----:B------:R-:W-:Y:S05]  /*12b80*/  BRA `(.L_x_232) ;  /* 0x0000000400747947 */ /* 0x000fea0003800000 */
.L_x_234:
[----:B------:R-:W2:Y:S01]  /*12b90*/  LDL.64 R234, [R1+0x80] ;  /* 0x0000800001ea7983 */ /* 0x000ea20000100a00 */
[----:B------:R-:W1:Y:S01]  /*12ba0*/  @!P0 LDC.64 R206, c[0x0][0x218] ;  /* 0x00008600ffce8b82 */ /* 0x000e620000000a00 */
[----:B------:R-:W-:Y:S02]  /*12bb0*/  UIADD3 UR43, UR23, -0x1, URZ ;  /* 0xffffffff172b7890 */ /* 0x000fe4000fffe03f */
[----:B------:R-:W3:Y:S02]  /*12bc0*/  LDL.64 R232, [R1+0x78] ;  /* 0x0000780001e87983 */ /* 0x000ee40000100a00 */
[----:B------:R-:W-:Y:S02]  /*12bd0*/  USHF.R.S32.HI UR8, URZ, 0x1f, UR43 ;  /* 0x0000001f3f087899 */ /* 0x000fe4000801142b */
[----:B------:R4:W-:Y:S01]  /*12be0*/  @P0 STS.128 [R231+0x4000], RZ ;  /* 0x004000ffe7000388 */ /* 0x0009e20000000c00 */
[----:B------:R-:W5:Y:S01]  /*12bf0*/  @!P0 LDC.64 R204, c[0x0][0x218] ;  /* 0x00008600ffcc8b82 */ /* 0x000f620000000a00 */
[----:B------:R-:W-:Y:S02]  /*12c00*/  UIMAD UR8, UR8, UR6, URZ ;  /* 0x00000006080872a4 */ /* 0x000fe4000f8e023f */
[----:B------:R-:W-:Y:S02]  /*12c10*/  UIMAD.WIDE.U32 UR54, UR43, UR6, URZ ;  /* 0x000000062b3672a5 */ /* 0x000fe4000f8e003f */
[----:B------:R-:W-:Y:S03]  /*12c20*/  UIMAD UR8, UR43, UR7, UR8 ;  /* 0x000000072b0872a4 */ /* 0x000fe6000f8e0208 */
[----:B------:R-:W4:Y:S01]  /*12c30*/  @!P0 LDC.64 R208, c[0x0][0x218] ;  /* 0x00008600ffd08b82 */ /* 0x000f220000000a00 */
[----:B------:R-:W-:Y:S01]  /*12c40*/  UIADD3 UR8, UR55, UR8, URZ ;  /* 0x0000000837087290 */ /* 0x000fe2000fffe03f */
[----:B------:R-:W-:Y:S02]  /*12c50*/  IMAD.U32 R0, RZ, RZ, UR54 ;  /* 0x00000036ff007e24 */ /* 0x000fe4000f8e00ff */
[----:B------:R-:W-:Y:S03]  /*12c60*/  IMAD.U32 R134, RZ, RZ, UR54 ;  /* 0x00000036ff867e24 */ /* 0x000fe6000f8e00ff */
[----:B------:R-:W-:Y:S01]  /*12c70*/  IMAD.U32 R2, RZ, RZ, UR8 ;  /* 0x00000008ff027e24 */ /* 0x000fe2000f8e00ff */
[----:B------:R-:W4:Y:S08]  /*12c80*/  @!P0 LDC.64 R216, c[0x0][0x218] ;  /* 0x00008600ffd88b82 */ /* 0x000f300000000a00 */
[----:B------:R-:W4:Y:S08]  /*12c90*/  @!P0 LDC.64 R210, c[0x0][0x218] ;  /* 0x00008600ffd28b82 */ /* 0x000f300000000a00 */
[----:B------:R-:W4:Y:S08]  /*12ca0*/  @!P0 LDC.64 R214, c[0x0][0x218] ;  /* 0x00008600ffd68b82 */ /* 0x000f300000000a00 */
[----:B------:R-:W4:Y:S01]  /*12cb0*/  @!P0 LDC.64 R212, c[0x0][0x218] ;  /* 0x00008600ffd48b82 */ /* 0x000f220000000a00 */
[----:B--2---:R-:W-:Y:S04]  /*12cc0*/  LEA R0, P3, R0, R234, 0x7 ;  /* 0x000000ea00007211 */ /* 0x004fe800078638ff */
[----:B-1----:R-:W-:Y:S02]  /*12cd0*/  @!P0 LEA R206, P4, R0, R206, 0x1 ;  /* 0x000000ce00ce8211 */ /* 0x002fe400078808ff */
[----:B---3--:R-:W-:Y:S02]  /*12ce0*/  LEA.HI.X R2, R134, R233, R2, 0x7, P3 ;  /* 0x000000e986027211 */ /* 0x008fe400018f3c02 */
[C---:B------:R-:W-:Y:S02]  /*12cf0*/  @!P0 IADD3 R132, P2, R0.reuse, UR11, RZ ;  /* 0x0000000b00848c10 */ /* 0x040fe4000ff5e0ff */
[----:B------:R-:W-:Y:S02]  /*12d00*/  @!P0 LEA.HI.X R207, R0, R207, R2, 0x1, P4 ;  /* 0x000000cf00cf8211 */ /* 0x000fe400020f0c02 */
[----:B-----5:R-:W-:Y:S02]  /*12d10*/  @!P0 LEA R204, P3, R132, R204, 0x1 ;  /* 0x000000cc84cc8211 */ /* 0x020fe400078608ff */
[----:B------:R-:W-:Y:S01]  /*12d20*/  @!P0 IADD3.X R134, R2, UR10, RZ, P2, !PT ;  /* 0x0000000a02868c10 */ /* 0x000fe200097fe4ff */
[----:B------:R-:W-:Y:S01]  /*12d30*/  @!PT LDS RZ, [RZ] ;  /* 0x00000000fffff984 */ /* 0x000fe20000000800 */
[----:B------:R-:W-:Y:S01]  /*12d40*/  @!PT LDS RZ, [RZ] ;  /* 0x00000000fffff984 */ /* 0x000fe20000000800 */
[----:B------:R-:W-:Y:S01]  /*12d50*/  @!PT LDS RZ, [RZ] ;  /* 0x00000000fffff984 */ /* 0x000fe20000000800 */
[----:B------:R1:W-:Y:S01]  /*12d60*/  @!P0 LDGSTS.E.BYPASS.LTC128B.128 [R231+0x4000], desc[UR24][R206.64] ;  /* 0x04000000cee78fae */ /* 0x0003e2000b901d58 */
[----:B------:R-:W-:Y:S02]  /*12d70*/  @!P0 IADD3 R135, P2, R0, UR29, RZ ;  /* 0x0000001d00878c10 */ /* 0x000fe4000ff5e0ff */
[----:B------:R-:W-:Y:S01]  /*12d80*/  @!P0 LEA.HI.X R205, R132, R205, R134, 0x1, P3 ;  /* 0x000000cd84cd8211 */ /* 0x000fe200018f0c86 */
[----:B------:R2:W-:Y:S01]  /*12d90*/  @P0 STS.128 [R231+0x4800], RZ ;  /* 0x004800ffe7000388 */ /* 0x0005e20000000c00 */
[C---:B----4-:R-:W-:Y:S02]  /*12da0*/  @!P0 LEA R134, P3, R135.reuse, R208, 0x1 ;  /* 0x000000d087868211 */ /* 0x050fe400078608ff */
[----:B------:R-:W-:Y:S01]  /*12db0*/  @!P0 IADD3.X R132, R2, UR28, RZ, P2, !PT ;  /* 0x0000001c02848c10 */ /* 0x000fe200097fe4ff */
[----:B------:R-:W-:Y:S01]  /*12dc0*/  @!PT LDS RZ, [RZ] ;  /* 0x00000000fffff984 */ /* 0x000fe20000000800 */
[----:B------:R-:W-:Y:S01]  /*12dd0*/  @!PT LDS RZ, [RZ] ;  /* 0x00000000fffff984 */ /* 0x000fe20000000800 */
[----:B------:R-:W-:Y:S01]  /*12de0*/  @!PT LDS RZ, [RZ] ;  /* 0x00000000fffff984 */ /* 0x000fe20000000800 */
[----:B------:R3:W-:Y:S01]  /*12df0*/  @!P0 LDGSTS.E.BYPASS.LTC128B.128 [R231+0x4800], desc[UR24][R204.64] ;  /* 0x04800000cce78fae */ /* 0x0007e2000b901d58 */
[C---:B------:R-:W-:Y:S02]  /*12e00*/  @!P0 IADD3 R136, P5, R0.reuse, UR46, RZ ;  /* 0x0000002e00888c10 */ /* 0x040fe4000ffbe0ff */
[----:B------:R-:W-:Y:S01]  /*12e10*/  @!P0 LEA.HI.X R135, R135, R209, R132, 0x1, P3 ;  /* 0x000000d187878211 */ /* 0x000fe200018f0c84 */
[----:B------:R2:W-:Y:S01]  /*12e20*/  @P0 STS.128 [R231+0x5000], RZ ;  /* 0x005000ffe7000388 */ /* 0x0005e20000000c00 */
[----:B------:R-:W-:Y:S03]  /*12e30*/  @!P0 IADD3 R132, P3, R0, UR50, RZ ;  /* 0x0000003200848c10 */ /* 0x000fe6000ff7e0ff */
[----:B------:R-:W-:Y:S01]  /*12e40*/  @!PT LDS RZ, [RZ] ;  /* 0x00000000fffff984 */ /* 0x000fe20000000800 */
[----:B------:R-:W-:Y:S01]  /*12e50*/  @!PT LDS RZ, [RZ] ;  /* 0x00000000fffff984 */ /* 0x000fe20000000800 */
[----:B------:R-:W-:Y:S01]  /*12e60*/  @!PT LDS RZ, [RZ] ;  /* 0x00000000fffff984 */ /* 0x000fe20000000800 */
[----:B------:R4:W-:Y:S04]  /*12e70*/  @!P0 LDGSTS.E.BYPASS.LTC128B.128 [R231+0x5000], desc[UR24][R134.64] ;  /* 0x0500000086e78fae */ /* 0x0009e8000b901d58 */
[----:B------:R2:W-:Y:S01]  /*12e80*/  @P0 STS.128 [R231+0x5800], RZ ;  /* 0x005800ffe7000388 */ /* 0x0005e20000000c00 */
[----:B-1----:R-:W1:Y:S01]  /*12e90*/  @!P0 LDC.64 R206, c[0x0][0x218] ;  /* 0x00008600ffce8b82 */ /* 0x002e620000000a00 */
[----:B---3--:R-:W-:Y:S02]  /*12ea0*/  @!P0 IADD3.X R205, R2, UR41, RZ, P5, !PT ;  /* 0x0000002902cd8c10 */ /* 0x008fe4000affe4ff */
[----:B----4-:R-:W-:Y:S02]  /*12eb0*/  @!P0 LEA R134, P2, R132, R216, 0x1 ;  /* 0x000000d884868211 */ /* 0x010fe400078408ff */
[----:B------:R-:W-:Y:S04]  /*12ec0*/  @!P0 IADD3.X R135, R2, UR39, RZ, P3, !PT ;  /* 0x0000002702878c10 */ /* 0x000fe80009ffe4ff */
[----:B------:R-:W-:Y:S02]  /*12ed0*/  @!P0 LEA.HI.X R135, R132, R217, R135, 0x1, P2 ;  /* 0x000000d984878211 */ /* 0x000fe400010f0c87 */
[----:B------:R-:W-:Y:S03]  /*12ee0*/  @!P0 IADD3 R132, P2, R0, UR31, RZ ;  /* 0x0000001f00848c10 */ /* 0x000fe6000ff5e0ff */
[----:B------:R-:W-:Y:S01]  /*12ef0*/  @!PT LDS RZ, [RZ] ;  /* 0x00000000fffff984 */ /* 0x000fe20000000800 */
[----:B------:R-:W-:Y:S01]  /*12f00*/  @!PT LDS RZ, [RZ] ;  /* 0x00000000fffff984 */ /* 0x000fe20000000800 */
[----:B------:R-:W-:Y:S01]  /*12f10*/  @!PT LDS RZ, [RZ] ;  /* 0x00000000fffff984 */ /* 0x000fe20000000800 */
[----:B------:R3:W-:Y:S01]  /*12f20*/  @!P0 LDGSTS.E.BYPASS.LTC128B.128 [R231+0x5800], desc[UR24][R134.64] ;  /* 0x0580000086e78fae */ /* 0x0007e2000b901d58 */
[----:B------:R-:W-:Y:S02]  /*12f30*/  @!P0 LEA R208, P3, R132, R210, 0x1 ;  /* 0x000000d284d08211 */ /* 0x000fe400078608ff */
[----:B------:R-:W-:Y:S01]  /*12f40*/  @!P0 IADD3.X R204, R2, UR30, RZ, P2, !PT ;  /* 0x0000001e02cc8c10 */ /* 0x000fe200097fe4ff */
[----:B------:R2:W-:Y:S03]  /*12f50*/  @P0 STS.128 [R231+0x6000], RZ ;  /* 0x006000ffe7000388 */ /* 0x0005e60000000c00 */
[----:B------:R-:W-:Y:S02]  /*12f60*/  @!P0 LEA.HI.X R209, R132, R211, R204, 0x1, P3 ;  /* 0x000000d384d18211 */ /* 0x000fe400018f0ccc */
[C---:B------:R-:W-:Y:S03]  /*12f70*/  @!P0 LEA R204, P4, R136.reuse, R214, 0x1 ;  /* 0x000000d688cc8211 */ /* 0x040fe600078808ff */
[----:B------:R-:W-:Y:S01]  /*12f80*/  @!PT LDS RZ, [RZ] ;  /* 0x00000000fffff984 */ /* 0x000fe20000000800 */
[----:B------:R-:W-:Y:S01]  /*12f90*/  @!PT LDS RZ, [RZ] ;  /* 0x00000000fffff984 */ /* 0x000fe20000000800 */
[----:B------:R-:W-:Y:S01]  /*12fa0*/  @!PT LDS RZ, [RZ] ;  /* 0x00000000fffff984 */ /* 0x000fe20000000800 */
[----:B------:R2:W-:Y:S01]  /*12fb0*/  @!P0 LDGSTS.E.BYPASS.LTC128B.128 [R231+0x6000], desc[UR24][R208.64] ;  /* 0x06000000d0e78fae */ /* 0x0005e2000b901d58 */
[----:B------:R-:W-:Y:S03]  /*12fc0*/  @!P0 LEA.HI.X R205, R136, R215, R205, 0x1, P4 ;  /* 0x000000d788cd8211 */ /* 0x000fe600020f0ccd */
[----:B------:R2:W-:Y:S01]  /*12fd0*/  @P0 STS.128 [R231+0x6800], RZ ;  /* 0x006800ffe7000388 */ /* 0x0005e20000000c00 */
[C---:B---3--:R-:W-:Y:S02]  /*12fe0*/  @!P0 IADD3 R135, P2, R0.reuse, UR48, RZ ;  /* 0x0000003000878c10 */ /* 0x048fe4000ff5e0ff */
[----:B------:R-:W-:Y:S02]  /*12ff0*/  @!P0 IADD3 R0, P3, R0, UR52, RZ ;  /* 0x0000003400008c10 */ /* 0x000fe4000ff7e0ff */
[C---:B-1----:R-:W-:Y:S02]  /*13000*/  @!P0 LEA R206, P6, R135.reuse, R206, 0x1 ;  /* 0x000000ce87ce8211 */ /* 0x042fe400078c08ff */
[----:B------:R-:W-:Y:S02]  /*13010*/  @!P0 IADD3.X R132, R2, UR40, RZ, P2, !PT ;  /* 0x0000002802848c10 */ /* 0x000fe400097fe4ff */
[----:B------:R-:W-:Y:S02]  /*13020*/  @!P0 LEA R134, P2, R0, R212, 0x1 ;  /* 0x000000d400868211 */ /* 0x000fe400078408ff */
[----:B------:R-:W-:Y:S02]  /*13030*/  @!P0 LEA.HI.X R207, R135, R207, R132, 0x1, P6 ;  /* 0x000000cf87cf8211 */ /* 0x000fe400030f0c84 */
[----:B------:R-:W-:Y:S03]  /*13040*/  @!P0 IADD3.X R2, R2, UR42, RZ, P3, !PT ;  /* 0x0000002a02028c10 */ /* 0x000fe60009ffe4ff */
[----:B------:R-:W-:Y:S01]  /*13050*/  @!PT LDS RZ, [RZ] ;  /* 0x00000000fffff984 */ /* 0x000fe20000000800 */
[----:B------:R-:W-:Y:S01]  /*13060*/  @!PT LDS RZ, [RZ] ;  /* 0x00000000fffff984 */ /* 0x000fe20000000800 */
[----:B------:R-:W-:Y:S01]  /*13070*/  @!PT LDS RZ, [RZ] ;  /* 0x00000000fffff984 */ /* 0x000fe20000000800 */
[----:B------:R2:W-:Y:S01]  /*13080*/  @!P0 LDGSTS.E.BYPASS.LTC128B.128 [R231+0x6800], desc[UR24][R206.64] ;  /* 0x06800000cee78fae */ /* 0x0005e2000b901d58 */
[----:B------:R-:W-:Y:S03]  /*13090*/  @!P0 LEA.HI.X R135, R0, R213, R2, 0x1, P2 ;  /* 0x000000d500878211 */ /* 0x000fe600010f0c02 */
        /* <DEDUP_REMOVED lines=10> */
[----:B------:R-:W0:Y:S01]  /*13140*/  LDGDEPBAR ;  /* 0x00000000000079af */ /* 0x000e220000000000 */
[----:B------:R-:W-:Y:S05]  /*13150*/  BRA `(.L_x_233) ;  /* 0x00000010005c7947 */ /* 0x000fea0003800000 */
.L_x_232:
[----:B--2---:R-:W2:Y:S01]  /*13160*/  LDL.64 R14, [R1+0x20] ;  /* 0x00002000010e7983 */ /* 0x004ea20000100a00 */
[----:B------:R-:W-:Y:S01]  /*13170*/  USHF.R.S32.HI UR43, URZ, 0x1f, UR23 ;  /* 0x0000001f3f2b7899 */ /* 0x000fe20008011417 */
[----:B------:R-:W-:Y:S04]  /*13180*/  DEPBAR.LE SB0, 0x0 ;  /* 0x000080000000791a */ /* 0x000fe80000000000 */
[----:B------:R-:W3:Y:S01]  /*13190*/  LDL R6, [R1+0x58] ;  /* 0x0000580001067983 */ /* 0x000ee20000100800 */
[----:B------:R-:W-:Y:S01]  /*131a0*/  UIMAD UR8, UR12, UR23, URZ ;  /* 0x000000170c0872a4 */ /* 0x000fe2000f8e023f */
[----:B-1----:R-:W-:Y:S03]  /*131b0*/  IMAD.U32 R4, RZ, RZ, UR23 ;  /* 0x00000017ff047e24 */ /* 0x002fe6000f8e00ff */
[----:B------:R-:W4:Y:S01]  /*131c0*/  LDL R9, [R1+0x5c] ;  /* 0x00005c0001097983 */ /* 0x000f220000100800 */
[----:B------:R-:W-:Y:S04]  /*131d0*/  UIMAD UR8, UR43, UR13, UR8 ;  /* 0x0000000d2b0872a4 */ /* 0x000fe8000f8e0208 */
[----:B------:R-:W5:Y:S05]  /*131e0*/  LDL R8, [R1+0x60] ;  /* 0x0000600001087983 */ /* 0x000f6a0000100800 */
        /* <DEDUP_REMOVED lines=12> */
[----:B------:R-:W5:Y:S01]  /*132b0*/  LDL R23, [R1+0x2c] ;  /* 0x00002c0001177983 */ /* 0x000f620000100800 */
[----:B------:R-:W-:Y:S06]  /*132c0*/  BAR.SYNC.DEFER_BLOCKING 0x0 ;  /* 0x0000000000007b1d */ /* 0x000fec0000010000 */
[----:B------:R-:W-:Y:S01]  /*132d0*/  @P0 STS.128 [R231+0x8000], RZ ;  /* 0x008000ffe7000388 */ /* 0x000fe20000000c00 */
[----:B--2---:R-:W-:Y:S04]  /*132e0*/  IMAD.WIDE.U32 R4, R4, UR13, R14 ;  /* 0x0000000d04047c25 */ /* 0x004fe8000f8e000e */
[----:B------:R-:W-:Y:S01]  /*132f0*/  VIADD R0, R5, UR8 ;  /* 0x0000000805007c36 */ /* 0x000fe20008000000 */
[C---:B------:R-:W-:Y:S02]  /*13300*/  @!P0 IADD3 R2, P1, R4.reuse, UR15, RZ ;  /* 0x0000000f04028c10 */ /* 0x040fe4000ff3e0ff */
[----:B------:R-:W-:Y:S02]  /*13310*/  @!P0 IADD3 R5, P6, R4, UR20, RZ ;  /* 0x0000001404058c10 */ /* 0x000fe4000ffde0ff */
[----:B------:R-:W-:Y:S02]  /*13320*/  @!P0 IADD3.X R7, R0, UR14, RZ, P1, !PT ;  /* 0x0000000e00078c10 */ /* 0x000fe40008ffe4ff */
[----:B---3--:R-:W-:Y:S02]  /*13330*/  @!P0 LEA R18, P1, R2, R6, 0x1 ;  /* 0x0000000602128211 */ /* 0x008fe400078208ff */
[----:B------:R-:W-:Y:S02]  /*13340*/  @!P0 IADD3 R6, P5, R4, UR34, RZ ;  /* 0x0000002204068c10 */ /* 0x000fe4000ffbe0ff */
[----:B----4-:R-:W-:Y:S02]  /*13350*/  @!P0 LEA.HI.X R19, R2, R9, R7, 0x1, P1 ;  /* 0x0000000902138211 */ /* 0x010fe400008f0c07 */
[----:B-----5:R-:W-:Y:S02]  /*13360*/  @!P0 LEA R16, P1, R4, R8, 0x1 ;  /* 0x0000000804108211 */ /* 0x020fe400078208ff */
[----:B------:R-:W-:Y:S02]  /*13370*/  @!P0 IADD3.X R8, R0, UR19, RZ, P6, !PT ;  /* 0x0000001300088c10 */ /* 0x000fe4000b7fe4ff */
[----:B------:R-:W-:Y:S02]  /*13380*/  @!P0 LEA.HI.X R17, R4, R30, R0, 0x1, P1 ;  /* 0x0000001e04118211 */ /* 0x000fe400008f0c00 */
[C---:B------:R-:W-:Y:S02]  /*13390*/  @!P0 LEA R14, P6, R5.reuse, R10, 0x1 ;  /* 0x0000000a050e8211 */ /* 0x040fe400078c08ff */
[----:B------:R-:W-:Y:S01]  /*133a0*/  @!P0 IADD3.X R10, R0, UR9, RZ, P5, !PT ;  /* 0x00000009000a8c10 */ /* 0x000fe2000affe4ff */
[----:B------:R-:W-:Y:S01]  /*133b0*/  @!PT LDS RZ, [RZ] ;  /* 0x00000000fffff984 */ /* 0x000fe20000000800 */
[----:B------:R-:W-:Y:S01]  /*133c0*/  @!PT LDS RZ, [RZ] ;  /* 0x00000000fffff984 */ /* 0x000fe20000000800 */
[----:B------:R-:W-:Y:S01]  /*133d0*/  @!PT LDS RZ, [RZ] ;  /* 0x00000000fffff984 */ /* 0x000fe20000000800 */
[----:B------:R-:W-:Y:S01]  /*133e0*/  @!P0 LDGSTS.E.BYPASS.LTC128B.128 [R231+0x8000], desc[UR24][R16.64] ;  /* 0x0800000010e78fae */ /* 0x000fe2000b901d58 */
[----:B------:R-:W-:Y:S02]  /*133f0*/  @!P0 LEA.HI.X R15, R5, R22, R8, 0x1, P6 ;  /* 0x00000016050f8211 */ /* 0x000fe400030f0c08 */
[----:B------:R-:W-:Y:S02]  /*13400*/  @!P0 IADD3 R7, P4, R4, UR22, RZ ;  /* 0x0000001604078c10 */ /* 0x000fe4000ff9e0ff */
[----:B------:R-:W-:Y:S01]  /*13410*/  @P0 STS.128 [R231+0x8800], RZ ;  /* 0x008800ffe7000388 */ /* 0x000fe20000000c00 */
[----:B------:R-:W-:Y:S02]  /*13420*/  @!P0 LEA R12, P5, R6, R12, 0x1 ;  /* 0x0000000c060c8211 */ /* 0x000fe400078a08ff */
[----:B------:R-:W-:Y:S02]  /*13430*/  @!P0 IADD3.X R5, R0, UR21, RZ, P4, !PT ;  /* 0x0000001500058c10 */ /* 0x000fe4000a7fe4ff */
[----:B------:R-:W-:Y:S01]  /*13440*/  @!PT LDS RZ, [RZ] ;  /* 0x00000000fffff984 */ /* 0x000fe20000000800 */
[----:B------:R-:W-:Y:S01]  /*13450*/  @!PT LDS RZ, [RZ] ;  /* 0x00000000fffff984 */ /* 0x000fe20000000800 */
[----:B------:R-:W-:Y:S01]  /*13460*/  @!PT LDS RZ, [RZ] ;  /* 0x00000000fffff984 */ /* 0x000fe20000000800 */
[----:B------:R1:W-:Y:S01]  /*13470*/  @!P0 LDGSTS.E.BYPASS.LTC128B.128 [R231+0x8800], desc[UR24][R18.64] ;  /* 0x0880000012e78fae */ /* 0x0003e2000b901d58 */
[----:B------:R-:W-:Y:S02]  /*13480*/  @!P0 LEA.HI.X R13, R6, R21, R10, 0x1, P5 ;  /* 0x00000015060d8211 */ /* 0x000fe400028f0c0a */
[----:B------:R-:W-:Y:S02]  /*13490*/  @!P0 IADD3 R9, P3, R4, UR32, RZ ;  /* 0x0000002004098c10 */ /* 0x000fe4000ff7e0ff */
[----:B------:R-:W-:Y:S01]  /*134a0*/  @P0 STS.128 [R231+0x9000], RZ ;  /* 0x009000ffe7000388 */ /* 0x000fe20000000c00 */
[C---:B------:R-:W-:Y:S02]  /*134b0*/  @!P0 LEA R10, P4, R7.reuse, R11, 0x1 ;  /* 0x0000000b070a8211 */ /* 0x040fe400078808ff */
[----:B------:R-:W-:Y:S02]  /*134c0*/  @!P0 IADD3.X R21, R0, UR36, RZ, P3, !PT ;  /* 0x0000002400158c10 */ /* 0x000fe40009ffe4ff */
[----:B------:R-:W-:Y:S01]  /*134d0*/  @!PT LDS RZ, [RZ] ;  /* 0x00000000fffff984 */ /* 0x000fe20000000800 */
[----:B------:R-:W-:Y:S01]  /*134e0*/  @!PT LDS RZ, [RZ] ;  /* 0x00000000fffff984 */ /* 0x000fe20000000800 */
[----:B------:R-:W-:Y:S01]  /*134f0*/  @!PT LDS RZ, [RZ] ;  /* 0x00000000fffff984 */ /* 0x000fe20000000800 */
[----:B------:R-:W-:Y:S01]  /*13500*/  @!P0 LDGSTS.E.BYPASS.LTC128B.128 [R231+0x9000], desc[UR24][R14.64] ;  /* 0x090000000ee78fae */ /* 0x000fe2000b901d58 */
        /* <DEDUP_REMOVED lines=17> */
[----:B------:R-:W-:Y:S01]  /*13620*/  @!P0 LDGSTS.E.BYPASS.LTC128B.128 [R231+0xa000], desc[UR24][R10.64] ;  /* 0x0a0000000ae78fae */ /* 0x000fe2000b901d58 */
[----:B------:R-:W-:Y:S04]  /*13630*/  @!P0 LEA.HI.X R7, R20, R24, R22, 0x1, P2 ;  /* 0x0000001814078211 */ /* 0x000fe800010f0c16 */
[----:B------:R-:W-:Y:S01]  /*13640*/  @P0 STS.128 [R231+0xa800], RZ ;  /* 0x00a800ffe7000388 */ /* 0x000fe20000000c00 */
[C---:B------:R-:W-:Y:S04]  /*13650*/  @!P0 LEA R4, P1, R2.reuse, R27, 0x1 ;  /* 0x0000001b02048211 */ /* 0x040fe800078208ff */
[----:B------:R-:W-:Y:S01]  /*13660*/  @!PT LDS RZ, [RZ] ;  /* 0x00000000fffff984 */ /* 0x000fe20000000800 */
[----:B------:R-:W-:Y:S01]  /*13670*/  @!PT LDS RZ, [RZ] ;  /* 0x00000000fffff984 */ /* 0x000fe20000000800 */
[----:B------:R-:W-:Y:S01]  /*13680*/  @!PT LDS RZ, [RZ] ;  /* 0x00000000fffff984 */ /* 0x000fe20000000800 */
[----:B------:R-:W-:Y:S01]  /*13690*/  @!P0 LDGSTS.E.BYPASS.LTC128B.128 [R231+0xa800], desc[UR24][R8.64] ;  /* 0x0a80000008e78fae */ /* 0x000fe2000b901d58 */
[----:B------:R-:W-:Y:S02]  /*136a0*/  @!P0 LEA.HI.X R5, R2, R23, R0, 0x1, P1 ;  /* 0x0000001702058211 */ /* 0x000fe400008f0c00 */
[----:B------:R-:W-:Y:S02]  /*136b0*/  ISETP.LT.AND P1, PT, RZ, UR23, PT ;  /* 0x00000017ff007c0c */ /* 0x000fe4000bf21270 */
[----:B------:R-:W-:Y:S05]  /*136c0*/  @P0 STS.128 [R231+0xb000], RZ ;  /* 0x00b000ffe7000388 */ /* 0x000fea0000000c00 */
[----:B------:R-:W-:Y:S01]  /*136d0*/  @!PT LDS RZ, [RZ] ;  /* 0x00000000fffff984 */ /* 0x000fe20000000800 */
[----:B------:R-:W-:Y:S01]  /*136e0*/  @!PT LDS RZ, [RZ] ;  /* 0x00000000fffff984 */ /* 0x000fe20000000800 */
[----:B------:R-:W-:Y:S01]  /*136f0*/  @!PT LDS RZ, [RZ] ;  /* 0x00000000fffff984 */ /* 0x000fe20000000800 */
[----:B------:R-:W-:Y:S05]  /*13700*/  @!P0 LDGSTS.E.BYPASS.LTC128B.128 [R231+0xb000], desc[UR24][R6.64] ;  /* 0x0b00000006e78fae */ /* 0x000fea000b901d58 */
[----:B------:R-:W-:Y:S05]  /*13710*/  @P0 STS.128 [R231+0xb800], RZ ;  /* 0x00b800ffe7000388 */ /* 0x000fea0000000c00 */
[----:B------:R-:W-:Y:S01]  /*13720*/  @!PT LDS RZ, [RZ] ;  /* 0x00000000fffff984 */ /* 0x000fe20000000800 */
[----:B------:R-:W-:Y:S01]  /*13730*/  @!PT LDS RZ, [RZ] ;  /* 0x00000000fffff984 */ /* 0x000fe20000000800 */
[----:B------:R-:W-:Y:S01]  /*13740*/  @!PT LDS RZ, [RZ] ;  /* 0x00000000fffff984 */ /* 0x000fe20000000800 */
[----:B------:R2:W-:Y:S05]  /*13750*/  @!P0 LDGSTS.E.BYPASS.LTC128B.128 [R231+0xb800], desc[UR24][R4.64] ;  /* 0x0b80000004e78fae */ /* 0x0005ea000b901d58 */
[----:B------:R-:W-:Y:S05]  /*13760*/  LDSM.16.M88.4 R128, [R227] ;  /* 0x00000000e380783b */ /* 0x000fea0000000200 */
[----:B-1----:R-:W2:Y:S05]  /*13770*/  LDSM.16.M88.4 R16, [R220+0x4000] ;  /* 0x00400000dc10783b */ /* 0x002eaa0000000200 */
[----:B------:R-:W1:Y:S05]  /*13780*/  LDSM.16.M88.4 R124, [R227+0x2000] ;  /* 0x00200000e37c783b */ /* 0x000e6a0000000200 */
[----:B------:R-:W3:Y:S05]  /*13790*/  LDSM.16.M88.4 R32, [R220+0x4800] ;  /* 0x00480000dc20783b */ /* 0x000eea0000000200 */
[----:B------:R-:W0:Y:S05]  /*137a0*/  LDGDEPBAR ;  /* 0x00000000000079af */ /* 0x000e2a0000000000 */
[----:B------:R-:W4:Y:S05]  /*137b0*/  LDSM.16.M88.4 R48, [R220+0x5000] ;  /* 0x00500000dc30783b */ /* 0x000f2a0000000200 */
[----:B------:R-:W5:Y:S05]  /*137c0*/  LDSM.16.M88.4 R64, [R220+0x5800] ;  /* 0x00580000dc40783b */ /* 0x000f6a0000000200 */
[----:B------:R-:W5:Y:S05]  /*137d0*/  LDSM.16.M88.4 R80, [R220+0x6000] ;  /* 0x00600000dc50783b */ /* 0x000f6a0000000200 */
[----:B------:R-:W5:Y:S05]  /*137e0*/  LDSM.16.M88.4 R96, [R220+0x6800] ;  /* 0x00680000dc60783b */ /* 0x000f6a0000000200 */
[----:B------:R-:W5:Y:S01]  /*137f0*/  LDSM.16.M88.4 R112, [R220+0x7000] ;  /* 0x00700000dc70783b */ /* 0x000f620000000200 */
[-C--:B--2---:R-:W-:Y:S04]  /*13800*/  HMMA.16816.F32 R4, R128, R16.reuse, RZ ;  /* 0x000000108004723c */ /* 0x084fe800000018ff */
[----:B------:R-:W2:Y:S02]  /*13810*/  LDSM.16.M88.4 R204, [R220+0x7800] ;  /* 0x00780000dccc783b */ /* 0x000ea40000000200 */
[C---:B-1----:R-:W-:Y:S03]  /*13820*/  HMMA.16816.F32 R8, R124.reuse, R16, RZ ;  /* 0x000000107c08723c */ /* 0x042fe600000018ff */
[----:B------:R-:W-:Y:S03]  /*13830*/  LDSM.16.M88.4 R208, [R230] ;  /* 0x00000000e6d0783b */ /* 0x000fe60000000200 */
[-C--:B------:R-:W-:Y:S02]  /*13840*/  HMMA.16816.F32 R12, R124, R18.reuse, RZ ;  /* 0x000000127c0c723c */ /* 0x080fe400000018ff */
[----:B------:R-:W1:Y:S04]  /*13850*/  LDSM.16.M88.4 R212, [R226+0x4000] ;  /* 0x00400000e2d4783b */ /* 0x000e680000000200 */
[C---:B------:R-:W-:Y:S01]  /*13860*/  HMMA.16816.F32 R16, R128.reuse, R18, RZ ;  /* 0x000000128010723c */ /* 0x040fe200000018ff */
[----:B------:R-:W1:Y:S05]  /*13870*/  LDSM.16.M88.4 R216, [R230+0x2000] ;  /* 0x00200000e6d8783b */ /* 0x000e6a0000000200 */
[-C--:B---3--:R-:W-:Y:S06]  /*13880*/  HMMA.16816.F32 R20, R128, R32.reuse, RZ ;  /* 0x000000208014723c */ /* 0x088fec00000018ff */
[C---:B------:R-:W-:Y:S06]  /*13890*/  HMMA.16816.F32 R24, R124.reuse, R32, RZ ;  /* 0x000000207c18723c */ /* 0x040fec00000018ff */
[-C--:B------:R-:W-:Y:S06]  /*138a0*/  HMMA.16816.F32 R28, R124, R34.reuse, RZ ;  /* 0x000000227c1c723c */ /* 0x080fec00000018ff */
[C---:B------:R-:W-:Y:S06]  /*138b0*/  HMMA.16816.F32 R32, R128.reuse, R34, RZ ;  /* 0x000000228020723c */ /* 0x040fec00000018ff */
[-C--:B----4-:R-:W-:Y:S06]  /*138c0*/  HMMA.16816.F32 R36, R128, R48.reuse, RZ ;  /* 0x000000308024723c */ /* 0x090fec00000018ff */
[C---:B------:R-:W-:Y:S06]  /*138d0*/  HMMA.16816.F32 R40, R124.reuse, R48, RZ ;  /* 0x000000307c28723c */ /* 0x040fec00000018ff */
[-C--:B------:R-:W-:Y:S06]  /*138e0*/  HMMA.16816.F32 R44, R124, R50.reuse, RZ ;  /* 0x000000327c2c723c */ /* 0x080fec00000018ff */
[C---:B------:R-:W-:Y:S06]  /*138f0*/  HMMA.16816.F32 R48, R128.reuse, R50, RZ ;  /* 0x000000328030723c */ /* 0x040fec00000018ff */
[-C--:B-----5:R-:W-:Y:S06]  /*13900*/  HMMA.16816.F32 R52, R128, R64.reuse, RZ ;  /* 0x000000408034723c */ /* 0x0a0fec00000018ff */
        /* <DEDUP_REMOVED lines=15> */
[-C--:B--2---:R-:W-:Y:S06]  /*13a00*/  HMMA.16816.F32 R116, R128, R204.reuse, RZ ;  /* 0x000000cc8074723c */ /* 0x084fec00000018ff */
[C---:B------:R-:W-:Y:S06]  /*13a10*/  HMMA.16816.F32 R120, R124.reuse, R204, RZ ;  /* 0x000000cc7c78723c */ /* 0x040fec00000018ff */
[-C--:B------:R-:W-:Y:S06]  /*13a20*/  HMMA.16816.F32 R124, R124, R206.reuse, RZ ;  /* 0x000000ce7c7c723c */ /* 0x080fec00000018ff */
[----:B------:R-:W-:Y:S01]  /*13a30*/  HMMA.16816.F32 R128, R128, R206, RZ ;  /* 0x000000ce8080723c */ /* 0x000fe200000018ff */
[----:B------:R-:W2:Y:S05]  /*13a40*/  LDSM.16.M88.4 R204, [R226+0x4800] ;  /* 0x00480000e2cc783b */ /* 0x000eaa0000000200 */
        /* <DEDUP_REMOVED lines=34> */
[----:B------:R-:W-:Y:S05]  /*13c70*/  LDSM.16.M88.4 R212, [R229] ;  /* 0x00000000e5d4783b */ /* 0x000fea0000000200 */
[-C--:B--2---:R-:W-:Y:S06]  /*13c80*/  HMMA.16816.F32 R116, R208, R204.reuse, R116 ;  /* 0x000000ccd074723c */ /* 0x084fec0000001874 */
[C---:B------:R-:W-:Y:S06]  /*13c90*/  HMMA.16816.F32 R120, R216.reuse, R204, R120 ;  /* 0x000000ccd878723c */ /* 0x040fec0000001878 */
[-C--:B------:R-:W-:Y:S01]  /*13ca0*/  HMMA.16816.F32 R124, R216, R206.reuse, R124 ;  /* 0x000000ced87c723c */ /* 0x080fe2000000187c */
[----:B------:R-:W1:Y:S05]  /*13cb0*/  LDSM.16.M88.4 R216, [R139] ;  /* 0x000000008bd8783b */ /* 0x000e6a0000000200 */
[----:B------:R-:W-:Y:S01]  /*13cc0*/  HMMA.16816.F32 R128, R208, R206, R128 ;  /* 0x000000ced080723c */ /* 0x000fe20000001880 */
[----:B------:R-:W2:Y:S06]  /*13cd0*/  LDSM.16.M88.4 R204, [R229+0x2000] ;  /* 0x00200000e5cc783b */ /* 0x000eac0000000200 */
[C---:B------:R-:W-:Y:S06]  /*13ce0*/  VIADD R208, R139.reuse, 0x800 ;  /* 0x000008008bd07836 */ /* 0x040fec0000000000 */
[----:B------:R-:W3:Y:S01]  /*13cf0*/  LDSM.16.M88.4 R208, [R208] ;  /* 0x00000000d0d0783b */ /* 0x000ee20000000200 */
[-C--:B-1----:R-:W-:Y:S06]  /*13d00*/  HMMA.16816.F32 R4, R212, R216.reuse, R4 ;  /* 0x000000d8d404723c */ /* 0x082fec0000001804 */
[C---:B--2---:R-:W-:Y:S06]  /*13d10*/  HMMA.16816.F32 R8, R204.reuse, R216, R8 ;  /* 0x000000d8cc08723c */ /* 0x044fec0000001808 */
[-C--:B------:R-:W-:Y:S05]  /*13d20*/  HMMA.16816.F32 R12, R204, R218.reuse, R12 ;  /* 0x000000dacc0c723c */ /* 0x080fea000000180c */
[C---:B------:R-:W-:Y:S01]  /*13d30*/  VIADD R216, R139.reuse, 0x1000 ;  /* 0x000010008bd87836 */ /* 0x040fe20000000000 */
[C---:B------:R-:W-:Y:S05]  /*13d40*/  HMMA.16816.F32 R16, R212.reuse, R218, R16 ;  /* 0x000000dad410723c */ /* 0x040fea0000001810 */
[----:B------:R-:W1:Y:S01]  /*13d50*/  LDSM.16.M88.4 R216, [R216] ;  /* 0x00000000d8d8783b */ /* 0x000e620000000200 */
[-C--:B---3--:R-:W-:Y:S06]  /*13d60*/  HMMA.16816.F32 R20, R212, R208.reuse, R20 ;  /* 0x000000d0d414723c */ /* 0x088fec0000001814 */
[C---:B------:R-:W-:Y:S06]  /*13d70*/  HMMA.16816.F32 R24, R204.reuse, R208, R24 ;  /* 0x000000d0cc18723c */ /* 0x040fec0000001818 */
[-C--:B------:R-:W-:Y:S05]  /*13d80*/  HMMA.16816.F32 R28, R204, R210.reuse, R28 ;  /* 0x000000d2cc1c723c */ /* 0x080fea000000181c */
[C---:B------:R-:W-:Y:S01]  /*13d90*/  VIADD R208, R139.reuse, 0x1800 ;  /* 0x000018008bd07836 */ /* 0x040fe20000000000 */
[C---:B------:R-:W-:Y:S05]  /*13da0*/  HMMA.16816.F32 R32, R212.reuse, R210, R32 ;  /* 0x000000d2d420723c */ /* 0x040fea0000001820 */
[----:B------:R-:W2:Y:S01]  /*13db0*/  LDSM.16.M88.4 R208, [R208] ;  /* 0x00000000d0d0783b */ /* 0x000ea20000000200 */
[-C--:B-1----:R-:W-:Y:S06]  /*13dc0*/  HMMA.16816.F32 R36, R212, R216.reuse, R36 ;  /* 0x000000d8d424723c */ /* 0x082fec0000001824 */
[C---:B------:R-:W-:Y:S06]  /*13dd0*/  HMMA.16816.F32 R40, R204.reuse, R216, R40 ;  /* 0x000000d8cc28723c */ /* 0x040fec0000001828 */
[-C--:B------:R-:W-:Y:S05]  /*13de0*/  HMMA.16816.F32 R44, R204, R218.reuse, R44 ;  /* 0x000000dacc2c723c */ /* 0x080fea000000182c */
[C---:B------:R-:W-:Y:S01]  /*13df0*/  VIADD R216, R139.reuse, 0x2000 ;  /* 0x000020008bd87836 */ /* 0x040fe20000000000 */
[C---:B------:R-:W-:Y:S05]  /*13e00*/  HMMA.16816.F32 R48, R212.reuse, R218, R48 ;  /* 0x000000dad430723c */ /* 0x040fea0000001830 */
[----:B------:R-:W1:Y:S01]  /*13e10*/  LDSM.16.M88.4 R216, [R216] ;  /* 0x00000000d8d8783b */ /* 0x000e620000000200 */
[-C--:B--2---:R-:W-:Y:S06]  /*13e20*/  HMMA.16816.F32 R52, R212, R208.reuse, R52 ;  /* 0x000000d0d434723c */ /* 0x084fec0000001834 */
        /* <DEDUP_REMOVED lines=14> */
[----:B------:R-:W-:Y:S01]  /*13f10*/  VIADD R208, R139, 0x3800 ;  /* 0x000038008bd07836 */ /* 0x000fe20000000000 */
[C---:B------:R-:W-:Y:S05]  /*13f20*/  HMMA.16816.F32 R96, R212.reuse, R210, R96 ;  /* 0x000000d2d460723c */ /* 0x040fea0000001860 */
[----:B------:R-:W2:Y:S01]  /*13f30*/  LDSM.16.M88.4 R208, [R208] ;  /* 0x00000000d0d0783b */ /* 0x000ea20000000200 */
        /* <DEDUP_REMOVED lines=10> */
[----:B------:R-:W2:Y:S05]  /*13fe0*/  LDSM.16.M88.4 R208, [R228+0x2000] ;  /* 0x00200000e4d0783b */ /* 0x000eaa0000000200 */
[----:B------:R-:W3:Y:S01]  /*13ff0*/  LDSM.16.M88.4 R212, [R225+0x800] ;  /* 0x00080000e1d4783b */ /* 0x000ee20000000200 */
[-C--:B-1----:R-:W-:Y:S06]  /*14000*/  HMMA.16816.F32 R4, R204, R216.reuse, R4 ;  /* 0x000000d8cc04723c */ /* 0x082fec0000001804 */
[C---:B--2---:R-:W-:Y:S06]  /*14010*/  HMMA.16816.F32 R8, R208.reuse, R216, R8 ;  /* 0x000000d8d008723c */ /* 0x044fec0000001808 */
[-C--:B------:R-:W-:Y:S06]  /*14020*/  HMMA.16816.F32 R12, R208, R218.reuse, R12 ;  /* 0x000000dad00c723c */ /* 0x080fec000000180c */
[C---:B------:R-:W-:Y:S01]  /*14030*/  HMMA.16816.F32 R16, R204.reuse, R218, R16 ;  /* 0x000000dacc10723c */ /* 0x040fe20000001810 */
[----:B------:R-:W1:Y:S05]  /*14040*/  LDSM.16.M88.4 R216, [R225+0x1000] ;  /* 0x00100000e1d8783b */ /* 0x000e6a0000000200 */
[-C--:B---3--:R-:W-:Y:S05]  /*14050*/  HMMA.16816.F32 R20, R204, R212.reuse, R20 ;  /* 0x000000d4cc14723c */ /* 0x088fea0000001814 */
[----:B------:R-:W-:Y:S01]  /*14060*/  FMNMX.FTZ R0, R4, R3, !PT ;  /* 0x0000000304007209 */ /* 0x000fe20007810000 */
        /* <DEDUP_REMOVED lines=23> */
[----:B------:R-:W2:Y:S01]  /*141e0*/  LDSM.16.M88.4 R212, [R225+0x3800] ;  /* 0x00380000e1d4783b */ /* 0x000ea20000000200 */
[----:B------:R-:W-:Y:S04]  /*141f0*/  DEPBAR.LE SB0, 0x0 ;  /* 0x000080000000791a */ /* 0x000fe80000000000 */
[----:B------:R-:W-:Y:S01]  /*14200*/  BAR.SYNC.DEFER_BLOCKING 0x0 ;  /* 0x0000000000007b1d */ /* 0x000fe20000010000 */
[-C--:B-1----:R-:W-:Y:S06]  /*14210*/  HMMA.16816.F32 R100, R204, R216.reuse, R100 ;  /* 0x000000d8cc64723c */ /* 0x082fec0000001864 */
[C---:B------:R-:W-:Y:S06]  /*14220*/  HMMA.16816.F32 R104, R208.reuse, R216, R104 ;  /* 0x000000d8d068723c */ /* 0x040fec0000001868 */
[-C--:B------:R-:W-:Y:S06]  /*14230*/  HMMA.16816.F32 R108, R208, R218.reuse, R108 ;  /* 0x000000dad06c723c */ /* 0x080fec000000186c */
[C---:B------:R-:W-:Y:S06]  /*14240*/  HMMA.16816.F32 R112, R204.reuse, R218, R112 ;  /* 0x000000dacc70723c */ /* 0x040fec0000001870 */
[-C--:B--2---:R-:W-:Y:S05]  /*14250*/  HMMA.16816.F32 R116, R204, R212.reuse, R116 ;  /* 0x000000d4cc74723c */ /* 0x084fea0000001874 */
[----:B------:R-:W-:Y:S01]  /*14260*/  FMNMX.FTZ R218, R5, R0, !PT ;  /* 0x0000000005da7209 */ /* 0x000fe20007810000 */
[C---:B------:R-:W-:Y:S06]  /*14270*/  HMMA.16816.F32 R120, R208.reuse, R212, R120 ;  /* 0x000000d4d078723c */ /* 0x040fec0000001878 */
[-C--:B------:R-:W-:Y:S06]  /*14280*/  HMMA.16816.F32 R124, R208, R214.reuse, R124 ;  /* 0x000000d6d07c723c */ /* 0x080fec000000187c */
[----:B------:R-:W-:Y:S01]  /*14290*/  HMMA.16816.F32 R128, R204, R214, R128 ;  /* 0x000000d6cc80723c */ /* 0x000fe20000001880 */
[----:B------:R-:W-:Y:S11]  /*142a0*/  @!UPT UIADD3 URZ, URZ, URZ, URZ ;  /* 0x0000003f3f3ff290 */ /* 0x000ff6000fffe03f */
[----:B------:R-:W-:Y:S01]  /*142b0*/  @!UPT UIADD3 URZ, URZ, URZ, URZ ;  /* 0x0000003f3f3ff290 */ /* 0x000fe2000fffe03f */
[----:B------:R-:W-:Y:S11]  /*142c0*/  @P1 BRA `(.L_x_234) ;  /* 0xffffffe800301947 */ /* 0x000ff6000383ffff */
.L_x_233:
[----:B------:R-:W-:Y:S01]  /*142d0*/  FMNMX.FTZ R0, R6, R133, !PT ;  /* 0x0000008506007209 */ /* 0x000fe20007810000 */
[----:B------:R-:W-:Y:S01]  /*142e0*/  UIADD3 UR23, UR23, -0x1, URZ ;  /* 0xffffffff17177890 */ /* 0x000fe2000fffe03f */
[----:B------:R-:W-:Y:S02]  /*142f0*/  FMNMX.FTZ R2, R16, R218, !PT ;  /* 0x000000da10027209 */ /* 0x000fe40007810000 */
[----:B------:R-:W-:Y:S02]  /*14300*/  FMNMX.FTZ R132, R7, R0, !PT ;  /* 0x0000000007847209 */ /* 0x000fe40007810000 */
[----:B------:R-:W-:Y:S02]  /*14310*/  FMNMX.FTZ R0, R17, R2, !PT ;  /* 0x0000000211007209 */ /* 0x000fe40007810000 */
[----:B------:R-:W-:Y:S02]  /*14320*/  FMNMX.FTZ R132, R18, R132, !PT ;  /* 0x0000008412847209 */ /* 0x000fe40007810000 */
[----:B--2---:R-:W-:Y:S02]  /*14330*/  FMNMX.FTZ R134, R20, R0, !PT ;  /* 0x0000000014867209 */ /* 0x004fe40007810000 */
        /* <DEDUP_REMOVED lines=105> */
[----:B------:R-:W-:Y:S01]  /*149d0*/  SHFL.BFLY PT, R205, R136, 0x2, 0x1f ;  /* 0x0c401f0088cd7f89 */ /* 0x000fe200000e0000 */
[----:B------:R-:W-:Y:S02]  /*149e0*/  FMNMX.FTZ R132, R130, R132, !PT ;  /* 0x0000008482847209 */ /* 0x000fe40007810000 */
[----:B------:R-:W-:Y:S02]  /*149f0*/  FMNMX.FTZ R0, R107, R0, !PT ;  /* 0x000000006b007209 */ /* 0x000fe40007810000 */
[----:B------:R-:W-:Y:S02]  /*14a00*/  FMNMX.FTZ R2, R108, R2, !PT ;  /* 0x000000026c027209 */ /* 0x000fe40007810000 */
[----:B------:R-:W-:Y:S02]  /*14a10*/  FMNMX.FTZ R132, R131, R132, !PT ;  /* 0x0000008483847209 */ /* 0x000fe40007810000 */
[----:B------:R-:W-:Y:S02]  /*14a20*/  FMNMX.FTZ R134, R110, R0, !PT ;  /* 0x000000006e867209 */ /* 0x000fe40007810000 */
[----:B------:R-:W-:Y:S01]  /*14a30*/  FMNMX.FTZ R0, R109, R2, !PT ;  /* 0x000000026d007209 */ /* 0x000fe20007810000 */
[----:B------:R-:W-:Y:S03]  /*14a40*/  SHFL.BFLY PT, R135, R132, 0x2, 0x1f ;  /* 0x0c401f0084877f89 */ /* 0x000fe600000e0000 */
[----:B------:R-:W-:Y:S02]  /*14a50*/  FMNMX.FTZ R2, R120, R0, !PT ;  /* 0x0000000078027209 */ /* 0x000fe40007810000 */
[----:B------:R-:W-:Y:S02]  /*14a60*/  FMNMX.FTZ R0, R111, R134, !PT ;  /* 0x000000866f007209 */ /* 0x000fe40007810000 */
[----:B------:R-:W-:Y:S02]  /*14a70*/  FMNMX.FTZ R2, R121, R2, !PT ;  /* 0x0000000279027209 */ /* 0x000fe40007810000 */
[----:B------:R-:W-:Y:S02]  /*14a80*/  FMNMX.FTZ R0, R122, R0, !PT ;  /* 0x000000007a007209 */ /* 0x000fe40007810000 */
[----:B------:R-:W-:Y:S02]  /*14a90*/  FMNMX.FTZ R134, R124, R2, !PT ;  /* 0x000000027c867209 */ /* 0x000fe40007810000 */
[----:B------:R-:W-:Y:S02]  /*14aa0*/  FMNMX.FTZ R0, R123, R0, !PT ;  /* 0x000000007b007209 */ /* 0x000fe40007810000 */
[----:B------:R-:W-:Y:S02]  /*14ab0*/  FMNMX.FTZ R134, R125, R134, !PT ;  /* 0x000000867d867209 */ /* 0x000fe40007810000 */
[----:B------:R-:W-:Y:S03]  /*14ac0*/  FMNMX.FTZ R0, R126, R0, !PT ;  /* 0x000000007e007209 */ /* 0x000fe60007810000 */
[----:B------:R-:W-:Y:S01]  /*14ad0*/  SHFL.BFLY PT, R204, R134, 0x2, 0x1f ;  /* 0x0c401f0086cc7f89 */ /* 0x000fe200000e0000 */
[----:B------:R-:W-:Y:S07]  /*14ae0*/  FMNMX.FTZ R0, R127, R0, !PT ;  /* 0x000000007f007209 */ /* 0x000fee0007810000 */
[----:B------:R-:W1:Y:S02]  /*14af0*/  SHFL.BFLY PT, R2, R0, 0x2, 0x1f ;  /* 0x0c401f0000027f89 */ /* 0x000e6400000e0000 */
[----:B-1----:R-:W-:Y:S02]  /*14b00*/  FMNMX.FTZ R2, R0, R2, !PT ;  /* 0x0000000200027209 */ /* 0x002fe40007810000 */
[----:B------:R-:W-:Y:S02]  /*14b10*/  FMNMX.FTZ R136, R136, R205, !PT ;  /* 0x000000cd88887209 */ /* 0x000fe40007810000 */
[----:B------:R-:W-:Y:S02]  /*14b20*/  FMNMX.FTZ R135, R132, R135, !PT ;  /* 0x0000008784877209 */ /* 0x000fe40007810000 */
[----:B------:R-:W-:Y:S01]  /*14b30*/  FMNMX.FTZ R134, R134, R204, !PT ;  /* 0x000000cc86867209 */ /* 0x000fe20007810000 */
[----:B------:R-:W1:Y:S08]  /*14b40*/  SHFL.BFLY PT, R206, R136, 0x1, 0x1f ;  /* 0x0c201f0088ce7f89 */ /* 0x000e7000000e0000 */
[----:B------:R-:W2:Y:S08]  /*14b50*/  SHFL.BFLY PT, R205, R135, 0x1, 0x1f ;  /* 0x0c201f0087cd7f89 */ /* 0x000eb000000e0000 */
[----:B------:R-:W3:Y:S08]  /*14b60*/  SHFL.BFLY PT, R204, R134, 0x1, 0x1f ;  /* 0x0c201f0086cc7f89 */ /* 0x000ef000000e0000 */
[----:B------:R-:W4:Y:S01]  /*14b70*/  SHFL.BFLY PT, R132, R2, 0x1, 0x1f ;  /* 0x0c201f0002847f89 */ /* 0x000f2200000e0000 */
[----:B-1----:R-:W-:Y:S02]  /*14b80*/  FMNMX.FTZ R136, R136, R206, !PT ;  /* 0x000000ce88887209 */ /* 0x002fe40007810000 */
[----:B--2---:R-:W-:Y:S03]  /*14b90*/  FMNMX.FTZ R135, R135, R205, !PT ;  /* 0x000000cd87877209 */ /* 0x004fe60007810000 */
[C---:B------:R-:W-:Y:S01]  /*14ba0*/  FADD.FTZ R0, -R136.reuse, R3 ;  /* 0x0000000388007221 */ /* 0x040fe20000010100 */
[----:B------:R-:W-:Y:S02]  /*14bb0*/  FSETP.NEU.FTZ.AND P2, PT, R136, -INF , PT ;  /* 0xff8000008800780b */ /* 0x000fe40003f5d000 */
[----:B---3--:R-:W-:Y:S01]  /*14bc0*/  FMNMX.FTZ R134, R134, R204, !PT ;  /* 0x000000cc86867209 */ /* 0x008fe20007810000 */
[----:B------:R-:W-:Y:S01]  /*14bd0*/  FMUL.FTZ R3, R0, UR4 ;  /* 0x0000000400037c20 */ /* 0x000fe20008410000 */
[C---:B------:R-:W-:Y:S01]  /*14be0*/  FADD.FTZ R0, -R135.reuse, R133 ;  /* 0x0000008587007221 */ /* 0x040fe20000010100 */
[----:B----4-:R-:W-:Y:S02]  /*14bf0*/  FMNMX.FTZ R132, R2, R132, !PT ;  /* 0x0000008402847209 */ /* 0x010fe40007810000 */
[----:B------:R1:W-:Y:S02]  /*14c00*/  MUFU.EX2 R133, R3 ;  /* 0x0000000300857308 */ /* 0x0003e40000000800 */
[----:B-1----:R-:W-:Y:S01]  /*14c10*/  FMUL.FTZ R3, R0, UR4 ;  /* 0x0000000400037c20 */ /* 0x002fe20008410000 */
[----:B------:R-:W-:Y:S01]  /*14c20*/  FADD.FTZ R0, -R134, R137 ;  /* 0x0000008986007221 */ /* 0x000fe20000010100 */
[C---:B------:R-:W-:Y:S03]  /*14c30*/  FMUL.FTZ R137, R135.reuse, UR4 ;  /* 0x0000000487897c20 */ /* 0x040fe60008410000 */
[----:B------:R-:W-:Y:S03]  /*14c40*/  FMUL.FTZ R2, R0, UR4 ;  /* 0x0000000400027c20 */ /* 0x000fe60008410000 */
[----:B------:R-:W-:Y:S01]  /*14c50*/  MUFU.EX2 R3, R3 ;  /* 0x0000000300037308 */ /* 0x000fe20000000800 */
[----:B------:R-:W-:Y:S01]  /*14c60*/  FADD.FTZ R0, -R132, R138 ;  /* 0x0000008a84007221 */ /* 0x000fe20000010100 */
[----:B------:R-:W-:Y:S03]  /*14c70*/  FMUL.FTZ R138, R136, UR4 ;  /* 0x00000004888a7c20 */ /* 0x000fe60008410000 */
[----:B------:R-:W-:Y:S02]  /*14c80*/  FMUL.FTZ R0, R0, UR4 ;  /* 0x0000000400007c20 */ /* 0x000fe40008410000 */
[----:B------:R-:W-:Y:S03]  /*14c90*/  FSEL R138, R138, RZ, P2 ;  /* 0x000000ff8a8a7208 */ /* 0x000fe60001000000 */
[----:B------:R-:W-:Y:S01]  /*14ca0*/  MUFU.EX2 R2, R2 ;  /* 0x0000000200027308 */ /* 0x000fe20000000800 */
[----:B------:R-:W-:Y:S01]  /*14cb0*/  FSETP.NEU.FTZ.AND P2, PT, R135, -INF , PT ;  /* 0xff8000008700780b */ /* 0x000fe20003f5d000 */
[--C-:B------:R-:W-:Y:S01]  /*14cc0*/  FFMA.FTZ R4, R4, UR4, -R138.reuse ;  /* 0x0000000404047c23 */ /* 0x100fe2000801088a */
[--C-:B------:R-:W-:Y:S01]  /*14cd0*/  FFMA.FTZ R206, R21, UR4, -R138.reuse ;  /* 0x0000000415ce7c23 */ /* 0x100fe2000801088a */
[--C-:B------:R-:W-:Y:S01]  /*14ce0*/  FFMA.FTZ R213, R52, UR4, -R138.reuse ;  /* 0x0000000434d57c23 */ /* 0x100fe2000801088a */
[--C-:B------:R-:W-:Y:S05]  /*14cf0*/  FFMA.FTZ R212, R53, UR4, -R138.reuse ;  /* 0x0000000435d47c23 */ /* 0x100fea000801088a */
[----:B------:R-:W1:Y:S01]  /*14d00*/  MUFU.EX2 R208, R4 ;  /* 0x0000000400d07308 */ /* 0x000e620000000800 */
[----:B------:R-:W-:Y:S01]  /*14d10*/  FSEL R137, R137, RZ, P2 ;  /* 0x000000ff89897208 */ /* 0x000fe20001000000 */
[--C-:B------:R-:W-:Y:S01]  /*14d20*/  FFMA.FTZ R207, R20, UR4, -R138.reuse ;  /* 0x0000000414cf7c23 */ /* 0x100fe2000801088a */
[--C-:B------:R-:W-:Y:S01]  /*14d30*/  FFMA.FTZ R5, R5, UR4, -R138.reuse ;  /* 0x0000000405057c23 */ /* 0x100fe2000801088a */
[--C-:B------:R-:W-:Y:S01]  /*14d40*/  FFMA.FTZ R205, R32, UR4, -R138.reuse ;  /* 0x0000000420cd7c23 */ /* 0x100fe2000801088a */
[--C-:B------:R-:W-:Y:S01]  /*14d50*/  FFMA.FTZ R204, R33, UR4, -R138.reuse ;  /* 0x0000000421cc7c23 */ /* 0x100fe2000801088a */
[--C-:B------:R-:W-:Y:S01]  /*14d60*/  FFMA.FTZ R244, R103, UR4, -R137.reuse ;  /* 0x0000000467f47c23 */ /* 0x100fe20008010889 */
[----:B------:R-:W-:Y:S03]  /*14d70*/  FSETP.NEU.FTZ.AND P2, PT, R134, -INF , PT ;  /* 0xff8000008600780b */ /* 0x000fe60003f5d000 */
[----:B------:R-:W-:Y:S01]  /*14d80*/  MUFU.EX2 R252, R5 ;  /* 0x0000000500fc7308 */ /* 0x000fe20000000800 */
[--C-:B------:R-:W-:Y:S01]  /*14d90*/  FFMA.FTZ R33, R22, UR4, -R137.reuse ;  /* 0x0000000416217c23 */ /* 0x100fe20008010889 */
[--C-:B------:R-:W-:Y:S01]  /*14da0*/  FFMA.FTZ R32, R23, UR4, -R137.reuse ;  /* 0x0000000417207c23 */ /* 0x100fe20008010889 */
[--C-:B------:R-:W-:Y:S01]  /*14db0*/  FFMA.FTZ R251, R112, UR4, -R138.reuse ;  /* 0x0000000470fb7c23 */ /* 0x100fe2000801088a */
[----:B------:R-:W-:Y:S01]  /*14dc0*/  FMUL.FTZ R112, R132, UR4 ;  /* 0x0000000484707c20 */ /* 0x000fe20008410000 */
[--C-:B------:R-:W-:Y:S01]  /*14dd0*/  FFMA.FTZ R16, R16, UR4, -R138.reuse ;  /* 0x0000000410107c23 */ /* 0x100fe2000801088a */
[--C-:B------:R-:W-:Y:S01]  /*14de0*/  FFMA.FTZ R17, R17, UR4, -R138.reuse ;  /* 0x0000000411117c23 */ /* 0x100fe2000801088a */
[--C-:B------:R-:W-:Y:S03]  /*14df0*/  FFMA.FTZ R19, R19, UR4, -R137.reuse ;  /* 0x0000000413137c23 */ /* 0x100fe60008010889 */
[----:B------:R-:W-:Y:S01]  /*14e00*/  MUFU.EX2 R0, R0 ;  /* 0x0000000000007308 */ /* 0x000fe20000000800 */
[----:B-1----:R-:W-:Y:S01]  /*14e10*/  MOV R20, R208 ;  /* 0x000000d000147202 */ /* 0x002fe20000000f00 */
[----:B------:R-:W-:Y:S01]  /*14e20*/  FMUL.FTZ R4, R134, UR4 ;  /* 0x0000000486047c20 */ /* 0x000fe20008410000 */
[--C-:B------:R-:W-:Y:S01]  /*14e30*/  FFMA.FTZ R7, R7, UR4, -R137.reuse ;  /* 0x0000000407077c23 */ /* 0x100fe20008010889 */
[--C-:B------:R-:W-:Y:S01]  /*14e40*/  FFMA.FTZ R18, R18, UR4, -R137.reuse ;  /* 0x0000000412127c23 */ /* 0x100fe20008010889 */
[----:B------:R-:W-:Y:S01]  /*14e50*/  MOV R103, R20 ;  /* 0x0000001400677202 */ /* 0x000fe20000000f00 */
[--C-:B------:R-:W-:Y:S01]  /*14e60*/  FFMA.FTZ R6, R6, UR4, -R137.reuse ;  /* 0x0000000406067c23 */ /* 0x100fe20008010889 */
[----:B------:R-:W1:Y:S03]  /*14e70*/  LDSM.16.MT88.4 R20, [R221+0x8000] ;  /* 0x00800000dd14783b */ /* 0x000e660000004200 */
[----:B------:R-:W2:Y:S01]  /*14e80*/  MUFU.EX2 R246, R19 ;  /* 0x0000001300f67308 */ /* 0x000ea20000000800 */
[----:B------:R-:W-:Y:S01]  /*14e90*/  FSEL R4, R4, RZ, P2 ;  /* 0x000000ff04047208 */ /* 0x000fe20001000000 */
[--C-:B------:R-:W-:Y:S01]  /*14ea0*/  FFMA.FTZ R218, R69, UR4, -R138.reuse ;  /* 0x0000000445da7c23 */ /* 0x100fe2000801088a */
[----:B------:R-:W-:Y:S01]  /*14eb0*/  FSETP.NEU.FTZ.AND P2, PT, R132, -INF , PT ;  /* 0xff8000008400780b */ /* 0x000fe20003f5d000 */
[--C-:B------:R-:W-:Y:S01]  /*14ec0*/  FFMA.FTZ R69, R116, UR4, -R138.reuse ;  /* 0x0000000474457c23 */ /* 0x100fe2000801088a */
[----:B------:R-:W-:Y:S01]  /*14ed0*/  FFMA.FTZ R241, R97, UR4, -R138 ;  /* 0x0000000461f17c23 */ /* 0x000fe2000801088a */
        /* <DEDUP_REMOVED lines=10> */
[----:B------:R-:W-:Y:S01]  /*14f80*/  MUFU.EX2 R16, R16 ;  /* 0x0000001000107308 */ /* 0x000fe20000000800 */
[----:B------:R-:W-:Y:S01]  /*14f90*/  FFMA.FTZ R75, R75, UR4, -R112 ;  /* 0x000000044b4b7c23 */ /* 0x000fe20008010870 */
[--C-:B------:R-:W-:Y:S01]  /*14fa0*/  FFMA.FTZ R8, R8, UR4, -R4.reuse ;  /* 0x0000000408087c23 */ /* 0x100fe20008010804 */
[--C-:B------:R-:W-:Y:S01]  /*14fb0*/  FFMA.FTZ R9, R9, UR4, -R4.reuse ;  /* 0x0000000409097c23 */ /* 0x100fe20008010804 */
[----:B------:R-:W-:Y:S01]  /*14fc0*/  FFMA.FTZ R12, R12, UR4, -R4 ;  /* 0x000000040c0c7c23 */ /* 0x000fe20008010804 */
[--C-:B------:R-:W-:Y:S01]  /*14fd0*/  FFMA.FTZ R239, R99, UR4, -R137.reuse ;  /* 0x0000000463ef7c23 */ /* 0x100fe20008010889 */
[--C-:B------:R-:W-:Y:S01]  /*14fe0*/  FFMA.FTZ R99, R119, UR4, -R137.reuse ;  /* 0x0000000477637c23 */ /* 0x100fe20008010889 */
[--C-:B------:R-:W-:Y:S03]  /*14ff0*/  FFMA.FTZ R219, R68, UR4, -R138.reuse ;  /* 0x0000000444db7c23 */ /* 0x100fe6000801088a */
[----:B------:R-:W3:Y:S01]  /*15000*/  MUFU.EX2 R17, R17 ;  /* 0x0000001100117308 */ /* 0x000ee20000000800 */
[----:B------:R-:W-:Y:S01]  /*15010*/  FFMA.FTZ R68, R117, UR4, -R138 ;  /* 0x0000000475447c23 */ /* 0x000fe2000801088a */
[--C-:B------:R-:W-:Y:S01]  /*15020*/  FFMA.FTZ R238, R98, UR4, -R137.reuse ;  /* 0x0000000462ee7c23 */ /* 0x100fe20008010889 */
[--C-:B------:R-:W-:Y:S01]  /*15030*/  FFMA.FTZ R98, R118, UR4, -R137.reuse ;  /* 0x0000000476627c23 */ /* 0x100fe20008010889 */
[----:B------:R-:W-:Y:S01]  /*15040*/  FFMA.FTZ R119, R89, UR4, -R4 ;  /* 0x0000000459777c23 */ /* 0x000fe20008010804 */
[----:B--2---:R-:W-:Y:S01]  /*15050*/  MOV R89, R246 ;  /* 0x000000f600597202 */ /* 0x004fe20000000f00 */
[--C-:B------:R-:W-:Y:S01]  /*15060*/  FFMA.FTZ R233, R80, UR4, -R138.reuse ;  /* 0x0000000450e97c23 */ /* 0x100fe2000801088a */
[--C-:B------:R-:W-:Y:S03]  /*15070*/  FFMA.FTZ R236, R84, UR4, -R138.reuse ;  /* 0x0000000454ec7c23 */ /* 0x100fe6000801088a */
[----:B------:R-:W-:Y:S01]  /*15080*/  MUFU.EX2 R250, R18 ;  /* 0x0000001200fa7308 */ /* 0x000fe20000000800 */
[--C-:B------:R-:W-:Y:S01]  /*15090*/  FFMA.FTZ R237, R85, UR4, -R138.reuse ;  /* 0x0000000455ed7c23 */ /* 0x100fe2000801088a */
[--C-:B------:R-:W-:Y:S01]  /*150a0*/  FFMA.FTZ R240, R96, UR4, -R138.reuse ;  /* 0x0000000460f07c23 */ /* 0x100fe2000801088a */
[--C-:B------:R-:W-:Y:S01]  /*150b0*/  FFMA.FTZ R96, R38, UR4, -R137.reuse ;  /* 0x0000000426607c23 */ /* 0x100fe20008010889 */
[--C-:B------:R-:W-:Y:S01]  /*150c0*/  FFMA.FTZ R245, R100, UR4, -R138.reuse ;  /* 0x0000000464f57c23 */ /* 0x100fe2000801088a */
[--C-:B------:R-:W-:Y:S01]  /*150d0*/  FFMA.FTZ R100, R55, UR4, -R137.reuse ;  /* 0x0000000437647c23 */ /* 0x100fe20008010889 */
[----:B------:R-:W-:Y:S01]  /*150e0*/  FFMA.FTZ R247, R101, UR4, -R138 ;  /* 0x0000000465f77c23 */ /* 0x000fe2000801088a */
[--C-:B------:R-:W-:Y:S03]  /*150f0*/  FFMA.FTZ R101, R54, UR4, -R137.reuse ;  /* 0x0000000436657c23 */ /* 0x100fe60008010889 */
[----:B------:R-:W-:Y:S01]  /*15100*/  MUFU.EX2 R249, R6 ;  /* 0x0000000600f97308 */ /* 0x000fe20000000800 */
[----:B------:R-:W2:Y:S01]  /*15110*/  LDSM.16.MT88.4 R52, [R224+0x8000] ;  /* 0x00800000e034783b */ /* 0x000ea20000004200 */
[--C-:B------:R-:W-:Y:S01]  /*15120*/  FFMA.FTZ R118, R88, UR4, -R4.reuse ;  /* 0x0000000458767c23 */ /* 0x100fe20008010804 */
[----:B---3--:R-:W-:Y:S01]  /*15130*/  MOV R88, R17 ;  /* 0x0000001100587202 */ /* 0x008fe20000000f00 */
        /* <DEDUP_REMOVED lines=10> */
[--C-:B------:R-:W-:Y:S01]  /*151e0*/  FFMA.FTZ R45, R45, UR4, -R4.reuse ;  /* 0x000000042d2d7c23 */ /* 0x100fe20008010804 */
[----:B------:R-:W-:Y:S03]  /*151f0*/  FMUL.FTZ R7, R3, R147 ;  /* 0x0000009303077220 */ /* 0x000fe60000410000 */
[----:B------:R3:W-:Y:S01]  /*15200*/  MUFU.EX2 R6, R13 ;  /* 0x0000000d00067308 */ /* 0x0007e20000000800 */
[--C-:B------:R-:W-:Y:S01]  /*15210*/  FFMA.FTZ R116, R66, UR4, -R137.reuse ;  /* 0x0000000442747c23 */ /* 0x100fe20008010889 */
[----:B------:R-:W-:Y:S01]  /*15220*/  MOV R66, R252 ;  /* 0x000000fc00427202 */ /* 0x000fe20000000f00 */
[--C-:B------:R-:W-:Y:S01]  /*15230*/  FFMA.FTZ R252, R115, UR4, -R137.reuse ;  /* 0x0000000473fc7c23 */ /* 0x100fe20008010889 */
[----:B------:R-:W-:Y:S01]  /*15240*/  FFMA.FTZ R115, R72, UR4, -R4 ;  /* 0x0000000448737c23 */ /* 0x000fe20008010804 */
[--C-:B------:R-:W-:Y:S01]  /*15250*/  FFMA.FTZ R11, R11, UR4, -R112.reuse ;  /* 0x000000040b0b7c23 */ /* 0x100fe20008010870 */
[--C-:B------:R-:W-:Y:S01]  /*15260*/  FFMA.FTZ R14, R14, UR4, -R112.reuse ;  /* 0x000000040e0e7c23 */ /* 0x100fe20008010870 */
[----:B------:R-:W-:Y:S03]  /*15270*/  FFMA.FTZ R15, R15, UR4, -R112 ;  /* 0x000000040f0f7c23 */ /* 0x000fe60008010870 */
[----:B------:R4:W-:Y:S01]  /*15280*/  MUFU.EX2 R242, R8 ;  /* 0x0000000800f27308 */ /* 0x0009e20000000800 */
[----:B------:R-:W-:Y:S01]  /*15290*/  FFMA.FTZ R72, R77, UR4, -R4 ;  /* 0x000000044d487c23 */ /* 0x000fe20008010804 */
[--C-:B------:R-:W-:Y:S01]  /*152a0*/  FFMA.FTZ R211, R36, UR4, -R138.reuse ;  /* 0x0000000424d37c23 */ /* 0x100fe2000801088a */
[----:B------:R-:W-:Y:S01]  /*152b0*/  FFMA.FTZ R214, R64, UR4, -R138 ;  /* 0x0000000440d67c23 */ /* 0x000fe2000801088a */
[----:B------:R-:W-:Y:S01]  /*152c0*/  FFMA.FTZ R77, R124, UR4, -R4 ;  /* 0x000000047c4d7c23 */ /* 0x000fe20008010804 */
[--C-:B------:R-:W-:Y:S01]  /*152d0*/  FFMA.FTZ R36, R35, UR4, -R137.reuse ;  /* 0x0000000423247c23 */ /* 0x100fe20008010889 */
[--C-:B------:R-:W-:Y:S01]  /*152e0*/  FFMA.FTZ R64, R50, UR4, -R137.reuse ;  /* 0x0000000432407c23 */ /* 0x100fe20008010889 */
[----:B------:R-:W-:Y:S03]  /*152f0*/  FFMA.FTZ R210, R37, UR4, -R138 ;  /* 0x0000000425d27c23 */ /* 0x000fe6000801088a */
[----:B------:R5:W1:Y:S01]  /*15300*/  MUFU.EX2 R50, R9 ;  /* 0x0000000900327308 */ /* 0x000a620000000800 */
[----:B------:R-:W-:Y:S01]  /*15310*/  F2FP.F16.F32.PACK_AB R80, R66, R103 ;  /* 0x000000674250723e */ /* 0x000fe200000000ff */
[----:B---3--:R-:W-:Y:S01]  /*15320*/  FMUL.FTZ R13, R2, R153 ;  /* 0x00000099020d7220 */ /* 0x008fe20000410000 */
[----:B------:R-:W-:Y:S01]  /*15330*/  FMUL.FTZ R10, R0, R142 ;  /* 0x0000008e000a7220 */ /* 0x000fe20000410000 */
[----:B------:R-:W-:Y:S01]  /*15340*/  FMUL.FTZ R17, R133, R149 ;  /* 0x0000009585117220 */ /* 0x000fe20000410000 */
[C---:B------:R-:W-:Y:S01]  /*15350*/  FMUL.FTZ R18, R3.reuse, R150 ;  /* 0x0000009603127220 */ /* 0x040fe20000410000 */
[----:B------:R-:W-:Y:S01]  /*15360*/  FMUL.FTZ R19, R3, R151 ;  /* 0x0000009703137220 */ /* 0x000fe20000410000 */
[--C-:B------:R-:W-:Y:S03]  /*15370*/  FFMA.FTZ R42, R42, UR4, -R112.reuse ;  /* 0x000000042a2a7c23 */ /* 0x100fe60008010870 */
[----:B------:R3:W2:Y:S01]  /*15380*/  MUFU.EX2 R37, R11 ;  /* 0x0000000b00257308 */ /* 0x0006a20000000800 */
[----:B----4-:R-:W-:Y:S01]  /*15390*/  FMUL.FTZ R8, R2, R140 ;  /* 0x0000008c02087220 */ /* 0x010fe20000410000 */
[--C-:B------:R-:W-:Y:S01]  /*153a0*/  FFMA.FTZ R46, R46, UR4, -R112.reuse ;  /* 0x000000042e2e7c23 */ /* 0x100fe20008010870 */
[--C-:B------:R-:W-:Y:S01]  /*153b0*/  FFMA.FTZ R78, R78, UR4, -R112.reuse ;  /* 0x000000044e4e7c23 */ /* 0x100fe20008010870 */
[----:B------:R-:W-:Y:S01]  /*153c0*/  FFMA.FTZ R79, R79, UR4, -R112 ;  /* 0x000000044f4f7c23 */ /* 0x000fe20008010870 */
[--C-:B------:R-:W-:Y:S01]  /*153d0*/  FFMA.FTZ R209, R48, UR4, -R138.reuse ;  /* 0x0000000430d17c23 */ /* 0x100fe2000801088a */
[--C-:B------:R-:W-:Y:S01]  /*153e0*/  FFMA.FTZ R208, R49, UR4, -R138.reuse ;  /* 0x0000000431d07c23 */ /* 0x100fe2000801088a */
[--C-:B------:R-:W-:Y:S03]  /*153f0*/  FFMA.FTZ R49, R128, UR4, -R138.reuse ;  /* 0x0000000480317c23 */ /* 0x100fe6000801088a */
[----:B------:R4:W2:Y:S01]  /*15400*/  MUFU.EX2 R51, R12 ;  /* 0x0000000c00337308 */ /* 0x0008a20000000800 */
[--C-:B------:R-:W-:Y:S01]  /*15410*/  FFMA.FTZ R128, R70, UR4, -R137.reuse ;  /* 0x0000000446807c23 */ /* 0x100fe20008010889 */
[----:B-----5:R-:W-:Y:S01]  /*15420*/  FMUL.FTZ R9, R2, R141 ;  /* 0x0000008d02097220 */ /* 0x020fe20000410000 */
[----:B-1----:R-:W-:Y:S01]  /*15430*/  F2FP.F16.F32.PACK_AB R84, R50, R242 ;  /* 0x000000f23254723e */ /* 0x002fe200000000ff */
[--C-:B------:R-:W-:Y:S01]  /*15440*/  FFMA.FTZ R215, R65, UR4, -R138.reuse ;  /* 0x0000000441d77c23 */ /* 0x100fe2000801088a */
[----:B------:R-:W-:Y:S01]  /*15450*/  MOV R102, R49 ;  /* 0x0000003100667202 */ /* 0x000fe20000000f00 */
[----:B------:R-:W-:Y:S01]  /*15460*/  FMUL.FTZ R49, R133, R165 ;  /* 0x000000a585317220 */ /* 0x000fe20000410000 */
[--C-:B------:R-:W-:Y:S03]  /*15470*/  FFMA.FTZ R232, R81, UR4, -R138.reuse ;  /* 0x0000000451e87c23 */ /* 0x100fe6000801088a */
[----:B------:R1:W-:Y:S01]  /*15480*/  MUFU.EX2 R35, R14 ;  /* 0x0000000e00237308 */ /* 0x0003e20000000800 */
[----:B---3--:R-:W-:Y:S01]  /*15490*/  FMUL.FTZ R11, R0, R143 ;  /* 0x0000008f000b7220 */ /* 0x008fe20000410000 */
[--C-:B------:R-:W-:Y:S01]  /*154a0*/  FFMA.FTZ R48, R113, UR4, -R138.reuse ;  /* 0x0000000471307c23 */ /* 0x100fe2000801088a */
[----:B------:R-:W-:Y:S01]  /*154b0*/  FFMA.FTZ R138, R129, UR4, -R138 ;  /* 0x00000004818a7c23 */ /* 0x000fe2000801088a */
[--C-:B------:R-:W-:Y:S01]  /*154c0*/  FFMA.FTZ R129, R71, UR4, -R137.reuse ;  /* 0x0000000447817c23 */ /* 0x100fe20008010889 */
[--C-:B------:R-:W-:Y:S01]  /*154d0*/  FFMA.FTZ R65, R39, UR4, -R137.reuse ;  /* 0x0000000427417c23 */ /* 0x100fe20008010889 */
[----:B------:R-:W-:Y:S01]  /*154e0*/  MOV R39, R16 ;  /* 0x0000001000277202 */ /* 0x000fe20000000f00 */
[----:B------:R-:W-:Y:S03]  /*154f0*/  FMUL.FTZ R16, R133, R148 ;  /* 0x0000009485107220 */ /* 0x000fe60000410000 */
[----:B------:R-:W3:Y:S01]  /*15500*/  MUFU.EX2 R124, R15 ;  /* 0x0000000f007c7308 */ /* 0x000ee20000000800 */
[--C-:B------:R-:W-:Y:S01]  /*15510*/  FFMA.FTZ R117, R67, UR4, -R137.reuse ;  /* 0x0000000443757c23 */ /* 0x100fe20008010889 */
[--C-:B------:R-:W-:Y:S01]  /*15520*/  FFMA.FTZ R246, R104, UR4, -R4.reuse ;  /* 0x0000000468f67c23 */ /* 0x100fe20008010804 */
[----:B------:R-:W-:Y:S01]  /*15530*/  MOV R67, R250 ;  /* 0x000000fa00437202 */ /* 0x000fe20000000f00 */
[--C-:B------:R-:W-:Y:S01]  /*15540*/  FFMA.FTZ R250, R114, UR4, -R137.reuse ;  /* 0x0000000472fa7c23 */ /* 0x100fe20008010889 */
[----:B------:R-:W-:Y:S01]  /*15550*/  MOV R104, R248 ;  /* 0x000000f800687202 */ /* 0x000fe20000000f00 */
[--C-:B------:R-:W-:Y:S01]  /*15560*/  FFMA.FTZ R38, R130, UR4, -R137.reuse ;  /* 0x0000000482267c23 */ /* 0x100fe20008010889 */
[--C-:B------:R-:W-:Y:S03]  /*15570*/  FFMA.FTZ R114, R76, UR4, -R4.reuse ;  /* 0x000000044c727c23 */ /* 0x100fe60008010804 */
[----:B------:R5:W-:Y:S01]  /*15580*/  MUFU.EX2 R149, R34 ;  /* 0x0000002200957308 */ /* 0x000be20000000800 */
[--C-:B------:R-:W-:Y:S01]  /*15590*/  FFMA.FTZ R130, R92, UR4, -R4.reuse ;  /* 0x000000045c827c23 */ /* 0x100fe20008010804 */
[----:B------:R-:W-:Y:S01]  /*155a0*/  FFMA.FTZ R137, R131, UR4, -R137 ;  /* 0x0000000483897c23 */ /* 0x000fe20008010889 */
[--C-:B------:R-:W-:Y:S01]  /*155b0*/  FFMA.FTZ R248, R105, UR4, -R4.reuse ;  /* 0x0000000469f87c23 */ /* 0x100fe20008010804 */
[----:B------:R-:W-:Y:S01]  /*155c0*/  MOV R92, R6 ;  /* 0x00000006005c7202 */ /* 0x000fe20000000f00 */
[--C-:B------:R-:W-:Y:S01]  /*155d0*/  FFMA.FTZ R76, R125, UR4, -R4.reuse ;  /* 0x000000047d4c7c23 */ /* 0x100fe20008010804 */
[----:B------:R-:W-:Y:S01]  /*155e0*/  MOV R105, R5 ;  /* 0x0000000500697202 */ /* 0x000fe20000000f00 */
        /* <DEDUP_REMOVED lines=13> */
[----:B------:R-:W-:Y:S01]  /*156c0*/  FFMA.FTZ R121, R121, UR4, -R4 ;  /* 0x0000000479797c23 */ /* 0x000fe20008010804 */
[----:B------:R-:W-:Y:S01]  /*156d0*/  F2FP.F16.F32.PACK_AB R82, R88, R39 ;  /* 0x000000275852723e */ /* 0x000fe200000000ff */
[----:B------:R-:W-:Y:S01]  /*156e0*/  FMUL.FTZ R4, R133, R144 ;  /* 0x0000009085047220 */ /* 0x000fe20000410000 */
[----:B------:R-:W-:Y:S03]  /*156f0*/  F2FP.F16.F32.PACK_AB R83, R89, R67 ;  /* 0x000000435953723e */ /* 0x000fe600000000ff */
[----:B------:R5:W-:Y:S01]  /*15700*/  MUFU.EX2 R144, R32 ;  /* 0x0000002000907308 */ /* 0x000be20000000800 */
[----:B------:R-:W-:Y:S01]  /*15710*/  FMUL.FTZ R5, R133, R145 ;  /* 0x0000009185057220 */ /* 0x000fe20000410000 */
[----:B------:R-:W-:Y:S01]  /*15720*/  FMUL.FTZ R6, R3, R146 ;  /* 0x0000009203067220 */ /* 0x000fe20000410000 */
[----:B------:R-:W-:Y:S01]  /*15730*/  F2FP.F16.F32.PACK_AB R81, R104, R249 ;  /* 0x000000f96851723e */ /* 0x000fe200000000ff */
[----:B----4-:R-:W-:Y:S01]  /*15740*/  FMUL.FTZ R12, R2, R152 ;  /* 0x00000098020c7220 */ /* 0x010fe20000410000 */
[----:B--2---:R-:W-:Y:S01]  /*15750*/  F2FP.F16.F32.PACK_AB R85, R37, R105 ;  /* 0x000000692555723e */ /* 0x004fe200000000ff */
[----:B-1----:R-:W-:Y:S01]  /*15760*/  FMUL.FTZ R14, R0, R154 ;  /* 0x0000009a000e7220 */ /* 0x002fe20000410000 */
[----:B------:R-:W-:Y:S03]  /*15770*/  F2FP.F16.F32.PACK_AB R86, R92, R51 ;  /* 0x000000335c56723e */ /* 0x000fe600000000ff */
[----:B------:R1:W-:Y:S01]  /*15780*/  MUFU.EX2 R148, R29 ;  /* 0x0000001d00947308 */ /* 0x0003e20000000800 */
[----:B---3--:R-:W-:Y:S01]  /*15790*/  F2FP.F16.F32.PACK_AB R87, R124, R35 ;  /* 0x000000237c57723e */ /* 0x008fe200000000ff */
[-C--:B------:R-:W-:Y:S05]  /*157a0*/  HMMA.16816.F32 R4, R80, R20.reuse, R4 ;  /* 0x000000145004723c */ /* 0x080fea0000001804 */
[C---:B------:R-:W-:Y:S03]  /*157b0*/  FMUL.FTZ R15, R0.reuse, R155 ;  /* 0x0000009b000f7220 */ /* 0x040fe60000410000 */
[----:B------:R-:W-:Y:S01]  /*157c0*/  MUFU.EX2 R141, R24 ;  /* 0x00000018008d7308 */ /* 0x000fe20000000800 */
[C---:B------:R-:W-:Y:S04]  /*157d0*/  HMMA.16816.F32 R8, R84.reuse, R20, R8 ;  /* 0x000000145408723c */ /* 0x040fe80000001808 */
[----:B-----5:R-:W-:Y:S01]  /*157e0*/  FMUL.FTZ R34, R0, R158 ;  /* 0x0000009e00227220 */ /* 0x020fe20000410000 */
[----:B------:R-:W-:Y:S01]  /*157f0*/  MOV R158, R35 ;  /* 0x00000023009e7202 */ /* 0x000fe20000000f00 */
[-C--:B------:R-:W-:Y:S03]  /*15800*/  HMMA.16816.F32 R12, R84, R22.reuse, R12 ;  /* 0x00000016540c723c */ /* 0x080fe6000000180c */
[----:B------:R-:W2:Y:S02]  /*15810*/  MUFU.EX2 R142, R25 ;  /* 0x00000019008e7308 */ /* 0x000ea40000000800 */
[C---:B------:R-:W-:Y:S01]  /*15820*/  FMUL.FTZ R20, R133.reuse, R160 ;  /* 0x000000a085147220 */ /* 0x040fe20000410000 */
[C---:B------:R-:W-:Y:S07]  /*15830*/  HMMA.16816.F32 R16, R80.reuse, R22, R16 ;  /* 0x000000165010723c */ /* 0x040fee0000001810 */
[----:B------:R3:W-:Y:S01]  /*15840*/  MUFU.EX2 R146, R28 ;  /* 0x0000001c00927308 */ /* 0x0007e20000000800 */
[----:B------:R-:W-:Y:S03]  /*15850*/  FMUL.FTZ R21, R133, R161 ;  /* 0x000000a185157220 */ /* 0x000fe60000410000 */
[C---:B------:R-:W-:Y:S01]  /*15860*/  FMUL.FTZ R32, R2.reuse, R156 ;  /* 0x0000009c02207220 */ /* 0x040fe20000410000 */
[C---:B------:R-:W-:Y:S01]  /*15870*/  FMUL.FTZ R22, R3.reuse, R162 ;  /* 0x000000a203167220 */ /* 0x040fe20000410000 */
[----:B------:R-:W-:Y:S04]  /*15880*/  FMUL.FTZ R23, R3, R163 ;  /* 0x000000a303177220 */ /* 0x000fe80000410000 */
[----:B------:R4:W-:Y:S01]  /*15890*/  MUFU.EX2 R165, R44 ;  /* 0x0000002c00a57308 */ /* 0x0009e20000000800 */
[----:B------:R-:W-:Y:S01]  /*158a0*/  FMUL.FTZ R33, R2, R157 ;  /* 0x0000009d02217220 */ /* 0x000fe20000410000 */
[----:B------:R-:W-:Y:S01]  /*158b0*/  FMUL.FTZ R35, R0, R159 ;  /* 0x0000009f00237220 */ /* 0x000fe20000410000 */
[C---:B------:R-:W-:Y:S01]  /*158c0*/  FMUL.FTZ R36, R2.reuse, R168 ;  /* 0x000000a802247220 */ /* 0x040fe20000410000 */
[-C--:B------:R-:W-:Y:S03]  /*158d0*/  HMMA.16816.F32 R20, R80, R52.reuse, R20 ;  /* 0x000000345014723c */ /* 0x080fe60000001814 */
[----:B------:R-:W-:Y:S03]  /*158e0*/  MOV R168, R37 ;  /* 0x0000002500a87202 */ /* 0x000fe60000000f00 */
[----:B------:R-:W-:Y:S01]  /*158f0*/  MUFU.EX2 R155, R96 ;  /* 0x00000060009b7308 */ /* 0x000fe20000000800 */
[----:B------:R-:W-:Y:S01]  /*15900*/  FMUL.FTZ R37, R2, R169 ;  /* 0x000000a902257220 */ /* 0x000fe20000410000 */
[----:B------:R-:W-:Y:S03]  /*15910*/  MOV R60, R38 ;  /* 0x00000026003c7202 */ /* 0x000fe60000000f00 */
[C---:B------:R-:W-:Y:S01]  /*15920*/  FMUL.FTZ R38, R0.reuse, R170 ;  /* 0x000000aa00267220 */ /* 0x040fe20000410000 */
[----:B------:R-:W-:Y:S01]  /*15930*/  MOV R169, R39 ;  /* 0x0000002700a97202 */ /* 0x000fe20000000f00 */
[C---:B------:R-:W-:Y:S03]  /*15940*/  HMMA.16816.F32 R32, R84.reuse, R52, R32 ;  /* 0x000000345420723c */ /* 0x040fe60000001820 */
[----:B------:R-:W-:Y:S01]  /*15950*/  MUFU.EX2 R156, R65 ;  /* 0x00000041009c7308 */ /* 0x000fe20000000800 */
[----:B------:R-:W-:Y:S01]  /*15960*/  FMUL.FTZ R39, R0, R171 ;  /* 0x000000ab00277220 */ /* 0x000fe20000410000 */
[----:B------:R-:W-:Y:S01]  /*15970*/  MOV R93, R48 ;  /* 0x00000030005d7202 */ /* 0x000fe20000000f00 */
[----:B------:R-:W-:Y:S01]  /*15980*/  FMUL.FTZ R48, R133, R164 ;  /* 0x000000a485307220 */ /* 0x000fe20000410000 */
[----:B------:R-:W-:Y:S01]  /*15990*/  MOV R163, R51 ;  /* 0x0000003300a37202 */ /* 0x000fe20000000f00 */
[C---:B------:R-:W-:Y:S05]  /*159a0*/  FMUL.FTZ R51, R3.reuse, R167 ;  /* 0x000000a703337220 */ /* 0x040fea0000410000 */
[----:B------:R-:W-:Y:S01]  /*159b0*/  MUFU.EX2 R167, R64 ;  /* 0x0000004000a77308 */ /* 0x000fe20000000800 */
[----:B------:R-:W-:Y:S01]  /*159c0*/  MOV R157, R50 ;  /* 0x00000032009d7202 */ /* 0x000fe20000000f00 */
[----:B------:R-:W-:Y:S01]  /*159d0*/  FMUL.FTZ R50, R3, R166 ;  /* 0x000000a603327220 */ /* 0x000fe20000410000 */
[-C--:B------:R-:W-:Y:S03]  /*159e0*/  HMMA.16816.F32 R36, R84, R54.reuse, R36 ;  /* 0x000000365424723c */ /* 0x080fe60000001824 */
[C---:B-1----:R-:W-:Y:S01]  /*159f0*/  FMUL.FTZ R29, R2.reuse, R173 ;  /* 0x000000ad021d7220 */ /* 0x042fe20000410000 */
[----:B------:R-:W-:Y:S03]  /*15a00*/  MOV R173, R77 ;  /* 0x0000004d00ad7202 */ /* 0x000fe60000000f00 */
[----:B------:R1:W-:Y:S01]  /*15a10*/  MUFU.EX2 R166, R45 ;  /* 0x0000002d00a67308 */ /* 0x0003e20000000800 */
[C---:B------:R-:W-:Y:S04]  /*15a20*/  HMMA.16816.F32 R48, R80.reuse, R54, R48 ;  /* 0x000000365030723c */ /* 0x040fe80000001830 */
[----:B------:R-:W-:Y:S01]  /*15a30*/  FMUL.FTZ R52, R2, R184 ;  /* 0x000000b802347220 */ /* 0x000fe20000410000 */
[----:B------:R-:W-:Y:S04]  /*15a40*/  MOV R184, R76 ;  /* 0x0000004c00b87202 */ /* 0x000fe80000000f00 */
[----:B------:R-:W-:Y:S02]  /*15a50*/  MUFU.EX2 R154, R40 ;  /* 0x00000028009a7308 */ /* 0x000fe40000000800 */
[----:B------:R-:W-:Y:S01]  /*15a60*/  FMUL.FTZ R54, R0, R186 ;  /* 0x000000ba00367220 */ /* 0x000fe20000410000 */
[----:B------:R-:W-:Y:S01]  /*15a70*/  MOV R186, R102 ;  /* 0x0000006600ba7202 */ /* 0x000fe20000000f00 */
[--C-:B------:R-:W-:Y:S01]  /*15a80*/  FFMA.FTZ R26, R26, UR4, -R112.reuse ;  /* 0x000000041a1a7c23 */ /* 0x100fe20008010870 */
[----:B------:R-:W5:Y:S01]  /*15a90*/  LDL.LU R102, [R1+0x10] ;  /* 0x0000100001667983 */ /* 0x000f620000300800 */
[----:B------:R-:W-:Y:S04]  /*15aa0*/  MOV R161, R67 ;  /* 0x0000004300a17202 */ /* 0x000fe80000000f00 */
[----:B------:R-:W-:Y:S01]  /*15ab0*/  MUFU.EX2 R153, R41 ;  /* 0x0000002900997308 */ /* 0x000fe20000000800 */
[----:B------:R-:W-:Y:S01]  /*15ac0*/  MOV R162, R66 ;  /* 0x0000004200a27202 */ /* 0x000fe20000000f00 */
[----:B------:R-:W5:Y:S01]  /*15ad0*/  LDL.LU R77, [R1+0x14] ;  /* 0x00001400014d7983 */ /* 0x000f620000300800 */
[----:B------:R-:W-:Y:S01]  /*15ae0*/  MOV R66, R69 ;  /* 0x0000004500427202 */ /* 0x000fe20000000f00 */
[--C-:B------:R-:W-:Y:S01]  /*15af0*/  FFMA.FTZ R27, R27, UR4, -R112.reuse ;  /* 0x000000041b1b7c23 */ /* 0x100fe20008010870 */
[----:B------:R-:W-:Y:S01]  /*15b00*/  MOV R67, R68 ;  /* 0x0000004400437202 */ /* 0x000fe20000000f00 */
[----:B------:R-:W5:Y:S01]  /*15b10*/  LDL.LU R76, [R1+0x18] ;  /* 0x00001800014c7983 */ /* 0x000f620000300800 */
[C---:B---3--:R-:W-:Y:S03]  /*15b20*/  FMUL.FTZ R28, R2.reuse, R172 ;  /* 0x000000ac021c7220 */ /* 0x048fe60000410000 */
[----:B------:R3:W-:Y:S01]  /*15b30*/  MUFU.EX2 R125, R26 ;  /* 0x0000001a007d7308 */ /* 0x0007e20000000800 */
[C---:B------:R-:W-:Y:S01]  /*15b40*/  FMUL.FTZ R53, R2.reuse, R185 ;  /* 0x000000b902357220 */ /* 0x040fe20000410000 */
[----:B------:R-:W2:Y:S01]  /*15b50*/  LDSM.16.MT88.4 R68, [R222+0x8000] ;  /* 0x00800000de44783b */ /* 0x000ea20000004200 */
[C---:B----4-:R-:W-:Y:S01]  /*15b60*/  FMUL.FTZ R44, R2.reuse, R192 ;  /* 0x000000c0022c7220 */ /* 0x050fe20000410000 */
[----:B-1----:R-:W-:Y:S01]  /*15b70*/  FMUL.FTZ R45, R2, R193 ;  /* 0x000000c1022d7220 */ /* 0x002fe20000410000 */
[C---:B------:R-:W-:Y:S01]  /*15b80*/  FMUL.FTZ R24, R133.reuse, R176 ;  /* 0x000000b085187220 */ /* 0x040fe20000410000 */
[----:B------:R-:W-:Y:S01]  /*15b90*/  FMUL.FTZ R25, R133, R177 ;  /* 0x000000b185197220 */ /* 0x000fe20000410000 */
[----:B------:R-:W-:Y:S03]  /*15ba0*/  FMUL.FTZ R55, R0, R187 ;  /* 0x000000bb00377220 */ /* 0x000fe60000410000 */
[----:B------:R1:W4:Y:S01]  /*15bb0*/  MUFU.EX2 R140, R27 ;  /* 0x0000001b008c7308 */ /* 0x0003220000000800 */
[--C-:B------:R-:W-:Y:S01]  /*15bc0*/  FFMA.FTZ R30, R30, UR4, -R112.reuse ;  /* 0x000000041e1e7c23 */ /* 0x100fe20008010870 */
[--C-:B------:R-:W-:Y:S01]  /*15bd0*/  FFMA.FTZ R31, R31, UR4, -R112.reuse ;  /* 0x000000041f1f7c23 */ /* 0x100fe20008010870 */
[----:B------:R-:W-:Y:S01]  /*15be0*/  MOV R187, R99 ;  /* 0x0000006300bb7202 */ /* 0x000fe20000000f00 */
[C---:B------:R-:W-:Y:S01]  /*15bf0*/  FMUL.FTZ R64, R133.reuse, R180 ;  /* 0x000000b485407220 */ /* 0x040fe20000410000 */
[----:B------:R-:W-:Y:S01]  /*15c00*/  MOV R180, R98 ;  /* 0x0000006200b47202 */ /* 0x000fe20000000f00 */
[----:B------:R-:W-:Y:S01]  /*15c10*/  FMUL.FTZ R65, R133, R181 ;  /* 0x000000b585417220 */ /* 0x000fe20000410000 */
[----:B------:R-:W-:Y:S03]  /*15c20*/  MOV R172, R93 ;  /* 0x0000005d00ac7202 */ /* 0x000fe60000000f00 */
[----:B------:R4:W-:Y:S01]  /*15c30*/  MUFU.EX2 R145, R30 ;  /* 0x0000001e00917308 */ /* 0x0009e20000000800 */
[----:B------:R-:W-:Y:S01]  /*15c40*/  MOV R93, R66 ;  /* 0x00000042005d7202 */ /* 0x000fe20000000f00 */
[C---:B---3--:R-:W-:Y:S01]  /*15c50*/  FMUL.FTZ R26, R3.reuse, R178 ;  /* 0x000000b2031a7220 */ /* 0x048fe20000410000 */
[----:B------:R-:W-:Y:S01]  /*15c60*/  MOV R181, R67 ;  /* 0x0000004300b57202 */ /* 0x000fe20000000f00 */
[C---:B------:R-:W-:Y:S01]  /*15c70*/  FMUL.FTZ R66, R3.reuse, R182 ;  /* 0x000000b603427220 */ /* 0x040fe20000410000 */
[----:B------:R-:W-:Y:S01]  /*15c80*/  FMUL.FTZ R67, R3, R183 ;  /* 0x000000b703437220 */ /* 0x000fe20000410000 */
[----:B------:R-:W-:Y:S01]  /*15c90*/  FMUL.FTZ R40, R133, R196 ;  /* 0x000000c485287220 */ /* 0x000fe20000410000 */
[----:B------:R-:W-:Y:S03]  /*15ca0*/  MOV R182, R181 ;  /* 0x000000b500b67202 */ /* 0x000fe60000000f00 */
[----:B------:R3:W-:Y:S01]  /*15cb0*/  MUFU.EX2 R147, R31 ;  /* 0x0000001f00937308 */ /* 0x0007e20000000800 */
[----:B-1----:R-:W-:Y:S01]  /*15cc0*/  FMUL.FTZ R27, R3, R179 ;  /* 0x000000b3031b7220 */ /* 0x002fe20000410000 */
[----:B------:R-:W-:Y:S01]  /*15cd0*/  MOV R181, R180 ;  /* 0x000000b400b57202 */ /* 0x000fe20000000f00 */
[----:B------:R-:W-:Y:S01]  /*15ce0*/  FMUL.FTZ R41, R133, R197 ;  /* 0x000000c585297220 */ /* 0x000fe20000410000 */
[----:B------:R-:W-:Y:S01]  /*15cf0*/  MOV R180, R187 ;  /* 0x000000bb00b47202 */ /* 0x000fe20000000f00 */
[--C-:B------:R-:W-:Y:S01]  /*15d00*/  FFMA.FTZ R43, R43, UR4, -R112.reuse ;  /* 0x000000042b2b7c23 */ /* 0x100fe20008010870 */
[----:B------:R-:W-:Y:S01]  /*15d10*/  MOV R185, R60 ;  /* 0x0000003c00b97202 */ /* 0x000fe20000000f00 */
[--C-:B------:R-:W-:Y:S03]  /*15d20*/  FFMA.FTZ R60, R59, UR4, -R112.reuse ;  /* 0x000000043b3c7c23 */ /* 0x100fe60008010870 */
[----:B------:R1:W-:Y:S01]  /*15d30*/  MUFU.EX2 R179, R97 ;  /* 0x0000006100b37308 */ /* 0x0003e20000000800 */
[----:B----4-:R-:W-:Y:S01]  /*15d40*/  FMUL.FTZ R30, R0, R174 ;  /* 0x000000ae001e7220 */ /* 0x010fe20000410000 */
[----:B------:R-:W-:Y:S01]  /*15d50*/  FMUL.FTZ R59, R3, R203 ;  /* 0x000000cb033b7220 */ /* 0x000fe20000410000 */
[----:B------:R-:W-:Y:S01]  /*15d60*/  MOV R193, R162 ;  /* 0x000000a200c17202 */ /* 0x000fe20000000f00 */
[--C-:B------:R-:W-:Y:S01]  /*15d70*/  FFMA.FTZ R47, R47, UR4, -R112.reuse ;  /* 0x000000042f2f7c23 */ /* 0x100fe20008010870 */
[----:B------:R-:W-:Y:S01]  /*15d80*/  MOV R197, R168 ;  /* 0x000000a800c57202 */ /* 0x000fe20000000f00 */
[--C-:B------:R-:W-:Y:S01]  /*15d90*/  FFMA.FTZ R58, R58, UR4, -R112.reuse ;  /* 0x000000043a3a7c23 */ /* 0x100fe20008010870 */
[----:B------:R-:W-:Y:S03]  /*15da0*/  MOV R183, R172 ;  /* 0x000000ac00b77202 */ /* 0x000fe60000000f00 */
[----:B------:R4:W-:Y:S01]  /*15db0*/  MUFU.EX2 R151, R42 ;  /* 0x0000002a00977308 */ /* 0x0009e20000000800 */
[----:B---3--:R-:W-:Y:S01]  /*15dc0*/  FMUL.FTZ R31, R0, R175 ;  /* 0x000000af001f7220 */ /* 0x008fe20000410000 */
[-C--:B--2---:R-:W-:Y:S03]  /*15dd0*/  HMMA.16816.F32 R24, R80, R68.reuse, R24 ;  /* 0x000000445018723c */ /* 0x084fe60000001818 */
[----:B------:R-:W-:Y:S01]  /*15de0*/  MOV R196, R169 ;  /* 0x000000a900c47202 */ /* 0x000fe20000000f00 */
[--C-:B------:R-:W-:Y:S01]  /*15df0*/  FFMA.FTZ R106, R106, UR4, -R112.reuse ;  /* 0x000000046a6a7c23 */ /* 0x100fe20008010870 */
[----:B------:R-:W-:Y:S03]  /*15e00*/  MOV R192, R163 ;  /* 0x000000a300c07202 */ /* 0x000fe60000000f00 */
[----:B------:R2:W-:Y:S01]  /*15e10*/  MUFU.EX2 R152, R43 ;  /* 0x0000002b00987308 */ /* 0x0005e20000000800 */
[C---:B------:R-:W-:Y:S01]  /*15e20*/  HMMA.16816.F32 R28, R84.reuse, R68, R28 ;  /* 0x00000044541c723c */ /* 0x040fe2000000181c */
[----:B-1----:R-:W1:Y:S03]  /*15e30*/  LDSM.16.MT88.4 R96, [R223+0x8000] ;  /* 0x00800000df60783b */ /* 0x002e660000004200 */
[----:B------:R-:W-:Y:S01]  /*15e40*/  MOV R187, R186 ;  /* 0x000000ba00bb7202 */ /* 0x000fe20000000f00 */
[--C-:B------:R-:W-:Y:S01]  /*15e50*/  FFMA.FTZ R107, R107, UR4, -R112.reuse ;  /* 0x000000046b6b7c23 */ /* 0x100fe20008010870 */
[-C--:B------:R-:W-:Y:S03]  /*15e60*/  HMMA.16816.F32 R52, R84, R70.reuse, R52 ;  /* 0x000000465434723c */ /* 0x080fe60000001834 */
[----:B------:R3:W-:Y:S02]  /*15e70*/  MUFU.EX2 R164, R46 ;  /* 0x0000002e00a47308 */ /* 0x0007e40000000800 */
[C---:B------:R-:W-:Y:S01]  /*15e80*/  FMUL.FTZ R68, R2.reuse, R188 ;  /* 0x000000bc02447220 */ /* 0x040fe20000410000 */
[----:B------:R-:W-:Y:S01]  /*15e90*/  FMUL.FTZ R69, R2, R189 ;  /* 0x000000bd02457220 */ /* 0x000fe20000410000 */
[C---:B----4-:R-:W-:Y:S01]  /*15ea0*/  FMUL.FTZ R42, R3.reuse, R198 ;  /* 0x000000c6032a7220 */ /* 0x050fe20000410000 */
[C---:B------:R-:W-:Y:S05]  /*15eb0*/  HMMA.16816.F32 R64, R80.reuse, R70, R64 ;  /* 0x000000465040723c */ /* 0x040fea0000001840 */
[----:B------:R4:W-:Y:S01]  /*15ec0*/  MUFU.EX2 R174, R47 ;  /* 0x0000002f00ae7308 */ /* 0x0009e20000000800 */
[----:B--2---:R-:W-:Y:S01]  /*15ed0*/  FMUL.FTZ R43, R3, R199 ;  /* 0x000000c7032b7220 */ /* 0x004fe20000410000 */
[----:B------:R-:W-:Y:S01]  /*15ee0*/  MOV R198, R158 ;  /* 0x0000009e00c67202 */ /* 0x000fe20000000f00 */
[--C-:B------:R-:W-:Y:S03]  /*15ef0*/  FFMA.FTZ R110, R110, UR4, -R112.reuse ;  /* 0x000000046e6e7c23 */ /* 0x100fe60008010870 */
[C---:B------:R-:W-:Y:S01]  /*15f00*/  FMUL.FTZ R70, R0.reuse, R190 ;  /* 0x000000be00467220 */ /* 0x040fe20000410000 */
[C---:B------:R-:W-:Y:S03]  /*15f10*/  FMUL.FTZ R71, R0.reuse, R191 ;  /* 0x000000bf00477220 */ /* 0x040fe60000410000 */
[----:B------:R2:W-:Y:S01]  /*15f20*/  MUFU.EX2 R160, R56 ;  /* 0x0000003800a07308 */ /* 0x0005e20000000800 */
[----:B---3--:R-:W-:Y:S01]  /*15f30*/  FMUL.FTZ R46, R0, R194 ;  /* 0x000000c2002e7220 */ /* 0x008fe20000410000 */
[----:B------:R-:W-:Y:S01]  /*15f40*/  MOV R194, R161 ;  /* 0x000000a100c27202 */ /* 0x000fe20000000f00 */
[--C-:B------:R-:W-:Y:S01]  /*15f50*/  FFMA.FTZ R111, R111, UR4, -R112.reuse ;  /* 0x000000046f6f7c23 */ /* 0x100fe20008010870 */
[----:B------:R-:W-:Y:S01]  /*15f60*/  MOV R199, R157 ;  /* 0x0000009d00c77202 */ /* 0x000fe20000000f00 */
[--C-:B------:R-:W-:Y:S01]  /*15f70*/  FFMA.FTZ R122, R122, UR4, -R112.reuse ;  /* 0x000000047a7a7c23 */ /* 0x100fe20008010870 */
[----:B------:R-:W-:Y:S04]  /*15f80*/  MOV R188, R197 ;  /* 0x000000c500bc7202 */ /* 0x000fe80000000f00 */
[----:B------:R3:W-:Y:S01]  /*15f90*/  MUFU.EX2 R171, R57 ;  /* 0x0000003900ab7308 */ /* 0x0007e20000000800 */
[----:B----4-:R-:W-:Y:S01]  /*15fa0*/  FMUL.FTZ R47, R0, R195 ;  /* 0x000000c3002f7220 */ /* 0x010fe20000410000 */
[----:B------:R-:W-:Y:S01]  /*15fb0*/  MOV R197, R92 ;  /* 0x0000005c00c57202 */ /* 0x000fe20000000f00 */
[--C-:B------:R-:W-:Y:S01]  /*15fc0*/  FFMA.FTZ R123, R123, UR4, -R112.reuse ;  /* 0x000000047b7b7c23 */ /* 0x100fe20008010870 */
[----:B------:R-:W-:Y:S01]  /*15fd0*/  MOV R189, R199 ;  /* 0x000000c700bd7202 */ /* 0x000fe20000000f00 */
[--C-:B------:R-:W-:Y:S01]  /*15fe0*/  FFMA.FTZ R126, R126, UR4, -R112.reuse ;  /* 0x000000047e7e7c23 */ /* 0x100fe20008010870 */
[----:B------:R-:W-:Y:S04]  /*15ff0*/  MOV R199, R88 ;  /* 0x0000005800c77202 */ /* 0x000fe80000000f00 */
[----:B------:R-:W-:Y:S01]  /*16000*/  MUFU.EX2 R175, R101 ;  /* 0x0000006500af7308 */ /* 0x000fe20000000800 */
[----:B--2---:R-:W-:Y:S01]  /*16010*/  FMUL.FTZ R56, R133, R200 ;  /* 0x000000c885387220 */ /* 0x004fe20000410000 */
[-C--:B-1----:R-:W-:Y:S03]  /*16020*/  HMMA.16816.F32 R40, R80, R96.reuse, R40 ;  /* 0x000000605028723c */ /* 0x082fe60000001828 */
[----:B------:R-:W-:Y:S01]  /*16030*/  MOV R195, R105 ;  /* 0x0000006900c37202 */ /* 0x000fe20000000f00 */
[--C-:B------:R-:W-:Y:S01]  /*16040*/  FFMA.FTZ R105, R95, UR4, -R112.reuse ;  /* 0x000000045f697c23 */ /* 0x100fe20008010870 */
[----:B------:R-:W-:Y:S01]  /*16050*/  MOV R186, R185 ;  /* 0x000000b900ba7202 */ /* 0x000fe20000000f00 */
[C---:B------:R-:W-:Y:S02]  /*16060*/  HMMA.16816.F32 R44, R84.reuse, R96, R44 ;  /* 0x00000060542c723c */ /* 0x040fe4000000182c */
[----:B------:R-:W-:Y:S03]  /*16070*/  MUFU.EX2 R178, R100 ;  /* 0x0000006400b27308 */ /* 0x000fe60000000800 */
[----:B---3--:R-:W-:Y:S01]  /*16080*/  FMUL.FTZ R57, R133, R201 ;  /* 0x000000c985397220 */ /* 0x008fe20000410000 */
[-C--:B------:R-:W-:Y:S01]  /*16090*/  HMMA.16816.F32 R68, R84, R98.reuse, R68 ;  /* 0x000000625444723c */ /* 0x080fe20000001844 */
[----:B------:R-:W1:Y:S05]  /*160a0*/  LDSM.16.MT88.4 R84, [R221+0x8800] ;  /* 0x00880000dd54783b */ /* 0x000e6a0000004200 */
[----:B------:R2:W-:Y:S01]  /*160b0*/  MUFU.EX2 R159, R58 ;  /* 0x0000003a009f7308 */ /* 0x0005e20000000800 */
[----:B------:R-:W-:Y:S04]  /*160c0*/  F2FP.F16.F32.PACK_AB R96, R142, R141 ;  /* 0x0000008d8e60723e */ /* 0x000fe800000000ff */
[----:B------:R-:W-:Y:S05]  /*160d0*/  F2FP.F16.F32.PACK_AB R97, R140, R125 ;  /* 0x0000007d8c61723e */ /* 0x000fea00000000ff */
[----:B------:R-:W-:Y:S01]  /*160e0*/  MUFU.EX2 R207, R207 ;  /* 0x000000cf00cf7308 */ /* 0x000fe20000000800 */
[----:B------:R-:W-:Y:S02]  /*160f0*/  MOV R185, R173 ;  /* 0x000000ad00b97202 */ /* 0x000fe40000000f00 */
[----:B------:R-:W-:Y:S02]  /*16100*/  MOV R190, R193 ;  /* 0x000000c100be7202 */ /* 0x000fe40000000f00 */
[----:B------:R-:W-:Y:S02]  /*16110*/  MOV R193, R192 ;  /* 0x000000c000c17202 */ /* 0x000fe40000000f00 */
[----:B------:R-:W-:Y:S03]  /*16120*/  MOV R192, R198 ;  /* 0x000000c600c07202 */ /* 0x000fe60000000f00 */
[----:B------:R-:W3:Y:S01]  /*16130*/  MUFU.EX2 R206, R206 ;  /* 0x000000ce00ce7308 */ /* 0x000ee20000000800 */
[----:B--2---:R-:W-:Y:S01]  /*16140*/  FMUL.FTZ R58, R3, R202 ;  /* 0x000000ca033a7220 */ /* 0x004fe20000410000 */
[----:B------:R-:W-:Y:S06]  /*16150*/  MOV R198, R89 ;  /* 0x0000005900c67202 */ /* 0x000fec0000000f00 */
[----:B------:R-:W-:Y:S02]  /*16160*/  HMMA.16816.F32 R56, R80, R98, R56 ;  /* 0x000000625038723c */ /* 0x000fe40000001838 */
[----:B------:R-:W-:Y:S05]  /*16170*/  MUFU.EX2 R205, R205 ;  /* 0x000000cd00cd7308 */ /* 0x000fea0000000800 */
[----:B------:R-:W-:Y:S05]  /*16180*/  F2FP.F16.F32.PACK_AB R81, R144, R143 ;  /* 0x0000008f9051723e */ /* 0x000fea00000000ff */
[----:B------:R-:W2:Y:S01]  /*16190*/  MUFU.EX2 R204, R204 ;  /* 0x000000cc00cc7308 */ /* 0x000ea20000000800 */
[----:B---3--:R-:W-:Y:S02]  /*161a0*/  F2FP.F16.F32.PACK_AB R80, R206, R207 ;  /* 0x000000cfce50723e */ /* 0x008fe400000000ff */
[----:B------:R-:W-:Y:S02]  /*161b0*/  F2FP.F16.F32.PACK_AB R83, R150, R149 ;  /* 0x000000959653723e */ /* 0x000fe400000000ff */
[----:B------:R-:W-:Y:S05]  /*161c0*/  F2FP.F16.F32.PACK_AB R98, R148, R146 ;  /* 0x000000929462723e */ /* 0x000fea00000000ff */
[----:B------:R-:W-:Y:S01]  /*161d0*/  MUFU.EX2 R170, R60 ;  /* 0x0000003c00aa7308 */ /* 0x000fe20000000800 */
[----:B------:R-:W-:Y:S09]  /*161e0*/  F2FP.F16.F32.PACK_AB R99, R147, R145 ;  /* 0x000000919363723e */ /* 0x000ff200000000ff */
[----:B------:R-:W-:Y:S01]  /*161f0*/  MUFU.EX2 R162, R61 ;  /* 0x0000003d00a27308 */ /* 0x000fe20000000800 */
[----:B--2---:R-:W-:Y:S07]  /*16200*/  F2FP.F16.F32.PACK_AB R82, R204, R205 ;  /* 0x000000cdcc52723e */ /* 0x004fee00000000ff */
[-C--:B-1----:R-:W-:Y:S02]  /*16210*/  HMMA.16816.F32 R4, R80, R84.reuse, R4 ;  /* 0x000000545004723c */ /* 0x082fe40000001804 */
[----:B------:R-:W-:Y:S04]  /*16220*/  MUFU.EX2 R161, R62 ;  /* 0x0000003e00a17308 */ /* 0x000fe80000000800 */
[C---:B------:R-:W-:Y:S06]  /*16230*/  HMMA.16816.F32 R8, R96.reuse, R84, R8 ;  /* 0x000000546008723c */ /* 0x040fec0000001808 */
[----:B------:R1:W-:Y:S01]  /*16240*/  MUFU.EX2 R158, R63 ;  /* 0x0000003f009e7308 */ /* 0x0003e20000000800 */
[-C--:B------:R-:W-:Y:S09]  /*16250*/  HMMA.16816.F32 R12, R96, R86.reuse, R12 ;  /* 0x00000056600c723c */ /* 0x080ff2000000180c */
[----:B------:R-:W-:Y:S01]  /*16260*/  MUFU.EX2 R168, R73 ;  /* 0x0000004900a87308 */ /* 0x000fe20000000800 */
[C---:B------:R-:W-:Y:S01]  /*16270*/  HMMA.16816.F32 R16, R80.reuse, R86, R16 ;  /* 0x000000565010723c */ /* 0x040fe20000001810 */
[----:B------:R-:W-:Y:S08]  /*16280*/  LDSM.16.MT88.4 R84, [R223+0x8800] ;  /* 0x00880000df54783b */ /* 0x000ff00000004200 */
[----:B------:R-:W-:Y:S01]  /*16290*/  MUFU.EX2 R176, R116 ;  /* 0x0000007400b07308 */ /* 0x000fe20000000800 */
[----:B-1----:R-:W-:Y:S09]  /*162a0*/  LDSM.16.MT88.4 R60, [R222+0x8800] ;  /* 0x00880000de3c783b */ /* 0x002ff20000004200 */
[----:B------:R-:W-:Y:S10]  /*162b0*/  MUFU.EX2 R169, R129 ;  /* 0x0000008100a97308 */ /* 0x000ff40000000800 */
[----:B------:R-:W-:Y:S10]  /*162c0*/  MUFU.EX2 R116, R115 ;  /* 0x0000007300747308 */ /* 0x000ff40000000800 */
[----:B------:R-:W-:Y:S10]  /*162d0*/  MUFU.EX2 R115, R74 ;  /* 0x0000004a00737308 */ /* 0x000ff40000000800 */
[----:B------:R-:W-:Y:S10]  /*162e0*/  MUFU.EX2 R129, R75 ;  /* 0x0000004b00817308 */ /* 0x000ff40000000800 */
[----:B------:R1:W-:Y:S10]  /*162f0*/  MUFU.EX2 R173, R72 ;  /* 0x0000004800ad7308 */ /* 0x0003f40000000800 */
[----:B------:R-:W-:Y:S10]  /*16300*/  MUFU.EX2 R211, R211 ;  /* 0x000000d300d37308 */ /* 0x000ff40000000800 */
[----:B------:R-:W2:Y:S01]  /*16310*/  MUFU.EX2 R210, R210 ;  /* 0x000000d200d27308 */ /* 0x000ea20000000800 */
[----:B-1----:R-:W-:Y:S09]  /*16320*/  LDSM.16.MT88.4 R72, [R221+0x9000] ;  /* 0x00900000dd48783b */ /* 0x002ff20000004200 */
[----:B------:R-:W-:Y:S10]  /*16330*/  MUFU.EX2 R209, R209 ;  /* 0x000000d100d17308 */ /* 0x000ff40000000800 */
[----:B------:R-:W1:Y:S10]  /*16340*/  MUFU.EX2 R208, R208 ;  /* 0x000000d000d07308 */ /* 0x000e740000000800 */
[----:B------:R-:W-:Y:S10]  /*16350*/  MUFU.EX2 R177, R117 ;  /* 0x0000007500b17308 */ /* 0x000ff40000000800 */
[----:B------:R-:W-:Y:S10]  /*16360*/  MUFU.EX2 R157, R128 ;  /* 0x00000080009d7308 */ /* 0x000ff40000000800 */
[----:B------:R3:W-:Y:S01]  /*16370*/  MUFU.EX2 R128, R78 ;  /* 0x0000004e00807308 */ /* 0x0007e20000000800 */
[----:B-----5:R-:W-:Y:S09]  /*16380*/  FFMA.FTZ R133, R133, R102, R103 ;  /* 0x0000006685857223 */ /* 0x020ff20000010067 */
[----:B------:R4:W-:Y:S01]  /*16390*/  MUFU.EX2 R117, R79 ;  /* 0x0000004f00757308 */ /* 0x0009e20000000800 */
[----:B------:R-:W5:Y:S01]  /*163a0*/  LDSM.16.MT88.4 R100, [R224+0x8800] ;  /* 0x00880000e064783b */ /* 0x000f620000004200 */
[----:B------:R-:W-:Y:S01]  /*163b0*/  FFMA.FTZ R77, R3, R77, R249 ;  /* 0x0000004d034d7223 */ /* 0x000fe200000100f9 */
[----:B------:R-:W-:Y:S01]  /*163c0*/  FFMA.FTZ R3, R90, UR4, -R112 ;  /* 0x000000045a037c23 */ /* 0x000fe20008010870 */
[----:B------:R-:W-:Y:S02]  /*163d0*/  FFMA.FTZ R76, R2, R76, R242 ;  /* 0x0000004c024c7223 */ /* 0x000fe400000100f2 */
[----:B------:R-:W-:Y:S03]  /*163e0*/  FADD.FTZ R104, R104, R77 ;  /* 0x0000004d68687221 */ /* 0x000fe60000010000 */
[----:B------:R-:W2:Y:S01]  /*163f0*/  LDL.LU R2, [R1+0x1c] ;  /* 0x00001c0001027983 */ /* 0x000ea20000300800 */
[----:B------:R-:W-:Y:S01]  /*16400*/  F2FP.F16.F32.PACK_AB R77, R152, R151 ;  /* 0x00000097984d723e */ /* 0x000fe200000000ff */
[----:B------:R-:W-:Y:S01]  /*16410*/  MUFU.EX2 R215, R215 ;  /* 0x000000d700d77308 */ /* 0x000fe20000000800 */
[----:B---3--:R-:W-:Y:S02]  /*16420*/  F2FP.F16.F32.PACK_AB R78, R166, R165 ;  /* 0x000000a5a64e723e */ /* 0x008fe400000000ff */
[----:B----4-:R-:W-:Y:S07]  /*16430*/  F2FP.F16.F32.PACK_AB R79, R174, R164 ;  /* 0x000000a4ae4f723e */ /* 0x010fee00000000ff */
[----:B------:R-:W-:Y:S10]  /*16440*/  MUFU.EX2 R219, R219 ;  /* 0x000000db00db7308 */ /* 0x000ff40000000800 */
[----:B------:R-:W-:Y:S10]  /*16450*/  MUFU.EX2 R138, R138 ;  /* 0x0000008a008a7308 */ /* 0x000ff40000000800 */
[----:B------:R-:W-:Y:S01]  /*16460*/  MUFU.EX2 R137, R137 ;  /* 0x0000008900897308 */ /* 0x000fe20000000800 */
[-C--:B-----5:R-:W-:Y:S09]  /*16470*/  HMMA.16816.F32 R20, R80, R100.reuse, R20 ;  /* 0x000000645014723c */ /* 0x0a0ff20000001814 */
[----:B------:R-:W-:Y:S01]  /*16480*/  MUFU.EX2 R213, R213 ;  /* 0x000000d500d57308 */ /* 0x000fe20000000800 */
[C---:B------:R-:W-:Y:S09]  /*16490*/  HMMA.16816.F32 R32, R96.reuse, R100, R32 ;  /* 0x000000646020723c */ /* 0x040ff20000001820 */
[----:B------:R-:W-:Y:S01]  /*164a0*/  MUFU.EX2 R212, R212 ;  /* 0x000000d400d47308 */ /* 0x000fe20000000800 */
[-C--:B------:R-:W-:Y:S03]  /*164b0*/  HMMA.16816.F32 R36, R96, R102.reuse, R36 ;  /* 0x000000666024723c */ /* 0x080fe60000001824 */
[--C-:B------:R-:W-:Y:S03]  /*164c0*/  FFMA.FTZ R100, R91, UR4, -R112.reuse ;  /* 0x000000045b647c23 */ /* 0x100fe60008010870 */
[C---:B------:R-:W-:Y:S01]  /*164d0*/  HMMA.16816.F32 R48, R80.reuse, R102, R48 ;  /* 0x000000665030723c */ /* 0x040fe20000001830 */
[----:B------:R-:W3:Y:S02]  /*164e0*/  LDSM.16.MT88.4 R88, [R224+0x9000] ;  /* 0x00900000e058783b */ /* 0x000ee40000004200 */
[----:B------:R-:W-:Y:S03]  /*164f0*/  MUFU.EX2 R214, R214 ;  /* 0x000000d600d67308 */ /* 0x000fe60000000800 */
[-C--:B------:R-:W-:Y:S07]  /*16500*/  HMMA.16816.F32 R24, R80, R60.reuse, R24 ;  /* 0x0000003c5018723c */ /* 0x080fee0000001818 */
[----:B------:R-:W-:Y:S01]  /*16510*/  MUFU.EX2 R163, R113 ;  /* 0x0000007100a37308 */ /* 0x000fe20000000800 */
[----:B------:R-:W-:Y:S01]  /*16520*/  FFMA.FTZ R102, R94, UR4, -R112 ;  /* 0x000000045e667c23 */ /* 0x000fe20008010870 */
[C---:B------:R-:W-:Y:S04]  /*16530*/  HMMA.16816.F32 R28, R96.reuse, R60, R28 ;  /* 0x0000003c601c723c */ /* 0x040fe8000000181c */
[----:B------:R-:W-:Y:S02]  /*16540*/  FADD.FTZ R103, R189, R76 ;  /* 0x0000004cbd677221 */ /* 0x000fe40000010000 */
[-C--:B------:R-:W-:Y:S02]  /*16550*/  HMMA.16816.F32 R52, R96, R62.reuse, R52 ;  /* 0x0000003e6034723c */ /* 0x080fe40000001834 */
[----:B------:R-:W-:Y:S03]  /*16560*/  MUFU.EX2 R218, R218 ;  /* 0x000000da00da7308 */ /* 0x000fe60000000800 */
[----:B--2---:R-:W-:Y:S01]  /*16570*/  F2FP.F16.F32.PACK_AB R60, R210, R211 ;  /* 0x000000d3d23c723e */ /* 0x004fe200000000ff */
[C---:B------:R-:W-:Y:S06]  /*16580*/  HMMA.16816.F32 R64, R80.reuse, R62, R64 ;  /* 0x0000003e5040723c */ /* 0x040fec0000001840 */
[----:B------:R-:W-:Y:S01]  /*16590*/  MUFU.EX2 R233, R233 ;  /* 0x000000e900e97308 */ /* 0x000fe20000000800 */
[----:B------:R-:W-:Y:S01]  /*165a0*/  F2FP.F16.F32.PACK_AB R61, R156, R155 ;  /* 0x0000009b9c3d723e */ /* 0x000fe200000000ff */
[-C--:B------:R-:W-:Y:S03]  /*165b0*/  HMMA.16816.F32 R40, R80, R84.reuse, R40 ;  /* 0x000000545028723c */ /* 0x080fe60000001828 */
[----:B------:R-:W-:Y:S03]  /*165c0*/  F2FP.F16.F32.PACK_AB R63, R179, R167 ;  /* 0x000000a7b33f723e */ /* 0x000fe600000000ff */
[C---:B------:R-:W-:Y:S02]  /*165d0*/  HMMA.16816.F32 R44, R96.reuse, R84, R44 ;  /* 0x00000054602c723c */ /* 0x040fe4000000182c */
[----:B------:R-:W-:Y:S03]  /*165e0*/  MUFU.EX2 R232, R232 ;  /* 0x000000e800e87308 */ /* 0x000fe60000000800 */
[----:B-1----:R-:W-:Y:S01]  /*165f0*/  F2FP.F16.F32.PACK_AB R62, R208, R209 ;  /* 0x000000d1d03e723e */ /* 0x002fe200000000ff */
[-C--:B------:R-:W-:Y:S01]  /*16600*/  HMMA.16816.F32 R68, R96, R86.reuse, R68 ;  /* 0x000000566044723c */ /* 0x080fe20000001844 */
[----:B------:R-:W-:Y:S05]  /*16610*/  LDSM.16.MT88.4 R96, [R223+0x9000] ;  /* 0x00900000df60783b */ /* 0x000fea0000004200 */
[----:B------:R-:W-:Y:S01]  /*16620*/  MUFU.EX2 R217, R217 ;  /* 0x000000d900d97308 */ /* 0x000fe20000000800 */
[----:B------:R-:W-:Y:S01]  /*16630*/  F2FP.F16.F32.PACK_AB R76, R153, R154 ;  /* 0x0000009a994c723e */ /* 0x000fe200000000ff */
[----:B------:R-:W-:Y:S01]  /*16640*/  HMMA.16816.F32 R56, R80, R86, R56 ;  /* 0x000000565038723c */ /* 0x000fe20000001838 */
[----:B------:R-:W-:Y:S07]  /*16650*/  LDSM.16.MT88.4 R80, [R224+0x9800] ;  /* 0x00980000e050783b */ /* 0x000fee0000004200 */
[----:B------:R-:W-:Y:S01]  /*16660*/  MUFU.EX2 R216, R216 ;  /* 0x000000d800d87308 */ /* 0x000fe20000000800 */
[-C--:B------:R-:W-:Y:S01]  /*16670*/  HMMA.16816.F32 R4, R60, R72.reuse, R4 ;  /* 0x000000483c04723c */ /* 0x080fe20000001804 */
[----:B------:R-:W-:Y:S05]  /*16680*/  LDSM.16.MT88.4 R84, [R222+0x9800] ;  /* 0x00980000de54783b */ /* 0x000fea0000004200 */
[C---:B------:R-:W-:Y:S03]  /*16690*/  HMMA.16816.F32 R8, R76.reuse, R72, R8 ;  /* 0x000000484c08723c */ /* 0x040fe60000001808 */
[----:B------:R-:W-:Y:S02]  /*166a0*/  MUFU.EX2 R172, R114 ;  /* 0x0000007200ac7308 */ /* 0x000fe40000000800 */
[----:B------:R-:W-:Y:S01]  /*166b0*/  FFMA.FTZ R112, R127, UR4, -R112 ;  /* 0x000000047f707c23 */ /* 0x000fe20008010870 */
[-C--:B------:R-:W-:Y:S07]  /*166c0*/  HMMA.16816.F32 R12, R76, R74.reuse, R12 ;  /* 0x0000004a4c0c723c */ /* 0x080fee000000180c */
[----:B------:R-:W-:Y:S01]  /*166d0*/  MUFU.EX2 R114, R100 ;  /* 0x0000006400727308 */ /* 0x000fe20000000800 */
[C---:B------:R-:W-:Y:S01]  /*166e0*/  HMMA.16816.F32 R16, R60.reuse, R74, R16 ;  /* 0x0000004a3c10723c */ /* 0x040fe20000001810 */
[----:B------:R-:W-:Y:S08]  /*166f0*/  LDSM.16.MT88.4 R72, [R221+0x9800] ;  /* 0x00980000dd48783b */ /* 0x000ff00000004200 */
[----:B------:R-:W-:Y:S01]  /*16700*/  MUFU.EX2 R100, R181 ;  /* 0x000000b500647308 */ /* 0x000fe20000000800 */
[-C--:B---3--:R-:W-:Y:S06]  /*16710*/  HMMA.16816.F32 R20, R60, R88.reuse, R20 ;  /* 0x000000583c14723c */ /* 0x088fec0000001814 */
[C---:B------:R-:W-:Y:S03]  /*16720*/  HMMA.16816.F32 R32, R76.reuse, R88, R32 ;  /* 0x000000584c20723c */ /* 0x040fe60000001820 */
[----:B------:R-:W-:Y:S03]  /*16730*/  MUFU.EX2 R112, R112 ;  /* 0x0000007000707308 */ /* 0x000fe60000000800 */
[-C--:B------:R-:W-:Y:S07]  /*16740*/  HMMA.16816.F32 R36, R76, R90.reuse, R36 ;  /* 0x0000005a4c24723c */ /* 0x080fee0000001824 */
[----:B------:R1:W-:Y:S01]  /*16750*/  MUFU.EX2 R113, R3 ;  /* 0x0000000300717308 */ /* 0x0003e20000000800 */
[----:B------:R-:W-:Y:S01]  /*16760*/  FADD.FTZ R88, R194, R104 ;  /* 0x00000068c2587221 */ /* 0x000fe20000010000 */
[C---:B------:R-:W-:Y:S08]  /*16770*/  HMMA.16816.F32 R48, R60.reuse, R90, R48 ;  /* 0x0000005a3c30723c */ /* 0x040ff00000001830 */
[----:B------:R-:W-:Y:S10]  /*16780*/  MUFU.EX2 R104, R102 ;  /* 0x0000006600687308 */ /* 0x000ff40000000800 */
[----:B------:R-:W-:Y:S01]  /*16790*/  MUFU.EX2 R236, R236 ;  /* 0x000000ec00ec7308 */ /* 0x000fe20000000800 */
[----:B-1----:R-:W-:Y:S09]  /*167a0*/  FADD.FTZ R3, R193, R103 ;  /* 0x00000067c1037221 */ /* 0x002ff20000010000 */
        /* <DEDUP_REMOVED lines=17> */
[----:B------:R-:W-:Y:S01]  /*168c0*/  FFMA.FTZ R0, R0, R2, R195 ;  /* 0x0000000200007223 */ /* 0x000fe200000100c3 */
[----:B------:R-:W-:Y:S01]  /*168d0*/  MOV R195, R196 ;  /* 0x000000c400c37202 */ /* 0x000fe20000000f00 */
[----:B------:R-:W-:Y:S01]  /*168e0*/  FADD.FTZ R2, R190, R133 ;  /* 0x00000085be027221 */ /* 0x000fe20000010000 */
[----:B------:R-:W-:Y:S01]  /*168f0*/  MOV R196, R183 ;  /* 0x000000b700c47202 */ /* 0x000fe20000000f00 */
[----:B------:R-:W-:Y:S01]  /*16900*/  FADD.FTZ R0, R188, R0 ;  /* 0x00000000bc007221 */ /* 0x000fe20000010000 */
[----:B------:R-:W-:Y:S01]  /*16910*/  MOV R183, R93 ;  /* 0x0000005d00b77202 */ /* 0x000fe20000000f00 */
[----:B------:R-:W-:Y:S01]  /*16920*/  FADD.FTZ R101, R195, R2 ;  /* 0x00000002c3657221 */ /* 0x000fe20000010000 */
[----:B------:R-:W1:Y:S01]  /*16930*/  LDSM.16.MT88.4 R92, [R222+0x9000] ;  /* 0x00900000de5c783b */ /* 0x000e620000004200 */
[----:B------:R-:W-:Y:S01]  /*16940*/  FADD.FTZ R2, R192, R0 ;  /* 0x00000000c0027221 */ /* 0x000fe20000010000 */
[----:B------:R-:W-:Y:S01]  /*16950*/  MUFU.EX2 R102, R183 ;  /* 0x000000b700667308 */ /* 0x000fe20000000800 */
[----:B------:R-:W-:Y:S01]  /*16960*/  FADD.FTZ R0, R199, R101 ;  /* 0x00000065c7007221 */ /* 0x000fe20000010000 */
[----:B------:R-:W-:Y:S08]  /*16970*/  MOV R133, R135 ;  /* 0x0000008700857202 */ /* 0x000ff00000000f00 */
[----:B------:R-:W2:Y:S10]  /*16980*/  MUFU.EX2 R101, R182 ;  /* 0x000000b600657308 */ /* 0x000eb40000000800 */
[----:B------:R-:W-:Y:S10]  /*16990*/  MUFU.EX2 R103, R196 ;  /* 0x000000c400677308 */ /* 0x000ff40000000800 */
[----:B------:R-:W-:Y:S01]  /*169a0*/  MUFU.EX2 R250, R250 ;  /* 0x000000fa00fa7308 */ /* 0x000fe20000000800 */
[----:B--2---:R-:W-:Y:S09]  /*169b0*/  F2FP.F16.F32.PACK_AB R200, R101, R102 ;  /* 0x0000006665c8723e */ /* 0x004ff200000000ff */
[----:B------:R-:W-:Y:S01]  /*169c0*/  MUFU.EX2 R252, R252 ;  /* 0x000000fc00fc7308 */ /* 0x000fe20000000800 */
[-C--:B-1----:R-:W-:Y:S09]  /*169d0*/  HMMA.16816.F32 R24, R60, R92.reuse, R24 ;  /* 0x0000005c3c18723c */ /* 0x082ff20000001818 */
[----:B------:R-:W-:Y:S01]  /*169e0*/  MUFU.EX2 R246, R246 ;  /* 0x000000f600f67308 */ /* 0x000fe20000000800 */
[C---:B------:R-:W-:Y:S09]  /*169f0*/  HMMA.16816.F32 R28, R76.reuse, R92, R28 ;  /* 0x0000005c4c1c723c */ /* 0x040ff2000000181c */
[----:B------:R-:W-:Y:S01]  /*16a00*/  MUFU.EX2 R248, R248 ;  /* 0x000000f800f87308 */ /* 0x000fe20000000800 */
[-C--:B------:R-:W-:Y:S03]  /*16a10*/  HMMA.16816.F32 R52, R76, R94.reuse, R52 ;  /* 0x0000005e4c34723c */ /* 0x080fe60000001834 */
[----:B------:R-:W-:Y:S03]  /*16a20*/  FADD.FTZ R93, R197, R3 ;  /* 0x00000003c55d7221 */ /* 0x000fe60000010000 */
[C---:B------:R-:W-:Y:S03]  /*16a30*/  HMMA.16816.F32 R64, R60.reuse, R94, R64 ;  /* 0x0000005e3c40723c */ /* 0x040fe60000001840 */
[----:B------:R-:W-:Y:S02]  /*16a40*/  MUFU.EX2 R106, R106 ;  /* 0x0000006a006a7308 */ /* 0x000fe40000000800 */
[----:B------:R-:W-:Y:S01]  /*16a50*/  FADD.FTZ R92, R207, R0 ;  /* 0x00000000cf5c7221 */ /* 0x000fe20000010000 */
[-C--:B------:R-:W-:Y:S07]  /*16a60*/  HMMA.16816.F32 R40, R60, R96.reuse, R40 ;  /* 0x000000603c28723c */ /* 0x080fee0000001828 */
[----:B------:R-:W-:Y:S01]  /*16a70*/  MUFU.EX2 R107, R107 ;  /* 0x0000006b006b7308 */ /* 0x000fe20000000800 */
[----:B------:R-:W-:Y:S01]  /*16a80*/  FADD.FTZ R94, R198, R88 ;  /* 0x00000058c65e7221 */ /* 0x000fe20000010000 */
[C---:B------:R-:W-:Y:S01]  /*16a90*/  HMMA.16816.F32 R44, R76.reuse, R96, R44 ;  /* 0x000000604c2c723c */ /* 0x040fe2000000182c */
[----:B------:R-:W1:Y:S03]  /*16aa0*/  LDSM.16.MT88.4 R88, [R223+0x9800] ;  /* 0x00980000df58783b */ /* 0x000e660000004200 */
[----:B------:R-:W-:Y:S02]  /*16ab0*/  FADD.FTZ R0, R141, R93 ;  /* 0x0000005d8d007221 */ /* 0x000fe40000010000 */
[-C--:B------:R-:W-:Y:S02]  /*16ac0*/  HMMA.16816.F32 R68, R76, R98.reuse, R68 ;  /* 0x000000624c44723c */ /* 0x080fe40000001844 */
[----:B------:R-:W-:Y:S03]  /*16ad0*/  MUFU.EX2 R97, R186 ;  /* 0x000000ba00617308 */ /* 0x000fe60000000800 */
[----:B------:R-:W-:Y:S01]  /*16ae0*/  FADD.FTZ R3, R124, R2 ;  /* 0x000000027c037221 */ /* 0x000fe20000010000 */
[----:B------:R-:W-:Y:S06]  /*16af0*/  HMMA.16816.F32 R56, R60, R98, R56 ;  /* 0x000000623c38723c */ /* 0x000fec0000001838 */
[----:B------:R2:W3:Y:S01]  /*16b00*/  MUFU.EX2 R99, R180 ;  /* 0x000000b400637308 */ /* 0x0004e20000000800 */
[----:B------:R-:W-:Y:S01]  /*16b10*/  F2FP.F16.F32.PACK_AB R76, R171, R160 ;  /* 0x000000a0ab4c723e */ /* 0x000fe200000000ff */
[----:B------:R-:W-:Y:S03]  /*16b20*/  FADD.FTZ R2, R143, R94 ;  /* 0x0000005e8f027221 */ /* 0x000fe60000010000 */
[----:B------:R-:W-:Y:S01]  /*16b30*/  F2FP.F16.F32.PACK_AB R60, R212, R213 ;  /* 0x000000d5d43c723e */ /* 0x000fe200000000ff */
[----:B------:R-:W-:Y:S01]  /*16b40*/  FADD.FTZ R3, R125, R3 ;  /* 0x000000037d037221 */ /* 0x000fe20000010000 */
[----:B------:R-:W-:Y:S01]  /*16b50*/  F2FP.F16.F32.PACK_AB R61, R178, R175 ;  /* 0x000000afb23d723e */ /* 0x000fe200000000ff */
[----:B------:R-:W-:Y:S01]  /*16b60*/  FADD.FTZ R0, R142, R0 ;  /* 0x000000008e007221 */ /* 0x000fe20000010000 */
[----:B------:R-:W-:Y:S01]  /*16b70*/  F2FP.F16.F32.PACK_AB R62, R215, R214 ;  /* 0x000000d6d73e723e */ /* 0x000fe200000000ff */
[----:B------:R-:W4:Y:S01]  /*16b80*/  MUFU.EX2 R98, R187 ;  /* 0x000000bb00627308 */ /* 0x000f220000000800 */
[----:B------:R-:W-:Y:S02]  /*16b90*/  F2FP.F16.F32.PACK_AB R63, R177, R176 ;  /* 0x000000b0b13f723e */ /* 0x000fe400000000ff */
[----:B------:R-:W-:Y:S02]  /*16ba0*/  F2FP.F16.F32.PACK_AB R77, R170, R159 ;  /* 0x0000009faa4d723e */ /* 0x000fe400000000ff */
[----:B------:R-:W-:Y:S01]  /*16bb0*/  F2FP.F16.F32.PACK_AB R78, R162, R163 ;  /* 0x000000a3a24e723e */ /* 0x000fe200000000ff */
[----:B--2---:R-:W-:Y:S01]  /*16bc0*/  LDSM.16.MT88.4 R180, [R222+0xb800] ;  /* 0x00b80000deb4783b */ /* 0x004fe20000004200 */
[----:B------:R-:W-:Y:S01]  /*16bd0*/  F2FP.F16.F32.PACK_AB R79, R158, R161 ;  /* 0x000000a19e4f723e */ /* 0x000fe200000000ff */
[-C--:B------:R-:W-:Y:S02]  /*16be0*/  HMMA.16816.F32 R4, R60, R72.reuse, R4 ;  /* 0x000000483c04723c */ /* 0x080fe40000001804 */
[----:B------:R-:W-:Y:S01]  /*16bf0*/  MUFU.EX2 R108, R108 ;  /* 0x0000006c006c7308 */ /* 0x000fe20000000800 */
[----:B---3--:R-:W-:Y:S02]  /*16c00*/  F2FP.F16.F32.PACK_AB R201, R99, R100 ;  /* 0x0000006463c9723e */ /* 0x008fe400000000ff */
[----:B------:R-:W-:Y:S01]  /*16c10*/  F2FP.F16.F32.PACK_AB R203, R137, R97 ;  /* 0x0000006189cb723e */ /* 0x000fe200000000ff */
[C---:B------:R-:W-:Y:S06]  /*16c20*/  HMMA.16816.F32 R8, R76.reuse, R72, R8 ;  /* 0x000000484c08723c */ /* 0x040fec0000001808 */
[----:B------:R-:W2:Y:S01]  /*16c30*/  MUFU.EX2 R109, R109 ;  /* 0x0000006d006d7308 */ /* 0x000ea20000000800 */
[----:B----4-:R-:W-:Y:S01]  /*16c40*/  F2FP.F16.F32.PACK_AB R202, R138, R98 ;  /* 0x000000628aca723e */ /* 0x010fe200000000ff */
[-C--:B------:R-:W-:Y:S08]  /*16c50*/  HMMA.16816.F32 R12, R76, R74.reuse, R12 ;  /* 0x0000004a4c0c723c */ /* 0x080ff0000000180c */
[----:B------:R-:W-:Y:S01]  /*16c60*/  MUFU.EX2 R110, R110 ;  /* 0x0000006e006e7308 */ /* 0x000fe20000000800 */
[C---:B------:R-:W-:Y:S01]  /*16c70*/  HMMA.16816.F32 R16, R60.reuse, R74, R16 ;  /* 0x0000004a3c10723c */ /* 0x040fe20000001810 */
[----:B------:R-:W3:Y:S05]  /*16c80*/  LDSM.16.MT88.4 R72, [R221+0xa000] ;  /* 0x00a00000dd48783b */ /* 0x000eea0000004200 */
[-C--:B------:R-:W-:Y:S03]  /*16c90*/  HMMA.16816.F32 R20, R60, R80.reuse, R20 ;  /* 0x000000503c14723c */ /* 0x080fe60000001814 */
[----:B------:R-:W4:Y:S03]  /*16ca0*/  MUFU.EX2 R111, R111 ;  /* 0x0000006f006f7308 */ /* 0x000f260000000800 */
[C---:B------:R-:W-:Y:S06]  /*16cb0*/  HMMA.16816.F32 R32, R76.reuse, R80, R32 ;  /* 0x000000504c20723c */ /* 0x040fec0000001820 */
[-C--:B------:R-:W-:Y:S06]  /*16cc0*/  HMMA.16816.F32 R36, R76, R82.reuse, R36 ;  /* 0x000000524c24723c */ /* 0x080fec0000001824 */
[C---:B------:R-:W-:Y:S01]  /*16cd0*/  HMMA.16816.F32 R48, R60.reuse, R82, R48 ;  /* 0x000000523c30723c */ /* 0x040fe20000001830 */
[----:B------:R-:W5:Y:S05]  /*16ce0*/  LDSM.16.MT88.4 R80, [R224+0xa000] ;  /* 0x00a00000e050783b */ /* 0x000f6a0000004200 */
[-C--:B------:R-:W-:Y:S06]  /*16cf0*/  HMMA.16816.F32 R24, R60, R84.reuse, R24 ;  /* 0x000000543c18723c */ /* 0x080fec0000001818 */
        /* <DEDUP_REMOVED lines=8> */
[----:B------:R-:W-:Y:S01]  /*16d80*/  HMMA.16816.F32 R56, R60, R90, R56 ;  /* 0x0000005a3c38723c */ /* 0x000fe20000001838 */
[----:B------:R-:W1:Y:S04]  /*16d90*/  LDSM.16.MT88.4 R92, [R223+0xa000] ;  /* 0x00a00000df5c783b */ /* 0x000e680000004200 */
        /* <DEDUP_REMOVED lines=16> */
[----:B------:R-:W-:Y:S03]  /*16ea0*/  FADD.FTZ R96, R211, R0 ;  /* 0x00000000d3607221 */ /* 0x000fe60000010000 */
[C---:B------:R-:W-:Y:S06]  /*16eb0*/  HMMA.16816.F32 R8, R76.reuse, R72, R8 ;  /* 0x000000484c08723c */ /* 0x040fec0000001808 */
[-C--:B------:R-:W-:Y:S06]  /*16ec0*/  HMMA.16816.F32 R12, R76, R74.reuse, R12 ;  /* 0x0000004a4c0c723c */ /* 0x080fec000000180c */
[C---:B------:R-:W-:Y:S01]  /*16ed0*/  HMMA.16816.F32 R16, R60.reuse, R74, R16 ;  /* 0x0000004a3c10723c */ /* 0x040fe20000001810 */
[----:B------:R-:W3:Y:S05]  /*16ee0*/  LDSM.16.MT88.4 R72, [R221+0xa800] ;  /* 0x00a80000dd48783b */ /* 0x000eea0000004200 */
[-C--:B-----5:R-:W-:Y:S06]  /*16ef0*/  HMMA.16816.F32 R20, R60, R80.reuse, R20 ;  /* 0x000000503c14723c */ /* 0x0a0fec0000001814 */
[C---:B------:R-:W-:Y:S06]  /*16f00*/  HMMA.16816.F32 R32, R76.reuse, R80, R32 ;  /* 0x000000504c20723c */ /* 0x040fec0000001820 */
[-C--:B------:R-:W-:Y:S06]  /*16f10*/  HMMA.16816.F32 R36, R76, R82.reuse, R36 ;  /* 0x000000524c24723c */ /* 0x080fec0000001824 */
[C---:B------:R-:W-:Y:S01]  /*16f20*/  HMMA.16816.F32 R48, R60.reuse, R82, R48 ;  /* 0x000000523c30723c */ /* 0x040fe20000001830 */
[----:B------:R-:W5:Y:S05]  /*16f30*/  LDSM.16.MT88.4 R80, [R224+0xa800] ;  /* 0x00a80000e050783b */ /* 0x000f6a0000004200 */
        /* <DEDUP_REMOVED lines=23> */
[----:B------:R-:W-:Y:S01]  /*170b0*/  F2FP.F16.F32.PACK_AB R78, R131, R130 ;  /* 0x00000082834e723e */ /* 0x000fe200000000ff */
[----:B------:R-:W-:Y:S01]  /*170c0*/  FADD.FTZ R0, R153, R0 ;  /* 0x0000000099007221 */ /* 0x000fe20000010000 */
[----:B------:R-:W-:Y:S01]  /*170d0*/  F2FP.F16.F32.PACK_AB R79, R105, R104 ;  /* 0x00000068694f723e */ /* 0x000fe200000000ff */
[-C--:B---3--:R-:W-:Y:S02]  /*170e0*/  HMMA.16816.F32 R4, R60, R72.reuse, R4 ;  /* 0x000000483c04723c */ /* 0x088fe40000001804 */
[----:B------:R-:W-:Y:S01]  /*170f0*/  LDSM.16.MT88.4 R148, [R221+0xb800] ;  /* 0x00b80000dd94783b */ /* 0x000fe20000004200 */
[----:B------:R-:W-:Y:S01]  /*17100*/  FADD.FTZ R0, R165, R0 ;  /* 0x00000000a5007221 */ /* 0x000fe20000010000 */
[----:B------:R-:W-:Y:S01]  /*17110*/  FADD.FTZ R3, R152, R3 ;  /* 0x0000000398037221 */ /* 0x000fe20000010000 */
[----:B------:R-:W-:Y:S01]  /*17120*/  FADD.FTZ R2, R156, R2 ;  /* 0x000000029c027221 */ /* 0x000fe20000010000 */
[C---:B------:R-:W-:Y:S05]  /*17130*/  HMMA.16816.F32 R8, R76.reuse, R72, R8 ;  /* 0x000000484c08723c */ /* 0x040fea0000001808 */
[----:B------:R-:W-:Y:S01]  /*17140*/  FADD.FTZ R2, R167, R2 ;  /* 0x00000002a7027221 */ /* 0x000fe20000010000 */
        /* <DEDUP_REMOVED lines=14> */
[C---:B------:R-:W-:Y:S01]  /*17230*/  HMMA.16816.F32 R44, R76.reuse, R88, R44 ;  /* 0x000000584c2c723c */ /* 0x040fe2000000182c */
[----:B------:R-:W-:Y:S05]  /*17240*/  MUFU.EX2 R89, R123 ;  /* 0x0000007b00597308 */ /* 0x000fea0000000800 */
[-C--:B------:R-:W-:Y:S05]  /*17250*/  HMMA.16816.F32 R68, R76, R90.reuse, R68 ;  /* 0x0000005a4c44723c */ /* 0x080fea0000001844 */
[----:B------:R-:W-:Y:S01]  /*17260*/  FADD.FTZ R88, R210, R96 ;  /* 0x00000060d2587221 */ /* 0x000fe20000010000 */
[----:B------:R-:W-:Y:S01]  /*17270*/  HMMA.16816.F32 R56, R60, R90, R56 ;  /* 0x0000005a3c38723c */ /* 0x000fe20000001838 */
[----:B------:R-:W-:Y:S04]  /*17280*/  MUFU.EX2 R96, R120 ;  /* 0x0000007800607308 */ /* 0x000fe80000000800 */
[----:B------:R-:W-:Y:S01]  /*17290*/  F2FP.F16.F32.PACK_AB R76, R248, R246 ;  /* 0x000000f6f84c723e */ /* 0x000fe200000000ff */
[----:B------:R-:W-:Y:S01]  /*172a0*/  FADD.FTZ R88, R209, R88 ;  /* 0x00000058d1587221 */ /* 0x000fe20000010000 */
[----:B------:R-:W-:Y:S04]  /*172b0*/  F2FP.F16.F32.PACK_AB R60, R247, R245 ;  /* 0x000000f5f73c723e */ /* 0x000fe800000000ff */
[----:B------:R-:W1:Y:S01]  /*172c0*/  MUFU.EX2 R91, R121 ;  /* 0x00000079005b7308 */ /* 0x000e620000000800 */
[----:B------:R-:W-:Y:S02]  /*172d0*/  F2FP.F16.F32.PACK_AB R61, R244, R243 ;  /* 0x000000f3f43d723e */ /* 0x000fe400000000ff */
[----:B------:R-:W-:Y:S02]  /*172e0*/  F2FP.F16.F32.PACK_AB R62, R103, R251 ;  /* 0x000000fb673e723e */ /* 0x000fe400000000ff */
[----:B------:R-:W-:Y:S02]  /*172f0*/  F2FP.F16.F32.PACK_AB R63, R252, R250 ;  /* 0x000000fafc3f723e */ /* 0x000fe400000000ff */
[----:B------:R-:W-:Y:S03]  /*17300*/  F2FP.F16.F32.PACK_AB R77, R107, R106 ;  /* 0x0000006a6b4d723e */ /* 0x000fe600000000ff */
[----:B------:R-:W2:Y:S01]  /*17310*/  MUFU.EX2 R90, R122 ;  /* 0x0000007a005a7308 */ /* 0x000ea20000000800 */
[----:B------:R-:W-:Y:S02]  /*17320*/  F2FP.F16.F32.PACK_AB R78, R109, R108 ;  /* 0x0000006c6d4e723e */ /* 0x000fe400000000ff */
[----:B----4-:R-:W-:Y:S01]  /*17330*/  F2FP.F16.F32.PACK_AB R79, R111, R110 ;  /* 0x0000006e6f4f723e */ /* 0x010fe200000000ff */
[-C--:B---3--:R-:W-:Y:S03]  /*17340*/  HMMA.16816.F32 R4, R60, R72.reuse, R4 ;  /* 0x000000483c04723c */ /* 0x088fe60000001804 */
[----:B-1----:R-:W-:Y:S03]  /*17350*/  F2FP.F16.F32.PACK_AB R188, R91, R96 ;  /* 0x000000605bbc723e */ /* 0x002fe600000000ff */
[C---:B------:R-:W-:Y:S06]  /*17360*/  HMMA.16816.F32 R8, R76.reuse, R72, R8 ;  /* 0x000000484c08723c */ /* 0x040fec0000001808 */
[-C--:B------:R-:W-:Y:S05]  /*17370*/  HMMA.16816.F32 R12, R76, R74.reuse, R12 ;  /* 0x0000004a4c0c723c */ /* 0x080fea000000180c */
[----:B------:R-:W-:Y:S01]  /*17380*/  FADD.FTZ R73, R164, R3 ;  /* 0x00000003a4497221 */ /* 0x000fe20000010000 */
[C---:B------:R-:W-:Y:S01]  /*17390*/  HMMA.16816.F32 R16, R60.reuse, R74, R16 ;  /* 0x0000004a3c10723c */ /* 0x040fe20000001810 */
[----:B------:R-:W1:Y:S04]  /*173a0*/  MUFU.EX2 R75, R126 ;  /* 0x0000007e004b7308 */ /* 0x000e680000000800 */
[----:B------:R-:W-:Y:S01]  /*173b0*/  FADD.FTZ R3, R166, R0 ;  /* 0x00000000a6037221 */ /* 0x000fe20000010000 */
[-C--:B-----5:R-:W-:Y:S01]  /*173c0*/  HMMA.16816.F32 R20, R60, R80.reuse, R20 ;  /* 0x000000503c14723c */ /* 0x0a0fe20000001814 */
[----:B------:R-:W3:Y:S04]  /*173d0*/  LDSM.16.MT88.4 R164, [R224+0xb800] ;  /* 0x00b80000e0a4783b */ /* 0x000ee80000004200 */
[----:B--2---:R-:W-:Y:S01]  /*173e0*/  F2FP.F16.F32.PACK_AB R189, R89, R90 ;  /* 0x0000005a59bd723e */ /* 0x004fe200000000ff */
[C---:B------:R-:W-:Y:S01]  /*173f0*/  HMMA.16816.F32 R32, R76.reuse, R80, R32 ;  /* 0x000000504c20723c */ /* 0x040fe20000001820 */
[----:B------:R-:W-:Y:S04]  /*17400*/  MUFU.EX2 R80, R184 ;  /* 0x000000b800507308 */ /* 0x000fe80000000800 */
[----:B------:R-:W-:Y:S01]  /*17410*/  FADD.FTZ R74, R208, R88 ;  /* 0x00000058d04a7221 */ /* 0x000fe20000010000 */
[-C--:B------:R-:W-:Y:S05]  /*17420*/  HMMA.16816.F32 R36, R76, R82.reuse, R36 ;  /* 0x000000524c24723c */ /* 0x080fea0000001824 */
[----:B------:R-:W2:Y:S01]  /*17430*/  MUFU.EX2 R81, R185 ;  /* 0x000000b900517308 */ /* 0x000ea20000000800 */
[----:B-1----:R-:W-:Y:S01]  /*17440*/  F2FP.F16.F32.PACK_AB R191, R112, R75 ;  /* 0x0000004b70bf723e */ /* 0x002fe200000000ff */
[C---:B------:R-:W-:Y:S04]  /*17450*/  HMMA.16816.F32 R48, R60.reuse, R82, R48 ;  /* 0x000000523c30723c */ /* 0x040fe80000001830 */
[----:B------:R-:W-:Y:S02]  /*17460*/  FADD.FTZ R0, R213, R74 ;  /* 0x0000004ad5007221 */ /* 0x000fe40000010000 */
[-C--:B------:R-:W-:Y:S05]  /*17470*/  HMMA.16816.F32 R24, R60, R84.reuse, R24 ;  /* 0x000000543c18723c */ /* 0x080fea0000001818 */
[----:B------:R-:W-:Y:S01]  /*17480*/  FADD.FTZ R74, R212, R0 ;  /* 0x00000000d44a7221 */ /* 0x000fe20000010000 */
[C---:B------:R-:W-:Y:S05]  /*17490*/  HMMA.16816.F32 R28, R76.reuse, R84, R28 ;  /* 0x000000544c1c723c */ /* 0x040fea000000181c */
[----:B--2---:R-:W-:Y:S01]  /*174a0*/  F2FP.F16.F32.PACK_AB R190, R80, R81 ;  /* 0x0000005150be723e */ /* 0x004fe200000000ff */
        /* <DEDUP_REMOVED lines=25> */
[-C--:B---3--:R-:W-:Y:S03]  /*17640*/  HMMA.16816.F32 R160, R200, R164.reuse, R20 ;  /* 0x000000a4c8a0723c */ /* 0x088fe60000001814 */
[----:B------:R-:W-:Y:S01]  /*17650*/  FADD.FTZ R9, R157, R5 ;  /* 0x000000059d097221 */ /* 0x000fe20000010000 */
[----:B------:R-:W-:Y:S01]  /*17660*/  FADD.FTZ R0, R158, R2 ;  /* 0x000000029e007221 */ /* 0x000fe20000010000 */
[----:B------:R-:W-:Y:S01]  /*17670*/  FADD.FTZ R2, R219, R4 ;  /* 0x00000004db027221 */ /* 0x000fe20000010000 */
[C---:B------:R-:W-:Y:S01]  /*17680*/  HMMA.16816.F32 R156, R188.reuse, R164, R32 ;  /* 0x000000a4bc9c723c */ /* 0x040fe20000001820 */
[----:B------:R-:W1:Y:S04]  /*17690*/  LDSM.16.MT88.4 R4, [R223+0xb800] ;  /* 0x00b80000df04783b */ /* 0x000e680000004200 */
[----:B------:R-:W-:Y:S01]  /*176a0*/  FADD.FTZ R8, R116, R3 ;  /* 0x0000000374087221 */ /* 0x000fe20000010000 */
[----:B------:R-:W-:Y:S01]  /*176b0*/  FADD.FTZ R3, R115, R0 ;  /* 0x0000000073037221 */ /* 0x000fe20000010000 */
[----:B------:R-:W-:Y:S01]  /*176c0*/  FADD.FTZ R0, R218, R2 ;  /* 0x00000002da007221 */ /* 0x000fe20000010000 */
[----:B------:R-:W-:Y:S03]  /*176d0*/  FADD.FTZ R2, R169, R9 ;  /* 0x00000009a9027221 */ /* 0x000fe60000010000 */
        /* <DEDUP_REMOVED lines=8> */
[-C--:B------:R-:W-:Y:S05]  /*17760*/  HMMA.16816.F32 R176, R200, R180.reuse, R24 ;  /* 0x000000b4c8b0723c */ /* 0x080fea0000001818 */
[----:B------:R-:W-:Y:S01]  /*17770*/  FADD.FTZ R0, R216, R2 ;  /* 0x00000002d8007221 */ /* 0x000fe20000010000 */
[----:B------:R-:W-:Y:S01]  /*17780*/  FADD.FTZ R2, R173, R8 ;  /* 0x00000008ad027221 */ /* 0x000fe20000010000 */
[----:B------:R-:W-:Y:S01]  /*17790*/  FADD.FTZ R9, R236, R9 ;  /* 0x00000009ec097221 */ /* 0x000fe20000010000 */
[C---:B------:R-:W-:Y:S04]  /*177a0*/  HMMA.16816.F32 R172, R188.reuse, R180, R28 ;  /* 0x000000b4bcac723c */ /* 0x040fe8000000181c */
[----:B------:R-:W-:Y:S01]  /*177b0*/  FADD.FTZ R8, R234, R0 ;  /* 0x00000000ea087221 */ /* 0x000fe20000010000 */
[----:B------:R-:W-:Y:S01]  /*177c0*/  FADD.FTZ R0, R118, R2 ;  /* 0x0000000276007221 */ /* 0x000fe20000010000 */
[-C--:B------:R-:W-:Y:S05]  /*177d0*/  HMMA.16816.F32 R184, R188, R182.reuse, R52 ;  /* 0x000000b6bcb8723c */ /* 0x080fea0000001834 */
        /* <DEDUP_REMOVED lines=54> */
[----:B------:R-:W-:Y:S03]  /*17b40*/  MOV R137, R134 ;  /* 0x0000008600897202 */ /* 0x000fe60000000f00 */
[----:B------:R1:W-:Y:S04]  /*17b50*/  STL [R1+0x14], R3 ;  /* 0x0000140301007387 */ /* 0x0003e80000100800 */
[----:B------:R2:W-:Y:S04]  /*17b60*/  STL [R1+0x18], R2 ;  /* 0x0000180201007387 */ /* 0x0005e80000100800 */
[----:B------:R2:W-:Y:S01]  /*17b70*/  STL [R1+0x1c], R0 ;  /* 0x00001c0001007387 */ /* 0x0005e20000100800 */
[----:B-1----:R-:W-:Y:S01]  /*17b80*/  MOV R3, R136 ;  /* 0x0000008800037202 */ /* 0x002fe20000000f00 */
[----:B------:R-:W-:Y:S06]  /*17b90*/  @P1 BRA `(.L_x_232) ;  /* 0xffffffb400701947 */ /* 0x000fec000383ffff */
.L_x_231:
[----:B--2--5:R-:W2:Y:S04]  /*17ba0*/  LDL.LU R2, [R1+0x10] ;  /* 0x0000100001027983 */ /* 0x024ea80000300800 */
[----:B------:R-:W3:Y:S04]  /*17bb0*/  LDL.LU R9, [R1+0x14] ;  /* 0x0000140001097983 */ /* 0x000ee80000300800 */
[----:B------:R-:W4:Y:S04]  /*17bc0*/  LDL.LU R7, [R1+0x18] ;  /* 0x0000180001077983 */ /* 0x000f280000300800 */
[----:B------:R-:W4:Y:S01]  /*17bd0*/  LDL.LU R11, [R1+0x1c] ;  /* 0x00001c00010b7983 */ /* 0x000f220000300800 */
[----:B------:R-:W1:Y:S01]  /*17be0*/  S2UR UR4, SR_CgaCtaId ;  /* 0x00000000000479c3 */ /* 0x000e620000008800 */
[----:B------:R-:W-:Y:S01]  /*17bf0*/  UISETP.NE.AND UP0, UPT, UR16, -0x1, UPT ;  /* 0xffffffff1000788c */ /* 0x000fe2000bf05270 */
[----:B------:R-:W-:Y:S01]  /*17c00*/  IMAD.MOV.U32 R36, RZ, RZ, 0x20 ;  /* 0x00000020ff247424 */ /* 0x000fe200078e00ff */
[----:B------:R-:W1:Y:S01]  /*17c10*/  S2R R10, SR_TID.X ;  /* 0x00000000000a7919 */ /* 0x000e620000002100 */
[----:B------:R-:W-:Y:S01]  /*17c20*/  UMOV UR8, 0x400 ;  /* 0x0000040000087882 */ /* 0x000fe20000000000 */
[----:B------:R-:W2:Y:S07]  /*17c30*/  S2R R47, SR_TID.X ;  /* 0x00000000002f7919 */ /* 0x000eae0000002100 */
[----:B------:R-:W-:-:S02]  /*17c40*/  @UP0 ULDC.64 UR6, c[0x0][0x298] ;  /* 0x0000a60000060ab9 */ /* 0x000fc40000000a00 */
[----:B------:R-:W-:-:S04]  /*17c50*/  @UP0 UIMAD.WIDE.U32 UR10, UR16, UR6, URZ ;  /* 0x00000006100a02a5 */ /* 0x000fc8000f8e003f */
[----:B------:R-:W-:Y:S02]  /*17c60*/  @UP0 UIMAD UR7, UR16, UR7, UR11 ;  /* 0x00000007100702a4 */ /* 0x000fe4000f8e020b */
[----:B-1----:R-:W-:Y:S01]  /*17c70*/  ULEA UR4, UR4, UR8, 0x18 ;  /* 0x0000000804047291 */ /* 0x002fe2000f8ec03f */
[----:B------:R-:W-:-:S04]  /*17c80*/  SHF.R.S32.HI R37, RZ, 0x1f, R10 ;  /* 0x0000001fff257819 */ /* 0x000fc8000001140a */
[----:B------:R-:W-:-:S04]  /*17c90*/  LEA.HI R5, R37, R10, RZ, 0x2 ;  /* 0x0000000a25057211 */ /* 0x000fc800078f10ff */
[--C-:B------:R-:W-:Y:S01]  /*17ca0*/  SHF.R.S32.HI R6, RZ, 0x2, R5.reuse ;  /* 0x00000002ff067819 */ /* 0x100fe20000011405 */
[----:B--2---:R-:W1:Y:S04]  /*17cb0*/  SHFL.BFLY PT, R0, R2, 0x2, 0x1f ;  /* 0x0c401f0002007f89 */ /* 0x004e6800000e0000 */
[----:B---3--:R-:W2:Y:S04]  /*17cc0*/  SHFL.BFLY PT, R4, R9, 0x2, 0x1f ;  /* 0x0c401f0009047f89 */ /* 0x008ea800000e0000 */
[----:B----4-:R-:W3:Y:S04]  /*17cd0*/  SHFL.BFLY PT, R3, R7, 0x2, 0x1f ;  /* 0x0c401f0007037f89 */ /* 0x010ee800000e0000 */
[----:B------:R-:W4:Y:S01]  /*17ce0*/  SHFL.BFLY PT, R8, R11, 0x2, 0x1f ;  /* 0x0c401f000b087f89 */ /* 0x000f2200000e0000 */
[----:B-1----:R-:W-:Y:S01]  /*17cf0*/  FADD.FTZ R0, R0, R2 ;  /* 0x0000000200007221 */ /* 0x002fe20000010000 */
[----:B------:R-:W-:-:S02]  /*17d00*/  SHF.R.S32.HI R2, RZ, 0x1f, R5 ;  /* 0x0000001fff027819 */ /* 0x000fc40000011405 */
[----:B------:R-:W-:Y:S01]  /*17d10*/  LOP3.LUT R5, R5, 0x3ffffffc, RZ, 0xc0, !PT ;  /* 0x3ffffffc05057812 */ /* 0x000fe200078ec0ff */
[----:B--2---:R-:W-:Y:S01]  /*17d20*/  FADD.FTZ R4, R4, R9 ;  /* 0x0000000904047221 */ /* 0x004fe20000010000 */
[----:B------:R-:W-:Y:S01]  /*17d30*/  LEA.HI R2, R2, R6, RZ, 0x3 ;  /* 0x0000000602027211 */ /* 0x000fe200078f18ff */
[----:B------:R-:W1:Y:S01]  /*17d40*/  SHFL.BFLY PT, R42, R0, 0x1, 0x1f ;  /* 0x0c201f00002a7f89 */ /* 0x000e6200000e0000 */
[----:B------:R-:W-:Y:S01]  /*17d50*/  LEA.HI R9, R37, R10, RZ, 0x5 ;  /* 0x0000000a25097211 */ /* 0x000fe200078f28ff */
[----:B---3--:R-:W-:Y:S01]  /*17d60*/  FADD.FTZ R3, R3, R7 ;  /* 0x0000000703037221 */ /* 0x008fe20000010000 */
[----:B------:R-:W-:Y:S01]  /*17d70*/  LOP3.LUT R2, R2, 0xfffffff8, RZ, 0xc0, !PT ;  /* 0xfffffff802027812 */ /* 0x000fe200078ec0ff */
[----:B------:R-:W-:Y:S01]  /*17d80*/  IMAD.IADD R7, R10, 0x1, -R5 ;  /* 0x000000010a077824 */ /* 0x000fe200078e0a05 */
[----:B------:R-:W-:Y:S01]  /*17d90*/  SHF.R.S32.HI R41, RZ, 0x5, R9 ;  /* 0x00000005ff297819 */ /* 0x000fe20000011409 */
[----:B----4-:R-:W-:Y:S01]  /*17da0*/  FADD.FTZ R5, R8, R11 ;  /* 0x0000000b08057221 */ /* 0x010fe20000010000 */
[----:B------:R2:W3:Y:S01]  /*17db0*/  SHFL.BFLY PT, R43, R4, 0x1, 0x1f ;  /* 0x0c201f00042b7f89 */ /* 0x0004e200000e0000 */
[----:B------:R-:W-:-:S02]  /*17dc0*/  IMAD.IADD R2, R6, 0x1, -R2 ;  /* 0x0000000106027824 */ /* 0x000fc400078e0a02 */
[----:B------:R-:W-:Y:S01]  /*17dd0*/  IMAD R7, R41, 0x200, R7 ;  /* 0x0000020029077824 */ /* 0x000fe200078e0207 */
[----:B------:R2:W4:Y:S01]  /*17de0*/  SHFL.BFLY PT, R44, R3, 0x1, 0x1f ;  /* 0x0c201f00032c7f89 */ /* 0x00052200000e0000 */
[C---:B------:R-:W-:Y:S01]  /*17df0*/  IMAD.SHL.U32 R6, R2.reuse, 0x40, RZ ;  /* 0x0000004002067824 */ /* 0x040fe200078e00ff */
[----:B------:R-:W-:Y:S02]  /*17e00*/  R2P PR, R2, 0x6 ;  /* 0x0000000602007804 */ /* 0x000fe40000000000 */
[----:B------:R-:W-:Y:S01]  /*17e10*/  PLOP3.LUT P3, PT, PT, PT, UP0, 0x80, 0x0 ;  /* 0x000000000000781c */ /* 0x000fe20003f6f008 */
[----:B------:R2:W2:Y:S01]  /*17e20*/  SHFL.BFLY PT, R45, R5, 0x1, 0x1f ;  /* 0x0c201f00052d7f89 */ /* 0x0004a200000e0000 */
[----:B------:R-:W-:Y:S02]  /*17e30*/  LOP3.LUT R6, R6, 0x1c0, RZ, 0xc0, !PT ;  /* 0x000001c006067812 */ /* 0x000fe400078ec0ff */
[----:B------:R-:W-:Y:S02]  /*17e40*/  SEL R36, R36, 0xffffffe0, !P1 ;  /* 0xffffffe024247807 */ /* 0x000fe40004800000 */
[----:B------:R-:W-:Y:S01]  /*17e50*/  LEA.HI R21, R6, R6, RZ, 0x1d ;  /* 0x0000000606157211 */ /* 0x000fe200078fe8ff */
[----:B-1----:R-:W-:Y:S01]  /*17e60*/  FADD.FTZ R42, R0, R42 ;  /* 0x0000002a002a7221 */ /* 0x002fe20000010000 */
[----:B------:R-:W-:-:S03]  /*17e70*/  IMAD.MOV.U32 R0, RZ, RZ, 0x3f800000 ;  /* 0x3f800000ff007424 */ /* 0x000fc600078e00ff */
[----:B------:R-:W-:Y:S01]  /*17e80*/  IMAD.U32 R21, R7, 0x2, R21 ;  /* 0x0000000207157824 */ /* 0x000fe200078e0015 */
[----:B------:R-:W-:-:S04]  /*17e90*/  FSETP.NE.FTZ.AND P0, PT, R42, RZ, PT ;  /* 0x000000ff2a00720b */ /* 0x000fc80003f15000 */
[----:B------:R-:W-:-:S05]  /*17ea0*/  LEA R21, R21, UR4, 0x1 ;  /* 0x0000000415157c11 */ /* 0x000fca000f8e08ff */
[C---:B------:R-:W-:Y:S02]  /*17eb0*/  VIADD R23, R21.reuse, 0x40 ;  /* 0x0000004015177836 */ /* 0x040fe40000000000 */
[----:B------:R-:W-:Y:S01]  /*17ec0*/  @P2 VIADD R23, R21, 0xffffffc0 ;  /* 0xffffffc015172836 */ /* 0x000fe20000000000 */
[----:B--234-:R-:W-:Y:S06]  /*17ed0*/  @P3 BRA `(.L_x_235) ;  /* 0x00000000001c3947 */ /* 0x01cfec0003800000 */
[----:B------:R-:W1:Y:S01]  /*17ee0*/  S2UR UR8, SR_CTAID.Y ;  /* 0x00000000000879c3 */ /* 0x000e620000002600 */
[----:B------:R-:W-:Y:S01]  /*17ef0*/  ULDC.64 UR6, c[0x0][0x290] ;  /* 0x0000a40000067ab9 */ /* 0x000fe20000000a00 */
[----:B-1----:R-:W-:Y:S02]  /*17f00*/  USHF.R.S32.HI UR4, URZ, 0x1f, UR8 ;  /* 0x0000001f3f047899 */ /* 0x002fe40008011408 */
[----:B------:R-:W-:Y:S02]  /*17f10*/  UIMAD.WIDE.U32 UR10, UR8, UR6, URZ ;  /* 0x00000006080a72a5 */ /* 0x000fe4000f8e003f */
[----:B------:R-:W-:-:S04]  /*17f20*/  UIMAD UR4, UR4, UR6, URZ ;  /* 0x00000006040472a4 */ /* 0x000fc8000f8e023f */
[----:B------:R-:W-:-:S04]  /*17f30*/  UIMAD UR7, UR8, UR7, UR4 ;  /* 0x00000007080772a4 */ /* 0x000fc8000f8e0204 */
[----:B------:R-:W-:-:S12]  /*17f40*/  UIADD3 UR7, UR11, UR7, URZ ;  /* 0x000000070b077290 */ /* 0x000fd8000fffe03f */
.L_x_235:
[----:B------:R-:W-:Y:S01]  /*17f50*/  ULDC.U8 UR4, c[0x0][0x3d8] ;  /* 0x0000f60000047ab9 */ /* 0x000fe20000000000 */
[----:B------:R-:W-:Y:S01]  /*17f60*/  ULDC.U8 UR8, c[0x0][0x3d9] ;  /* 0x0000f64000087ab9 */ /* 0x000fe20000000000 */
[----:B------:R-:W-:Y:S01]  /*17f70*/  ISETP.NE.AND P3, PT, RZ, UR4, PT ;  /* 0x00000004ff007c0c */ /* 0x000fe2000bf65270 */
[----:B------:R1:W2:Y:S01]  /*17f80*/  @P0 MUFU.RCP R0, R42 ;  /* 0x0000002a00000308 */ /* 0x0002a20000001000 */
[----:B------:R-:W-:Y:S01]  /*17f90*/  SHF.R.S32.HI R48, RZ, 0x1f, R47 ;  /* 0x0000001fff307819 */ /* 0x000fe2000001142f */
[----:B------:R-:W-:Y:S01]  /*17fa0*/  FADD.FTZ R44, R3, R44 ;  /* 0x0000002c032c7221 */ /* 0x000fe20000010000 */
[----:B------:R-:W-:Y:S01]  /*17fb0*/  ISETP.NE.OR P1, PT, RZ, UR8, !P3 ;  /* 0x00000008ff007c0c */ /* 0x000fe2000df25670 */
[----:B------:R-:W-:Y:S01]  /*17fc0*/  FADD.FTZ R43, R4, R43 ;  /* 0x0000002b042b7221 */ /* 0x000fe20000010000 */
[----:B------:R-:W-:Y:S02]  /*17fd0*/  PLOP3.LUT P6, PT, PT, PT, PT, 0x8, 0x0 ;  /* 0x000000000000781c */ /* 0x000fe40003fce170 */
[----:B------:R-:W-:-:S02]  /*17fe0*/  CS2R R38, SRZ ;  /* 0x0000000000267805 */ /* 0x000fc4000001ff00 */
[----:B------:R-:W-:Y:S02]  /*17ff0*/  LEA.HI R37, R37, R10, RZ, 0x3 ;  /* 0x0000000a25257211 */ /* 0x000fe400078f18ff */
[----:B------:R-:W-:Y:S02]  /*18000*/  LEA.HI R48, R48, R47, RZ, 0x3 ;  /* 0x0000002f30307211 */ /* 0x000fe400078f18ff */
[----:B------:R-:W-:-:S03]  /*18010*/  LOP3.LUT R3, R9, 0xffffffe0, RZ, 0xc0, !PT ;  /* 0xffffffe009037812 */ /* 0x000fc600078ec0ff */
[----:B------:R-:W-:Y:S05]  /*18020*/  @P1 BRA `(.L_x_236) ;  /* 0x0000000000201947 */ /* 0x000fea0003800000 */
[----:B------:R-:W3:Y:S01]  /*18030*/  S2UR UR4, SR_CTAID.Y ;  /* 0x00000000000479c3 */ /* 0x000ee20000002600 */
[----:B------:R-:W-:Y:S01]  /*18040*/  ULDC UR6, c[0x0][0x2c4] ;  /* 0x0000b10000067ab9 */ /* 0x000fe20000000800 */
[----:B------:R-:W-:Y:S01]  /*18050*/  PLOP3.LUT P6, PT, PT, PT, PT, 0x80, 0x0 ;  /* 0x000000000000781c */ /* 0x000fe20003fcf070 */
[----:B---3--:R-:W-:-:S04]  /*18060*/  UIMAD UR4, UR4, UR6, URZ ;  /* 0x00000006040472a4 */ /* 0x008fc8000f8e023f */
[----:B------:R-:W-:-:S04]  /*18070*/  USEL UR16, UR4, UR16, !UP0 ;  /* 0x0000001004107287 */ /* 0x000fc8000c000000 */
[----:B------:R-:W-:Y:S02]  /*18080*/  USHF.R.S32.HI UR4, URZ, 0x1f, UR16 ;  /* 0x0000001f3f047899 */ /* 0x000fe40008011410 */
[----:B------:R-:W-:-:S04]  /*18090*/  IMAD.U32 R38, RZ, RZ, UR16 ;  /* 0x00000010ff267e24 */ /* 0x000fc8000f8e00ff */
[----:B------:R-:W-:-:S07]  /*180a0*/  MOV R39, UR4 ;  /* 0x0000000400277c02 */ /* 0x000fce0008000f00 */
.L_x_236:
[----:B------:R-:W-:Y:S01]  /*180b0*/  ISETP.NE.AND P2, PT, RZ, UR8, PT ;  /* 0x00000008ff007c0c */ /* 0x000fe2000bf45270 */
[----:B------:R-:W-:Y:S01]  /*180c0*/  FADD.FTZ R45, R5, R45 ;  /* 0x0000002d052d7221 */ /* 0x000fe20000010000 */
[----:B------:R-:W-:Y:S01]  /*180d0*/  LOP3.LUT R2, R2, 0x1, RZ, 0xc0, !PT ;  /* 0x0000000102027812 */ /* 0x000fe200078ec0ff */
[C---:B--2---:R-:W-:Y:S01]  /*180e0*/  FMUL.FTZ R144, R0.reuse, R144 ;  /* 0x0000009000907220 */ /* 0x044fe20000410000 */
[----:B------:R-:W-:Y:S01]  /*180f0*/  MOV R40, 0x10 ;  /* 0x0000001000287802 */ /* 0x000fe20000000f00 */
[----:B------:R-:W-:Y:S01]  /*18100*/  FMUL.FTZ R6, R0, R145 ;  /* 0x0000009100067220 */ /* 0x000fe20000410000 */
[----:B------:R-:W-:Y:S01]  /*18110*/  ISETP.NE.U32.AND P1, PT, R2, 0x1, PT ;  /* 0x000000010200780c */ /* 0x000fe20003f25070 */
[C---:B------:R-:W-:Y:S01]  /*18120*/  FMUL.FTZ R148, R0.reuse, R148 ;  /* 0x0000009400947220 */ /* 0x040fe20000410000 */
[----:B------:R-:W-:Y:S01]  /*18130*/  FSETP.NE.FTZ.AND P4, PT, R43, RZ, PT ;  /* 0x000000ff2b00720b */ /* 0x000fe20003f95000 */
[----:B------:R-:W-:Y:S01]  /*18140*/  FMUL.FTZ R149, R0, R149 ;  /* 0x0000009500957220 */ /* 0x000fe20000410000 */
[----:B------:R-:W-:Y:S01]  /*18150*/  SEL R40, R40, 0xfffffff0, P1 ;  /* 0xfffffff028287807 */ /* 0x000fe20000800000 */
[C---:B------:R-:W-:Y:S01]  /*18160*/  FMUL.FTZ R160, R0.reuse, R160 ;  /* 0x000000a000a07220 */ /* 0x040fe20000410000 */
[----:B------:R-:W-:Y:S01]  /*18170*/  PLOP3.LUT P1, PT, PT, PT, PT, 0x8, 0x0 ;  /* 0x000000000000781c */ /* 0x000fe20003f2e170 */
[----:B------:R-:W2:Y:S01]  /*18180*/  @!P2 LDC R46, c[0x0][0x2c4] ;  /* 0x0000b100ff2eab82 */ /* 0x000ea20000000800 */
[----:B------:R-:W-:Y:S01]  /*18190*/  @!P2 PLOP3.LUT P1, PT, P3, PT, PT, 0x80, 0x0 ;  /* 0x000000000000a81c */ /* 0x000fe20001f2f070 */
[C---:B------:R-:W-:Y:S01]  /*181a0*/  FMUL.FTZ R12, R0.reuse, R161 ;  /* 0x000000a1000c7220 */ /* 0x040fe20000410000 */
[----:B------:R-:W-:Y:S01]  /*181b0*/  IADD3 R4, -R3, R10, RZ ;  /* 0x0000000a03047210 */ /* 0x000fe20007ffe1ff */
[----:B------:R-:W-:Y:S01]  /*181c0*/  FMUL.FTZ R164, R0, R164 ;  /* 0x000000a400a47220 */ /* 0x000fe20000410000 */
[----:B------:R-:W-:Y:S01]  /*181d0*/  LOP3.LUT R3, R48, 0xfffffff8, RZ, 0xc0, !PT ;  /* 0xfffffff830037812 */ /* 0x000fe200078ec0ff */
[----:B------:R-:W-:Y:S01]  /*181e0*/  FMUL.FTZ R9, R0, R165 ;  /* 0x000000a500097220 */ /* 0x000fe20000410000 */
[----:B------:R-:W-:Y:S01]  /*181f0*/  FSETP.NE.FTZ.AND P3, PT, R44, RZ, PT ;  /* 0x000000ff2c00720b */ /* 0x000fe20003f75000 */
[C---:B------:R-:W-:Y:S01]  /*18200*/  FMUL.FTZ R176, R0.reuse, R176 ;  /* 0x000000b000b07220 */ /* 0x040fe20000410000 */
[----:B------:R-:W-:Y:S01]  /*18210*/  IADD3 R47, -R3, R47, RZ ;  /* 0x0000002f032f7210 */ /* 0x000fe20007ffe1ff */
[C---:B------:R-:W-:Y:S01]  /*18220*/  FMUL.FTZ R19, R0.reuse, R177 ;  /* 0x000000b100137220 */ /* 0x040fe20000410000 */
[----:B------:R-:W-:Y:S01]  /*18230*/  MOV R3, 0x3f800000 ;  /* 0x3f80000000037802 */ /* 0x000fe20000000f00 */
[C---:B------:R-:W-:Y:S01]  /*18240*/  FMUL.FTZ R180, R0.reuse, R180 ;  /* 0x000000b400b47220 */ /* 0x040fe20000410000 */
[C---:B------:R-:W-:Y:S01]  /*18250*/  FMUL.FTZ R17, R0.reuse, R181 ;  /* 0x000000b500117220 */ /* 0x040fe20000410000 */
[C---:B------:R-:W-:Y:S01]  /*18260*/  FMUL.FTZ R196, R0.reuse, R196 ;  /* 0x000000c400c47220 */ /* 0x040fe20000410000 */
[C---:B------:R-:W-:Y:S01]  /*18270*/  FMUL.FTZ R31, R0.reuse, R197 ;  /* 0x000000c5001f7220 */ /* 0x040fe20000410000 */
[C---:B------:R-:W-:Y:S01]  /*18280*/  FMUL.FTZ R200, R0.reuse, R200 ;  /* 0x000000c800c87220 */ /* 0x040fe20000410000 */
[----:B------:R-:W-:Y:S01]  /*18290*/  FMUL.FTZ R29, R0, R201 ;  /* 0x000000c9001d7220 */ /* 0x000fe20000410000 */
[----:B------:R-:W-:Y:S01]  /*182a0*/  MOV R2, 0x3f800000 ;  /* 0x3f80000000027802 */ /* 0x000fe20000000f00 */
[----:B------:R-:W3:Y:S01]  /*182b0*/  @P4 MUFU.RCP R3, R43 ;  /* 0x0000002b00034308 */ /* 0x000ee20000001000 */
[----:B------:R-:W-:Y:S01]  /*182c0*/  MOV R0, 0x3f800000 ;  /* 0x3f80000000007802 */ /* 0x000fe20000000f00 */
[----:B------:R-:W4:Y:S01]  /*182d0*/  S2UR UR4, SR_CTAID.X ;  /* 0x00000000000479c3 */ /* 0x000f220000002500 */
[----:B------:R-:W-:Y:S01]  /*182e0*/  LOP3.LUT P5, RZ, R4, 0x3, RZ, 0xc0, !PT ;  /* 0x0000000304ff7812 */ /* 0x000fe200078ac0ff */
[----:B------:R-:W-:Y:S01]  /*182f0*/  BSSY B0, `(.L_x_237) ;  /* 0x00000d6000007945 */ /* 0x000fe20003800000 */
[----:B------:R-:W-:-:S02]  /*18300*/  F2FP.F16.F32.PACK_AB R6, R6, R144 ;  /* 0x000000900606723e */ /* 0x000fc400000000ff */
[----:B------:R-:W-:Y:S01]  /*18310*/  F2FP.F16.F32.PACK_AB R12, R12, R160 ;  /* 0x000000a00c0c723e */ /* 0x000fe200000000ff */
[----:B------:R-:W5:Y:S01]  /*18320*/  @P3 MUFU.RCP R2, R44 ;  /* 0x0000002c00023308 */ /* 0x000f620000001000 */
[----:B------:R-:W-:Y:S01]  /*18330*/  F2FP.F16.F32.PACK_AB R9, R9, R164 ;  /* 0x000000a40909723e */ /* 0x000fe200000000ff */
[----:B--2---:R-:W2:Y:S01]  /*18340*/  @P1 LDC R46, c[0x0][0x2e4] ;  /* 0x0000b900ff2e1b82 */ /* 0x004ea20000000800 */
[----:B------:R-:W-:Y:S01]  /*18350*/  FSETP.NE.FTZ.AND P1, PT, R45, RZ, PT ;  /* 0x000000ff2d00720b */ /* 0x000fe20003f35000 */
[----:B------:R1:W-:Y:S01]  /*18360*/  STS [R21], R6 ;  /* 0x0000000615007388 */ /* 0x0003e20000000800 */
[----:B------:R-:W-:Y:S02]  /*18370*/  F2FP.F16.F32.PACK_AB R19, R19, R176 ;  /* 0x000000b01313723e */ /* 0x000fe400000000ff */
[----:B------:R-:W-:Y:S01]  /*18380*/  F2FP.F16.F32.PACK_AB R17, R17, R180 ;  /* 0x000000b41111723e */ /* 0x000fe200000000ff */
[C---:B---3--:R-:W-:Y:S01]  /*18390*/  FMUL.FTZ R146, R3.reuse, R146 ;  /* 0x0000009203927220 */ /* 0x048fe20000410000 */
[C---:B------:R-:W-:Y:S01]  /*183a0*/  FMUL.FTZ R5, R3.reuse, R147 ;  /* 0x0000009303057220 */ /* 0x040fe20000410000 */
[C---:B------:R-:W-:Y:S01]  /*183b0*/  FMUL.FTZ R150, R3.reuse, R150 ;  /* 0x0000009603967220 */ /* 0x040fe20000410000 */
[C---:B------:R-:W-:Y:S01]  /*183c0*/  FMUL.FTZ R151, R3.reuse, R151 ;  /* 0x0000009703977220 */ /* 0x040fe20000410000 */
[C---:B------:R-:W-:Y:S01]  /*183d0*/  FMUL.FTZ R162, R3.reuse, R162 ;  /* 0x000000a203a27220 */ /* 0x040fe20000410000 */
[C---:B------:R-:W-:Y:S01]  /*183e0*/  FMUL.FTZ R11, R3.reuse, R163 ;  /* 0x000000a3030b7220 */ /* 0x040fe20000410000 */
[----:B------:R-:W-:-:S02]  /*183f0*/  FMUL.FTZ R166, R3, R166 ;  /* 0x000000a603a67220 */ /* 0x000fc40000410000 */
[----:B------:R-:W3:Y:S01]  /*18400*/  @P1 MUFU.RCP R0, R45 ;  /* 0x0000002d00001308 */ /* 0x000ee20000001000 */
[C---:B-----5:R-:W-:Y:S01]  /*18410*/  FMUL.FTZ R140, R2.reuse, R140 ;  /* 0x0000008c028c7220 */ /* 0x060fe20000410000 */
        /* <DEDUP_REMOVED lines=10> */
[C---:B------:R-:W-:Y:S01]  /*184c0*/  FMUL.FTZ R152, R2.reuse, R152 ;  /* 0x0000009802987220 */ /* 0x040fe20000410000 */
[C---:B------:R-:W-:Y:S01]  /*184d0*/  FMUL.FTZ R14, R2.reuse, R153 ;  /* 0x00000099020e7220 */ /* 0x040fe20000410000 */
[C---:B------:R-:W-:Y:S01]  /*184e0*/  FMUL.FTZ R156, R2.reuse, R156 ;  /* 0x0000009c029c7220 */ /* 0x040fe20000410000 */
[C---:B------:R-:W-:Y:S01]  /*184f0*/  FMUL.FTZ R10, R2.reuse, R157 ;  /* 0x0000009d020a7220 */ /* 0x040fe20000410000 */
[----:B------:R-:W-:Y:S01]  /*18500*/  FMUL.FTZ R168, R2, R168 ;  /* 0x000000a802a87220 */ /* 0x000fe20000410000 */
[C---:B---3--:R-:W-:Y:S01]  /*18510*/  FMUL.FTZ R143, R0.reuse, R143 ;  /* 0x0000008f008f7220 */ /* 0x048fe20000410000 */
[C---:B------:R-:W-:Y:S01]  /*18520*/  FMUL.FTZ R7, R0.reuse, R142 ;  /* 0x0000008e00077220 */ /* 0x040fe20000410000 */
        /* <DEDUP_REMOVED lines=24> */
[----:B-1----:R-:W4:Y:S01]  /*186b0*/  @P2 LDC R6, c[0x0][0x2c0] ;  /* 0x0000b000ff062b82 */ /* 0x002f220000000800 */
[----:B------:R-:W-:-:S02]  /*186c0*/  F2FP.F16.F32.PACK_AB R3, R149, R148 ;  /* 0x000000949503723e */ /* 0x000fc400000000ff */
[----:B------:R-:W-:Y:S01]  /*186d0*/  F2FP.F16.F32.PACK_AB R2, R151, R150 ;  /* 0x000000969702723e */ /* 0x000fe200000000ff */
[----:B------:R1:W-:Y:S01]  /*186e0*/  STS [R21+0x400], R5 ;  /* 0x0004000515007388 */ /* 0x0003e20000000800 */
[----:B------:R-:W-:Y:S02]  /*186f0*/  IADD3 R0, R21, R40, RZ ;  /* 0x0000002815007210 */ /* 0x000fe40007ffe0ff */
[----:B------:R-:W-:Y:S02]  /*18700*/  F2FP.F16.F32.PACK_AB R4, R4, R140 ;  /* 0x0000008c0404723e */ /* 0x000fe400000000ff */
[----:B------:R-:W-:Y:S01]  /*18710*/  F2FP.F16.F32.PACK_AB R7, R143, R7 ;  /* 0x000000078f07723e */ /* 0x000fe200000000ff */
[----:B------:R3:W-:Y:S01]  /*18720*/  STS [R0], R3 ;  /* 0x0000000300007388 */ /* 0x0007e20000000800 */
[----:B------:R-:W-:Y:S02]  /*18730*/  F2FP.F16.F32.PACK_AB R13, R155, R13 ;  /* 0x0000000d9b0d723e */ /* 0x000fe400000000ff */
        /* <DEDUP_REMOVED lines=12> */
[----:B-1----:R-:W1:Y:S02]  /*18800*/  @!P2 LDC R5, c[0x0][0x270] ;  /* 0x00009c00ff05ab82 */ /* 0x002e640000000800 */
[----:B------:R4:W-:Y:S01]  /*18810*/  STS [R0+0x2000], R14 ;  /* 0x0020000e00007388 */ /* 0x0009e20000000800 */
[----:B------:R-:W-:-:S02]  /*18820*/  F2FP.F16.F32.PACK_AB R22, R22, R182 ;  /* 0x000000b61616723e */ /* 0x000fc400000000ff */
[----:B------:R-:W-:Y:S02]  /*18830*/  F2FP.F16.F32.PACK_AB R24, R24, R172 ;  /* 0x000000ac1818723e */ /* 0x000fe400000000ff */
[----:B---3--:R-:W-:Y:S02]  /*18840*/  IADD3 R3, R0, R36, RZ ;  /* 0x0000002400037210 */ /* 0x008fe40007ffe0ff */
[----:B------:R-:W-:Y:S02]  /*18850*/  F2FP.F16.F32.PACK_AB R26, R175, R26 ;  /* 0x0000001aaf1a723e */ /* 0x000fe400000000ff */
[----:B-----5:R-:W-:Y:S02]  /*18860*/  IADD3 R2, R21, R36, RZ ;  /* 0x0000002415027210 */ /* 0x020fe40007ffe0ff */
[----:B------:R-:W-:Y:S02]  /*18870*/  F2FP.F16.F32.PACK_AB R25, R25, R184 ;  /* 0x000000b81919723e */ /* 0x000fe400000000ff */
[----:B------:R-:W-:Y:S01]  /*18880*/  F2FP.F16.F32.PACK_AB R27, R187, R27 ;  /* 0x0000001bbb1b723e */ /* 0x000fe200000000ff */
[----:B------:R3:W-:Y:S01]  /*18890*/  STS [R2], R12 ;  /* 0x0000000c02007388 */ /* 0x0007e20000000800 */
[----:B------:R-:W-:-:S02]  /*188a0*/  F2FP.F16.F32.PACK_AB R31, R31, R196 ;  /* 0x000000c41f1f723e */ /* 0x000fc400000000ff */
[----:B------:R-:W-:Y:S01]  /*188b0*/  F2FP.F16.F32.PACK_AB R30, R30, R198 ;  /* 0x000000c61e1e723e */ /* 0x000fe200000000ff */
[----:B------:R5:W-:Y:S01]  /*188c0*/  STS [R2+0x400], R11 ;  /* 0x0004000b02007388 */ /* 0x000be20000000800 */
[----:B------:R-:W-:Y:S01]  /*188d0*/  F2FP.F16.F32.PACK_AB R29, R29, R200 ;  /* 0x000000c81d1d723e */ /* 0x000fe200000000ff */
[----:B--2---:R-:W2:Y:S01]  /*188e0*/  @P0 MUFU.LG2 R7, R42 ;  /* 0x0000002a00070308 */ /* 0x004ea20000000c00 */
[----:B------:R-:W-:Y:S01]  /*188f0*/  F2FP.F16.F32.PACK_AB R28, R28, R202 ;  /* 0x000000ca1c1c723e */ /* 0x000fe200000000ff */
[----:B----4-:R-:W4:Y:S01]  /*18900*/  S2R R13, SR_CTAID.Y ;  /* 0x00000000000d7919 */ /* 0x010f220000002600 */
[----:B------:R-:W-:Y:S02]  /*18910*/  F2FP.F16.F32.PACK_AB R33, R33, R192 ;  /* 0x000000c02121723e */ /* 0x000fe400000000ff */
[----:B------:R-:W-:Y:S01]  /*18920*/  IADD3 R0, R36, 0x400, R23 ;  /* 0x0000040024007810 */ /* 0x000fe20007ffe017 */
[----:B------:R-:W-:Y:S01]  /*18930*/  STS [R3], R9 ;  /* 0x0000000903007388 */ /* 0x000fe20000000800 */
[----:B------:R-:W-:Y:S01]  /*18940*/  F2FP.F16.F32.PACK_AB R32, R195, R32 ;  /* 0x00000020c320723e */ /* 0x000fe200000000ff */
[----:B------:R-:W4:Y:S01]  /*18950*/  @P3 LDC R14, c[0x0][0x2e8] ;  /* 0x0000ba00ff0e3b82 */ /* 0x000f220000000800 */
[C---:B------:R-:W-:Y:S01]  /*18960*/  IADD3 R4, R40.reuse, R0, RZ ;  /* 0x0000000028047210 */ /* 0x040fe20007ffe0ff */
[----:B------:R1:W-:Y:S01]  /*18970*/  STS [R3+0x400], R8 ;  /* 0x0004000803007388 */ /* 0x0003e20000000800 */
[----:B------:R-:W-:-:S02]  /*18980*/  IADD3 R0, R40, R23, RZ ;  /* 0x0000001728007210 */ /* 0x000fc40007ffe0ff */
[----:B------:R-:W-:Y:S01]  /*18990*/  @!P2 MOV R6, 0x1 ;  /* 0x000000010006a802 */ /* 0x000fe20000000f00 */
[----:B------:R-:W-:Y:S01]  /*189a0*/  STS [R2+0x2000], R10 ;  /* 0x0020000a02007388 */ /* 0x000fe20000000800 */
[----:B------:R-:W-:Y:S02]  /*189b0*/  F2FP.F16.F32.PACK_AB R35, R35, R188 ;  /* 0x000000bc2323723e */ /* 0x000fe400000000ff */
[----:B------:R-:W-:Y:S01]  /*189c0*/  F2FP.F16.F32.PACK_AB R34, R191, R34 ;  /* 0x00000022bf22723e */ /* 0x000fe200000000ff */
[----:B------:R1:W-:Y:S01]  /*189d0*/  STS [R2+0x2400], R16 ;  /* 0x0024001002007388 */ /* 0x0003e20000000800 */
[----:B---3--:R-:W-:Y:S01]  /*189e0*/  @P3 MUFU.LG2 R12, R44 ;  /* 0x0000002c000c3308 */ /* 0x008fe20000000c00 */
[----:B--2---:R-:W-:Y:S01]  /*189f0*/  @P0 FMUL.FTZ R7, R7, 0.69314718246459960938 ;  /* 0x3f31721807070820 */ /* 0x004fe20000410000 */
[----:B------:R-:W-:Y:S01]  /*18a00*/  MOV R21, 0x7f800000 ;  /* 0x7f80000000157802 */ /* 0x000fe20000000f00 */
[----:B------:R-:W-:Y:S04]  /*18a10*/  STS [R3+0x2000], R15 ;  /* 0x0020000f03007388 */ /* 0x000fe80000000800 */
[----:B------:R2:W-:Y:S01]  /*18a20*/  STS [R3+0x2400], R20 ;  /* 0x0024001403007388 */ /* 0x0005e20000000800 */
[----:B-----5:R-:W3:Y:S03]  /*18a30*/  @P4 MUFU.LG2 R11, R43 ;  /* 0x0000002b000b4308 */ /* 0x020ee60000000c00 */
[----:B------:R-:W-:Y:S04]  /*18a40*/  STS [R23], R19 ;  /* 0x0000001317007388 */ /* 0x000fe80000000800 */
[----:B------:R-:W-:Y:S01]  /*18a50*/  STS [R23+0x400], R18 ;  /* 0x0004001217007388 */ /* 0x000fe20000000800 */
[----:B-1----:R-:W1:Y:S03]  /*18a60*/  @P2 LDC.64 R8, c[0x0][0x2c0] ;  /* 0x0000b000ff082b82 */ /* 0x002e660000000a00 */
[----:B------:R-:W-:Y:S04]  /*18a70*/  STS [R0], R17 ;  /* 0x0000001100007388 */ /* 0x000fe80000000800 */
[----:B------:R5:W-:Y:S01]  /*18a80*/  STS [R0+0x400], R22 ;  /* 0x0004001600007388 */ /* 0x000be20000000800 */
[C---:B------:R-:W-:Y:S01]  /*18a90*/  IADD3 R2, R36.reuse, R23, RZ ;  /* 0x0000001724027210 */ /* 0x040fe20007ffe0ff */
[----:B------:R-:W3:Y:S02]  /*18aa0*/  @P0 LDC R10, c[0x0][0x2e8] ;  /* 0x0000ba00ff0a0b82 */ /* 0x000ee40000000800 */
[----:B------:R4:W-:Y:S04]  /*18ab0*/  STS [R23+0x2000], R24 ;  /* 0x0020001817007388 */ /* 0x0009e80000000800 */
[----:B------:R4:W-:Y:S01]  /*18ac0*/  STS [R23+0x2400], R26 ;  /* 0x0024001a17007388 */ /* 0x0009e20000000800 */
[----:B--2---:R-:W-:Y:S01]  /*18ad0*/  IADD3 R3, R36, R0, RZ ;  /* 0x0000000024037210 */ /* 0x004fe20007ffe0ff */
[----:B------:R-:W2:Y:S01]  /*18ae0*/  @P4 LDC R15, c[0x0][0x2e8] ;  /* 0x0000ba00ff0f4b82 */ /* 0x000ea20000000800 */
[----:B------:R-:W-:Y:S01]  /*18af0*/  MOV R20, 0x7f800000 ;  /* 0x7f80000000147802 */ /* 0x000fe20000000f00 */
[----:B------:R-:W-:Y:S04]  /*18b00*/  STS [R0+0x2000], R25 ;  /* 0x0020001900007388 */ /* 0x000fe80000000800 */
[----:B------:R1:W-:Y:S04]  /*18b10*/  STS [R0+0x2400], R27 ;  /* 0x0024001b00007388 */ /* 0x0003e80000000800 */
[----:B------:R-:W-:Y:S04]  /*18b20*/  STS [R2], R31 ;  /* 0x0000001f02007388 */ /* 0x000fe80000000800 */
[----:B------:R-:W-:Y:S01]  /*18b30*/  STS [R2+0x400], R30 ;  /* 0x0004001e02007388 */ /* 0x000fe20000000800 */
[----:B-----5:R-:W-:-:S03]  /*18b40*/  MOV R22, 0x7f800000 ;  /* 0x7f80000000167802 */ /* 0x020fc60000000f00 */
[----:B------:R-:W-:Y:S01]  /*18b50*/  STS [R3], R29 ;  /* 0x0000001d03007388 */ /* 0x000fe20000000800 */
[----:B----4-:R-:W4:Y:S01]  /*18b60*/  S2R R24, SR_CTAID.Z ;  /* 0x0000000000187919 */ /* 0x010f220000002700 */
[----:B------:R-:W-:Y:S01]  /*18b70*/  MOV R23, 0x7f800000 ;  /* 0x7f80000000177802 */ /* 0x000fe20000000f00 */
[----:B---3--:R-:W-:Y:S01]  /*18b80*/  @P0 FFMA.FTZ R23, R136, R10, R7 ;  /* 0x0000000a88170223 */ /* 0x008fe20000010007 */
[----:B------:R-:W-:Y:S01]  /*18b90*/  @P4 FMUL.FTZ R7, R11, 0.69314718246459960938 ;  /* 0x3f3172180b074820 */ /* 0x000fe20000410000 */
[----:B------:R-:W-:Y:S03]  /*18ba0*/  STS [R4], R28 ;  /* 0x0000001c04007388 */ /* 0x000fe60000000800 */
[----:B--2---:R-:W-:Y:S01]  /*18bb0*/  @P4 FFMA.FTZ R22, R135, R15, R7 ;  /* 0x0000000f87164223 */ /* 0x004fe20000010007 */
[----:B------:R-:W-:Y:S01]  /*18bc0*/  STS [R2+0x2000], R33 ;  /* 0x0020002102007388 */ /* 0x000fe20000000800 */
[----:B-1----:R-:W-:Y:S01]  /*18bd0*/  @P2 MOV R0, 0x1 ;  /* 0x0000000100002802 */ /* 0x002fe20000000f00 */
[----:B------:R-:W-:-:S02]  /*18be0*/  @!P2 IMAD R0, R46, R5, RZ ;  /* 0x000000052e00a224 */ /* 0x000fc400078e02ff */
[----:B------:R1:W-:Y:S02]  /*18bf0*/  STS [R2+0x2400], R32 ;  /* 0x0024002002007388 */ /* 0x0003e40000000800 */
[----:B------:R-:W-:Y:S02]  /*18c00*/  IMAD R0, R13, R0, RZ ;  /* 0x000000000d007224 */ /* 0x000fe400078e02ff */
[----:B------:R-:W2:Y:S01]  /*18c10*/  @P1 LDC R13, c[0x0][0x2e8] ;  /* 0x0000ba00ff0d1b82 */ /* 0x000ea20000000800 */
[----:B------:R3:W-:Y:S02]  /*18c20*/  STS [R3+0x2000], R35 ;  /* 0x0020002303007388 */ /* 0x0007e40000000800 */
[----:B------:R-:W-:Y:S01]  /*18c30*/  SEL R5, R0, RZ, !P6 ;  /* 0x000000ff00057207 */ /* 0x000fe20007000000 */
[----:B------:R-:W-:Y:S01]  /*18c40*/  IMAD R0, R6, UR4, RZ ;  /* 0x0000000406007c24 */ /* 0x000fe2000f8e02ff */
[----:B------:R5:W-:Y:S04]  /*18c50*/  STS [R4+0x2000], R34 ;  /* 0x0020002204007388 */ /* 0x000be80000000800 */
[----:B------:R-:W-:Y:S01]  /*18c60*/  SHF.L.U32 R0, R0, 0x7, RZ ;  /* 0x0000000700007819 */ /* 0x000fe200000006ff */
[----:B-1----:R-:W-:Y:S01]  /*18c70*/  @P2 IMAD R2, R9, R8, RZ ;  /* 0x0000000809022224 */ /* 0x002fe200078e02ff */
[----:B------:R-:W-:Y:S01]  /*18c80*/  @!P2 MOV R2, R46 ;  /* 0x0000002e0002a202 */ /* 0x000fe20000000f00 */
[----:B------:R-:W5:Y:S01]  /*18c90*/  @P1 MUFU.LG2 R8, R45 ;  /* 0x0000002d00081308 */ /* 0x000f620000000c00 */
[----:B---3--:R-:W-:-:S03]  /*18ca0*/  SHF.R.S32.HI R3, RZ, 0x1f, R0 ;  /* 0x0000001fff037819 */ /* 0x008fc60000011400 */
[----:B----4-:R-:W-:Y:S02]  /*18cb0*/  IMAD R2, R24, R2, R5 ;  /* 0x0000000218027224 */ /* 0x010fe400078e0205 */
[----:B------:R-:W-:Y:S01]  /*18cc0*/  @P3 FMUL.FTZ R5, R12, 0.69314718246459960938 ;  /* 0x3f3172180c053820 */ /* 0x000fe20000410000 */
[----:B------:R-:W-:Y:S02]  /*18cd0*/  BAR.SYNC.DEFER_BLOCKING 0x0 ;  /* 0x0000000000007b1d */ /* 0x000fe40000010000 */
[--C-:B------:R-:W-:Y:S01]  /*18ce0*/  IADD3 R10, P2, P0, R0, R38, R2.reuse ;  /* 0x00000026000a7210 */ /* 0x100fe2000785e002 */
[----:B------:R-:W-:Y:S01]  /*18cf0*/  @P3 FFMA.FTZ R20, R134, R14, R5 ;  /* 0x0000000e86143223 */ /* 0x000fe20000010005 */
[----:B------:R-:W-:-:S04]  /*18d00*/  SHF.R.S32.HI R9, RZ, 0x1f, R2 ;  /* 0x0000001fff097819 */ /* 0x000fc80000011402 */
[----:B------:R-:W-:Y:S01]  /*18d10*/  IADD3.X R9, R3, R39, R9, P2, P0 ;  /* 0x0000002703097210 */ /* 0x000fe200017e0409 */
[----:B-----5:R-:W-:-:S04]  /*18d20*/  @P1 FMUL.FTZ R4, R8, 0.69314718246459960938 ;  /* 0x3f31721808041820 */ /* 0x020fc80000410000 */
[----:B--2---:R-:W-:Y:S01]  /*18d30*/  @P1 FFMA.FTZ R21, R132, R13, R4 ;  /* 0x0000000d84151223 */ /* 0x004fe20000010004 */
[----:B------:R-:W-:Y:S06]  /*18d40*/  @P5 BRA `(.L_x_238) ;  /* 0x0000000000c05947 */ /* 0x000fec0003800000 */
[----:B------:R-:W1:Y:S01]  /*18d50*/  S2R R3, SR_TID.X ;  /* 0x0000000000037919 */ /* 0x000e620000002100 */
[----:B------:R-:W-:-:S04]  /*18d60*/  SHF.R.S32.HI R2, RZ, 0x1f, R41 ;  /* 0x0000001fff027819 */ /* 0x000fc80000011429 */
[----:B------:R-:W-:-:S04]  /*18d70*/  LEA.HI R2, R2, R41, RZ, 0x2 ;  /* 0x0000002902027211 */ /* 0x000fc800078f10ff */
[----:B------:R-:W-:-:S05]  /*18d80*/  LOP3.LUT R2, R2, 0xffffffc, RZ, 0xc0, !PT ;  /* 0x0ffffffc02027812 */ /* 0x000fca00078ec0ff */
[----:B------:R-:W-:Y:S01]  /*18d90*/  IMAD.IADD R2, R41, 0x1, -R2 ;  /* 0x0000000129027824 */ /* 0x000fe200078e0a02 */
[----:B-1----:R-:W-:-:S04]  /*18da0*/  SHF.R.S32.HI R0, RZ, 0x1f, R3 ;  /* 0x0000001fff007819 */ /* 0x002fc80000011403 */
[----:B------:R-:W-:-:S04]  /*18db0*/  LEA.HI R0, R0, R3, RZ, 0x5 ;  /* 0x0000000300007211 */ /* 0x000fc800078f28ff */
[----:B------:R-:W-:-:S05]  /*18dc0*/  LOP3.LUT R0, R0, 0xffffffe0, RZ, 0xc0, !PT ;  /* 0xffffffe000007812 */ /* 0x000fca00078ec0ff */
[----:B------:R-:W-:-:S05]  /*18dd0*/  IMAD.IADD R0, R3, 0x1, -R0 ;  /* 0x0000000103007824 */ /* 0x000fca00078e0a00 */
[----:B------:R-:W-:-:S04]  /*18de0*/  SHF.R.S32.HI R3, RZ, 0x1f, R0 ;  /* 0x0000001fff037819 */ /* 0x000fc80000011400 */
[----:B------:R-:W-:-:S04]  /*18df0*/  LEA.HI R0, R3, R0, RZ, 0x2 ;  /* 0x0000000003007211 */ /* 0x000fc800078f10ff */
        /* <DEDUP_REMOVED lines=10> */
[----:B------:R-:W-:-:S03]  /*18ea0*/  @!P6 IMAD R4, R0, R6, RZ ;  /* 0x000000060004e224 */ /* 0x000fc600078e02ff */
[-C--:B------:R-:W-:Y:S02]  /*18eb0*/  @!P5 IMAD R2, R2, R6.reuse, RZ ;  /* 0x000000060202d224 */ /* 0x080fe400078e02ff */
[----:B------:R-:W-:Y:S01]  /*18ec0*/  @!P4 IMAD R0, R3, R6, RZ ;  /* 0x000000060300c224 */ /* 0x000fe200078e02ff */
[----:B------:R-:W-:Y:S01]  /*18ed0*/  @!P6 IADD3 R7, P0, R4, R10, RZ ;  /* 0x0000000a0407e210 */ /* 0x000fe20007f1e0ff */
[----:B------:R-:W2:Y:S01]  /*18ee0*/  @!P5 LDC.64 R14, c[0x0][0x2b0] ;  /* 0x0000ac00ff0edb82 */ /* 0x000ea20000000a00 */
[----:B------:R-:W-:Y:S01]  /*18ef0*/  @!P3 IMAD R5, R5, R6, RZ ;  /* 0x000000060505b224 */ /* 0x000fe200078e02ff */
[-C--:B------:R-:W-:Y:S02]  /*18f00*/  @!P5 IADD3 R3, P2, R2, R10.reuse, RZ ;  /* 0x0000000a0203d210 */ /* 0x080fe40007f5e0ff */
[----:B------:R-:W-:Y:S02]  /*18f10*/  @!P4 IADD3 R11, P1, R0, R10, RZ ;  /* 0x0000000a000bc210 */ /* 0x000fe40007f3e0ff */
[----:B------:R-:W-:-:S02]  /*18f20*/  @!P6 LEA.HI.X.SX32 R4, R4, R9, 0x1, P0 ;  /* 0x000000090404e211 */ /* 0x000fc400000f0eff */
[----:B------:R-:W3:Y:S01]  /*18f30*/  @!P4 LDC.64 R16, c[0x0][0x2b0] ;  /* 0x0000ac00ff10cb82 */ /* 0x000ee20000000a00 */
[----:B------:R-:W-:Y:S02]  /*18f40*/  @!P5 LEA.HI.X.SX32 R2, R2, R9, 0x1, P2 ;  /* 0x000000090202d211 */ /* 0x000fe400010f0eff */
[----:B------:R-:W-:-:S05]  /*18f50*/  @!P3 IADD3 R10, P0, R5, R10, RZ ;  /* 0x0000000a050ab210 */ /* 0x000fca0007f1e0ff */
[----:B------:R-:W4:Y:S01]  /*18f60*/  @!P3 LDC.64 R18, c[0x0][0x2b0] ;  /* 0x0000ac00ff12bb82 */ /* 0x000f220000000a00 */
[----:B-1----:R-:W-:Y:S02]  /*18f70*/  @!P6 LEA R8, P2, R7, R12, 0x2 ;  /* 0x0000000c0708e211 */ /* 0x002fe400078410ff */
[-C--:B------:R-:W-:Y:S02]  /*18f80*/  @!P4 LEA.HI.X.SX32 R12, R0, R9.reuse, 0x1, P1 ;  /* 0x00000009000cc211 */ /* 0x080fe400008f0eff */
[----:B------:R-:W-:Y:S02]  /*18f90*/  @!P3 LEA.HI.X.SX32 R0, R5, R9, 0x1, P0 ;  /* 0x000000090500b211 */ /* 0x000fe400000f0eff */
[----:B------:R-:W-:Y:S02]  /*18fa0*/  @!P6 LEA.HI.X R9, R7, R13, R4, 0x2, P2 ;  /* 0x0000000d0709e211 */ /* 0x000fe400010f1404 */
[----:B--2---:R-:W-:-:S03]  /*18fb0*/  @!P5 LEA R6, P1, R3, R14, 0x2 ;  /* 0x0000000e0306d211 */ /* 0x004fc600078210ff */
[----:B------:R1:W-:Y:S01]  /*18fc0*/  @!P6 STG.E desc[UR24][R8.64], R23 ;  /* 0x000000170800e986 */ /* 0x0003e2000c101918 */
[----:B------:R-:W-:Y:S02]  /*18fd0*/  @!P5 LEA.HI.X R7, R3, R15, R2, 0x2, P1 ;  /* 0x0000000f0307d211 */ /* 0x000fe400008f1402 */
[----:B---3--:R-:W-:-:S03]  /*18fe0*/  @!P4 LEA R4, P1, R11, R16, 0x2 ;  /* 0x000000100b04c211 */ /* 0x008fc600078210ff */
[----:B------:R1:W-:Y:S01]  /*18ff0*/  @!P5 STG.E desc[UR24][R6.64], R22 ;  /* 0x000000160600d986 */ /* 0x0003e2000c101918 */
[----:B------:R-:W-:Y:S02]  /*19000*/  @!P4 LEA.HI.X R5, R11, R17, R12, 0x2, P1 ;  /* 0x000000110b05c211 */ /* 0x000fe400008f140c */
[----:B----4-:R-:W-:-:S03]  /*19010*/  @!P3 LEA R2, P0, R10, R18, 0x2 ;  /* 0x000000120a02b211 */ /* 0x010fc600078010ff */
[----:B------:R1:W-:Y:S01]  /*19020*/  @!P4 STG.E desc[UR24][R4.64], R20 ;  /* 0x000000140400c986 */ /* 0x0003e2000c101918 */
[----:B------:R-:W-:-:S05]  /*19030*/  @!P3 LEA.HI.X R3, R10, R19, R0, 0x2, P0 ;  /* 0x000000130a03b211 */ /* 0x000fca00000f1400 */
[----:B------:R1:W-:Y:S04]  /*19040*/  @!P3 STG.E desc[UR24][R2.64], R21 ;  /* 0x000000150200b986 */ /* 0x0003e8000c101918 */
.L_x_238:
[----:B------:R-:W-:Y:S05]  /*19050*/  BSYNC B0 ;  /* 0x0000000000007941 */ /* 0x000fea0003800000 */
.L_x_237:
[----:B-1----:R1:W2:Y:S01]  /*19060*/  LDS.128 R20, [R231+0x3800] ;  /* 0x00380000e7147984 */ /* 0x0022a20000000c00 */
[----:B------:R-:W-:Y:S01]  /*19070*/  IMAD.SHL.U32 R0, R47, 0x8, RZ ;  /* 0x000000082f007824 */ /* 0x000fe200078e00ff */
[----:B------:R-:W-:Y:S01]  /*19080*/  UIMAD UR18, UR4, -0x80, UR18 ;  /* 0xffffff80041278a4 */ /* 0x000fe2000f8e0212 */
[----:B------:R-:W-:Y:S01]  /*19090*/  SHF.R.S32.HI R2, RZ, 0x3, R37 ;  /* 0x00000003ff027819 */ /* 0x000fe20000011425 */
[----:B------:R1:W3:Y:S01]  /*190a0*/  LDS.128 R12, [R231] ;  /* 0x00000000e70c7984 */ /* 0x0002e20000000c00 */
[----:B------:R-:W-:Y:S01]  /*190b0*/  ULDC UR4, c[0x0][0x2d0] ;  /* 0x0000b40000047ab9 */ /* 0x000fe20000000800 */
[C---:B------:R-:W-:Y:S01]  /*190c0*/  LEA.HI.SX32 R4, R37.reuse, 0x20, 0x1d ;  /* 0x0000002025047811 */ /* 0x040fe200078feaff */
[----:B------:R-:W-:Y:S01]  /*190d0*/  BSSY B0, `(.L_x_239) ;  /* 0x0000026000007945 */ /* 0x000fe20003800000 */
[----:B------:R-:W-:Y:S01]  /*190e0*/  ISETP.GE.AND P1, PT, R0, UR4, PT ;  /* 0x0000000400007c0c */ /* 0x000fe2000bf26270 */
[----:B------:R-:W-:Y:S01]  /*190f0*/  ULDC.64 UR4, c[0x0][0x2a0] ;  /* 0x0000a80000047ab9 */ /* 0x000fe20000000a00 */
[----:B------:R-:W-:-:S02]  /*19100*/  LEA.HI.SX32 R3, R37, 0x30, 0x1d ;  /* 0x0000003025037811 */ /* 0x000fc400078feaff */
[----:B------:R-:W-:Y:S02]  /*19110*/  LEA.HI.SX32 R5, R37, 0x10, 0x1d ;  /* 0x0000001025057811 */ /* 0x000fe400078feaff */
[----:B------:R-:W-:Y:S02]  /*19120*/  ISETP.GE.OR P2, PT, R2, UR18, P1 ;  /* 0x0000001202007c0c */ /* 0x000fe40008f46670 */
[----:B------:R-:W-:Y:S02]  /*19130*/  ISETP.GE.OR P6, PT, R4, UR18, P1 ;  /* 0x0000001204007c0c */ /* 0x000fe40008fc6670 */
[----:B------:R-:W-:Y:S02]  /*19140*/  ISETP.GE.OR P5, PT, R3, UR18, P1 ;  /* 0x0000001203007c0c */ /* 0x000fe40008fa6670 */
[----:B------:R-:W-:Y:S02]  /*19150*/  LEA.HI.SX32 R2, R37, 0x40, 0x1d ;  /* 0x0000004025027811 */ /* 0x000fe400078feaff */
[----:B------:R-:W-:-:S02]  /*19160*/  SHF.R.S32.HI R3, RZ, 0x1f, R0 ;  /* 0x0000001fff037819 */ /* 0x000fc40000011400 */
[----:B------:R-:W-:Y:S02]  /*19170*/  IADD3 R4, P3, R0, UR10, RZ ;  /* 0x0000000a00047c10 */ /* 0x000fe4000ff7e0ff */
[----:B------:R-:W-:Y:S02]  /*19180*/  SHF.R.S32.HI R6, RZ, 0x1f, R24 ;  /* 0x0000001fff067819 */ /* 0x000fe40000011418 */
[----:B------:R-:W-:Y:S02]  /*19190*/  LEA.HI.SX32 R0, R37, 0x50, 0x1d ;  /* 0x0000005025007811 */ /* 0x000fe400078feaff */
[----:B------:R-:W-:Y:S02]  /*191a0*/  ISETP.GE.OR P0, PT, R5, UR18, P1 ;  /* 0x0000001205007c0c */ /* 0x000fe40008f06670 */
[----:B------:R-:W-:Y:S02]  /*191b0*/  ISETP.GE.OR P4, PT, R2, UR18, P1 ;  /* 0x0000001202007c0c */ /* 0x000fe40008f86670 */
[----:B------:R-:W-:-:S02]  /*191c0*/  IADD3.X R5, R3, UR7, RZ, P3, !PT ;  /* 0x0000000703057c10 */ /* 0x000fc40009ffe4ff */
[----:B------:R-:W-:Y:S02]  /*191d0*/  SHF.R.S32.HI R2, RZ, 0x3, R48 ;  /* 0x00000003ff027819 */ /* 0x000fe40000011430 */
[----:B------:R-:W-:Y:S01]  /*191e0*/  ISETP.GE.OR P3, PT, R0, UR18, P1 ;  /* 0x0000001200007c0c */ /* 0x000fe20008f66670 */
[----:B------:R-:W-:Y:S01]  /*191f0*/  IMAD R0, R6, UR4, RZ ;  /* 0x0000000406007c24 */ /* 0x000fe2000f8e02ff */
[----:B------:R-:W-:Y:S01]  /*19200*/  SHF.R.S32.HI R3, RZ, 0x1f, R2 ;  /* 0x0000001fff037819 */ /* 0x000fe20000011402 */
[----:B------:R-:W-:Y:S01]  /*19210*/  IMAD.U32 R6, RZ, RZ, UR17 ;  /* 0x00000011ff067e24 */ /* 0x000fe2000f8e00ff */
[C---:B------:R-:W-:Y:S01]  /*19220*/  LEA.HI.SX32 R17, R37.reuse, 0x60, 0x1d ;  /* 0x0000006025117811 */ /* 0x040fe200078feaff */
[C---:B------:R-:W-:Y:S01]  /*19230*/  IMAD R0, R24.reuse, UR5, R0 ;  /* 0x0000000518007c24 */ /* 0x040fe2000f8e0200 */
[----:B------:R-:W-:Y:S01]  /*19240*/  LEA.HI.SX32 R16, R37, 0x70, 0x1d ;  /* 0x0000007025107811 */ /* 0x000fe200078feaff */
[----:B------:R-:W-:-:S04]  /*19250*/  IMAD.WIDE.U32 R10, R24, UR4, R4 ;  /* 0x00000004180a7c25 */ /* 0x000fc8000f8e0004 */
[----:B------:R-:W-:-:S04]  /*19260*/  IMAD.WIDE R6, R6, 0x80, R2 ;  /* 0x0000008006067825 */ /* 0x000fc800078e0202 */
[----:B------:R-:W-:Y:S01]  /*19270*/  IMAD.IADD R9, R11, 0x1, R0 ;  /* 0x000000010b097824 */ /* 0x000fe200078e0200 */
[----:B-123--:R-:W-:Y:S06]  /*19280*/  @P2 BRA `(.L_x_240) ;  /* 0x0000000000282947 */ /* 0x00efec0003800000 */
        /* <DEDUP_REMOVED lines=9> */
[----:B------:R1:W-:Y:S02]  /*19320*/  STG.E.128 desc[UR24][R4.64], R12 ;  /* 0x0000000c04007986 */ /* 0x0003e4000c101d18 */
.L_x_240:
[----:B------:R-:W-:Y:S05]  /*19330*/  BSYNC B0 ;  /* 0x0000000000007941 */ /* 0x000fea0003800000 */
.L_x_239:
[----:B-1----:R1:W2:Y:S01]  /*19340*/  LDS.128 R12, [R231+0x800] ;  /* 0x00080000e70c7984 */ /* 0x0022a20000000c00 */
[----:B------:R-:W-:Y:S01]  /*19350*/  BSSY B0, `(.L_x_241) ;  /* 0x0000011000007945 */ /* 0x000fe20003800000 */
[----:B------:R-:W-:Y:S02]  /*19360*/  ISETP.GE.OR P2, PT, R17, UR18, P1 ;  /* 0x0000001211007c0c */ /* 0x000fe40008f46670 */
[----:B------:R-:W-:Y:S01]  /*19370*/  ISETP.GE.OR P1, PT, R16, UR18, P1 ;  /* 0x0000001210007c0c */ /* 0x000fe20008f26670 */
[----:B------:R-:W-:-:S12]  /*19380*/  @P0 BRA `(.L_x_242) ;  /* 0x0000000000340947 */ /* 0x000fd80003800000 */
[----:B------:R-:W-:Y:S01]  /*19390*/  IADD3 R0, P0, R6, 0x10, RZ ;  /* 0x0000001006007810 */ /* 0x000fe20007f1e0ff */
        /* <DEDUP_REMOVED lines=11> */
[----:B--2---:R3:W-:Y:S02]  /*19450*/  STG.E.128 desc[UR24][R4.64], R12 ;  /* 0x0000000c04007986 */ /* 0x0047e4000c101d18 */
.L_x_242:
[----:B------:R-:W-:Y:S05]  /*19460*/  BSYNC B0 ;  /* 0x0000000000007941 */ /* 0x000fea0003800000 */
.L_x_241:
[----:B--23--:R2:W3:Y:S01]  /*19470*/  LDS.128 R12, [R231+0x1000] ;  /* 0x00100000e70c7984 */ /* 0x00c4e20000000c00 */
[----:B------:R-:W-:Y:S04]  /*19480*/  BSSY B0, `(.L_x_243) ;  /* 0x000000f000007945 */ /* 0x000fe80003800000 */
[----:B------:R-:W-:Y:S05]  /*19490*/  @P6 BRA `(.L_x_244) ;  /* 0x0000000000346947 */ /* 0x000fea0003800000 */
        /* <DEDUP_REMOVED lines=13> */
.L_x_244:
[----:B------:R-:W-:Y:S05]  /*19570*/  BSYNC B0 ;  /* 0x0000000000007941 */ /* 0x000fea0003800000 */
.L_x_243:
[----:B---34-:R3:W4:Y:S01]  /*19580*/  LDS.128 R12, [R231+0x1800] ;  /* 0x00180000e70c7984 */ /* 0x0187220000000c00 */
        /* <DEDUP_REMOVED lines=15> */
.L_x_246:
[----:B------:R-:W-:Y:S05]  /*19680*/  BSYNC B0 ;  /* 0x0000000000007941 */ /* 0x000fea0003800000 */
.L_x_245:
[----:B----4-:R4:W1:Y:S01]  /*19690*/  LDS.128 R12, [R231+0x2000] ;  /* 0x00200000e70c7984 */ /* 0x0108620000000c00 */
        /* <DEDUP_REMOVED lines=15> */
.L_x_248:
[----:B------:R-:W-:Y:S05]  /*19790*/  BSYNC B0 ;  /* 0x0000000000007941 */ /* 0x000fea0003800000 */
.L_x_247:
[----:B-1----:R1:W1:Y:S01]  /*197a0*/  LDS.128 R12, [R231+0x2800] ;  /* 0x00280000e70c7984 */ /* 0x0022620000000c00 */
        /* <DEDUP_REMOVED lines=15> */
.L_x_250:
[----:B------:R-:W-:Y:S05]  /*198a0*/  BSYNC B0 ;  /* 0x0000000000007941 */ /* 0x000fea0003800000 */
.L_x_249:
        /* <DEDUP_REMOVED lines=16> */
.L_x_252:
[----:B------:R-:W-:Y:S05]  /*199b0*/  BSYNC B0 ;  /* 0x0000000000007941 */ /* 0x000fea0003800000 */
.L_x_251:
[----:B------:R-:W-:Y:S05]  /*199c0*/  @P1 EXIT ;  /* 0x000000000000194d */ /* 0x000fea0003800000 */
[----:B------:R-:W-:Y:S01]  /*199d0*/  IADD3 R6, P0, R6, 0x70, RZ ;  /* 0x0000007006067810 */ /* 0x000fe20007f1e0ff */
        /* <DEDUP_REMOVED lines=13> */
.L_x_172:
[----:B------:R-:W-:Y:S01]  /*19ab0*/  UISETP.NE.AND UP4, UPT, UR16, -0x1, UPT ;  /* 0xffffffff1000788c */ /* 0x000fe2000bf85270 */
[----:B------:R-:W-:Y:S01]  /*19ac0*/  SHF.R.S32.HI R4, RZ, 0x1f, R98 ;  /* 0x0000001fff047819 */ /* 0x000fe20000011462 */
[----:B------:R-:W-:Y:S01]  /*19ad0*/  ULDC.U8 UR8, c[0x0][0x3d9] ;  /* 0x0000f64000087ab9 */ /* 0x000fe20000000000 */
[----:B------:R-:W-:Y:S01]  /*19ae0*/  ULDC.U8 UR12, c[0x0][0x3d8] ;  /* 0x0000f600000c7ab9 */ /* 0x000fe20000000000 */
[----:B------:R-:W-:Y:S01]  /*19af0*/  UISETP.NE.AND UP2, UPT, UR8, URZ, UPT ;  /* 0x0000003f0800728c */ /* 0x000fe2000bf45270 */
[----:B------:R-:W-:Y:S01]  /*19b00*/  LEA.HI R4, R4, R98, RZ, 0x3 ;  /* 0x0000006204047211 */ /* 0x000fe200078f18ff */
[----:B------:R-:W-:Y:S01]  /*19b10*/  UISETP.NE.AND UP3, UPT, UR12, URZ, UPT ;  /* 0x0000003f0c00728c */ /* 0x000fe2000bf65270 */
[----:B------:R-:W-:Y:S01]  /*19b20*/  IMAD.U32 R2, RZ, RZ, UR17 ;  /* 0x00000011ff027e24 */ /* 0x000fe2000f8e00ff */
[----:B------:R-:W-:Y:S01]  /*19b30*/  UISETP.NE.AND UP0, UPT, UR12, URZ, !UP2 ;  /* 0x0000003f0c00728c */ /* 0x000fe2000d705270 */
[----:B------:R-:W-:Y:S01]  /*19b40*/  LOP3.LUT R0, R4, 0xfffffff8, RZ, 0xc0, !PT ;  /* 0xfffffff804007812 */ /* 0x000fe200078ec0ff */
[----:B------:R-:W-:Y:S01]  /*19b50*/  UISETP.NE.OR UP3, UPT, UR8, URZ, !UP3 ;  /* 0x0000003f0800728c */ /* 0x000fe2000df65670 */
[----:B------:R-:W-:Y:S01]  /*19b60*/  SHF.R.S32.HI R4, RZ, 0x3, R4 ;  /* 0x00000003ff047819 */ /* 0x000fe20000011404 */
[----:B------:R-:W-:Y:S01]  /*19b70*/  @!UP4 USHF.R.S32.HI UR9, URZ, 0x1f, UR30 ;  /* 0x0000001f3f09c899 */ /* 0x000fe2000801141e */
[----:B------:R-:W-:Y:S01]  /*19b80*/  BSSY B0, `(.L_x_253) ;  /* 0x000004b000007945 */ /* 0x000fe20003800000 */
[----:B------:R-:W-:Y:S01]  /*19b90*/  @UP4 ULDC.64 UR6, c[0x0][0x298] ;  /* 0x0000a60000064ab9 */ /* 0x000fe20000000a00 */
[----:B------:R-:W-:Y:S01]  /*19ba0*/  @!UP4 ULDC.64 UR4, c[0x0][0x290] ;  /* 0x0000a4000004cab9 */ /* 0x000fe20000000a00 */
[----:B------:R-:W-:Y:S01]  /*19bb0*/  @UP4 UIMAD.WIDE.U32 UR10, UR16, UR6, URZ ;  /* 0x00000006100a42a5 */ /* 0x000fe2000f8e003f */
[----:B------:R-:W-:Y:S01]  /*19bc0*/  IMAD.IADD R14, R98, 0x1, -R0 ;  /* 0x00000001620e7824 */ /* 0x000fe200078e0a00 */
[----:B------:R-:W-:Y:S01]  /*19bd0*/  @!UP4 UIMAD UR6, UR9, UR4, URZ ;  /* 0x000000040906c2a4 */ /* 0x000fe2000f8e023f */
[--C-:B------:R-:W-:Y:S01]  /*19be0*/  SHF.R.S32.HI R5, RZ, 0x1f, R4.reuse ;  /* 0x0000001fff057819 */ /* 0x100fe20000011404 */
[----:B------:R-:W-:Y:S01]  /*19bf0*/  @!UP4 UIMAD.WIDE.U32 UR22, UR30, UR4, URZ ;  /* 0x000000041e16c2a5 */ /* 0x000fe2000f8e003f */
[----:B------:R-:W-:Y:S01]  /*19c00*/  IMAD.SHL.U32 R0, R14, 0x8, RZ ;  /* 0x000000080e007824 */ /* 0x000fe200078e00ff */
[----:B------:R-:W-:Y:S01]  /*19c10*/  @!UP4 UIMAD UR6, UR30, UR5, UR6 ;  /* 0x000000051e06c2a4 */ /* 0x000fe2000f8e0206 */
[C---:B------:R-:W-:Y:S01]  /*19c20*/  VIADD R17, R4.reuse, 0x10 ;  /* 0x0000001004117836 */ /* 0x040fe20000000000 */
[----:B------:R-:W-:Y:S01]  /*19c30*/  USHF.R.S32.HI UR9, URZ, 0x1f, UR21 ;  /* 0x0000001f3f097899 */ /* 0x000fe20008011415 */
[C---:B------:R-:W-:Y:S01]  /*19c40*/  VIADD R18, R4.reuse, 0x20 ;  /* 0x0000002004127836 */ /* 0x040fe20000000000 */
[----:B------:R-:W-:Y:S01]  /*19c50*/  @UP2 ULDC.64 UR4, c[0x0][0x2c0] ;  /* 0x0000b00000042ab9 */ /* 0x000fe20000000a00 */
[----:B------:R-:W-:Y:S01]  /*19c60*/  @UP4 UIMAD UR7, UR16, UR7, UR11 ;  /* 0x00000007100742a4 */ /* 0x000fe2000f8e020b */
[C---:B------:R-:W-:Y:S01]  /*19c70*/  VIADD R20, R4.reuse, 0x40 ;  /* 0x0000004004147836 */ /* 0x040fe20000000000 */
[----:B------:R-:W-:Y:S01]  /*19c80*/  @UP2 UIMAD UR13, UR5, UR4, URZ ;  /* 0x00000004050d22a4 */ /* 0x000fe2000f8e023f */
[----:B------:R-:W-:Y:S01]  /*19c90*/  VIADD R19, R4, 0x30 ;  /* 0x0000003004137836 */ /* 0x000fe20000000000 */
[----:B------:R-:W-:Y:S01]  /*19ca0*/  UISETP.NE.OR UP1, UPT, UR16, -0x1, UP3 ;  /* 0xffffffff1000788c */ /* 0x000fe20009f25670 */
[----:B------:R-:W-:Y:S01]  /*19cb0*/  IMAD.WIDE R2, R2, 0x80, R4 ;  /* 0x0000008002027825 */ /* 0x000fe200078e0204 */
[----:B------:R-:W-:Y:S01]  /*19cc0*/  ULDC.64 UR4, c[0x0][0x2a0] ;  /* 0x0000a80000047ab9 */ /* 0x000fe20000000a00 */
[----:B------:R-:W-:-:S02]  /*19cd0*/  @!UP4 UIADD3 UR7, UR23, UR6, URZ ;  /* 0x000000061707c290 */ /* 0x000fc4000fffe03f */
[----:B------:R-:W-:Y:S01]  /*19ce0*/  UIMAD UR9, UR9, UR4, URZ ;  /* 0x00000004090972a4 */ /* 0x000fe2000f8e023f */
[----:B------:R-:W-:Y:S01]  /*19cf0*/  IMAD.U32 R6, RZ, RZ, UR4 ;  /* 0x00000004ff067e24 */ /* 0x000fe2000f8e00ff */
[----:B------:R-:W-:Y:S01]  /*19d00*/  @!UP4 UMOV UR10, UR22 ;  /* 0x00000016000acc82 */ /* 0x000fe20008000000 */
[----:B------:R-:W-:Y:S01]  /*19d10*/  @!UP2 ULDC UR4, c[0x0][0x2c4] ;  /* 0x0000b1000004aab9 */ /* 0x000fe20000000800 */
[----:B------:R-:W-:Y:S01]  /*19d20*/  UIMAD UR5, UR21, UR5, UR9 ;  /* 0x00000005150572a4 */ /* 0x000fe2000f8e0209 */
[C---:B------:R-:W-:Y:S01]  /*19d30*/  IADD3 R8, P1, R0.reuse, UR10, RZ ;  /* 0x0000000a00087c10 */ /* 0x040fe2000ff3e0ff */
[----:B------:R-:W-:Y:S01]  /*19d40*/  @!UP2 ULDC UR8, c[0x0][0x270] ;  /* 0x00009c000008aab9 */ /* 0x000fe20000000800 */
[----:B------:R-:W-:Y:S01]  /*19d50*/  @UP0 ULDC UR4, c[0x0][0x2e4] ;  /* 0x0000b90000040ab9 */ /* 0x000fe20000000800 */
[----:B------:R-:W-:Y:S01]  /*19d60*/  @UP2 UMOV UR9, 0x1 ;  /* 0x0000000100092882 */ /* 0x000fe20000000000 */
[----:B------:R-:W-:Y:S01]  /*19d70*/  @!UP2 UIMAD UR9, UR4, UR8, URZ ;  /* 0x000000080409a2a4 */ /* 0x000fe2000f8e023f */
[C---:B------:R-:W-:Y:S01]  /*19d80*/  LEA.HI.X.SX32 R9, R0.reuse, UR7, 0x1, P1 ;  /* 0x0000000700097c11 */ /* 0x040fe200088f0eff */
[----:B------:R-:W-:Y:S01]  /*19d90*/  ULDC UR11, c[0x0][0x2d0] ;  /* 0x0000b400000b7ab9 */ /* 0x000fe20000000800 */
[----:B------:R-:W-:Y:S01]  /*19da0*/  UIADD3 UR18, -UR15, UR18, URZ ;  /* 0x000000120f127290 */ /* 0x000fe2000fffe13f */
[----:B------:R-:W-:Y:S01]  /*19db0*/  ISETP.GE.AND P0, PT, R0, UR11, PT ;  /* 0x0000000b00007c0c */ /* 0x000fe2000bf06270 */
[----:B------:R-:W-:Y:S01]  /*19dc0*/  UIMAD UR7, UR30, UR9, URZ ;  /* 0x000000091e0772a4 */ /* 0x000fe2000f8e023f */
[----:B------:R-:W-:Y:S01]  /*19dd0*/  IMAD.WIDE.U32 R8, R6, UR21, R8 ;  /* 0x0000001506087c25 */ /* 0x000fe2000f8e0008 */
[----:B------:R-:W-:Y:S01]  /*19de0*/  @!UP3 ULDC UR6, c[0x0][0x2c4] ;  /* 0x0000b1000006bab9 */ /* 0x000fe20000000800 */
[----:B------:R-:W-:Y:S01]  /*19df0*/  @UP2 ULDC UR12, c[0x0][0x2c0] ;  /* 0x0000b000000c2ab9 */ /* 0x000fe20000000800 */
[----:B------:R-:W-:Y:S01]  /*19e00*/  @!UP1 UIMAD UR16, UR30, UR6, URZ ;  /* 0x000000061e1092a4 */ /* 0x000fe2000f8e023f */
[----:B------:R-:W-:Y:S01]  /*19e10*/  ISETP.GE.OR P2, PT, R4, UR18, P0 ;  /* 0x0000001204007c0c */ /* 0x000fe20008746670 */
[----:B------:R-:W-:Y:S01]  /*19e20*/  USEL UR7, UR7, URZ, UP3 ;  /* 0x0000003f07077287 */ /* 0x000fe20009800000 */
[----:B------:R-:W-:Y:S01]  /*19e30*/  VIADD R7, R9, UR5 ;  /* 0x0000000509077c36 */ /* 0x000fe20008000000 */
[----:B------:R-:W-:Y:S01]  /*19e40*/  @!UP2 UMOV UR12, 0x1 ;  /* 0x00000001000ca882 */ /* 0x000fe20000000000 */
[----:B------:R-:W-:Y:S01]  /*19e50*/  @!UP2 UMOV UR13, UR4 ;  /* 0x00000004000dac82 */ /* 0x000fe20008000000 */
[----:B------:R-:W-:Y:S01]  /*19e60*/  UIMAD UR6, UR15, UR12, URZ ;  /* 0x0000000c0f0672a4 */ /* 0x000fe2000f8e023f */
[----:B------:R-:W-:Y:S01]  /*19e70*/  ISETP.GE.AND P4, PT, R20, UR18, PT ;  /* 0x0000001214007c0c */ /* 0x000fe2000bf86270 */
[----:B------:R-:W-:Y:S01]  /*19e80*/  UIMAD UR13, UR21, UR13, UR7 ;  /* 0x0000000d150d72a4 */ /* 0x000fe2000f8e0207 */
[----:B------:R-:W-:Y:S01]  /*19e90*/  ISETP.GE.OR P1, PT, R17, UR18, P0 ;  /* 0x0000001211007c0c */ /* 0x000fe20008726670 */
[----:B------:R-:W-:Y:S01]  /*19ea0*/  UMOV UR26, URZ ;  /* 0x0000003f001a7c82 */ /* 0x000fe20008000000 */
[----:B------:R-:W-:Y:S01]  /*19eb0*/  @!UP3 UMOV UR26, UR16 ;  /* 0x00000010001abc82 */ /* 0x000fe20008000000 */
[----:B------:R-:W-:Y:S01]  /*19ec0*/  UMOV UR27, URZ ;  /* 0x0000003f001b7c82 */ /* 0x000fe20008000000 */
[----:B------:R-:W-:Y:S01]  /*19ed0*/  USHF.R.S32.HI UR4, URZ, 0x1f, UR6 ;  /* 0x0000001f3f047899 */ /* 0x000fe20008011406 */
[----:B------:R-:W-:Y:S01]  /*19ee0*/  ISETP.GE.OR P6, PT, R18, UR18, P0 ;  /* 0x0000001212007c0c */ /* 0x000fe200087c6670 */
[----:B------:R-:W-:Y:S01]  /*19ef0*/  @!UP3 USHF.R.S32.HI UR27, URZ, 0x1f, UR16 ;  /* 0x0000001f3f1bb899 */ /* 0x000fe20008011410 */
[----:B------:R-:W-:Y:S01]  /*19f00*/  ISETP.GE.OR P5, PT, R19, UR18, P0 ;  /* 0x0000001213007c0c */ /* 0x000fe200087a6670 */
[----:B------:R-:W-:Y:S01]  /*19f10*/  USHF.R.S32.HI UR7, URZ, 0x1f, UR13 ;  /* 0x0000001f3f077899 */ /* 0x000fe2000801140d */
[----:B------:R-:W-:Y:S01]  /*19f20*/  ISETP.GE.OR P3, PT, R20, UR18, P0 ;  /* 0x0000001214007c0c */ /* 0x000fe20008766670 */
[----:B------:R-:W-:Y:S01]  /*19f30*/  UIADD3 UR6, UP1, UP0, UR6, UR26, UR13 ;  /* 0x0000001a06067290 */ /* 0x000fe2000f83e00d */
[----:B------:R-:W-:-:S02]  /*19f40*/  VIADD R21, R4, 0x50 ;  /* 0x0000005004157836 */ /* 0x000fc40000000000 */
[C---:B------:R-:W-:Y:S01]  /*19f50*/  VIADD R22, R4.reuse, 0x60 ;  /* 0x0000006004167836 */ /* 0x040fe20000000000 */
[----:B------:R-:W-:Y:S01]  /*19f60*/  UIADD3.X UR26, UR4, UR27, UR7, UP1, UP0 ;  /* 0x0000001b041a7290 */ /* 0x000fe20008fe0407 */
[----:B------:R-:W-:Y:S01]  /*19f70*/  VIADD R23, R4, 0x70 ;  /* 0x0000007004177836 */ /* 0x000fe20000000000 */
[----:B------:R-:W-:Y:S10]  /*19f80*/  @P2 BRA `(.L_x_254) ;  /* 0x0000000000282947 */ /* 0x000ff40003800000 */
        /* <DEDUP_REMOVED lines=10> */
.L_x_254:
[----:B------:R-:W-:Y:S05]  /*1a030*/  BSYNC B0 ;  /* 0x0000000000007941 */ /* 0x000fea0003800000 */
.L_x_253:
[----:B------:R-:W-:Y:S01]  /*1a040*/  BSSY B0, `(.L_x_255) ;  /* 0x0000010000007945 */ /* 0x000fe20003800000 */
[----:B------:R-:W-:-:S03]  /*1a050*/  ISETP.GE.AND P2, PT, R4, UR18, PT ;  /* 0x0000001204007c0c */ /* 0x000fc6000bf46270 */
[----:B------:R-:W-:Y:S10]  /*1a060*/  @P1 BRA `(.L_x_256) ;  /* 0x0000000000341947 */ /* 0x000ff40003800000 */
        /* <DEDUP_REMOVED lines=13> */
.L_x_256:
[----:B------:R-:W-:Y:S05]  /*1a140*/  BSYNC B0 ;  /* 0x0000000000007941 */ /* 0x000fea0003800000 */
.L_x_255:
[----:B------:R-:W-:Y:S01]  /*1a150*/  BSSY B0, `(.L_x_257) ;  /* 0x0000010000007945 */ /* 0x000fe20003800000 */
[----:B------:R-:W-:-:S03]  /*1a160*/  ISETP.GE.AND P1, PT, R17, UR18, PT ;  /* 0x0000001211007c0c */ /* 0x000fc6000bf26270 */
[----:B------:R-:W-:Y:S10]  /*1a170*/  @P6 BRA `(.L_x_258) ;  /* 0x0000000000346947 */ /* 0x000ff40003800000 */
        /* <DEDUP_REMOVED lines=13> */
.L_x_258:
[----:B------:R-:W-:Y:S05]  /*1a250*/  BSYNC B0 ;  /* 0x0000000000007941 */ /* 0x000fea0003800000 */
.L_x_257:
        /* <DEDUP_REMOVED lines=16> */
.L_x_260:
[----:B------:R-:W-:Y:S05]  /*1a360*/  BSYNC B0 ;  /* 0x0000000000007941 */ /* 0x000fea0003800000 */
.L_x_259:
[----:B------:R-:W-:Y:S01]  /*1a370*/  BSSY B0, `(.L_x_261) ;  /* 0x0000010000007945 */ /* 0x000fe20003800000 */
[----:B------:R-:W-:-:S03]  /*1a380*/  ISETP.GE.AND P5, PT, R19, UR18, PT ;  /* 0x0000001213007c0c */ /* 0x000fc6000bfa6270 */
        /* <DEDUP_REMOVED lines=14> */
.L_x_262:
[----:B------:R-:W-:Y:S05]  /*1a470*/  BSYNC B0 ;  /* 0x0000000000007941 */ /* 0x000fea0003800000 */
.L_x_261:
[C---:B------:R-:W-:Y:S01]  /*1a480*/  ISETP.NE.OR P1, PT, R14.reuse, RZ, P1 ;  /* 0x000000ff0e00720c */ /* 0x040fe20000f25670 */
[----:B------:R-:W-:Y:S01]  /*1a490*/  BSSY B0, `(.L_x_263) ;  /* 0x0000018000007945 */ /* 0x000fe20003800000 */
[C---:B------:R-:W-:Y:S02]  /*1a4a0*/  ISETP.GE.AND P3, PT, R21.reuse, UR18, PT ;  /* 0x0000001215007c0c */ /* 0x040fe4000bf66270 */
[----:B------:R-:W-:Y:S02]  /*1a4b0*/  P2R R16, PR, RZ, 0x2 ;  /* 0x00000002ff107803 */ /* 0x000fe40000000000 */
[----:B------:R-:W-:Y:S02]  /*1a4c0*/  ISETP.GE.OR P1, PT, R21, UR18, P0 ;  /* 0x0000001215007c0c */ /* 0x000fe40008726670 */
[C---:B------:R-:W-:Y:S02]  /*1a4d0*/  ISETP.NE.OR P2, PT, R14.reuse, RZ, P2 ;  /* 0x000000ff0e00720c */ /* 0x040fe40001745670 */
[----:B------:R-:W-:-:S02]  /*1a4e0*/  ISETP.NE.OR P6, PT, R14, RZ, P6 ;  /* 0x000000ff0e00720c */ /* 0x000fc400037c5670 */
[----:B------:R-:W-:Y:S02]  /*1a4f0*/  P2R R15, PR, RZ, 0x4 ;  /* 0x00000004ff0f7803 */ /* 0x000fe40000000000 */
[C---:B------:R-:W-:Y:S02]  /*1a500*/  ISETP.NE.OR P5, PT, R14.reuse, RZ, P5 ;  /* 0x000000ff0e00720c */ /* 0x040fe40002fa5670 */
[C---:B------:R-:W-:Y:S02]  /*1a510*/  ISETP.NE.OR P4, PT, R14.reuse, RZ, P4 ;  /* 0x000000ff0e00720c */ /* 0x040fe40002785670 */
[----:B------:R-:W-:Y:S01]  /*1a520*/  ISETP.NE.OR P3, PT, R14, RZ, P3 ;  /* 0x000000ff0e00720c */ /* 0x000fe20001f65670 */
[----:B------:R-:W-:-:S12]  /*1a530*/  @P1 BRA `(.L_x_264) ;  /* 0x0000000000341947 */ /* 0x000fd80003800000 */
        /* <DEDUP_REMOVED lines=13> */
.L_x_264:
[----:B------:R-:W-:Y:S05]  /*1a610*/  BSYNC B0 ;  /* 0x0000000000007941 */ /* 0x000fea0003800000 */
.L_x_263:
[C---:B------:R-:W-:Y:S01]  /*1a620*/  ISETP.GE.OR P1, PT, R22.reuse, UR18, P0 ;  /* 0x0000001216007c0c */ /* 0x040fe20008726670 */
[----:B------:R-:W-:Y:S01]  /*1a630*/  BSSY B0, `(.L_x_265) ;  /* 0x0000012000007945 */ /* 0x000fe20003800000 */
[----:B------:R-:W-:Y:S02]  /*1a640*/  ISETP.GE.AND P2, PT, R22, UR18, PT ;  /* 0x0000001216007c0c */ /* 0x000fe4000bf46270 */
[----:B------:R-:W-:Y:S02]  /*1a650*/  ISETP.GE.OR P0, PT, R23, UR18, P0 ;  /* 0x0000001217007c0c */ /* 0x000fe40008706670 */
[----:B------:R-:W-:-:S07]  /*1a660*/  ISETP.NE.OR P2, PT, R14, RZ, P2 ;  /* 0x000000ff0e00720c */ /* 0x000fce0001745670 */
[----:B------:R-:W-:Y:S06]  /*1a670*/  @P1 BRA `(.L_x_266) ;  /* 0x0000000000341947 */ /* 0x000fec0003800000 */
        /* <DEDUP_REMOVED lines=13> */
.L_x_266:
[----:B------:R-:W-:Y:S05]  /*1a750*/  BSYNC B0 ;  /* 0x0000000000007941 */ /* 0x000fea0003800000 */
.L_x_265:
[----:B------:R-:W-:Y:S01]  /*1a760*/  ISETP.GE.AND P1, PT, R23, UR18, PT ;  /* 0x0000001217007c0c */ /* 0x000fe2000bf26270 */
[----:B------:R-:W-:Y:S03]  /*1a770*/  BSSY B0, `(.L_x_267) ;  /* 0x000000f000007945 */ /* 0x000fe60003800000 */
[----:B------:R-:W-:Y:S01]  /*1a780*/  ISETP.NE.OR P1, PT, R14, RZ, P1 ;  /* 0x000000ff0e00720c */ /* 0x000fe20000f25670 */
[----:B------:R-:W-:-:S12]  /*1a790*/  @P0 BRA `(.L_x_268) ;  /* 0x0000000000300947 */ /* 0x000fd80003800000 */
        /* <DEDUP_REMOVED lines=12> */
.L_x_268:
[----:B------:R-:W-:Y:S05]  /*1a860*/  BSYNC B0 ;  /* 0x0000000000007941 */ /* 0x000fea0003800000 */
.L_x_267:
[----:B------:R-:W-:Y:S01]  /*1a870*/  ISETP.NE.AND P0, PT, R15, RZ, PT ;  /* 0x000000ff0f00720c */ /* 0x000fe20003f05270 */
[----:B------:R-:W-:-:S12]  /*1a880*/  BSSY B0, `(.L_x_269) ;  /* 0x000000a000007945 */ /* 0x000fd80003800000 */
        /* <DEDUP_REMOVED lines=9> */
.L_x_270:
[----:B------:R-:W-:Y:S05]  /*1a920*/  BSYNC B0 ;  /* 0x0000000000007941 */ /* 0x000fea0003800000 */
.L_x_269:
[----:B------:R-:W-:Y:S01]  /*1a930*/  ISETP.NE.AND P0, PT, R16, RZ, PT ;  /* 0x000000ff1000720c */ /* 0x000fe20003f05270 */
[----:B------:R-:W-:-:S12]  /*1a940*/  BSSY B0, `(.L_x_271) ;  /* 0x000000a000007945 */ /* 0x000fd80003800000 */
        /* <DEDUP_REMOVED lines=9> */
.L_x_272:
[----:B------:R-:W-:Y:S05]  /*1a9e0*/  BSYNC B0 ;  /* 0x0000000000007941 */ /* 0x000fea0003800000 */
.L_x_271:
        /* <DEDUP_REMOVED lines=10> */
.L_x_274:
[----:B------:R-:W-:Y:S05]  /*1aa90*/  BSYNC B0 ;  /* 0x0000000000007941 */ /* 0x000fea0003800000 */
.L_x_273:
        /* <DEDUP_REMOVED lines=10> */
.L_x_276:
[----:B------:R-:W-:Y:S05]  /*1ab40*/  BSYNC B0 ;  /* 0x0000000000007941 */ /* 0x000fea0003800000 */
.L_x_275:
        /* <DEDUP_REMOVED lines=10> */
.L_x_278:
[----:B------:R-:W-:Y:S05]  /*1abf0*/  BSYNC B0 ;  /* 0x0000000000007941 */ /* 0x000fea0003800000 */
.L_x_277:
        /* <DEDUP_REMOVED lines=10> */
.L_x_280:
[----:B------:R-:W-:Y:S05]  /*1aca0*/  BSYNC B0 ;  /* 0x0000000000007941 */ /* 0x000fea0003800000 */
.L_x_279:
        /* <DEDUP_REMOVED lines=10> */
.L_x_282:
[----:B------:R-:W-:Y:S05]  /*1ad50*/  BSYNC B0 ;  /* 0x0000000000007941 */ /* 0x000fea0003800000 */
.L_x_281:
        /* <DEDUP_REMOVED lines=10> */
.L_x_283:
        /* <DEDUP_REMOVED lines=16> */
.L_x_1419:


//--------------------- .text._ZN5flash16flash_fwd_kernelI23Flash_fwd_kernel_traitsILi64ELi128ELi128ELi4ELb0ELb0EN7cutlass6half_tE19Flash_kernel_traitsILi64ELi128ELi128ELi4ES3_EELb0ELb1ELb0ELb0ELb0ELb0ELb1ELb0EEEvNS_16Flash_fwd_paramsE --------------------------
	.section	.text._ZN5flash16flash_fwd_kernelI23Flash_fwd_kernel_traitsILi64ELi128ELi128ELi4ELb0ELb0EN7cutlass6half_tE19Flash_kernel_traitsILi64ELi128ELi128ELi4ES3_EELb0ELb1ELb0ELb0ELb0ELb0ELb1ELb0EEEvNS_16Flash_fwd_paramsE,"ax",@progbits
	.align	128
        .global         _ZN5flash16flash_fwd_kernelI23Flash_fwd_kernel_traitsILi64ELi128ELi128ELi4ELb0ELb0EN7cutlass6half_tE19Flash_kernel_traitsILi64ELi128ELi128ELi4ES3_EELb0ELb1ELb0ELb0ELb0ELb0ELb1ELb0EEEvNS_16Flash_fwd_paramsE
        .type           _ZN5flash16flash_fwd_kernelI23Flash_fwd_kernel_traitsILi64ELi128ELi128ELi4ELb0ELb0EN7cutlass6half_tE19Flash_kernel_traitsILi64ELi128ELi128ELi4ES3_EELb0ELb1ELb0ELb0ELb0ELb0ELb1ELb0EEEvNS_16Flash_fwd_paramsE,@function
        .size           _ZN5flash16flash_fwd_kernelI23Flash_fwd_kernel_traitsILi64ELi128ELi128ELi4ELb0ELb0EN7cutlass6half_tE19Flash_kernel_traitsILi64ELi128ELi128ELi4ES3_EELb0ELb1ELb0ELb0ELb0ELb0ELb1ELb0EEEvNS_16Flash_fwd_paramsE,(.L_x_1420 - _ZN5flash16flash_fwd_kernelI23Flash_fwd_kernel_traitsILi64ELi128ELi128ELi4ELb0ELb0EN7cutlass6half_tE19Flash_kernel_traitsILi64ELi128ELi128ELi4ES3_EELb0ELb1ELb0ELb0ELb0ELb0ELb1ELb0EEEvNS_16Flash_fwd_paramsE)
        .other          _ZN5flash16flash_fwd_kernelI23Flash_fwd_kernel_traitsILi64ELi128ELi128ELi4ELb0ELb0EN7cutlass6half_tE19Flash_kernel_traitsILi64ELi128ELi128ELi4ES3_EELb0ELb1ELb0ELb0ELb0ELb0ELb1ELb0EEEvNS_16Flash_fwd_paramsE,@"STO_CUDA_ENTRY STV_DEFAULT"
_ZN5flash16flash_fwd_kernelI23Flash_fwd_kernel_traitsILi64ELi128ELi128ELi4ELb0ELb0EN7cutlass6half_tE19Flash_kernel_traitsILi64ELi128ELi128ELi4ES3_EELb0ELb1ELb0ELb0ELb0ELb0ELb1ELb0EEEvNS_16Flash_fwd_paramsE:
.text._ZN5flash16flash_fwd_kernelI23Flash_fwd_kernel_traitsILi64ELi128ELi128ELi4ELb0ELb0EN7cutlass6half_tE19Flash_kernel_traitsILi64ELi128ELi128ELi4ES3_EELb0ELb1ELb0ELb0ELb0ELb0ELb1ELb0EEEvNS_16Flash_fwd_paramsE:
        /* <DEDUP_REMOVED lines=55> */
.L_x_284:
[----:B------:R-:W-:-:S05]  /*0370*/  ULDC UR6, c[0x0][0x2c8] ;  /* 0x0000b20000067ab9 */ /* 0x000fca0000000800 */
.L_x_285:
        /* <DEDUP_REMOVED lines=99> */
.L_x_287:
        /* <DEDUP_REMOVED lines=26> */
.L_x_288:
        /* <DEDUP_REMOVED lines=49> */
.L_x_290:
[----:B------:R-:W-:Y:S05]  /*0e60*/  BSYNC B0 ;  /* 0x0000000000007941 */ /* 0x000fea0003800000 */
.L_x_289:
        /* <DEDUP_REMOVED lines=24> */
.L_x_292:
[----:B------:R-:W-:Y:S05]  /*0ff0*/  BSYNC B0 ;  /* 0x0000000000007941 */ /* 0x000fea0003800000 */
.L_x_291:
        /* <DEDUP_REMOVED lines=24> */
.L_x_294:
[----:B------:R-:W-:Y:S05]  /*1180*/  BSYNC B0 ;  /* 0x0000000000007941 */ /* 0x000fea0003800000 */
.L_x_293:
        /* <DEDUP_REMOVED lines=24> */
.L_x_296:
[----:B------:R-:W-:Y:S05]  /*1310*/  BSYNC B0 ;  /* 0x0000000000007941 */ /* 0x000fea0003800000 */
.L_x_295:
        /* <DEDUP_REMOVED lines=24> */
.L_x_298:
[----:B------:R-:W-:Y:S05]  /*14a0*/  BSYNC B0 ;  /* 0x0000000000007941 */ /* 0x000fea0003800000 */
.L_x_297:
        /* <DEDUP_REMOVED lines=24> */
.L_x_300:
[----:B------:R-:W-:Y:S05]  /*1630*/  BSYNC B0 ;  /* 0x0000000000007941 */ /* 0x000fea0003800000 */
.L_x_299:
        /* <DEDUP_REMOVED lines=25> */
.L_x_302:
[----:B------:R-:W-:Y:S05]  /*17d0*/  BSYNC B0 ;  /* 0x0000000000007941 */ /* 0x000fea0003800000 */
.L_x_301:
        /* <DEDUP_REMOVED lines=25> */
.L_x_304:
[----:B------:R-:W-:Y:S05]  /*1970*/  BSYNC B0 ;  /* 0x0000000000007941 */ /* 0x000fea0003800000 */
.L_x_303:
        /* <DEDUP_REMOVED lines=28> */
[----:B------:R-:W-:Y:S01]  /*1b40*/  MOV R6, UR19 ;  /* 0x0000001300067c02 */ /* 0x000fe20008000f00 */
        /* <DEDUP_REMOVED lines=11> */
[----:B------:R-:W-:Y:S01]  /*1c00*/  IMAD.WIDE.U32 R6, R6, UR26, R240 ;  /* 0x0000001a06067c25 */ /* 0x000fe2000f8e00f0 */
[----:B------:R-:W-:-:S02]  /*1c10*/  MOV R4, 0x20 ;  /* 0x0000002000047802 */ /* 0x000fc40000000f00 */
[C---:B------:R-:W-:Y:S01]  /*1c20*/  ISETP.GE.AND P4, PT, R17.reuse, UR28, PT ;  /* 0x0000001c11007c0c */ /* 0x040fe2000bf86270 */
[----:B------:R-:W-:Y:S01]  /*1c30*/  IMAD R24, R0, UR11, R2 ;  /* 0x0000000b00187c24 */ /* 0x000fe2000f8e0202 */
[----:B------:R-:W-:Y:S02]  /*1c40*/  SEL R4, R4, 0xffffffe0, !P2 ;  /* 0xffffffe004047807 */ /* 0x000fe40005000000 */
[----:B------:R-:W-:Y:S01]  /*1c50*/  ISETP.GE.AND P2, PT, R17, UR28, PT ;  /* 0x0000001c11007c0c */ /* 0x000fe2000bf46270 */
[----:B--2---:R-:W-:-:S04]  /*1c60*/  IMAD.WIDE.U32 R30, R0, UR10, R8 ;  /* 0x0000000a001e7c25 */ /* 0x004fc8000f8e0008 */
[----:B------:R-:W-:Y:S01]  /*1c70*/  VIADD R9, R7, UR12 ;  /* 0x0000000c07097c36 */ /* 0x000fe20008000000 */
[----:B------:R4:W-:Y:S01]  /*1c80*/  STL.64 [R1+0xf0], R30 ;  /* 0x0000f01e01007387 */ /* 0x0009e20000100a00 */
[----:B------:R-:W-:Y:S06]  /*1c90*/  @P1 BRA `(.L_x_306) ;  /* 0x00000000002c1947 */ /* 0x000fec0003800000 */
        /* <DEDUP_REMOVED lines=11> */
.L_x_306:
[----:B------:R-:W-:Y:S05]  /*1d50*/  BSYNC B0 ;  /* 0x0000000000007941 */ /* 0x000fea0003800000 */
.L_x_305:
        /* <DEDUP_REMOVED lines=11> */
[----:B------:R-:W-:Y:S02]  /*1e10*/  IADD3.X R2, R9, UR10, RZ, P6, !PT ;  /* 0x0000000a09027c10 */ /* 0x000fe4000b7fe4ff */
[----:B-1----:R-:W-:-:S04]  /*1e20*/  LEA R10, P6, R0, UR12, 0x1 ;  /* 0x0000000c000a7c11 */ /* 0x002fc8000f8c08ff */
[----:B------:R-:W-:-:S05]  /*1e30*/  LEA.HI.X R11, R0, UR13, R2, 0x1, P6 ;  /* 0x0000000d000b7c11 */ /* 0x000fca000b0f0c02 */
[----:B------:R-:W-:Y:S01]  /*1e40*/  @!PT LDS RZ, [RZ] ;  /* 0x00000000fffff984 */ /* 0x000fe20000000800 */
[----:B------:R-:W-:Y:S01]  /*1e50*/  @!PT LDS RZ, [RZ] ;  /* 0x00000000fffff984 */ /* 0x000fe20000000800 */
[----:B------:R-:W-:Y:S01]  /*1e60*/  @!PT LDS RZ, [RZ] ;  /* 0x00000000fffff984 */ /* 0x000fe20000000800 */
[----:B------:R1:W-:Y:S04]  /*1e70*/  LDGSTS.E.BYPASS.LTC128B.128 [R228+0x4800], desc[UR24][R10.64] ;  /* 0x048000000ae47fae */ /* 0x0003e8000b901d58 */
.L_x_308:
[----:B------:R-:W-:Y:S05]  /*1e80*/  BSYNC B0 ;  /* 0x0000000000007941 */ /* 0x000fea0003800000 */
.L_x_307:
        /* <DEDUP_REMOVED lines=9> */
[----:B------:R-:W-:Y:S02]  /*1f20*/  IMAD.U32 R5, RZ, RZ, UR8 ;  /* 0x00000008ff057e24 */ /* 0x000fe4000f8e00ff */
[----:B------:R-:W-:Y:S01]  /*1f30*/  IMAD.U32 R2, RZ, RZ, UR9 ;  /* 0x00000009ff027e24 */ /* 0x000fe2000f8e00ff */
[----:B------:R-:W-:-:S04]  /*1f40*/  LEA R0, P5, R0, R6, 0x5 ;  /* 0x0000000600007211 */ /* 0x000fc800078a28ff */
[----:B------:R-:W-:Y:S02]  /*1f50*/  LEA.HI.X R2, R5, R9, R2, 0x5, P5 ;  /* 0x0000000905027211 */ /* 0x000fe400028f2c02 */
[----:B-1----:R-:W-:-:S04]  /*1f60*/  LEA R10, P5, R0, UR12, 0x1 ;  /* 0x0000000c000a7c11 */ /* 0x002fc8000f8a08ff */
[----:B------:R-:W-:-:S05]  /*1f70*/  LEA.HI.X R11, R0, UR13, R2, 0x1, P5 ;  /* 0x0000000d000b7c11 */ /* 0x000fca000a8f0c02 */
[----:B------:R-:W-:Y:S01]  /*1f80*/  @!PT LDS RZ, [RZ] ;  /* 0x00000000fffff984 */ /* 0x000fe20000000800 */
[----:B------:R-:W-:Y:S01]  /*1f90*/  @!PT LDS RZ, [RZ] ;  /* 0x00000000fffff984 */ /* 0x000fe20000000800 */
[----:B------:R-:W-:Y:S01]  /*1fa0*/  @!PT LDS RZ, [RZ] ;  /* 0x00000000fffff984 */ /* 0x000fe20000000800 */
[----:B------:R1:W-:Y:S04]  /*1fb0*/  LDGSTS.E.BYPASS.LTC128B.128 [R228+0x5000], desc[UR24][R10.64] ;  /* 0x050000000ae47fae */ /* 0x0003e8000b901d58 */
.L_x_310:
[----:B------:R-:W-:Y:S05]  /*1fc0*/  BSYNC B0 ;  /* 0x0000000000007941 */ /* 0x000fea0003800000 */
.L_x_309:
        /* <DEDUP_REMOVED lines=19> */
.L_x_312:
[----:B------:R-:W-:Y:S05]  /*2100*/  BSYNC B0 ;  /* 0x0000000000007941 */ /* 0x000fea0003800000 */
.L_x_311:
        /* <DEDUP_REMOVED lines=20> */
.L_x_314:
[----:B------:R-:W-:Y:S05]  /*2250*/  BSYNC B0 ;  /* 0x0000000000007941 */ /* 0x000fea0003800000 */
.L_x_313:
        /* <DEDUP_REMOVED lines=22> */
.L_x_316:
[----:B------:R-:W-:Y:S05]  /*23c0*/  BSYNC B0 ;  /* 0x0000000000007941 */ /* 0x000fea0003800000 */
.L_x_315:
        /* <DEDUP_REMOVED lines=25> */
.L_x_318:
[----:B------:R-:W-:Y:S05]  /*2560*/  BSYNC B0 ;  /* 0x0000000000007941 */ /* 0x000fea0003800000 */
.L_x_317:
        /* <DEDUP_REMOVED lines=24> */
.L_x_320:
[----:B------:R-:W-:Y:S05]  /*26f0*/  BSYNC B0 ;  /* 0x0000000000007941 */ /* 0x000fea0003800000 */
.L_x_319:
[----:B------:R-:W0:Y:S01]  /*2700*/  LDGDEPBAR ;  /* 0x00000000000079af */ /* 0x000e220000000000 */
[----:B------:R-:W-:Y:S01]  /*2710*/  IMAD.SHL.U32 R0, R25, 0x40, RZ ;  /* 0x0000004019007824 */ /* 0x000fe200078e00ff */
[C---:B------:R-:W-:Y:S01]  /*2720*/  ISETP.GE.AND P1, PT, R14.reuse, UR28, PT ;  /* 0x0000001c0e007c0c */ /* 0x040fe2000bf26270 */
[----:B------:R-:W-:Y:S01]  /*2730*/  IMAD.SHL.U32 R5, R14, 0x8, RZ ;  /* 0x000000080e057824 */ /* 0x000fe200078e00ff */
[----:B------:R-:W-:Y:S01]  /*2740*/  MOV R12, R30 ;  /* 0x0000001e000c7202 */ /* 0x000fe20000000f00 */
[----:B------:R-:W-:Y:S01]  /*2750*/  IMAD.IADD R13, R31, 0x1, R24 ;  /* 0x000000011f0d7824 */ /* 0x000fe200078e0218 */
[----:B------:R-:W-:Y:S01]  /*2760*/  LOP3.LUT R0, R0, 0x1c0, RZ, 0xc0, !PT ;  /* 0x000001c000007812 */ /* 0x000fe200078ec0ff */
[----:B-1----:R-:W-:Y:S01]  /*2770*/  IMAD.U32 R9, RZ, RZ, UR27 ;  /* 0x0000001bff097e24 */ /* 0x002fe2000f8e00ff */
[----:B------:R-:W-:Y:S01]  /*2780*/  SHF.L.U32 R6, R16, 0x3, RZ ;  /* 0x0000000310067819 */ /* 0x000fe200000006ff */
        /* <DEDUP_REMOVED lines=38> */
.L_x_322:
[----:B------:R-:W-:Y:S05]  /*29f0*/  BSYNC B0 ;  /* 0x0000000000007941 */ /* 0x000fea0003800000 */
.L_x_321:
        /* <DEDUP_REMOVED lines=22> */
.L_x_324:
[----:B------:R-:W-:Y:S05]  /*2b60*/  BSYNC B0 ;  /* 0x0000000000007941 */ /* 0x000fea0003800000 */
.L_x_323:
        /* <DEDUP_REMOVED lines=19> */
.L_x_326:
[----:B------:R-:W-:Y:S05]  /*2ca0*/  BSYNC B0 ;  /* 0x0000000000007941 */ /* 0x000fea0003800000 */
.L_x_325:
        /* <DEDUP_REMOVED lines=19> */
.L_x_328:
[----:B------:R-:W-:Y:S05]  /*2de0*/  BSYNC B0 ;  /* 0x0000000000007941 */ /* 0x000fea0003800000 */
.L_x_327:
        /* <DEDUP_REMOVED lines=19> */
.L_x_330:
[----:B------:R-:W-:Y:S05]  /*2f20*/  BSYNC B0 ;  /* 0x0000000000007941 */ /* 0x000fea0003800000 */
.L_x_329:
        /* <DEDUP_REMOVED lines=20> */
.L_x_332:
[----:B------:R-:W-:Y:S05]  /*3070*/  BSYNC B0 ;  /* 0x0000000000007941 */ /* 0x000fea0003800000 */
.L_x_331:
        /* <DEDUP_REMOVED lines=20> */
.L_x_334:
[----:B------:R-:W-:Y:S05]  /*31c0*/  BSYNC B0 ;  /* 0x0000000000007941 */ /* 0x000fea0003800000 */
.L_x_333:
        /* <DEDUP_REMOVED lines=19> */
.L_x_336:
[----:B------:R-:W-:Y:S05]  /*3300*/  BSYNC B0 ;  /* 0x0000000000007941 */ /* 0x000fea0003800000 */
.L_x_335:
[----:B------:R-:W-:Y:S01]  /*3310*/  LDSM.16.M88.4 R40, [R224] ;  /* 0x00000000e028783b */ /* 0x000fe20000000200 */
[----:B------:R-:W-:Y:S01]  /*3320*/  LOP3.LUT P0, RZ, R25, 0x2, RZ, 0xc0, !PT ;  /* 0x0000000219ff7812 */ /* 0x000fe2000780c0ff */
[----:B------:R-:W-:Y:S01]  /*3330*/  IMAD R238, R3, 0x2, R224 ;  /* 0x0000000203ee7824 */ /* 0x000fe200078e02e0 */
[----:B------:R-:W-:Y:S01]  /*3340*/  ULDC UR28, c[0x0][0x39c] ;  /* 0x0000e700001c7ab9 */ /* 0x000fe20000000800 */
[----:B------:R-:W1:Y:S01]  /*3350*/  LDSM.16.M88.4 R20, [R217+0x4000] ;  /* 0x00400000d914783b */ /* 0x000e620000000200 */
[----:B------:R-:W-:Y:S01]  /*3360*/  SEL R0, R28, 0xfffffff0, !P0 ;  /* 0xfffffff01c007807 */ /* 0x000fe20004000000 */
[----:B------:R-:W-:Y:S01]  /*3370*/  VIADD R2, R217, 0x4000 ;  /* 0x00004000d9027836 */ /* 0x000fe20000000000 */
[----:B------:R-:W-:Y:S01]  /*3380*/  LOP3.LUT P0, RZ, R25, 0x4, RZ, 0xc0, !PT ;  /* 0x0000000419ff7812 */ /* 0x000fe2000780c0ff */
[----:B------:R-:W5:Y:S01]  /*3390*/  LDSM.16.M88.4 R36, [R224+0x2000] ;  /* 0x00200000e024783b */ /* 0x000f620000000200 */
[----:B------:R-:W-:Y:S01]  /*33a0*/  VIADD R216, R217, 0x4040 ;  /* 0x00004040d9d87836 */ /* 0x000fe20000000000 */
[----:B------:R-:W-:Y:S01]  /*33b0*/  UISETP.GE.AND UP0, UPT, UR23, 0x2, UPT ;  /* 0x000000021700788c */ /* 0x000fe2000bf06270 */
[----:B------:R-:W-:Y:S01]  /*33c0*/  IMAD R223, R0, 0x2, R217 ;  /* 0x0000000200df7824 */ /* 0x000fe200078e02d9 */
[----:B------:R-:W-:Y:S01]  /*33d0*/  LDSM.16.M88.4 R32, [R238] ;  /* 0x00000000ee20783b */ /* 0x000fe20000000200 */
[----:B------:R-:W-:-:S03]  /*33e0*/  IMAD.SHL.U32 R126, R126, 0x2, RZ ;  /* 0x000000027e7e7824 */ /* 0x000fc600078e00ff */
[----:B------:R-:W2:Y:S02]  /*33f0*/  LDSM.16.M88.4 R48, [R223+0x4000] ;  /* 0x00400000df30783b */ /* 0x000ea40000000200 */
[----:B------:R-:W-:Y:S02]  /*3400*/  LOP3.LUT R5, R126, 0x6, RZ, 0xc0, !PT ;  /* 0x000000067e057812 */ /* 0x000fe400078ec0ff */
[----:B----4-:R-:W4:Y:S01]  /*3410*/  LDSM.16.M88.4 R28, [R238+0x2000] ;  /* 0x00200000ee1c783b */ /* 0x010f220000000200 */
[----:B------:R-:W-:Y:S02]  /*3420*/  @P0 VIADD R216, R2, 0xffffffc0 ;  /* 0xffffffc002d80836 */ /* 0x000fe40000000000 */
[----:B------:R-:W-:Y:S01]  /*3430*/  IMAD R2, R4, 0x2, R224 ;  /* 0x0000000204027824 */ /* 0x000fe200078e02e0 */
[----:B------:R-:W0:Y:S01]  /*3440*/  LDGDEPBAR ;  /* 0x00000000000079af */ /* 0x000e220000000000 */
[----:B------:R-:W-:Y:S02]  /*3450*/  IMAD R222, R0, 0x2, R216 ;  /* 0x0000000200de7824 */ /* 0x000fe400078e02d8 */
[----:B------:R-:W-:Y:S01]  /*3460*/  IMAD R225, R3, 0x2, R2 ;  /* 0x0000000203e17824 */ /* 0x000fe200078e0202 */
[----:B------:R-:W-:Y:S04]  /*3470*/  LDSM.16.M88.4 R56, [R216] ;  /* 0x00000000d838783b */ /* 0x000fe80000000200 */
[----:B------:R-:W3:Y:S04]  /*3480*/  LDSM.16.M88.4 R24, [R2] ;  /* 0x000000000218783b */ /* 0x000ee80000000200 */
[----:B------:R-:W3:Y:S04]  /*3490*/  LDSM.16.M88.4 R16, [R2+0x2000] ;  /* 0x002000000210783b */ /* 0x000ee80000000200 */
[----:B------:R-:W-:Y:S01]  /*34a0*/  LDSM.16.M88.4 R60, [R222] ;  /* 0x00000000de3c783b */ /* 0x000fe20000000200 */
[-C--:B-1----:R-:W-:Y:S03]  /*34b0*/  HMMA.16816.F32 R8, R40, R20.reuse, RZ ;  /* 0x000000142808723c */ /* 0x082fe600000018ff */
[----:B------:R-:W1:Y:S03]  /*34c0*/  LDSM.16.M88.4 R12, [R225] ;  /* 0x00000000e10c783b */ /* 0x000e660000000200 */
[----:B-----5:R-:W-:Y:S06]  /*34d0*/  HMMA.16816.F32 R44, R36, R20, RZ ;  /* 0x00000014242c723c */ /* 0x020fec00000018ff */
[-C--:B------:R-:W-:Y:S06]  /*34e0*/  HMMA.16816.F32 R72, R40, R22.reuse, RZ ;  /* 0x000000162848723c */ /* 0x080fec00000018ff */
[----:B------:R-:W-:Y:S06]  /*34f0*/  HMMA.16816.F32 R64, R36, R22, RZ ;  /* 0x000000162440723c */ /* 0x000fec00000018ff */
[-C--:B--2---:R-:W-:Y:S06]  /*3500*/  HMMA.16816.F32 R8, R32, R48.reuse, R8 ;  /* 0x000000302008723c */ /* 0x084fec0000001808 */
[----:B----4-:R-:W-:Y:S01]  /*3510*/  HMMA.16816.F32 R52, R28, R48, R44 ;  /* 0x000000301c34723c */ /* 0x010fe2000000182c */
[----:B------:R-:W2:Y:S05]  /*3520*/  LDSM.16.M88.4 R44, [R217+0x4800] ;  /* 0x00480000d92c783b */ /* 0x000eaa0000000200 */
[-C--:B------:R-:W-:Y:S06]  /*3530*/  HMMA.16816.F32 R20, R32, R50.reuse, R72 ;  /* 0x000000322014723c */ /* 0x080fec0000001848 */
[----:B------:R-:W-:Y:S01]  /*3540*/  HMMA.16816.F32 R64, R28, R50, R64 ;  /* 0x000000321c40723c */ /* 0x000fe20000001840 */
[----:B------:R-:W-:Y:S05]  /*3550*/  LDSM.16.M88.4 R48, [R216+0x800] ;  /* 0x00080000d830783b */ /* 0x000fea0000000200 */
[-C--:B---3--:R-:W-:Y:S01]  /*3560*/  HMMA.16816.F32 R68, R24, R56.reuse, R8 ;  /* 0x000000381844723c */ /* 0x088fe20000001808 */
[----:B------:R-:W3:Y:S05]  /*3570*/  LDSM.16.M88.4 R8, [R225+0x2000] ;  /* 0x00200000e108783b */ /* 0x000eea0000000200 */
[----:B------:R-:W-:Y:S01]  /*3580*/  HMMA.16816.F32 R80, R16, R56, R52 ;  /* 0x000000381050723c */ /* 0x000fe20000001834 */
[----:B------:R-:W4:Y:S05]  /*3590*/  LDSM.16.M88.4 R52, [R223+0x4800] ;  /* 0x00480000df34783b */ /* 0x000f2a0000000200 */
[-C--:B------:R-:W-:Y:S06]  /*35a0*/  HMMA.16816.F32 R20, R24, R58.reuse, R20 ;  /* 0x0000003a1814723c */ /* 0x080fec0000001814 */
[----:B------:R-:W-:Y:S01]  /*35b0*/  HMMA.16816.F32 R64, R16, R58, R64 ;  /* 0x0000003a1040723c */ /* 0x000fe20000001840 */
[----:B------:R-:W5:Y:S05]  /*35c0*/  LDSM.16.M88.4 R56, [R222+0x800] ;  /* 0x00080000de38783b */ /* 0x000f6a0000000200 */
[----:B-1----:R-:W-:Y:S06]  /*35d0*/  HMMA.16816.F32 R76, R12, R60, R68 ;  /* 0x0000003c0c4c723c */ /* 0x002fec0000001844 */
[-C--:B--2---:R-:W-:Y:S06]  /*35e0*/  HMMA.16816.F32 R68, R40, R44.reuse, RZ ;  /* 0x0000002c2844723c */ /* 0x084fec00000018ff */
[----:B------:R-:W-:Y:S06]  /*35f0*/  HMMA.16816.F32 R72, R36, R44, RZ ;  /* 0x0000002c2448723c */ /* 0x000fec00000018ff */
[C---:B---3--:R-:W-:Y:S06]  /*3600*/  HMMA.16816.F32 R80, R8.reuse, R60, R80 ;  /* 0x0000003c0850723c */ /* 0x048fec0000001850 */
[----:B------:R-:W-:Y:S01]  /*3610*/  HMMA.16816.F32 R84, R8, R62, R64 ;  /* 0x0000003e0854723c */ /* 0x000fe20000001840 */
[----:B------:R-:W-:Y:S01]  /*3620*/  FMUL.FTZ R76, R76, UR28 ;  /* 0x0000001c4c4c7c20 */ /* 0x000fe20008410000 */
[----:B------:R-:W-:Y:S01]  /*3630*/  FMUL.FTZ R77, R77, UR28 ;  /* 0x0000001c4d4d7c20 */ /* 0x000fe20008410000 */
[----:B------:R-:W-:Y:S01]  /*3640*/  FMUL.FTZ R78, R78, UR28 ;  /* 0x0000001c4e4e7c20 */ /* 0x000fe20008410000 */
[----:B------:R-:W-:Y:S01]  /*3650*/  FMUL.FTZ R79, R79, UR28 ;  /* 0x0000001c4f4f7c20 */ /* 0x000fe20008410000 */
[----:B------:R-:W-:Y:S01]  /*3660*/  MUFU.TANH R237, R76 ;  /* 0x0000004c00ed7308 */ /* 0x000fe20000002400 */
[-C--:B----4-:R-:W-:Y:S06]  /*3670*/  HMMA.16816.F32 R88, R32, R52.reuse, R68 ;  /* 0x000000342058723c */ /* 0x090fec0000001844 */
[----:B------:R-:W-:Y:S01]  /*3680*/  HMMA.16816.F32 R92, R28, R52, R72 ;  /* 0x000000341c5c723c */ /* 0x000fe20000001848 */
[----:B------:R-:W1:Y:S05]  /*3690*/  MUFU.TANH R127, R77 ;  /* 0x0000004d007f7308 */ /* 0x000e6a0000002400 */
[----:B------:R-:W-:Y:S01]  /*36a0*/  HMMA.16816.F32 R72, R12, R62, R20 ;  /* 0x0000003e0c48723c */ /* 0x000fe20000001814 */
[----:B------:R-:W-:Y:S01]  /*36b0*/  FMUL.FTZ R80, R80, UR28 ;  /* 0x0000001c50507c20 */ /* 0x000fe20008410000 */
[----:B------:R-:W-:Y:S01]  /*36c0*/  FMUL.FTZ R81, R81, UR28 ;  /* 0x0000001c51517c20 */ /* 0x000fe20008410000 */
[----:B------:R-:W-:Y:S01]  /*36d0*/  MUFU.TANH R221, R78 ;  /* 0x0000004e00dd7308 */ /* 0x000fe20000002400 */
[----:B------:R-:W-:Y:S01]  /*36e0*/  FMUL.FTZ R82, R82, UR28 ;  /* 0x0000001c52527c20 */ /* 0x000fe20008410000 */
[----:B------:R-:W-:Y:S01]  /*36f0*/  FMUL.FTZ R83, R83, UR28 ;  /* 0x0000001c53537c20 */ /* 0x000fe20008410000 */
[-C--:B------:R-:W-:Y:S01]  /*3700*/  HMMA.16816.F32 R68, R36, R46.reuse, RZ ;  /* 0x0000002e2444723c */ /* 0x080fe200000018ff */
[----:B------:R-:W-:Y:S01]  /*3710*/  FMUL.FTZ R84, R84, UR28 ;  /* 0x0000001c54547c20 */ /* 0x000fe20008410000 */
[----:B------:R-:W-:Y:S01]  /*3720*/  FMUL.FTZ R85, R85, UR28 ;  /* 0x0000001c55557c20 */ /* 0x000fe20008410000 */
[----:B------:R-:W-:Y:S01]  /*3730*/  FMUL.FTZ R86, R86, UR28 ;  /* 0x0000001c56567c20 */ /* 0x000fe20008410000 */
[----:B------:R-:W-:Y:S01]  /*3740*/  FMUL.FTZ R87, R87, UR28 ;  /* 0x0000001c57577c20 */ /* 0x000fe20008410000 */
[----:B------:R2:W3:Y:S01]  /*3750*/  MUFU.TANH R107, R79 ;  /* 0x0000004f006b7308 */ /* 0x0004e20000002400 */
[----:B------:R-:W-:Y:S01]  /*3760*/  HMMA.16816.F32 R20, R40, R46, RZ ;  /* 0x0000002e2814723c */ /* 0x000fe200000018ff */
[----:B------:R-:W4:Y:S05]  /*3770*/  LDSM.16.M88.4 R44, [R217+0x5000] ;  /* 0x00500000d92c783b */ /* 0x000f2a0000000200 */
[----:B------:R-:W-:Y:S01]  /*3780*/  HMMA.16816.F32 R60, R24, R48, R88 ;  /* 0x00000030183c723c */ /* 0x000fe20000001858 */
[----:B------:R-:W-:Y:S05]  /*3790*/  MUFU.TANH R220, R80 ;  /* 0x0000005000dc7308 */ /* 0x000fea0000002400 */
[----:B------:R-:W-:Y:S01]  /*37a0*/  FMUL.FTZ R72, R72, UR28 ;  /* 0x0000001c48487c20 */ /* 0x000fe20008410000 */
[----:B------:R-:W-:Y:S01]  /*37b0*/  FMUL.FTZ R73, R73, UR28 ;  /* 0x0000001c49497c20 */ /* 0x000fe20008410000 */
[----:B------:R-:W-:Y:S01]  /*37c0*/  FMUL.FTZ R74, R74, UR28 ;  /* 0x0000001c4a4a7c20 */ /* 0x000fe20008410000 */
[----:B------:R-:W3:Y:S01]  /*37d0*/  MUFU.TANH R112, R81 ;  /* 0x0000005100707308 */ /* 0x000ee20000002400 */
[----:B------:R-:W-:-:S02]  /*37e0*/  FMUL.FTZ R75, R75, UR28 ;  /* 0x0000001c4b4b7c20 */ /* 0x000fc40008410000 */
[-C--:B------:R-:W-:Y:S05]  /*37f0*/  HMMA.16816.F32 R96, R28, R54.reuse, R68 ;  /* 0x000000361c60723c */ /* 0x080fea0000001844 */
[----:B------:R-:W-:Y:S01]  /*3800*/  MUFU.TANH R219, R82 ;  /* 0x0000005200db7308 */ /* 0x000fe20000002400 */
[----:B--2---:R-:W-:Y:S01]  /*3810*/  HMMA.16816.F32 R76, R32, R54, R20 ;  /* 0x00000036204c723c */ /* 0x004fe20000001814 */
[----:B------:R-:W2:Y:S05]  /*3820*/  LDSM.16.M88.4 R20, [R223+0x5000] ;  /* 0x00500000df14783b */ /* 0x000eaa0000000200 */
[----:B------:R-:W-:Y:S01]  /*3830*/  HMMA.16816.F32 R52, R16, R48, R92 ;  /* 0x000000301034723c */ /* 0x000fe2000000185c */
[----:B------:R1:W3:Y:S05]  /*3840*/  MUFU.TANH R119, R83 ;  /* 0x0000005300777308 */ /* 0x0002ea0000002400 */
[----:B-----5:R-:W-:Y:S03]  /*3850*/  HMMA.16816.F32 R68, R12, R56, R60 ;  /* 0x000000380c44723c */ /* 0x020fe6000000183c */
[----:B------:R-:W5:Y:S03]  /*3860*/  MUFU.TANH R108, R72 ;  /* 0x00000048006c7308 */ /* 0x000f660000002400 */
[-C--:B----4-:R-:W-:Y:S05]  /*3870*/  HMMA.16816.F32 R60, R40, R44.reuse, RZ ;  /* 0x0000002c283c723c */ /* 0x090fea00000018ff */
[----:B------:R-:W-:Y:S01]  /*3880*/  MUFU.TANH R125, R73 ;  /* 0x00000049007d7308 */ /* 0x000fe20000002400 */
[----:B------:R-:W-:Y:S06]  /*3890*/  HMMA.16816.F32 R64, R36, R44, RZ ;  /* 0x0000002c2440723c */ /* 0x000fec00000018ff */
[----:B-1----:R-:W-:Y:S01]  /*38a0*/  HMMA.16816.F32 R80, R8, R56, R52 ;  /* 0x000000380850723c */ /* 0x002fe20000001834 */
[----:B------:R-:W1:Y:S05]  /*38b0*/  MUFU.TANH R109, R74 ;  /* 0x0000004a006d7308 */ /* 0x000e6a0000002400 */
[----:B------:R-:W-:Y:S01]  /*38c0*/  HMMA.16816.F32 R52, R24, R50, R76 ;  /* 0x000000321834723c */ /* 0x000fe2000000184c */
[----:B------:R-:W-:Y:S01]  /*38d0*/  FMUL.FTZ R68, R68, UR28 ;  /* 0x0000001c44447c20 */ /* 0x000fe20008410000 */
[----:B------:R-:W-:Y:S01]  /*38e0*/  FMUL.FTZ R69, R69, UR28 ;  /* 0x0000001c45457c20 */ /* 0x000fe20008410000 */
[----:B------:R4:W-:Y:S01]  /*38f0*/  MUFU.TANH R124, R75 ;  /* 0x0000004b007c7308 */ /* 0x0009e20000002400 */
[----:B------:R-:W-:Y:S01]  /*3900*/  FMUL.FTZ R70, R70, UR28 ;  /* 0x0000001c46467c20 */ /* 0x000fe20008410000 */
[----:B------:R-:W-:Y:S01]  /*3910*/  FMUL.FTZ R71, R71, UR28 ;  /* 0x0000001c47477c20 */ /* 0x000fe20008410000 */
[-C--:B--2---:R-:W-:Y:S01]  /*3920*/  HMMA.16816.F32 R76, R32, R20.reuse, R60 ;  /* 0x00000014204c723c */ /* 0x084fe2000000183c */
[----:B------:R-:W2:Y:S04]  /*3930*/  LDSM.16.M88.4 R60, [R216+0x1000] ;  /* 0x00100000d83c783b */ /* 0x000ea80000000200 */
[----:B------:R-:W-:Y:S01]  /*3940*/  MUFU.TANH R101, R68 ;  /* 0x0000004400657308 */ /* 0x000fe20000002400 */
[----:B------:R-:W-:Y:S06]  /*3950*/  HMMA.16816.F32 R88, R28, R20, R64 ;  /* 0x000000141c58723c */ /* 0x000fec0000001840 */
[----:B------:R-:W-:Y:S01]  /*3960*/  HMMA.16816.F32 R64, R16, R50, R96 ;  /* 0x000000321040723c */ /* 0x000fe20000001860 */
[----:B------:R-:W-:Y:S01]  /*3970*/  MUFU.TANH R123, R69 ;  /* 0x00000045007b7308 */ /* 0x000fe20000002400 */
[----:B------:R-:W-:Y:S01]  /*3980*/  LDSM.16.M88.4 R48, [R222+0x1000] ;  /* 0x00100000de30783b */ /* 0x000fe20000000200 */
[----:B------:R-:W-:Y:S01]  /*3990*/  FMUL.FTZ R80, R80, UR28 ;  /* 0x0000001c50507c20 */ /* 0x000fe20008410000 */
[----:B------:R-:W-:Y:S01]  /*39a0*/  FMUL.FTZ R81, R81, UR28 ;  /* 0x0000001c51517c20 */ /* 0x000fe20008410000 */
[----:B------:R-:W-:Y:S01]  /*39b0*/  FMUL.FTZ R82, R82, UR28 ;  /* 0x0000001c52527c20 */ /* 0x000fe20008410000 */
[----:B----4-:R-:W-:Y:S01]  /*39c0*/  HMMA.16816.F32 R72, R12, R58, R52 ;  /* 0x0000003a0c48723c */ /* 0x010fe20000001834 */
[----:B------:R-:W-:-:S02]  /*39d0*/  FMUL.FTZ R83, R83, UR28 ;  /* 0x0000001c53537c20 */ /* 0x000fc40008410000 */
[----:B------:R-:W-:Y:S03]  /*39e0*/  MUFU.TANH R104, R70 ;  /* 0x0000004600687308 */ /* 0x000fe60000002400 */
[-C--:B------:R-:W-:Y:S05]  /*39f0*/  HMMA.16816.F32 R52, R40, R46.reuse, RZ ;  /* 0x0000002e2834723c */ /* 0x080fea00000018ff */
[----:B------:R4:W-:Y:S08]  /*3a00*/  MUFU.TANH R122, R71 ;  /* 0x00000047007a7308 */ /* 0x0009f00000002400 */
[----:B------:R-:W1:Y:S05]  /*3a10*/  MUFU.TANH R114, R84 ;  /* 0x0000005400727308 */ /* 0x000e6a0000002400 */
[----:B------:R-:W-:Y:S01]  /*3a20*/  FMUL.FTZ R72, R72, UR28 ;  /* 0x0000001c48487c20 */ /* 0x000fe20008410000 */
[----:B------:R-:W-:Y:S01]  /*3a30*/  FMUL.FTZ R73, R73, UR28 ;  /* 0x0000001c49497c20 */ /* 0x000fe20008410000 */
[----:B------:R-:W-:Y:S01]  /*3a40*/  FMUL.FTZ R74, R74, UR28 ;  /* 0x0000001c4a4a7c20 */ /* 0x000fe20008410000 */
[----:B------:R-:W-:Y:S01]  /*3a50*/  MUFU.TANH R111, R85 ;  /* 0x00000055006f7308 */ /* 0x000fe20000002400 */
[----:B----4-:R-:W-:Y:S01]  /*3a60*/  HMMA.16816.F32 R68, R36, R46, RZ ;  /* 0x0000002e2444723c */ /* 0x010fe200000018ff */
[----:B------:R-:W4:Y:S01]  /*3a70*/  LDSM.16.M88.4 R44, [R217+0x5800] ;  /* 0x00580000d92c783b */ /* 0x000f220000000200 */
[----:B------:R-:W-:-:S05]  /*3a80*/  FMUL.FTZ R75, R75, UR28 ;  /* 0x0000001c4b4b7c20 */ /* 0x000fca0008410000 */
[----:B------:R-:W1:Y:S08]  /*3a90*/  MUFU.TANH R120, R86 ;  /* 0x0000005600787308 */ /* 0x000e700000002400 */
[----:B------:R3:W1:Y:S08]  /*3aa0*/  MUFU.TANH R118, R87 ;  /* 0x0000005700767308 */ /* 0x0006700000002400 */
[----:B------:R-:W-:Y:S01]  /*3ab0*/  MUFU.TANH R103, R72 ;  /* 0x0000004800677308 */ /* 0x000fe20000002400 */
[----:B------:R-:W-:Y:S07]  /*3ac0*/  HMMA.16816.F32 R92, R28, R22, R68 ;  /* 0x000000161c5c723c */ /* 0x000fee0000001844 */
[----:B------:R-:W-:Y:S01]  /*3ad0*/  MUFU.TANH R121, R73 ;  /* 0x0000004900797308 */ /* 0x000fe20000002400 */
[----:B---3--:R-:W-:Y:S06]  /*3ae0*/  HMMA.16816.F32 R84, R8, R58, R64 ;  /* 0x0000003a0854723c */ /* 0x008fec0000001840 */
[----:B--2---:R-:W-:Y:S01]  /*3af0*/  HMMA.16816.F32 R56, R24, R60, R76 ;  /* 0x0000003c1838723c */ /* 0x004fe2000000184c */
[----:B------:R-:W-:Y:S05]  /*3b00*/  MUFU.TANH R7, R74 ;  /* 0x0000004a00077308 */ /* 0x000fea0000002400 */
[----:B------:R-:W-:Y:S01]  /*3b10*/  HMMA.16816.F32 R76, R32, R22, R52 ;  /* 0x00000016204c723c */ /* 0x000fe20000001834 */
[----:B------:R-:W2:Y:S02]  /*3b20*/  LDSM.16.M88.4 R20, [R223+0x5800] ;  /* 0x00580000df14783b */ /* 0x000ea40000000200 */
[----:B------:R3:W-:Y:S03]  /*3b30*/  MUFU.TANH R110, R75 ;  /* 0x0000004b006e7308 */ /* 0x0007e60000002400 */
[----:B------:R-:W-:Y:S05]  /*3b40*/  HMMA.16816.F32 R52, R16, R60, R88 ;  /* 0x0000003c1034723c */ /* 0x000fea0000001858 */
[----:B------:R-:W1:Y:S01]  /*3b50*/  MUFU.TANH R106, R80 ;  /* 0x00000050006a7308 */ /* 0x000e620000002400 */
[----:B----4-:R-:W-:Y:S01]  /*3b60*/  HMMA.16816.F32 R64, R40, R44, RZ ;  /* 0x0000002c2840723c */ /* 0x010fe200000018ff */
[----:B------:R-:W-:Y:S01]  /*3b70*/  FMUL.FTZ R84, R84, UR28 ;  /* 0x0000001c54547c20 */ /* 0x000fe20008410000 */
[----:B------:R-:W-:Y:S01]  /*3b80*/  FMUL.FTZ R85, R85, UR28 ;  /* 0x0000001c55557c20 */ /* 0x000fe20008410000 */
[----:B------:R-:W-:Y:S01]  /*3b90*/  FMUL.FTZ R86, R86, UR28 ;  /* 0x0000001c56567c20 */ /* 0x000fe20008410000 */
[----:B------:R-:W-:-:S02]  /*3ba0*/  FMUL.FTZ R87, R87, UR28 ;  /* 0x0000001c57577c20 */ /* 0x000fc40008410000 */
[----:B------:R-:W-:Y:S01]  /*3bb0*/  HMMA.16816.F32 R68, R36, R44, RZ ;  /* 0x0000002c2444723c */ /* 0x000fe200000018ff */
[----:B------:R-:W-:Y:S05]  /*3bc0*/  MUFU.TANH R105, R81 ;  /* 0x0000005100697308 */ /* 0x000fea0000002400 */
[----:B---3--:R-:W-:Y:S03]  /*3bd0*/  HMMA.16816.F32 R72, R12, R48, R56 ;  /* 0x000000300c48723c */ /* 0x008fe60000001838 */
[----:B------:R-:W3:Y:S03]  /*3be0*/  MUFU.TANH R115, R82 ;  /* 0x0000005200737308 */ /* 0x000ee60000002400 */
[----:B------:R-:W-:Y:S05]  /*3bf0*/  HMMA.16816.F32 R56, R24, R62, R76 ;  /* 0x0000003e1838723c */ /* 0x000fea000000184c */
[----:B------:R4:W3:Y:S01]  /*3c00*/  MUFU.TANH R113, R83 ;  /* 0x0000005300717308 */ /* 0x0008e20000002400 */
[-C--:B--2---:R-:W-:Y:S07]  /*3c10*/  HMMA.16816.F32 R76, R32, R20.reuse, R64 ;  /* 0x00000014204c723c */ /* 0x084fee0000001840 */
[----:B------:R-:W2:Y:S01]  /*3c20*/  MUFU.TANH R97, R84 ;  /* 0x0000005400617308 */ /* 0x000ea20000002400 */
[----:B------:R-:W-:Y:S04]  /*3c30*/  HMMA.16816.F32 R88, R28, R20, R68 ;  /* 0x000000141c58723c */ /* 0x000fe80000001844 */
[----:B------:R-:W-:Y:S01]  /*3c40*/  FMUL.FTZ R72, R72, UR28 ;  /* 0x0000001c48487c20 */ /* 0x000fe20008410000 */
[----:B------:R-:W-:Y:S01]  /*3c50*/  FMUL.FTZ R73, R73, UR28 ;  /* 0x0000001c49497c20 */ /* 0x000fe20008410000 */
[----:B------:R-:W-:Y:S01]  /*3c60*/  FMUL.FTZ R74, R74, UR28 ;  /* 0x0000001c4a4a7c20 */ /* 0x000fe20008410000 */
[----:B------:R-:W-:Y:S01]  /*3c70*/  FMUL.FTZ R75, R75, UR28 ;  /* 0x0000001c4b4b7c20 */ /* 0x000fe20008410000 */
[----:B------:R-:W-:Y:S01]  /*3c80*/  MUFU.TANH R147, R72 ;  /* 0x0000004800937308 */ /* 0x000fe20000002400 */
[----:B----4-:R-:W-:Y:S01]  /*3c90*/  HMMA.16816.F32 R80, R8, R48, R52 ;  /* 0x000000300850723c */ /* 0x010fe20000001834 */
[----:B------:R-:W4:Y:S05]  /*3ca0*/  LDSM.16.M88.4 R52, [R216+0x1800] ;  /* 0x00180000d834783b */ /* 0x000f2a0000000200 */
[----:B------:R-:W-:Y:S01]  /*3cb0*/  HMMA.16816.F32 R64, R16, R62, R92 ;  /* 0x0000003e1040723c */ /* 0x000fe2000000185c */
[----:B------:R-:W-:Y:S01]  /*3cc0*/  MUFU.TANH R142, R73 ;  /* 0x00000049008e7308 */ /* 0x000fe20000002400 */
[----:B------:R-:W5:Y:S04]  /*3cd0*/  LDSM.16.M88.4 R60, [R222+0x1800] ;  /* 0x00180000de3c783b */ /* 0x000f680000000200 */
[-C--:B------:R-:W-:Y:S03]  /*3ce0*/  HMMA.16816.F32 R68, R36, R46.reuse, RZ ;  /* 0x0000002e2444723c */ /* 0x080fe600000018ff */
[----:B------:R-:W-:Y:S03]  /*3cf0*/  MUFU.TANH R145, R74 ;  /* 0x0000004a00917308 */ /* 0x000fe60000002400 */
[----:B------:R-:W-:Y:S05]  /*3d00*/  HMMA.16816.F32 R44, R40, R46, RZ ;  /* 0x0000002e282c723c */ /* 0x000fea00000018ff */
[----:B------:R1:W-:Y:S01]  /*3d10*/  MUFU.TANH R143, R75 ;  /* 0x0000004b008f7308 */ /* 0x0003e20000002400 */
[----:B------:R-:W-:Y:S01]  /*3d20*/  FMUL.FTZ R80, R80, UR28 ;  /* 0x0000001c50507c20 */ /* 0x000fe20008410000 */
[----:B------:R-:W-:Y:S01]  /*3d30*/  FMUL.FTZ R81, R81, UR28 ;  /* 0x0000001c51517c20 */ /* 0x000fe20008410000 */
[----:B------:R-:W-:Y:S01]  /*3d40*/  FMUL.FTZ R82, R82, UR28 ;  /* 0x0000001c52527c20 */ /* 0x000fe20008410000 */
[----:B------:R-:W-:-:S04]  /*3d50*/  FMUL.FTZ R83, R83, UR28 ;  /* 0x0000001c53537c20 */ /* 0x000fc80008410000 */
[----:B------:R-:W-:Y:S05]  /*3d60*/  MUFU.TANH R102, R85 ;  /* 0x0000005500667308 */ /* 0x000fea0000002400 */
[----:B------:R-:W-:Y:S03]  /*3d70*/  HMMA.16816.F32 R92, R28, R22, R68 ;  /* 0x000000161c5c723c */ /* 0x000fe60000001844 */
[----:B------:R-:W2:Y:S03]  /*3d80*/  MUFU.TANH R117, R86 ;  /* 0x0000005600757308 */ /* 0x000ea60000002400 */
[----:B-1----:R-:W-:Y:S01]  /*3d90*/  HMMA.16816.F32 R72, R12, R50, R56 ;  /* 0x000000320c48723c */ /* 0x002fe20000001838 */
[----:B------:R-:W1:Y:S04]  /*3da0*/  LDSM.16.M88.4 R56, [R217+0x6000] ;  /* 0x00600000d938783b */ /* 0x000e680000000200 */
[----:B------:R3:W-:Y:S01]  /*3db0*/  MUFU.TANH R116, R87 ;  /* 0x0000005700747308 */ /* 0x0007e20000002400 */
[----:B----4-:R-:W-:Y:S07]  /*3dc0*/  HMMA.16816.F32 R68, R16, R52, R88 ;  /* 0x000000341044723c */ /* 0x010fee0000001858 */
[----:B------:R-:W4:Y:S08]  /*3dd0*/  MUFU.TANH R146, R80 ;  /* 0x0000005000927308 */ /* 0x000f300000002400 */
[----:B------:R-:W-:Y:S01]  /*3de0*/  MUFU.TANH R144, R81 ;  /* 0x0000005100907308 */ /* 0x000fe20000002400 */
[----:B---3--:R-:W-:Y:S02]  /*3df0*/  HMMA.16816.F32 R84, R8, R50, R64 ;  /* 0x000000320854723c */ /* 0x008fe40000001840 */
[----:B------:R-:W-:Y:S01]  /*3e00*/  FMUL.FTZ R72, R72, UR28 ;  /* 0x0000001c48487c20 */ /* 0x000fe20008410000 */
[----:B------:R-:W-:Y:S01]  /*3e10*/  FMUL.FTZ R73, R73, UR28 ;  /* 0x0000001c49497c20 */ /* 0x000fe20008410000 */
[----:B------:R-:W-:Y:S01]  /*3e20*/  FMUL.FTZ R74, R74, UR28 ;  /* 0x0000001c4a4a7c20 */ /* 0x000fe20008410000 */
[----:B------:R-:W-:Y:S01]  /*3e30*/  FMUL.FTZ R75, R75, UR28 ;  /* 0x0000001c4b4b7c20 */ /* 0x000fe20008410000 */
[----:B------:R-:W-:Y:S01]  /*3e40*/  HMMA.16816.F32 R48, R24, R52, R76 ;  /* 0x000000341830723c */ /* 0x000fe2000000184c */
[----:B------:R-:W3:Y:S05]  /*3e50*/  MUFU.TANH R149, R82 ;  /* 0x0000005200957308 */ /* 0x000eea0000002400 */
[----:B------:R-:W-:Y:S01]  /*3e60*/  HMMA.16816.F32 R76, R32, R22, R44 ;  /* 0x00000016204c723c */ /* 0x000fe2000000182c */
[----:B------:R-:W2:Y:S02]  /*3e70*/  LDSM.16.M88.4 R44, [R223+0x6000] ;  /* 0x00600000df2c783b */ /* 0x000ea40000000200 */
[----:B------:R4:W3:Y:S03]  /*3e80*/  MUFU.TANH R148, R83 ;  /* 0x0000005300947308 */ /* 0x0008e60000002400 */
[----:B-----5:R-:W-:Y:S05]  /*3e90*/  HMMA.16816.F32 R88, R8, R60, R68 ;  /* 0x0000003c0858723c */ /* 0x020fea0000001844 */
[----:B------:R-:W5:Y:S01]  /*3ea0*/  MUFU.TANH R139, R72 ;  /* 0x00000048008b7308 */ /* 0x000f620000002400 */
[----:B-1----:R-:W-:Y:S01]  /*3eb0*/  HMMA.16816.F32 R20, R40, R56, RZ ;  /* 0x000000382814723c */ /* 0x002fe200000018ff */
[----:B------:R-:W-:Y:S01]  /*3ec0*/  FMUL.FTZ R84, R84, UR28 ;  /* 0x0000001c54547c20 */ /* 0x000fe20008410000 */
[----:B------:R-:W-:Y:S01]  /*3ed0*/  FMUL.FTZ R85, R85, UR28 ;  /* 0x0000001c55557c20 */ /* 0x000fe20008410000 */
[----:B------:R-:W-:Y:S01]  /*3ee0*/  FMUL.FTZ R86, R86, UR28 ;  /* 0x0000001c56567c20 */ /* 0x000fe20008410000 */
[----:B------:R-:W-:-:S02]  /*3ef0*/  FMUL.FTZ R87, R87, UR28 ;  /* 0x0000001c57577c20 */ /* 0x000fc40008410000 */
[----:B------:R-:W-:Y:S01]  /*3f00*/  HMMA.16816.F32 R64, R36, R56, RZ ;  /* 0x000000382440723c */ /* 0x000fe200000018ff */
[----:B------:R-:W-:Y:S05]  /*3f10*/  MUFU.TANH R136, R73 ;  /* 0x0000004900887308 */ /* 0x000fea0000002400 */
[----:B----4-:R-:W-:Y:S01]  /*3f20*/  HMMA.16816.F32 R80, R12, R60, R48 ;  /* 0x0000003c0c50723c */ /* 0x010fe20000001830 */
[----:B------:R-:W1:Y:S02]  /*3f30*/  LDSM.16.M88.4 R48, [R216+0x2000] ;  /* 0x00200000d830783b */ /* 0x000e640000000200 */
[----:B------:R-:W4:Y:S03]  /*3f40*/  MUFU.TANH R138, R74 ;  /* 0x0000004a008a7308 */ /* 0x000f260000002400 */
[----:B------:R-:W-:Y:S01]  /*3f50*/  FMUL.FTZ R88, R88, UR28 ;  /* 0x0000001c58587c20 */ /* 0x000fe20008410000 */
[----:B------:R-:W-:Y:S01]  /*3f60*/  FMUL.FTZ R89, R89, UR28 ;  /* 0x0000001c59597c20 */ /* 0x000fe20008410000 */
[----:B------:R-:W-:Y:S01]  /*3f70*/  FMUL.FTZ R90, R90, UR28 ;  /* 0x0000001c5a5a7c20 */ /* 0x000fe20008410000 */
[----:B------:R-:W-:-:S02]  /*3f80*/  FMUL.FTZ R91, R91, UR28 ;  /* 0x0000001c5b5b7c20 */ /* 0x000fc40008410000 */
[----:B------:R3:W-:Y:S01]  /*3f90*/  MUFU.TANH R134, R75 ;  /* 0x0000004b00867308 */ /* 0x0007e20000002400 */
[-C--:B--2---:R-:W-:Y:S01]  /*3fa0*/  HMMA.16816.F32 R68, R32, R44.reuse, R20 ;  /* 0x0000002c2044723c */ /* 0x084fe20000001814 */
[----:B------:R-:W2:Y:S06]  /*3fb0*/  LDSM.16.M88.4 R20, [R222+0x2000] ;  /* 0x00200000de14783b */ /* 0x000eac0000000200 */
[----:B------:R-:W4:Y:S01]  /*3fc0*/  MUFU.TANH R140, R84 ;  /* 0x00000054008c7308 */ /* 0x000f220000002400 */
[----:B------:R-:W-:Y:S04]  /*3fd0*/  HMMA.16816.F32 R64, R28, R44, R64 ;  /* 0x0000002c1c40723c */ /* 0x000fe80000001840 */
[----:B------:R-:W-:Y:S01]  /*3fe0*/  FMUL.FTZ R80, R80, UR28 ;  /* 0x0000001c50507c20 */ /* 0x000fe20008410000 */
[----:B------:R-:W-:Y:S01]  /*3ff0*/  FMUL.FTZ R81, R81, UR28 ;  /* 0x0000001c51517c20 */ /* 0x000fe20008410000 */
[----:B------:R-:W-:Y:S01]  /*4000*/  FMUL.FTZ R82, R82, UR28 ;  /* 0x0000001c52527c20 */ /* 0x000fe20008410000 */
[----:B------:R-:W-:Y:S01]  /*4010*/  MUFU.TANH R135, R85 ;  /* 0x0000005500877308 */ /* 0x000fe20000002400 */
[----:B------:R-:W-:Y:S01]  /*4020*/  FMUL.FTZ R83, R83, UR28 ;  /* 0x0000001c53537c20 */ /* 0x000fe20008410000 */
[----:B---3--:R-:W-:Y:S06]  /*4030*/  HMMA.16816.F32 R72, R24, R54, R76 ;  /* 0x000000361848723c */ /* 0x008fec000000184c */
[----:B------:R-:W3:Y:S08]  /*4040*/  MUFU.TANH R141, R86 ;  /* 0x00000056008d7308 */ /* 0x000ef00000002400 */
[----:B------:R5:W3:Y:S01]  /*4050*/  MUFU.TANH R137, R87 ;  /* 0x0000005700897308 */ /* 0x000ae20000002400 */
[----:B-1----:R-:W-:Y:S07]  /*4060*/  HMMA.16816.F32 R64, R16, R48, R64 ;  /* 0x000000301040723c */ /* 0x002fee0000001840 */
[----:B------:R-:W1:Y:S02]  /*4070*/  MUFU.TANH R170, R80 ;  /* 0x0000005000aa7308 */ /* 0x000e640000002400 */
[----:B------:R-:W-:Y:S06]  /*4080*/  HMMA.16816.F32 R76, R12, R62, R72 ;  /* 0x0000003e0c4c723c */ /* 0x000fec0000001848 */
[----:B------:R-:W-:Y:S01]  /*4090*/  HMMA.16816.F32 R72, R24, R48, R68 ;  /* 0x000000301848723c */ /* 0x000fe20000001844 */
[----:B------:R-:W-:Y:S05]  /*40a0*/  MUFU.TANH R162, R81 ;  /* 0x0000005100a27308 */ /* 0x000fea0000002400 */
[----:B-----5:R-:W-:Y:S01]  /*40b0*/  HMMA.16816.F32 R84, R16, R54, R92 ;  /* 0x000000361054723c */ /* 0x020fe2000000185c */
[----:B------:R-:W5:Y:S02]  /*40c0*/  LDSM.16.M88.4 R52, [R217+0x6800] ;  /* 0x00680000d934783b */ /* 0x000f640000000200 */
[----:B------:R-:W1:Y:S03]  /*40d0*/  MUFU.TANH R166, R82 ;  /* 0x0000005200a67308 */ /* 0x000e660000002400 */
[-C--:B------:R-:W-:Y:S05]  /*40e0*/  HMMA.16816.F32 R68, R40, R58.reuse, RZ ;  /* 0x0000003a2844723c */ /* 0x080fea00000018ff */
[----:B------:R4:W-:Y:S01]  /*40f0*/  MUFU.TANH R159, R83 ;  /* 0x00000053009f7308 */ /* 0x0009e20000002400 */
[----:B------:R-:W-:Y:S01]  /*4100*/  HMMA.16816.F32 R56, R36, R58, RZ ;  /* 0x0000003a2438723c */ /* 0x000fe200000018ff */
[----:B------:R-:W-:Y:S01]  /*4110*/  FMUL.FTZ R76, R76, UR28 ;  /* 0x0000001c4c4c7c20 */ /* 0x000fe20008410000 */
[----:B------:R-:W-:Y:S01]  /*4120*/  FMUL.FTZ R77, R77, UR28 ;  /* 0x0000001c4d4d7c20 */ /* 0x000fe20008410000 */
[----:B------:R-:W-:Y:S01]  /*4130*/  FMUL.FTZ R78, R78, UR28 ;  /* 0x0000001c4e4e7c20 */ /* 0x000fe20008410000 */
[----:B------:R-:W-:-:S03]  /*4140*/  FMUL.FTZ R79, R79, UR28 ;  /* 0x0000001c4f4f7c20 */ /* 0x000fc60008410000 */
[----:B------:R-:W1:Y:S08]  /*4150*/  MUFU.TANH R168, R88 ;  /* 0x0000005800a87308 */ /* 0x000e700000002400 */
[----:B------:R-:W-:Y:S01]  /*4160*/  MUFU.TANH R160, R89 ;  /* 0x0000005900a07308 */ /* 0x000fe20000002400 */
[----:B----4-:R-:W-:Y:S01]  /*4170*/  HMMA.16816.F32 R80, R8, R62, R84 ;  /* 0x0000003e0850723c */ /* 0x010fe20000001854 */
[----:B------:R-:W4:Y:S05]  /*4180*/  LDSM.16.M88.4 R60, [R223+0x6800] ;  /* 0x00680000df3c783b */ /* 0x000f2a0000000200 */
[----:B--2---:R-:W-:Y:S01]  /*4190*/  HMMA.16816.F32 R84, R12, R20, R72 ;  /* 0x000000140c54723c */ /* 0x004fe20000001848 */
[----:B------:R-:W2:Y:S08]  /*41a0*/  MUFU.TANH R173, R90 ;  /* 0x0000005a00ad7308 */ /* 0x000eb00000002400 */
[----:B------:R3:W2:Y:S08]  /*41b0*/  MUFU.TANH R163, R91 ;  /* 0x0000005b00a37308 */ /* 0x0006b00000002400 */
[----:B------:R-:W2:Y:S01]  /*41c0*/  MUFU.TANH R155, R76 ;  /* 0x0000004c009b7308 */ /* 0x000ea20000002400 */
[----:B------:R-:W-:Y:S01]  /*41d0*/  FMUL.FTZ R80, R80, UR28 ;  /* 0x0000001c50507c20 */ /* 0x000fe20008410000 */
[----:B------:R-:W-:Y:S01]  /*41e0*/  FMUL.FTZ R81, R81, UR28 ;  /* 0x0000001c51517c20 */ /* 0x000fe20008410000 */
[----:B------:R-:W-:Y:S01]  /*41f0*/  FMUL.FTZ R82, R82, UR28 ;  /* 0x0000001c52527c20 */ /* 0x000fe20008410000 */
[----:B------:R-:W-:-:S03]  /*4200*/  FMUL.FTZ R83, R83, UR28 ;  /* 0x0000001c53537c20 */ /* 0x000fc60008410000 */
[----:B------:R-:W-:Y:S01]  /*4210*/  FMUL.FTZ R84, R84, UR28 ;  /* 0x0000001c54547c20 */ /* 0x000fe20008410000 */
[----:B------:R-:W-:Y:S01]  /*4220*/  MUFU.TANH R152, R77 ;  /* 0x0000004d00987308 */ /* 0x000fe20000002400 */
[----:B---3--:R-:W-:Y:S01]  /*4230*/  HMMA.16816.F32 R88, R8, R20, R64 ;  /* 0x000000140858723c */ /* 0x008fe20000001840 */
[----:B------:R-:W-:Y:S01]  /*4240*/  FMUL.FTZ R85, R85, UR28 ;  /* 0x0000001c55557c20 */ /* 0x000fe20008410000 */
[----:B------:R-:W-:Y:S01]  /*4250*/  FMUL.FTZ R86, R86, UR28 ;  /* 0x0000001c56567c20 */ /* 0x000fe20008410000 */
[----:B------:R-:W-:-:S03]  /*4260*/  FMUL.FTZ R87, R87, UR28 ;  /* 0x0000001c57577c20 */ /* 0x000fc60008410000 */
[----:B------:R-:W-:Y:S01]  /*4270*/  HMMA.16816.F32 R64, R32, R46, R68 ;  /* 0x0000002e2040723c */ /* 0x000fe20000001844 */
[----:B------:R-:W3:Y:S01]  /*4280*/  MUFU.TANH R154, R78 ;  /* 0x0000004e009a7308 */ /* 0x000ee20000002400 */
[----:B------:R-:W-:Y:S01]  /*4290*/  IMAD.MOV.U32 R20, RZ, RZ, 0x8 ;  /* 0x00000008ff147424 */ /* 0x000fe200078e00ff */
[----:B------:R-:W-:-:S03]  /*42a0*/  VIMNMX R21, R100, UR27, PT ;  /* 0x0000001b64157c48 */ /* 0x000fc6000bfe0100 */
[----:B-----5:R-:W-:Y:S01]  /*42b0*/  HMMA.16816.F32 R68, R40, R52, RZ ;  /* 0x000000342844723c */ /* 0x020fe200000018ff */
[----:B------:R-:W-:Y:S02]  /*42c0*/  VIADDMNMX R20, R100, R20, UR27, PT ;  /* 0x0000001b64147e46 */ /* 0x000fe4000b800114 */
[----:B------:R5:W-:Y:S03]  /*42d0*/  MUFU.TANH R150, R79 ;  /* 0x0000004f00967308 */ /* 0x000be60000002400 */
[----:B------:R-:W-:Y:S05]  /*42e0*/  HMMA.16816.F32 R44, R28, R46, R56 ;  /* 0x0000002e1c2c723c */ /* 0x000fea0000001838 */
[----:B------:R-:W3:Y:S01]  /*42f0*/  MUFU.TANH R156, R80 ;  /* 0x00000050009c7308 */ /* 0x000ee20000002400 */
[----:B------:R-:W-:Y:S01]  /*4300*/  FMUL.FTZ R88, R88, UR28 ;  /* 0x0000001c58587c20 */ /* 0x000fe20008410000 */
[----:B------:R-:W-:Y:S01]  /*4310*/  FMUL.FTZ R89, R89, UR28 ;  /* 0x0000001c59597c20 */ /* 0x000fe20008410000 */
[----:B------:R-:W-:Y:S01]  /*4320*/  FMUL.FTZ R91, R91, UR28 ;  /* 0x0000001c5b5b7c20 */ /* 0x000fe20008410000 */
[----:B------:R-:W-:-:S03]  /*4330*/  FMUL.FTZ R0, R90, UR28 ;  /* 0x0000001c5a007c20 */ /* 0x000fc60008410000 */
[----:B------:R-:W-:Y:S01]  /*4340*/  HMMA.16816.F32 R72, R24, R50, R64 ;  /* 0x000000321848723c */ /* 0x000fe20000001840 */
[----:B------:R-:W-:Y:S05]  /*4350*/  MUFU.TANH R151, R81 ;  /* 0x0000005100977308 */ /* 0x000fea0000002400 */
[----:B-----5:R-:W-:Y:S03]  /*4360*/  HMMA.16816.F32 R76, R36, R52, RZ ;  /* 0x00000034244c723c */ /* 0x020fe600000018ff */
[----:B------:R-:W5:Y:S03]  /*4370*/  MUFU.TANH R158, R82 ;  /* 0x00000052009e7308 */ /* 0x000f660000002400 */
[----:B----4-:R-:W-:Y:S05]  /*4380*/  HMMA.16816.F32 R64, R32, R60, R68 ;  /* 0x0000003c2040723c */ /* 0x010fea0000001844 */
[----:B------:R4:W5:Y:S01]  /*4390*/  MUFU.TANH R153, R83 ;  /* 0x0000005300997308 */ /* 0x0009620000002400 */
[----:B------:R-:W-:Y:S01]  /*43a0*/  HMMA.16816.F32 R48, R16, R50, R44 ;  /* 0x000000321030723c */ /* 0x000fe2000000182c */
[----:B------:R-:W-:Y:S05]  /*43b0*/  LDSM.16.M88.4 R44, [R222+0x2800] ;  /* 0x00280000de2c783b */ /* 0x000fea0000000200 */
[----:B------:R-:W-:Y:S01]  /*43c0*/  HMMA.16816.F32 R72, R12, R22, R72 ;  /* 0x000000160c48723c */ /* 0x000fe20000001848 */
[----:B------:R-:W-:Y:S05]  /*43d0*/  MUFU.TANH R171, R88 ;  /* 0x0000005800ab7308 */ /* 0x000fea0000002400 */
[----:B------:R-:W-:Y:S03]  /*43e0*/  HMMA.16816.F32 R56, R28, R60, R76 ;  /* 0x0000003c1c38723c */ /* 0x000fe6000000184c */
[----:B------:R-:W-:Y:S01]  /*43f0*/  MUFU.TANH R199, R89 ;  /* 0x0000005900c77308 */ /* 0x000fe20000002400 */
[----:B----4-:R-:W4:Y:S07]  /*4400*/  LDSM.16.M88.4 R80, [R216+0x2800] ;  /* 0x00280000d850783b */ /* 0x010f2e0000000200 */
[----:B------:R-:W-:Y:S01]  /*4410*/  MUFU.TANH R201, R91 ;  /* 0x0000005b00c97308 */ /* 0x000fe20000002400 */
[----:B------:R-:W-:Y:S06]  /*4420*/  HMMA.16816.F32 R68, R8, R22, R48 ;  /* 0x000000160844723c */ /* 0x000fec0000001830 */
[----:B------:R-:W-:Y:S01]  /*4430*/  HMMA.16816.F32 R48, R40, R54, RZ ;  /* 0x000000362830723c */ /* 0x000fe200000018ff */
[----:B------:R1:W-:Y:S01]  /*4440*/  MUFU.TANH R169, R0 ;  /* 0x0000000000a97308 */ /* 0x0003e20000002400 */
[----:B------:R-:W-:-:S02]  /*4450*/  IMAD.MOV.U32 R23, RZ, RZ, 0x40 ;  /* 0x00000040ff177424 */ /* 0x000fc400078e00ff */
[----:B------:R-:W-:Y:S01]  /*4460*/  FMUL.FTZ R72, R72, UR28 ;  /* 0x0000001c48487c20 */ /* 0x000fe20008410000 */
[----:B------:R-:W-:Y:S02]  /*4470*/  IMAD.MOV.U32 R22, RZ, RZ, 0x48 ;  /* 0x00000048ff167424 */ /* 0x000fe400078e00ff */
[----:B------:R-:W-:Y:S01]  /*4480*/  FMUL.FTZ R73, R73, UR28 ;  /* 0x0000001c49497c20 */ /* 0x000fe20008410000 */
[----:B------:R-:W-:Y:S01]  /*4490*/  HMMA.16816.F32 R52, R36, R54, RZ ;  /* 0x000000362434723c */ /* 0x000fe200000018ff */
[----:B------:R-:W-:Y:S01]  /*44a0*/  VIADDMNMX R23, R100, R23, UR27, PT ;  /* 0x0000001b64177e46 */ /* 0x000fe2000b800117 */
[----:B------:R-:W-:Y:S01]  /*44b0*/  FMUL.FTZ R74, R74, UR28 ;  /* 0x0000001c4a4a7c20 */ /* 0x000fe20008410000 */
[----:B------:R-:W-:Y:S01]  /*44c0*/  VIADDMNMX R22, R100, R22, UR27, PT ;  /* 0x0000001b64167e46 */ /* 0x000fe2000b800116 */
[----:B------:R-:W-:Y:S01]  /*44d0*/  FMUL.FTZ R75, R75, UR28 ;  /* 0x0000001c4b4b7c20 */ /* 0x000fe20008410000 */
[----:B------:R-:W-:Y:S01]  /*44e0*/  MUFU.TANH R190, R72 ;  /* 0x0000004800be7308 */ /* 0x000fe20000002400 */
[----:B-1----:R-:W-:-:S04]  /*44f0*/  IMAD.U32 R0, RZ, RZ, UR19 ;  /* 0x00000013ff007e24 */ /* 0x002fc8000f8e00ff */
[----:B------:R-:W-:Y:S01]  /*4500*/  FMUL.FTZ R68, R68, UR28 ;  /* 0x0000001c44447c20 */ /* 0x000fe20008410000 */
[----:B------:R-:W-:Y:S01]  /*4510*/  FMUL.FTZ R69, R69, UR28 ;  /* 0x0000001c45457c20 */ /* 0x000fe20008410000 */
[----:B------:R-:W-:Y:S01]  /*4520*/  FMUL.FTZ R70, R70, UR28 ;  /* 0x0000001c46467c20 */ /* 0x000fe20008410000 */
[----:B------:R-:W-:Y:S01]  /*4530*/  IMAD R0, R0, 0x80, R5 ;  /* 0x0000008000007824 */ /* 0x000fe200078e0205 */
[----:B------:R-:W-:Y:S01]  /*4540*/  MUFU.TANH R179, R73 ;  /* 0x0000004900b37308 */ /* 0x000fe20000002400 */
[----:B----4-:R-:W-:Y:S02]  /*4550*/  HMMA.16816.F32 R76, R24, R80, R64 ;  /* 0x00000050184c723c */ /* 0x010fe40000001840 */
[C---:B------:R-:W-:Y:S02]  /*4560*/  VIADD R6, R0.reuse, 0x1 ;  /* 0x0000000100067836 */ /* 0x040fe40000000000 */
[----:B------:R-:W-:-:S03]  /*4570*/  VIADD R5, R0, 0x8 ;  /* 0x0000000800057836 */ /* 0x000fc60000000000 */
[----:B------:R-:W-:Y:S01]  /*4580*/  MUFU.TANH R167, R74 ;  /* 0x0000004a00a77308 */ /* 0x000fe20000002400 */
[----:B------:R-:W-:Y:S01]  /*4590*/  HMMA.16816.F32 R64, R16, R80, R56 ;  /* 0x000000501040723c */ /* 0x000fe20000001838 */
[----:B------:R-:W1:Y:S01]  /*45a0*/  LDSM.16.M88.4 R56, [R217+0x7000] ;  /* 0x00700000d938783b */ /* 0x000e620000000200 */
[C---:B------:R-:W-:Y:S02]  /*45b0*/  ISETP.GE.AND P3, PT, R6.reuse, R21, PT ;  /* 0x000000150600720c */ /* 0x040fe40003f66270 */
[C---:B------:R-:W-:Y:S02]  /*45c0*/  ISETP.GE.AND P1, PT, R6.reuse, R20, PT ;  /* 0x000000140600720c */ /* 0x040fe40003f26270 */
[C---:B------:R-:W-:Y:S01]  /*45d0*/  ISETP.GE.AND P0, PT, R6.reuse, R23, PT ;  /* 0x000000170600720c */ /* 0x040fe20003f06270 */
[----:B------:R4:W-:Y:S01]  /*45e0*/  MUFU.TANH R176, R75 ;  /* 0x0000004b00b07308 */ /* 0x0009e20000002400 */
[----:B------:R-:W-:Y:S01]  /*45f0*/  ISETP.GE.AND P4, PT, R6, R22, PT ;  /* 0x000000160600720c */ /* 0x000fe20003f86270 */
[----:B------:R-:W-:Y:S01]  /*4600*/  FMUL.FTZ R6, R71, UR28 ;  /* 0x0000001c47067c20 */ /* 0x000fe20008410000 */
[----:B------:R-:W-:-:S02]  /*4610*/  FSEL R98, R127, -INF , !P3 ;  /* 0xff8000007f627808 */ /* 0x000fc40005800000 */
[C---:B------:R-:W-:Y:S02]  /*4620*/  ISETP.GE.AND P2, PT, R5.reuse, R21, PT ;  /* 0x000000150500720c */ /* 0x040fe40003f46270 */
[C---:B------:R-:W-:Y:S01]  /*4630*/  ISETP.GE.AND P6, PT, R5.reuse, R20, PT ;  /* 0x000000140500720c */ /* 0x040fe20003fc6270 */
[----:B------:R-:W-:Y:S01]  /*4640*/  MUFU.TANH R165, R68 ;  /* 0x0000004400a57308 */ /* 0x000fe20000002400 */
[C---:B------:R-:W-:Y:S02]  /*4650*/  ISETP.GE.AND P5, PT, R5.reuse, R23, PT ;  /* 0x000000170500720c */ /* 0x040fe40003fa6270 */
[----:B------:R-:W-:Y:S01]  /*4660*/  ISETP.GE.AND P3, PT, R5, R22, PT ;  /* 0x000000160500720c */ /* 0x000fe20003f66270 */
[----:B------:R-:W-:Y:S01]  /*4670*/  VIADD R5, R0, 0x9 ;  /* 0x0000000900057836 */ /* 0x000fe20000000000 */
[----:B------:R-:W-:Y:S02]  /*4680*/  FSEL R107, R107, -INF , !P1 ;  /* 0xff8000006b6b7808 */ /* 0x000fe40004800000 */
[----:B------:R-:W-:Y:S01]  /*4690*/  FSEL R112, R112, -INF , !P0 ;  /* 0xff80000070707808 */ /* 0x000fe20004000000 */
[----:B------:R-:W-:Y:S01]  /*46a0*/  MUFU.TANH R164, R69 ;  /* 0x0000004500a47308 */ /* 0x000fe20000002400 */
[----:B------:R-:W-:Y:S01]  /*46b0*/  HMMA.16816.F32 R88, R8, R44, R64 ;  /* 0x0000002c0858723c */ /* 0x000fe20000001840 */
[----:B------:R-:W2:Y:S01]  /*46c0*/  LDSM.16.M88.4 R64, [R223+0x7000] ;  /* 0x00700000df40783b */ /* 0x000ea20000000200 */
[----:B------:R-:W-:-:S02]  /*46d0*/  FSEL R119, R119, -INF , !P4 ;  /* 0xff80000077777808 */ /* 0x000fc40006000000 */
[----:B------:R-:W-:Y:S02]  /*46e0*/  FSEL R100, R108, -INF , !P2 ;  /* 0xff8000006c647808 */ /* 0x000fe40005000000 */
[-C--:B----4-:R-:W-:Y:S01]  /*46f0*/  HMMA.16816.F32 R72, R32, R62.reuse, R48 ;  /* 0x0000003e2048723c */ /* 0x090fe20000001830 */
[----:B------:R1:W-:Y:S01]  /*4700*/  MUFU.TANH R130, R70 ;  /* 0x0000004600827308 */ /* 0x0003e20000002400 */
[----:B------:R-:W4:Y:S01]  /*4710*/  LDSM.16.M88.4 R48, [R216+0x3000] ;  /* 0x00300000d830783b */ /* 0x000f220000000200 */
[C---:B------:R-:W-:Y:S02]  /*4720*/  ISETP.GE.AND P1, PT, R5.reuse, R21, PT ;  /* 0x000000150500720c */ /* 0x040fe40003f26270 */
[C---:B------:R-:W-:Y:S01]  /*4730*/  ISETP.GE.AND P0, PT, R5.reuse, R20, PT ;  /* 0x000000140500720c */ /* 0x040fe20003f06270 */
[----:B------:R-:W-:Y:S01]  /*4740*/  HMMA.16816.F32 R60, R28, R62, R52 ;  /* 0x0000003e1c3c723c */ /* 0x000fe20000001834 */
[C---:B------:R-:W-:Y:S02]  /*4750*/  ISETP.GE.AND P4, PT, R5.reuse, R23, PT ;  /* 0x000000170500720c */ /* 0x040fe40003f86270 */
[----:B------:R-:W5:Y:S01]  /*4760*/  MUFU.TANH R209, R84 ;  /* 0x0000005400d17308 */ /* 0x000f620000002400 */
[----:B------:R-:W-:Y:S01]  /*4770*/  ISETP.GE.AND P2, PT, R5, R22, PT ;  /* 0x000000160500720c */ /* 0x000fe20003f46270 */
[----:B------:R-:W-:Y:S01]  /*4780*/  VIADD R5, R0, 0x10 ;  /* 0x0000001000057836 */ /* 0x000fe20000000000 */
[----:B------:R-:W-:-:S02]  /*4790*/  FSEL R109, R109, -INF , !P6 ;  /* 0xff8000006d6d7808 */ /* 0x000fc40007000000 */
[----:B------:R-:W-:Y:S02]  /*47a0*/  FSEL R114, R114, -INF , !P5 ;  /* 0xff80000072727808 */ /* 0x000fe40006800000 */
[----:B------:R-:W-:Y:S01]  /*47b0*/  FSEL R120, R120, -INF , !P3 ;  /* 0xff80000078787808 */ /* 0x000fe20005800000 */
[----:B------:R-:W-:Y:S01]  /*47c0*/  MUFU.TANH R200, R85 ;  /* 0x0000005500c87308 */ /* 0x000fe20000002400 */
[----:B-1----:R-:W-:Y:S01]  /*47d0*/  HMMA.16816.F32 R68, R40, R56, RZ ;  /* 0x000000382844723c */ /* 0x002fe200000018ff */
[----:B------:R-:W-:Y:S01]  /*47e0*/  FSEL R99, R125, -INF , !P1 ;  /* 0xff8000007d637808 */ /* 0x000fe20004800000 */
[----:B------:R-:W-:Y:S01]  /*47f0*/  FMUL.FTZ R90, R90, UR28 ;  /* 0x0000001c5a5a7c20 */ /* 0x000fe20008410000 */
[----:B------:R-:W-:Y:S01]  /*4800*/  ISETP.GE.AND P6, PT, R5, R21, PT ;  /* 0x000000150500720c */ /* 0x000fe20003fc6270 */
[----:B------:R-:W-:Y:S01]  /*4810*/  FMUL.FTZ R91, R91, UR28 ;  /* 0x0000001c5b5b7c20 */ /* 0x000fe20008410000 */
[C---:B------:R-:W-:Y:S01]  /*4820*/  ISETP.GE.AND P5, PT, R5.reuse, R20, PT ;  /* 0x000000140500720c */ /* 0x040fe20003fa6270 */
[-C--:B------:R-:W-:Y:S01]  /*4830*/  HMMA.16816.F32 R72, R24, R82.reuse, R72 ;  /* 0x000000521848723c */ /* 0x080fe20000001848 */
[----:B------:R-:W1:Y:S01]  /*4840*/  MUFU.TANH R205, R86 ;  /* 0x0000005600cd7308 */ /* 0x000e620000002400 */
[C---:B------:R-:W-:Y:S01]  /*4850*/  ISETP.GE.AND P3, PT, R5.reuse, R23, PT ;  /* 0x000000170500720c */ /* 0x040fe20003f66270 */
[----:B------:R-:W-:Y:S01]  /*4860*/  FMUL.FTZ R88, R88, UR28 ;  /* 0x0000001c58587c20 */ /* 0x000fe20008410000 */
[----:B------:R-:W-:Y:S01]  /*4870*/  ISETP.GE.AND P1, PT, R5, R22, PT ;  /* 0x000000160500720c */ /* 0x000fe20003f26270 */
[----:B------:R-:W-:Y:S01]  /*4880*/  VIADD R5, R0, 0x11 ;  /* 0x0000001100057836 */ /* 0x000fe20000000000 */
[----:B------:R-:W-:Y:S01]  /*4890*/  HMMA.16816.F32 R60, R16, R82, R60 ;  /* 0x00000052103c723c */ /* 0x000fe2000000183c */
[----:B------:R-:W-:Y:S01]  /*48a0*/  FSEL R108, R124, -INF , !P0 ;  /* 0xff8000007c6c7808 */ /* 0x000fe20004000000 */
[----:B------:R-:W-:Y:S01]  /*48b0*/  FMUL.FTZ R89, R89, UR28 ;  /* 0x0000001c59597c20 */ /* 0x000fe20008410000 */
[----:B------:R3:W1:Y:S01]  /*48c0*/  MUFU.TANH R197, R87 ;  /* 0x0000005700c57308 */ /* 0x0006620000002400 */
[----:B------:R-:W-:-:S02]  /*48d0*/  FSEL R111, R111, -INF , !P4 ;  /* 0xff8000006f6f7808 */ /* 0x000fc40006000000 */
[----:B------:R-:W-:Y:S02]  /*48e0*/  FSEL R118, R118, -INF , !P2 ;  /* 0xff80000076767808 */ /* 0x000fe40005000000 */
[----:B------:R-:W-:Y:S02]  /*48f0*/  FSEL R96, R101, -INF , !P6 ;  /* 0xff80000065607808 */ /* 0x000fe40007000000 */
[C---:B------:R-:W-:Y:S01]  /*4900*/  ISETP.GE.AND P0, PT, R5.reuse, R21, PT ;  /* 0x000000150500720c */ /* 0x040fe20003f06270 */
[----:B------:R5:W-:Y:S01]  /*4910*/  MUFU.TANH R125, R90 ;  /* 0x0000005a007d7308 */ /* 0x000be20000002400 */
[----:B--2---:R-:W-:Y:S01]  /*4920*/  HMMA.16816.F32 R68, R32, R64, R68 ;  /* 0x000000402044723c */ /* 0x004fe20000001844 */
[C---:B------:R-:W-:Y:S02]  /*4930*/  ISETP.GE.AND P4, PT, R5.reuse, R20, PT ;  /* 0x000000140500720c */ /* 0x040fe40003f86270 */
[C---:B------:R-:W-:Y:S02]  /*4940*/  ISETP.GE.AND P2, PT, R5.reuse, R23, PT ;  /* 0x000000170500720c */ /* 0x040fe40003f46270 */
[----:B------:R-:W-:Y:S01]  /*4950*/  ISETP.GE.AND P6, PT, R5, R22, PT ;  /* 0x000000160500720c */ /* 0x000fe20003fc6270 */
[----:B------:R-:W-:Y:S01]  /*4960*/  HMMA.16816.F32 R72, R12, R46, R72 ;  /* 0x0000002e0c48723c */ /* 0x000fe20000001848 */
[----:B------:R-:W-:Y:S01]  /*4970*/  VIADD R5, R0, 0x18 ;  /* 0x0000001800057836 */ /* 0x000fe20000000000 */
[----:B------:R-:W-:Y:S01]  /*4980*/  FSEL R104, R104, -INF , !P5 ;  /* 0xff80000068687808 */ /* 0x000fe20006800000 */
[----:B------:R2:W-:Y:S01]  /*4990*/  MUFU.TANH R124, R91 ;  /* 0x0000005b007c7308 */ /* 0x0005e20000002400 */
[----:B------:R-:W-:-:S02]  /*49a0*/  FSEL R106, R106, -INF , !P3 ;  /* 0xff8000006a6a7808 */ /* 0x000fc40005800000 */
[----:B---3--:R-:W-:Y:S01]  /*49b0*/  HMMA.16816.F32 R84, R12, R44, R76 ;  /* 0x0000002c0c54723c */ /* 0x008fe2000000184c */
[----:B------:R-:W-:Y:S02]  /*49c0*/  FSEL R115, R115, -INF , !P1 ;  /* 0xff80000073737808 */ /* 0x000fe40004800000 */
[----:B------:R-:W-:Y:S02]  /*49d0*/  FSEL R93, R123, -INF , !P0 ;  /* 0xff8000007b5d7808 */ /* 0x000fe40004000000 */
[C---:B------:R-:W-:Y:S01]  /*49e0*/  ISETP.GE.AND P5, PT, R5.reuse, R21, PT ;  /* 0x000000150500720c */ /* 0x040fe20003fa6270 */
[----:B------:R-:W-:Y:S01]  /*49f0*/  HMMA.16816.F32 R76, R36, R56, RZ ;  /* 0x00000038244c723c */ /* 0x000fe200000018ff */
[C---:B------:R-:W-:Y:S01]  /*4a00*/  ISETP.GE.AND P3, PT, R5.reuse, R20, PT ;  /* 0x000000140500720c */ /* 0x040fe20003f66270 */
[----:B------:R3:W1:Y:S01]  /*4a10*/  MUFU.TANH R161, R6 ;  /* 0x0000000600a17308 */ /* 0x0006620000002400 */
[C---:B------:R-:W-:Y:S02]  /*4a20*/  ISETP.GE.AND P1, PT, R5.reuse, R23, PT ;  /* 0x000000170500720c */ /* 0x040fe40003f26270 */
[----:B------:R-:W-:Y:S01]  /*4a30*/  ISETP.GE.AND P0, PT, R5, R22, PT ;  /* 0x000000160500720c */ /* 0x000fe20003f06270 */
[----:B------:R-:W-:Y:S01]  /*4a40*/  VIADD R5, R0, 0x19 ;  /* 0x0000001900057836 */ /* 0x000fe20000000000 */
[----:B------:R-:W-:-:S02]  /*4a50*/  FSEL R101, R122, -INF , !P4 ;  /* 0xff8000007a657808 */ /* 0x000fc40006000000 */
[----:B------:R-:W-:Y:S01]  /*4a60*/  FSEL R105, R105, -INF , !P2 ;  /* 0xff80000069697808 */ /* 0x000fe20005000000 */
[----:B------:R-:W-:Y:S01]  /*4a70*/  MUFU.TANH R127, R88 ;  /* 0x00000058007f7308 */ /* 0x000fe20000002400 */
[C---:B------:R-:W-:Y:S01]  /*4a80*/  ISETP.GE.AND P4, PT, R5.reuse, R21, PT ;  /* 0x000000150500720c */ /* 0x040fe20003f86270 */
[----:B------:R-:W-:Y:S01]  /*4a90*/  FMUL.FTZ R72, R72, UR28 ;  /* 0x0000001c48487c20 */ /* 0x000fe20008410000 */
[----:B------:R-:W-:Y:S01]  /*4aa0*/  ISETP.GE.AND P2, PT, R5, R20, PT ;  /* 0x000000140500720c */ /* 0x000fe20003f46270 */
[----:B------:R-:W-:Y:S01]  /*4ab0*/  FMUL.FTZ R73, R73, UR28 ;  /* 0x0000001c49497c20 */ /* 0x000fe20008410000 */
[----:B------:R-:W-:Y:S01]  /*4ac0*/  FMUL.FTZ R74, R74, UR28 ;  /* 0x0000001c4a4a7c20 */ /* 0x000fe20008410000 */
[----:B------:R-:W-:Y:S01]  /*4ad0*/  FMUL.FTZ R75, R75, UR28 ;  /* 0x0000001c4b4b7c20 */ /* 0x000fe20008410000 */
[----:B-----5:R-:W-:Y:S01]  /*4ae0*/  FSEL R90, R121, -INF , !P4 ;  /* 0xff800000795a7808 */ /* 0x020fe20006000000 */
[----:B------:R-:W-:Y:S01]  /*4af0*/  MUFU.TANH R123, R72 ;  /* 0x00000048007b7308 */ /* 0x000fe20000002400 */
[----:B--2---:R-:W-:Y:S01]  /*4b00*/  FSEL R91, R110, -INF , !P2 ;  /* 0xff8000006e5b7808 */ /* 0x004fe20005000000 */
[----:B------:R-:W-:Y:S01]  /*4b10*/  FMUL.FTZ R86, R86, UR28 ;  /* 0x0000001c56567c20 */ /* 0x000fe20008410000 */
[----:B------:R-:W-:Y:S01]  /*4b20*/  FSEL R113, R113, -INF , !P6 ;  /* 0xff80000071717808 */ /* 0x000fe20007000000 */
[----:B------:R-:W-:Y:S01]  /*4b30*/  FMUL.FTZ R87, R87, UR28 ;  /* 0x0000001c57577c20 */ /* 0x000fe20008410000 */
[----:B------:R-:W-:Y:S01]  /*4b40*/  FSEL R92, R103, -INF , !P5 ;  /* 0xff800000675c7808 */ /* 0x000fe20006800000 */
[----:B------:R-:W-:Y:S01]  /*4b50*/  HMMA.16816.F32 R52, R28, R64, R76 ;  /* 0x000000401c34723c */ /* 0x000fe2000000184c */
[C---:B------:R-:W-:Y:S01]  /*4b60*/  ISETP.GE.AND P6, PT, R5.reuse, R23, PT ;  /* 0x000000170500720c */ /* 0x040fe20003fc6270 */
[----:B------:R-:W-:Y:S01]  /*4b70*/  MUFU.TANH R122, R73 ;  /* 0x00000049007a7308 */ /* 0x000fe20000002400 */
[----:B------:R-:W-:Y:S01]  /*4b80*/  ISETP.GE.AND P5, PT, R5, R22, PT ;  /* 0x000000160500720c */ /* 0x000fe20003fa6270 */
[C---:B------:R-:W-:Y:S01]  /*4b90*/  VIADD R5, R0.reuse, 0x20 ;  /* 0x0000002000057836 */ /* 0x040fe20000000000 */
[----:B------:R-:W-:Y:S01]  /*4ba0*/  FSEL R94, R7, -INF , !P3 ;  /* 0xff800000075e7808 */ /* 0x000fe20005800000 */
[----:B----4-:R-:W-:Y:S01]  /*4bb0*/  HMMA.16816.F32 R76, R24, R48, R68 ;  /* 0x00000030184c723c */ /* 0x010fe20000001844 */
[----:B------:R-:W-:Y:S01]  /*4bc0*/  FSEL R97, R97, -INF , !P1 ;  /* 0xff80000061617808 */ /* 0x000fe20004800000 */
[----:B---3--:R-:W-:Y:S01]  /*4bd0*/  VIADD R6, R0, 0x28 ;  /* 0x0000002800067836 */ /* 0x008fe20000000000 */
[----:B------:R-:W-:Y:S01]  /*4be0*/  FSEL R117, R117, -INF , !P0 ;  /* 0xff80000075757808 */ /* 0x000fe20004000000 */
[----:B------:R-:W-:Y:S01]  /*4bf0*/  MUFU.TANH R110, R74 ;  /* 0x0000004a006e7308 */ /* 0x000fe20000002400 */
[C---:B------:R-:W-:Y:S01]  /*4c00*/  ISETP.GE.AND P3, PT, R5.reuse, R21, PT ;  /* 0x000000150500720c */ /* 0x040fe20003f66270 */
[----:B------:R-:W-:Y:S01]  /*4c10*/  HMMA.16816.F32 R68, R8, R46, R60 ;  /* 0x0000002e0844723c */ /* 0x000fe2000000183c */
[----:B------:R-:W2:Y:S01]  /*4c20*/  LDSM.16.M88.4 R44, [R217+0x7800] ;  /* 0x00780000d92c783b */ /* 0x000ea20000000200 */
[C---:B------:R-:W-:Y:S01]  /*4c30*/  ISETP.GE.AND P1, PT, R5.reuse, R20, PT ;  /* 0x000000140500720c */ /* 0x040fe20003f26270 */
[----:B------:R-:W-:Y:S01]  /*4c40*/  FMUL.FTZ R84, R84, UR28 ;  /* 0x0000001c54547c20 */ /* 0x000fe20008410000 */
[----:B------:R-:W-:Y:S01]  /*4c50*/  ISETP.GE.AND P0, PT, R5, R23, PT ;  /* 0x000000170500720c */ /* 0x000fe20003f06270 */
[----:B------:R-:W-:Y:S01]  /*4c60*/  FMUL.FTZ R85, R85, UR28 ;  /* 0x0000001c55557c20 */ /* 0x000fe20008410000 */
[----:B------:R-:W-:Y:S01]  /*4c70*/  HMMA.16816.F32 R60, R36, R58, RZ ;  /* 0x0000003a243c723c */ /* 0x000fe200000018ff */
[----:B------:R3:W-:Y:S01]  /*4c80*/  MUFU.TANH R121, R75 ;  /* 0x0000004b00797308 */ /* 0x0007e20000002400 */
[----:B------:R-:W-:Y:S01]  /*4c90*/  ISETP.GE.AND P4, PT, R5, R22, PT ;  /* 0x000000160500720c */ /* 0x000fe20003f86270 */
[----:B------:R-:W-:Y:S01]  /*4ca0*/  VIADD R5, R0, 0x21 ;  /* 0x0000002100057836 */ /* 0x000fe20000000000 */
[----:B------:R-:W-:-:S02]  /*4cb0*/  FSEL R145, R145, -INF , !P1 ;  /* 0xff80000091917808 */ /* 0x000fc40004800000 */
[----:B------:R-:W-:Y:S01]  /*4cc0*/  HMMA.16816.F32 R56, R40, R58, RZ ;  /* 0x0000003a2838723c */ /* 0x000fe200000018ff */
[----:B------:R-:W-:Y:S02]  /*4cd0*/  FSEL R146, R146, -INF , !P0 ;  /* 0xff80000092927808 */ /* 0x000fe40004000000 */
[-C--:B------:R-:W-:Y:S01]  /*4ce0*/  ISETP.GE.AND P2, PT, R5, R21.reuse, PT ;  /* 0x000000150500720c */ /* 0x080fe20003f46270 */
[----:B------:R-:W-:Y:S01]  /*4cf0*/  MUFU.TANH R126, R89 ;  /* 0x00000059007e7308 */ /* 0x000fe20000002400 */
[----:B------:R-:W-:Y:S01]  /*4d00*/  FSEL R149, R149, -INF , !P4 ;  /* 0xff80000095957808 */ /* 0x000fe20006000000 */
[----:B------:R-:W-:Y:S01]  /*4d10*/  HMMA.16816.F32 R80, R16, R48, R52 ;  /* 0x000000301050723c */ /* 0x000fe20000001834 */
[----:B------:R-:W3:Y:S01]  /*4d20*/  LDSM.16.M88.4 R52, [R222+0x3000] ;  /* 0x00300000de34783b */ /* 0x000ee20000000200 */
[----:B------:R-:W-:Y:S02]  /*4d30*/  FSEL R142, R142, -INF , !P2 ;  /* 0xff8000008e8e7808 */ /* 0x000fe40005000000 */
[----:B------:R-:W-:-:S02]  /*4d40*/  ISETP.GE.AND P1, PT, R6, R21, PT ;  /* 0x000000150600720c */ /* 0x000fc40003f26270 */
[----:B------:R-:W-:Y:S01]  /*4d50*/  FMUL.FTZ R68, R68, UR28 ;  /* 0x0000001c44447c20 */ /* 0x000fe20008410000 */
[----:B------:R-:W-:Y:S01]  /*4d60*/  FMUL.FTZ R69, R69, UR28 ;  /* 0x0000001c45457c20 */ /* 0x000fe20008410000 */
[----:B------:R-:W-:Y:S01]  /*4d70*/  FMUL.FTZ R70, R70, UR28 ;  /* 0x0000001c46467c20 */ /* 0x000fe20008410000 */
[----:B------:R-:W-:Y:S01]  /*4d80*/  FMUL.FTZ R71, R71, UR28 ;  /* 0x0000001c47477c20 */ /* 0x000fe20008410000 */
[----:B------:R-:W-:Y:S01]  /*4d90*/  MUFU.TANH R128, R86 ;  /* 0x0000005600807308 */ /* 0x000fe20000002400 */
[C---:B------:R-:W-:Y:S01]  /*4da0*/  ISETP.GE.AND P0, PT, R6.reuse, R20, PT ;  /* 0x000000140600720c */ /* 0x040fe20003f06270 */
[-C--:B------:R-:W-:Y:S01]  /*4db0*/  HMMA.16816.F32 R60, R28, R66.reuse, R60 ;  /* 0x000000421c3c723c */ /* 0x080fe2000000183c */
[C---:B------:R-:W-:Y:S02]  /*4dc0*/  ISETP.GE.AND P4, PT, R6.reuse, R23, PT ;  /* 0x000000170600720c */ /* 0x040fe40003f86270 */
[----:B------:R-:W-:Y:S02]  /*4dd0*/  ISETP.GE.AND P2, PT, R6, R22, PT ;  /* 0x000000160600720c */ /* 0x000fe40003f46270 */
[----:B------:R-:W-:Y:S01]  /*4de0*/  FSEL R102, R102, -INF , !P6 ;  /* 0xff80000066667808 */ /* 0x000fe20007000000 */
[----:B------:R-:W-:Y:S01]  /*4df0*/  HMMA.16816.F32 R64, R32, R66, R56 ;  /* 0x000000422040723c */ /* 0x000fe20000001838 */
[----:B------:R-:W-:Y:S01]  /*4e00*/  MUFU.TANH R129, R87 ;  /* 0x0000005700817308 */ /* 0x000fe20000002400 */
[----:B------:R-:W-:-:S02]  /*4e10*/  FSEL R116, R116, -INF , !P5 ;  /* 0xff80000074747808 */ /* 0x000fc40006800000 */
[----:B------:R-:W-:Y:S02]  /*4e20*/  FSEL R147, R147, -INF , !P3 ;  /* 0xff80000093937808 */ /* 0x000fe40005800000 */
[----:B--2---:R-:W-:Y:S01]  /*4e30*/  HMMA.16816.F32 R56, R40, R44, RZ ;  /* 0x0000002c2838723c */ /* 0x004fe200000018ff */
[C---:B------:R-:W-:Y:S02]  /*4e40*/  ISETP.GE.AND P6, PT, R5.reuse, R20, PT ;  /* 0x000000140500720c */ /* 0x040fe40003fc6270 */
[----:B------:R-:W-:Y:S01]  /*4e50*/  MUFU.TANH R95, R68 ;  /* 0x00000044005f7308 */ /* 0x000fe20000002400 */
[C---:B------:R-:W-:Y:S02]  /*4e60*/  ISETP.GE.AND P5, PT, R5.reuse, R23, PT ;  /* 0x000000170500720c */ /* 0x040fe40003fa6270 */
[----:B------:R-:W-:Y:S01]  /*4e70*/  ISETP.GE.AND P3, PT, R5, R22, PT ;  /* 0x000000160500720c */ /* 0x000fe20003f66270 */
[----:B------:R-:W-:Y:S01]  /*4e80*/  VIADD R5, R0, 0x29 ;  /* 0x0000002900057836 */ /* 0x000fe20000000000 */
[----:B------:R-:W-:-:S02]  /*4e90*/  FSEL R143, R143, -INF , !P6 ;  /* 0xff8000008f8f7808 */ /* 0x000fc40007000000 */
[----:B------:R-:W-:Y:S01]  /*4ea0*/  FSEL R144, R144, -INF , !P5 ;  /* 0xff80000090907808 */ /* 0x000fe20006800000 */
[----:B------:R-:W-:Y:S01]  /*4eb0*/  MUFU.TANH R103, R69 ;  /* 0x0000004500677308 */ /* 0x000fe20000002400 */
[----:B------:R-:W-:Y:S01]  /*4ec0*/  HMMA.16816.F32 R60, R16, R50, R60 ;  /* 0x00000032103c723c */ /* 0x000fe2000000183c */
[----:B------:R-:W-:Y:S02]  /*4ed0*/  FSEL R148, R148, -INF , !P3 ;  /* 0xff80000094947808 */ /* 0x000fe40005800000 */
[----:B------:R-:W-:Y:S02]  /*4ee0*/  FSEL R139, R139, -INF , !P1 ;  /* 0xff8000008b8b7808 */ /* 0x000fe40004800000 */
[C---:B------:R-:W-:Y:S01]  /*4ef0*/  ISETP.GE.AND P6, PT, R5.reuse, R21, PT ;  /* 0x000000150500720c */ /* 0x040fe20003fc6270 */
[----:B---3--:R-:W-:Y:S01]  /*4f00*/  HMMA.16816.F32 R72, R12, R52, R76 ;  /* 0x000000340c48723c */ /* 0x008fe2000000184c */
[----:B------:R-:W-:Y:S01]  /*4f10*/  MUFU.TANH R88, R70 ;  /* 0x0000004600587308 */ /* 0x000fe20000002400 */
[----:B------:R-:W-:-:S02]  /*4f20*/  ISETP.GE.AND P5, PT, R5, R20, PT ;  /* 0x000000140500720c */ /* 0x000fc40003fa6270 */
[C---:B------:R-:W-:Y:S02]  /*4f30*/  ISETP.GE.AND P3, PT, R5.reuse, R23, PT ;  /* 0x000000170500720c */ /* 0x040fe40003f66270 */
[----:B------:R-:W-:Y:S01]  /*4f40*/  HMMA.16816.F32 R64, R24, R50, R64 ;  /* 0x000000321840723c */ /* 0x000fe20000001840 */
[----:B------:R-:W2:Y:S01]  /*4f50*/  LDSM.16.M88.4 R48, [R223+0x7800] ;  /* 0x00780000df30783b */ /* 0x000ea20000000200 */
[----:B------:R-:W-:Y:S01]  /*4f60*/  ISETP.GE.AND P1, PT, R5, R22, PT ;  /* 0x000000160500720c */ /* 0x000fe20003f26270 */
[----:B------:R3:W-:Y:S01]  /*4f70*/  MUFU.TANH R89, R71 ;  /* 0x0000004700597308 */ /* 0x0007e20000002400 */
[----:B------:R-:W-:Y:S01]  /*4f80*/  VIADD R5, R0, 0x30 ;  /* 0x0000003000057836 */ /* 0x000fe20000000000 */
[----:B------:R-:W-:Y:S01]  /*4f90*/  FSEL R138, R138, -INF , !P0 ;  /* 0xff8000008a8a7808 */ /* 0x000fe20004000000 */
[----:B------:R-:W-:Y:S01]  /*4fa0*/  HMMA.16816.F32 R76, R40, R46, RZ ;  /* 0x0000002e284c723c */ /* 0x000fe200000018ff */
[----:B------:R-:W-:Y:S01]  /*4fb0*/  LDSM.16.M88.4 R40, [R222+0x3800] ;  /* 0x00380000de28783b */ /* 0x000fe20000000200 */
[----:B------:R-:W-:-:S02]  /*4fc0*/  FSEL R140, R140, -INF , !P4 ;  /* 0xff8000008c8c7808 */ /* 0x000fc40006000000 */
[----:B------:R-:W-:Y:S01]  /*4fd0*/  FSEL R141, R141, -INF , !P2 ;  /* 0xff8000008d8d7808 */ /* 0x000fe20005000000 */
[----:B------:R-:W4:Y:S01]  /*4fe0*/  MUFU.TANH R131, R84 ;  /* 0x0000005400837308 */ /* 0x000f220000002400 */
[----:B------:R-:W-:Y:S01]  /*4ff0*/  FSEL R136, R136, -INF , !P6 ;  /* 0xff80000088887808 */ /* 0x000fe20007000000 */
[C---:B------:R-:W-:Y:S01]  /*5000*/  HMMA.16816.F32 R60, R8.reuse, R54, R60 ;  /* 0x00000036083c723c */ /* 0x040fe2000000183c */
[C---:B------:R-:W-:Y:S02]  /*5010*/  ISETP.GE.AND P0, PT, R5.reuse, R21, PT ;  /* 0x000000150500720c */ /* 0x040fe40003f06270 */
[----:B------:R-:W-:Y:S02]  /*5020*/  ISETP.GE.AND P4, PT, R5, R20, PT ;  /* 0x000000140500720c */ /* 0x000fe40003f86270 */
[----:B------:R-:W-:Y:S01]  /*5030*/  FMUL.FTZ R72, R72, UR28 ;  /* 0x0000001c48487c20 */ /* 0x000fe20008410000 */
[----:B------:R-:W-:Y:S01]  /*5040*/  FMUL.FTZ R73, R73, UR28 ;  /* 0x0000001c49497c20 */ /* 0x000fe20008410000 */
[----:B---3--:R-:W-:Y:S01]  /*5050*/  HMMA.16816.F32 R68, R8, R52, R80 ;  /* 0x000000340844723c */ /* 0x008fe20000001850 */
[----:B------:R-:W-:Y:S01]  /*5060*/  FMUL.FTZ R6, R74, UR28 ;  /* 0x0000001c4a067c20 */ /* 0x000fe20008410000 */
[----:B------:R-:W-:Y:S01]  /*5070*/  MUFU.TANH R87, R72 ;  /* 0x0000004800577308 */ /* 0x000fe20000002400 */
[----:B------:R-:W-:Y:S01]  /*5080*/  FMUL.FTZ R7, R75, UR28 ;  /* 0x0000001c4b077c20 */ /* 0x000fe20008410000 */
[----:B------:R-:W-:-:S02]  /*5090*/  ISETP.GE.AND P2, PT, R5, R23, PT ;  /* 0x000000170500720c */ /* 0x000fc40003f46270 */
[----:B------:R-:W-:Y:S01]  /*50a0*/  HMMA.16816.F32 R80, R36, R46, RZ ;  /* 0x0000002e2450723c */ /* 0x000fe200000018ff */
[----:B------:R-:W-:Y:S01]  /*50b0*/  ISETP.GE.AND P6, PT, R5, R22, PT ;  /* 0x000000160500720c */ /* 0x000fe20003fc6270 */
[----:B------:R-:W-:Y:S01]  /*50c0*/  VIADD R5, R0, 0x31 ;  /* 0x0000003100057836 */ /* 0x000fe20000000000 */
[----:B------:R-:W-:Y:S01]  /*50d0*/  FSEL R134, R134, -INF , !P5 ;  /* 0xff80000086867808 */ /* 0x000fe20006800000 */
[----:B------:R3:W-:Y:S01]  /*50e0*/  MUFU.TANH R86, R73 ;  /* 0x0000004900567308 */ /* 0x0007e20000002400 */
[----:B------:R-:W-:Y:S01]  /*50f0*/  FSEL R135, R135, -INF , !P3 ;  /* 0xff80000087877808 */ /* 0x000fe20005800000 */
[----:B------:R-:W-:Y:S01]  /*5100*/  HMMA.16816.F32 R64, R12, R54, R64 ;  /* 0x000000360c40723c */ /* 0x000fe20000001840 */
[----:B------:R-:W-:Y:S02]  /*5110*/  FSEL R137, R137, -INF , !P1 ;  /* 0xff80000089897808 */ /* 0x000fe40004800000 */
[----:B------:R-:W-:Y:S02]  /*5120*/  FSEL R170, R170, -INF , !P0 ;  /* 0xff800000aaaa7808 */ /* 0x000fe40004000000 */
[C---:B------:R-:W-:Y:S01]  /*5130*/  ISETP.GE.AND P5, PT, R5.reuse, R21, PT ;  /* 0x000000150500720c */ /* 0x040fe20003fa6270 */
[----:B------:R-:W5:Y:S01]  /*5140*/  MUFU.TANH R157, R85 ;  /* 0x00000055009d7308 */ /* 0x000f620000002400 */
[C---:B------:R-:W-:Y:S01]  /*5150*/  ISETP.GE.AND P3, PT, R5.reuse, R20, PT ;  /* 0x000000140500720c */ /* 0x040fe20003f66270 */
[----:B------:R-:W-:Y:S01]  /*5160*/  FMUL.FTZ R60, R60, UR28 ;  /* 0x0000001c3c3c7c20 */ /* 0x000fe20008410000 */
[----:B--2---:R-:W-:Y:S01]  /*5170*/  HMMA.16816.F32 R56, R32, R48, R56 ;  /* 0x000000302038723c */ /* 0x004fe20000001838 */
[C---:B------:R-:W-:Y:S01]  /*5180*/  ISETP.GE.AND P1, PT, R5.reuse, R23, PT ;  /* 0x000000170500720c */ /* 0x040fe20003f26270 */
[----:B------:R-:W-:Y:S01]  /*5190*/  FMUL.FTZ R62, R62, UR28 ;  /* 0x0000001c3e3e7c20 */ /* 0x000fe20008410000 */
[----:B------:R-:W-:Y:S01]  /*51a0*/  ISETP.GE.AND P0, PT, R5, R22, PT ;  /* 0x000000160500720c */ /* 0x000fe20003f06270 */
[----:B------:R-:W-:Y:S01]  /*51b0*/  VIADD R5, R0, 0x38 ;  /* 0x0000003800057836 */ /* 0x000fe20000000000 */
[----:B------:R-:W-:Y:S01]  /*51c0*/  FSEL R166, R166, -INF , !P4 ;  /* 0xff800000a6a67808 */ /* 0x000fe20006000000 */
[----:B---3--:R-:W-:Y:S01]  /*51d0*/  HMMA.16816.F32 R72, R36, R44, RZ ;  /* 0x0000002c2448723c */ /* 0x008fe200000018ff */
[----:B------:R-:W2:Y:S01]  /*51e0*/  LDSM.16.M88.4 R36, [R216+0x3800] ;  /* 0x00380000d824783b */ /* 0x000ea20000000200 */
[----:B------:R-:W-:Y:S01]  /*51f0*/  FSEL R168, R168, -INF , !P2 ;  /* 0xff800000a8a87808 */ /* 0x000fe20005000000 */
[----:B------:R3:W5:Y:S01]  /*5200*/  MUFU.TANH R85, R6 ;  /* 0x0000000600557308 */ /* 0x0007620000002400 */
[----:B------:R-:W-:Y:S01]  /*5210*/  FSEL R173, R173, -INF , !P6 ;  /* 0xff800000adad7808 */ /* 0x000fe20007000000 */
[----:B------:R-:W-:Y:S01]  /*5220*/  FMUL.FTZ R68, R68, UR28 ;  /* 0x0000001c44447c20 */ /* 0x000fe20008410000 */
[----:B------:R-:W-:Y:S01]  /*5230*/  FSEL R162, R162, -INF , !P5 ;  /* 0xff800000a2a27808 */ /* 0x000fe20006800000 */
[----:B------:R-:W-:Y:S01]  /*5240*/  HMMA.16816.F32 R32, R32, R50, R76 ;  /* 0x000000322020723c */ /* 0x000fe2000000184c */
[C---:B------:R-:W-:Y:S01]  /*5250*/  ISETP.GE.AND P4, PT, R5.reuse, R21, PT ;  /* 0x000000150500720c */ /* 0x040fe20003f86270 */
[----:B------:R-:W-:Y:S01]  /*5260*/  FMUL.FTZ R70, R70, UR28 ;  /* 0x0000001c46467c20 */ /* 0x000fe20008410000 */
[C---:B------:R-:W-:Y:S01]  /*5270*/  ISETP.GE.AND P2, PT, R5.reuse, R20, PT ;  /* 0x000000140500720c */ /* 0x040fe20003f46270 */
[----:B------:R-:W5:Y:S01]  /*5280*/  MUFU.TANH R68, R68 ;  /* 0x0000004400447308 */ /* 0x000f620000002400 */
[----:B------:R-:W-:Y:S01]  /*5290*/  ISETP.GE.AND P6, PT, R5, R23, PT ;  /* 0x000000170500720c */ /* 0x000fe20003fc6270 */
[----:B------:R-:W-:Y:S01]  /*52a0*/  FMUL.FTZ R69, R69, UR28 ;  /* 0x0000001c45457c20 */ /* 0x000fe20008410000 */
[----:B------:R-:W-:Y:S01]  /*52b0*/  ISETP.GE.AND P5, PT, R5, R22, PT ;  /* 0x000000160500720c */ /* 0x000fe20003fa6270 */
[----:B------:R-:W-:Y:S01]  /*52c0*/  VIADD R5, R0, 0x39 ;  /* 0x0000003900057836 */ /* 0x000fe20000000000 */
[----:B------:R-:W-:Y:S01]  /*52d0*/  FSEL R159, R159, -INF , !P3 ;  /* 0xff8000009f9f7808 */ /* 0x000fe20005800000 */
[----:B------:R-:W-:Y:S01]  /*52e0*/  FMUL.FTZ R71, R71, UR28 ;  /* 0x0000001c47477c20 */ /* 0x000fe20008410000 */
[----:B------:R-:W-:Y:S01]  /*52f0*/  FSEL R160, R160, -INF , !P1 ;  /* 0xff800000a0a07808 */ /* 0x000fe20004800000 */
[----:B------:R-:W5:Y:S01]  /*5300*/  MUFU.TANH R70, R70 ;  /* 0x0000004600467308 */ /* 0x000f620000002400 */
[----:B------:R-:W-:Y:S01]  /*5310*/  FSEL R163, R163, -INF , !P0 ;  /* 0xff800000a3a37808 */ /* 0x000fe20004000000 */
[----:B------:R-:W-:Y:S01]  /*5320*/  FMUL.FTZ R64, R64, UR28 ;  /* 0x0000001c40407c20 */ /* 0x000fe20008410000 */
[----:B------:R-:W-:Y:S01]  /*5330*/  FSEL R155, R155, -INF , !P4 ;  /* 0xff8000009b9b7808 */ /* 0x000fe20006000000 */
[----:B------:R-:W-:Y:S01]  /*5340*/  FMUL.FTZ R65, R65, UR28 ;  /* 0x0000001c41417c20 */ /* 0x000fe20008410000 */
[----:B------:R-:W-:Y:S01]  /*5350*/  HMMA.16816.F32 R44, R28, R48, R72 ;  /* 0x000000301c2c723c */ /* 0x000fe20000001848 */
[C---:B------:R-:W-:Y:S01]  /*5360*/  ISETP.GE.AND P3, PT, R5.reuse, R21, PT ;  /* 0x000000150500720c */ /* 0x040fe20003f66270 */
[----:B------:R-:W-:Y:S01]  /*5370*/  FMUL.FTZ R66, R66, UR28 ;  /* 0x0000001c42427c20 */ /* 0x000fe20008410000 */
[C---:B------:R-:W-:Y:S01]  /*5380*/  ISETP.GE.AND P1, PT, R5.reuse, R20, PT ;  /* 0x000000140500720c */ /* 0x040fe20003f26270 */
[----:B------:R4:W5:Y:S01]  /*5390*/  MUFU.TANH R84, R7 ;  /* 0x0000000700547308 */ /* 0x0009620000002400 */
        /* <DEDUP_REMOVED lines=11> */
[----:B------:R-:W-:-:S04]  /*5450*/  DEPBAR.LE SB0, 0x0 ;  /* 0x000080000000791a */ /* 0x000fc80000000000 */
[----:B--2---:R-:W-:Y:S01]  /*5460*/  HMMA.16816.F32 R52, R24, R36, R56 ;  /* 0x000000241834723c */ /* 0x004fe20000001838 */
[C---:B------:R-:W-:Y:S01]  /*5470*/  ISETP.GE.AND P2, PT, R5.reuse, R21, PT ;  /* 0x000000150500720c */ /* 0x040fe20003f46270 */
[----:B------:R-:W2:Y:S01]  /*5480*/  MUFU.TANH R71, R71 ;  /* 0x0000004700477308 */ /* 0x000ea20000002400 */
[C---:B------:R-:W-:Y:S02]  /*5490*/  ISETP.GE.AND P6, PT, R5.reuse, R20, PT ;  /* 0x000000140500720c */ /* 0x040fe40003fc6270 */
[C---:B------:R-:W-:Y:S01]  /*54a0*/  ISETP.GE.AND P5, PT, R5.reuse, R23, PT ;  /* 0x000000170500720c */ /* 0x040fe20003fa6270 */
[----:B------:R-:W-:Y:S01]  /*54b0*/  HMMA.16816.F32 R56, R28, R50, R80 ;  /* 0x000000321c38723c */ /* 0x000fe20000001850 */
[----:B------:R-:W-:Y:S01]  /*54c0*/  ISETP.GE.AND P3, PT, R5, R22, PT ;  /* 0x000000160500720c */ /* 0x000fe20003f66270 */
[----:B------:R-:W-:Y:S01]  /*54d0*/  VIADD R5, R0, 0x41 ;  /* 0x0000004100057836 */ /* 0x000fe20000000000 */
[----:B------:R-:W-:Y:S01]  /*54e0*/  FSEL R150, R150, -INF , !P1 ;  /* 0xff80000096967808 */ /* 0x000fe20004800000 */
[----:B------:R-:W2:Y:S01]  /*54f0*/  MUFU.TANH R64, R64 ;  /* 0x0000004000407308 */ /* 0x000ea20000002400 */
[----:B------:R-:W-:Y:S01]  /*5500*/  FSEL R151, R151, -INF , !P0 ;  /* 0xff80000097977808 */ /* 0x000fe20004000000 */
[----:B------:R-:W-:Y:S01]  /*5510*/  HMMA.16816.F32 R28, R16, R36, R44 ;  /* 0x00000024101c723c */ /* 0x000fe2000000182c */
[----:B------:R-:W-:-:S02]  /*5520*/  FSEL R153, R153, -INF , !P4 ;  /* 0xff80000099997808 */ /* 0x000fc40006000000 */
[----:B------:R-:W-:Y:S02]  /*5530*/  FSEL R209, R209, -INF , !P2 ;  /* 0xff800000d1d17808 */ /* 0x000fe40005000000 */
[C---:B------:R-:W-:Y:S01]  /*5540*/  ISETP.GE.AND P1, PT, R5.reuse, R21, PT ;  /* 0x000000150500720c */ /* 0x040fe20003f26270 */
[----:B------:R-:W-:Y:S01]  /*5550*/  HMMA.16816.F32 R24, R24, R38, R32 ;  /* 0x000000261818723c */ /* 0x000fe20000001820 */
[C---:B------:R-:W-:Y:S01]  /*5560*/  ISETP.GE.AND P0, PT, R5.reuse, R20, PT ;  /* 0x000000140500720c */ /* 0x040fe20003f06270 */
[----:B------:R-:W-:Y:S01]  /*5570*/  MUFU.TANH R65, R65 ;  /* 0x0000004100417308 */ /* 0x000fe20000002400 */
[C---:B------:R-:W-:Y:S02]  /*5580*/  ISETP.GE.AND P4, PT, R5.reuse, R23, PT ;  /* 0x000000170500720c */ /* 0x040fe40003f86270 */
[----:B------:R-:W-:Y:S01]  /*5590*/  ISETP.GE.AND P2, PT, R5, R22, PT ;  /* 0x000000160500720c */ /* 0x000fe20003f46270 */
[----:B------:R-:W-:Y:S01]  /*55a0*/  VIADD R5, R0, 0x48 ;  /* 0x0000004800057836 */ /* 0x000fe20000000000 */
[----:B-1----:R-:W-:Y:S01]  /*55b0*/  FSEL R205, R205, -INF , !P6 ;  /* 0xff800000cdcd7808 */ /* 0x002fe20007000000 */
[----:B------:R-:W-:Y:S01]  /*55c0*/  HMMA.16816.F32 R52, R12, R40, R52 ;  /* 0x000000280c34723c */ /* 0x000fe20000001834 */
[----:B------:R-:W-:Y:S01]  /*55d0*/  FSEL R206, R171, -INF , !P5 ;  /* 0xff800000abce7808 */ /* 0x000fe20006800000 */
[----:B------:R-:W1:Y:S01]  /*55e0*/  MUFU.TANH R66, R66 ;  /* 0x0000004200427308 */ /* 0x000e620000002400 */
[----:B------:R-:W-:-:S02]  /*55f0*/  FSEL R211, R169, -INF , !P3 ;  /* 0xff800000a9d37808 */ /* 0x000fc40005800000 */
[----:B------:R-:W-:Y:S01]  /*5600*/  FSEL R200, R200, -INF , !P1 ;  /* 0xff800000c8c87808 */ /* 0x000fe20004800000 */
[----:B------:R-:W-:Y:S01]  /*5610*/  HMMA.16816.F32 R16, R16, R38, R56 ;  /* 0x000000261010723c */ /* 0x000fe20000001838 */
[C---:B------:R-:W-:Y:S02]  /*5620*/  ISETP.GE.AND P6, PT, R5.reuse, R21, PT ;  /* 0x000000150500720c */ /* 0x040fe40003fc6270 */
[C---:B------:R-:W-:Y:S01]  /*5630*/  ISETP.GE.AND P5, PT, R5.reuse, R20, PT ;  /* 0x000000140500720c */ /* 0x040fe20003fa6270 */
[----:B------:R-:W1:Y:S01]  /*5640*/  MUFU.TANH R60, R60 ;  /* 0x0000003c003c7308 */ /* 0x000e620000002400 */
[C---:B------:R-:W-:Y:S01]  /*5650*/  ISETP.GE.AND P3, PT, R5.reuse, R23, PT ;  /* 0x000000170500720c */ /* 0x040fe20003f66270 */
[----:B------:R-:W-:Y:S01]  /*5660*/  HMMA.16816.F32 R28, R8, R40, R28 ;  /* 0x00000028081c723c */ /* 0x000fe2000000181c */
[----:B------:R-:W-:Y:S01]  /*5670*/  ISETP.GE.AND P1, PT, R5, R22, PT ;  /* 0x000000160500720c */ /* 0x000fe20003f26270 */
[----:B------:R-:W-:Y:S01]  /*5680*/  VIADD R5, R0, 0x49 ;  /* 0x0000004900057836 */ /* 0x000fe20000000000 */
[----:B------:R-:W-:-:S02]  /*5690*/  FSEL R197, R197, -INF , !P0 ;  /* 0xff800000c5c57808 */ /* 0x000fc40004000000 */
[----:B------:R-:W-:Y:S01]  /*56a0*/  FSEL R199, R199, -INF , !P4 ;  /* 0xff800000c7c77808 */ /* 0x000fe20006000000 */
[----:B------:R-:W1:Y:S01]  /*56b0*/  MUFU.TANH R62, R62 ;  /* 0x0000003e003e7308 */ /* 0x000e620000002400 */
[----:B------:R-:W-:Y:S01]  /*56c0*/  FSEL R201, R201, -INF , !P2 ;  /* 0xff800000c9c97808 */ /* 0x000fe20005000000 */
[-C--:B------:R-:W-:Y:S01]  /*56d0*/  HMMA.16816.F32 R12, R12, R42.reuse, R24 ;  /* 0x0000002a0c0c723c */ /* 0x080fe20000001818 */
[----:B------:R-:W-:Y:S02]  /*56e0*/  FSEL R190, R190, -INF , !P6 ;  /* 0xff800000bebe7808 */ /* 0x000fe40007000000 */
[C---:B------:R-:W-:Y:S01]  /*56f0*/  ISETP.GE.AND P0, PT, R5.reuse, R21, PT ;  /* 0x000000150500720c */ /* 0x040fe20003f06270 */
[----:B---3--:R-:W-:Y:S01]  /*5700*/  FMUL.FTZ R6, R52, UR28 ;  /* 0x0000001c34067c20 */ /* 0x008fe20008410000 */
[C---:B------:R-:W-:Y:S01]  /*5710*/  ISETP.GE.AND P4, PT, R5.reuse, R20, PT ;  /* 0x000000140500720c */ /* 0x040fe20003f86270 */
[----:B------:R-:W3:Y:S01]  /*5720*/  MUFU.TANH R67, R67 ;  /* 0x0000004300437308 */ /* 0x000ee20000002400 */
[----:B------:R-:W-:Y:S01]  /*5730*/  ISETP.GE.AND P2, PT, R5, R23, PT ;  /* 0x000000170500720c */ /* 0x000fe20003f46270 */
[----:B------:R-:W-:Y:S01]  /*5740*/  FMUL.FTZ R53, R53, UR28 ;  /* 0x0000001c35357c20 */ /* 0x000fe20008410000 */
[----:B------:R-:W-:Y:S01]  /*5750*/  ISETP.GE.AND P6, PT, R5, R22, PT ;  /* 0x000000160500720c */ /* 0x000fe20003fc6270 */
[----:B------:R-:W-:Y:S01]  /*5760*/  VIADD R5, R0, 0x50 ;  /* 0x0000005000057836 */ /* 0x000fe20000000000 */
[----:B------:R-:W-:Y:S01]  /*5770*/  FSEL R185, R167, -INF , !P5 ;  /* 0xff800000a7b97808 */ /* 0x000fe20006800000 */
[----:B------:R-:W-:Y:S01]  /*5780*/  HMMA.16816.F32 R8, R8, R42, R16 ;  /* 0x0000002a0808723c */ /* 0x000fe20000001810 */
[----:B------:R-:W-:Y:S01]  /*5790*/  FSEL R188, R165, -INF , !P3 ;  /* 0xff800000a5bc7808 */ /* 0x000fe20005800000 */
[----:B------:R5:W-:Y:S01]  /*57a0*/  MUFU.TANH R36, R6 ;  /* 0x0000000600247308 */ /* 0x000be20000002400 */
[----:B------:R-:W-:Y:S01]  /*57b0*/  FSEL R191, R130, -INF , !P1 ;  /* 0xff80000082bf7808 */ /* 0x000fe20004800000 */
[----:B----4-:R-:W-:Y:S01]  /*57c0*/  FMUL.FTZ R7, R31, UR28 ;  /* 0x0000001c1f077c20 */ /* 0x010fe20008410000 */
[----:B------:R-:W-:Y:S01]  /*57d0*/  FSEL R179, R179, -INF , !P0 ;  /* 0xff800000b3b37808 */ /* 0x000fe20004000000 */
[----:B------:R-:W-:Y:S01]  /*57e0*/  FMUL.FTZ R28, R28, UR28 ;  /* 0x0000001c1c1c7c20 */ /* 0x000fe20008410000 */
[----:B------:R-:W-:-:S02]  /*57f0*/  ISETP.GE.AND P5, PT, R5, R21, PT ;  /* 0x000000150500720c */ /* 0x000fc40003fa6270 */
[C---:B------:R-:W-:Y:S01]  /*5800*/  ISETP.GE.AND P3, PT, R5.reuse, R20, PT ;  /* 0x000000140500720c */ /* 0x040fe20003f66270 */
[----:B------:R-:W4:Y:S01]  /*5810*/  MUFU.TANH R61, R61 ;  /* 0x0000003d003d7308 */ /* 0x000f220000002400 */
[C---:B------:R-:W-:Y:S01]  /*5820*/  ISETP.GE.AND P1, PT, R5.reuse, R23, PT ;  /* 0x000000170500720c */ /* 0x040fe20003f26270 */
[----:B------:R-:W-:Y:S01]  /*5830*/  FMUL.FTZ R12, R12, UR28 ;  /* 0x0000001c0c0c7c20 */ /* 0x000fe20008410000 */
[----:B------:R-:W-:Y:S01]  /*5840*/  ISETP.GE.AND P0, PT, R5, R22, PT ;  /* 0x000000160500720c */ /* 0x000fe20003f06270 */
[----:B------:R-:W-:Y:S01]  /*5850*/  VIADD R5, R0, 0x51 ;  /* 0x0000005100057836 */ /* 0x000fe20000000000 */
[----:B------:R-:W-:Y:S01]  /*5860*/  FSEL R176, R176, -INF , !P4 ;  /* 0xff800000b0b07808 */ /* 0x000fe20006000000 */
[----:B------:R-:W-:Y:S01]  /*5870*/  FMUL.FTZ R14, R14, UR28 ;  /* 0x0000001c0e0e7c20 */ /* 0x000fe20008410000 */
[----:B------:R-:W-:Y:S01]  /*5880*/  FSEL R177, R164, -INF , !P2 ;  /* 0xff800000a4b17808 */ /* 0x000fe20005000000 */
[----:B------:R-:W4:Y:S01]  /*5890*/  MUFU.TANH R63, R63 ;  /* 0x0000003f003f7308 */ /* 0x000f220000002400 */
[----:B------:R-:W-:Y:S01]  /*58a0*/  FSEL R180, R161, -INF , !P6 ;  /* 0xff800000a1b47808 */ /* 0x000fe20007000000 */
[----:B-----5:R-:W-:Y:S01]  /*58b0*/  FMUL.FTZ R6, R54, UR28 ;  /* 0x0000001c36067c20 */ /* 0x020fe20008410000 */
[----:B------:R-:W-:Y:S01]  /*58c0*/  FSEL R235, R131, -INF , !P5 ;  /* 0xff80000083eb7808 */ /* 0x000fe20006800000 */
[----:B------:R-:W-:Y:S01]  /*58d0*/  FMUL.FTZ R13, R13, UR28 ;  /* 0x0000001c0d0d7c20 */ /* 0x000fe20008410000 */
[C---:B------:R-:W-:Y:S01]  /*58e0*/  ISETP.GE.AND P4, PT, R5.reuse, R21, PT ;  /* 0x000000150500720c */ /* 0x040fe20003f86270 */
[----:B------:R-:W-:Y:S01]  /*58f0*/  FMUL.FTZ R8, R8, UR28 ;  /* 0x0000001c08087c20 */ /* 0x000fe20008410000 */
[C---:B------:R-:W-:Y:S01]  /*5900*/  ISETP.GE.AND P2, PT, R5.reuse, R20, PT ;  /* 0x000000140500720c */ /* 0x040fe20003f46270 */
[----:B------:R5:W-:Y:S01]  /*5910*/  MUFU.TANH R33, R6 ;  /* 0x0000000600217308 */ /* 0x000be20000002400 */
[C---:B------:R-:W-:Y:S01]  /*5920*/  ISETP.GE.AND P6, PT, R5.reuse, R23, PT ;  /* 0x000000170500720c */ /* 0x040fe20003fc6270 */
[----:B------:R-:W-:Y:S01]  /*5930*/  FMUL.FTZ R10, R10, UR28 ;  /* 0x0000001c0a0a7c20 */ /* 0x000fe20008410000 */
[----:B------:R-:W-:Y:S01]  /*5940*/  ISETP.GE.AND P5, PT, R5, R22, PT ;  /* 0x000000160500720c */ /* 0x000fe20003fa6270 */
[----:B------:R-:W-:Y:S01]  /*5950*/  VIADD R5, R0, 0x58 ;  /* 0x0000005800057836 */ /* 0x000fe20000000000 */
[----:B------:R-:W-:Y:S01]  /*5960*/  FSEL R234, R128, -INF , !P3 ;  /* 0xff80000080ea7808 */ /* 0x000fe20005800000 */
[----:B------:R-:W-:Y:S01]  /*5970*/  FMUL.FTZ R15, R15, UR28 ;  /* 0x0000001c0f0f7c20 */ /* 0x000fe20008410000 */
[----:B------:R-:W-:Y:S01]  /*5980*/  FSEL R229, R127, -INF , !P1 ;  /* 0xff8000007fe57808 */ /* 0x000fe20004800000 */
[----:B------:R-:W-:Y:S01]  /*5990*/  MUFU.TANH R8, R8 ;  /* 0x0000000800087308 */ /* 0x000fe20000002400 */
[----:B------:R-:W-:Y:S01]  /*59a0*/  FSEL R236, R125, -INF , !P0 ;  /* 0xff8000007dec7808 */ /* 0x000fe20004000000 */
[----:B------:R-:W-:Y:S01]  /*59b0*/  FMUL.FTZ R11, R11, UR28 ;  /* 0x0000001c0b0b7c20 */ /* 0x000fe20008410000 */
[----:B------:R-:W-:-:S02]  /*59c0*/  FSEL R230, R157, -INF , !P4 ;  /* 0xff8000009de67808 */ /* 0x000fc40006000000 */
[C---:B------:R-:W-:Y:S02]  /*59d0*/  ISETP.GE.AND P3, PT, R5.reuse, R21, PT ;  /* 0x000000150500720c */ /* 0x040fe40003f66270 */
[C---:B------:R-:W-:Y:S01]  /*59e0*/  ISETP.GE.AND P1, PT, R5.reuse, R20, PT ;  /* 0x000000140500720c */ /* 0x040fe20003f26270 */
[----:B------:R-:W-:Y:S01]  /*59f0*/  MUFU.TANH R7, R7 ;  /* 0x0000000700077308 */ /* 0x000fe20000002400 */
[----:B------:R-:W-:Y:S01]  /*5a00*/  ISETP.GE.AND P0, PT, R5, R23, PT ;  /* 0x000000170500720c */ /* 0x000fe20003f06270 */
[----:B-----5:R-:W-:Y:S01]  /*5a10*/  FMUL.FTZ R6, R55, UR28 ;  /* 0x0000001c37067c20 */ /* 0x020fe20008410000 */
[----:B------:R-:W-:Y:S01]  /*5a20*/  ISETP.GE.AND P4, PT, R5, R22, PT ;  /* 0x000000160500720c */ /* 0x000fe20003f86270 */
[----:B------:R-:W-:Y:S01]  /*5a30*/  VIADD R5, R0, 0x59 ;  /* 0x0000005900057836 */ /* 0x000fe20000000000 */
[----:B------:R-:W-:Y:S02]  /*5a40*/  FSEL R232, R129, -INF , !P2 ;  /* 0xff80000081e87808 */ /* 0x000fe40005000000 */
[----:B------:R-:W-:Y:S01]  /*5a50*/  FSEL R213, R126, -INF , !P6 ;  /* 0xff8000007ed57808 */ /* 0x000fe20007000000 */
[----:B------:R5:W-:Y:S01]  /*5a60*/  MUFU.TANH R32, R6 ;  /* 0x0000000600207308 */ /* 0x000be20000002400 */
[----:B------:R-:W-:-:S02]  /*5a70*/  FSEL R233, R124, -INF , !P5 ;  /* 0xff8000007ce97808 */ /* 0x000fc40006800000 */
[----:B------:R-:W-:Y:S02]  /*5a80*/  FSEL R214, R123, -INF , !P3 ;  /* 0xff8000007bd67808 */ /* 0x000fe40005800000 */
[C---:B------:R-:W-:Y:S02]  /*5a90*/  ISETP.GE.AND P2, PT, R5.reuse, R21, PT ;  /* 0x000000150500720c */ /* 0x040fe40003f46270 */
[C---:B------:R-:W-:Y:S01]  /*5aa0*/  ISETP.GE.AND P6, PT, R5.reuse, R20, PT ;  /* 0x000000140500720c */ /* 0x040fe20003fc6270 */
[----:B------:R-:W-:Y:S01]  /*5ab0*/  MUFU.TANH R53, R53 ;  /* 0x0000003500357308 */ /* 0x000fe20000002400 */
[C---:B------:R-:W-:Y:S02]  /*5ac0*/  ISETP.GE.AND P5, PT, R5.reuse, R23, PT ;  /* 0x000000170500720c */ /* 0x040fe40003fa6270 */
[----:B------:R-:W-:Y:S01]  /*5ad0*/  ISETP.GE.AND P3, PT, R5, R22, PT ;  /* 0x000000160500720c */ /* 0x000fe20003f66270 */
[----:B------:R-:W-:Y:S01]  /*5ae0*/  VIADD R5, R0, 0x60 ;  /* 0x0000006000057836 */ /* 0x000fe20000000000 */
[----:B------:R-:W-:-:S02]  /*5af0*/  FSEL R227, R110, -INF , !P1 ;  /* 0xff8000006ee37808 */ /* 0x000fc40004800000 */
[----:B------:R-:W-:Y:S01]  /*5b00*/  FSEL R210, R95, -INF , !P0 ;  /* 0xff8000005fd27808 */ /* 0x000fe20004000000 */
[----:B------:R-:W-:Y:S01]  /*5b10*/  MUFU.TANH R28, R28 ;  /* 0x0000001c001c7308 */ /* 0x000fe20000002400 */
[----:B------:R-:W-:Y:S01]  /*5b20*/  FSEL R231, R88, -INF , !P4 ;  /* 0xff80000058e77808 */ /* 0x000fe20006000000 */
[----:B-----5:R-:W-:Y:S01]  /*5b30*/  FMUL.FTZ R6, R29, UR28 ;  /* 0x0000001c1d067c20 */ /* 0x020fe20008410000 */
[----:B------:R-:W-:Y:S02]  /*5b40*/  FSEL R208, R122, -INF , !P2 ;  /* 0xff8000007ad07808 */ /* 0x000fe40005000000 */
[C---:B------:R-:W-:Y:S02]  /*5b50*/  ISETP.GE.AND P1, PT, R5.reuse, R21, PT ;  /* 0x000000150500720c */ /* 0x040fe40003f26270 */
[C---:B------:R-:W-:Y:S01]  /*5b60*/  ISETP.GE.AND P0, PT, R5.reuse, R20, PT ;  /* 0x000000140500720c */ /* 0x040fe20003f06270 */
[----:B------:R5:W-:Y:S01]  /*5b70*/  MUFU.TANH R25, R6 ;  /* 0x0000000600197308 */ /* 0x000be20000002400 */
[----:B------:R-:W-:-:S02]  /*5b80*/  ISETP.GE.AND P4, PT, R5, R23, PT ;  /* 0x000000170500720c */ /* 0x000fc40003f86270 */
[----:B------:R-:W-:Y:S01]  /*5b90*/  ISETP.GE.AND P2, PT, R5, R22, PT ;  /* 0x000000160500720c */ /* 0x000fe20003f46270 */
[----:B------:R-:W-:Y:S01]  /*5ba0*/  VIADD R5, R0, 0x61 ;  /* 0x0000006100057836 */ /* 0x000fe20000000000 */
[----:B------:R-:W-:Y:S02]  /*5bb0*/  FSEL R207, R121, -INF , !P6 ;  /* 0xff80000079cf7808 */ /* 0x000fe40007000000 */
[----:B------:R-:W-:Y:S01]  /*5bc0*/  FSEL R204, R103, -INF , !P5 ;  /* 0xff80000067cc7808 */ /* 0x000fe20006800000 */
[----:B------:R-:W-:Y:S01]  /*5bd0*/  MUFU.TANH R12, R12 ;  /* 0x0000000c000c7308 */ /* 0x000fe20000002400 */
[----:B------:R-:W-:Y:S02]  /*5be0*/  FSEL R215, R89, -INF , !P3 ;  /* 0xff80000059d77808 */ /* 0x000fe40005800000 */
[----:B------:R-:W-:Y:S02]  /*5bf0*/  FSEL R194, R87, -INF , !P1 ;  /* 0xff80000057c27808 */ /* 0x000fe40004800000 */
[----:B------:R-:W-:-:S02]  /*5c00*/  ISETP.GE.AND P6, PT, R5, R21, PT ;  /* 0x000000150500720c */ /* 0x000fc40003fc6270 */
[C---:B------:R-:W-:Y:S01]  /*5c10*/  ISETP.GE.AND P5, PT, R5.reuse, R20, PT ;  /* 0x000000140500720c */ /* 0x040fe20003fa6270 */
[----:B------:R-:W-:Y:S01]  /*5c20*/  MUFU.TANH R14, R14 ;  /* 0x0000000e000e7308 */ /* 0x000fe20000002400 */
[C---:B------:R-:W-:Y:S01]  /*5c30*/  ISETP.GE.AND P3, PT, R5.reuse, R23, PT ;  /* 0x000000170500720c */ /* 0x040fe20003f66270 */
[----:B-----5:R-:W-:Y:S01]  /*5c40*/  FMUL.FTZ R6, R30, UR28 ;  /* 0x0000001c1e067c20 */ /* 0x020fe20008410000 */
[----:B------:R-:W-:Y:S01]  /*5c50*/  ISETP.GE.AND P1, PT, R5, R22, PT ;  /* 0x000000160500720c */ /* 0x000fe20003f26270 */
[----:B------:R-:W-:Y:S01]  /*5c60*/  VIADD R5, R0, 0x68 ;  /* 0x0000006800057836 */ /* 0x000fe20000000000 */
[----:B------:R-:W-:Y:S02]  /*5c70*/  FSEL R196, R85, -INF , !P0 ;  /* 0xff80000055c47808 */ /* 0x000fe40004000000 */
[----:B------:R-:W-:Y:S01]  /*5c80*/  FSEL R202, R68, -INF , !P4 ;  /* 0xff80000044ca7808 */ /* 0x000fe20006000000 */
[----:B------:R5:W4:Y:S01]  /*5c90*/  MUFU.TANH R24, R6 ;  /* 0x0000000600187308 */ /* 0x000b220000002400 */
[----:B------:R-:W-:-:S02]  /*5ca0*/  FSEL R226, R70, -INF , !P2 ;  /* 0xff80000046e27808 */ /* 0x000fc40005000000 */
[----:B------:R-:W-:Y:S02]  /*5cb0*/  FSEL R186, R86, -INF , !P6 ;  /* 0xff80000056ba7808 */ /* 0x000fe40007000000 */
[C---:B------:R-:W-:Y:S02]  /*5cc0*/  ISETP.GE.AND P0, PT, R5.reuse, R21, PT ;  /* 0x000000150500720c */ /* 0x040fe40003f06270 */
[C---:B------:R-:W-:Y:S01]  /*5cd0*/  ISETP.GE.AND P4, PT, R5.reuse, R20, PT ;  /* 0x000000140500720c */ /* 0x040fe20003f86270 */
[----:B------:R-:W4:Y:S01]  /*5ce0*/  MUFU.TANH R10, R10 ;  /* 0x0000000a000a7308 */ /* 0x000f220000002400 */
[C---:B------:R-:W-:Y:S02]  /*5cf0*/  ISETP.GE.AND P2, PT, R5.reuse, R23, PT ;  /* 0x000000170500720c */ /* 0x040fe40003f46270 */
[----:B------:R-:W-:Y:S01]  /*5d00*/  ISETP.GE.AND P6, PT, R5, R22, PT ;  /* 0x000000160500720c */ /* 0x000fe20003fc6270 */
[----:B------:R-:W-:Y:S01]  /*5d10*/  VIADD R5, R0, 0x69 ;  /* 0x0000006900057836 */ /* 0x000fe20000000000 */
[----:B------:R-:W-:-:S02]  /*5d20*/  FSEL R192, R84, -INF , !P5 ;  /* 0xff80000054c07808 */ /* 0x000fc40006800000 */
[----:B------:R-:W-:Y:S01]  /*5d30*/  FSEL R195, R69, -INF , !P3 ;  /* 0xff80000045c37808 */ /* 0x000fe20005800000 */
[----:B------:R-:W4:Y:S01]  /*5d40*/  MUFU.TANH R13, R13 ;  /* 0x0000000d000d7308 */ /* 0x000f220000002400 */
[----:B--2---:R-:W-:Y:S01]  /*5d50*/  FSEL R212, R71, -INF , !P1 ;  /* 0xff80000047d47808 */ /* 0x004fe20004800000 */
[----:B-----5:R-:W-:Y:S01]  /*5d60*/  VIADD R6, R0, 0x71 ;  /* 0x0000007100067836 */ /* 0x020fe20000000000 */
[----:B------:R-:W-:Y:S02]  /*5d70*/  FSEL R181, R64, -INF , !P0 ;  /* 0xff80000040b57808 */ /* 0x000fe40004000000 */
[C---:B------:R-:W-:Y:S02]  /*5d80*/  ISETP.GE.AND P5, PT, R5.reuse, R21, PT ;  /* 0x000000150500720c */ /* 0x040fe40003fa6270 */
[C---:B------:R-:W-:Y:S01]  /*5d90*/  ISETP.GE.AND P3, PT, R5.reuse, R20, PT ;  /* 0x000000140500720c */ /* 0x040fe20003f66270 */
[----:B------:R-:W2:Y:S01]  /*5da0*/  MUFU.TANH R15, R15 ;  /* 0x0000000f000f7308 */ /* 0x000ea20000002400 */
[----:B------:R-:W-:-:S02]  /*5db0*/  ISETP.GE.AND P1, PT, R5, R23, PT ;  /* 0x000000170500720c */ /* 0x000fc40003f26270 */
[----:B------:R-:W-:Y:S01]  /*5dc0*/  ISETP.GE.AND P0, PT, R5, R22, PT ;  /* 0x000000160500720c */ /* 0x000fe20003f06270 */
[----:B------:R-:W-:Y:S01]  /*5dd0*/  VIADD R5, R0, 0x70 ;  /* 0x0000007000057836 */ /* 0x000fe20000000000 */
[----:B-1----:R-:W-:Y:S02]  /*5de0*/  FSEL R183, R66, -INF , !P4 ;  /* 0xff80000042b77808 */ /* 0x002fe40006000000 */
[----:B------:R-:W-:Y:S01]  /*5df0*/  FSEL R187, R60, -INF , !P2 ;  /* 0xff8000003cbb7808 */ /* 0x000fe20005000000 */
[----:B------:R-:W-:Y:S01]  /*5e00*/  MUFU.TANH R11, R11 ;  /* 0x0000000b000b7308 */ /* 0x000fe20000002400 */
[----:B------:R-:W-:Y:S02]  /*5e10*/  FSEL R203, R62, -INF , !P6 ;  /* 0xff8000003ecb7808 */ /* 0x000fe40007000000 */
[----:B------:R-:W-:Y:S01]  /*5e20*/  FSEL R169, R65, -INF , !P5 ;  /* 0xff80000041a97808 */ /* 0x000fe20006800000 */
[----:B------:R-:W-:Y:S01]  /*5e30*/  BAR.SYNC.DEFER_BLOCKING 0x0 ;  /* 0x0000000000007b1d */ /* 0x000fe20000010000 */
[----:B------:R-:W-:-:S02]  /*5e40*/  ISETP.GE.AND P4, PT, R5, R21, PT ;  /* 0x000000150500720c */ /* 0x000fc40003f86270 */
[C---:B------:R-:W-:Y:S02]  /*5e50*/  ISETP.GE.AND P2, PT, R5.reuse, R20, PT ;  /* 0x000000140500720c */ /* 0x040fe40003f46270 */
[C---:B------:R-:W-:Y:S02]  /*5e60*/  ISETP.GE.AND P6, PT, R5.reuse, R23, PT ;  /* 0x000000170500720c */ /* 0x040fe40003fc6270 */
[----:B------:R-:W-:Y:S01]  /*5e70*/  ISETP.GE.AND P5, PT, R5, R22, PT ;  /* 0x000000160500720c */ /* 0x000fe20003fa6270 */
[----:B------:R-:W-:Y:S01]  /*5e80*/  VIADD R5, R0, 0x78 ;  /* 0x0000007800057836 */ /* 0x000fe20000000000 */
[----:B---3--:R-:W-:Y:S02]  /*5e90*/  FSEL R175, R67, -INF , !P3 ;  /* 0xff80000043af7808 */ /* 0x008fe40005800000 */
[----:B----4-:R-:W-:Y:S02]  /*5ea0*/  FSEL R182, R61, -INF , !P1 ;  /* 0xff8000003db67808 */ /* 0x010fe40004800000 */
[----:B------:R-:W-:-:S02]  /*5eb0*/  FSEL R198, R63, -INF , !P0 ;  /* 0xff8000003fc67808 */ /* 0x000fc40004000000 */
[----:B------:R-:W-:Y:S02]  /*5ec0*/  FSEL R157, R36, -INF , !P4 ;  /* 0xff800000249d7808 */ /* 0x000fe40006000000 */
[----:B------:R-:W-:Y:S02]  /*5ed0*/  FSEL R193, R24, -INF , !P5 ;  /* 0xff80000018c17808 */ /* 0x000fe40006800000 */
[C---:B------:R-:W-:Y:S02]  /*5ee0*/  ISETP.GE.AND P3, PT, R6.reuse, R21, PT ;  /* 0x000000150600720c */ /* 0x040fe40003f66270 */
[C---:B------:R-:W-:Y:S02]  /*5ef0*/  ISETP.GE.AND P1, PT, R6.reuse, R20, PT ;  /* 0x000000140600720c */ /* 0x040fe40003f26270 */
[CC--:B------:R-:W-:Y:S02]  /*5f00*/  ISETP.GE.AND P0, PT, R6.reuse, R23.reuse, PT ;  /* 0x000000170600720c */ /* 0x0c0fe40003f06270 */
[----:B------:R-:W-:Y:S01]  /*5f10*/  ISETP.GE.AND P4, PT, R6, R22, PT ;  /* 0x000000160600720c */ /* 0x000fe20003f86270 */
[----:B------:R-:W-:Y:S01]  /*5f20*/  VIADD R6, R216, 0x800 ;  /* 0x00000800d8067836 */ /* 0x000fe20000000000 */
[----:B------:R-:W-:-:S02]  /*5f30*/  ISETP.GE.AND P5, PT, R5, R23, PT ;  /* 0x000000170500720c */ /* 0x000fc40003fa6270 */
[----:B------:R-:W-:Y:S01]  /*5f40*/  FSEL R189, R7, -INF , !P4 ;  /* 0xff80000007bd7808 */ /* 0x000fe20006000000 */
[----:B------:R-:W-:Y:S01]  /*5f50*/  VIADD R7, R216, 0x1800 ;  /* 0x00001800d8077836 */ /* 0x000fe20000000000 */
[----:B------:R-:W-:Y:S01]  /*5f60*/  FSEL R167, R8, -INF , !P5 ;  /* 0xff80000008a77808 */ /* 0x000fe20006800000 */
[----:B------:R-:W-:Y:S01]  /*5f70*/  VIADD R8, R216, 0x1000 ;  /* 0x00001000d8087836 */ /* 0x000fe20000000000 */
[----:B------:R1:W-:Y:S01]  /*5f80*/  STL [R1+0xc8], R6 ;  /* 0x0000c80601007387 */ /* 0x0003e20000100800 */
[----:B------:R-:W-:Y:S02]  /*5f90*/  FSEL R172, R33, -INF , !P2 ;  /* 0xff80000021ac7808 */ /* 0x000fe40005000000 */
[----:B------:R-:W-:Y:S01]  /*5fa0*/  FSEL R174, R28, -INF , !P6 ;  /* 0xff8000001cae7808 */ /* 0x000fe20007000000 */
[----:B------:R3:W-:Y:S01]  /*5fb0*/  STL [R1+0xcc], R8 ;  /* 0x0000cc0801007387 */ /* 0x0007e20000100800 */
[----:B------:R-:W-:Y:S02]  /*5fc0*/  FSEL R75, R53, -INF , !P3 ;  /* 0xff800000354b7808 */ /* 0x000fe40005800000 */
[C---:B------:R-:W-:Y:S01]  /*5fd0*/  ISETP.GE.AND P2, PT, R5.reuse, R21, PT ;  /* 0x000000150500720c */ /* 0x040fe20003f46270 */
[----:B------:R4:W-:Y:S01]  /*5fe0*/  STL [R1+0xd8], R7 ;  /* 0x0000d80701007387 */ /* 0x0009e20000100800 */
[----:B------:R-:W-:-:S02]  /*5ff0*/  ISETP.GE.AND P6, PT, R5, R20, PT ;  /* 0x000000140500720c */ /* 0x000fc40003fc6270 */
[----:B------:R-:W-:Y:S01]  /*6000*/  ISETP.GE.AND P3, PT, R5, R22, PT ;  /* 0x000000160500720c */ /* 0x000fe20003f66270 */
[----:B------:R-:W-:Y:S01]  /*6010*/  FMUL.FTZ R5, R9, UR28 ;  /* 0x0000001c09057c20 */ /* 0x000fe20008410000 */
[----:B------:R-:W-:Y:S02]  /*6020*/  FSEL R171, R25, -INF , !P0 ;  /* 0xff80000019ab7808 */ /* 0x000fe40004000000 */
[----:B------:R-:W-:Y:S02]  /*6030*/  ISETP.GE.AND P0, PT, R0, R20, PT ;  /* 0x000000140000720c */ /* 0x000fe40003f06270 */
[----:B------:R-:W-:Y:S01]  /*6040*/  FSEL R165, R32, -INF , !P1 ;  /* 0xff80000020a57808 */ /* 0x000fe20004800000 */
[----:B------:R-:W5:Y:S01]  /*6050*/  MUFU.TANH R5, R5 ;  /* 0x0000000500057308 */ /* 0x000f620000002400 */
[----:B------:R-:W-:Y:S02]  /*6060*/  FSEL R42, R221, -INF , !P0 ;  /* 0xff800000dd2a7808 */ /* 0x000fe40004000000 */
[----:B------:R-:W-:-:S02]  /*6070*/  PLOP3.LUT P0, PT, PT, PT, UP0, 0x80, 0x0 ;  /* 0x000000000000781c */ /* 0x000fc40003f0f008 */
[----:B------:R-:W-:Y:S01]  /*6080*/  FSEL R69, R12, -INF , !P2 ;  /* 0xff8000000c457808 */ /* 0x000fe20005000000 */
[----:B-1----:R-:W-:Y:S01]  /*6090*/  VIADD R6, R216, 0x2000 ;  /* 0x00002000d8067836 */ /* 0x002fe20000000000 */
[C---:B------:R-:W-:Y:S02]  /*60a0*/  ISETP.GE.AND P1, PT, R0.reuse, R21, PT ;  /* 0x000000150000720c */ /* 0x040fe40003f26270 */
[----:B------:R-:W-:Y:S01]  /*60b0*/  ISETP.GE.AND P4, PT, R0, R23, PT ;  /* 0x000000170000720c */ /* 0x000fe20003f86270 */
[----:B---3--:R-:W-:Y:S01]  /*60c0*/  VIADD R8, R216, 0x2800 ;  /* 0x00002800d8087836 */ /* 0x008fe20000000000 */
[----:B------:R1:W-:Y:S01]  /*60d0*/  STL [R1+0xdc], R6 ;  /* 0x0000dc0601007387 */ /* 0x0003e20000100800 */
[C---:B------:R-:W-:Y:S01]  /*60e0*/  ISETP.GE.AND P2, PT, R0.reuse, R22, PT ;  /* 0x000000160000720c */ /* 0x040fe20003f46270 */
[----:B------:R-:W-:Y:S01]  /*60f0*/  VIADD R0, R0, 0x79 ;  /* 0x0000007900007836 */ /* 0x000fe20000000000 */
[----:B------:R-:W-:Y:S01]  /*6100*/  FSEL R161, R14, -INF , !P6 ;  /* 0xff8000000ea17808 */ /* 0x000fe20007000000 */
[----:B----4-:R-:W-:Y:S01]  /*6110*/  VIADD R7, R216, 0x3000 ;  /* 0x00003000d8077836 */ /* 0x010fe20000000000 */
[----:B------:R3:W-:Y:S01]  /*6120*/  STL [R1+0xe0], R8 ;  /* 0x0000e00801007387 */ /* 0x0007e20000100800 */
[----:B------:R-:W-:-:S02]  /*6130*/  FSEL R184, R10, -INF , !P3 ;  /* 0xff8000000ab87808 */ /* 0x000fc40005800000 */
[----:B------:R-:W-:Y:S01]  /*6140*/  FSEL R41, R237, -INF , !P1 ;  /* 0xff800000ed297808 */ /* 0x000fe20004800000 */
[----:B------:R3:W-:Y:S01]  /*6150*/  STL [R1+0xe4], R7 ;  /* 0x0000e40701007387 */ /* 0x0007e20000100800 */
[C---:B------:R-:W-:Y:S02]  /*6160*/  ISETP.GE.AND P6, PT, R0.reuse, R21, PT ;  /* 0x000000150000720c */ /* 0x040fe40003fc6270 */
[C---:B------:R-:W-:Y:S02]  /*6170*/  ISETP.GE.AND P5, PT, R0.reuse, R20, PT ;  /* 0x000000140000720c */ /* 0x040fe40003fa6270 */
[C---:B------:R-:W-:Y:S02]  /*6180*/  ISETP.GE.AND P3, PT, R0.reuse, R23, PT ;  /* 0x000000170000720c */ /* 0x040fe40003f66270 */
[----:B------:R-:W-:Y:S01]  /*6190*/  ISETP.GE.AND P1, PT, R0, R22, PT ;  /* 0x000000160000720c */ /* 0x000fe20003f26270 */
[----:B------:R-:W-:Y:S01]  /*61a0*/  IMAD.IADD R0, R218, 0x1, R178 ;  /* 0x00000001da007824 */ /* 0x000fe200078e02b2 */
[----:B------:R-:W-:-:S02]  /*61b0*/  FSEL R43, R220, -INF , !P4 ;  /* 0xff800000dc2b7808 */ /* 0x000fc40006000000 */
[----:B------:R-:W-:Y:S02]  /*61c0*/  FSEL R44, R219, -INF , !P2 ;  /* 0xff800000db2c7808 */ /* 0x000fe40005000000 */
[----:B------:R-:W-:Y:S02]  /*61d0*/  FSEL R68, R13, -INF , !P6 ;  /* 0xff8000000d447808 */ /* 0x000fe40007000000 */
[----:B--2---:R-:W-:Y:S01]  /*61e0*/  FSEL R70, R15, -INF , !P5 ;  /* 0xff8000000f467808 */ /* 0x004fe20006800000 */
[----:B-1----:R-:W-:Y:S01]  /*61f0*/  VIADD R6, R216, 0x3800 ;  /* 0x00003800d8067836 */ /* 0x002fe20000000000 */
[----:B-----5:R-:W-:Y:S02]  /*6200*/  FSEL R164, R5, -INF , !P3 ;  /* 0xff80000005a47808 */ /* 0x020fe40005800000 */
[----:B------:R-:W-:Y:S02]  /*6210*/  FSEL R178, R11, -INF , !P1 ;  /* 0xff8000000bb27808 */ /* 0x000fe40004800000 */
[----:B------:R3:W-:Y:S01]  /*6220*/  STL [R1+0xe8], R6 ;  /* 0x0000e80601007387 */ /* 0x0007e20000100800 */
[----:B------:R-:W-:Y:S05]  /*6230*/  @!P0 BRA `(.L_x_337) ;  /* 0x0000000400c08947 */ /* 0x000fea0003800000 */
[----:B------:R-:W-:Y:S01]  /*6240*/  ULDC UR20, c[0x0][0x2d0] ;  /* 0x0000b40000147ab9 */ /* 0x000fe20000000800 */
[----:B------:R-:W-:Y:S01]  /*6250*/  UIADD3 UR21, UR23, -0x2, URZ ;  /* 0xfffffffe17157890 */ /* 0x000fe2000fffe03f */
[----:B------:R-:W-:Y:S01]  /*6260*/  ISETP.GE.AND P1, PT, R132, UR20, PT ;  /* 0x0000001484007c0c */ /* 0x000fe2000bf26270 */
[----:B------:R-:W-:Y:S01]  /*6270*/  IMAD.U32 R5, RZ, RZ, UR8 ;  /* 0x00000008ff057e24 */ /* 0x000fe2000f8e00ff */
[----:B------:R-:W-:Y:S01]  /*6280*/  BSSY B0, `(.L_x_338) ;  /* 0x000006a000007945 */ /* 0x000fe20003800000 */
[----:B------:R-:W-:Y:S01]  /*6290*/  USHF.R.S32.HI UR20, URZ, 0x1f, UR21 ;  /* 0x0000001f3f147899 */ /* 0x000fe20008011415 */
[----:B---3--:R-:W-:Y:S02]  /*62a0*/  IMAD.U32 R6, RZ, RZ, UR8 ;  /* 0x00000008ff067e24 */ /* 0x008fe4000f8e00ff */
        /* <DEDUP_REMOVED lines=103> */
.L_x_339:
[----:B------:R-:W-:Y:S05]  /*6920*/  BSYNC B0 ;  /* 0x0000000000007941 */ /* 0x000fea0003800000 */
.L_x_338:
[----:B------:R-:W0:Y:S02]  /*6930*/  LDGDEPBAR ;  /* 0x00000000000079af */ /* 0x000e240000000000 */
.L_x_337:
[----:B------:R-:W-:Y:S01]  /*6940*/  FMNMX.FTZ R5, R41, R98, !PT ;  /* 0x0000006229057209 */ /* 0x000fe20007810000 */
        /* <DEDUP_REMOVED lines=28> */
[----:B---3--:R-:W-:Y:S02]  /*6b10*/  FMNMX.FTZ R6, R152, R5, !PT ;  /* 0x0000000598067209 */ /* 0x008fe40007810000 */
        /* <DEDUP_REMOVED lines=72> */
[----:B------:R-:W-:Y:S01]  /*6fa0*/  FMNMX.FTZ R5, R116, R5, !PT ;  /* 0x0000000574057209 */ /* 0x000fe20007810000 */
[----:B------:R-:W2:Y:S01]  /*6fb0*/  SHFL.BFLY PT, R73, R8, 0x1, 0x1f ;  /* 0x0c201f0008497f89 */ /* 0x000ea200000e0000 */
[----:B------:R-:W-:Y:S02]  /*6fc0*/  FMNMX.FTZ R6, R177, R6, !PT ;  /* 0x00000006b1067209 */ /* 0x000fe40007810000 */
[----:B------:R-:W-:Y:S02]  /*6fd0*/  FMNMX.FTZ R7, R161, R7, !PT ;  /* 0x00000007a1077209 */ /* 0x000fe40007810000 */
[----:B------:R-:W-:-:S02]  /*6fe0*/  FMNMX.FTZ R5, R149, R5, !PT ;  /* 0x0000000595057209 */ /* 0x000fc40007810000 */
[----:B------:R-:W-:Y:S02]  /*6ff0*/  FMNMX.FTZ R6, R229, R6, !PT ;  /* 0x00000006e5067209 */ /* 0x000fe40007810000 */
[----:B------:R-:W-:Y:S02]  /*7000*/  FMNMX.FTZ R7, R70, R7, !PT ;  /* 0x0000000746077209 */ /* 0x000fe40007810000 */
[----:B------:R-:W-:Y:S02]  /*7010*/  FMNMX.FTZ R5, R148, R5, !PT ;  /* 0x0000000594057209 */ /* 0x000fe40007810000 */
[----:B------:R-:W-:Y:S01]  /*7020*/  FMNMX.FTZ R6, R213, R6, !PT ;  /* 0x00000006d5067209 */ /* 0x000fe20007810000 */
[----:B------:R-:W3:Y:S01]  /*7030*/  SHFL.BFLY PT, R72, R7, 0x2, 0x1f ;  /* 0x0c401f0007487f89 */ /* 0x000ee200000e0000 */
        /* <DEDUP_REMOVED lines=11> */
[----:B------:R-:W-:Y:S01]  /*70f0*/  FMUL.FTZ R8, R73, UR22 ;  /* 0x0000001649087c20 */ /* 0x000fe20008410000 */
[----:B------:R-:W-:Y:S01]  /*7100*/  FMNMX.FTZ R5, R153, R5, !PT ;  /* 0x0000000599057209 */ /* 0x000fe20007810000 */
[----:B------:R-:W-:Y:S01]  /*7110*/  STL [R1+0x134], R73 ;  /* 0x0001344901007387 */ /* 0x000fe20000100800 */
[----:B------:R-:W-:Y:S02]  /*7120*/  FSETP.NEU.FTZ.AND P1, PT, R73, -INF , PT ;  /* 0xff8000004900780b */ /* 0x000fe40003f3d000 */
[----:B------:R-:W-:-:S02]  /*7130*/  FMNMX.FTZ R71, R182, R71, !PT ;  /* 0x00000047b6477209 */ /* 0x000fc40007810000 */
[----:B------:R-:W-:Y:S02]  /*7140*/  FMNMX.FTZ R5, R211, R5, !PT ;  /* 0x00000005d3057209 */ /* 0x000fe40007810000 */
[----:B---3--:R-:W-:Y:S02]  /*7150*/  FMNMX.FTZ R72, R7, R72, !PT ;  /* 0x0000004807487209 */ /* 0x008fe40007810000 */
[----:B------:R-:W-:Y:S02]  /*7160*/  FSEL R8, R8, RZ, P1 ;  /* 0x000000ff08087208 */ /* 0x000fe40000800000 */
[----:B------:R-:W-:Y:S01]  /*7170*/  FMNMX.FTZ R71, R174, R71, !PT ;  /* 0x00000047ae477209 */ /* 0x000fe20007810000 */
[----:B------:R-:W2:Y:S01]  /*7180*/  SHFL.BFLY PT, R7, R72, 0x1, 0x1f ;  /* 0x0c201f0048077f89 */ /* 0x000ea200000e0000 */
[----:B------:R-:W-:Y:S01]  /*7190*/  FMNMX.FTZ R5, R201, R5, !PT ;  /* 0x00000005c9057209 */ /* 0x000fe20007810000 */
[----:B------:R-:W-:Y:S01]  /*71a0*/  FFMA.FTZ R6, R41, UR22, -R8 ;  /* 0x0000001629067c23 */ /* 0x000fe20008010808 */
[----:B------:R-:W-:-:S02]  /*71b0*/  FMNMX.FTZ R71, R171, R71, !PT ;  /* 0x00000047ab477209 */ /* 0x000fc40007810000 */
[----:B------:R-:W-:Y:S01]  /*71c0*/  FMNMX.FTZ R5, R191, R5, !PT ;  /* 0x00000005bf057209 */ /* 0x000fe20007810000 */
[----:B------:R3:W-:Y:S01]  /*71d0*/  MUFU.EX2 R247, R6 ;  /* 0x0000000600f77308 */ /* 0x0007e20000000800 */
[----:B------:R-:W-:Y:S02]  /*71e0*/  FMNMX.FTZ R71, R167, R71, !PT ;  /* 0x00000047a7477209 */ /* 0x000fe40007810000 */
[----:B------:R-:W-:Y:S02]  /*71f0*/  FMNMX.FTZ R5, R180, R5, !PT ;  /* 0x00000005b4057209 */ /* 0x000fe40007810000 */
[----:B------:R-:W-:Y:S02]  /*7200*/  FMNMX.FTZ R71, R164, R71, !PT ;  /* 0x00000047a4477209 */ /* 0x000fe40007810000 */
[----:B------:R-:W-:-:S03]  /*7210*/  FMNMX.FTZ R5, R236, R5, !PT ;  /* 0x00000005ec057209 */ /* 0x000fc60007810000 */
[----:B------:R-:W4:Y:S01]  /*7220*/  SHFL.BFLY PT, R9, R71, 0x2, 0x1f ;  /* 0x0c401f0047097f89 */ /* 0x000f2200000e0000 */
[----:B------:R-:W-:-:S04]  /*7230*/  FMNMX.FTZ R5, R233, R5, !PT ;  /* 0x00000005e9057209 */ /* 0x000fc80007810000 */
[----:B------:R-:W-:Y:S01]  /*7240*/  FMNMX.FTZ R5, R231, R5, !PT ;  /* 0x00000005e7057209 */ /* 0x000fe20007810000 */
[----:B---3--:R-:W-:Y:S01]  /*7250*/  FFMA.FTZ R6, R98, UR22, -R8 ;  /* 0x0000001662067c23 */ /* 0x008fe20008010808 */
[----:B--2---:R-:W-:Y:S02]  /*7260*/  FMNMX.FTZ R72, R72, R7, !PT ;  /* 0x0000000748487209 */ /* 0x004fe40007810000 */
[----:B------:R-:W-:Y:S01]  /*7270*/  FMNMX.FTZ R5, R215, R5, !PT ;  /* 0x00000005d7057209 */ /* 0x000fe20007810000 */
[----:B------:R2:W-:Y:S01]  /*7280*/  MUFU.EX2 R237, R6 ;  /* 0x0000000600ed7308 */ /* 0x0005e20000000800 */
[C---:B------:R-:W-:Y:S01]  /*7290*/  FSETP.NEU.FTZ.AND P1, PT, R72.reuse, -INF , PT ;  /* 0xff8000004800780b */ /* 0x040fe20003f3d000 */
[----:B------:R-:W-:Y:S01]  /*72a0*/  FMUL.FTZ R7, R72, UR22 ;  /* 0x0000001648077c20 */ /* 0x000fe20008410000 */
[----:B------:R-:W-:-:S04]  /*72b0*/  FMNMX.FTZ R5, R226, R5, !PT ;  /* 0x00000005e2057209 */ /* 0x000fc80007810000 */
[----:B------:R-:W-:Y:S02]  /*72c0*/  FMNMX.FTZ R5, R212, R5, !PT ;  /* 0x00000005d4057209 */ /* 0x000fe40007810000 */
[----:B------:R-:W-:Y:S02]  /*72d0*/  FSEL R7, R7, RZ, P1 ;  /* 0x000000ff07077208 */ /* 0x000fe40000800000 */
[----:B------:R-:W-:Y:S02]  /*72e0*/  FMNMX.FTZ R5, R203, R5, !PT ;  /* 0x00000005cb057209 */ /* 0x000fe40007810000 */
[----:B----4-:R-:W-:Y:S02]  /*72f0*/  FMNMX.FTZ R71, R71, R9, !PT ;  /* 0x0000000947477209 */ /* 0x010fe40007810000 */
[----:B------:R-:W-:Y:S01]  /*7300*/  FMNMX.FTZ R74, R198, R5, !PT ;  /* 0x00000005c64a7209 */ /* 0x000fe20007810000 */
[----:B------:R-:W-:Y:S01]  /*7310*/  FFMA.FTZ R5, R42, UR22, -R7 ;  /* 0x000000162a057c23 */ /* 0x000fe20008010807 */
[----:B--2---:R-:W-:-:S02]  /*7320*/  FFMA.FTZ R6, R100, UR22, -R8 ;  /* 0x0000001664067c23 */ /* 0x004fc40008010808 */
[----:B------:R-:W-:Y:S01]  /*7330*/  FMNMX.FTZ R74, R193, R74, !PT ;  /* 0x0000004ac14a7209 */ /* 0x000fe20007810000 */
[----:B------:R2:W-:Y:S03]  /*7340*/  MUFU.EX2 R244, R5 ;  /* 0x0000000500f47308 */ /* 0x0005e60000000800 */
[----:B------:R-:W-:-:S04]  /*7350*/  FMNMX.FTZ R74, R189, R74, !PT ;  /* 0x0000004abd4a7209 */ /* 0x000fc80007810000 */
[----:B------:R-:W-:Y:S01]  /*7360*/  FMNMX.FTZ R74, R184, R74, !PT ;  /* 0x0000004ab84a7209 */ /* 0x000fe20007810000 */
[----:B-1----:R1:W3:Y:S03]  /*7370*/  MUFU.EX2 R16, R6 ;  /* 0x0000000600107308 */ /* 0x0022e60000000800 */
[----:B------:R-:W-:-:S05]  /*7380*/  FMNMX.FTZ R74, R178, R74, !PT ;  /* 0x0000004ab24a7209 */ /* 0x000fca0007810000 */
[----:B------:R-:W4:Y:S01]  /*7390*/  SHFL.BFLY PT, R9, R74, 0x2, 0x1f ;  /* 0x0c401f004a097f89 */ /* 0x000f2200000e0000 */
[----:B--2---:R-:W-:-:S04]  /*73a0*/  FFMA.FTZ R5, R107, UR22, -R7 ;  /* 0x000000166b057c23 */ /* 0x004fc80008010807 */
[----:B------:R2:W-:Y:S01]  /*73b0*/  MUFU.EX2 R243, R5 ;  /* 0x0000000500f37308 */ /* 0x0005e20000000800 */
[--C-:B-1----:R-:W-:Y:S01]  /*73c0*/  FFMA.FTZ R6, R99, UR22, -R8.reuse ;  /* 0x0000001663067c23 */ /* 0x102fe20008010808 */
[----:B---3--:R-:W-:Y:S06]  /*73d0*/  STL [R1+0x8c], R16 ;  /* 0x00008c1001007387 */ /* 0x008fec0000100800 */
[----:B------:R1:W3:Y:S01]  /*73e0*/  MUFU.EX2 R2, R6 ;  /* 0x0000000600027308 */ /* 0x0002e20000000800 */
[----:B--2---:R-:W-:Y:S01]  /*73f0*/  FFMA.FTZ R5, R109, UR22, -R7 ;  /* 0x000000166d057c23 */ /* 0x004fe20008010807 */
[--C-:B-1----:R-:W-:Y:S01]  /*7400*/  FFMA.FTZ R6, R96, UR22, -R8.reuse ;  /* 0x0000001660067c23 */ /* 0x102fe20008010808 */
[----:B---3--:R1:W-:Y:S05]  /*7410*/  STL [R1+0x88], R2 ;  /* 0x0000880201007387 */ /* 0x0083ea0000100800 */
[----:B------:R2:W-:Y:S01]  /*7420*/  MUFU.EX2 R228, R6 ;  /* 0x0000000600e47308 */ /* 0x0005e20000000800 */
[----:B------:R3:W-:Y:S01]  /*7430*/  STL [R1+0x138], R72 ;  /* 0x0001384801007387 */ /* 0x0007e20000100800 */
[----:B--2---:R-:W-:-:S06]  /*7440*/  FFMA.FTZ R6, R93, UR22, -R8 ;  /* 0x000000165d067c23 */ /* 0x004fcc0008010808 */
[----:B------:R2:W-:Y:S08]  /*7450*/  MUFU.EX2 R222, R6 ;  /* 0x0000000600de7308 */ /* 0x0005f00000000800 */
[----:B-1----:R-:W1:Y:S01]  /*7460*/  MUFU.EX2 R2, R5 ;  /* 0x0000000500027308 */ /* 0x002e620000000800 */
[----:B--2---:R-:W-:-:S07]  /*7470*/  FFMA.FTZ R6, R92, UR22, -R8 ;  /* 0x000000165c067c23 */ /* 0x004fce0008010808 */
[----:B------:R2:W-:Y:S01]  /*7480*/  MUFU.EX2 R133, R6 ;  /* 0x0000000600857308 */ /* 0x0005e20000000800 */
[----:B-1----:R-:W-:Y:S01]  /*7490*/  STL [R1+0x4c], R2 ;  /* 0x00004c0201007387 */ /* 0x002fe20000100800 */
[----:B------:R-:W-:-:S06]  /*74a0*/  FFMA.FTZ R5, R108, UR22, -R7 ;  /* 0x000000166c057c23 */ /* 0x000fcc0008010807 */
[----:B---3--:R1:W3:Y:S01]  /*74b0*/  MUFU.EX2 R72, R5 ;  /* 0x0000000500487308 */ /* 0x0082e20000000800 */
[----:B--2---:R-:W-:-:S07]  /*74c0*/  FFMA.FTZ R6, R90, UR22, -R8 ;  /* 0x000000165a067c23 */ /* 0x004fce0008010808 */
[----:B------:R2:W-:Y:S01]  /*74d0*/  MUFU.EX2 R239, R6 ;  /* 0x0000000600ef7308 */ /* 0x0005e20000000800 */
[----:B-1----:R-:W-:-:S07]  /*74e0*/  FFMA.FTZ R5, R104, UR22, -R7 ;  /* 0x0000001668057c23 */ /* 0x002fce0008010807 */
[----:B------:R1:W-:Y:S01]  /*74f0*/  MUFU.EX2 R225, R5 ;  /* 0x0000000500e17308 */ /* 0x0003e20000000800 */
[----:B--2---:R-:W2:Y:S01]  /*7500*/  SHFL.BFLY PT, R6, R71, 0x1, 0x1f ;  /* 0x0c201f0047067f89 */ /* 0x004ea200000e0000 */
[----:B----4-:R-:W-:Y:S01]  /*7510*/  FMNMX.FTZ R74, R74, R9, !PT ;  /* 0x000000094a4a7209 */ /* 0x010fe20007810000 */
[----:B-1----:R-:W-:-:S05]  /*7520*/  FFMA.FTZ R5, R101, UR22, -R7 ;  /* 0x0000001665057c23 */ /* 0x002fca0008010807 */
[----:B------:R1:W4:Y:S01]  /*7530*/  MUFU.EX2 R217, R5 ;  /* 0x0000000500d97308 */ /* 0x0003220000000800 */
[----:B--2---:R-:W-:-:S04]  /*7540*/  FMNMX.FTZ R71, R71, R6, !PT ;  /* 0x0000000647477209 */ /* 0x004fc80007810000 */
[C---:B------:R-:W-:Y:S01]  /*7550*/  FSETP.NEU.FTZ.AND P1, PT, R71.reuse, -INF , PT ;  /* 0xff8000004700780b */ /* 0x040fe20003f3d000 */
[----:B------:R-:W-:Y:S01]  /*7560*/  FMUL.FTZ R6, R71, UR22 ;  /* 0x0000001647067c20 */ /* 0x000fe20008410000 */
[----:B------:R2:W-:Y:S01]  /*7570*/  STL [R1+0x13c], R71 ;  /* 0x00013c4701007387 */ /* 0x0005e20000100800 */
[----:B-1----:R-:W-:-:S03]  /*7580*/  FFMA.FTZ R5, R94, UR22, -R7 ;  /* 0x000000165e057c23 */ /* 0x002fc60008010807 */
[----:B--2---:R-:W2:Y:S01]  /*7590*/  LDL.LU R71, [R1+0x88] ;  /* 0x0000880001477983 */ /* 0x004ea20000300800 */
[----:B------:R1:W-:Y:S01]  /*75a0*/  MUFU.EX2 R245, R5 ;  /* 0x0000000500f57308 */ /* 0x0003e20000000800 */
[----:B------:R-:W-:Y:S02]  /*75b0*/  FSEL R6, R6, RZ, P1 ;  /* 0x000000ff06067208 */ /* 0x000fe40000800000 */
[----:B------:R-:W4:Y:S01]  /*75c0*/  SHFL.BFLY PT, R9, R74, 0x1, 0x1f ;  /* 0x0c201f004a097f89 */ /* 0x000f2200000e0000 */
[----:B------:R-:W-:Y:S02]  /*75d0*/  LEA R218, R0, UR4, 0x1 ;  /* 0x0000000400da7c11 */ /* 0x000fe4000f8e08ff */
[----:B------:R-:W-:Y:S02]  /*75e0*/  F2FP.F16.F32.PACK_AB R28, R237, R247 ;  /* 0x000000f7ed1c723e */ /* 0x000fe400000000ff */
[----:B------:R-:W-:Y:S01]  /*75f0*/  LEA R221, R3, R218, 0x1 ;  /* 0x000000da03dd7211 */ /* 0x000fe200078e08ff */
[----:B------:R-:W4:Y:S01]  /*7600*/  LDSM.16.MT88.4 R12, [R218+0x8000] ;  /* 0x00800000da0c783b */ /* 0x000f220000004200 */
[----:B------:R-:W-:Y:S01]  /*7610*/  IMAD R219, R4, 0x2, R218 ;  /* 0x0000000204db7824 */ /* 0x000fe200078e02da */
[----:B------:R-:W-:-:S02]  /*7620*/  F2FP.F16.F32.PACK_AB R29, R243, R244 ;  /* 0x000000f4f31d723e */ /* 0x000fc400000000ff */
[----:B------:R-:W-:Y:S01]  /*7630*/  LDSM.16.MT88.4 R48, [R218+0x8800] ;  /* 0x00880000da30783b */ /* 0x000fe20000004200 */
[----:B---3--:R-:W-:Y:S02]  /*7640*/  F2FP.F16.F32.PACK_AB R31, R72, R2 ;  /* 0x00000002481f723e */ /* 0x008fe400000000ff */
[----:B------:R-:W-:Y:S01]  /*7650*/  LEA R220, R3, R219, 0x1 ;  /* 0x000000db03dc7211 */ /* 0x000fe200078e08ff */
[----:B-1----:R-:W-:Y:S01]  /*7660*/  FFMA.FTZ R5, R91, UR22, -R7 ;  /* 0x000000165b057c23 */ /* 0x002fe20008010807 */
[----:B------:R-:W1:Y:S01]  /*7670*/  LDSM.16.MT88.4 R36, [R221+0x8000] ;  /* 0x00800000dd24783b */ /* 0x000e620000004200 */
[----:B----4-:R-:W-:Y:S02]  /*7680*/  F2FP.F16.F32.PACK_AB R17, R217, R225 ;  /* 0x000000e1d911723e */ /* 0x010fe400000000ff */
[----:B------:R3:W4:Y:S01]  /*7690*/  MUFU.EX2 R240, R5 ;  /* 0x0000000500f07308 */ /* 0x0007220000000800 */
[----:B------:R-:W-:Y:S01]  /*76a0*/  F2FP.F16.F32.PACK_AB R18, R239, R133 ;  /* 0x00000085ef12723e */ /* 0x000fe200000000ff */
[----:B------:R-:W-:Y:S01]  /*76b0*/  LDSM.16.MT88.4 R32, [R221+0x8800] ;  /* 0x00880000dd20783b */ /* 0x000fe20000004200 */
[----:B------:R-:W-:Y:S01]  /*76c0*/  FMNMX.FTZ R74, R74, R9, !PT ;  /* 0x000000094a4a7209 */ /* 0x000fe20007810000 */
[----:B------:R-:W-:-:S03]  /*76d0*/  FFMA.FTZ R9, R105, UR22, -R6 ;  /* 0x0000001669097c23 */ /* 0x000fc60008010806 */
[----:B------:R-:W-:Y:S01]  /*76e0*/  FSETP.NEU.FTZ.AND P1, PT, R74, -INF , PT ;  /* 0xff8000004a00780b */ /* 0x000fe20003f3d000 */
[----:B------:R1:W-:Y:S01]  /*76f0*/  STL [R1+0x140], R74 ;  /* 0x0001404a01007387 */ /* 0x0003e20000100800 */
[----:B------:R1:W-:Y:S01]  /*7700*/  MUFU.EX2 R248, R9 ;  /* 0x0000000900f87308 */ /* 0x0003e20000000800 */
[--C-:B---3--:R-:W-:Y:S01]  /*7710*/  FFMA.FTZ R5, R43, UR22, -R6.reuse ;  /* 0x000000162b057c23 */ /* 0x108fe20008010806 */
[----:B----4-:R-:W-:Y:S01]  /*7720*/  F2FP.F16.F32.PACK_AB R19, R240, R245 ;  /* 0x000000f5f013723e */ /* 0x010fe200000000ff */
[----:B------:R-:W-:Y:S05]  /*7730*/  LDSM.16.MT88.4 R40, [R220+0x8000] ;  /* 0x00800000dc28783b */ /* 0x000fea0000004200 */
[----:B------:R3:W-:Y:S01]  /*7740*/  MUFU.EX2 R11, R5 ;  /* 0x00000005000b7308 */ /* 0x0007e20000000800 */
[----:B-1----:R-:W-:-:S07]  /*7750*/  FFMA.FTZ R9, R97, UR22, -R6 ;  /* 0x0000001661097c23 */ /* 0x002fce0008010806 */
[----:B------:R-:W-:Y:S01]  /*7760*/  MUFU.EX2 R23, R9 ;  /* 0x0000000900177308 */ /* 0x000fe20000000800 */
[----:B---3--:R-:W-:-:S07]  /*7770*/  FFMA.FTZ R5, R112, UR22, -R6 ;  /* 0x0000001670057c23 */ /* 0x008fce0008010806 */
[----:B------:R1:W3:Y:S02]  /*7780*/  MUFU.EX2 R10, R5 ;  /* 0x00000005000a7308 */ /* 0x0002e40000000800 */
[----:B-1----:R-:W-:Y:S01]  /*7790*/  FFMA.FTZ R5, R114, UR22, -R6 ;  /* 0x0000001672057c23 */ /* 0x002fe20008010806 */
[----:B---3--:R-:W-:-:S05]  /*77a0*/  F2FP.F16.F32.PACK_AB R24, R10, R11 ;  /* 0x0000000b0a18723e */ /* 0x008fca00000000ff */
[----:B------:R1:W-:Y:S02]  /*77b0*/  MUFU.EX2 R251, R5 ;  /* 0x0000000500fb7308 */ /* 0x0003e40000000800 */
[----:B-1----:R-:W-:-:S06]  /*77c0*/  FFMA.FTZ R5, R111, UR22, -R6 ;  /* 0x000000166f057c23 */ /* 0x002fcc0008010806 */
[----:B------:R1:W3:Y:S02]  /*77d0*/  MUFU.EX2 R73, R5 ;  /* 0x0000000500497308 */ /* 0x0002e40000000800 */
[----:B-1----:R-:W-:Y:S01]  /*77e0*/  FFMA.FTZ R5, R106, UR22, -R6 ;  /* 0x000000166a057c23 */ /* 0x002fe20008010806 */
[----:B---3--:R-:W-:-:S05]  /*77f0*/  F2FP.F16.F32.PACK_AB R26, R73, R251 ;  /* 0x000000fb491a723e */ /* 0x008fca00000000ff */
[----:B------:R1:W-:Y:S02]  /*7800*/  MUFU.EX2 R242, R5 ;  /* 0x0000000500f27308 */ /* 0x0003e40000000800 */
[----:B-1----:R-:W-:-:S05]  /*7810*/  FMUL.FTZ R5, R74, UR22 ;  /* 0x000000164a057c20 */ /* 0x002fca0008410000 */
[----:B------:R-:W-:-:S05]  /*7820*/  FSEL R5, R5, RZ, P1 ;  /* 0x000000ff05057208 */ /* 0x000fca0000800000 */
[--C-:B------:R-:W-:Y:S02]  /*7830*/  FFMA.FTZ R0, R44, UR22, -R5.reuse ;  /* 0x000000162c007c23 */ /* 0x100fe40008010805 */
[----:B------:R-:W1:Y:S02]  /*7840*/  LDSM.16.MT88.4 R44, [R219+0x8000] ;  /* 0x00800000db2c783b */ /* 0x000e640000004200 */
[----:B------:R3:W-:Y:S02]  /*7850*/  MUFU.EX2 R250, R0 ;  /* 0x0000000000fa7308 */ /* 0x0007e40000000800 */
[----:B---3--:R-:W-:-:S06]  /*7860*/  FFMA.FTZ R0, R119, UR22, -R5 ;  /* 0x0000001677007c23 */ /* 0x008fcc0008010805 */
[----:B------:R3:W4:Y:S02]  /*7870*/  MUFU.EX2 R224, R0 ;  /* 0x0000000000e07308 */ /* 0x0007240000000800 */
[----:B---3--:R-:W-:Y:S01]  /*7880*/  FFMA.FTZ R0, R120, UR22, -R5 ;  /* 0x0000001678007c23 */ /* 0x008fe20008010805 */
[----:B----4-:R-:W-:-:S05]  /*7890*/  F2FP.F16.F32.PACK_AB R25, R224, R250 ;  /* 0x000000fae019723e */ /* 0x010fca00000000ff */
[----:B------:R3:W-:Y:S02]  /*78a0*/  MUFU.EX2 R74, R0 ;  /* 0x00000000004a7308 */ /* 0x0007e40000000800 */
[----:B---3--:R-:W-:-:S06]  /*78b0*/  FFMA.FTZ R0, R118, UR22, -R5 ;  /* 0x0000001676007c23 */ /* 0x008fcc0008010805 */
[----:B------:R3:W4:Y:S02]  /*78c0*/  MUFU.EX2 R238, R0 ;  /* 0x0000000000ee7308 */ /* 0x0007240000000800 */
[----:B---3--:R-:W-:Y:S01]  /*78d0*/  FFMA.FTZ R0, R102, UR22, -R6 ;  /* 0x0000001666007c23 */ /* 0x008fe20008010806 */
[----:B----4-:R-:W-:-:S05]  /*78e0*/  F2FP.F16.F32.PACK_AB R27, R238, R74 ;  /* 0x0000004aee1b723e */ /* 0x010fca00000000ff */
[----:B------:R3:W-:Y:S02]  /*78f0*/  MUFU.EX2 R9, R0 ;  /* 0x0000000000097308 */ /* 0x0007e40000000800 */
[C---:B------:R-:W-:Y:S06]  /*7900*/  HMMA.16816.F32 R64, R24.reuse, R12, RZ ;  /* 0x0000000c1840723c */ /* 0x040fec00000018ff */
[C---:B------:R-:W-:Y:S06]  /*7910*/  HMMA.16816.F32 R56, R24.reuse, R14, RZ ;  /* 0x0000000e1838723c */ /* 0x040fec00000018ff */
[----:B------:R-:W-:Y:S01]  /*7920*/  HMMA.16816.F32 R84, R24, R36, RZ ;  /* 0x000000241854723c */ /* 0x000fe200000018ff */
[----:B---3--:R-:W-:-:S04]  /*7930*/  FFMA.FTZ R0, R115, UR22, -R5 ;  /* 0x0000001673007c23 */ /* 0x008fc80008010805 */
[----:B------:R3:W-:Y:S01]  /*7940*/  MUFU.EX2 R223, R0 ;  /* 0x0000000000df7308 */ /* 0x0007e20000000800 */
[----:B------:R-:W-:Y:S01]  /*7950*/  HMMA.16816.F32 R80, R24, R38, RZ ;  /* 0x000000261850723c */ /* 0x000fe200000018ff */
[----:B---3--:R-:W-:-:S06]  /*7960*/  FFMA.FTZ R0, R113, UR22, -R5 ;  /* 0x0000001671007c23 */ /* 0x008fcc0008010805 */
[----:B------:R3:W4:Y:S01]  /*7970*/  MUFU.EX2 R249, R0 ;  /* 0x0000000000f97308 */ /* 0x0007220000000800 */
[----:B--2---:R-:W-:Y:S01]  /*7980*/  F2FP.F16.F32.PACK_AB R30, R71, R16 ;  /* 0x00000010471e723e */ /* 0x004fe200000000ff */
[----:B---3--:R-:W-:Y:S01]  /*7990*/  FFMA.FTZ R0, R117, UR22, -R5 ;  /* 0x0000001675007c23 */ /* 0x008fe20008010805 */
[----:B------:R-:W-:Y:S01]  /*79a0*/  F2FP.F16.F32.PACK_AB R16, R222, R228 ;  /* 0x000000e4de10723e */ /* 0x000fe200000000ff */
[----:B------:R-:W-:Y:S04]  /*79b0*/  STL [R1+0x144], R71 ;  /* 0x0001444701007387 */ /* 0x000fe80000100800 */
[----:B------:R2:W-:Y:S01]  /*79c0*/  MUFU.EX2 R22, R0 ;  /* 0x0000000000167308 */ /* 0x0005e20000000800 */
[C---:B------:R-:W-:Y:S06]  /*79d0*/  HMMA.16816.F32 R60, R28.reuse, R12, RZ ;  /* 0x0000000c1c3c723c */ /* 0x040fec00000018ff */
[----:B------:R-:W-:Y:S01]  /*79e0*/  HMMA.16816.F32 R52, R28, R14, RZ ;  /* 0x0000000e1c34723c */ /* 0x000fe200000018ff */
[----:B------:R-:W-:-:S02]  /*79f0*/  F2FP.F16.F32.PACK_AB R12, R248, R242 ;  /* 0x000000f2f80c723e */ /* 0x000fc400000000ff */
[----:B----4-:R-:W-:-:S03]  /*7a00*/  F2FP.F16.F32.PACK_AB R13, R249, R223 ;  /* 0x000000dff90d723e */ /* 0x010fc600000000ff */
[----:B------:R-:W-:Y:S01]  /*7a10*/  HMMA.16816.F32 R88, R28, R36, RZ ;  /* 0x000000241c58723c */ /* 0x000fe200000018ff */
[----:B------:R-:W-:Y:S01]  /*7a20*/  F2FP.F16.F32.PACK_AB R14, R9, R23 ;  /* 0x00000017090e723e */ /* 0x000fe200000000ff */
[----:B--2---:R-:W-:-:S04]  /*7a30*/  FFMA.FTZ R0, R116, UR22, -R5 ;  /* 0x0000001674007c23 */ /* 0x004fc80008010805 */
[----:B------:R-:W-:Y:S01]  /*7a40*/  HMMA.16816.F32 R76, R28, R38, RZ ;  /* 0x000000261c4c723c */ /* 0x000fe200000018ff */
[----:B------:R2:W3:Y:S05]  /*7a50*/  MUFU.EX2 R246, R0 ;  /* 0x0000000000f67308 */ /* 0x0004ea0000000800 */
[C---:B------:R-:W-:Y:S06]  /*7a60*/  HMMA.16816.F32 R120, R16.reuse, R48, R60 ;  /* 0x000000301078723c */ /* 0x040fec000000183c */
[----:B------:R-:W-:Y:S01]  /*7a70*/  HMMA.16816.F32 R116, R16, R50, R52 ;  /* 0x000000321074723c */ /* 0x000fe20000001834 */
[----:B--2---:R-:W-:Y:S01]  /*7a80*/  FFMA.FTZ R0, R147, UR22, -R8 ;  /* 0x0000001693007c23 */ /* 0x004fe20008010808 */
[----:B---3--:R-:W-:-:S04]  /*7a90*/  F2FP.F16.F32.PACK_AB R15, R246, R22 ;  /* 0x00000016f60f723e */ /* 0x008fc800000000ff */
[----:B-1----:R-:W-:Y:S01]  /*7aa0*/  HMMA.16816.F32 R60, R24, R46, RZ ;  /* 0x0000002e183c723c */ /* 0x002fe200000018ff */
[----:B------:R1:W-:Y:S05]  /*7ab0*/  MUFU.EX2 R20, R0 ;  /* 0x0000000000147308 */ /* 0x0003ea0000000800 */
[C---:B------:R-:W-:Y:S06]  /*7ac0*/  HMMA.16816.F32 R128, R12.reuse, R48, R64 ;  /* 0x000000300c80723c */ /* 0x040fec0000001840 */
[----:B------:R-:W-:Y:S06]  /*7ad0*/  HMMA.16816.F32 R124, R12, R50, R56 ;  /* 0x000000320c7c723c */ /* 0x000fec0000001838 */
[----:B------:R-:W-:Y:S01]  /*7ae0*/  HMMA.16816.F32 R64, R24, R44, RZ ;  /* 0x0000002c1840723c */ /* 0x000fe200000018ff */
[----:B-1----:R-:W-:-:S04]  /*7af0*/  FFMA.FTZ R0, R142, UR22, -R8 ;  /* 0x000000168e007c23 */ /* 0x002fc80008010808 */
[----:B------:R1:W-:Y:S01]  /*7b00*/  MUFU.EX2 R132, R0 ;  /* 0x0000000000847308 */ /* 0x0003e20000000800 */
[C---:B------:R-:W-:Y:S06]  /*7b10*/  HMMA.16816.F32 R56, R24.reuse, R40, RZ ;  /* 0x000000281838723c */ /* 0x040fec00000018ff */
[----:B------:R-:W-:Y:S01]  /*7b20*/  HMMA.16816.F32 R52, R24, R42, RZ ;  /* 0x0000002a1834723c */ /* 0x000fe200000018ff */
[----:B------:R-:W2:Y:S05]  /*7b30*/  LDSM.16.MT88.4 R24, [R220+0x8800] ;  /* 0x00880000dc18783b */ /* 0x000eaa0000004200 */
[----:B------:R-:W-:Y:S01]  /*7b40*/  HMMA.16816.F32 R36, R28, R40, RZ ;  /* 0x000000281c24723c */ /* 0x000fe200000018ff */
[----:B-1----:R-:W-:-:S05]  /*7b50*/  FFMA.FTZ R0, R139, UR22, -R8 ;  /* 0x000000168b007c23 */ /* 0x002fca0008010808 */
[C---:B------:R-:W-:Y:S01]  /*7b60*/  HMMA.16816.F32 R40, R28.reuse, R42, RZ ;  /* 0x0000002a1c28723c */ /* 0x040fe200000018ff */
[----:B------:R1:W-:Y:S05]  /*7b70*/  MUFU.EX2 R216, R0 ;  /* 0x0000000000d87308 */ /* 0x0003ea0000000800 */
[C---:B------:R-:W-:Y:S06]  /*7b80*/  HMMA.16816.F32 R48, R28.reuse, R44, RZ ;  /* 0x0000002c1c30723c */ /* 0x040fec00000018ff */
[----:B------:R-:W-:Y:S01]  /*7b90*/  HMMA.16816.F32 R44, R28, R46, RZ ;  /* 0x0000002e1c2c723c */ /* 0x000fe200000018ff */
[----:B------:R-:W3:Y:S05]  /*7ba0*/  LDSM.16.MT88.4 R28, [R219+0x8800] ;  /* 0x00880000db1c783b */ /* 0x000eea0000004200 */
[----:B------:R-:W-:Y:S01]  /*7bb0*/  HMMA.16816.F32 R108, R16, R32, R88 ;  /* 0x00000020106c723c */ /* 0x000fe20000001858 */
[----:B-1----:R-:W-:-:S04]  /*7bc0*/  FFMA.FTZ R0, R136, UR22, -R8 ;  /* 0x0000001688007c23 */ /* 0x002fc80008010808 */
[----:B------:R1:W-:Y:S01]  /*7bd0*/  MUFU.EX2 R21, R0 ;  /* 0x0000000000157308 */ /* 0x0003e20000000800 */
[C---:B------:R-:W-:Y:S06]  /*7be0*/  HMMA.16816.F32 R100, R12.reuse, R32, R84 ;  /* 0x000000200c64723c */ /* 0x040fec0000001854 */
[C---:B--2---:R-:W-:Y:S06]  /*7bf0*/  HMMA.16816.F32 R88, R12.reuse, R26, R52 ;  /* 0x0000001a0c58723c */ /* 0x044fec0000001834 */
[----:B------:R-:W-:Y:S01]  /*7c00*/  HMMA.16816.F32 R92, R12, R24, R56 ;  /* 0x000000180c5c723c */ /* 0x000fe20000001838 */
[----:B-1----:R-:W-:-:S05]  /*7c10*/  FFMA.FTZ R0, R145, UR22, -R7 ;  /* 0x0000001691007c23 */ /* 0x002fca0008010807 */
[C---:B------:R-:W-:Y:S01]  /*7c20*/  HMMA.16816.F32 R52, R16.reuse, R24, R36 ;  /* 0x000000181034723c */ /* 0x040fe20000001824 */
[----:B------:R1:W-:Y:S05]  /*7c30*/  MUFU.EX2 R71, R0 ;  /* 0x0000000000477308 */ /* 0x0003ea0000000800 */
[----:B------:R-:W-:Y:S01]  /*7c40*/  HMMA.16816.F32 R40, R16, R26, R40 ;  /* 0x0000001a1028723c */ /* 0x000fe20000001828 */
[----:B------:R-:W2:Y:S05]  /*7c50*/  LDSM.16.MT88.4 R24, [R218+0x9000] ;  /* 0x00900000da18783b */ /* 0x000eaa0000004200 */
[C---:B------:R-:W-:Y:S06]  /*7c60*/  HMMA.16816.F32 R96, R12.reuse, R34, R80 ;  /* 0x000000220c60723c */ /* 0x040fec0000001850 */
[----:B---3--:R-:W-:Y:S01]  /*7c70*/  HMMA.16816.F32 R104, R12, R30, R60 ;  /* 0x0000001e0c68723c */ /* 0x008fe2000000183c */
[----:B-1----:R-:W-:-:S04]  /*7c80*/  FFMA.FTZ R0, R143, UR22, -R7 ;  /* 0x000000168f007c23 */ /* 0x002fc80008010807 */
[----:B------:R1:W-:Y:S01]  /*7c90*/  MUFU.EX2 R241, R0 ;  /* 0x0000000000f17308 */ /* 0x0003e20000000800 */
[----:B------:R-:W-:Y:S06]  /*7ca0*/  HMMA.16816.F32 R84, R16, R34, R76 ;  /* 0x000000221054723c */ /* 0x000fec000000184c */
[-C--:B------:R-:W-:Y:S06]  /*7cb0*/  HMMA.16816.F32 R112, R12, R28.reuse, R64 ;  /* 0x0000001c0c70723c */ /* 0x080fec0000001840 */
[----:B------:R-:W-:Y:S01]  /*7cc0*/  HMMA.16816.F32 R80, R16, R28, R48 ;  /* 0x0000001c1050723c */ /* 0x000fe20000001830 */
[----:B-1----:R-:W-:-:S05]  /*7cd0*/  FFMA.FTZ R0, R138, UR22, -R7 ;  /* 0x000000168a007c23 */ /* 0x002fca0008010807 */
[----:B------:R-:W-:Y:S01]  /*7ce0*/  HMMA.16816.F32 R60, R16, R30, R44 ;  /* 0x0000001e103c723c */ /* 0x000fe2000000182c */
[----:B------:R-:W1:Y:S01]  /*7cf0*/  LDSM.16.MT88.4 R28, [R219+0x9000] ;  /* 0x00900000db1c783b */ /* 0x000e620000004200 */
[----:B------:R3:W-:Y:S02]  /*7d00*/  MUFU.EX2 R143, R0 ;  /* 0x00000000008f7308 */ /* 0x0007e40000000800 */
[----:B---3--:R-:W-:-:S06]  /*7d10*/  FFMA.FTZ R0, R134, UR22, -R7 ;  /* 0x0000001686007c23 */ /* 0x008fcc0008010807 */
[----:B------:R3:W4:Y:S02]  /*7d20*/  MUFU.EX2 R252, R0 ;  /* 0x0000000000fc7308 */ /* 0x0007240000000800 */
[----:B---3--:R-:W-:Y:S01]  /*7d30*/  FFMA.FTZ R0, R146, UR22, -R6 ;  /* 0x0000001692007c23 */ /* 0x008fe20008010806 */
[----:B----4-:R-:W-:-:S05]  /*7d40*/  F2FP.F16.F32.PACK_AB R19, R252, R143 ;  /* 0x0000008ffc13723e */ /* 0x010fca00000000ff */
[----:B------:R3:W-:Y:S02]  /*7d50*/  MUFU.EX2 R2, R0 ;  /* 0x0000000000027308 */ /* 0x0007e40000000800 */
[----:B---3--:R-:W-:Y:S01]  /*7d60*/  FFMA.FTZ R0, R144, UR22, -R6 ;  /* 0x0000001690007c23 */ /* 0x008fe20008010806 */
[----:B------:R-:W-:-:S05]  /*7d70*/  IMAD.MOV.U32 R144, RZ, RZ, R241 ;  /* 0x000000ffff907224 */ /* 0x000fca00078e00f1 */
[----:B------:R3:W4:Y:S02]  /*7d80*/  MUFU.EX2 R146, R0 ;  /* 0x0000000000927308 */ /* 0x0007240000000800 */
[----:B---3--:R-:W-:Y:S01]  /*7d90*/  FFMA.FTZ R0, R140, UR22, -R6 ;  /* 0x000000168c007c23 */ /* 0x008fe20008010806 */
[----:B------:R-:W-:Y:S02]  /*7da0*/  MOV R140, R71 ;  /* 0x00000047008c7202 */ /* 0x000fe40000000f00 */
[----:B----4-:R-:W-:-:S03]  /*7db0*/  F2FP.F16.F32.PACK_AB R12, R146, R2 ;  /* 0x00000002920c723e */ /* 0x010fc600000000ff */
[----:B------:R3:W-:Y:S01]  /*7dc0*/  MUFU.EX2 R134, R0 ;  /* 0x0000000000867308 */ /* 0x0007e20000000800 */
[----:B------:R-:W-:Y:S01]  /*7dd0*/  F2FP.F16.F32.PACK_AB R17, R144, R140 ;  /* 0x0000008c9011723e */ /* 0x000fe200000000ff */
[----:B---3--:R-:W-:Y:S01]  /*7de0*/  FFMA.FTZ R0, R135, UR22, -R6 ;  /* 0x0000001687007c23 */ /* 0x008fe20008010806 */
[----:B------:R-:W-:-:S05]  /*7df0*/  IMAD.MOV.U32 R135, RZ, RZ, R21 ;  /* 0x000000ffff877224 */ /* 0x000fca00078e0015 */
[----:B------:R3:W4:Y:S01]  /*7e00*/  MUFU.EX2 R71, R0 ;  /* 0x0000000000477308 */ /* 0x0007220000000800 */
[----:B------:R-:W-:Y:S01]  /*7e10*/  F2FP.F16.F32.PACK_AB R18, R135, R216 ;  /* 0x000000d88712723e */ /* 0x000fe200000000ff */
[----:B---3--:R-:W-:Y:S01]  /*7e20*/  FFMA.FTZ R0, R149, UR22, -R5 ;  /* 0x0000001695007c23 */ /* 0x008fe20008010805 */
[----:B----4-:R-:W-:-:S05]  /*7e30*/  F2FP.F16.F32.PACK_AB R14, R71, R134 ;  /* 0x00000086470e723e */ /* 0x010fca00000000ff */
[----:B------:R3:W-:Y:S02]  /*7e40*/  MUFU.EX2 R149, R0 ;  /* 0x0000000000957308 */ /* 0x0007e40000000800 */
[----:B---3--:R-:W-:Y:S01]  /*7e50*/  FFMA.FTZ R0, R148, UR22, -R5 ;  /* 0x0000001694007c23 */ /* 0x008fe20008010805 */
[----:B------:R-:W-:-:S05]  /*7e60*/  MOV R148, R20 ;  /* 0x0000001400947202 */ /* 0x000fca0000000f00 */
[----:B------:R3:W4:Y:S01]  /*7e70*/  MUFU.EX2 R136, R0 ;  /* 0x0000000000887308 */ /* 0x0007220000000800 */
[----:B------:R-:W-:-:S07]  /*7e80*/  F2FP.F16.F32.PACK_AB R16, R132, R148 ;  /* 0x000000948410723e */ /* 0x000fce00000000ff */
[C---:B--2---:R-:W-:Y:S06]  /*7e90*/  HMMA.16816.F32 R36, R16.reuse, R24, R120 ;  /* 0x000000181024723c */ /* 0x044fec0000001878 */
[----:B------:R-:W-:Y:S01]  /*7ea0*/  HMMA.16816.F32 R32, R16, R26, R116 ;  /* 0x0000001a1020723c */ /* 0x000fe20000001874 */
[----:B---3--:R-:W-:Y:S01]  /*7eb0*/  FFMA.FTZ R0, R141, UR22, -R5 ;  /* 0x000000168d007c23 */ /* 0x008fe20008010805 */
[----:B----4-:R-:W-:-:S03]  /*7ec0*/  F2FP.F16.F32.PACK_AB R13, R136, R149 ;  /* 0x00000095880d723e */ /* 0x010fc600000000ff */
[----:B------:R2:W-:Y:S02]  /*7ed0*/  MUFU.EX2 R141, R0 ;  /* 0x00000000008d7308 */ /* 0x0005e40000000800 */
[----:B--2---:R-:W-:Y:S01]  /*7ee0*/  FFMA.FTZ R0, R137, UR22, -R5 ;  /* 0x0000001689007c23 */ /* 0x004fe20008010805 */
[----:B------:R-:W-:-:S05]  /*7ef0*/  IMAD.MOV.U32 R137, RZ, RZ, R246 ;  /* 0x000000ffff897224 */ /* 0x000fca00078e00f6 */
[----:B------:R-:W2:Y:S02]  /*7f00*/  MUFU.EX2 R138, R0 ;  /* 0x00000000008a7308 */ /* 0x000ea40000000800 */
[----:B--2---:R-:W-:Y:S01]  /*7f10*/  F2FP.F16.F32.PACK_AB R15, R138, R141 ;  /* 0x0000008d8a0f723e */ /* 0x004fe200000000ff */
[----:B------:R-:W-:-:S05]  /*7f20*/  FFMA.FTZ R0, R170, UR22, -R8 ;  /* 0x00000016aa007c23 */ /* 0x000fca0008010808 */
[----:B------:R2:W-:Y:S01]  /*7f30*/  MUFU.EX2 R139, R0 ;  /* 0x00000000008b7308 */ /* 0x0005e20000000800 */
[C---:B------:R-:W-:Y:S06]  /*7f40*/  HMMA.16816.F32 R48, R12.reuse, R24, R128 ;  /* 0x000000180c30723c */ /* 0x040fec0000001880 */
[C---:B------:R-:W-:Y:S01]  /*7f50*/  HMMA.16816.F32 R44, R12.reuse, R26, R124 ;  /* 0x0000001a0c2c723c */ /* 0x040fe2000000187c */
[----:B------:R-:W3:Y:S01]  /*7f60*/  LDSM.16.MT88.4 R24, [R221+0x9000] ;  /* 0x00900000dd18783b */ /* 0x000ee20000004200 */
[----:B------:R-:W-:Y:S02]  /*7f70*/  IMAD.MOV.U32 R129, RZ, RZ, R249 ;  /* 0x000000ffff817224 */ /* 0x000fe400078e00f9 */
[----:B------:R-:W-:Y:S01]  /*7f80*/  IMAD.MOV.U32 R131, RZ, RZ, R136 ;  /* 0x000000ffff837224 */ /* 0x000fe200078e0088 */
[----:B------:R-:W-:Y:S01]  /*7f90*/  MOV R136, R243 ;  /* 0x000000f300887202 */ /* 0x000fe20000000f00 */
[----:B-1----:R-:W-:Y:S01]  /*7fa0*/  HMMA.16816.F32 R124, R12, R28, R112 ;  /* 0x0000001c0c7c723c */ /* 0x002fe20000001870 */
[----:B--2---:R-:W-:Y:S01]  /*7fb0*/  FFMA.FTZ R0, R162, UR22, -R8 ;  /* 0x00000016a2007c23 */ /* 0x004fe20008010808 */
[----:B------:R-:W-:-:S04]  /*7fc0*/  IMAD.MOV.U32 R162, RZ, RZ, R140 ;  /* 0x000000ffffa27224 */ /* 0x000fc800078e008c */
[----:B------:R-:W-:Y:S01]  /*7fd0*/  HMMA.16816.F32 R120, R12, R30, R104 ;  /* 0x0000001e0c78723c */ /* 0x000fe20000001868 */
[----:B------:R1:W-:Y:S01]  /*7fe0*/  MUFU.EX2 R21, R0 ;  /* 0x0000000000157308 */ /* 0x0003e20000000800 */
[----:B------:R-:W-:Y:S02]  /*7ff0*/  IMAD.MOV.U32 R140, RZ, RZ, R242 ;  /* 0x000000ffff8c7224 */ /* 0x000fe400078e00f2 */
[----:B-1----:R-:W-:Y:S01]  /*8000*/  FFMA.FTZ R0, R155, UR22, -R8 ;  /* 0x000000169b007c23 */ /* 0x002fe20008010808 */
[----:B------:R-:W-:Y:S02]  /*8010*/  IMAD.MOV.U32 R155, RZ, RZ, R143 ;  /* 0x000000ffff9b7224 */ /* 0x000fe400078e008f */
[----:B------:R-:W-:Y:S02]  /*8020*/  IMAD.MOV.U32 R143, RZ, RZ, R136 ;  /* 0x000000ffff8f7224 */ /* 0x000fe400078e0088 */
[----:B------:R1:W-:Y:S01]  /*8030*/  MUFU.EX2 R241, R0 ;  /* 0x0000000000f17308 */ /* 0x0003e20000000800 */
[-C--:B---3--:R-:W-:Y:S06]  /*8040*/  HMMA.16816.F32 R56, R16, R24.reuse, R108 ;  /* 0x000000181038723c */ /* 0x088fec000000186c */
[----:B------:R-:W-:Y:S01]  /*8050*/  HMMA.16816.F32 R64, R12, R24, R100 ;  /* 0x000000180c40723c */ /* 0x000fe20000001864 */
[----:B-1----:R-:W-:Y:S01]  /*8060*/  FFMA.FTZ R0, R152, UR22, -R8 ;  /* 0x0000001698007c23 */ /* 0x002fe20008010808 */
[----:B------:R-:W-:-:S04]  /*8070*/  MOV R152, R134 ;  /* 0x0000008600987202 */ /* 0x000fc80000000f00 */
[-C--:B------:R-:W-:Y:S01]  /*8080*/  HMMA.16816.F32 R76, R12, R26.reuse, R96 ;  /* 0x0000001a0c4c723c */ /* 0x080fe20000001860 */
[----:B------:R1:W2:Y:S05]  /*8090*/  MUFU.EX2 R147, R0 ;  /* 0x0000000000937308 */ /* 0x0002aa0000000800 */
[----:B------:R-:W-:Y:S01]  /*80a0*/  HMMA.16816.F32 R84, R16, R26, R84 ;  /* 0x0000001a1054723c */ /* 0x000fe20000001854 */
[----:B------:R-:W3:Y:S01]  /*80b0*/  LDSM.16.MT88.4 R24, [R220+0x9000] ;  /* 0x00900000dc18783b */ /* 0x000ee20000004200 */
[----:B-1----:R-:W-:-:S04]  /*80c0*/  FFMA.FTZ R0, R166, UR22, -R7 ;  /* 0x00000016a6007c23 */ /* 0x002fc80008010807 */
[----:B------:R1:W4:Y:S02]  /*80d0*/  MUFU.EX2 R142, R0 ;  /* 0x00000000008e7308 */ /* 0x0003240000000800 */
[----:B-1----:R-:W-:Y:S01]  /*80e0*/  FFMA.FTZ R0, R159, UR22, -R7 ;  /* 0x000000169f007c23 */ /* 0x002fe20008010807 */
[----:B------:R-:W-:-:S05]  /*80f0*/  MOV R159, R149 ;  /* 0x00000095009f7202 */ /* 0x000fca0000000f00 */
[----:B------:R1:W-:Y:S01]  /*8100*/  MUFU.EX2 R20, R0 ;  /* 0x0000000000147308 */ /* 0x0003e20000000800 */
[C---:B---3--:R-:W-:Y:S06]  /*8110*/  HMMA.16816.F32 R116, R12.reuse, R24, R92 ;  /* 0x000000180c74723c */ /* 0x048fec000000185c */
[----:B------:R-:W-:Y:S06]  /*8120*/  HMMA.16816.F32 R112, R12, R26, R88 ;  /* 0x0000001a0c70723c */ /* 0x000fec0000001858 */
[----:B------:R-:W-:Y:S01]  /*8130*/  HMMA.16816.F32 R92, R16, R28, R80 ;  /* 0x0000001c105c723c */ /* 0x000fe20000001850 */
[----:B-1----:R-:W-:Y:S01]  /*8140*/  FFMA.FTZ R0, R154, UR22, -R7 ;  /* 0x000000169a007c23 */ /* 0x002fe20008010807 */
[----:B------:R-:W-:-:S03]  /*8150*/  IMAD.MOV.U32 R154, RZ, RZ, R148 ;  /* 0x000000ffff9a7224 */ /* 0x000fc600078e0094 */
[----:B------:R1:W-:Y:S01]  /*8160*/  MUFU.EX2 R130, R0 ;  /* 0x0000000000827308 */ /* 0x0003e20000000800 */
[C---:B------:R-:W-:Y:S06]  /*8170*/  HMMA.16816.F32 R80, R16.reuse, R24, R52 ;  /* 0x000000181050723c */ /* 0x040fec0000001834 */
[C---:B------:R-:W-:Y:S01]  /*8180*/  HMMA.16816.F32 R96, R16.reuse, R26, R40 ;  /* 0x0000001a1060723c */ /* 0x040fe20000001828 */
[----:B------:R-:W3:Y:S05]  /*8190*/  LDSM.16.MT88.4 R24, [R218+0x9800] ;  /* 0x00980000da18783b */ /* 0x000eea0000004200 */
[----:B------:R-:W-:Y:S01]  /*81a0*/  HMMA.16816.F32 R88, R16, R30, R60 ;  /* 0x0000001e1058723c */ /* 0x000fe2000000183c */
[----:B------:R-:W3:Y:S01]  /*81b0*/  LDSM.16.MT88.4 R28, [R219+0x9800] ;  /* 0x00980000db1c783b */ /* 0x000ee20000004200 */
[----:B-1----:R-:W-:-:S05]  /*81c0*/  FFMA.FTZ R0, R150, UR22, -R7 ;  /* 0x0000001696007c23 */ /* 0x002fca0008010807 */
[----:B--2---:R-:W-:Y:S01]  /*81d0*/  F2FP.F16.F32.PACK_AB R18, R147, R241 ;  /* 0x000000f19312723e */ /* 0x004fe200000000ff */
[----:B------:R1:W2:Y:S02]  /*81e0*/  MUFU.EX2 R145, R0 ;  /* 0x0000000000917308 */ /* 0x0002a40000000800 */
[----:B-1----:R-:W-:Y:S01]  /*81f0*/  FFMA.FTZ R0, R168, UR22, -R6 ;  /* 0x00000016a8007c23 */ /* 0x002fe20008010806 */
[----:B----4-:R-:W-:Y:S01]  /*8200*/  IMAD.MOV.U32 R168, RZ, RZ, R142 ;  /* 0x000000ffffa87224 */ /* 0x010fe200078e008e */
[----:B--2---:R-:W-:-:S04]  /*8210*/  F2FP.F16.F32.PACK_AB R19, R145, R130 ;  /* 0x000000829113723e */ /* 0x004fc800000000ff */
[----:B------:R1:W-:Y:S01]  /*8220*/  MUFU.EX2 R170, R0 ;  /* 0x0000000000aa7308 */ /* 0x0003e20000000800 */
[----:B------:R-:W-:Y:S02]  /*8230*/  MOV R142, R247 ;  /* 0x000000f7008e7202 */ /* 0x000fe40000000f00 */
[----:B------:R-:W-:Y:S01]  /*8240*/  F2FP.F16.F32.PACK_AB R17, R20, R168 ;  /* 0x000000a81411723e */ /* 0x000fe200000000ff */
[----:B-1----:R-:W-:Y:S01]  /*8250*/  FFMA.FTZ R0, R160, UR22, -R6 ;  /* 0x00000016a0007c23 */ /* 0x002fe20008010806 */
[----:B------:R-:W-:-:S03]  /*8260*/  MOV R160, R21 ;  /* 0x0000001500a07202 */ /* 0x000fc60000000f00 */
[----:B------:R1:W-:Y:S01]  /*8270*/  MUFU.EX2 R12, R0 ;  /* 0x00000000000c7308 */ /* 0x0003e20000000800 */
[----:B------:R-:W-:-:S07]  /*8280*/  F2FP.F16.F32.PACK_AB R16, R160, R139 ;  /* 0x0000008ba010723e */ /* 0x000fce00000000ff */
[C---:B---3--:R-:W-:Y:S06]  /*8290*/  HMMA.16816.F32 R108, R16.reuse, R24, R36 ;  /* 0x00000018106c723c */ /* 0x048fec0000001824 */
[----:B------:R-:W-:Y:S01]  /*82a0*/  HMMA.16816.F32 R40, R16, R26, R32 ;  /* 0x0000001a1028723c */ /* 0x000fe20000001820 */
[----:B-1----:R-:W-:Y:S01]  /*82b0*/  FFMA.FTZ R0, R156, UR22, -R6 ;  /* 0x000000169c007c23 */ /* 0x002fe20008010806 */
[----:B------:R-:W-:-:S04]  /*82c0*/  MOV R156, R137 ;  /* 0x00000089009c7202 */ /* 0x000fc80000000f00 */
[C---:B------:R-:W-:Y:S01]  /*82d0*/  HMMA.16816.F32 R92, R16.reuse, R28, R92 ;  /* 0x0000001c105c723c */ /* 0x040fe2000000185c */
[----:B------:R1:W-:Y:S05]  /*82e0*/  MUFU.EX2 R13, R0 ;  /* 0x00000000000d7308 */ /* 0x0003ea0000000800 */
[----:B------:R-:W-:Y:S01]  /*82f0*/  HMMA.16816.F32 R88, R16, R30, R88 ;  /* 0x0000001e1058723c */ /* 0x000fe20000001858 */
[----:B-1----:R-:W-:-:S04]  /*8300*/  FFMA.FTZ R0, R151, UR22, -R6 ;  /* 0x0000001697007c23 */ /* 0x002fc80008010806 */
[----:B------:R1:W2:Y:S02]  /*8310*/  MUFU.EX2 R14, R0 ;  /* 0x00000000000e7308 */ /* 0x0002a40000000800 */
[----:B-1----:R-:W-:Y:S01]  /*8320*/  FFMA.FTZ R0, R173, UR22, -R5 ;  /* 0x00000016ad007c23 */ /* 0x002fe20008010805 */
[----:B--2---:R-:W-:-:S05]  /*8330*/  IMAD.MOV.U32 R173, RZ, RZ, R14 ;  /* 0x000000ffffad7224 */ /* 0x004fca00078e000e */
[----:B------:R1:W-:Y:S02]  /*8340*/  MUFU.EX2 R21, R0 ;  /* 0x0000000000157308 */ /* 0x0003e40000000800 */
[----:B-1----:R-:W-:-:S06]  /*8350*/  FFMA.FTZ R0, R163, UR22, -R5 ;  /* 0x00000016a3007c23 */ /* 0x002fcc0008010805 */
[----:B------:R1:W2:Y:S02]  /*8360*/  MUFU.EX2 R128, R0 ;  /* 0x0000000000807308 */ /* 0x0002a40000000800 */
[----:B-1----:R-:W-:Y:S01]  /*8370*/  FFMA.FTZ R0, R158, UR22, -R5 ;  /* 0x000000169e007c23 */ /* 0x002fe20008010805 */
[----:B------:R-:W-:Y:S02]  /*8380*/  MOV R158, R13 ;  /* 0x0000000d009e7202 */ /* 0x000fe40000000f00 */
[----:B--2---:R-:W-:-:S03]  /*8390*/  F2FP.F16.F32.PACK_AB R13, R128, R21 ;  /* 0x00000015800d723e */ /* 0x004fc600000000ff */
[----:B------:R1:W-:Y:S01]  /*83a0*/  MUFU.EX2 R163, R0 ;  /* 0x0000000000a37308 */ /* 0x0003e20000000800 */
[----:B------:R-:W-:Y:S01]  /*83b0*/  F2FP.F16.F32.PACK_AB R14, R173, R158 ;  /* 0x0000009ead0e723e */ /* 0x000fe200000000ff */
[----:B-1----:R-:W-:Y:S01]  /*83c0*/  FFMA.FTZ R0, R153, UR22, -R5 ;  /* 0x0000001699007c23 */ /* 0x002fe20008010805 */
[----:B------:R-:W-:-:S05]  /*83d0*/  IMAD.MOV.U32 R153, RZ, RZ, R12 ;  /* 0x000000ffff997224 */ /* 0x000fca00078e000c */
[----:B------:R-:W1:Y:S01]  /*83e0*/  MUFU.EX2 R0, R0 ;  /* 0x0000000000007308 */ /* 0x000e620000000800 */
[----:B------:R-:W-:Y:S02]  /*83f0*/  F2FP.F16.F32.PACK_AB R12, R153, R170 ;  /* 0x000000aa990c723e */ /* 0x000fe400000000ff */
[----:B-1----:R-:W-:-:S07]  /*8400*/  F2FP.F16.F32.PACK_AB R15, R0, R163 ;  /* 0x000000a3000f723e */ /* 0x002fce00000000ff */
[C---:B------:R-:W-:Y:S06]  /*8410*/  HMMA.16816.F32 R104, R12.reuse, R24, R48 ;  /* 0x000000180c68723c */ /* 0x040fec0000001830 */
[----:B------:R-:W-:Y:S01]  /*8420*/  HMMA.16816.F32 R100, R12, R26, R44 ;  /* 0x0000001a0c64723c */ /* 0x000fe2000000182c */
[----:B------:R-:W1:Y:S05]  /*8430*/  LDSM.16.MT88.4 R24, [R221+0x9800] ;  /* 0x00980000dd18783b */ /* 0x000e6a0000004200 */
[-C--:B-1----:R-:W-:Y:S06]  /*8440*/  HMMA.16816.F32 R52, R16, R24.reuse, R56 ;  /* 0x000000181034723c */ /* 0x082fec0000001838 */
[C---:B------:R-:W-:Y:S06]  /*8450*/  HMMA.16816.F32 R48, R12.reuse, R24, R64 ;  /* 0x000000180c30723c */ /* 0x040fec0000001840 */
[-C--:B------:R-:W-:Y:S06]  /*8460*/  HMMA.16816.F32 R44, R12, R26.reuse, R76 ;  /* 0x0000001a0c2c723c */ /* 0x080fec000000184c */
[----:B------:R-:W-:Y:S01]  /*8470*/  HMMA.16816.F32 R36, R16, R26, R84 ;  /* 0x0000001a1024723c */ /* 0x000fe20000001854 */
[----:B------:R-:W1:Y:S01]  /*8480*/  LDSM.16.MT88.4 R24, [R220+0x9800] ;  /* 0x00980000dc18783b */ /* 0x000e620000004200 */
[----:B------:R-:W-:Y:S01]  /*8490*/  MOV R78, R241 ;  /* 0x000000f1004e7202 */ /* 0x000fe20000000f00 */
[----:B------:R-:W-:Y:S01]  /*84a0*/  IMAD.MOV.U32 R77, RZ, RZ, R131 ;  /* 0x000000ffff4d7224 */ /* 0x000fe200078e0083 */
[----:B------:R-:W-:-:S02]  /*84b0*/  MOV R79, R130 ;  /* 0x00000082004f7202 */ /* 0x000fc40000000f00 */
[C---:B------:R-:W-:Y:S06]  /*84c0*/  HMMA.16816.F32 R56, R12.reuse, R28, R124 ;  /* 0x0000001c0c38723c */ /* 0x040fec000000187c */
[C---:B------:R-:W-:Y:S01]  /*84d0*/  HMMA.16816.F32 R64, R12.reuse, R30, R120 ;  /* 0x0000001e0c40723c */ /* 0x040fe20000001878 */
[----:B------:R-:W-:Y:S05]  /*84e0*/  LDSM.16.MT88.4 R28, [R219+0xa000] ;  /* 0x00a00000db1c783b */ /* 0x000fea0000004200 */
[C---:B-1----:R-:W-:Y:S06]  /*84f0*/  HMMA.16816.F32 R84, R12.reuse, R26, R112 ;  /* 0x0000001a0c54723c */ /* 0x042fec0000001870 */
[-C--:B------:R-:W-:Y:S01]  /*8500*/  HMMA.16816.F32 R60, R12, R24.reuse, R116 ;  /* 0x000000180c3c723c */ /* 0x080fe20000001874 */
[----:B------:R-:W-:Y:S01]  /*8510*/  MOV R113, R0 ;  /* 0x0000000000717202 */ /* 0x000fe20000000f00 */
[----:B------:R-:W-:Y:S01]  /*8520*/  FFMA.FTZ R0, R209, UR22, -R8 ;  /* 0x00000016d1007c23 */ /* 0x000fe20008010808 */
[----:B------:R-:W-:Y:S01]  /*8530*/  IMAD.MOV.U32 R209, RZ, RZ, R251 ;  /* 0x000000ffffd17224 */ /* 0x000fe200078e00fb */
[----:B------:R-:W-:Y:S01]  /*8540*/  MOV R115, R139 ;  /* 0x0000008b00737202 */ /* 0x000fe20000000f00 */
[----:B------:R-:W-:Y:S01]  /*8550*/  IMAD.MOV.U32 R114, RZ, RZ, R138 ;  /* 0x000000ffff727224 */ /* 0x000fe200078e008a */
[----:B------:R1:W-:Y:S01]  /*8560*/  MUFU.EX2 R251, R0 ;  /* 0x0000000000fb7308 */ /* 0x0003e20000000800 */
[----:B------:R-:W-:Y:S01]  /*8570*/  MOV R138, R248 ;  /* 0x000000f8008a7202 */ /* 0x000fe20000000f00 */
[----:B------:R-:W-:Y:S01]  /*8580*/  IMAD.MOV.U32 R139, RZ, RZ, R244 ;  /* 0x000000ffff8b7224 */ /* 0x000fe200078e00f4 */
[----:B------:R-:W-:Y:S02]  /*8590*/  HMMA.16816.F32 R80, R16, R24, R80 ;  /* 0x000000181050723c */ /* 0x000fe40000001850 */
[----:B------:R-:W-:-:S02]  /*85a0*/  MOV R166, R138 ;  /* 0x0000008a00a67202 */ /* 0x000fc40000000f00 */
[----:B------:R-:W-:Y:S02]  /*85b0*/  MOV R134, R139 ;  /* 0x0000008b00867202 */ /* 0x000fe40000000f00 */
[----:B------:R-:W-:Y:S01]  /*85c0*/  HMMA.16816.F32 R32, R16, R26, R96 ;  /* 0x0000001a1020723c */ /* 0x000fe20000001860 */
[----:B------:R-:W2:Y:S01]  /*85d0*/  LDSM.16.MT88.4 R24, [R218+0xa000] ;  /* 0x00a00000da18783b */ /* 0x000ea20000004200 */
[----:B-1----:R-:W-:Y:S01]  /*85e0*/  FFMA.FTZ R0, R200, UR22, -R8 ;  /* 0x00000016c8007c23 */ /* 0x002fe20008010808 */
[----:B------:R-:W-:-:S03]  /*85f0*/  MOV R200, R252 ;  /* 0x000000fc00c87202 */ /* 0x000fc60000000f00 */
[----:B------:R1:W3:Y:S02]  /*8600*/  MUFU.EX2 R252, R0 ;  /* 0x0000000000fc7308 */ /* 0x0002e40000000800 */
[----:B-1----:R-:W-:Y:S01]  /*8610*/  FFMA.FTZ R0, R190, UR22, -R8 ;  /* 0x00000016be007c23 */ /* 0x002fe20008010808 */
[----:B------:R-:W-:Y:S01]  /*8620*/  IMAD.MOV.U32 R190, RZ, RZ, R224 ;  /* 0x000000ffffbe7224 */ /* 0x000fe200078e00e0 */
[----:B---3--:R-:W-:-:S04]  /*8630*/  F2FP.F16.F32.PACK_AB R16, R252, R251 ;  /* 0x000000fbfc10723e */ /* 0x008fc800000000ff */
[----:B------:R1:W-:Y:S02]  /*8640*/  MUFU.EX2 R112, R0 ;  /* 0x0000000000707308 */ /* 0x0003e40000000800 */
[----:B-1----:R-:W-:Y:S01]  /*8650*/  FFMA.FTZ R0, R179, UR22, -R8 ;  /* 0x00000016b3007c23 */ /* 0x002fe20008010808 */
[----:B------:R-:W-:Y:S02]  /*8660*/  MOV R179, R160 ;  /* 0x000000a000b37202 */ /* 0x000fe40000000f00 */
[----:B------:R-:W-:-:S03]  /*8670*/  MOV R160, R159 ;  /* 0x0000009f00a07202 */ /* 0x000fc60000000f00 */
[----:B------:R1:W3:Y:S01]  /*8680*/  MUFU.EX2 R224, R0 ;  /* 0x0000000000e07308 */ /* 0x0002e20000000800 */
[----:B------:R-:W-:Y:S01]  /*8690*/  FFMA.FTZ R159, R70, UR22, -R7 ;  /* 0x00000016469f7c23 */ /* 0x000fe20008010807 */
[----:B------:R-:W-:Y:S01]  /*86a0*/  FFMA.FTZ R70, R203, UR22, -R5 ;  /* 0x00000016cb467c23 */ /* 0x000fe20008010805 */
[--C-:B-1----:R-:W-:Y:S01]  /*86b0*/  FFMA.FTZ R0, R205, UR22, -R7.reuse ;  /* 0x00000016cd007c23 */ /* 0x102fe20008010807 */
[----:B------:R-:W-:Y:S02]  /*86c0*/  MOV R205, R250 ;  /* 0x000000fa00cd7202 */ /* 0x000fe40000000f00 */
[----:B---3--:R-:W-:Y:S02]  /*86d0*/  F2FP.F16.F32.PACK_AB R18, R224, R112 ;  /* 0x00000070e012723e */ /* 0x008fe400000000ff */
[----:B------:R1:W-:Y:S02]  /*86e0*/  MUFU.EX2 R247, R0 ;  /* 0x0000000000f77308 */ /* 0x0003e40000000800 */
[----:B-1----:R-:W-:Y:S01]  /*86f0*/  FFMA.FTZ R0, R197, UR22, -R7 ;  /* 0x00000016c5007c23 */ /* 0x002fe20008010807 */
[----:B------:R-:W-:-:S02]  /*8700*/  IMAD.MOV.U32 R197, RZ, RZ, R156 ;  /* 0x000000ffffc57224 */ /* 0x000fc400078e009c */
[--C-:B------:R-:W-:Y:S01]  /*8710*/  FFMA.FTZ R156, R172, UR22, -R7.reuse ;  /* 0x00000016ac9c7c23 */ /* 0x100fe20008010807 */
[----:B------:R-:W-:Y:S02]  /*8720*/  IMAD.MOV.U32 R172, RZ, RZ, R190 ;  /* 0x000000ffffac7224 */ /* 0x000fe400078e00be */
[----:B------:R1:W3:Y:S02]  /*8730*/  MUFU.EX2 R248, R0 ;  /* 0x0000000000f87308 */ /* 0x0002e40000000800 */
[----:B-1----:R-:W-:Y:S01]  /*8740*/  FFMA.FTZ R0, R185, UR22, -R7 ;  /* 0x00000016b9007c23 */ /* 0x002fe20008010807 */
[----:B---3--:R-:W-:Y:S02]  /*8750*/  F2FP.F16.F32.PACK_AB R17, R248, R247 ;  /* 0x000000f7f811723e */ /* 0x008fe400000000ff */
[----:B------:R-:W-:-:S03]  /*8760*/  MOV R185, R163 ;  /* 0x000000a300b97202 */ /* 0x000fc60000000f00 */
[----:B------:R1:W-:Y:S01]  /*8770*/  MUFU.EX2 R249, R0 ;  /* 0x0000000000f97308 */ /* 0x0003e20000000800 */
[----:B------:R-:W-:Y:S02]  /*8780*/  IMAD.MOV.U32 R163, RZ, RZ, R154 ;  /* 0x000000ffffa37224 */ /* 0x000fe400078e009a */
[----:B------:R-:W-:Y:S02]  /*8790*/  IMAD.MOV.U32 R154, RZ, RZ, R135 ;  /* 0x000000ffff9a7224 */ /* 0x000fe400078e0087 */
[----:B------:R-:W-:Y:S01]  /*87a0*/  FFMA.FTZ R135, R164, UR22, -R6 ;  /* 0x00000016a4877c23 */ /* 0x000fe20008010806 */
[--C-:B-1----:R-:W-:Y:S01]  /*87b0*/  FFMA.FTZ R0, R176, UR22, -R7.reuse ;  /* 0x00000016b0007c23 */ /* 0x102fe20008010807 */
[----:B------:R-:W-:Y:S02]  /*87c0*/  IMAD.MOV.U32 R176, RZ, RZ, R158 ;  /* 0x000000ffffb07224 */ /* 0x000fe400078e009e */
[----:B------:R-:W-:Y:S01]  /*87d0*/  FFMA.FTZ R158, R161, UR22, -R7 ;  /* 0x00000016a19e7c23 */ /* 0x000fe20008010807 */
[----:B------:R1:W3:Y:S02]  /*87e0*/  MUFU.EX2 R250, R0 ;  /* 0x0000000000fa7308 */ /* 0x0002e40000000800 */
[----:B-1----:R-:W-:Y:S01]  /*87f0*/  FFMA.FTZ R0, R206, UR22, -R6 ;  /* 0x00000016ce007c23 */ /* 0x002fe20008010806 */
[----:B------:R-:W-:-:S02]  /*8800*/  MOV R206, R245 ;  /* 0x000000f500ce7202 */ /* 0x000fc40000000f00 */
[----:B---3--:R-:W-:-:S03]  /*8810*/  F2FP.F16.F32.PACK_AB R19, R250, R249 ;  /* 0x000000f9fa13723e */ /* 0x008fc600000000ff */
[----:B------:R1:W-:Y:S04]  /*8820*/  MUFU.EX2 R243, R0 ;  /* 0x0000000000f37308 */ /* 0x0003e80000000800 */
[C---:B--2---:R-:W-:Y:S06]  /*8830*/  HMMA.16816.F32 R124, R16.reuse, R26, R40 ;  /* 0x0000001a107c723c */ /* 0x044fec0000001828 */
[C---:B------:R-:W-:Y:S01]  /*8840*/  HMMA.16816.F32 R96, R16.reuse, R28, R92 ;  /* 0x0000001c1060723c */ /* 0x040fe2000000185c */
[--C-:B------:R-:W-:Y:S01]  /*8850*/  FFMA.FTZ R43, R202, UR22, -R6.reuse ;  /* 0x00000016ca2b7c23 */ /* 0x100fe20008010806 */
[--C-:B------:R-:W-:Y:S01]  /*8860*/  FFMA.FTZ R42, R195, UR22, -R6.reuse ;  /* 0x00000016c32a7c23 */ /* 0x100fe20008010806 */
[----:B------:R-:W-:Y:S01]  /*8870*/  FFMA.FTZ R41, R187, UR22, -R6 ;  /* 0x00000016bb297c23 */ /* 0x000fe20008010806 */
[----:B------:R-:W-:Y:S01]  /*8880*/  FFMA.FTZ R40, R235, UR22, -R8 ;  /* 0x00000016eb287c23 */ /* 0x000fe20008010808 */
[--C-:B-1----:R-:W-:Y:S01]  /*8890*/  FFMA.FTZ R0, R199, UR22, -R6.reuse ;  /* 0x00000016c7007c23 */ /* 0x102fe20008010806 */
[----:B------:R-:W-:Y:S01]  /*88a0*/  MOV R199, R79 ;  /* 0x0000004f00c77202 */ /* 0x000fe20000000f00 */
[----:B------:R-:W-:Y:S01]  /*88b0*/  HMMA.16816.F32 R92, R16, R30, R88 ;  /* 0x0000001e105c723c */ /* 0x000fe20000001858 */
[----:B------:R-:W-:Y:S01]  /*88c0*/  MOV R235, R112 ;  /* 0x0000007000eb7202 */ /* 0x000fe20000000f00 */
[----:B------:R1:W2:Y:S08]  /*88d0*/  MUFU.EX2 R244, R0 ;  /* 0x0000000000f47308 */ /* 0x0002b00000000800 */
[----:B------:R-:W-:Y:S01]  /*88e0*/  MUFU.EX2 R202, R40 ;  /* 0x0000002800ca7308 */ /* 0x000fe20000000800 */
[----:B-1----:R-:W-:Y:S01]  /*88f0*/  FFMA.FTZ R0, R188, UR22, -R6 ;  /* 0x00000016bc007c23 */ /* 0x002fe20008010806 */
[----:B------:R-:W-:Y:S01]  /*8900*/  IMAD.MOV.U32 R188, RZ, RZ, R239 ;  /* 0x000000ffffbc7224 */ /* 0x000fe200078e00ef */
[----:B--2---:R-:W-:-:S05]  /*8910*/  F2FP.F16.F32.PACK_AB R12, R244, R243 ;  /* 0x000000f3f40c723e */ /* 0x004fca00000000ff */
[----:B------:R1:W-:Y:S02]  /*8920*/  MUFU.EX2 R245, R0 ;  /* 0x0000000000f57308 */ /* 0x0003e40000000800 */
[----:B-1----:R-:W-:Y:S01]  /*8930*/  FFMA.FTZ R0, R177, UR22, -R6 ;  /* 0x00000016b1007c23 */ /* 0x002fe20008010806 */
[----:B------:R-:W-:-:S05]  /*8940*/  IMAD.MOV.U32 R177, RZ, RZ, R78 ;  /* 0x000000ffffb17224 */ /* 0x000fca00078e004e */
[----:B------:R1:W2:Y:S02]  /*8950*/  MUFU.EX2 R246, R0 ;  /* 0x0000000000f67308 */ /* 0x0002a40000000800 */
[----:B-1----:R-:W-:Y:S01]  /*8960*/  FFMA.FTZ R0, R211, UR22, -R5 ;  /* 0x00000016d3007c23 */ /* 0x002fe20008010805 */
[----:B--2---:R-:W-:-:S05]  /*8970*/  F2FP.F16.F32.PACK_AB R14, R246, R245 ;  /* 0x000000f5f60e723e */ /* 0x004fca00000000ff */
        /* <DEDUP_REMOVED lines=9> */
[----:B------:R-:W-:Y:S02]  /*8a10*/  IMAD.MOV.U32 R180, RZ, RZ, R128 ;  /* 0x000000ffffb47224 */ /* 0x000fe400078e0080 */
[----:B------:R-:W-:Y:S03]  /*8a20*/  HMMA.16816.F32 R128, R16, R24, R108 ;  /* 0x000000181080723c */ /* 0x000fe6000000186c */
[----:B------:R-:W1:Y:S04]  /*8a30*/  MUFU.EX2 R242, R0 ;  /* 0x0000000000f27308 */ /* 0x000e680000000800 */
[--C-:B------:R-:W-:Y:S01]  /*8a40*/  FFMA.FTZ R110, R174, UR22, -R6.reuse ;  /* 0x00000016ae6e7c23 */ /* 0x100fe20008010806 */
[----:B------:R-:W-:Y:S01]  /*8a50*/  FFMA.FTZ R111, R171, UR22, -R6 ;  /* 0x00000016ab6f7c23 */ /* 0x000fe20008010806 */
[--C-:B------:R-:W-:Y:S01]  /*8a60*/  FFMA.FTZ R109, R175, UR22, -R7.reuse ;  /* 0x00000016af6d7c23 */ /* 0x100fe20008010807 */
[----:B------:R-:W-:Y:S01]  /*8a70*/  MOV R175, R205 ;  /* 0x000000cd00af7202 */ /* 0x000fe20000000f00 */
[----:B------:R-:W-:Y:S01]  /*8a80*/  FFMA.FTZ R108, R183, UR22, -R7 ;  /* 0x00000016b76c7c23 */ /* 0x000fe20008010807 */
[----:B------:R-:W-:-:S02]  /*8a90*/  MOV R205, R200 ;  /* 0x000000c800cd7202 */ /* 0x000fc40000000f00 */
[----:B-1----:R-:W-:Y:S01]  /*8aa0*/  F2FP.F16.F32.PACK_AB R15, R242, R241 ;  /* 0x000000f1f20f723e */ /* 0x002fe200000000ff */
[----:B------:R-:W-:-:S06]  /*8ab0*/  FFMA.FTZ R0, R229, UR22, -R6 ;  /* 0x00000016e5007c23 */ /* 0x000fcc0008010806 */
[C---:B------:R-:W-:Y:S06]  /*8ac0*/  HMMA.16816.F32 R136, R12.reuse, R24, R104 ;  /* 0x000000180c88723c */ /* 0x040fec0000001868 */
[C---:B------:R-:W-:Y:S01]  /*8ad0*/  HMMA.16816.F32 R148, R12.reuse, R26, R100 ;  /* 0x0000001a0c94723c */ /* 0x040fe20000001864 */
[----:B------:R-:W1:Y:S05]  /*8ae0*/  LDSM.16.MT88.4 R24, [R221+0xa000] ;  /* 0x00a00000dd18783b */ /* 0x000e6a0000004200 */
[----:B------:R-:W-:Y:S07]  /*8af0*/  HMMA.16816.F32 R64, R12, R30, R64 ;  /* 0x0000001e0c40723c */ /* 0x000fee0000001840 */
[--C-:B------:R-:W-:Y:S01]  /*8b00*/  FFMA.FTZ R31, R234, UR22, -R7.reuse ;  /* 0x00000016ea1f7c23 */ /* 0x100fe20008010807 */
[----:B------:R-:W-:Y:S01]  /*8b10*/  FFMA.FTZ R30, R232, UR22, -R7 ;  /* 0x00000016e81e7c23 */ /* 0x000fe20008010807 */
[----:B------:R-:W-:Y:S01]  /*8b20*/  IMAD.MOV.U32 R234, RZ, RZ, R113 ;  /* 0x000000ffffea7224 */ /* 0x000fe200078e0071 */
[----:B------:R-:W-:Y:S01]  /*8b30*/  MOV R232, R114 ;  /* 0x0000007200e87202 */ /* 0x000fe20000000f00 */
[----:B------:R-:W-:Y:S01]  /*8b40*/  MUFU.EX2 R200, R31 ;  /* 0x0000001f00c87308 */ /* 0x000fe20000000800 */
[-C--:B-1----:R-:W-:Y:S06]  /*8b50*/  HMMA.16816.F32 R120, R16, R24.reuse, R52 ;  /* 0x000000181078723c */ /* 0x082fec0000001834 */
[C---:B------:R-:W-:Y:S01]  /*8b60*/  HMMA.16816.F32 R104, R12.reuse, R24, R48 ;  /* 0x000000180c68723c */ /* 0x040fe20000001830 */
[----:B------:R-:W-:Y:S01]  /*8b70*/  MOV R53, R77 ;  /* 0x0000004d00357202 */ /* 0x000fe20000000f00 */
[----:B------:R-:W-:Y:S01]  /*8b80*/  IMAD.MOV.U32 R54, RZ, RZ, R166 ;  /* 0x000000ffff367224 */ /* 0x000fe200078e00a6 */
[----:B------:R-:W-:Y:S01]  /*8b90*/  MOV R166, R141 ;  /* 0x0000008d00a67202 */ /* 0x000fe20000000f00 */
[--C-:B------:R-:W-:Y:S01]  /*8ba0*/  FFMA.FTZ R141, R189, UR22, -R5.reuse ;  /* 0x00000016bd8d7c23 */ /* 0x100fe20008010805 */
[----:B------:R-:W-:Y:S01]  /*8bb0*/  MOV R55, R140 ;  /* 0x0000008c00377202 */ /* 0x000fe20000000f00 */
[-C--:B------:R-:W-:Y:S01]  /*8bc0*/  HMMA.16816.F32 R100, R12, R26.reuse, R44 ;  /* 0x0000001a0c64723c */ /* 0x080fe2000000182c */
[--C-:B------:R-:W-:Y:S01]  /*8bd0*/  FFMA.FTZ R48, R69, UR22, -R8.reuse ;  /* 0x0000001645307c23 */ /* 0x100fe20008010808 */
[--C-:B------:R-:W-:Y:S01]  /*8be0*/  FFMA.FTZ R69, R198, UR22, -R5.reuse ;  /* 0x00000016c6457c23 */ /* 0x100fe20008010805 */
[--C-:B------:R-:W-:Y:S01]  /*8bf0*/  FFMA.FTZ R140, R193, UR22, -R5.reuse ;  /* 0x00000016c18c7c23 */ /* 0x100fe20008010805 */
[--C-:B------:R-:W-:Y:S01]  /*8c00*/  FFMA.FTZ R52, R181, UR22, -R8.reuse ;  /* 0x00000016b5347c23 */ /* 0x100fe20008010808 */
[--C-:B------:R-:W-:Y:S01]  /*8c10*/  FFMA.FTZ R51, R169, UR22, -R8.reuse ;  /* 0x00000016a9337c23 */ /* 0x100fe20008010808 */
[----:B------:R-:W-:Y:S01]  /*8c20*/  HMMA.16816.F32 R116, R16, R26, R36 ;  /* 0x0000001a1074723c */ /* 0x000fe20000001824 */
[----:B------:R-:W1:Y:S01]  /*8c30*/  LDSM.16.MT88.4 R24, [R220+0xa000] ;  /* 0x00a00000dc18783b */ /* 0x000e620000004200 */
[--C-:B------:R-:W-:Y:S01]  /*8c40*/  FFMA.FTZ R47, R68, UR22, -R8.reuse ;  /* 0x00000016442f7c23 */ /* 0x100fe20008010808 */
[----:B------:R-:W-:Y:S01]  /*8c50*/  FFMA.FTZ R68, R212, UR22, -R5 ;  /* 0x00000016d4447c23 */ /* 0x000fe20008010805 */
[--C-:B------:R-:W-:Y:S01]  /*8c60*/  FFMA.FTZ R44, R194, UR22, -R8.reuse ;  /* 0x00000016c22c7c23 */ /* 0x100fe20008010808 */
[--C-:B------:R-:W-:Y:S01]  /*8c70*/  FFMA.FTZ R45, R186, UR22, -R8.reuse ;  /* 0x00000016ba2d7c23 */ /* 0x100fe20008010808 */
[----:B------:R-:W-:Y:S01]  /*8c80*/  HMMA.16816.F32 R76, R12, R28, R56 ;  /* 0x0000001c0c4c723c */ /* 0x000fe20000001838 */
[--C-:B------:R-:W-:Y:S01]  /*8c90*/  FFMA.FTZ R39, R230, UR22, -R8.reuse ;  /* 0x00000016e6277c23 */ /* 0x100fe20008010808 */
[----:B------:R-:W-:Y:S01]  /*8ca0*/  FFMA.FTZ R38, R214, UR22, -R8 ;  /* 0x00000016d6267c23 */ /* 0x000fe20008010808 */
[----:B------:R-:W-:Y:S01]  /*8cb0*/  FFMA.FTZ R37, R182, UR22, -R6 ;  /* 0x00000016b6257c23 */ /* 0x000fe20008010806 */
[--C-:B------:R-:W-:Y:S01]  /*8cc0*/  FFMA.FTZ R36, R208, UR22, -R8.reuse ;  /* 0x00000016d0247c23 */ /* 0x100fe20008010808 */
[--C-:B------:R-:W-:Y:S01]  /*8cd0*/  FFMA.FTZ R50, R157, UR22, -R8.reuse ;  /* 0x000000169d327c23 */ /* 0x100fe20008010808 */
[----:B------:R-:W-:Y:S01]  /*8ce0*/  FFMA.FTZ R49, R75, UR22, -R8 ;  /* 0x000000164b317c23 */ /* 0x000fe20008010808 */
[--C-:B------:R-:W-:Y:S01]  /*8cf0*/  FFMA.FTZ R29, R227, UR22, -R7.reuse ;  /* 0x00000016e31d7c23 */ /* 0x100fe20008010807 */
[--C-:B------:R-:W-:Y:S01]  /*8d00*/  FFMA.FTZ R28, R207, UR22, -R7.reuse ;  /* 0x00000016cf1c7c23 */ /* 0x100fe20008010807 */
[----:B------:R-:W-:Y:S01]  /*8d10*/  MOV R207, R9 ;  /* 0x0000000900cf7202 */ /* 0x000fe20000000f00 */
[--C-:B------:R-:W-:Y:S01]  /*8d20*/  FFMA.FTZ R46, R196, UR22, -R7.reuse ;  /* 0x00000016c42e7c23 */ /* 0x100fe20008010807 */
[--C-:B------:R-:W-:Y:S01]  /*8d30*/  FFMA.FTZ R75, R192, UR22, -R7.reuse ;  /* 0x00000016c04b7c23 */ /* 0x100fe20008010807 */
[----:B------:R-:W-:Y:S01]  /*8d40*/  FFMA.FTZ R157, R165, UR22, -R7 ;  /* 0x00000016a59d7c23 */ /* 0x000fe20008010807 */
[----:B------:R-:W-:Y:S01]  /*8d50*/  IMAD.MOV.U32 R192, RZ, RZ, R115 ;  /* 0x000000ffffc07224 */ /* 0x000fe200078e0073 */
[----:B------:R-:W-:Y:S01]  /*8d60*/  MOV R196, R168 ;  /* 0x000000a800c47202 */ /* 0x000fe20000000f00 */
[----:B------:R-:W-:Y:S01]  /*8d70*/  IMAD.MOV.U32 R186, RZ, RZ, R170 ;  /* 0x000000ffffba7224 */ /* 0x000fe200078e00aa */
[----:B------:R-:W-:Y:S01]  /*8d80*/  MUFU.EX2 R208, R38 ;  /* 0x0000002600d07308 */ /* 0x000fe20000000800 */
[----:B------:R-:W-:-:S07]  /*8d90*/  IMAD.MOV.U32 R194, RZ, RZ, R206 ;  /* 0x000000ffffc27224 */ /* 0x000fce00078e00ce */
[----:B------:R-:W-:Y:S08]  /*8da0*/  MUFU.EX2 R203, R29 ;  /* 0x0000001d00cb7308 */ /* 0x000ff00000000800 */
[----:B------:R-:W-:Y:S01]  /*8db0*/  MUFU.EX2 R206, R28 ;  /* 0x0000001c00ce7308 */ /* 0x000fe20000000800 */
[----:B-1----:R-:W-:Y:S06]  /*8dc0*/  HMMA.16816.F32 R56, R12, R26, R84 ;  /* 0x0000001a0c38723c */ /* 0x002fec0000001854 */
[-C--:B------:R-:W-:Y:S06]  /*8dd0*/  HMMA.16816.F32 R84, R16, R24.reuse, R80 ;  /* 0x000000181054723c */ /* 0x080fec0000001850 */
[----:B------:R-:W-:Y:S01]  /*8de0*/  HMMA.16816.F32 R60, R12, R24, R60 ;  /* 0x000000180c3c723c */ /* 0x000fe2000000183c */
[----:B------:R-:W-:Y:S01]  /*8df0*/  MOV R80, R237 ;  /* 0x000000ed00507202 */ /* 0x000fe20000000f00 */
[----:B------:R-:W-:Y:S01]  /*8e00*/  LDSM.16.MT88.4 R12, [R219+0xa800] ;  /* 0x00a80000db0c783b */ /* 0x000fe20000004200 */
[----:B------:R1:W-:Y:S01]  /*8e10*/  MUFU.EX2 R237, R0 ;  /* 0x0000000000ed7308 */ /* 0x0003e20000000800 */
[----:B------:R-:W-:-:S02]  /*8e20*/  IMAD.MOV.U32 R83, RZ, RZ, R134 ;  /* 0x000000ffff537224 */ /* 0x000fc400078e0086 */
[----:B------:R-:W-:Y:S01]  /*8e30*/  FFMA.FTZ R134, R167, UR22, -R6 ;  /* 0x00000016a7867c23 */ /* 0x000fe20008010806 */
[----:B------:R-:W-:Y:S01]  /*8e40*/  HMMA.16816.F32 R88, R16, R26, R32 ;  /* 0x0000001a1058723c */ /* 0x000fe20000001820 */
[----:B------:R-:W2:Y:S01]  /*8e50*/  LDSM.16.MT88.4 R24, [R218+0xa800] ;  /* 0x00a80000da18783b */ /* 0x000ea20000004200 */
[----:B------:R-:W-:Y:S01]  /*8e60*/  MOV R82, R143 ;  /* 0x0000008f00527202 */ /* 0x000fe20000000f00 */
[----:B------:R-:W-:Y:S02]  /*8e70*/  IMAD.MOV.U32 R81, RZ, RZ, R142 ;  /* 0x000000ffff517224 */ /* 0x000fe400078e008e */
[--C-:B------:R-:W-:Y:S01]  /*8e80*/  FFMA.FTZ R142, R184, UR22, -R5.reuse ;  /* 0x00000016b88e7c23 */ /* 0x100fe20008010805 */
[----:B------:R-:W3:Y:S01]  /*8e90*/  LDSM.16.MT88.4 R16, [R221+0xa800] ;  /* 0x00a80000dd10783b */ /* 0x000ee20000004200 */
[----:B------:R-:W-:Y:S01]  /*8ea0*/  FFMA.FTZ R143, R178, UR22, -R5 ;  /* 0x00000016b28f7c23 */ /* 0x000fe20008010805 */
[----:B------:R-:W-:Y:S01]  /*8eb0*/  FADD.FTZ R7, R81, R80 ;  /* 0x0000005051077221 */ /* 0x000fe20000010000 */
[----:B------:R-:W-:Y:S01]  /*8ec0*/  MOV R80, R188 ;  /* 0x000000bc00507202 */ /* 0x000fe20000000f00 */
[----:B------:R-:W4:Y:S01]  /*8ed0*/  LDSM.16.MT88.4 R32, [R220+0xa800] ;  /* 0x00a80000dc20783b */ /* 0x000f220000004200 */
[----:B------:R-:W-:-:S02]  /*8ee0*/  IMAD.MOV.U32 R81, RZ, RZ, R201 ;  /* 0x000000ffff517224 */ /* 0x000fc400078e00c9 */
[----:B------:R2:W-:Y:S01]  /*8ef0*/  MUFU.EX2 R201, R30 ;  /* 0x0000001e00c97308 */ /* 0x0005e20000000800 */
[----:B-1----:R-:W-:-:S07]  /*8f00*/  FFMA.FTZ R0, R213, UR22, -R6 ;  /* 0x00000016d5007c23 */ /* 0x002fce0008010806 */
[----:B------:R1:W1:Y:S01]  /*8f10*/  MUFU.EX2 R230, R0 ;  /* 0x0000000000e67308 */ /* 0x0002620000000800 */
[----:B------:R-:W-:Y:S01]  /*8f20*/  MOV R167, R238 ;  /* 0x000000ee00a77202 */ /* 0x000fe20000000f00 */
[----:B--2---:R-:W-:Y:S01]  /*8f30*/  LDSM.16.MT88.4 R28, [R221+0xb000] ;  /* 0x00b00000dd1c783b */ /* 0x004fe20000004200 */
[----:B-1----:R-:W-:Y:S01]  /*8f40*/  FFMA.FTZ R0, R210, UR22, -R6 ;  /* 0x00000016d2007c23 */ /* 0x002fe20008010806 */
[----:B------:R-:W-:-:S04]  /*8f50*/  F2FP.F16.F32.PACK_AB R8, R230, R237 ;  /* 0x000000ede608723e */ /* 0x000fc800000000ff */
[----:B------:R1:W-:Y:S02]  /*8f60*/  MUFU.EX2 R229, R0 ;  /* 0x0000000000e57308 */ /* 0x0003e40000000800 */
[----:B-1----:R-:W-:Y:S01]  /*8f70*/  FFMA.FTZ R0, R204, UR22, -R6 ;  /* 0x00000016cc007c23 */ /* 0x002fe20008010806 */
[----:B------:R-:W-:-:S05]  /*8f80*/  FFMA.FTZ R6, R215, UR22, -R5 ;  /* 0x00000016d7067c23 */ /* 0x000fca0008010805 */
[----:B------:R-:W-:Y:S08]  /*8f90*/  MUFU.EX2 R204, R39 ;  /* 0x0000002700cc7308 */ /* 0x000ff00000000800 */
[----:B------:R1:W-:Y:S08]  /*8fa0*/  MUFU.EX2 R227, R0 ;  /* 0x0000000000e37308 */ /* 0x0003f00000000800 */
[----:B------:R2:W-:Y:S01]  /*8fb0*/  MUFU.EX2 R211, R6 ;  /* 0x0000000600d37308 */ /* 0x0005e20000000800 */
[----:B-1----:R-:W-:Y:S01]  /*8fc0*/  FFMA.FTZ R0, R236, UR22, -R5 ;  /* 0x00000016ec007c23 */ /* 0x002fe20008010805 */
[----:B------:R-:W-:-:S06]  /*8fd0*/  IMAD.MOV.U32 R236, RZ, RZ, R209 ;  /* 0x000000ffffec7224 */ /* 0x000fcc00078e00d1 */
[----:B------:R-:W-:Y:S01]  /*8fe0*/  MUFU.EX2 R209, R36 ;  /* 0x0000002400d17308 */ /* 0x000fe20000000800 */
[----:B--2---:R-:W-:Y:S01]  /*8ff0*/  FADD.FTZ R6, R83, R82 ;  /* 0x0000005253067221 */ /* 0x004fe20000010000 */
[----:B------:R-:W-:Y:S01]  /*9000*/  IMAD.MOV.U32 R83, RZ, RZ, R180 ;  /* 0x000000ffff537224 */ /* 0x000fe200078e00b4 */
[----:B------:R-:W-:-:S05]  /*9010*/  MOV R82, R191 ;  /* 0x000000bf00527202 */ /* 0x000fca0000000f00 */
[----:B------:R1:W-:Y:S02]  /*9020*/  MUFU.EX2 R214, R0 ;  /* 0x0000000000d67308 */ /* 0x0003e40000000800 */
[----:B-1----:R-:W-:-:S06]  /*9030*/  FFMA.FTZ R0, R233, UR22, -R5 ;  /* 0x00000016e9007c23 */ /* 0x002fcc0008010805 */
[----:B------:R1:W2:Y:S02]  /*9040*/  MUFU.EX2 R213, R0 ;  /* 0x0000000000d57308 */ /* 0x0002a40000000800 */
[----:B-1----:R-:W-:Y:S01]  /*9050*/  FFMA.FTZ R0, R231, UR22, -R5 ;  /* 0x00000016e7007c23 */ /* 0x002fe20008010805 */
[----:B--2---:R-:W-:-:S05]  /*9060*/  F2FP.F16.F32.PACK_AB R9, R213, R214 ;  /* 0x000000d6d509723e */ /* 0x004fca00000000ff */
[----:B------:R1:W2:Y:S02]  /*9070*/  MUFU.EX2 R210, R0 ;  /* 0x0000000000d27308 */ /* 0x0002a40000000800 */
[----:B-1----:R-:W-:Y:S01]  /*9080*/  FFMA.FTZ R0, R226, UR22, -R5 ;  /* 0x00000016e2007c23 */ /* 0x002fe20008010805 */
[----:B------:R-:W-:Y:S01]  /*9090*/  FADD.FTZ R5, R11, R10 ;  /* 0x0000000a0b057221 */ /* 0x000fe20000010000 */
[----:B------:R-:W-:Y:S02]  /*90a0*/  F2FP.F16.F32.PACK_AB R10, R227, R229 ;  /* 0x000000e5e30a723e */ /* 0x000fe400000000ff */
[----:B--2---:R-:W-:-:S07]  /*90b0*/  F2FP.F16.F32.PACK_AB R11, R211, R210 ;  /* 0x000000d2d30b723e */ /* 0x004fce00000000ff */
[C---:B------:R-:W-:Y:S06]  /*90c0*/  HMMA.16816.F32 R136, R8.reuse, R24, R136 ;  /* 0x000000180888723c */ /* 0x040fec0000001888 */
[C---:B------:R-:W-:Y:S06]  /*90d0*/  HMMA.16816.F32 R148, R8.reuse, R26, R148 ;  /* 0x0000001a0894723c */ /* 0x040fec0000001894 */
[C---:B---3--:R-:W-:Y:S06]  /*90e0*/  HMMA.16816.F32 R104, R8.reuse, R16, R104 ;  /* 0x000000100868723c */ /* 0x048fec0000001868 */
[C---:B------:R-:W-:Y:S06]  /*90f0*/  HMMA.16816.F32 R100, R8.reuse, R18, R100 ;  /* 0x000000120864723c */ /* 0x040fec0000001864 */
[C---:B------:R-:W-:Y:S06]  /*9100*/  HMMA.16816.F32 R168, R8.reuse, R12, R76 ;  /* 0x0000000c08a8723c */ /* 0x040fec000000184c */
[C---:B------:R-:W-:Y:S06]  /*9110*/  HMMA.16816.F32 R180, R8.reuse, R14, R64 ;  /* 0x0000000e08b4723c */ /* 0x040fec0000001840 */
[C---:B----4-:R-:W-:Y:S06]  /*9120*/  HMMA.16816.F32 R188, R8.reuse, R32, R60 ;  /* 0x0000002008bc723c */ /* 0x050fec000000183c */
[----:B------:R-:W-:Y:S07]  /*9130*/  HMMA.16816.F32 R112, R8, R34, R56 ;  /* 0x000000220870723c */ /* 0x000fee0000001838 */
[----:B------:R-:W-:-:S02]  /*9140*/  FADD.FTZ R8, R175, R172 ;  /* 0x000000acaf087221 */ /* 0x000fc40000010000 */
[----:B------:R-:W2:Y:S01]  /*9150*/  LDL.LU R175, [R1+0x8c] ;  /* 0x00008c0001af7983 */ /* 0x000ea20000300800 */
[----:B------:R-:W-:Y:S02]  /*9160*/  IMAD.MOV.U32 R172, RZ, RZ, R236 ;  /* 0x000000ffffac7224 */ /* 0x000fe400078e00ec */
[----:B------:R-:W-:Y:S02]  /*9170*/  IMAD.MOV.U32 R236, RZ, RZ, R196 ;  /* 0x000000ffffec7224 */ /* 0x000fe400078e00c4 */
        /* <DEDUP_REMOVED lines=9> */
[----:B--2---:R-:W-:Y:S02]  /*9210*/  FADD.FTZ R7, R175, R7 ;  /* 0x00000007af077221 */ /* 0x004fe40000010000 */
[----:B------:R-:W2:Y:S04]  /*9220*/  LDL.LU R175, [R1+0x4c] ;  /* 0x00004c0001af7983 */ /* 0x000ea80000300800 */
[----:B------:R-:W3:Y:S01]  /*9230*/  LDL.LU R71, [R1+0x144] ;  /* 0x0001440001477983 */ /* 0x000ee20000300800 */
[----:B------:R-:W-:Y:S01]  /*9240*/  FADD.FTZ R5, R172, R5 ;  /* 0x00000005ac057221 */ /* 0x000fe20000010000 */
[----:B------:R-:W-:Y:S01]  /*9250*/  MOV R172, R236 ;  /* 0x000000ec00ac7202 */ /* 0x000fe20000000f00 */
[----:B------:R-:W-:Y:S01]  /*9260*/  FADD.FTZ R60, R74, R8 ;  /* 0x000000084a3c7221 */ /* 0x000fe20000010000 */
[----:B------:R-:W-:Y:S01]  /*9270*/  F2FP.F16.F32.PACK_AB R8, R204, R202 ;  /* 0x000000cacc08723e */ /* 0x000fe200000000ff */
[----:B------:R1:W-:Y:S01]  /*9280*/  MUFU.EX2 R61, R37 ;  /* 0x00000025003d7308 */ /* 0x0003e20000000800 */
[----:B------:R-:W-:-:S07]  /*9290*/  F2FP.F16.F32.PACK_AB R9, R201, R200 ;  /* 0x000000c8c909723e */ /* 0x000fce00000000ff */
[----:B------:R-:W-:Y:S01]  /*92a0*/  MUFU.EX2 R68, R68 ;  /* 0x0000004400447308 */ /* 0x000fe20000000800 */
[----:B------:R-:W-:-:S07]  /*92b0*/  F2FP.F16.F32.PACK_AB R10, R209, R208 ;  /* 0x000000d0d10a723e */ /* 0x000fce00000000ff */
[----:B------:R-:W-:Y:S01]  /*92c0*/  MUFU.EX2 R70, R70 ;  /* 0x0000004600467308 */ /* 0x000fe20000000800 */
[----:B------:R-:W-:Y:S01]  /*92d0*/  F2FP.F16.F32.PACK_AB R11, R206, R203 ;  /* 0x000000cbce0b723e */ /* 0x000fe200000000ff */
[----:B-1----:R-:W1:Y:S06]  /*92e0*/  LDSM.16.MT88.4 R36, [R218+0xb000] ;  /* 0x00b00000da24783b */ /* 0x002e6c0000004200 */
[----:B------:R-:W-:Y:S01]  /*92f0*/  MUFU.EX2 R69, R69 ;  /* 0x0000004500457308 */ /* 0x000fe20000000800 */
[C---:B------:R-:W-:Y:S01]  /*9300*/  HMMA.16816.F32 R76, R8.reuse, R26, R124 ;  /* 0x0000001a084c723c */ /* 0x040fe2000000187c */
[----:B------:R-:W-:Y:S01]  /*9310*/  IMAD.MOV.U32 R215, RZ, RZ, R154 ;  /* 0x000000ffffd77224 */ /* 0x000fe200078e009a */
[----:B------:R4:W5:Y:S04]  /*9320*/  LDL.LU R74, [R1+0x140] ;  /* 0x00014000014a7983 */ /* 0x0009680000300800 */
[C---:B------:R-:W-:Y:S06]  /*9330*/  HMMA.16816.F32 R64, R8.reuse, R16, R120 ;  /* 0x000000100840723c */ /* 0x040fec0000001878 */
[C---:B------:R-:W-:Y:S01]  /*9340*/  HMMA.16816.F32 R56, R8.reuse, R18, R116 ;  /* 0x000000120838723c */ /* 0x040fe20000001874 */
[----:B------:R-:W4:Y:S01]  /*9350*/  LDSM.16.MT88.4 R16, [R219+0xb000] ;  /* 0x00b00000db10783b */ /* 0x000f220000004200 */
[----:B------:R-:W-:Y:S08]  /*9360*/  MUFU.EX2 R120, R43 ;  /* 0x0000002b00787308 */ /* 0x000ff00000000800 */
[----:B------:R-:W-:Y:S08]  /*9370*/  MUFU.EX2 R62, R42 ;  /* 0x0000002a003e7308 */ /* 0x000ff00000000800 */
[----:B------:R1:W-:Y:S01]  /*9380*/  MUFU.EX2 R63, R41 ;  /* 0x00000029003f7308 */ /* 0x0003e20000000800 */
[C---:B------:R-:W-:Y:S07]  /*9390*/  HMMA.16816.F32 R88, R8.reuse, R34, R88 ;  /* 0x000000220858723c */ /* 0x040fee0000001858 */
[----:B------:R-:W-:Y:S08]  /*93a0*/  MUFU.EX2 R124, R50 ;  /* 0x00000032007c7308 */ /* 0x000ff00000000800 */
[----:B------:R-:W-:Y:S01]  /*93b0*/  MUFU.EX2 R125, R49 ;  /* 0x00000031007d7308 */ /* 0x000fe20000000800 */
[----:B-1----:R-:W-:Y:S07]  /*93c0*/  HMMA.16816.F32 R40, R8, R14, R92 ;  /* 0x0000000e0828723c */ /* 0x002fee000000185c */
[----:B------:R-:W-:Y:S08]  /*93d0*/  MUFU.EX2 R126, R48 ;  /* 0x00000030007e7308 */ /* 0x000ff00000000800 */
[----:B------:R-:W-:Y:S08]  /*93e0*/  MUFU.EX2 R122, R47 ;  /* 0x0000002f007a7308 */ /* 0x000ff00000000800 */
[----:B------:R-:W-:Y:S08]  /*93f0*/  MUFU.EX2 R121, R46 ;  /* 0x0000002e00797308 */ /* 0x000ff00000000800 */
[----:B------:R-:W-:Y:S08]  /*9400*/  MUFU.EX2 R75, R75 ;  /* 0x0000004b004b7308 */ /* 0x000ff00000000800 */
[----:B------:R-:W-:Y:S08]  /*9410*/  MUFU.EX2 R108, R108 ;  /* 0x0000006c006c7308 */ /* 0x000ff00000000800 */
[----:B------:R-:W1:Y:S02]  /*9420*/  MUFU.EX2 R109, R109 ;  /* 0x0000006d006d7308 */ /* 0x000e640000000800 */
[----:B-1----:R-:W-:Y:S01]  /*9430*/  F2FP.F16.F32.PACK_AB R15, R109, R108 ;  /* 0x0000006c6d0f723e */ /* 0x002fe200000000ff */
[----:B--2---:R-:W-:Y:S01]  /*9440*/  FADD.FTZ R6, R175, R6 ;  /* 0x00000006af067221 */ /* 0x004fe20000010000 */
[----:B------:R-:W-:-:S02]  /*9450*/  MOV R175, R192 ;  /* 0x000000c000af7202 */ /* 0x000fc40000000f00 */
[----:B------:R-:W-:-:S05]  /*9460*/  MOV R192, R207 ;  /* 0x000000cf00c07202 */ /* 0x000fca0000000f00 */
        /* <DEDUP_REMOVED lines=25> */
[----:B------:R-:W-:Y:S02]  /*9600*/  IMAD.MOV.U32 R82, RZ, RZ, R83 ;  /* 0x000000ffff527224 */ /* 0x000fe400078e0053 */
[----:B---3--:R-:W-:Y:S01]  /*9610*/  FADD.FTZ R54, R71, R7 ;  /* 0x0000000747367221 */ /* 0x008fe20000010000 */
[----:B------:R-:W-:Y:S02]  /*9620*/  MOV R187, R196 ;  /* 0x000000c400bb7202 */ /* 0x000fe40000000f00 */
[----:B------:R-:W-:Y:S02]  /*9630*/  MOV R231, R82 ;  /* 0x0000005200e77202 */ /* 0x000fe40000000f00 */
[----:B------:R-:W-:Y:S01]  /*9640*/  MOV R174, R81 ;  /* 0x0000005100ae7202 */ /* 0x000fe20000000f00 */
[----:B------:R-:W-:Y:S02]  /*9650*/  IMAD.MOV.U32 R195, RZ, RZ, R192 ;  /* 0x000000ffffc37224 */ /* 0x000fe400078e00c0 */
[----:B------:R-:W-:Y:S01]  /*9660*/  FADD.FTZ R7, R167, R60 ;  /* 0x0000003ca7077221 */ /* 0x000fe20000010000 */
[----:B------:R-:W-:Y:S01]  /*9670*/  MOV R233, R236 ;  /* 0x000000ec00e97202 */ /* 0x000fe20000000f00 */
[----:B------:R-:W-:Y:S01]  /*9680*/  IMAD.MOV.U32 R167, RZ, RZ, R231 ;  /* 0x000000ffffa77224 */ /* 0x000fe200078e00e7 */
[----:B------:R-:W-:Y:S01]  /*9690*/  MOV R231, R174 ;  /* 0x000000ae00e77202 */ /* 0x000fe20000000f00 */
[----:B------:R-:W-:Y:S01]  /*96a0*/  FADD.FTZ R53, R72, R6 ;  /* 0x0000000648357221 */ /* 0x000fe20000010000 */
[----:B------:R-:W-:Y:S01]  /*96b0*/  MOV R83, R55 ;  /* 0x0000003700537202 */ /* 0x000fe20000000f00 */
[----:B------:R-:W-:Y:S01]  /*96c0*/  MUFU.EX2 R207, R44 ;  /* 0x0000002c00cf7308 */ /* 0x000fe20000000800 */
[----:B------:R-:W-:Y:S01]  /*96d0*/  MOV R174, R187 ;  /* 0x000000bb00ae7202 */ /* 0x000fe20000000f00 */
[----:B------:R-:W-:Y:S01]  /*96e0*/  IMAD.MOV.U32 R187, RZ, RZ, R195 ;  /* 0x000000ffffbb7224 */ /* 0x000fe200078e00c3 */
[----:B------:R-:W-:Y:S01]  /*96f0*/  MOV R195, R233 ;  /* 0x000000e900c37202 */ /* 0x000fe20000000f00 */
[----:B------:R1:W5:Y:S01]  /*9700*/  LDL.LU R71, [R1+0x13c] ;  /* 0x00013c0001477983 */ /* 0x0003620000300800 */
        /* <DEDUP_REMOVED lines=8> */
[----:B------:R-:W-:Y:S01]  /*9790*/  HMMA.16816.F32 R80, R8, R24, R128 ;  /* 0x000000180850723c */ /* 0x000fe20000001880 */
[----:B------:R-:W-:Y:S01]  /*97a0*/  MUFU.EX2 R128, R52 ;  /* 0x0000003400807308 */ /* 0x000fe20000000800 */
[----:B------:R-:W-:Y:S01]  /*97b0*/  IMAD.MOV.U32 R175, RZ, RZ, R232 ;  /* 0x000000ffffaf7224 */ /* 0x000fe200078e00e8 */
[----:B------:R-:W-:Y:S01]  /*97c0*/  MOV R184, R174 ;  /* 0x000000ae00b87202 */ /* 0x000fe20000000f00 */
[----:B------:R-:W-:Y:S01]  /*97d0*/  FADD.FTZ R7, R223, R7 ;  /* 0x00000007df077221 */ /* 0x000fe20000010000 */
[----:B------:R-:W-:Y:S01]  /*97e0*/  MOV R192, R205 ;  /* 0x000000cd00c07202 */ /* 0x000fe20000000f00 */
[----:B------:R-:W2:Y:S01]  /*97f0*/  LDSM.16.MT88.4 R24, [R220+0xb000] ;  /* 0x00b00000dc18783b */ /* 0x000ea20000004200 */
[----:B------:R-:W-:-:S02]  /*9800*/  MOV R212, R233 ;  /* 0x000000e900d47202 */ /* 0x000fc40000000f00 */
[----:B------:R3:W4:Y:S01]  /*9810*/  MUFU.EX2 R52, R0 ;  /* 0x0000000000347308 */ /* 0x0007220000000800 */
        /* <DEDUP_REMOVED lines=12> */
[----:B------:R1:W5:Y:S01]  /*98e0*/  LDL.LU R72, [R1+0x138] ;  /* 0x0001380001487983 */ /* 0x0003620000300800 */
[----:B---3--:R-:W-:Y:S01]  /*98f0*/  FADD.FTZ R0, R167, R55 ;  /* 0x00000037a7007221 */ /* 0x008fe20000010000 */
[----:B------:R-:W-:-:S02]  /*9900*/  IMAD.MOV.U32 R212, RZ, RZ, R226 ;  /* 0x000000ffffd47224 */ /* 0x000fc400078e00e2 */
[----:B------:R-:W-:Y:S01]  /*9910*/  FADD.FTZ R5, R225, R53 ;  /* 0x00000035e1057221 */ /* 0x000fe20000010000 */
[----:B------:R-:W-:Y:S01]  /*9920*/  FADD.FTZ R6, R222, R6 ;  /* 0x00000006de067221 */ /* 0x000fe20000010000 */
[----:B------:R-:W-:Y:S01]  /*9930*/  FADD.FTZ R0, R231, R0 ;  /* 0x00000000e7007221 */ /* 0x000fe20000010000 */
[----:B------:R-:W-:Y:S01]  /*9940*/  MOV R231, R192 ;  /* 0x000000c000e77202 */ /* 0x000fe20000000f00 */
[----:B------:R-:W-:Y:S01]  /*9950*/  FADD.FTZ R7, R22, R7 ;  /* 0x0000000716077221 */ /* 0x000fe20000010000 */
[----:B------:R-:W-:Y:S01]  /*9960*/  MOV R192, R216 ;  /* 0x000000d800c07202 */ /* 0x000fe20000000f00 */
[----:B------:R-:W-:Y:S01]  /*9970*/  IMAD.MOV.U32 R131, RZ, RZ, R146 ;  /* 0x000000ffff837224 */ /* 0x000fe200078e0092 */
[----:B------:R-:W-:Y:S02]  /*9980*/  MOV R226, R161 ;  /* 0x000000a100e27202 */ /* 0x000fe40000000f00 */
[----:B------:R-:W-:Y:S01]  /*9990*/  MOV R130, R144 ;  /* 0x0000009000827202 */ /* 0x000fe20000000f00 */
[----:B------:R-:W3:Y:S01]  /*99a0*/  MUFU.EX2 R205, R45 ;  /* 0x0000002d00cd7308 */ /* 0x000ee20000000800 */
[----:B------:R-:W-:Y:S01]  /*99b0*/  MOV R161, R175 ;  /* 0x000000af00a17202 */ /* 0x000fe20000000f00 */
[----:B------:R-:W-:Y:S01]  /*99c0*/  IMAD.MOV.U32 R175, RZ, RZ, R236 ;  /* 0x000000ffffaf7224 */ /* 0x000fe200078e00ec */
[----:B------:R-:W-:Y:S01]  /*99d0*/  MOV R236, R192 ;  /* 0x000000c000ec7202 */ /* 0x000fe20000000f00 */
[----:B------:R-:W-:Y:S01]  /*99e0*/  IMAD.MOV.U32 R233, RZ, RZ, R165 ;  /* 0x000000ffffe97224 */ /* 0x000fe200078e00a5 */
[----:B------:R-:W-:Y:S01]  /*99f0*/  MOV R192, R196 ;  /* 0x000000c400c07202 */ /* 0x000fe20000000f00 */
[----:B------:R-:W-:Y:S01]  /*9a00*/  IMAD.MOV.U32 R196, RZ, RZ, R194 ;  /* 0x000000ffffc47224 */ /* 0x000fe200078e00c2 */
[----:B------:R-:W-:Y:S01]  /*9a10*/  MOV R194, R177 ;  /* 0x000000b100c27202 */ /* 0x000fe20000000f00 */
[----:B------:R4:W1:Y:S01]  /*9a20*/  MUFU.EX2 R129, R51 ;  /* 0x0000003300817308 */ /* 0x0008620000000800 */
        /* <DEDUP_REMOVED lines=27> */
[----:B------:R-:W-:Y:S01]  /*9be0*/  IMAD.MOV.U32 R198, RZ, RZ, R175 ;  /* 0x000000ffffc67224 */ /* 0x000fe200078e00af */
[----:B------:R-:W-:Y:S01]  /*9bf0*/  MOV R193, R236 ;  /* 0x000000ec00c17202 */ /* 0x000fe20000000f00 */
[----:B------:R-:W-:Y:S01]  /*9c00*/  IMAD.MOV.U32 R123, RZ, RZ, R127 ;  /* 0x000000ffff7b7224 */ /* 0x000fe200078e007f */
[----:B------:R-:W-:-:S02]  /*9c10*/  MOV R212, R161 ;  /* 0x000000a100d47202 */ /* 0x000fc40000000f00 */
[----:B------:R-:W-:Y:S01]  /*9c20*/  MOV R195, R172 ;  /* 0x000000ac00c37202 */ /* 0x000fe20000000f00 */
[----:B------:R-:W-:Y:S01]  /*9c30*/  FADD.FTZ R6, R117, R6 ;  /* 0x0000000675067221 */ /* 0x000fe20000010000 */
[----:B------:R-:W-:Y:S01]  /*9c40*/  MOV R127, R130 ;  /* 0x00000082007f7202 */ /* 0x000fe20000000f00 */
[----:B----4-:R-:W-:Y:S01]  /*9c50*/  HMMA.16816.F32 R48, R8, R12, R96 ;  /* 0x0000000c0830723c */ /* 0x010fe20000001860 */
[----:B------:R-:W-:Y:S01]  /*9c60*/  MOV R130, R131 ;  /* 0x0000008300827202 */ /* 0x000fe20000000f00 */
[----:B------:R-:W-:Y:S01]  /*9c70*/  IMAD.MOV.U32 R131, RZ, RZ, R184 ;  /* 0x000000ffff837224 */ /* 0x000fe200078e00b8 */
[----:B------:R-:W-:-:S03]  /*9c80*/  MOV R184, R193 ;  /* 0x000000c100b87202 */ /* 0x000fc60000000f00 */
[----:B------:R-:W-:Y:S01]  /*9c90*/  HMMA.16816.F32 R44, R8, R32, R84 ;  /* 0x00000020082c723c */ /* 0x000fe20000001854 */
        /* <DEDUP_REMOVED lines=17> */
[----:B------:R-:W-:Y:S01]  /*9db0*/  MUFU.EX2 R111, R111 ;  /* 0x0000006f006f7308 */ /* 0x000fe20000000800 */
[----:B------:R-:W-:Y:S01]  /*9dc0*/  F2FP.F16.F32.PACK_AB R10, R61, R63 ;  /* 0x0000003f3d0a723e */ /* 0x000fe200000000ff */
[----:B------:R-:W-:Y:S01]  /*9dd0*/  LDSM.16.MT88.4 R160, [R221+0xb800] ;  /* 0x00b80000dda0783b */ /* 0x000fe20000004200 */
[----:B------:R-:W-:-:S02]  /*9de0*/  F2FP.F16.F32.PACK_AB R11, R69, R70 ;  /* 0x00000046450b723e */ /* 0x000fc400000000ff */
[----:B------:R-:W-:Y:S01]  /*9df0*/  MOV R231, R174 ;  /* 0x000000ae00e77202 */ /* 0x000fe20000000f00 */
[----:B------:R4:W5:Y:S01]  /*9e00*/  LDL.LU R238, [R1+0x130] ;  /* 0x0001300001ee7983 */ /* 0x0009620000300800 */
[----:B------:R-:W-:Y:S02]  /*9e10*/  MOV R184, R193 ;  /* 0x000000c100b87202 */ /* 0x000fe40000000f00 */
[----:B------:R-:W-:Y:S01]  /*9e20*/  MOV R174, R187 ;  /* 0x000000bb00ae7202 */ /* 0x000fe20000000f00 */
[----:B------:R-:W-:Y:S01]  /*9e30*/  IMAD.MOV.U32 R187, RZ, RZ, R195 ;  /* 0x000000ffffbb7224 */ /* 0x000fe200078e00c3 */
[----:B------:R-:W-:Y:S01]  /*9e40*/  MOV R193, R198 ;  /* 0x000000c600c17202 */ /* 0x000fe20000000f00 */
[----:B------:R-:W-:Y:S01]  /*9e50*/  IMAD.MOV.U32 R198, RZ, RZ, R212 ;  /* 0x000000ffffc67224 */ /* 0x000fe200078e00d4 */
[----:B------:R-:W-:Y:S01]  /*9e60*/  MOV R195, R233 ;  /* 0x000000e900c37202 */ /* 0x000fe20000000f00 */
[----:B------:R-:W-:Y:S01]  /*9e70*/  FADD.FTZ R5, R117, R5 ;  /* 0x0000000575057221 */ /* 0x000fe20000010000 */
[----:B------:R-:W-:Y:S01]  /*9e80*/  MOV R212, R226 ;  /* 0x000000e200d47202 */ /* 0x000fe20000000f00 */
[C---:B------:R-:W-:Y:S01]  /*9e90*/  HMMA.16816.F32 R136, R8.reuse, R36, R136 ;  /* 0x000000240888723c */ /* 0x040fe20000001888 */
[----:B------:R-:W-:Y:S01]  /*9ea0*/  MOV R226, R215 ;  /* 0x000000d700e27202 */ /* 0x000fe20000000f00 */
[----:B------:R-:W-:Y:S01]  /*9eb0*/  IMAD.MOV.U32 R215, RZ, RZ, R231 ;  /* 0x000000ffffd77224 */ /* 0x000fe200078e00e7 */
[----:B------:R-:W-:Y:S01]  /*9ec0*/  MOV R233, R186 ;  /* 0x000000ba00e97202 */ /* 0x000fe20000000f00 */
[----:B------:R-:W-:Y:S01]  /*9ed0*/  IMAD.MOV.U32 R186, RZ, RZ, R21 ;  /* 0x000000ffffba7224 */ /* 0x000fe200078e0015 */
[----:B------:R-:W-:Y:S01]  /*9ee0*/  MOV R172, R153 ;  /* 0x0000009900ac7202 */ /* 0x000fe20000000f00 */
[C---:B------:R-:W-:Y:S01]  /*9ef0*/  HMMA.16816.F32 R148, R8.reuse, R38, R148 ;  /* 0x000000260894723c */ /* 0x040fe20000001894 */
[----:B------:R-:W-:Y:S01]  /*9f00*/  MOV R231, R174 ;  /* 0x000000ae00e77202 */ /* 0x000fe20000000f00 */
[----:B------:R-:W-:Y:S01]  /*9f10*/  MUFU.EX2 R134, R134 ;  /* 0x0000008600867308 */ /* 0x000fe20000000800 */
[----:B------:R-:W-:Y:S01]  /*9f20*/  MOV R174, R187 ;  /* 0x000000bb00ae7202 */ /* 0x000fe20000000f00 */
[----:B------:R-:W-:Y:S01]  /*9f30*/  IMAD.MOV.U32 R187, RZ, RZ, R195 ;  /* 0x000000ffffbb7224 */ /* 0x000fe200078e00c3 */
[----:B------:R-:W-:Y:S01]  /*9f40*/  MOV R118, R130 ;  /* 0x0000008200767202 */ /* 0x000fe20000000f00 */
[----:B------:R-:W-:Y:S01]  /*9f50*/  HMMA.16816.F32 R152, R8, R28, R104 ;  /* 0x0000001c0898723c */ /* 0x000fe20000001868 */
[----:B------:R-:W-:Y:S01]  /*9f60*/  MOV R195, R233 ;  /* 0x000000e900c37202 */ /* 0x000fe20000000f00 */
[----:B------:R-:W-:-:S04]  /*9f70*/  IMAD.MOV.U32 R130, RZ, RZ, R198 ;  /* 0x000000ffff827224 */ /* 0x000fc800078e00c6 */
[----:B------:R-:W-:Y:S01]  /*9f80*/  HMMA.16816.F32 R164, R8, R30, R100 ;  /* 0x0000001e08a4723c */ /* 0x000fe20000001864 */
[----:B------:R-:W-:Y:S01]  /*9f90*/  MOV R233, R186 ;  /* 0x000000ba00e97202 */ /* 0x000fe20000000f00 */
[----:B------:R-:W-:Y:S01]  /*9fa0*/  IMAD.MOV.U32 R198, RZ, RZ, R215 ;  /* 0x000000ffffc67224 */ /* 0x000fe200078e00d7 */
[----:B------:R-:W-:-:S03]  /*9fb0*/  MOV R175, R192 ;  /* 0x000000c000af7202 */ /* 0x000fc60000000f00 */
[----:B------:R-:W-:Y:S01]  /*9fc0*/  HMMA.16816.F32 R168, R8, R16, R168 ;  /* 0x0000001008a8723c */ /* 0x000fe200000018a8 */
[----:B------:R-:W-:-:S05]  /*9fd0*/  IMAD.MOV.U32 R186, RZ, RZ, R185 ;  /* 0x000000ffffba7224 */ /* 0x000fca00078e00b9 */
[----:B------:R-:W-:Y:S01]  /*9fe0*/  HMMA.16816.F32 R180, R8, R18, R180 ;  /* 0x0000001208b4723c */ /* 0x000fe200000018b4 */
[----:B------:R-:W-:-:S05]  /*9ff0*/  IMAD.MOV.U32 R215, RZ, RZ, R187 ;  /* 0x000000ffffd77224 */ /* 0x000fca00078e00bb */
[C---:B--2---:R-:W-:Y:S06]  /*a000*/  HMMA.16816.F32 R188, R8.reuse, R24, R188 ;  /* 0x0000001808bc723c */ /* 0x044fec00000018bc */
[----:B------:R-:W-:Y:S01]  /*a010*/  HMMA.16816.F32 R32, R8, R26, R112 ;  /* 0x0000001a0820723c */ /* 0x000fe20000001870 */
[----:B------:R-:W-:Y:S01]  /*a020*/  MOV R185, R20 ;  /* 0x0000001400b97202 */ /* 0x000fe20000000f00 */
[----:B------:R-:W-:Y:S01]  /*a030*/  MUFU.EX2 R135, R135 ;  /* 0x0000008700877308 */ /* 0x000fe20000000800 */
[----:B------:R-:W-:Y:S01]  /*a040*/  MOV R236, R194 ;  /* 0x000000c200ec7202 */ /* 0x000fe20000000f00 */
[----:B------:R4:W5:Y:S03]  /*a050*/  LDL.LU R228, [R1+0x12c] ;  /* 0x00012c0001e47983 */ /* 0x0009660000300800 */
[----:B------:R-:W-:Y:S01]  /*a060*/  FADD.FTZ R9, R119, R6 ;  /* 0x0000000677097221 */ /* 0x000fe20000010000 */
[----:B------:R-:W-:Y:S01]  /*a070*/  FADD.FTZ R8, R123, R5 ;  /* 0x000000057b087221 */ /* 0x000fe20000010000 */
[----:B------:R-:W-:Y:S01]  /*a080*/  FADD.FTZ R6, R127, R0 ;  /* 0x000000007f067221 */ /* 0x000fe20000010000 */
[----:B------:R-:W-:Y:S01]  /*a090*/  IMAD.MOV.U32 R119, RZ, RZ, R131 ;  /* 0x000000ffff777224 */ /* 0x000fe200078e0083 */
[----:B------:R-:W-:-:S02]  /*a0a0*/  MOV R123, R184 ;  /* 0x000000b8007b7202 */ /* 0x000fc40000000f00 */
[----:B------:R-:W-:Y:S02]  /*a0b0*/  MOV R116, R215 ;  /* 0x000000d700747202 */ /* 0x000fe40000000f00 */
[----:B------:R-:W-:Y:S02]  /*a0c0*/  MOV R192, R177 ;  /* 0x000000b100c07202 */ /* 0x000fe40000000f00 */
[----:B------:R-:W-:Y:S02]  /*a0d0*/  MOV R199, R147 ;  /* 0x0000009300c77202 */ /* 0x000fe40000000f00 */
[----:B------:R-:W-:Y:S02]  /*a0e0*/  MOV R197, R145 ;  /* 0x0000009100c57202 */ /* 0x000fe40000000f00 */
[----:B------:R-:W-:Y:S02]  /*a0f0*/  MOV R232, R234 ;  /* 0x000000ea00e87202 */ /* 0x000fe40000000f00 */
[----:B---3--:R-:W-:-:S02]  /*a100*/  F2FP.F16.F32.PACK_AB R12, R205, R207 ;  /* 0x000000cfcd0c723e */ /* 0x008fc400000000ff */
[----:B------:R-:W-:Y:S02]  /*a110*/  F2FP.F16.F32.PACK_AB R13, R75, R121 ;  /* 0x000000794b0d723e */ /* 0x000fe400000000ff */
[----:B-1----:R-:W-:Y:S01]  /*a120*/  F2FP.F16.F32.PACK_AB R14, R129, R128 ;  /* 0x00000080810e723e */ /* 0x002fe200000000ff */
[----:B------:R-:W-:Y:S01]  /*a130*/  MUFU.EX2 R11, R158 ;  /* 0x0000009e000b7308 */ /* 0x000fe20000000800 */
[----:B------:R-:W-:Y:S01]  /*a140*/  MOV R127, R193 ;  /* 0x000000c1007f7202 */ /* 0x000fe20000000f00 */
[----:B------:R4:W5:Y:S01]  /*a150*/  LDL.LU R225, [R1+0x128] ;  /* 0x0001280001e17983 */ /* 0x0009620000300800 */
[----:B------:R-:W-:Y:S01]  /*a160*/  MOV R131, R212 ;  /* 0x000000d400837202 */ /* 0x000fe20000000f00 */
[----:B------:R-:W-:Y:S01]  /*a170*/  FADD.FTZ R0, R118, R7 ;  /* 0x0000000776007221 */ /* 0x000fe20000010000 */
[----:B------:R-:W-:Y:S01]  /*a180*/  MOV R212, R231 ;  /* 0x000000e700d47202 */ /* 0x000fe20000000f00 */
[----:B------:R-:W-:Y:S01]  /*a190*/  FADD.FTZ R5, R119, R9 ;  /* 0x0000000977057221 */ /* 0x000fe20000010000 */
        /* <DEDUP_REMOVED lines=15> */
[----:B------:R-:W-:-:S02]  /*a290*/  IMAD.MOV.U32 R118, RZ, RZ, R174 ;  /* 0x000000ffff767224 */ /* 0x000fc400078e00ae */
        /* <DEDUP_REMOVED lines=64> */
[----:B------:R-:W1:Y:S01]  /*a6a0*/  MUFU.EX2 R25, R156 ;  /* 0x0000009c00197308 */ /* 0x000e620000000800 */
[----:B------:R-:W-:Y:S01]  /*a6b0*/  FADD.FTZ R7, R207, R7 ;  /* 0x00000007cf077221 */ /* 0x000fe20000010000 */
[----:B------:R-:W-:Y:S01]  /*a6c0*/  FADD.FTZ R6, R121, R6 ;  /* 0x0000000679067221 */ /* 0x000fe20000010000 */
[----:B------:R-:W2:Y:S01]  /*a6d0*/  LDSM.16.MT88.4 R144, [R218+0xb800] ;  /* 0x00b80000da90783b */ /* 0x000ea20000004200 */
[C---:B------:R-:W-:Y:S01]  /*a6e0*/  HMMA.16816.F32 R80, R12.reuse, R36, R80 ;  /* 0x000000240c50723c */ /* 0x040fe20000001850 */
[----:B------:R-:W-:Y:S01]  /*a6f0*/  FADD.FTZ R0, R52, R0 ;  /* 0x0000000034007221 */ /* 0x000fe20000010000 */
[----:B------:R-:W-:Y:S01]  /*a700*/  FADD.FTZ R5, R120, R5 ;  /* 0x0000000578057221 */ /* 0x000fe20000010000 */
[----:B------:R-:W3:Y:S01]  /*a710*/  LDSM.16.MT88.4 R176, [R219+0xb800] ;  /* 0x00b80000dbb0783b */ /* 0x000ee20000004200 */
[----:B------:R-:W4:Y:S01]  /*a720*/  MUFU.EX2 R37, R140 ;  /* 0x0000008c00257308 */ /* 0x000f220000000800 */
[----:B------:R-:W-:Y:S01]  /*a730*/  FADD.FTZ R7, R205, R7 ;  /* 0x00000007cd077221 */ /* 0x000fe20000010000 */
[----:B------:R-:W-:Y:S01]  /*a740*/  FADD.FTZ R6, R75, R6 ;  /* 0x000000064b067221 */ /* 0x000fe20000010000 */
[----:B------:R-:W-:Y:S01]  /*a750*/  FADD.FTZ R0, R68, R0 ;  /* 0x0000000044007221 */ /* 0x000fe20000010000 */
[----:B------:R-:W-:Y:S01]  /*a760*/  FADD.FTZ R5, R62, R5 ;  /* 0x000000053e057221 */ /* 0x000fe20000010000 */
[----:B------:R-:W-:Y:S01]  /*a770*/  HMMA.16816.F32 R64, R12, R28, R64 ;  /* 0x0000001c0c40723c */ /* 0x000fe20000001840 */
[----:B------:R1:W5:Y:S02]  /*a780*/  LDL.LU R224, [R1+0x124] ;  /* 0x0001240001e07983 */ /* 0x0003640000300800 */
[----:B------:R-:W4:Y:S01]  /*a790*/  MUFU.EX2 R24, R157 ;  /* 0x0000009d00187308 */ /* 0x000f220000000800 */
[----:B------:R-:W-:Y:S01]  /*a7a0*/  FADD.FTZ R7, R128, R7 ;  /* 0x0000000780077221 */ /* 0x000fe20000010000 */
[----:B------:R-:W-:Y:S01]  /*a7b0*/  FADD.FTZ R6, R108, R6 ;  /* 0x000000066c067221 */ /* 0x000fe20000010000 */
[----:B------:R-:W-:-:S05]  /*a7c0*/  FADD.FTZ R0, R70, R0 ;  /* 0x0000000046007221 */ /* 0x000fca0000010000 */
[----:B------:R-:W2:Y:S01]  /*a7d0*/  MUFU.EX2 R36, R141 ;  /* 0x0000008d00247308 */ /* 0x000ea20000000800 */
[----:B------:R-:W-:Y:S01]  /*a7e0*/  HMMA.16816.F32 R48, R12, R16, R48 ;  /* 0x000000100c30723c */ /* 0x000fe20000001830 */
[----:B------:R-:W-:Y:S01]  /*a7f0*/  FADD.FTZ R5, R63, R5 ;  /* 0x000000053f057221 */ /* 0x000fe20000010000 */
[----:B------:R-:W-:Y:S01]  /*a800*/  FADD.FTZ R7, R129, R7 ;  /* 0x0000000781077221 */ /* 0x000fe20000010000 */
[----:B------:R-:W-:-:S04]  /*a810*/  FADD.FTZ R6, R109, R6 ;  /* 0x000000066d067221 */ /* 0x000fc80000010000 */
[----:B------:R-:W3:Y:S01]  /*a820*/  MUFU.EX2 R29, R142 ;  /* 0x0000008e001d7308 */ /* 0x000ee20000000800 */
[----:B------:R-:W-:Y:S01]  /*a830*/  HMMA.16816.F32 R40, R12, R18, R40 ;  /* 0x000000120c28723c */ /* 0x000fe20000001828 */
[----:B------:R-:W3:Y:S01]  /*a840*/  LDSM.16.MT88.4 R16, [R220+0xb800] ;  /* 0x00b80000dc10783b */ /* 0x000ee20000004200 */
[----:B------:R-:W-:Y:S01]  /*a850*/  FADD.FTZ R0, R69, R0 ;  /* 0x0000000045007221 */ /* 0x000fe20000010000 */
[----:B------:R-:W-:-:S04]  /*a860*/  FADD.FTZ R5, R61, R5 ;  /* 0x000000053d057221 */ /* 0x000fc80000010000 */
[----:B------:R-:W3:Y:S01]  /*a870*/  MUFU.EX2 R10, R159 ;  /* 0x0000009f000a7308 */ /* 0x000ee20000000800 */
[----:B------:R-:W-:Y:S01]  /*a880*/  FADD.FTZ R7, R124, R7 ;  /* 0x000000077c077221 */ /* 0x000fe20000010000 */
[----:B-1----:R-:W-:Y:S01]  /*a890*/  FADD.FTZ R6, R25, R6 ;  /* 0x0000000619067221 */ /* 0x002fe20000010000 */
[----:B----4-:R-:W-:-:S05]  /*a8a0*/  FADD.FTZ R0, R37, R0 ;  /* 0x0000000025007221 */ /* 0x010fca0000010000 */
[----:B------:R-:W1:Y:S01]  /*a8b0*/  MUFU.EX2 R28, R143 ;  /* 0x0000008f001c7308 */ /* 0x000e620000000800 */
[----:B------:R-:W-:Y:S01]  /*a8c0*/  FADD.FTZ R5, R110, R5 ;  /* 0x000000056e057221 */ /* 0x000fe20000010000 */
[----:B------:R-:W-:Y:S01]  /*a8d0*/  FADD.FTZ R7, R125, R7 ;  /* 0x000000077d077221 */ /* 0x000fe20000010000 */
[----:B------:R-:W-:Y:S01]  /*a8e0*/  FADD.FTZ R6, R24, R6 ;  /* 0x0000000618067221 */ /* 0x000fe20000010000 */
[----:B------:R4:W5:Y:S01]  /*a8f0*/  LDL.LU R223, [R1+0x120] ;  /* 0x0001200001df7983 */ /* 0x0009620000300800 */
[----:B--2---:R-:W-:Y:S01]  /*a900*/  FADD.FTZ R0, R36, R0 ;  /* 0x0000000024007221 */ /* 0x004fe20000010000 */
[----:B------:R-:W-:Y:S01]  /*a910*/  FADD.FTZ R5, R111, R5 ;  /* 0x000000056f057221 */ /* 0x000fe20000010000 */
[----:B------:R-:W-:Y:S01]  /*a920*/  FADD.FTZ R7, R126, R7 ;  /* 0x000000077e077221 */ /* 0x000fe20000010000 */
[----:B------:R4:W5:Y:S01]  /*a930*/  LDL.LU R222, [R1+0x11c] ;  /* 0x00011c0001de7983 */ /* 0x0009620000300800 */
[----:B------:R-:W-:Y:S01]  /*a940*/  FADD.FTZ R6, R11, R6 ;  /* 0x000000060b067221 */ /* 0x000fe20000010000 */
[----:B---3--:R-:W-:-:S02]  /*a950*/  FADD.FTZ R0, R29, R0 ;  /* 0x000000001d007221 */ /* 0x008fc40000010000 */
[----:B------:R4:W5:Y:S01]  /*a960*/  LDL.LU R217, [R1+0x118] ;  /* 0x0001180001d97983 */ /* 0x0009620000300800 */
[----:B------:R-:W-:-:S03]  /*a970*/  FADD.FTZ R5, R134, R5 ;  /* 0x0000000586057221 */ /* 0x000fc60000010000 */
[----:B------:R4:W5:Y:S01]  /*a980*/  LDL.LU R216, [R1+0x114] ;  /* 0x0001140001d87983 */ /* 0x0009620000300800 */
[C---:B------:R-:W-:Y:S01]  /*a990*/  HMMA.16816.F32 R76, R12.reuse, R38, R76 ;  /* 0x000000260c4c723c */ /* 0x040fe2000000184c */
[----:B------:R-:W-:Y:S02]  /*a9a0*/  FADD.FTZ R7, R122, R7 ;  /* 0x000000077a077221 */ /* 0x000fe40000010000 */
[----:B------:R4:W5:Y:S01]  /*a9b0*/  LDL.LU R133, [R1+0x110] ;  /* 0x0001100001857983 */ /* 0x0009620000300800 */
[----:B------:R-:W-:Y:S02]  /*a9c0*/  FADD.FTZ R6, R10, R6 ;  /* 0x000000060a067221 */ /* 0x000fe40000010000 */
[----:B------:R-:W-:Y:S01]  /*a9d0*/  HMMA.16816.F32 R56, R12, R30, R56 ;  /* 0x0000001e0c38723c */ /* 0x000fe20000001838 */
[----:B------:R4:W5:Y:S01]  /*a9e0*/  LDL.LU R132, [R1+0x10c] ;  /* 0x00010c0001847983 */ /* 0x0009620000300800 */
[----:B-1----:R-:W-:-:S03]  /*a9f0*/  FADD.FTZ R0, R28, R0 ;  /* 0x000000001c007221 */ /* 0x002fc60000010000 */
[----:B------:R4:W5:Y:S01]  /*aa00*/  LDL.LU R23, [R1+0x108] ;  /* 0x0001080001177983 */ /* 0x0009620000300800 */
[----:B------:R-:W-:Y:S01]  /*aa10*/  HMMA.16816.F32 R12, R12, R26, R88 ;  /* 0x0000001a0c0c723c */ /* 0x000fe20000001858 */
[----:B------:R-:W-:Y:S02]  /*aa20*/  FADD.FTZ R5, R135, R5 ;  /* 0x0000000587057221 */ /* 0x000fe40000010000 */
        /* <DEDUP_REMOVED lines=35> */
[----:B------:R-:W-:Y:S01]  /*ac60*/  ULDC UR4, c[0x0][0x2d0] ;  /* 0x0000b40000047ab9 */ /* 0x000fe20000000800 */
[----:B------:R-:W-:Y:S01]  /*ac70*/  UIADD3 UR19, UR23, -0x2, URZ ;  /* 0xfffffffe17137890 */ /* 0x000fe2000fffe03f */
[----:B------:R-:W-:Y:S01]  /*ac80*/  IMAD.U32 R5, RZ, RZ, UR6 ;  /* 0x00000006ff057e24 */ /* 0x000fe2000f8e00ff */
[----:B------:R-:W3:Y:S01]  /*ac90*/  LDL.LU R235, [R1+0xe0] ;  /* 0x0000e00001eb7983 */ /* 0x000ee20000300800 */
[----:B------:R-:W-:Y:S01]  /*aca0*/  IMAD.U32 R26, RZ, RZ, UR6 ;  /* 0x00000006ff1a7e24 */ /* 0x000fe2000f8e00ff */
[----:B------:R-:W-:Y:S01]  /*acb0*/  MOV R9, UR6 ;  /* 0x0000000600097c02 */ /* 0x000fe20008000f00 */
[----:B------:R-:W-:Y:S01]  /*acc0*/  IMAD.U32 R8, RZ, RZ, UR7 ;  /* 0x00000007ff087e24 */ /* 0x000fe2000f8e00ff */
[----:B------:R-:W4:Y:S01]  /*acd0*/  LDL.LU R234, [R1+0xdc] ;  /* 0x0000dc0001ea7983 */ /* 0x000f220000300800 */
[----:B------:R-:W-:Y:S01]  /*ace0*/  IMAD.U32 R10, RZ, RZ, UR6 ;  /* 0x00000006ff0a7e24 */ /* 0x000fe2000f8e00ff */
[----:B------:R-:W-:-:S04]  /*acf0*/  DEPBAR.LE SB0, 0x0 ;  /* 0x000080000000791a */ /* 0x000fc80000000000 */
[----:B------:R-:W3:Y:S04]  /*ad00*/  LDL.LU R232, [R1+0xe4] ;  /* 0x0000e40001e87983 */ /* 0x000ee80000300800 */
[----:B------:R-:W4:Y:S04]  /*ad10*/  LDL.LU R236, [R1+0xe8] ;  /* 0x0000e80001ec7983 */ /* 0x000f280000300800 */
[----:B------:R-:W3:Y:S04]  /*ad20*/  LDL.LU R233, [R1+0xd8] ;  /* 0x0000d80001e97983 */ /* 0x000ee80000300800 */
[----:B------:R-:W3:Y:S04]  /*ad30*/  LDL.LU R231, [R1+0xcc] ;  /* 0x0000cc0001e77983 */ /* 0x000ee80000300800 */
[----:B------:R-:W3:Y:S01]  /*ad40*/  LDL.LU R215, [R1+0xc8] ;  /* 0x0000c80001d77983 */ /* 0x000ee20000300800 */
[----:B-----5:R-:W-:Y:S01]  /*ad50*/  ISETP.GE.AND P1, PT, R132, UR4, PT ;  /* 0x0000000484007c0c */ /* 0x020fe2000bf26270 */
[----:B------:R-:W-:Y:S01]  /*ad60*/  USHF.R.S32.HI UR20, URZ, 0x1f, UR19 ;  /* 0x0000001f3f147899 */ /* 0x000fe20008011413 */
[----:B------:R-:W-:Y:S01]  /*ad70*/  IMAD.U32 R6, RZ, RZ, UR19 ;  /* 0x00000013ff067e24 */ /* 0x000fe2000f8e00ff */
[----:B------:R-:W-:Y:S01]  /*ad80*/  UIMAD UR4, UR12, UR19, URZ ;  /* 0x000000130c0472a4 */ /* 0x000fe2000f8e023f */
[----:B------:R-:W-:Y:S01]  /*ad90*/  IMAD.U32 R0, RZ, RZ, UR7 ;  /* 0x00000007ff007e24 */ /* 0x000fe2000f8e00ff */
[----:B------:R-:W-:Y:S01]  /*ada0*/  BAR.SYNC.DEFER_BLOCKING 0x0 ;  /* 0x0000000000007b1d */ /* 0x000fe20000010000 */
[----:B------:R-:W-:Y:S01]  /*adb0*/  IMAD.U32 R17, RZ, RZ, UR6 ;  /* 0x00000006ff117e24 */ /* 0x000fe2000f8e00ff */
[----:B------:R-:W-:Y:S01]  /*adc0*/  UIMAD UR4, UR20, UR13, UR4 ;  /* 0x0000000d140472a4 */ /* 0x000fe2000f8e0204 */
[----:B------:R-:W-:-:S05]  /*add0*/  IMAD.U32 R14, RZ, RZ, UR6 ;  /* 0x00000006ff0e7e24 */ /* 0x000fca000f8e00ff */
[----:B------:R-:W1:Y:S01]  /*ade0*/  @!P1 LDC.64 R24, c[0x0][0x220] ;  /* 0x00008800ff189b82 */ /* 0x000e620000000a00 */
[----:B------:R-:W-:Y:S01]  /*adf0*/  VOTEU.ALL UP0, P1 ;  /* 0x00000000003f7886 */ /* 0x000fe20000800000 */
[----:B------:R-:W-:Y:S04]  /*ae00*/  STL [R1+0x108], R73 ;  /* 0x0001084901007387 */ /* 0x000fe80000100800 */
[----:B------:R-:W-:Y:S01]  /*ae10*/  @!UP0 UIMAD UR26, UR7, 0x30, URZ ;  /* 0x00000030071a88a4 */ /* 0x000fe2000f8e023f */
[----:B------:R-:W-:Y:S01]  /*ae20*/  STL [R1+0x104], R72 ;  /* 0x0001044801007387 */ /* 0x000fe20000100800 */
[----:B------:R-:W4:Y:S01]  /*ae30*/  @!P1 LDC.64 R32, c[0x0][0x220] ;  /* 0x00008800ff209b82 */ /* 0x000f220000000a00 */
[----:B------:R-:W-:Y:S02]  /*ae40*/  @!UP0 UIMAD UR21, UR7, 0x50, URZ ;  /* 0x00000050071588a4 */ /* 0x000fe4000f8e023f */
[----:B------:R-:W-:Y:S01]  /*ae50*/  @!UP0 UIMAD UR20, UR7, 0x60, URZ ;  /* 0x00000060071488a4 */ /* 0x000fe2000f8e023f */
[----:B------:R-:W-:Y:S04]  /*ae60*/  STL [R1+0x100], R71 ;  /* 0x0001004701007387 */ /* 0x000fe80000100800 */
[----:B------:R-:W4:Y:S01]  /*ae70*/  @!P1 LDC.64 R30, c[0x0][0x220] ;  /* 0x00008800ff1e9b82 */ /* 0x000f220000000a00 */
[----:B------:R-:W-:Y:S04]  /*ae80*/  @P1 STS.128 [R228+0x8000], RZ ;  /* 0x008000ffe4001388 */ /* 0x000fe80000000c00 */
[----:B------:R-:W-:Y:S03]  /*ae90*/  STL [R1+0xfc], R4 ;  /* 0x0000fc0401007387 */ /* 0x000fe60000100800 */
[----:B------:R-:W3:Y:S01]  /*aea0*/  @!P1 LDC.64 R28, c[0x0][0x220] ;  /* 0x00008800ff1c9b82 */ /* 0x000ee20000000a00 */
[----:B------:R-:W-:Y:S07]  /*aeb0*/  STL [R1+0xf8], R3 ;  /* 0x0000f80301007387 */ /* 0x000fee0000100800 */
[----:B------:R-:W3:Y:S08]  /*aec0*/  @!P1 LDC.64 R34, c[0x0][0x220] ;  /* 0x00008800ff229b82 */ /* 0x000ef00000000a00 */
[----:B------:R-:W3:Y:S01]  /*aed0*/  @!P1 LDC.64 R36, c[0x0][0x220] ;  /* 0x00008800ff249b82 */ /* 0x000ee20000000a00 */
[----:B--2---:R-:W-:-:S04]  /*aee0*/  IMAD.WIDE.U32 R6, R6, UR13, R130 ;  /* 0x0000000d06067c25 */ /* 0x004fc8000f8e0082 */
[----:B------:R-:W-:Y:S01]  /*aef0*/  @!P1 IMAD.MOV.U32 R12, RZ, RZ, R6 ;  /* 0x000000ffff0c9224 */ /* 0x000fe200078e0006 */
[-C--:B------:R-:W-:Y:S02]  /*af00*/  @!P1 LEA R5, P2, R5, R6.reuse, 0x5 ;  /* 0x0000000605059211 */ /* 0x080fe400078428ff */
[----:B------:R-:W-:Y:S01]  /*af10*/  IADD3 R7, R7, UR4, RZ ;  /* 0x0000000407077c10 */ /* 0x000fe2000fffe0ff */
[----:B------:R-:W-:Y:S01]  /*af20*/  @!UP0 UIMAD UR4, UR7, 0x70, URZ ;  /* 0x00000070070488a4 */ /* 0x000fe2000f8e023f */
[----:B------:R-:W-:Y:S02]  /*af30*/  @!P1 LEA R26, P0, R26, R6, 0x6 ;  /* 0x000000061a1a9211 */ /* 0x000fe400078030ff */
[-C--:B------:R-:W-:Y:S01]  /*af40*/  @!P1 LEA.HI.X R27, R9, R7.reuse, R8, 0x5, P2 ;  /* 0x00000007091b9211 */ /* 0x080fe200010f2c08 */
[--C-:B------:R-:W-:Y:S01]  /*af50*/  @!P1 IMAD.MOV.U32 R13, RZ, RZ, R7.reuse ;  /* 0x000000ffff0d9224 */ /* 0x100fe200078e0007 */
[-C--:B------:R-:W-:Y:S01]  /*af60*/  @!P1 LEA.HI.X R38, R10, R7.reuse, R0, 0x6, P0 ;  /* 0x000000070a269211 */ /* 0x080fe200000f3400 */
[----:B------:R-:W-:Y:S01]  /*af70*/  @!P1 IMAD.MOV.U32 R10, RZ, RZ, R6 ;  /* 0x000000ffff0a9224 */ /* 0x000fe200078e0006 */
[----:B------:R-:W-:Y:S01]  /*af80*/  MOV R8, UR6 ;  /* 0x0000000600087c02 */ /* 0x000fe20008000f00 */
[----:B------:R-:W-:Y:S01]  /*af90*/  IMAD.U32 R0, RZ, RZ, UR6 ;  /* 0x00000006ff007e24 */ /* 0x000fe2000f8e00ff */
[----:B------:R-:W-:Y:S01]  /*afa0*/  @!P1 MOV R11, R7 ;  /* 0x00000007000b9202 */ /* 0x000fe20000000f00 */
[----:B------:R-:W-:Y:S01]  /*afb0*/  @!P1 IMAD.MOV.U32 R9, RZ, RZ, R7 ;  /* 0x000000ffff099224 */ /* 0x000fe200078e0007 */
[----:B-1----:R-:W-:Y:S01]  /*afc0*/  @!P1 LEA R16, P2, R6, R24, 0x1 ;  /* 0x0000001806109211 */ /* 0x002fe200078408ff */
[----:B------:R-:W-:Y:S01]  /*afd0*/  @!P1 IMAD.WIDE.U32 R12, R0, 0x50, R12 ;  /* 0x00000050000c9825 */ /* 0x000fe200078e000c */
[----:B------:R-:W-:-:S02]  /*afe0*/  @!P1 IADD3 R0, P0, R6, UR15, RZ ;  /* 0x0000000f06009c10 */ /* 0x000fc4000ff1e0ff */
[----:B----4-:R-:W-:Y:S01]  /*aff0*/  MOV R251, R236 ;  /* 0x000000ec00fb7202 */ /* 0x010fe20000000f00 */
[----:B------:R-:W-:Y:S01]  /*b000*/  @!P1 IMAD.WIDE.U32 R10, R8, 0x60, R10 ;  /* 0x00000060080a9825 */ /* 0x000fe200078e000a */
[----:B------:R-:W-:Y:S02]  /*b010*/  @!P1 IADD3.X R19, R7, UR14, RZ, P0, !PT ;  /* 0x0000000e07139c10 */ /* 0x000fe400087fe4ff */
[----:B------:R-:W-:Y:S01]  /*b020*/  @!P1 LEA R18, P0, R0, R32, 0x1 ;  /* 0x0000002000129211 */ /* 0x000fe200078008ff */
[--C-:B------:R-:W-:Y:S01]  /*b030*/  @!P1 IMAD.MOV.U32 R8, RZ, RZ, R6.reuse ;  /* 0x000000ffff089224 */ /* 0x100fe200078e0006 */
[----:B------:R-:W-:Y:S01]  /*b040*/  MOV R247, R251 ;  /* 0x000000fb00f77202 */ /* 0x000fe20000000f00 */
[----:B------:R-:W-:Y:S01]  /*b050*/  @!P1 IMAD.WIDE.U32 R14, R14, 0x30, R6 ;  /* 0x000000300e0e9825 */ /* 0x000fe200078e0006 */
[----:B------:R-:W-:Y:S02]  /*b060*/  @!P1 LEA.HI.X R19, R0, R33, R19, 0x1, P0 ;  /* 0x0000002100139211 */ /* 0x000fe400000f0c13 */
[----:B------:R-:W1:Y:S01]  /*b070*/  @!P1 LDC.64 R32, c[0x0][0x220] ;  /* 0x00008800ff209b82 */ /* 0x000e620000000a00 */
[----:B------:R-:W-:Y:S01]  /*b080*/  @!P1 IMAD.WIDE.U32 R8, R17, 0x70, R8 ;  /* 0x0000007011089825 */ /* 0x000fe200078e0008 */
[----:B------:R-:W-:-:S02]  /*b090*/  @!P1 LEA.HI.X R17, R6, R25, R7, 0x1, P2 ;  /* 0x0000001906119211 */ /* 0x000fc400010f0c07 */
[----:B------:R-:W-:Y:S01]  /*b0a0*/  @!P1 LEA R6, P0, R5, R30, 0x1 ;  /* 0x0000001e05069211 */ /* 0x000fe200078008ff */
[----:B---3--:R-:W-:Y:S01]  /*b0b0*/  IMAD.MOV.U32 R226, RZ, RZ, R215 ;  /* 0x000000ffffe27224 */ /* 0x008fe200078e00d7 */
[----:B------:R-:W-:Y:S01]  /*b0c0*/  @!P1 IADD3 R0, R15, UR26, RZ ;  /* 0x0000001a0f009c10 */ /* 0x000fe2000fffe0ff */
[----:B------:R-:W-:Y:S01]  /*b0d0*/  @!PT LDS RZ, [RZ] ;  /* 0x00000000fffff984 */ /* 0x000fe20000000800 */
[----:B------:R-:W-:Y:S01]  /*b0e0*/  @!PT LDS RZ, [RZ] ;  /* 0x00000000fffff984 */ /* 0x000fe20000000800 */
[----:B------:R-:W-:Y:S01]  /*b0f0*/  @!PT LDS RZ, [RZ] ;  /* 0x00000000fffff984 */ /* 0x000fe20000000800 */
[----:B------:R1:W-:Y:S01]  /*b100*/  @!P1 LDGSTS.E.BYPASS.LTC128B.128 [R228+0x8000], desc[UR24][R16.64] ;  /* 0x0800000010e49fae */ /* 0x0003e2000b901d58 */
[----:B------:R-:W2:Y:S01]  /*b110*/  @!P1 LDC.64 R24, c[0x0][0x220] ;  /* 0x00008800ff189b82 */ /* 0x000ea20000000a00 */
[----:B------:R-:W-:Y:S01]  /*b120*/  @!P1 LEA.HI.X R7, R5, R31, R27, 0x1, P0 ;  /* 0x0000001f05079211 */ /* 0x000fe200000f0c1b */
[----:B------:R-:W-:Y:S01]  /*b130*/  @!P1 VIADD R5, R11, UR20 ;  /* 0x000000140b059c36 */ /* 0x000fe20008000000 */
[----:B------:R-:W-:Y:S01]  /*b140*/  @P1 STS.128 [R228+0x8800], RZ ;  /* 0x008800ffe4001388 */ /* 0x000fe20000000c00 */
[----:B------:R-:W-:-:S03]  /*b150*/  IMAD.MOV.U32 R236, RZ, RZ, R232 ;  /* 0x000000ffffec7224 */ /* 0x000fc600078e00e8 */
        /* <DEDUP_REMOVED lines=9> */
[----:B------:R-:W-:Y:S01]  /*b1f0*/  @P1 STS.128 [R228+0x9800], RZ ;  /* 0x009800ffe4001388 */ /* 0x000fe20000000c00 */
[----:B--2---:R-:W-:-:S02]  /*b200*/  @!P1 LEA R24, P2, R14, R24, 0x1 ;  /* 0x000000180e189211 */ /* 0x004fc400078408ff */
[----:B-1----:R-:W-:Y:S02]  /*b210*/  @!P1 LEA R16, P3, R12, R32, 0x1 ;  /* 0x000000200c109211 */ /* 0x002fe400078608ff */
[----:B------:R-:W-:Y:S01]  /*b220*/  @!P1 LEA.HI.X R25, R14, R25, R0, 0x1, P2 ;  /* 0x000000190e199211 */ /* 0x000fe200010f0c00 */
[----:B------:R-:W-:Y:S01]  /*b230*/  @!P1 VIADD R0, R13, UR21 ;  /* 0x000000150d009c36 */ /* 0x000fe20008000000 */
[----:B------:R-:W-:-:S03]  /*b240*/  @!P1 LEA R14, P2, R10, R34, 0x1 ;  /* 0x000000220a0e9211 */ /* 0x000fc600078408ff */
[----:B------:R-:W-:Y:S01]  /*b250*/  @!PT LDS RZ, [RZ] ;  /* 0x00000000fffff984 */ /* 0x000fe20000000800 */
[----:B------:R-:W-:Y:S01]  /*b260*/  @!PT LDS RZ, [RZ] ;  /* 0x00000000fffff984 */ /* 0x000fe20000000800 */
[----:B------:R-:W-:Y:S01]  /*b270*/  @!PT LDS RZ, [RZ] ;  /* 0x00000000fffff984 */ /* 0x000fe20000000800 */
[----:B------:R1:W-:Y:S01]  /*b280*/  @!P1 LDGSTS.E.BYPASS.LTC128B.128 [R228+0x9800], desc[UR24][R24.64] ;  /* 0x0980000018e49fae */ /* 0x0003e2000b901d58 */
[----:B---3--:R-:W-:Y:S02]  /*b290*/  @!P1 LEA R18, P0, R26, R28, 0x1 ;  /* 0x0000001c1a129211 */ /* 0x008fe400078008ff */
[----:B------:R-:W-:Y:S01]  /*b2a0*/  @!P1 LEA.HI.X R17, R12, R33, R0, 0x1, P3 ;  /* 0x000000210c119211 */ /* 0x000fe200018f0c00 */
[----:B------:R-:W-:Y:S01]  /*b2b0*/  @P1 STS.128 [R228+0xa000], RZ ;  /* 0x00a000ffe4001388 */ /* 0x000fe20000000c00 */
[----:B------:R-:W-:Y:S02]  /*b2c0*/  @!P1 LEA.HI.X R19, R26, R29, R38, 0x1, P0 ;  /* 0x0000001d1a139211 */ /* 0x000fe400000f0c26 */
[----:B------:R-:W-:Y:S01]  /*b2d0*/  @!P1 LEA.HI.X R15, R10, R35, R5, 0x1, P2 ;  /* 0x000000230a0f9211 */ /* 0x000fe200010f0c05 */
[----:B----4-:R-:W-:Y:S01]  /*b2e0*/  @!P1 VIADD R7, R9, UR4 ;  /* 0x0000000409079c36 */ /* 0x010fe20008000000 */
[C---:B------:R-:W-:Y:S01]  /*b2f0*/  @!P1 LEA R6, P0, R8.reuse, R36, 0x1 ;  /* 0x0000002408069211 */ /* 0x040fe200078008ff */
[----:B------:R-:W-:Y:S01]  /*b300*/  @!PT LDS RZ, [RZ] ;  /* 0x00000000fffff984 */ /* 0x000fe20000000800 */
[----:B------:R-:W-:Y:S01]  /*b310*/  @!PT LDS RZ, [RZ] ;  /* 0x00000000fffff984 */ /* 0x000fe20000000800 */
[----:B------:R-:W-:Y:S01]  /*b320*/  @!PT LDS RZ, [RZ] ;  /* 0x00000000fffff984 */ /* 0x000fe20000000800 */
[----:B------:R-:W-:Y:S03]  /*b330*/  @!P1 LDGSTS.E.BYPASS.LTC128B.128 [R228+0xa000], desc[UR24][R18.64] ;  /* 0x0a00000012e49fae */ /* 0x000fe6000b901d58 */
[----:B------:R-:W-:Y:S01]  /*b340*/  @!P1 LEA.HI.X R7, R8, R37, R7, 0x1, P0 ;  /* 0x0000002508079211 */ /* 0x000fe200000f0c07 */
[----:B------:R-:W-:Y:S04]  /*b350*/  @P1 STS.128 [R228+0xa800], RZ ;  /* 0x00a800ffe4001388 */ /* 0x000fe80000000c00 */
        /* <DEDUP_REMOVED lines=15> */
[----:B-1----:R-:W1:Y:S04]  /*b450*/  LDSM.16.M88.4 R24, [R224+0x2000] ;  /* 0x00200000e018783b */ /* 0x002e680000000200 */
[----:B------:R-:W4:Y:S04]  /*b460*/  LDSM.16.M88.4 R28, [R224] ;  /* 0x00000000e01c783b */ /* 0x000f280000000200 */
[----:B------:R-:W-:Y:S04]  /*b470*/  LDSM.16.M88.4 R8, [R223+0x4800] ;  /* 0x00480000df08783b */ /* 0x000fe80000000200 */
[----:B--2---:R-:W-:Y:S04]  /*b480*/  LDSM.16.M88.4 R12, [R238+0x2000] ;  /* 0x00200000ee0c783b */ /* 0x004fe80000000200 */
[----:B------:R-:W2:Y:S04]  /*b490*/  LDSM.16.M88.4 R32, [R217+0x5000] ;  /* 0x00500000d920783b */ /* 0x000ea80000000200 */
[----:B------:R-:W3:Y:S04]  /*b4a0*/  LDSM.16.M88.4 R16, [R238] ;  /* 0x00000000ee10783b */ /* 0x000ee80000000200 */
[----:B------:R-:W3:Y:S04]  /*b4b0*/  LDSM.16.M88.4 R60, [R223+0x5000] ;  /* 0x00500000df3c783b */ /* 0x000ee80000000200 */
[----:B------:R-:W-:Y:S04]  /*b4c0*/  LDSM.16.M88.4 R40, [R217+0x5800] ;  /* 0x00580000d928783b */ /* 0x000fe80000000200 */
[----:B------:R-:W-:Y:S04]  /*b4d0*/  LDSM.16.M88.4 R56, [R217+0x6000] ;  /* 0x00600000d938783b */ /* 0x000fe80000000200 */
[----:B------:R-:W-:Y:S01]  /*b4e0*/  LDSM.16.M88.4 R76, [R223+0x6000] ;  /* 0x00600000df4c783b */ /* 0x000fe20000000200 */
[-C--:B-1----:R-:W-:Y:S03]  /*b4f0*/  HMMA.16816.F32 R48, R24, R36.reuse, RZ ;  /* 0x000000241830723c */ /* 0x082fe600000018ff */
[----:B------:R-:W0:Y:S03]  /*b500*/  LDGDEPBAR ;  /* 0x00000000000079af */ /* 0x000e260000000000 */
[----:B----4-:R-:W-:Y:S06]  /*b510*/  HMMA.16816.F32 R52, R28, R36, RZ ;  /* 0x000000241c34723c */ /* 0x010fec00000018ff */
[----:B------:R-:W-:Y:S06]  /*b520*/  HMMA.16816.F32 R44, R24, R38, RZ ;  /* 0x00000026182c723c */ /* 0x000fec00000018ff */
[----:B--2---:R-:W-:Y:S06]  /*b530*/  HMMA.16816.F32 R80, R28, R32, RZ ;  /* 0x000000201c50723c */ /* 0x004fec00000018ff */
[----:B------:R-:W-:Y:S01]  /*b540*/  HMMA.16816.F32 R208, R12, R8, R48 ;  /* 0x000000080cd0723c */ /* 0x000fe20000001830 */
[----:B------:R1:W-:Y:S05]  /*b550*/  LDSM.16.M88.4 R48, [R226] ;  /* 0x00000000e230783b */ /* 0x0003ea0000000200 */
[C---:B------:R-:W-:Y:S06]  /*b560*/  HMMA.16816.F32 R88, R24.reuse, R32, RZ ;  /* 0x000000201858723c */ /* 0x040fec00000018ff */
[-C--:B------:R-:W-:Y:S06]  /*b570*/  HMMA.16816.F32 R84, R24, R34.reuse, RZ ;  /* 0x000000221854723c */ /* 0x080fec00000018ff */
[C---:B------:R-:W-:Y:S01]  /*b580*/  HMMA.16816.F32 R64, R28.reuse, R34, RZ ;  /* 0x000000221c40723c */ /* 0x040fe200000018ff */
[----:B------:R-:W2:Y:S05]  /*b590*/  LDSM.16.M88.4 R32, [R2] ;  /* 0x000000000220783b */ /* 0x000eaa0000000200 */
[----:B------:R-:W-:Y:S01]  /*b5a0*/  HMMA.16816.F32 R36, R28, R38, RZ ;  /* 0x000000261c24723c */ /* 0x000fe200000018ff */
[----:B-1----:R-:W-:-:S04]  /*b5b0*/  IMAD.MOV.U32 R226, RZ, RZ, R234 ;  /* 0x000000ffffe27224 */ /* 0x002fc800078e00ea */
[----:B------:R-:W-:Y:S01]  /*b5c0*/  IMAD.MOV.U32 R243, RZ, RZ, R226 ;  /* 0x000000fffff37224 */ /* 0x000fe200078e00e2 */
[----:B---3--:R-:W-:Y:S01]  /*b5d0*/  HMMA.16816.F32 R212, R16, R8, R52 ;  /* 0x0000000810d4723c */ /* 0x008fe20000001834 */
[----:B------:R-:W-:Y:S05]  /*b5e0*/  LDSM.16.M88.4 R52, [R223+0x5800] ;  /* 0x00580000df34783b */ /* 0x000fea0000000200 */
[----:B------:R-:W-:Y:S01]  /*b5f0*/  HMMA.16816.F32 R204, R12, R10, R44 ;  /* 0x0000000a0ccc723c */ /* 0x000fe2000000182c */
[----:B------:R1:W-:Y:S05]  /*b600*/  LDSM.16.M88.4 R44, [R231] ;  /* 0x00000000e72c783b */ /* 0x0003ea0000000200 */
[C---:B------:R-:W-:Y:S06]  /*b610*/  HMMA.16816.F32 R116, R16.reuse, R60, R80 ;  /* 0x0000003c1074723c */ /* 0x040fec0000001850 */
[----:B------:R-:W-:Y:S01]  /*b620*/  HMMA.16816.F32 R200, R16, R10, R36 ;  /* 0x0000000a10c8723c */ /* 0x000fe20000001824 */
[----:B------:R-:W3:Y:S04]  /*b630*/  LDSM.16.M88.4 R8, [R2+0x2000] ;  /* 0x002000000208783b */ /* 0x000ee80000000200 */
[----:B------:R4:W-:Y:S01]  /*b640*/  LDSM.16.M88.4 R36, [R233] ;  /* 0x00000000e924783b */ /* 0x0009e20000000200 */
[----:B------:R-:W-:Y:S06]  /*b650*/  HMMA.16816.F32 R108, R12, R60, R88 ;  /* 0x0000003c0c6c723c */ /* 0x000fec0000001858 */
[----:B--2---:R-:W-:Y:S01]  /*b660*/  HMMA.16816.F32 R4, R32, R48, R212 ;  /* 0x000000302004723c */ /* 0x004fe200000018d4 */
[----:B-1----:R-:W-:-:S05]  /*b670*/  IMAD.MOV.U32 R231, RZ, RZ, R235 ;  /* 0x000000ffffe77224 */ /* 0x002fca00078e00eb */
[-C--:B------:R-:W-:Y:S06]  /*b680*/  HMMA.16816.F32 R96, R28, R40.reuse, RZ ;  /* 0x000000281c60723c */ /* 0x080fec00000018ff */
[C---:B------:R-:W-:Y:S06]  /*b690*/  HMMA.16816.F32 R100, R24.reuse, R40, RZ ;  /* 0x000000281864723c */ /* 0x040fec00000018ff */
[-C--:B------:R-:W-:Y:S06]  /*b6a0*/  HMMA.16816.F32 R112, R24, R42.reuse, RZ ;  /* 0x0000002a1870723c */ /* 0x080fec00000018ff */
[----:B------:R-:W-:Y:S01]  /*b6b0*/  MOV R235, R5 ;  /* 0x0000000500eb7202 */ /* 0x000fe20000000f00 */
[----:B------:R-:W-:Y:S01]  /*b6c0*/  IMAD.MOV.U32 R234, RZ, RZ, R6 ;  /* 0x000000ffffea7224 */ /* 0x000fe200078e0006 */
[----:B------:R-:W-:Y:S01]  /*b6d0*/  HMMA.16816.F32 R120, R28, R42, RZ ;  /* 0x0000002a1c78723c */ /* 0x000fe200000018ff */
[----:B----4-:R-:W-:Y:S01]  /*b6e0*/  IMAD.MOV.U32 R233, RZ, RZ, R7 ;  /* 0x000000ffffe97224 */ /* 0x010fe200078e0007 */
[----:B------:R-:W1:Y:S01]  /*b6f0*/  LDSM.16.M88.4 R40, [R217+0x6800] ;  /* 0x00680000d928783b */ /* 0x000e620000000200 */
[----:B------:R-:W-:-:S03]  /*b700*/  IMAD.MOV.U32 R232, RZ, RZ, R4 ;  /* 0x000000ffffe87224 */ /* 0x000fc600078e0004 */
[----:B---3--:R-:W-:Y:S06]  /*b710*/  HMMA.16816.F32 R4, R8, R48, R208 ;  /* 0x000000300804723c */ /* 0x008fec00000018d0 */
[-C--:B------:R-:W-:Y:S06]  /*b720*/  HMMA.16816.F32 R128, R28, R56.reuse, RZ ;  /* 0x000000381c80723c */ /* 0x080fec00000018ff */
[----:B------:R-:W-:Y:S06]  /*b730*/  HMMA.16816.F32 R124, R24, R56, RZ ;  /* 0x00000038187c723c */ /* 0x000fec00000018ff */
[----:B------:R-:W-:Y:S06]  /*b740*/  HMMA.16816.F32 R104, R12, R62, R84 ;  /* 0x0000003e0c68723c */ /* 0x000fec0000001854 */
[----:B------:R-:W-:Y:S01]  /*b750*/  MOV R209, R5 ;  /* 0x0000000500d17202 */ /* 0x000fe20000000f00 */
[----:B------:R-:W-:Y:S01]  /*b760*/  IMAD.MOV.U32 R208, RZ, RZ, R4 ;  /* 0x000000ffffd07224 */ /* 0x000fe200078e0004 */
[----:B------:R-:W-:Y:S01]  /*b770*/  HMMA.16816.F32 R88, R16, R52, R96 ;  /* 0x000000341058723c */ /* 0x000fe20000001860 */
[----:B------:R-:W-:-:S02]  /*b780*/  IMAD.MOV.U32 R73, RZ, RZ, R6 ;  /* 0x000000ffff497224 */ /* 0x000fc400078e0006 */
[----:B------:R-:W-:-:S03]  /*b790*/  IMAD.MOV.U32 R72, RZ, RZ, R7 ;  /* 0x000000ffff487224 */ /* 0x000fc600078e0007 */
[----:B------:R-:W-:Y:S06]  /*b7a0*/  HMMA.16816.F32 R4, R8, R50, R204 ;  /* 0x000000320804723c */ /* 0x000fec00000018cc */
[C---:B------:R-:W-:Y:S06]  /*b7b0*/  HMMA.16816.F32 R84, R12.reuse, R52, R100 ;  /* 0x000000340c54723c */ /* 0x040fec0000001864 */
[-C--:B------:R-:W-:Y:S06]  /*b7c0*/  HMMA.16816.F32 R80, R12, R54.reuse, R112 ;  /* 0x000000360c50723c */ /* 0x080fec0000001870 */
[C---:B------:R-:W-:Y:S06]  /*b7d0*/  HMMA.16816.F32 R52, R16.reuse, R54, R120 ;  /* 0x000000361034723c */ /* 0x040fec0000001878 */
[----:B------:R-:W-:Y:S01]  /*b7e0*/  MOV R215, R6 ;  /* 0x0000000600d77202 */ /* 0x000fe20000000f00 */
[----:B------:R-:W-:Y:S01]  /*b7f0*/  IMAD.MOV.U32 R214, RZ, RZ, R7 ;  /* 0x000000ffffd67224 */ /* 0x000fe200078e0007 */
[----:B------:R-:W-:Y:S01]  /*b800*/  HMMA.16816.F32 R120, R16, R76, R128 ;  /* 0x0000004c1078723c */ /* 0x000fe20000001880 */
[----:B------:R-:W-:-:S02]  /*b810*/  IMAD.MOV.U32 R213, RZ, RZ, R4 ;  /* 0x000000ffffd57224 */ /* 0x000fc400078e0004 */
[----:B------:R-:W-:-:S03]  /*b820*/  IMAD.MOV.U32 R212, RZ, RZ, R5 ;  /* 0x000000ffffd47224 */ /* 0x000fc600078e0005 */
[----:B------:R-:W-:Y:S01]  /*b830*/  HMMA.16816.F32 R4, R32, R50, R200 ;  /* 0x000000322004723c */ /* 0x000fe200000018c8 */
[----:B------:R-:W2:Y:S05]  /*b840*/  LDSM.16.M88.4 R48, [R223+0x6800] ;  /* 0x00680000df30783b */ /* 0x000eaa0000000200 */
[----:B------:R-:W-:Y:S06]  /*b850*/  HMMA.16816.F32 R124, R12, R76, R124 ;  /* 0x0000004c0c7c723c */ /* 0x000fec000000187c */
[----:B------:R-:W-:Y:S01]  /*b860*/  HMMA.16816.F32 R92, R16, R62, R64 ;  /* 0x0000003e105c723c */ /* 0x000fe20000001840 */
[----:B------:R-:W-:Y:S04]  /*b870*/  LDSM.16.M88.4 R64, [R217+0x7000] ;  /* 0x00700000d940783b */ /* 0x000fe80000000200 */
[----:B------:R-:W3:Y:S01]  /*b880*/  LDSM.16.M88.4 R60, [R217+0x7800] ;  /* 0x00780000d93c783b */ /* 0x000ee20000000200 */
[-C--:B-1----:R-:W-:Y:S06]  /*b890*/  HMMA.16816.F32 R100, R24, R42.reuse, RZ ;  /* 0x0000002a1864723c */ /* 0x082fec00000018ff */
[----:B------:R-:W-:Y:S01]  /*b8a0*/  IMAD.MOV.U32 R238, RZ, RZ, R7 ;  /* 0x000000ffffee7224 */ /* 0x000fe200078e0007 */
[----:B------:R-:W-:Y:S01]  /*b8b0*/  MOV R68, R4 ;  /* 0x0000000400447202 */ /* 0x000fe20000000f00 */
[----:B------:R-:W-:Y:S01]  /*b8c0*/  IMAD.MOV.U32 R237, RZ, RZ, R6 ;  /* 0x000000ffffed7224 */ /* 0x000fe200078e0006 */
[----:B------:R-:W-:Y:S01]  /*b8d0*/  HMMA.16816.F32 R96, R28, R42, RZ ;  /* 0x0000002a1c60723c */ /* 0x000fe200000018ff */
[----:B------:R-:W-:-:S05]  /*b8e0*/  IMAD.MOV.U32 R2, RZ, RZ, R5 ;  /* 0x000000ffff027224 */ /* 0x000fca00078e0005 */
[----:B------:R-:W-:Y:S06]  /*b8f0*/  HMMA.16816.F32 R4, R32, R44, R116 ;  /* 0x0000002c2004723c */ /* 0x000fec0000001874 */
[-C--:B------:R-:W-:Y:S06]  /*b900*/  HMMA.16816.F32 R116, R24, R58.reuse, RZ ;  /* 0x0000003a1874723c */ /* 0x080fec00000018ff */
[----:B------:R-:W-:Y:S06]  /*b910*/  HMMA.16816.F32 R112, R28, R58, RZ ;  /* 0x0000003a1c70723c */ /* 0x000fec00000018ff */
[----:B--2---:R-:W-:Y:S06]  /*b920*/  HMMA.16816.F32 R100, R12, R50, R100 ;  /* 0x000000320c64723c */ /* 0x004fec0000001864 */
[----:B------:R-:W-:Y:S01]  /*b930*/  IMAD.MOV.U32 R251, RZ, RZ, R4 ;  /* 0x000000fffffb7224 */ /* 0x000fe200078e0004 */
[----:B------:R-:W-:Y:S01]  /*b940*/  MOV R249, R6 ;  /* 0x0000000600f97202 */ /* 0x000fe20000000f00 */
[----:B------:R-:W-:Y:S01]  /*b950*/  IMAD.MOV.U32 R250, RZ, RZ, R5 ;  /* 0x000000fffffa7224 */ /* 0x000fe200078e0005 */
[----:B---3--:R-:W-:Y:S01]  /*b960*/  HMMA.16816.F32 R56, R24, R60, RZ ;  /* 0x0000003c1838723c */ /* 0x008fe200000018ff */
[----:B------:R-:W-:-:S05]  /*b970*/  IMAD.MOV.U32 R248, RZ, RZ, R7 ;  /* 0x000000fffff87224 */ /* 0x000fca00078e0007 */
[----:B------:R-:W-:Y:S06]  /*b980*/  HMMA.16816.F32 R4, R8, R44, R108 ;  /* 0x0000002c0804723c */ /* 0x000fec000000186c */
[----:B------:R-:W-:Y:S06]  /*b990*/  HMMA.16816.F32 R108, R28, R40, RZ ;  /* 0x000000281c6c723c */ /* 0x000fec00000018ff */
[----:B------:R-:W-:Y:S06]  /*b9a0*/  HMMA.16816.F32 R96, R16, R50, R96 ;  /* 0x000000321060723c */ /* 0x000fec0000001860 */
[-C--:B------:R-:W-:Y:S06]  /*b9b0*/  HMMA.16816.F32 R116, R12, R78.reuse, R116 ;  /* 0x0000004e0c74723c */ /* 0x080fec0000001874 */
[----:B------:R-:W-:Y:S01]  /*b9c0*/  IMAD.MOV.U32 R241, RZ, RZ, R7 ;  /* 0x000000fffff17224 */ /* 0x000fe200078e0007 */
[----:B------:R-:W-:Y:S01]  /*b9d0*/  MOV R77, R5 ;  /* 0x00000005004d7202 */ /* 0x000fe20000000f00 */
[----:B------:R-:W-:Y:S01]  /*b9e0*/  IMAD.MOV.U32 R229, RZ, RZ, R4 ;  /* 0x000000ffffe57224 */ /* 0x000fe200078e0004 */
[----:B------:R-:W-:Y:S01]  /*b9f0*/  HMMA.16816.F32 R112, R16, R78, R112 ;  /* 0x0000004e1070723c */ /* 0x000fe20000001870 */
[----:B------:R-:W-:-:S05]  /*ba00*/  IMAD.MOV.U32 R76, RZ, RZ, R6 ;  /* 0x000000ffff4c7224 */ /* 0x000fca00078e0006 */
[----:B------:R-:W-:Y:S06]  /*ba10*/  HMMA.16816.F32 R4, R8, R46, R104 ;  /* 0x0000002e0804723c */ /* 0x000fec0000001868 */
[----:B------:R-:W-:Y:S01]  /*ba20*/  HMMA.16816.F32 R104, R24, R40, RZ ;  /* 0x000000281868723c */ /* 0x000fe200000018ff */
[----:B------:R-:W1:Y:S05]  /*ba30*/  LDSM.16.M88.4 R40, [R223+0x7000] ;  /* 0x00700000df28783b */ /* 0x000e6a0000000200 */
[----:B------:R-:W-:-:S12]  /*ba40*/  HMMA.16816.F32 R108, R16, R48, R108 ;  /* 0x00000030106c723c */ /* 0x000fd8000000186c */
[----:B------:R-:W-:Y:S01]  /*ba50*/  IMAD.MOV.U32 R240, RZ, RZ, R5 ;  /* 0x000000fffff07224 */ /* 0x000fe200078e0005 */
[----:B------:R-:W-:Y:S01]  /*ba60*/  MOV R70, R6 ;  /* 0x0000000600467202 */ /* 0x000fe20000000f00 */
[----:B------:R-:W-:Y:S02]  /*ba70*/  IMAD.MOV.U32 R239, RZ, RZ, R4 ;  /* 0x000000ffffef7224 */ /* 0x000fe400078e0004 */
[----:B------:R-:W-:Y:S02]  /*ba80*/  IMAD.MOV.U32 R69, RZ, RZ, R7 ;  /* 0x000000ffff457224 */ /* 0x000fe400078e0007 */
[----:B------:R-:W-:Y:S06]  /*ba90*/  HMMA.16816.F32 R4, R32, R46, R92 ;  /* 0x0000002e2004723c */ /* 0x000fec000000185c */
[----:B------:R-:W-:Y:S06]  /*baa0*/  HMMA.16816.F32 R44, R8, R38, R80 ;  /* 0x00000026082c723c */ /* 0x000fec0000001850 */
[C---:B------:R-:W-:Y:S06]  /*bab0*/  HMMA.16816.F32 R92, R28.reuse, R64, RZ ;  /* 0x000000401c5c723c */ /* 0x040fec00000018ff */
[----:B------:R-:W-:Y:S06]  /*bac0*/  HMMA.16816.F32 R80, R28, R66, RZ ;  /* 0x000000421c50723c */ /* 0x000fec00000018ff */
[----:B------:R-:W-:Y:S01]  /*bad0*/  IMAD.MOV.U32 R227, RZ, RZ, R7 ;  /* 0x000000ffffe37224 */ /* 0x000fe200078e0007 */
[----:B------:R-:W-:Y:S01]  /*bae0*/  MOV R205, R5 ;  /* 0x0000000500cd7202 */ /* 0x000fe20000000f00 */
[----:B------:R-:W-:Y:S01]  /*baf0*/  IMAD.MOV.U32 R134, RZ, RZ, R4 ;  /* 0x000000ffff867224 */ /* 0x000fe200078e0004 */
[----:B------:R-:W-:Y:S01]  /*bb00*/  HMMA.16816.F32 R104, R12, R48, R104 ;  /* 0x000000300c68723c */ /* 0x000fe20000001868 */
[----:B------:R-:W-:-:S02]  /*bb10*/  IMAD.MOV.U32 R204, RZ, RZ, R6 ;  /* 0x000000ffffcc7224 */ /* 0x000fc400078e0006 */
[----:B------:R-:W-:Y:S01]  /*bb20*/  IMAD.MOV.U32 R71, RZ, RZ, R44 ;  /* 0x000000ffff477224 */ /* 0x000fe200078e002c */
[----:B------:R-:W-:Y:S01]  /*bb30*/  MOV R3, R46 ;  /* 0x0000002e00037202 */ /* 0x000fe20000000f00 */
[----:B------:R-:W-:Y:S01]  /*bb40*/  IMAD.MOV.U32 R252, RZ, RZ, R47 ;  /* 0x000000fffffc7224 */ /* 0x000fe200078e002f */
[----:B------:R-:W-:Y:S06]  /*bb50*/  HMMA.16816.F32 R4, R32, R36, R88 ;  /* 0x000000242004723c */ /* 0x000fec0000001858 */
[----:B------:R-:W-:Y:S06]  /*bb60*/  HMMA.16816.F32 R88, R24, R64, RZ ;  /* 0x000000401858723c */ /* 0x000fec00000018ff */
[C---:B-1----:R-:W-:Y:S06]  /*bb70*/  HMMA.16816.F32 R128, R16.reuse, R40, R92 ;  /* 0x000000281080723c */ /* 0x042fec000000185c */
[----:B------:R-:W-:Y:S06]  /*bb80*/  HMMA.16816.F32 R92, R16, R42, R80 ;  /* 0x0000002a105c723c */ /* 0x000fec0000001850 */
[----:B------:R-:W-:Y:S01]  /*bb90*/  IMAD.MOV.U32 R230, RZ, RZ, R4 ;  /* 0x000000ffffe67224 */ /* 0x000fe200078e0004 */
[----:B------:R-:W-:Y:S01]  /*bba0*/  MOV R135, R6 ;  /* 0x0000000600877202 */ /* 0x000fe20000000f00 */
[----:B------:R-:W-:-:S02]  /*bbb0*/  IMAD.MOV.U32 R226, RZ, RZ, R5 ;  /* 0x000000ffffe27224 */ /* 0x000fc400078e0005 */
[----:B------:R-:W-:Y:S02]  /*bbc0*/  IMAD.MOV.U32 R75, RZ, RZ, R7 ;  /* 0x000000ffff4b7224 */ /* 0x000fe400078e0007 */
[----:B------:R-:W-:Y:S06]  /*bbd0*/  HMMA.16816.F32 R4, R8, R36, R84 ;  /* 0x000000240804723c */ /* 0x000fec0000001854 */
[----:B------:R-:W-:Y:S01]  /*bbe0*/  HMMA.16816.F32 R36, R32, R38, R52 ;  /* 0x000000262024723c */ /* 0x000fe20000001834 */
[----:B------:R-:W1:Y:S05]  /*bbf0*/  LDSM.16.M88.4 R52, [R223+0x7800] ;  /* 0x00780000df34783b */ /* 0x000e6a0000000200 */
[----:B------:R-:W-:Y:S06]  /*bc00*/  HMMA.16816.F32 R84, R24, R66, RZ ;  /* 0x000000421854723c */ /* 0x000fec00000018ff */
[----:B------:R-:W-:Y:S06]  /*bc10*/  HMMA.16816.F32 R64, R28, R60, RZ ;  /* 0x0000003c1c40723c */ /* 0x000fec00000018ff */
[----:B------:R-:W-:Y:S01]  /*bc20*/  IMAD.MOV.U32 R206, RZ, RZ, R4 ;  /* 0x000000ffffce7224 */ /* 0x000fe200078e0004 */
[----:B------:R-:W-:Y:S01]  /*bc30*/  MOV R207, R7 ;  /* 0x0000000700cf7202 */ /* 0x000fe20000000f00 */
[----:B------:R-:W-:Y:S01]  /*bc40*/  IMAD.MOV.U32 R4, RZ, RZ, R45 ;  /* 0x000000ffff047224 */ /* 0x000fe200078e002d */
[----:B------:R-:W-:Y:S01]  /*bc50*/  HMMA.16816.F32 R88, R12, R40, R88 ;  /* 0x000000280c58723c */ /* 0x000fe20000001858 */
[----:B------:R-:W2:Y:S01]  /*bc60*/  LDSM.16.M88.4 R44, [R217+0x4000] ;  /* 0x00400000d92c783b */ /* 0x000ea20000000200 */
[----:B------:R-:W-:Y:S01]  /*bc70*/  IMAD.MOV.U32 R211, RZ, RZ, R5 ;  /* 0x000000ffffd37224 */ /* 0x000fe200078e0005 */
[----:B------:R-:W-:Y:S01]  /*bc80*/  MOV R5, R38 ;  /* 0x0000002600057202 */ /* 0x000fe20000000f00 */
[----:B------:R-:W-:-:S02]  /*bc90*/  IMAD.MOV.U32 R210, RZ, RZ, R6 ;  /* 0x000000ffffd27224 */ /* 0x000fc400078e0006 */
[----:B------:R-:W-:Y:S02]  /*bca0*/  IMAD.MOV.U32 R7, RZ, RZ, R36 ;  /* 0x000000ffff077224 */ /* 0x000fe400078e0024 */
[----:B------:R-:W-:Y:S01]  /*bcb0*/  IMAD.MOV.U32 R6, RZ, RZ, R37 ;  /* 0x000000ffff067224 */ /* 0x000fe200078e0025 */
[----:B------:R-:W-:Y:S01]  /*bcc0*/  HMMA.16816.F32 R84, R12, R42, R84 ;  /* 0x0000002a0c54723c */ /* 0x000fe20000001854 */
[----:B------:R-:W-:Y:S02]  /*bcd0*/  IMAD.MOV.U32 R0, RZ, RZ, R39 ;  /* 0x000000ffff007224 */ /* 0x000fe400078e0027 */
[----:B------:R-:W3:Y:S03]  /*bce0*/  LDSM.16.M88.4 R36, [R243] ;  /* 0x00000000f324783b */ /* 0x000ee60000000200 */
[----:B------:R-:W-:Y:S06]  /*bcf0*/  HMMA.16816.F32 R40, R24, R62, RZ ;  /* 0x0000003e1828723c */ /* 0x000fec00000018ff */
[-C--:B-1----:R-:W-:Y:S06]  /*bd00*/  HMMA.16816.F32 R80, R12, R52.reuse, R56 ;  /* 0x000000340c50723c */ /* 0x082fec0000001838 */
[----:B------:R-:W-:Y:S06]  /*bd10*/  HMMA.16816.F32 R200, R16, R52, R64 ;  /* 0x0000003410c8723c */ /* 0x000fec0000001840 */
[----:B------:R-:W-:Y:S01]  /*bd20*/  HMMA.16816.F32 R60, R28, R62, RZ ;  /* 0x0000003e1c3c723c */ /* 0x000fe200000018ff */
[----:B------:R-:W-:-:S02]  /*bd30*/  IMAD.MOV.U32 R52, RZ, RZ, R241 ;  /* 0x000000ffff347224 */ /* 0x000fc400078e00f1 */
[----:B------:R-:W-:-:S03]  /*bd40*/  IMAD.MOV.U32 R53, RZ, RZ, R229 ;  /* 0x000000ffff357224 */ /* 0x000fc600078e00e5 */
[C---:B--2---:R-:W-:Y:S06]  /*bd50*/  HMMA.16816.F32 R56, R24.reuse, R44, RZ ;  /* 0x0000002c1838723c */ /* 0x044fec00000018ff */
[----:B------:R-:W-:Y:S06]  /*bd60*/  HMMA.16816.F32 R48, R24, R46, RZ ;  /* 0x0000002e1830723c */ /* 0x000fec00000018ff */
[----:B------:R-:W-:Y:S01]  /*bd70*/  HMMA.16816.F32 R64, R28, R44, RZ ;  /* 0x0000002c1c40723c */ /* 0x000fe200000018ff */
[----:B------:R-:W-:-:S05]  /*bd80*/  MOV R27, R231 ;  /* 0x000000e7001b7202 */ /* 0x000fca0000000f00 */
[----:B---3--:R-:W-:Y:S01]  /*bd90*/  HMMA.16816.F32 R120, R32, R36, R120 ;  /* 0x000000242078723c */ /* 0x008fe20000001878 */
[----:B------:R-:W-:Y:S01]  /*bda0*/  IMAD.MOV.U32 R44, RZ, RZ, R77 ;  /* 0x000000ffff2c7224 */ /* 0x000fe200078e004d */
[----:B------:R-:W-:Y:S01]  /*bdb0*/  LDSM.16.M88.4 R24, [R27] ;  /* 0x000000001b18783b */ /* 0x000fe20000000200 */
[----:B------:R-:W-:-:S03]  /*bdc0*/  IMAD.MOV.U32 R45, RZ, RZ, R76 ;  /* 0x000000ffff2d7224 */ /* 0x000fc600078e004c */
[----:B------:R-:W-:Y:S01]  /*bdd0*/  HMMA.16816.F32 R76, R28, R46, RZ ;  /* 0x0000002e1c4c723c */ /* 0x000fe200000018ff */
[----:B------:R-:W1:Y:S06]  /*bde0*/  LDSM.16.M88.4 R28, [R223+0x4000] ;  /* 0x00400000df1c783b */ /* 0x000e6c0000000200 */
[----:B------:R-:W-:Y:S01]  /*bdf0*/  MOV R47, R134 ;  /* 0x00000086002f7202 */ /* 0x000fe20000000f00 */
[----:B------:R-:W-:-:S10]  /*be00*/  IMAD.MOV.U32 R46, RZ, RZ, R227 ;  /* 0x000000ffff2e7224 */ /* 0x000fd400078e00e3 */
[----:B------:R-:W-:Y:S01]  /*be10*/  MOV R134, R123 ;  /* 0x0000007b00867202 */ /* 0x000fe20000000f00 */
[----:B------:R-:W-:Y:S02]  /*be20*/  IMAD.MOV.U32 R123, RZ, RZ, R240 ;  /* 0x000000ffff7b7224 */ /* 0x000fe400078e00f0 */
[----:B------:R-:W-:Y:S01]  /*be30*/  HMMA.16816.F32 R240, R8, R36, R124 ;  /* 0x0000002408f0723c */ /* 0x000fe2000000187c */
        /* <DEDUP_REMOVED lines=9> */
[-C--:B------:R-:W-:Y:S01]  /*bed0*/  HMMA.16816.F32 R244, R32, R38.reuse, R112 ;  /* 0x0000002620f4723c */ /* 0x080fe20000001870 */
[----:B------:R-:W-:Y:S01]  /*bee0*/  IMAD.MOV.U32 R121, RZ, RZ, R238 ;  /* 0x000000ffff797224 */ /* 0x000fe200078e00ee */
[----:B------:R-:W-:Y:S01]  /*bef0*/  MOV R127, R214 ;  /* 0x000000d6007f7202 */ /* 0x000fe20000000f00 */
[----:B------:R-:W-:Y:S02]  /*bf00*/  IMAD.MOV.U32 R124, RZ, RZ, R233 ;  /* 0x000000ffff7c7224 */ /* 0x000fe400078e00e9 */
[----:B------:R-:W-:Y:S01]  /*bf10*/  IMAD.MOV.U32 R125, RZ, RZ, R232 ;  /* 0x000000ffff7d7224 */ /* 0x000fe200078e00e8 */
[----:B------:R-:W-:Y:S01]  /*bf20*/  HMMA.16816.F32 R236, R8, R38, R116 ;  /* 0x0000002608ec723c */ /* 0x000fe20000001874 */
[----:B------:R-:W-:Y:S01]  /*bf30*/  IMAD.MOV.U32 R112, RZ, RZ, R46 ;  /* 0x000000ffff707224 */ /* 0x000fe200078e002e */
[----:B------:R-:W-:Y:S01]  /*bf40*/  MOV R115, R45 ;  /* 0x0000002d00737202 */ /* 0x000fe20000000f00 */
[----:B------:R-:W-:-:S02]  /*bf50*/  IMAD.MOV.U32 R113, RZ, RZ, R47 ;  /* 0x000000ffff717224 */ /* 0x000fc400078e002f */
[----:B------:R-:W-:Y:S01]  /*bf60*/  IMAD.MOV.U32 R114, RZ, RZ, R44 ;  /* 0x000000ffff727224 */ /* 0x000fe200078e002c */
[C---:B-1----:R-:W-:Y:S01]  /*bf70*/  HMMA.16816.F32 R56, R12.reuse, R28, R56 ;  /* 0x0000001c0c38723c */ /* 0x042fe20000001838 */
        /* <DEDUP_REMOVED lines=8> */
[----:B------:R-:W-:Y:S01]  /*c000*/  HMMA.16816.F32 R48, R12, R30, R48 ;  /* 0x0000001e0c30723c */ /* 0x000fe20000001830 */
[----:B------:R-:W1:Y:S04]  /*c010*/  LDSM.16.M88.4 R12, [R36] ;  /* 0x00000000240c783b */ /* 0x000e680000000200 */
[----:B------:R-:W2:Y:S01]  /*c020*/  LDSM.16.M88.4 R36, [R37] ;  /* 0x000000002524783b */ /* 0x000ea20000000200 */
[----:B------:R-:W-:Y:S06]  /*c030*/  HMMA.16816.F32 R40, R16, R28, R64 ;  /* 0x0000001c1028723c */ /* 0x000fec0000001840 */
[C---:B------:R-:W-:Y:S01]  /*c040*/  HMMA.16816.F32 R232, R32.reuse, R24, R108 ;  /* 0x0000001820e8723c */ /* 0x040fe2000000186c */
[----:B------:R-:W-:Y:S01]  /*c050*/  IMAD.MOV.U32 R28, RZ, RZ, R211 ;  /* 0x000000ffff1c7224 */ /* 0x000fe200078e00d3 */
[----:B------:R-:W-:Y:S01]  /*c060*/  MOV R29, R210 ;  /* 0x000000d2001d7202 */ /* 0x000fe20000000f00 */
        /* <DEDUP_REMOVED lines=8> */
[C---:B------:R-:W-:Y:S01]  /*c0f0*/  HMMA.16816.F32 R204, R8.reuse, R26, R100 ;  /* 0x0000001a08cc723c */ /* 0x040fe20000001864 */
[----:B------:R-:W-:Y:S01]  /*c100*/  IMAD.MOV.U32 R109, RZ, RZ, R28 ;  /* 0x000000ffff6d7224 */ /* 0x000fe200078e001c */
[----:B------:R-:W-:Y:S01]  /*c110*/  MOV R97, R125 ;  /* 0x0000007d00617202 */ /* 0x000fe20000000f00 */
[----:B------:R-:W-:Y:S02]  /*c120*/  IMAD.MOV.U32 R65, RZ, RZ, R114 ;  /* 0x000000ffff417224 */ /* 0x000fe400078e0072 */
[----:B------:R-:W-:Y:S01]  /*c130*/  IMAD.MOV.U32 R98, RZ, RZ, R118 ;  /* 0x000000ffff627224 */ /* 0x000fe200078e0076 */
[----:B------:R-:W-:Y:S01]  /*c140*/  HMMA.16816.F32 R208, R8, R24, R104 ;  /* 0x0000001808d0723c */ /* 0x000fe20000001868 */
[----:B------:R-:W3:Y:S01]  /*c150*/  LDSM.16.M88.4 R24, [R216] ;  /* 0x00000000d818783b */ /* 0x000ee20000000200 */
[----:B------:R-:W-:Y:S01]  /*c160*/  IMAD.MOV.U32 R103, RZ, RZ, R110 ;  /* 0x000000ffff677224 */ /* 0x000fe200078e006e */
[----:B------:R-:W-:Y:S01]  /*c170*/  MOV R102, R111 ;  /* 0x0000006f00667202 */ /* 0x000fe20000000f00 */
[----:B------:R-:W-:-:S02]  /*c180*/  IMAD.MOV.U32 R110, RZ, RZ, R29 ;  /* 0x000000ffff6e7224 */ /* 0x000fc400078e001d */
[----:B------:R-:W-:Y:S01]  /*c190*/  HMMA.16816.F32 R28, R16, R30, R76 ;  /* 0x0000001e101c723c */ /* 0x000fe2000000184c */
[----:B------:R-:W-:Y:S01]  /*c1a0*/  IMAD.MOV.U32 R111, RZ, RZ, R64 ;  /* 0x000000ffff6f7224 */ /* 0x000fe200078e0040 */
[----:B------:R-:W-:Y:S01]  /*c1b0*/  MOV R104, R113 ;  /* 0x0000007100687202 */ /* 0x000fe20000000f00 */
[----:B------:R-:W-:Y:S01]  /*c1c0*/  IMAD.MOV.U32 R105, RZ, RZ, R66 ;  /* 0x000000ffff697224 */ /* 0x000fe200078e0042 */
[----:B------:R-:W-:Y:S01]  /*c1d0*/  MOV R64, R117 ;  /* 0x0000007500407202 */ /* 0x000fe20000000f00 */
[----:B------:R-:W-:Y:S01]  /*c1e0*/  IMAD.MOV.U32 R106, RZ, RZ, R67 ;  /* 0x000000ffff6a7224 */ /* 0x000fe200078e0043 */
[----:B-1----:R-:W-:Y:S01]  /*c1f0*/  HMMA.16816.F32 R128, R32, R12, R128 ;  /* 0x0000000c2080723c */ /* 0x002fe20000001880 */
        /* <DEDUP_REMOVED lines=8> */
[C---:B--2---:R-:W-:Y:S01]  /*c280*/  HMMA.16816.F32 R112, R8.reuse, R38, R44 ;  /* 0x000000260870723c */ /* 0x044fe2000000182c */
[----:B------:R-:W-:Y:S01]  /*c290*/  IMAD.MOV.U32 R18, RZ, RZ, R68 ;  /* 0x000000ffff127224 */ /* 0x000fe200078e0044 */
[----:B------:R-:W-:Y:S01]  /*c2a0*/  MOV R19, R2 ;  /* 0x0000000200137202 */ /* 0x000fe20000000f00 */
        /* <DEDUP_REMOVED lines=8> */
[----:B------:R-:W-:Y:S01]  /*c330*/  IMAD.MOV.U32 R82, RZ, RZ, R76 ;  /* 0x000000ffff527224 */ /* 0x000fe200078e004c */
[----:B------:R-:W-:Y:S01]  /*c340*/  MOV R83, R77 ;  /* 0x0000004d00537202 */ /* 0x000fe20000000f00 */
[----:B------:R-:W-:Y:S01]  /*c350*/  IMAD.MOV.U32 R77, RZ, RZ, R250 ;  /* 0x000000ffff4d7224 */ /* 0x000fe200078e00fa */
[----:B------:R-:W-:Y:S01]  /*c360*/  MOV R76, R251 ;  /* 0x000000fb004c7202 */ /* 0x000fe20000000f00 */
[----:B------:R-:W-:Y:S01]  /*c370*/  IMAD.MOV.U32 R80, RZ, RZ, R18 ;  /* 0x000000ffff507224 */ /* 0x000fe200078e0012 */
[----:B---3--:R-:W-:Y:S01]  /*c380*/  HMMA.16816.F32 R44, R32, R24, R40 ;  /* 0x00000018202c723c */ /* 0x008fe20000001828 */
        /* <DEDUP_REMOVED lines=8> */
[----:B------:R-:W-:Y:S01]  /*c410*/  LDSM.16.M88.4 R16, [R222+0x1000] ;  /* 0x00100000de10783b */ /* 0x000fe20000000200 */
[C---:B------:R-:W-:Y:S01]  /*c420*/  HMMA.16816.F32 R56, R8.reuse, R24, R56 ;  /* 0x000000180838723c */ /* 0x040fe20000001838 */
[----:B------:R-:W-:Y:S02]  /*c430*/  IMAD.MOV.U32 R62, RZ, RZ, R70 ;  /* 0x000000ffff3e7224 */ /* 0x000fe400078e0046 */
[----:B------:R-:W-:Y:S02]  /*c440*/  IMAD.MOV.U32 R63, RZ, RZ, R69 ;  /* 0x000000ffff3f7224 */ /* 0x000fe400078e0045 */
[----:B------:R-:W-:Y:S01]  /*c450*/  IMAD.MOV.U32 R70, RZ, RZ, R128 ;  /* 0x000000ffff467224 */ /* 0x000fe200078e0080 */
[----:B------:R-:W-:Y:S01]  /*c460*/  HMMA.16816.F32 R48, R8, R26, R48 ;  /* 0x0000001a0830723c */ /* 0x000fe20000001830 */
[----:B------:R-:W-:Y:S01]  /*c470*/  LDSM.16.M88.4 R8, [R225+0x2000] ;  /* 0x00200000e108783b */ /* 0x000fe20000000200 */
[----:B------:R-:W-:-:S02]  /*c480*/  IMAD.MOV.U32 R69, RZ, RZ, R129 ;  /* 0x000000ffff457224 */ /* 0x000fc400078e0081 */
[----:B------:R-:W-:Y:S02]  /*c490*/  IMAD.MOV.U32 R68, RZ, RZ, R130 ;  /* 0x000000ffff447224 */ /* 0x000fe400078e0082 */
[C---:B------:R-:W-:Y:S01]  /*c4a0*/  HMMA.16816.F32 R40, R32.reuse, R26, R28 ;  /* 0x0000001a2028723c */ /* 0x040fe2000000181c */
[----:B------:R-:W1:Y:S01]  /*c4b0*/  LDSM.16.M88.4 R28, [R222] ;  /* 0x00000000de1c783b */ /* 0x000e620000000200 */
[----:B------:R-:W-:Y:S02]  /*c4c0*/  IMAD.MOV.U32 R88, RZ, RZ, R102 ;  /* 0x000000ffff587224 */ /* 0x000fe400078e0066 */
[----:B------:R-:W-:Y:S01]  /*c4d0*/  IMAD.MOV.U32 R89, RZ, RZ, R103 ;  /* 0x000000ffff597224 */ /* 0x000fe200078e0067 */
[----:B------:R-:W-:Y:S01]  /*c4e0*/  LDSM.16.M88.4 R24, [R222+0x800] ;  /* 0x00080000de18783b */ /* 0x000fe20000000200 */
[C---:B------:R-:W-:Y:S06]  /*c4f0*/  HMMA.16816.F32 R248, R32.reuse, R14, R92 ;  /* 0x0000000e20f8723c */ /* 0x040fec000000185c */
[----:B------:R-:W-:Y:S01]  /*c500*/  HMMA.16816.F32 R200, R32, R36, R200 ;  /* 0x0000002420c8723c */ /* 0x000fe200000018c8 */
[----:B------:R-:W2:Y:S01]  /*c510*/  LDSM.16.M88.4 R12, [R225] ;  /* 0x00000000e10c783b */ /* 0x000ea20000000200 */
[----:B------:R-:W-:-:S02]  /*c520*/  IMAD.MOV.U32 R101, RZ, RZ, R71 ;  /* 0x000000ffff657224 */ /* 0x000fc400078e0047 */
[----:B------:R-:W-:Y:S02]  /*c530*/  IMAD.MOV.U32 R86, RZ, RZ, R96 ;  /* 0x000000ffff567224 */ /* 0x000fe400078e0060 */
[----:B------:R-:W-:Y:S01]  /*c540*/  HMMA.16816.F32 R128, R32, R38, R52 ;  /* 0x000000262080723c */ /* 0x000fe20000001834 */
[----:B------:R-:W-:Y:S01]  /*c550*/  MOV R36, R104 ;  /* 0x0000006800247202 */ /* 0x000fe20000000f00 */
[----:B------:R-:W-:Y:S02]  /*c560*/  IMAD.MOV.U32 R37, RZ, RZ, R105 ;  /* 0x000000ffff257224 */ /* 0x000fe400078e0069 */
[----:B------:R-:W-:Y:S02]  /*c570*/  IMAD.MOV.U32 R102, RZ, RZ, R4 ;  /* 0x000000ffff667224 */ /* 0x000fe400078e0004 */
[----:B------:R-:W-:Y:S01]  /*c580*/  IMAD.MOV.U32 R103, RZ, RZ, R3 ;  /* 0x000000ffff677224 */ /* 0x000fe200078e0003 */
[----:B------:R-:W-:Y:S01]  /*c590*/  MOV R92, R97 ;  /* 0x00000061005c7202 */ /* 0x000fe20000000f00 */
[----:B------:R-:W-:Y:S01]  /*c5a0*/  IMAD.MOV.U32 R38, RZ, RZ, R106 ;  /* 0x000000ffff267224 */ /* 0x000fe200078e006a */
[----:B------:R-:W-:Y:S01]  /*c5b0*/  LDSM.16.M88.4 R32, [R222+0x1800] ;  /* 0x00180000de20783b */ /* 0x000fe20000000200 */
[----:B------:R-:W-:Y:S01]  /*c5c0*/  IMAD.MOV.U32 R39, RZ, RZ, R107 ;  /* 0x000000ffff277224 */ /* 0x000fe200078e006b */
[----:B------:R-:W-:Y:S01]  /*c5d0*/  MOV R52, R108 ;  /* 0x0000006c00347202 */ /* 0x000fe20000000f00 */
[----:B------:R-:W-:-:S02]  /*c5e0*/  IMAD.MOV.U32 R53, RZ, RZ, R109 ;  /* 0x000000ffff357224 */ /* 0x000fc400078e006d */
[----:B------:R-:W-:Y:S02]  /*c5f0*/  IMAD.MOV.U32 R54, RZ, RZ, R110 ;  /* 0x000000ffff367224 */ /* 0x000fe400078e006e */
[----:B------:R-:W-:Y:S02]  /*c600*/  IMAD.MOV.U32 R55, RZ, RZ, R111 ;  /* 0x000000ffff377224 */ /* 0x000fe400078e006f */
[----:B------:R-:W-:Y:S02]  /*c610*/  IMAD.MOV.U32 R90, RZ, RZ, R73 ;  /* 0x000000ffff5a7224 */ /* 0x000fe400078e0049 */
[----:B------:R-:W-:Y:S01]  /*c620*/  IMAD.MOV.U32 R93, RZ, RZ, R98 ;  /* 0x000000ffff5d7224 */ /* 0x000fe200078e0062 */
[----:B------:R-:W-:Y:S01]  /*c630*/  MOV R91, R72 ;  /* 0x00000048005b7202 */ /* 0x000fe20000000f00 */
[----:B------:R-:W-:Y:S01]  /*c640*/  IMAD.MOV.U32 R94, RZ, RZ, R99 ;  /* 0x000000ffff5e7224 */ /* 0x000fe200078e0063 */
[-C--:B-1----:R-:W-:Y:S01]  /*c650*/  HMMA.16816.F32 R108, R8, R28.reuse, R56 ;  /* 0x0000001c086c723c */ /* 0x082fe20000001838 */
[----:B------:R-:W-:Y:S01]  /*c660*/  IMAD.MOV.U32 R95, RZ, RZ, R100 ;  /* 0x000000ffff5f7224 */ /* 0x000fe200078e0064 */
[----:B------:R1:W5:Y:S04]  /*c670*/  LDL.LU R73, [R1+0x108] ;  /* 0x0001080001497983 */ /* 0x0003680000300800 */
[C---:B--2---:R-:W-:Y:S01]  /*c680*/  HMMA.16816.F32 R104, R12.reuse, R28, R44 ;  /* 0x0000001c0c68723c */ /* 0x044fe2000000182c */
[----:B------:R1:W5:Y:S04]  /*c690*/  LDL.LU R72, [R1+0x104] ;  /* 0x0001040001487983 */ /* 0x0003680000300800 */
[----:B------:R1:W5:Y:S01]  /*c6a0*/  LDL.LU R71, [R1+0x100] ;  /* 0x0001000001477983 */ /* 0x0003620000300800 */
[C---:B------:R-:W-:Y:S03]  /*c6b0*/  HMMA.16816.F32 R56, R12.reuse, R18, R36 ;  /* 0x000000120c38723c */ /* 0x040fe60000001824 */
[----:B------:R-:W2:Y:S01]  /*c6c0*/  LDSM.16.M88.4 R36, [R222+0x3800] ;  /* 0x00380000de24783b */ /* 0x000ea20000000200 */
[----:B------:R-:W-:Y:S01]  /*c6d0*/  MOV R44, R101 ;  /* 0x00000065002c7202 */ /* 0x000fe20000000f00 */
[----:B------:R-:W-:Y:S01]  /*c6e0*/  IMAD.MOV.U32 R45, RZ, RZ, R102 ;  /* 0x000000ffff2d7224 */ /* 0x000fe200078e0066 */
[-C--:B------:R-:W-:Y:S01]  /*c6f0*/  HMMA.16816.F32 R96, R12, R30.reuse, R40 ;  /* 0x0000001e0c60723c */ /* 0x080fe20000001828 */
[----:B------:R-:W-:Y:S01]  /*c700*/  IMAD.MOV.U32 R46, RZ, RZ, R103 ;  /* 0x000000ffff2e7224 */ /* 0x000fe200078e0067 */
[----:B------:R1:W5:Y:S04]  /*c710*/  LDL.LU R4, [R1+0xfc] ;  /* 0x0000fc0001047983 */ /* 0x0003680000300800 */
[----:B------:R-:W-:Y:S01]  /*c720*/  HMMA.16816.F32 R100, R8, R30, R48 ;  /* 0x0000001e0864723c */ /* 0x000fe20000001830 */
[----:B------:R-:W3:Y:S05]  /*c730*/  LDSM.16.M88.4 R28, [R222+0x2000] ;  /* 0x00200000de1c783b */ /* 0x000eea0000000200 */
[-C--:B------:R-:W-:Y:S06]  /*c740*/  HMMA.16816.F32 R92, R12, R24.reuse, R92 ;  /* 0x000000180c5c723c */ /* 0x080fec000000185c */
[C---:B------:R-:W-:Y:S06]  /*c750*/  HMMA.16816.F32 R88, R8.reuse, R24, R88 ;  /* 0x000000180858723c */ /* 0x040fec0000001858 */
[-C--:B------:R-:W-:Y:S06]  /*c760*/  HMMA.16816.F32 R84, R8, R26.reuse, R84 ;  /* 0x0000001a0854723c */ /* 0x080fec0000001854 */
[C---:B------:R-:W-:Y:S01]  /*c770*/  HMMA.16816.F32 R80, R12.reuse, R26, R80 ;  /* 0x0000001a0c50723c */ /* 0x040fe20000001850 */
[----:B------:R-:W4:Y:S05]  /*c780*/  LDSM.16.M88.4 R24, [R222+0x2800] ;  /* 0x00280000de18783b */ /* 0x000f2a0000000200 */
[-C--:B------:R-:W-:Y:S06]  /*c790*/  HMMA.16816.F32 R76, R12, R16.reuse, R76 ;  /* 0x000000100c4c723c */ /* 0x080fec000000184c */
[C---:B------:R-:W-:Y:S06]  /*c7a0*/  HMMA.16816.F32 R64, R8.reuse, R16, R64 ;  /* 0x000000100840723c */ /* 0x040fec0000001840 */
[C---:B------:R-:W-:Y:S01]  /*c7b0*/  HMMA.16816.F32 R60, R8.reuse, R18, R60 ;  /* 0x00000012083c723c */ /* 0x040fe2000000183c */
[----:B------:R-:W1:Y:S05]  /*c7c0*/  LDSM.16.M88.4 R16, [R222+0x3000] ;  /* 0x00300000de10783b */ /* 0x000e6a0000000200 */
[C---:B--2---:R-:W-:Y:S01]  /*c7d0*/  HMMA.16816.F32 R116, R8.reuse, R36, R116 ;  /* 0x000000240874723c */ /* 0x044fe20000001874 */
[----:B------:R-:W-:Y:S01]  /*c7e0*/  IMAD.MOV.U32 R47, RZ, RZ, R252 ;  /* 0x000000ffff2f7224 */ /* 0x000fe200078e00fc */
[----:B------:R-:W-:Y:S01]  /*c7f0*/  MOV R40, R230 ;  /* 0x000000e600287202 */ /* 0x000fe20000000f00 */
[----:B------:R-:W-:Y:S01]  /*c800*/  IMAD.MOV.U32 R43, RZ, RZ, R75 ;  /* 0x000000ffff2b7224 */ /* 0x000fe200078e004b */
[----:B------:R2:W5:Y:S01]  /*c810*/  LDL.LU R3, [R1+0xf8] ;  /* 0x0000f80001037983 */ /* 0x0005620000300800 */
[----:B------:R-:W-:Y:S01]  /*c820*/  IMAD.MOV.U32 R41, RZ, RZ, R226 ;  /* 0x000000ffff297224 */ /* 0x000fe200078e00e2 */
[----:B------:R-:W-:Y:S01]  /*c830*/  HMMA.16816.F32 R52, R8, R32, R52 ;  /* 0x000000200834723c */ /* 0x000fe20000001834 */
[----:B------:R-:W-:Y:S01]  /*c840*/  IMAD.MOV.U32 R42, RZ, RZ, R135 ;  /* 0x000000ffff2a7224 */ /* 0x000fe200078e0087 */
[----:B------:R-:W-:Y:S01]  /*c850*/  UISETP.GE.AND UP1, UPT, UR23, 0x3, UPT ;  /* 0x000000031700788c */ /* 0x000fe2000bf26270 */
[----:B------:R-:W-:-:S04]  /*c860*/  DEPBAR.LE SB0, 0x0 ;  /* 0x000080000000791a */ /* 0x000fc80000000000 */
[C---:B------:R-:W-:Y:S06]  /*c870*/  HMMA.16816.F32 R48, R8.reuse, R34, R44 ;  /* 0x000000220830723c */ /* 0x040fec000000182c */
[C---:B---3--:R-:W-:Y:S05]  /*c880*/  HMMA.16816.F32 R44, R8.reuse, R28, R240 ;  /* 0x0000001c082c723c */ /* 0x048fea00000018f0 */
[----:B------:R-:W-:Y:S01]  /*c890*/  IMAD.MOV.U32 R75, RZ, RZ, R119 ;  /* 0x000000ffff4b7224 */ /* 0x000fe200078e0077 */
        /* <DEDUP_REMOVED lines=8> */
[----:B------:R-:W-:Y:S01]  /*c920*/  FMUL.FTZ R0, R104, UR28 ;  /* 0x0000001c68007c20 */ /* 0x000fe20008410000 */
[----:B------:R-:W-:Y:S01]  /*c930*/  IMAD.MOV.U32 R117, RZ, RZ, R229 ;  /* 0x000000ffff757224 */ /* 0x000fe200078e00e5 */
[----:B------:R-:W-:Y:S01]  /*c940*/  MOV R112, R7 ;  /* 0x0000000700707202 */ /* 0x000fe20000000f00 */
[----:B------:R-:W-:Y:S01]  /*c950*/  IMAD.MOV.U32 R118, RZ, RZ, R227 ;  /* 0x000000ffff767224 */ /* 0x000fe200078e00e3 */
[----:B------:R3:W-:Y:S01]  /*c960*/  MUFU.TANH R134, R0 ;  /* 0x0000000000867308 */ /* 0x0007e20000002400 */
[----:B----4-:R-:W-:Y:S01]  /*c970*/  HMMA.16816.F32 R208, R8, R24, R208 ;  /* 0x0000001808d0723c */ /* 0x010fe200000018d0 */
[----:B------:R-:W-:Y:S02]  /*c980*/  IMAD.MOV.U32 R113, RZ, RZ, R6 ;  /* 0x000000ffff717224 */ /* 0x000fe400078e0006 */
[----:B------:R-:W-:-:S03]  /*c990*/  IMAD.MOV.U32 R114, RZ, RZ, R5 ;  /* 0x000000ffff727224 */ /* 0x000fc600078e0005 */
[C---:B------:R-:W-:Y:S06]  /*c9a0*/  HMMA.16816.F32 R204, R8.reuse, R26, R204 ;  /* 0x0000001a08cc723c */ /* 0x040fec00000018cc */
[----:B-1----:R-:W-:Y:S01]  /*c9b0*/  HMMA.16816.F32 R124, R8, R16, R124 ;  /* 0x00000010087c723c */ /* 0x002fe2000000187c */
[----:B---3--:R-:W-:-:S05]  /*c9c0*/  FMUL.FTZ R0, R105, UR28 ;  /* 0x0000001c69007c20 */ /* 0x008fca0008410000 */
[----:B------:R-:W-:Y:S01]  /*c9d0*/  HMMA.16816.F32 R120, R8, R18, R120 ;  /* 0x000000120878723c */ /* 0x000fe20000001878 */
[----:B------:R1:W-:Y:S05]  /*c9e0*/  MUFU.TANH R105, R0 ;  /* 0x0000000000697308 */ /* 0x0003ea0000002400 */
[C---:B------:R-:W-:Y:S06]  /*c9f0*/  HMMA.16816.F32 R8, R12.reuse, R28, R116 ;  /* 0x0000001c0c08723c */ /* 0x040fec0000001874 */
[C---:B------:R-:W-:Y:S06]  /*ca00*/  HMMA.16816.F32 R116, R12.reuse, R26, R212 ;  /* 0x0000001a0c74723c */ /* 0x040fec00000018d4 */
[----:B------:R-:W-:Y:S01]  /*ca10*/  HMMA.16816.F32 R28, R12, R30, R244 ;  /* 0x0000001e0c1c723c */ /* 0x000fe200000018f4 */
[----:B-1----:R-:W-:-:S04]  /*ca20*/  FMUL.FTZ R0, R106, UR28 ;  /* 0x0000001c6a007c20 */ /* 0x002fc80008410000 */
[----:B------:R1:W-:Y:S01]  /*ca30*/  MUFU.TANH R227, R0 ;  /* 0x0000000000e37308 */ /* 0x0003e20000002400 */
[C---:B------:R-:W-:Y:S06]  /*ca40*/  HMMA.16816.F32 R40, R12.reuse, R32, R40 ;  /* 0x000000200c28723c */ /* 0x040fec0000001828 */
[C---:B------:R-:W-:Y:S06]  /*ca50*/  HMMA.16816.F32 R32, R12.reuse, R34, R112 ;  /* 0x000000220c20723c */ /* 0x040fec0000001870 */
[----:B------:R-:W-:Y:S01]  /*ca60*/  HMMA.16816.F32 R112, R12, R24, R232 ;  /* 0x000000180c70723c */ /* 0x000fe200000018e8 */
[----:B-1----:R-:W-:-:S06]  /*ca70*/  FMUL.FTZ R0, R107, UR28 ;  /* 0x0000001c6b007c20 */ /* 0x002fcc0008410000 */
[----:B------:R-:W-:Y:S01]  /*ca80*/  MOV R232, R226 ;  /* 0x000000e200e87202 */ /* 0x000fe20000000f00 */
        /* <DEDUP_REMOVED lines=40> */
[----:B------:R1:W3:Y:S02]  /*cd10*/  MUFU.TANH R234, R0 ;  /* 0x0000000000ea7308 */ /* 0x0002e40000002400 */
[----:B-1----:R-:W-:-:S06]  /*cd20*/  FMUL.FTZ R0, R80, UR28 ;  /* 0x0000001c50007c20 */ /* 0x002fcc0008410000 */
[----:B------:R1:W-:Y:S02]  /*cd30*/  MUFU.TANH R25, R0 ;  /* 0x0000000000197308 */ /* 0x0003e40000002400 */
[----:B-1----:R-:W-:Y:S01]  /*cd40*/  FMUL.FTZ R0, R81, UR28 ;  /* 0x0000001c51007c20 */ /* 0x002fe20008410000 */
[----:B---3--:R-:W-:Y:S01]  /*cd50*/  MOV R81, R234 ;  /* 0x000000ea00517202 */ /* 0x008fe20000000f00 */
[----:B------:R-:W-:-:S04]  /*cd60*/  IMAD.MOV.U32 R234, RZ, RZ, R75 ;  /* 0x000000ffffea7224 */ /* 0x000fc800078e004b */
[----:B------:R1:W-:Y:S02]  /*cd70*/  MUFU.TANH R26, R0 ;  /* 0x00000000001a7308 */ /* 0x0003e40000002400 */
[----:B-1----:R-:W-:Y:S01]  /*cd80*/  FMUL.FTZ R0, R82, UR28 ;  /* 0x0000001c52007c20 */ /* 0x002fe20008410000 */
[----:B------:R-:W-:Y:S02]  /*cd90*/  IMAD.MOV.U32 R82, RZ, RZ, R235 ;  /* 0x000000ffff527224 */ /* 0x000fe400078e00eb */
[----:B------:R-:W-:-:S03]  /*cda0*/  IMAD.MOV.U32 R235, RZ, RZ, R230 ;  /* 0x000000ffffeb7224 */ /* 0x000fc600078e00e6 */
[----:B------:R1:W-:Y:S02]  /*cdb0*/  MUFU.TANH R97, R0 ;  /* 0x0000000000617308 */ /* 0x0003e40000002400 */
[----:B-1----:R-:W-:-:S06]  /*cdc0*/  FMUL.FTZ R0, R83, UR28 ;  /* 0x0000001c53007c20 */ /* 0x002fcc0008410000 */
[----:B------:R1:W-:Y:S02]  /*cdd0*/  MUFU.TANH R95, R0 ;  /* 0x00000000005f7308 */ /* 0x0003e40000002400 */
[----:B-1----:R-:W-:Y:S01]  /*cde0*/  FMUL.FTZ R0, R84, UR28 ;  /* 0x0000001c54007c20 */ /* 0x002fe20008410000 */
[----:B------:R-:W-:-:S05]  /*cdf0*/  IMAD.MOV.U32 R84, RZ, RZ, R6 ;  /* 0x000000ffff547224 */ /* 0x000fca00078e0006 */
[----:B------:R1:W-:Y:S02]  /*ce00*/  MUFU.TANH R108, R0 ;  /* 0x00000000006c7308 */ /* 0x0003e40000002400 */
[----:B-1----:R-:W-:-:S06]  /*ce10*/  FMUL.FTZ R0, R85, UR28 ;  /* 0x0000001c55007c20 */ /* 0x002fcc0008410000 */
[----:B------:R1:W-:Y:S02]  /*ce20*/  MUFU.TANH R6, R0 ;  /* 0x0000000000067308 */ /* 0x0003e40000002400 */
[----:B-1----:R-:W-:Y:S01]  /*ce30*/  FMUL.FTZ R0, R86, UR28 ;  /* 0x0000001c56007c20 */ /* 0x002fe20008410000 */
[----:B------:R-:W-:-:S05]  /*ce40*/  IMAD.MOV.U32 R86, RZ, RZ, R246 ;  /* 0x000000ffff567224 */ /* 0x000fca00078e00f6 */
[----:B------:R1:W-:Y:S02]  /*ce50*/  MUFU.TANH R246, R0 ;  /* 0x0000000000f67308 */ /* 0x0003e40000002400 */
[----:B-1----:R-:W-:Y:S01]  /*ce60*/  FMUL.FTZ R0, R87, UR28 ;  /* 0x0000001c57007c20 */ /* 0x002fe20008410000 */
[----:B------:R-:W-:-:S05]  /*ce70*/  MOV R87, R5 ;  /* 0x0000000500577202 */ /* 0x000fca0000000f00 */
        /* <DEDUP_REMOVED lines=11> */
[----:B-1----:R-:W-:Y:S01]  /*cf30*/  FMUL.FTZ R0, R65, UR28 ;  /* 0x0000001c41007c20 */ /* 0x002fe20008410000 */
[----:B------:R-:W-:-:S05]  /*cf40*/  IMAD.MOV.U32 R65, RZ, RZ, R244 ;  /* 0x000000ffff417224 */ /* 0x000fca00078e00f4 */
[----:B------:R1:W-:Y:S02]  /*cf50*/  MUFU.TANH R85, R0 ;  /* 0x0000000000557308 */ /* 0x0003e40000002400 */
[----:B-1----:R-:W-:Y:S01]  /*cf60*/  FMUL.FTZ R0, R66, UR28 ;  /* 0x0000001c42007c20 */ /* 0x002fe20008410000 */
[----:B------:R-:W-:-:S05]  /*cf70*/  IMAD.MOV.U32 R66, RZ, RZ, R245 ;  /* 0x000000ffff427224 */ /* 0x000fca00078e00f5 */
[----:B------:R1:W3:Y:S02]  /*cf80*/  MUFU.TANH R64, R0 ;  /* 0x0000000000407308 */ /* 0x0002e40000002400 */
[----:B-1----:R-:W-:Y:S01]  /*cf90*/  FMUL.FTZ R0, R67, UR28 ;  /* 0x0000001c43007c20 */ /* 0x002fe20008410000 */
[----:B---3--:R-:W-:-:S05]  /*cfa0*/  IMAD.MOV.U32 R67, RZ, RZ, R64 ;  /* 0x000000ffff437224 */ /* 0x008fca00078e0040 */
[----:B------:R1:W3:Y:S02]  /*cfb0*/  MUFU.TANH R76, R0 ;  /* 0x00000000004c7308 */ /* 0x0002e40000002400 */
[----:B-1----:R-:W-:-:S06]  /*cfc0*/  FMUL.FTZ R0, R56, UR28 ;  /* 0x0000001c38007c20 */ /* 0x002fcc0008410000 */
        /* <DEDUP_REMOVED lines=11> */
[----:B---3--:R-:W-:-:S05]  /*d080*/  IMAD.MOV.U32 R61, RZ, RZ, R76 ;  /* 0x000000ffff3d7224 */ /* 0x008fca00078e004c */
[----:B------:R1:W-:Y:S02]  /*d090*/  MUFU.TANH R244, R0 ;  /* 0x0000000000f47308 */ /* 0x0003e40000002400 */
[----:B-1----:R-:W-:Y:S01]  /*d0a0*/  FMUL.FTZ R0, R62, UR28 ;  /* 0x0000001c3e007c20 */ /* 0x002fe20008410000 */
[----:B------:R-:W-:-:S05]  /*d0b0*/  IMAD.MOV.U32 R62, RZ, RZ, R231 ;  /* 0x000000ffff3e7224 */ /* 0x000fca00078e00e7 */
        /* <DEDUP_REMOVED lines=8> */
[----:B------:R-:W-:-:S05]  /*d140*/  MOV R41, R69 ;  /* 0x0000004500297202 */ /* 0x000fca0000000f00 */
[----:B------:R1:W2:Y:S02]  /*d150*/  MUFU.TANH R56, R0 ;  /* 0x0000000000387308 */ /* 0x0002a40000002400 */
[----:B-1----:R-:W-:Y:S01]  /*d160*/  FMUL.FTZ R0, R42, UR28 ;  /* 0x0000001c2a007c20 */ /* 0x002fe20008410000 */
[----:B------:R-:W-:-:S05]  /*d170*/  IMAD.MOV.U32 R42, RZ, RZ, R68 ;  /* 0x000000ffff2a7224 */ /* 0x000fca00078e0044 */
[----:B------:R1:W-:Y:S02]  /*d180*/  MUFU.TANH R91, R0 ;  /* 0x00000000005b7308 */ /* 0x0003e40000002400 */
[----:B-1----:R-:W-:Y:S01]  /*d190*/  FMUL.FTZ R0, R43, UR28 ;  /* 0x0000001c2b007c20 */ /* 0x002fe20008410000 */
[----:B------:R-:W-:Y:S02]  /*d1a0*/  IMAD.MOV.U32 R43, RZ, RZ, R2 ;  /* 0x000000ffff2b7224 */ /* 0x000fe400078e0002 */
[----:B------:R-:W-:Y:S01]  /*d1b0*/  FMUL.FTZ R2, R236, UR28 ;  /* 0x0000001cec027c20 */ /* 0x000fe20008410000 */
[----:B------:R-:W-:Y:S02]  /*d1c0*/  IMAD.MOV.U32 R236, RZ, RZ, R67 ;  /* 0x000000ffffec7224 */ /* 0x000fe400078e0043 */
        /* <DEDUP_REMOVED lines=9> */
[----:B------:R-:W1:Y:S03]  /*d260*/  S2R R40, SR_TID.X ;  /* 0x0000000000287919 */ /* 0x000e660000002100 */
[----:B------:R4:W-:Y:S02]  /*d270*/  MUFU.TANH R226, R0 ;  /* 0x0000000000e27308 */ /* 0x0009e40000002400 */
[----:B----4-:R-:W-:-:S06]  /*d280*/  FMUL.FTZ R0, R32, UR28 ;  /* 0x0000001c20007c20 */ /* 0x010fcc0008410000 */
[----:B------:R4:W-:-:S12]  /*d290*/  MUFU.TANH R70, R0 ;  /* 0x0000000000467308 */ /* 0x0009d80000002400 */
[----:B------:R-:W-:Y:S01]  /*d2a0*/  FMUL.FTZ R54, R54, UR28 ;  /* 0x0000001c36367c20 */ /* 0x000fe20008410000 */
[----:B-1----:R-:W-:-:S05]  /*d2b0*/  IMAD.SHL.U32 R40, R40, 0x2, RZ ;  /* 0x0000000228287824 */ /* 0x002fca00078e00ff */
[----:B------:R-:W-:Y:S01]  /*d2c0*/  LOP3.LUT R40, R40, 0x6, RZ, 0xc0, !PT ;  /* 0x0000000628287812 */ /* 0x000fe200078ec0ff */
[----:B----4-:R-:W-:-:S04]  /*d2d0*/  FMUL.FTZ R0, R33, UR28 ;  /* 0x0000001c21007c20 */ /* 0x010fc80008410000 */
        /* <DEDUP_REMOVED lines=12> */
[----:B------:R-:W-:Y:S04]  /*d3a0*/  HMMA.16816.F32 R48, R12, R18, R248 ;  /* 0x000000120c30723c */ /* 0x000fe800000018f8 */
[----:B------:R1:W-:Y:S03]  /*d3b0*/  MUFU.TANH R106, R0 ;  /* 0x00000000006a7308 */ /* 0x0003e60000002400 */
[----:B------:R-:W-:Y:S01]  /*d3c0*/  IMAD.MOV.U32 R251, RZ, RZ, R63 ;  /* 0x000000fffffb7224 */ /* 0x000fe200078e003f */
[----:B------:R-:W-:Y:S01]  /*d3d0*/  MOV R249, R108 ;  /* 0x0000006c00f97202 */ /* 0x000fe20000000f00 */
[----:B------:R-:W-:-:S02]  /*d3e0*/  IMAD.MOV.U32 R248, RZ, RZ, R84 ;  /* 0x000000fffff87224 */ /* 0x000fc400078e0054 */
[----:B------:R-:W-:Y:S02]  /*d3f0*/  IMAD.MOV.U32 R250, RZ, RZ, R7 ;  /* 0x000000fffffa7224 */ /* 0x000fe400078e0007 */
[----:B------:R-:W-:-:S06]  /*d400*/  FMUL.FTZ R7, R113, UR28 ;  /* 0x0000001c71077c20 */ /* 0x000fcc0008410000 */
[----:B------:R-:W4:Y:S01]  /*d410*/  MUFU.TANH R7, R7 ;  /* 0x0000000700077308 */ /* 0x000f220000002400 */
[----:B-1----:R-:W-:Y:S01]  /*d420*/  FMUL.FTZ R0, R8, UR28 ;  /* 0x0000001c08007c20 */ /* 0x002fe20008410000 */
[----:B------:R-:W-:-:S03]  /*d430*/  FMUL.FTZ R8, R115, UR28 ;  /* 0x0000001c73087c20 */ /* 0x000fc60008410000 */
[----:B------:R-:W-:-:S03]  /*d440*/  FMUL.FTZ R50, R50, UR28 ;  /* 0x0000001c32327c20 */ /* 0x000fc60008410000 */
[----:B------:R1:W4:Y:S02]  /*d450*/  MUFU.TANH R59, R0 ;  /* 0x00000000003b7308 */ /* 0x0003240000002400 */
[----:B-1----:R-:W-:-:S06]  /*d460*/  FMUL.FTZ R0, R9, UR28 ;  /* 0x0000001c09007c20 */ /* 0x002fcc0008410000 */
[----:B------:R1:W4:Y:S02]  /*d470*/  MUFU.TANH R58, R0 ;  /* 0x00000000003a7308 */ /* 0x0003240000002400 */
[----:B-1----:R-:W-:Y:S01]  /*d480*/  FMUL.FTZ R0, R10, UR28 ;  /* 0x0000001c0a007c20 */ /* 0x002fe20008410000 */
[----:B------:R-:W-:Y:S01]  /*d490*/  MOV R10, R5 ;  /* 0x00000005000a7202 */ /* 0x000fe20000000f00 */
[----:B------:R-:W-:-:S04]  /*d4a0*/  FMUL.FTZ R5, R112, UR28 ;  /* 0x0000001c70057c20 */ /* 0x000fc80008410000 */
[----:B------:R1:W-:Y:S02]  /*d4b0*/  MUFU.TANH R80, R0 ;  /* 0x0000000000507308 */ /* 0x0003e40000002400 */
[----:B-1----:R-:W-:Y:S01]  /*d4c0*/  FMUL.FTZ R0, R11, UR28 ;  /* 0x0000001c0b007c20 */ /* 0x002fe20008410000 */
[----:B------:R-:W-:Y:S02]  /*d4d0*/  IMAD.MOV.U32 R11, RZ, RZ, R6 ;  /* 0x000000ffff0b7224 */ /* 0x000fe400078e0006 */
[----:B------:R-:W-:-:S03]  /*d4e0*/  FMUL.FTZ R6, R114, UR28 ;  /* 0x0000001c72067c20 */ /* 0x000fc60008410000 */
[----:B------:R1:W-:Y:S08]  /*d4f0*/  MUFU.TANH R77, R0 ;  /* 0x00000000004d7308 */ /* 0x0003f00000002400 */
[----:B------:R-:W-:Y:S01]  /*d500*/  MUFU.TANH R63, R6 ;  /* 0x00000006003f7308 */ /* 0x000fe20000002400 */
[----:B-1----:R-:W-:-:S07]  /*d510*/  FMUL.FTZ R0, R44, UR28 ;  /* 0x0000001c2c007c20 */ /* 0x002fce0008410000 */
        /* <DEDUP_REMOVED lines=8> */
[----:B------:R-:W-:-:S02]  /*d5a0*/  IMAD.MOV.U32 R203, RZ, RZ, R82 ;  /* 0x000000ffffcb7224 */ /* 0x000fc400078e0052 */
[----:B------:R-:W-:-:S03]  /*d5b0*/  IMAD.MOV.U32 R202, RZ, RZ, R81 ;  /* 0x000000ffffca7224 */ /* 0x000fc600078e0051 */
[----:B------:R3:W-:Y:S01]  /*d5c0*/  MUFU.TANH R82, R2 ;  /* 0x0000000200527308 */ /* 0x0007e20000002400 */
[----:B------:R-:W-:Y:S02]  /*d5d0*/  IMAD.MOV.U32 R200, RZ, RZ, R66 ;  /* 0x000000ffffc87224 */ /* 0x000fe400078e0042 */
[----:B------:R-:W-:-:S05]  /*d5e0*/  IMAD.MOV.U32 R201, RZ, RZ, R62 ;  /* 0x000000ffffc97224 */ /* 0x000fca00078e003e */
[----:B------:R-:W-:Y:S01]  /*d5f0*/  MUFU.TANH R62, R8 ;  /* 0x00000008003e7308 */ /* 0x000fe20000002400 */
[----:B-1----:R-:W-:-:S03]  /*d600*/  FMUL.FTZ R0, R28, UR28 ;  /* 0x0000001c1c007c20 */ /* 0x002fc60008410000 */
[----:B------:R-:W-:-:S04]  /*d610*/  FMUL.FTZ R47, R47, UR28 ;  /* 0x0000001c2f2f7c20 */ /* 0x000fc80008410000 */
[----:B------:R1:W-:Y:S01]  /*d620*/  MUFU.TANH R9, R0 ;  /* 0x0000000000097308 */ /* 0x0003e20000002400 */
[----:B---3--:R-:W-:-:S07]  /*d630*/  FMUL.FTZ R2, R237, UR28 ;  /* 0x0000001ced027c20 */ /* 0x008fce0008410000 */
[----:B------:R3:W-:Y:S01]  /*d640*/  MUFU.TANH R81, R2 ;  /* 0x0000000200517308 */ /* 0x0007e20000002400 */
[----:B-1----:R-:W-:-:S07]  /*d650*/  FMUL.FTZ R0, R29, UR28 ;  /* 0x0000001c1d007c20 */ /* 0x002fce0008410000 */
[----:B------:R1:W-:Y:S01]  /*d660*/  MUFU.TANH R60, R0 ;  /* 0x00000000003c7308 */ /* 0x0003e20000002400 */
[----:B---3--:R-:W-:-:S07]  /*d670*/  FMUL.FTZ R2, R116, UR28 ;  /* 0x0000001c74027c20 */ /* 0x008fce0008410000 */
[----:B------:R3:W-:Y:S01]  /*d680*/  MUFU.TANH R6, R2 ;  /* 0x0000000200067308 */ /* 0x0007e20000002400 */
[----:B-1----:R-:W-:-:S07]  /*d690*/  FMUL.FTZ R0, R30, UR28 ;  /* 0x0000001c1e007c20 */ /* 0x002fce0008410000 */
[----:B------:R1:W-:Y:S01]  /*d6a0*/  MUFU.TANH R75, R0 ;  /* 0x00000000004b7308 */ /* 0x0003e20000002400 */
[----:B---3--:R-:W-:Y:S01]  /*d6b0*/  FMUL.FTZ R2, R117, UR28 ;  /* 0x0000001c75027c20 */ /* 0x008fe20008410000 */
[----:B-1----:R-:W-:-:S06]  /*d6c0*/  FMUL.FTZ R0, R31, UR28 ;  /* 0x0000001c1f007c20 */ /* 0x002fcc0008410000 */
[----:B------:R1:W-:Y:S02]  /*d6d0*/  MUFU.TANH R68, R0 ;  /* 0x0000000000447308 */ /* 0x0003e40000002400 */
[----:B-1----:R-:W-:-:S05]  /*d6e0*/  MOV R0, UR19 ;  /* 0x0000001300007c02 */ /* 0x002fca0008000f00 */
[----:B------:R-:W-:Y:S02]  /*d6f0*/  IMAD R0, R0, 0x80, R40 ;  /* 0x0000008000007824 */ /* 0x000fe400078e0228 */
[----:B------:R-:W-:Y:S01]  /*d700*/  HMMA.16816.F32 R40, R12, R38, R128 ;  /* 0x000000260c28723c */ /* 0x000fe20000001880 */
[----:B------:R1:W-:Y:S01]  /*d710*/  MUFU.TANH R39, R5 ;  /* 0x0000000500277308 */ /* 0x0003e20000002400 */
[C---:B------:R-:W-:Y:S01]  /*d720*/  VIADD R35, R0.reuse, 0x10 ;  /* 0x0000001000237836 */ /* 0x040fe20000000000 */
[CC--:B------:R-:W-:Y:S01]  /*d730*/  ISETP.GE.AND P3, PT, R0.reuse, R21.reuse, PT ;  /* 0x000000150000720c */ /* 0x0c0fe20003f66270 */
[C---:B------:R-:W-:Y:S01]  /*d740*/  VIADD R32, R0.reuse, 0x19 ;  /* 0x0000001900207836 */ /* 0x040fe20000000000 */
[C---:B------:R-:W-:Y:S01]  /*d750*/  IADD3 R33, R0.reuse, 0x18, RZ ;  /* 0x0000001800217810 */ /* 0x040fe20007ffe0ff */
[C---:B------:R-:W-:Y:S01]  /*d760*/  VIADD R37, R0.reuse, 0x8 ;  /* 0x0000000800257836 */ /* 0x040fe20000000000 */
[----:B------:R-:W-:Y:S01]  /*d770*/  ISETP.GE.AND P6, PT, R35, R21, PT ;  /* 0x000000152300720c */ /* 0x000fe20003fc6270 */
[----:B------:R-:W-:Y:S01]  /*d780*/  VIADD R38, R0, 0x1 ;  /* 0x0000000100267836 */ /* 0x000fe20000000000 */
[----:B------:R-:W-:Y:S01]  /*d790*/  MOV R15, R65 ;  /* 0x00000041000f7202 */ /* 0x000fe20000000f00 */
[----:B------:R-:W-:Y:S01]  /*d7a0*/  IMAD.MOV.U32 R129, RZ, RZ, R64 ;  /* 0x000000ffff817224 */ /* 0x000fe200078e0040 */
[----:B------:R-:W-:Y:S01]  /*d7b0*/  FSEL R64, R134, -INF , !P3 ;  /* 0xff80000086407808 */ /* 0x000fe20005800000 */
[----:B------:R-:W-:Y:S01]  /*d7c0*/  IMAD.MOV.U32 R131, RZ, RZ, R57 ;  /* 0x000000ffff837224 */ /* 0x000fe200078e0039 */
[-C--:B------:R-:W-:Y:S01]  /*d7d0*/  ISETP.GE.AND P5, PT, R38, R21.reuse, PT ;  /* 0x000000152600720c */ /* 0x080fe20003fa6270 */
[----:B------:R-:W-:Y:S01]  /*d7e0*/  IMAD.MOV.U32 R128, RZ, RZ, R87 ;  /* 0x000000ffff807224 */ /* 0x000fe200078e0057 */
[-C--:B------:R-:W-:Y:S01]  /*d7f0*/  ISETP.GE.AND P3, PT, R33, R21.reuse, PT ;  /* 0x000000152100720c */ /* 0x080fe20003f66270 */
[----:B------:R3:W4:Y:S01]  /*d800*/  MUFU.TANH R57, R2 ;  /* 0x0000000200397308 */ /* 0x0007220000002400 */
[----:B------:R-:W-:Y:S01]  /*d810*/  FSEL R65, R105, -INF , !P5 ;  /* 0xff80000069417808 */ /* 0x000fe20006800000 */
[C---:B------:R-:W-:Y:S01]  /*d820*/  VIADD R31, R0.reuse, 0x20 ;  /* 0x00000020001f7836 */ /* 0x040fe20000000000 */
[----:B------:R-:W-:Y:S01]  /*d830*/  FSEL R84, R27, -INF , !P6 ;  /* 0xff8000001b547808 */ /* 0x000fe20007000000 */
[----:B------:R-:W-:Y:S01]  /*d840*/  VIADD R34, R0, 0x11 ;  /* 0x0000001100227836 */ /* 0x000fe20000000000 */
[----:B------:R-:W-:Y:S01]  /*d850*/  ISETP.GE.AND P5, PT, R32, R21, PT ;  /* 0x000000152000720c */ /* 0x000fe20003fa6270 */
[C---:B------:R-:W-:Y:S01]  /*d860*/  VIADD R29, R0.reuse, 0x28 ;  /* 0x00000028001d7836 */ /* 0x040fe20000000000 */
[C---:B------:R-:W-:Y:S01]  /*d870*/  IADD3 R27, R0.reuse, 0x30, RZ ;  /* 0x00000030001b7810 */ /* 0x040fe20007ffe0ff */
[----:B------:R-:W-:Y:S01]  /*d880*/  VIADD R28, R0, 0x29 ;  /* 0x00000029001c7836 */ /* 0x000fe20000000000 */
[----:B------:R-:W-:Y:S01]  /*d890*/  MOV R13, R85 ;  /* 0x00000055000d7202 */ /* 0x000fe20000000f00 */
[----:B-1----:R-:W-:Y:S01]  /*d8a0*/  FMUL.FTZ R5, R52, UR28 ;  /* 0x0000001c34057c20 */ /* 0x002fe20008410000 */
[----:B------:R-:W-:Y:S01]  /*d8b0*/  FSEL R87, R25, -INF , !P3 ;  /* 0xff80000019577808 */ /* 0x000fe20005800000 */
[----:B------:R-:W-:Y:S01]  /*d8c0*/  VIADD R25, R0, 0x38 ;  /* 0x0000003800197836 */ /* 0x000fe20000000000 */
[----:B------:R-:W-:Y:S01]  /*d8d0*/  ISETP.GE.AND P3, PT, R27, R21, PT ;  /* 0x000000151b00720c */ /* 0x000fe20003f66270 */
[----:B------:R-:W-:Y:S01]  /*d8e0*/  IMAD.MOV.U32 R14, RZ, RZ, R86 ;  /* 0x000000ffff0e7224 */ /* 0x000fe200078e0056 */
[----:B------:R-:W-:Y:S01]  /*d8f0*/  FSEL R85, R26, -INF , !P5 ;  /* 0xff8000001a557808 */ /* 0x000fe20006800000 */
[----:B------:R-:W-:-:S02]  /*d900*/  VIADD R26, R0, 0x31 ;  /* 0x00000031001a7836 */ /* 0x000fc40000000000 */
[----:B---3--:R-:W-:Y:S01]  /*d910*/  FMUL.FTZ R2, R118, UR28 ;  /* 0x0000001c76027c20 */ /* 0x008fe20008410000 */
[----:B------:R-:W-:Y:S01]  /*d920*/  MOV R130, R61 ;  /* 0x0000003d00827202 */ /* 0x000fe20000000f00 */
[----:B------:R-:W-:Y:S01]  /*d930*/  VIADD R19, R0, 0x40 ;  /* 0x0000004000137836 */ /* 0x000fe20000000000 */
[-C--:B------:R-:W-:Y:S01]  /*d940*/  ISETP.GE.AND P2, PT, R37, R21.reuse, PT ;  /* 0x000000152500720c */ /* 0x080fe20003f46270 */
[----:B------:R1:W-:Y:S01]  /*d950*/  MUFU.TANH R61, R2 ;  /* 0x00000002003d7308 */ /* 0x0003e20000002400 */
[-C--:B------:R-:W-:Y:S01]  /*d960*/  ISETP.GE.AND P5, PT, R26, R21.reuse, PT ;  /* 0x000000151a00720c */ /* 0x080fe20003fa6270 */
[----:B------:R-:W-:Y:S01]  /*d970*/  VIADD R18, R0, 0x41 ;  /* 0x0000004100127836 */ /* 0x000fe20000000000 */
[----:B------:R-:W-:Y:S01]  /*d980*/  FSEL R66, R104, -INF , !P2 ;  /* 0xff80000068427808 */ /* 0x000fe20005000000 */
[----:B------:R-:W-:Y:S01]  /*d990*/  VIADD R16, R0, 0x49 ;  /* 0x0000004900107836 */ /* 0x000fe20000000000 */
[-C--:B------:R-:W-:Y:S01]  /*d9a0*/  ISETP.GE.AND P2, PT, R31, R21.reuse, PT ;  /* 0x000000151f00720c */ /* 0x080fe20003f46270 */
[----:B------:R-:W-:Y:S01]  /*d9b0*/  IMAD.MOV.U32 R12, RZ, RZ, R15 ;  /* 0x000000ffff0c7224 */ /* 0x000fe200078e000f */
[-C--:B------:R-:W-:Y:S01]  /*d9c0*/  ISETP.GE.AND P4, PT, R34, R21.reuse, PT ;  /* 0x000000152200720c */ /* 0x080fe20003f86270 */
[----:B------:R-:W-:Y:S01]  /*d9d0*/  VIADD R15, R0, 0x50 ;  /* 0x00000050000f7836 */ /* 0x000fe20000000000 */
[----:B------:R-:W-:Y:S01]  /*d9e0*/  FSEL R115, R24, -INF , !P2 ;  /* 0xff80000018737808 */ /* 0x000fe20005000000 */
[----:B------:R-:W-:Y:S01]  /*d9f0*/  IMAD.MOV.U32 R112, RZ, RZ, R13 ;  /* 0x000000ffff707224 */ /* 0x000fe200078e000d */
[-C--:B------:R-:W-:Y:S01]  /*da00*/  ISETP.GE.AND P2, PT, R25, R21.reuse, PT ;  /* 0x000000151900720c */ /* 0x080fe20003f46270 */
[----:B------:R-:W-:Y:S01]  /*da10*/  VIADD R13, R0, 0x58 ;  /* 0x00000058000d7836 */ /* 0x000fe20000000000 */
[-C--:B------:R-:W-:Y:S01]  /*da20*/  ISETP.GE.AND P6, PT, R29, R21.reuse, PT ;  /* 0x000000151d00720c */ /* 0x080fe20003fc6270 */
[----:B------:R-:W-:Y:S01]  /*da30*/  IMAD.MOV.U32 R104, RZ, RZ, R249 ;  /* 0x000000ffff687224 */ /* 0x000fe200078e00f9 */
[----:B------:R-:W-:Y:S01]  /*da40*/  FSEL R86, R92, -INF , !P4 ;  /* 0xff8000005c567808 */ /* 0x000fe20006000000 */
[----:B------:R-:W-:Y:S01]  /*da50*/  IMAD.MOV.U32 R105, RZ, RZ, R250 ;  /* 0x000000ffff697224 */ /* 0x000fe200078e00fa */
[----:B-1----:R-:W-:Y:S01]  /*da60*/  FSEL R2, R76, -INF , !P3 ;  /* 0xff8000004c027808 */ /* 0x002fe20005800000 */
[----:B------:R-:W-:Y:S01]  /*da70*/  IMAD.MOV.U32 R249, RZ, RZ, R10 ;  /* 0x000000fffff97224 */ /* 0x000fe200078e000a */
[-C--:B------:R-:W-:Y:S01]  /*da80*/  ISETP.GE.AND P4, PT, R28, R21.reuse, PT ;  /* 0x000000151c00720c */ /* 0x080fe20003f86270 */
[----:B------:R-:W-:Y:S01]  /*da90*/  VIADD R10, R0, 0x61 ;  /* 0x00000061000a7836 */ /* 0x000fe20000000000 */
[----:B------:R-:W-:Y:S01]  /*daa0*/  FSEL R113, R79, -INF , !P6 ;  /* 0xff8000004f717808 */ /* 0x000fe20007000000 */
[----:B------:R2:W-:Y:S01]  /*dab0*/  STL [R1+0x4c], R2 ;  /* 0x00004c0201007387 */ /* 0x0005e20000100800 */
[-C--:B------:R-:W-:Y:S01]  /*dac0*/  ISETP.GE.AND P6, PT, R19, R21.reuse, PT ;  /* 0x000000151300720c */ /* 0x080fe20003fc6270 */
[----:B------:R-:W-:Y:S01]  /*dad0*/  IMAD.MOV.U32 R92, RZ, RZ, R131 ;  /* 0x000000ffff5c7224 */ /* 0x000fe200078e0083 */
[----:B------:R-:W-:Y:S01]  /*dae0*/  FSEL R108, R78, -INF , !P4 ;  /* 0xff8000004e6c7808 */ /* 0x000fe20006000000 */
[----:B------:R-:W-:Y:S01]  /*daf0*/  IMAD.MOV.U32 R131, RZ, RZ, R245 ;  /* 0x000000ffff837224 */ /* 0x000fe200078e00f5 */
[----:B------:R-:W-:-:S02]  /*db00*/  ISETP.GE.AND P4, PT, R18, R21, PT ;  /* 0x000000151200720c */ /* 0x000fc40003f86270 */
[C---:B------:R-:W-:Y:S02]  /*db10*/  IADD3 R17, R0.reuse, 0x48, RZ ;  /* 0x0000004800117810 */ /* 0x040fe40007ffe0ff */
[----:B------:R-:W-:Y:S02]  /*db20*/  IADD3 R36, R0, 0x9, RZ ;  /* 0x0000000900247810 */ /* 0x000fe40007ffe0ff */
[-C--:B------:R-:W-:Y:S02]  /*db30*/  ISETP.GE.AND P3, PT, R17, R21.reuse, PT ;  /* 0x000000151100720c */ /* 0x080fe40003f66270 */
[-C--:B------:R-:W-:Y:S02]  /*db40*/  ISETP.GE.AND P0, PT, R36, R21.reuse, PT ;  /* 0x000000152400720c */ /* 0x080fe40003f06270 */
[----:B------:R-:W-:Y:S02]  /*db50*/  IADD3 R30, R0, 0x21, RZ ;  /* 0x00000021001e7810 */ /* 0x000fe40007ffe0ff */
[----:B------:R-:W-:Y:S01]  /*db60*/  FSEL R67, R96, -INF , !P0 ;  /* 0xff80000060437808 */ /* 0x000fe20004000000 */
[----:B------:R-:W-:Y:S01]  /*db70*/  IMAD.MOV.U32 R96, RZ, RZ, R105 ;  /* 0x000000ffff607224 */ /* 0x000fe200078e0069 */
[----:B------:R-:W-:Y:S01]  /*db80*/  BAR.SYNC.DEFER_BLOCKING 0x0 ;  /* 0x0000000000007b1d */ /* 0x000fe20000010000 */
[----:B------:R-:W-:-:S02]  /*db90*/  ISETP.GE.AND P0, PT, R30, R21, PT ;  /* 0x000000151e00720c */ /* 0x000fc40003f06270 */
[----:B------:R-:W-:Y:S02]  /*dba0*/  IADD3 R24, R0, 0x39, RZ ;  /* 0x0000003900187810 */ /* 0x000fe40007ffe0ff */
[----:B------:R-:W-:Y:S02]  /*dbb0*/  FSEL R114, R83, -INF , !P0 ;  /* 0xff80000053727808 */ /* 0x000fe40004000000 */
[----:B--2---:R-:W-:Y:S02]  /*dbc0*/  FSEL R2, R56, -INF , !P5 ;  /* 0xff80000038027808 */ /* 0x004fe40006800000 */
[----:B------:R1:W2:Y:S01]  /*dbd0*/  MUFU.TANH R56, R5 ;  /* 0x0000000500387308 */ /* 0x0002a20000002400 */
[-C--:B------:R-:W-:Y:S02]  /*dbe0*/  ISETP.GE.AND P5, PT, R16, R21.reuse, PT ;  /* 0x000000151000720c */ /* 0x080fe40003fa6270 */
[----:B------:R3:W-:Y:S01]  /*dbf0*/  STL [R1+0x48], R2 ;  /* 0x0000480201007387 */ /* 0x0007e20000100800 */
[----:B------:R-:W-:-:S02]  /*dc00*/  ISETP.GE.AND P0, PT, R24, R21, PT ;  /* 0x000000151800720c */ /* 0x000fc40003f06270 */
[----:B------:R-:W-:Y:S02]  /*dc10*/  MOV R237, R14 ;  /* 0x0000000e00ed7202 */ /* 0x000fe40000000f00 */
[----:B------:R-:W-:Y:S02]  /*dc20*/  IADD3 R14, R0, 0x51, RZ ;  /* 0x00000051000e7810 */ /* 0x000fe40007ffe0ff */
[----:B----4-:R-:W-:Y:S01]  /*dc30*/  FSEL R69, R69, -INF , !P0 ;  /* 0xff80000045457808 */ /* 0x010fe20004000000 */
[----:B------:R-:W-:Y:S01]  /*dc40*/  IMAD.MOV.U32 R134, RZ, RZ, R237 ;  /* 0x000000ffff867224 */ /* 0x000fe200078e00ed */
[----:B------:R-:W-:Y:S02]  /*dc50*/  ISETP.GE.AND P0, PT, R14, R21, PT ;  /* 0x000000150e00720c */ /* 0x000fe40003f06270 */
[----:B------:R-:W-:Y:S01]  /*dc60*/  MOV R237, R12 ;  /* 0x0000000c00ed7202 */ /* 0x000fe20000000f00 */
[----:B------:R-:W-:Y:S01]  /*dc70*/  VIADD R12, R0, 0x59 ;  /* 0x00000059000c7836 */ /* 0x000fe20000000000 */
[----:B------:R-:W-:Y:S01]  /*dc80*/  FSEL R7, R7, -INF , !P0 ;  /* 0xff80000007077808 */ /* 0x000fe20004000000 */
[----:B------:R-:W-:Y:S01]  /*dc90*/  IMAD.MOV.U32 R105, RZ, RZ, R134 ;  /* 0x000000ffff697224 */ /* 0x000fe200078e0086 */
[----:B-1----:R-:W-:-:S02]  /*dca0*/  FSEL R5, R70, -INF , !P2 ;  /* 0xff80000046057808 */ /* 0x002fc40005000000 */
[----:B------:R-:W-:Y:S02]  /*dcb0*/  ISETP.GE.AND P2, PT, R15, R21, PT ;  /* 0x000000150f00720c */ /* 0x000fe40003f46270 */
[----:B------:R-:W-:Y:S01]  /*dcc0*/  MOV R250, R11 ;  /* 0x0000000b00fa7202 */ /* 0x000fe20000000f00 */
[----:B------:R1:W-:Y:S01]  /*dcd0*/  STL [R1+0x44], R5 ;  /* 0x0000440501007387 */ /* 0x0003e20000100800 */
[C---:B------:R-:W-:Y:S02]  /*dce0*/  IADD3 R11, R0.reuse, 0x60, RZ ;  /* 0x00000060000b7810 */ /* 0x040fe40007ffe0ff */
[----:B------:R-:W-:Y:S01]  /*dcf0*/  IADD3 R8, R0, 0x69, RZ ;  /* 0x0000006900087810 */ /* 0x000fe20007ffe0ff */
[----:B------:R-:W-:Y:S02]  /*dd00*/  IMAD.MOV.U32 R118, RZ, RZ, R250 ;  /* 0x000000ffff767224 */ /* 0x000fe400078e00fa */
[----:B---3--:R-:W-:Y:S01]  /*dd10*/  FMUL.FTZ R2, R53, UR28 ;  /* 0x0000001c35027c20 */ /* 0x008fe20008410000 */
[----:B------:R-:W-:-:S02]  /*dd20*/  MOV R134, R112 ;  /* 0x0000007000867202 */ /* 0x000fc40000000f00 */
[----:B------:R-:W-:Y:S01]  /*dd30*/  ISETP.GE.AND P0, PT, R8, R21, PT ;  /* 0x000000150800720c */ /* 0x000fe20003f06270 */
[----:B------:R3:W4:Y:S01]  /*dd40*/  MUFU.TANH R52, R2 ;  /* 0x0000000200347308 */ /* 0x0007220000002400 */
[----:B------:R-:W-:Y:S02]  /*dd50*/  MOV R116, R249 ;  /* 0x000000f900747202 */ /* 0x000fe40000000f00 */
[----:B-1----:R-:W-:Y:S01]  /*dd60*/  FSEL R5, R59, -INF , !P6 ;  /* 0xff8000003b057808 */ /* 0x002fe20007000000 */
[----:B---3--:R-:W-:Y:S01]  /*dd70*/  FMUL.FTZ R2, R48, UR28 ;  /* 0x0000001c30027c20 */ /* 0x008fe20008410000 */
[----:B------:R-:W-:Y:S01]  /*dd80*/  ISETP.GE.AND P6, PT, R13, R21, PT ;  /* 0x000000150d00720c */ /* 0x000fe20003fc6270 */
[----:B------:R-:W-:Y:S01]  /*dd90*/  FMUL.FTZ R48, R46, UR28 ;  /* 0x0000001c2e307c20 */ /* 0x000fe20008410000 */
[----:B------:R-:W-:Y:S01]  /*dda0*/  FMUL.FTZ R46, R43, UR28 ;  /* 0x0000001c2b2e7c20 */ /* 0x000fe20008410000 */
[----:B------:R1:W3:Y:S01]  /*ddb0*/  MUFU.TANH R59, R2 ;  /* 0x00000002003b7308 */ /* 0x0002e20000002400 */
[----:B------:R2:W-:Y:S01]  /*ddc0*/  STL [R1+0x3c], R5 ;  /* 0x00003c0501007387 */ /* 0x0005e20000100800 */
[----:B-1----:R-:W-:-:S02]  /*ddd0*/  FSEL R2, R58, -INF , !P4 ;  /* 0xff8000003a027808 */ /* 0x002fc40006000000 */
[----:B------:R-:W-:-:S03]  /*dde0*/  ISETP.GE.AND P4, PT, R12, R21, PT ;  /* 0x000000150c00720c */ /* 0x000fc60003f86270 */
[----:B------:R1:W-:Y:S01]  /*ddf0*/  STL [R1+0x38], R2 ;  /* 0x0000380201007387 */ /* 0x0003e20000100800 */
[----:B------:R-:W-:Y:S02]  /*de00*/  FSEL R83, R57, -INF , !P4 ;  /* 0xff80000039537808 */ /* 0x000fe40006000000 */
[----:B------:R-:W-:Y:S01]  /*de10*/  MOV R57, R104 ;  /* 0x0000006800397202 */ /* 0x000fe20000000f00 */
[----:B--2---:R-:W-:Y:S01]  /*de20*/  FMUL.FTZ R5, R49, UR28 ;  /* 0x0000001c31057c20 */ /* 0x004fe20008410000 */
[----:B------:R-:W-:-:S03]  /*de30*/  FMUL.FTZ R49, R55, UR28 ;  /* 0x0000001c37317c20 */ /* 0x000fc60008410000 */
[----:B------:R2:W-:Y:S01]  /*de40*/  MUFU.TANH R58, R5 ;  /* 0x00000005003a7308 */ /* 0x0005e20000002400 */
[----:B-1----:R-:W-:Y:S01]  /*de50*/  FSEL R2, R9, -INF , !P3 ;  /* 0xff80000009027808 */ /* 0x002fe20005800000 */
[----:B------:R-:W-:Y:S01]  /*de60*/  VIADD R9, R0, 0x68 ;  /* 0x0000006800097836 */ /* 0x000fe20000000000 */
[----:B--2---:R-:W-:Y:S01]  /*de70*/  FSEL R5, R60, -INF , !P5 ;  /* 0xff8000003c057808 */ /* 0x004fe20006800000 */
[----:B------:R-:W-:Y:S01]  /*de80*/  IMAD.MOV.U32 R60, RZ, RZ, R200 ;  /* 0x000000ffff3c7224 */ /* 0x000fe200078e00c8 */
[-C--:B------:R-:W-:Y:S01]  /*de90*/  ISETP.GE.AND P3, PT, R11, R21.reuse, PT ;  /* 0x000000150b00720c */ /* 0x080fe20003f66270 */
[----:B------:R1:W-:Y:S01]  /*dea0*/  STL [R1+0x34], R2 ;  /* 0x0000340201007387 */ /* 0x0003e20000100800 */
[----:B------:R-:W-:Y:S01]  /*deb0*/  ISETP.GE.AND P5, PT, R10, R21, PT ;  /* 0x000000150a00720c */ /* 0x000fe20003fa6270 */
[----:B------:R-:W-:Y:S01]  /*dec0*/  IMAD.MOV.U32 R200, RZ, RZ, R251 ;  /* 0x000000ffffc87224 */ /* 0x000fe200078e00fb */
[----:B------:R-:W-:Y:S01]  /*ded0*/  FSEL R112, R56, -INF , !P3 ;  /* 0xff80000038707808 */ /* 0x000fe20005800000 */
[----:B------:R2:W-:Y:S01]  /*dee0*/  STL [R1+0x30], R5 ;  /* 0x0000300501007387 */ /* 0x0005e20000100800 */
[----:B------:R-:W-:-:S02]  /*def0*/  IMAD.MOV.U32 R56, RZ, RZ, R246 ;  /* 0x000000ffff387224 */ /* 0x000fc400078e00f6 */
[----:B-1----:R-:W-:-:S04]  /*df00*/  FMUL.FTZ R2, R44, UR28 ;  /* 0x0000001c2c027c20 */ /* 0x002fc80008410000 */
[----:B------:R1:W3:Y:S01]  /*df10*/  MUFU.TANH R53, R2 ;  /* 0x0000000200357308 */ /* 0x0002e20000002400 */
[----:B--2---:R-:W-:Y:S01]  /*df20*/  FMUL.FTZ R5, R40, UR28 ;  /* 0x0000001c28057c20 */ /* 0x004fe20008410000 */
[----:B----4-:R-:W-:-:S06]  /*df30*/  FSEL R40, R52, -INF , !P5 ;  /* 0xff80000034287808 */ /* 0x010fcc0006800000 */
[----:B------:R2:W-:Y:S01]  /*df40*/  MUFU.TANH R44, R5 ;  /* 0x00000005002c7308 */ /* 0x0005e20000002400 */
[----:B-1----:R-:W-:Y:S02]  /*df50*/  FSEL R2, R39, -INF , !P2 ;  /* 0xff80000027027808 */ /* 0x002fe40005000000 */
[----:B------:R-:W-:-:S03]  /*df60*/  ISETP.GE.AND P2, PT, R9, R21, PT ;  /* 0x000000150900720c */ /* 0x000fc60003f46270 */
[----:B------:R1:W-:Y:S01]  /*df70*/  STL [R1+0x2c], R2 ;  /* 0x00002c0201007387 */ /* 0x0003e20000100800 */
[----:B--2---:R-:W-:-:S03]  /*df80*/  IADD3 R5, R0, 0x78, RZ ;  /* 0x0000007800057810 */ /* 0x004fc60007ffe0ff */
[----:B------:R2:W-:Y:S01]  /*df90*/  STL [R1+0x28], R7 ;  /* 0x0000280701007387 */ /* 0x0005e20000100800 */
[----:B------:R-:W-:Y:S01]  /*dfa0*/  ISETP.GE.AND P3, PT, R5, R21, PT ;  /* 0x000000150500720c */ /* 0x000fe20003f66270 */
[----:B-1----:R-:W-:Y:S01]  /*dfb0*/  FMUL.FTZ R2, R45, UR28 ;  /* 0x0000001c2d027c20 */ /* 0x002fe20008410000 */
[----:B------:R-:W-:Y:S01]  /*dfc0*/  FMUL.FTZ R45, R42, UR28 ;  /* 0x0000001c2a2d7c20 */ /* 0x000fe20008410000 */
[----:B---3--:R-:W-:Y:S01]  /*dfd0*/  FSEL R42, R59, -INF , !P2 ;  /* 0xff8000003b2a7808 */ /* 0x008fe20005000000 */
[----:B------:R-:W-:Y:S01]  /*dfe0*/  IMAD.MOV.U32 R59, RZ, RZ, R248 ;  /* 0x000000ffff3b7224 */ /* 0x000fe200078e00f8 */
[----:B------:R1:W-:Y:S01]  /*dff0*/  MUFU.TANH R39, R2 ;  /* 0x0000000200277308 */ /* 0x0003e20000002400 */
[C---:B--2---:R-:W-:Y:S01]  /*e000*/  VIADD R7, R0.reuse, 0x70 ;  /* 0x0000007000077836 */ /* 0x044fe20000000000 */
[----:B------:R-:W-:-:S06]  /*e010*/  ISETP.GE.AND P2, PT, R0, R20, PT ;  /* 0x000000140000720c */ /* 0x000fcc0003f46270 */
[----:B------:R-:W-:Y:S01]  /*e020*/  MUFU.TANH R45, R45 ;  /* 0x0000002d002d7308 */ /* 0x000fe20000002400 */
[----:B-1----:R-:W-:Y:S01]  /*e030*/  FSEL R2, R6, -INF , !P6 ;  /* 0xff80000006027808 */ /* 0x002fe20007000000 */
[----:B------:R-:W-:Y:S01]  /*e040*/  VIADD R6, R0, 0x71 ;  /* 0x0000007100067836 */ /* 0x000fe20000000000 */
[----:B------:R-:W-:-:S03]  /*e050*/  ISETP.GE.AND P6, PT, R7, R21, PT ;  /* 0x000000150700720c */ /* 0x000fc60003fc6270 */
[----:B------:R1:W-:Y:S01]  /*e060*/  STL [R1+0x24], R2 ;  /* 0x0000240201007387 */ /* 0x0003e20000100800 */
[----:B------:R-:W-:Y:S02]  /*e070*/  ISETP.GE.AND P4, PT, R6, R21, PT ;  /* 0x000000150600720c */ /* 0x000fe40003f86270 */
[----:B------:R-:W-:Y:S01]  /*e080*/  FSEL R43, R53, -INF , !P6 ;  /* 0xff800000352b7808 */ /* 0x000fe20007000000 */
[----:B------:R2:W-:Y:S01]  /*e090*/  STL [R1+0x18], R40 ;  /* 0x0000182801007387 */ /* 0x0005e20000100800 */
[----:B------:R-:W-:-:S03]  /*e0a0*/  ISETP.GE.AND P6, PT, R37, R20, PT ;  /* 0x000000142500720c */ /* 0x000fc60003fc6270 */
[----:B------:R3:W-:Y:S01]  /*e0b0*/  STL [R1+0x14], R42 ;  /* 0x0000142a01007387 */ /* 0x0007e20000100800 */
[----:B-1----:R-:W-:Y:S02]  /*e0c0*/  VIADD R2, R0, 0x79 ;  /* 0x0000007900027836 */ /* 0x002fe40000000000 */
[----:B--2---:R-:W-:-:S03]  /*e0d0*/  FMUL.FTZ R40, R119, UR28 ;  /* 0x0000001c77287c20 */ /* 0x004fc60008410000 */
[----:B------:R-:W-:Y:S01]  /*e0e0*/  ISETP.GE.AND P5, PT, R2, R21, PT ;  /* 0x000000150200720c */ /* 0x000fe20003fa6270 */
[----:B------:R-:W-:Y:S01]  /*e0f0*/  FMUL.FTZ R21, R41, UR28 ;  /* 0x0000001c29157c20 */ /* 0x000fe20008410000 */
[----:B------:R-:W-:Y:S01]  /*e100*/  FMUL.FTZ R41, R51, UR28 ;  /* 0x0000001c33297c20 */ /* 0x000fe20008410000 */
[----:B---3--:R-:W-:Y:S01]  /*e110*/  FSEL R42, R58, -INF , !P0 ;  /* 0xff8000003a2a7808 */ /* 0x008fe20004000000 */
[----:B------:R-:W-:Y:S01]  /*e120*/  IMAD.MOV.U32 R58, RZ, RZ, R237 ;  /* 0x000000ffff3a7224 */ /* 0x000fe200078e00ed */
[-C--:B------:R-:W-:Y:S01]  /*e130*/  ISETP.GE.AND P0, PT, R38, R20.reuse, PT ;  /* 0x000000142600720c */ /* 0x080fe20003f06270 */
[----:B------:R-:W-:Y:S01]  /*e140*/  MUFU.TANH R40, R40 ;  /* 0x0000002800287308 */ /* 0x000fe20000002400 */
[----:B------:R-:W-:Y:S01]  /*e150*/  FSEL R51, R227, -INF , !P2 ;  /* 0xff800000e3337808 */ /* 0x000fe20005000000 */
[----:B------:R1:W-:Y:S01]  /*e160*/  STL [R1+0x10], R42 ;  /* 0x0000102a01007387 */ /* 0x0003e20000100800 */
[----:B------:R-:W-:Y:S02]  /*e170*/  FSEL R52, R215, -INF , !P0 ;  /* 0xff800000d7347808 */ /* 0x000fe40004000000 */
[-C--:B------:R-:W-:Y:S01]  /*e180*/  ISETP.GE.AND P2, PT, R33, R20.reuse, PT ;  /* 0x000000142100720c */ /* 0x080fe20003f46270 */
[----:B------:R2:W-:Y:S01]  /*e190*/  STL [R1+0xc], R43 ;  /* 0x00000c2b01007387 */ /* 0x0005e20000100800 */
[-C--:B------:R-:W-:Y:S01]  /*e1a0*/  ISETP.GE.AND P0, PT, R32, R20.reuse, PT ;  /* 0x000000142000720c */ /* 0x080fe20003f06270 */
[----:B------:R-:W3:Y:S01]  /*e1b0*/  MUFU.TANH R21, R21 ;  /* 0x0000001500157308 */ /* 0x000ee20000002400 */
[----:B------:R-:W-:Y:S01]  /*e1c0*/  FSEL R78, R97, -INF , !P2 ;  /* 0xff800000614e7808 */ /* 0x000fe20005000000 */
[----:B------:R-:W-:Y:S01]  /*e1d0*/  IMAD.MOV.U32 R97, RZ, RZ, R252 ;  /* 0x000000ffff617224 */ /* 0x000fe200078e00fc */
[----:B------:R-:W-:Y:S01]  /*e1e0*/  FSEL R79, R95, -INF , !P0 ;  /* 0xff8000005f4f7808 */ /* 0x000fe20004000000 */
[----:B------:R-:W-:Y:S01]  /*e1f0*/  IMAD.MOV.U32 R95, RZ, RZ, R105 ;  /* 0x000000ffff5f7224 */ /* 0x000fe200078e0069 */
[----:B------:R-:W-:-:S02]  /*e200*/  ISETP.GE.AND P2, PT, R27, R20, PT ;  /* 0x000000141b00720c */ /* 0x000fc40003f46270 */
[-C--:B------:R-:W-:Y:S01]  /*e210*/  ISETP.GE.AND P0, PT, R26, R20.reuse, PT ;  /* 0x000000141a00720c */ /* 0x080fe20003f06270 */
[----:B------:R-:W-:Y:S01]  /*e220*/  MUFU.TANH R41, R41 ;  /* 0x0000002900297308 */ /* 0x000fe20000002400 */
[----:B------:R-:W-:Y:S02]  /*e230*/  FSEL R55, R91, -INF , !P2 ;  /* 0xff8000005b377808 */ /* 0x000fe40005000000 */
[----:B------:R-:W-:Y:S02]  /*e240*/  FSEL R252, R90, -INF , !P0 ;  /* 0xff8000005afc7808 */ /* 0x000fe40004000000 */
[-C--:B------:R-:W-:Y:S02]  /*e250*/  ISETP.GE.AND P2, PT, R17, R20.reuse, PT ;  /* 0x000000141100720c */ /* 0x080fe40003f46270 */
[----:B------:R-:W-:Y:S02]  /*e260*/  ISETP.GE.AND P0, PT, R16, R20, PT ;  /* 0x000000141000720c */ /* 0x000fe40003f06270 */
[----:B---3--:R-:W-:-:S02]  /*e270*/  FSEL R21, R21, -INF , !P5 ;  /* 0xff80000015157808 */ /* 0x008fc40006800000 */
[----:B-1----:R-:W-:Y:S02]  /*e280*/  FSEL R42, R39, -INF , !P4 ;  /* 0xff800000272a7808 */ /* 0x002fe40006000000 */
[----:B------:R1:W3:Y:S01]  /*e290*/  MUFU.TANH R39, R54 ;  /* 0x0000003600277308 */ /* 0x0002e20000002400 */
[-C--:B------:R-:W-:Y:S02]  /*e2a0*/  ISETP.GE.AND P4, PT, R36, R20.reuse, PT ;  /* 0x000000142400720c */ /* 0x080fe40003f86270 */
[----:B------:R4:W-:Y:S01]  /*e2b0*/  STL [R1+0x8], R42 ;  /* 0x0000082a01007387 */ /* 0x0009e20000100800 */
[-C--:B------:R-:W-:Y:S02]  /*e2c0*/  ISETP.GE.AND P5, PT, R34, R20.reuse, PT ;  /* 0x000000142200720c */ /* 0x080fe40003fa6270 */
[----:B------:R-:W-:Y:S01]  /*e2d0*/  FSEL R53, R213, -INF , !P4 ;  /* 0xff800000d5357808 */ /* 0x000fe20006000000 */
[----:B------:R3:W-:Y:S01]  /*e2e0*/  STL [R1+0x4], R21 ;  /* 0x0000041501007387 */ /* 0x0007e20000100800 */
[----:B------:R-:W-:Y:S01]  /*e2f0*/  FSEL R76, R99, -INF , !P5 ;  /* 0xff800000634c7808 */ /* 0x000fe20006800000 */
[----:B--2---:R-:W-:Y:S01]  /*e300*/  MUFU.TANH R43, R47 ;  /* 0x0000002f002b7308 */ /* 0x004fe20000002400 */
[----:B------:R-:W-:-:S02]  /*e310*/  ISETP.GE.AND P4, PT, R30, R20, PT ;  /* 0x000000141e00720c */ /* 0x000fc40003f86270 */
[-C--:B------:R-:W-:Y:S02]  /*e320*/  ISETP.GE.AND P5, PT, R28, R20.reuse, PT ;  /* 0x000000141c00720c */ /* 0x080fe40003fa6270 */
[----:B------:R-:W-:Y:S01]  /*e330*/  FSEL R104, R93, -INF , !P4 ;  /* 0xff8000005d687808 */ /* 0x000fe20006000000 */
[----:B------:R-:W-:Y:S01]  /*e340*/  IMAD.MOV.U32 R93, RZ, RZ, R229 ;  /* 0x000000ffff5d7224 */ /* 0x000fe200078e00e5 */
[----:B------:R-:W-:Y:S02]  /*e350*/  FSEL R107, R107, -INF , !P5 ;  /* 0xff8000006b6b7808 */ /* 0x000fe40006800000 */
[----:B-1----:R-:W-:Y:S02]  /*e360*/  FSEL R54, R44, -INF , !P3 ;  /* 0xff8000002c367808 */ /* 0x002fe40005800000 */
[-C--:B------:R-:W-:Y:S01]  /*e370*/  ISETP.GE.AND P3, PT, R35, R20.reuse, PT ;  /* 0x000000142300720c */ /* 0x080fe20003f66270 */
[----:B------:R-:W-:Y:S01]  /*e380*/  MUFU.TANH R44, R48 ;  /* 0x00000030002c7308 */ /* 0x000fe20000002400 */
[----:B------:R-:W-:-:S02]  /*e390*/  ISETP.GE.AND P4, PT, R24, R20, PT ;  /* 0x000000141800720c */ /* 0x000fc40003f86270 */
[----:B------:R-:W-:Y:S01]  /*e3a0*/  FSEL R70, R100, -INF , !P3 ;  /* 0xff80000064467808 */ /* 0x000fe20005800000 */
[----:B------:R-:W-:Y:S01]  /*e3b0*/  IMAD.MOV.U32 R100, RZ, RZ, R96 ;  /* 0x000000ffff647224 */ /* 0x000fe200078e0060 */
[-C--:B------:R-:W-:Y:S02]  /*e3c0*/  ISETP.GE.AND P3, PT, R29, R20.reuse, PT ;  /* 0x000000141d00720c */ /* 0x080fe40003f66270 */
[-C--:B------:R-:W-:Y:S01]  /*e3d0*/  ISETP.GE.AND P5, PT, R18, R20.reuse, PT ;  /* 0x000000141200720c */ /* 0x080fe20003fa6270 */
[----:B----4-:R1:W-:Y:S01]  /*e3e0*/  MUFU.TANH R42, R50 ;  /* 0x00000032002a7308 */ /* 0x0103e20000002400 */
[----:B------:R-:W-:Y:S02]  /*e3f0*/  FSEL R102, R102, -INF , !P3 ;  /* 0xff80000066667808 */ /* 0x000fe40005800000 */
[----:B------:R-:W-:Y:S02]  /*e400*/  ISETP.GE.AND P3, PT, R19, R20, PT ;  /* 0x000000141300720c */ /* 0x000fe40003f66270 */
[----:B------:R-:W-:-:S02]  /*e410*/  MOV R213, R247 ;  /* 0x000000f700d57202 */ /* 0x000fc40000000f00 */
[----:B------:R-:W-:Y:S01]  /*e420*/  FSEL R250, R88, -INF , !P4 ;  /* 0xff80000058fa7808 */ /* 0x000fe20006000000 */
[----:B---3--:R2:W3:Y:S01]  /*e430*/  MUFU.TANH R21, R49 ;  /* 0x0000003100157308 */ /* 0x0084e20000002400 */
[----:B------:R-:W-:Y:S02]  /*e440*/  FSEL R249, R80, -INF , !P3 ;  /* 0xff80000050f97808 */ /* 0x000fe40005800000 */
[----:B------:R-:W-:Y:S02]  /*e450*/  FSEL R248, R77, -INF , !P5 ;  /* 0xff8000004df87808 */ /* 0x000fe40006800000 */
[----:B------:R-:W-:Y:S02]  /*e460*/  FSEL R247, R75, -INF , !P2 ;  /* 0xff8000004bf77808 */ /* 0x000fe40005000000 */
[----:B------:R-:W-:Y:S02]  /*e470*/  FSEL R246, R68, -INF , !P0 ;  /* 0xff80000044f67808 */ /* 0x000fe40004000000 */
[-C--:B------:R-:W-:Y:S01]  /*e480*/  ISETP.GE.AND P4, PT, R14, R20.reuse, PT ;  /* 0x000000140e00720c */ /* 0x080fe20003f86270 */
[----:B-1----:R-:W-:Y:S01]  /*e490*/  IMAD.MOV.U32 R50, RZ, RZ, R201 ;  /* 0x000000ffff327224 */ /* 0x002fe200078e00c9 */
[----:B------:R-:W-:-:S02]  /*e4a0*/  ISETP.GE.AND P3, PT, R13, R20, PT ;  /* 0x000000140d00720c */ /* 0x000fc40003f66270 */
[-C--:B------:R-:W-:Y:S02]  /*e4b0*/  ISETP.GE.AND P5, PT, R12, R20.reuse, PT ;  /* 0x000000140c00720c */ /* 0x080fe40003fa6270 */
[-C--:B------:R-:W-:Y:S02]  /*e4c0*/  ISETP.GE.AND P2, PT, R11, R20.reuse, PT ;  /* 0x000000140b00720c */ /* 0x080fe40003f46270 */
[----:B--2---:R-:W-:Y:S02]  /*e4d0*/  FSEL R49, R214, -INF , !P6 ;  /* 0xff800000d6317808 */ /* 0x004fe40007000000 */
[-C--:B------:R-:W-:Y:S02]  /*e4e0*/  ISETP.GE.AND P6, PT, R31, R20.reuse, PT ;  /* 0x000000141f00720c */ /* 0x080fe40003fc6270 */
[-C--:B------:R-:W-:Y:S02]  /*e4f0*/  ISETP.GE.AND P0, PT, R10, R20.reuse, PT ;  /* 0x000000140a00720c */ /* 0x080fe40003f06270 */
[----:B------:R-:W-:Y:S01]  /*e500*/  FSEL R96, R94, -INF , !P6 ;  /* 0xff8000005e607808 */ /* 0x000fe20007000000 */
[----:B------:R-:W-:Y:S01]  /*e510*/  IMAD.MOV.U32 R94, RZ, RZ, R203 ;  /* 0x000000ffff5e7224 */ /* 0x000fe200078e00cb */
[----:B------:R-:W-:Y:S01]  /*e520*/  ISETP.GE.AND P6, PT, R25, R20, PT ;  /* 0x000000141900720c */ /* 0x000fe20003fc6270 */
[----:B------:R-:W-:Y:S01]  /*e530*/  IMAD.MOV.U32 R203, RZ, RZ, R235 ;  /* 0x000000ffffcb7224 */ /* 0x000fe200078e00eb */
[----:B------:R-:W-:Y:S01]  /*e540*/  MOV R99, R128 ;  /* 0x0000008000637202 */ /* 0x000fe20000000f00 */
[----:B------:R-:W-:Y:S01]  /*e550*/  IMAD.MOV.U32 R128, RZ, RZ, R130 ;  /* 0x000000ffff807224 */ /* 0x000fe200078e0082 */
[----:B------:R-:W-:-:S02]  /*e560*/  FSEL R251, R89, -INF , !P6 ;  /* 0xff80000059fb7808 */ /* 0x000fc40007000000 */
[----:B------:R-:W-:Y:S02]  /*e570*/  ISETP.GE.AND P6, PT, R15, R20, PT ;  /* 0x000000140f00720c */ /* 0x000fe40003fc6270 */
[----:B------:R-:W-:Y:S01]  /*e580*/  MOV R119, R202 ;  /* 0x000000ca00777202 */ /* 0x000fe20000000f00 */
[----:B------:R-:W-:Y:S01]  /*e590*/  IMAD.MOV.U32 R202, RZ, RZ, R234 ;  /* 0x000000ffffca7224 */ /* 0x000fe200078e00ea */
[----:B------:R-:W-:Y:S02]  /*e5a0*/  MOV R105, R236 ;  /* 0x000000ec00697202 */ /* 0x000fe40000000f00 */
[----:B------:R-:W-:Y:S02]  /*e5b0*/  MOV R130, R244 ;  /* 0x000000f400827202 */ /* 0x000fe40000000f00 */
[----:B------:R-:W-:Y:S02]  /*e5c0*/  FSEL R245, R63, -INF , !P6 ;  /* 0xff8000003ff57808 */ /* 0x000fe40007000000 */
[----:B------:R-:W-:-:S02]  /*e5d0*/  FSEL R244, R62, -INF , !P4 ;  /* 0xff8000003ef47808 */ /* 0x000fc40006000000 */
[----:B------:R-:W-:Y:S02]  /*e5e0*/  FSEL R237, R61, -INF , !P3 ;  /* 0xff8000003ded7808 */ /* 0x000fe40005800000 */
[----:B------:R-:W-:Y:S02]  /*e5f0*/  FSEL R236, R40, -INF , !P5 ;  /* 0xff80000028ec7808 */ /* 0x000fe40006800000 */
[----:B------:R-:W-:Y:S02]  /*e600*/  FSEL R235, R39, -INF , !P2 ;  /* 0xff80000027eb7808 */ /* 0x000fe40005000000 */
[----:B---3--:R-:W-:Y:S01]  /*e610*/  FSEL R234, R21, -INF , !P0 ;  /* 0xff80000015ea7808 */ /* 0x008fe20004000000 */
[----:B------:R-:W-:Y:S01]  /*e620*/  FMUL.FTZ R21, R238, UR28 ;  /* 0x0000001cee157c20 */ /* 0x000fe20008410000 */
[-C--:B------:R-:W-:Y:S02]  /*e630*/  ISETP.GE.AND P6, PT, R9, R20.reuse, PT ;  /* 0x000000140900720c */ /* 0x080fe40003fc6270 */
[----:B------:R-:W-:-:S02]  /*e640*/  ISETP.GE.AND P4, PT, R8, R20, PT ;  /* 0x000000140800720c */ /* 0x000fc40003f86270 */
[-C--:B------:R-:W-:Y:S02]  /*e650*/  ISETP.GE.AND P3, PT, R7, R20.reuse, PT ;  /* 0x000000140700720c */ /* 0x080fe40003f66270 */
[-C--:B------:R-:W-:Y:S02]  /*e660*/  ISETP.GE.AND P5, PT, R6, R20.reuse, PT ;  /* 0x000000140600720c */ /* 0x080fe40003fa6270 */
[-C--:B------:R-:W-:Y:S02]  /*e670*/  ISETP.GE.AND P2, PT, R5, R20.reuse, PT ;  /* 0x000000140500720c */ /* 0x080fe40003f46270 */
[----:B------:R-:W-:Y:S02]  /*e680*/  ISETP.GE.AND P0, PT, R2, R20, PT ;  /* 0x000000140200720c */ /* 0x000fe40003f06270 */
[----:B------:R-:W1:Y:S01]  /*e690*/  MUFU.TANH R20, R46 ;  /* 0x0000002e00147308 */ /* 0x000e620000002400 */
[----:B------:R-:W-:Y:S02]  /*e6a0*/  MOV R201, R232 ;  /* 0x000000e800c97202 */ /* 0x000fe40000000f00 */
[----:B------:R-:W-:-:S02]  /*e6b0*/  FSEL R232, R42, -INF , !P6 ;  /* 0xff8000002ae87808 */ /* 0x000fc40007000000 */
[----:B------:R-:W-:Y:S02]  /*e6c0*/  FSEL R117, R41, -INF , !P4 ;  /* 0xff80000029757808 */ /* 0x000fe40006000000 */
[CC--:B------:R-:W-:Y:S01]  /*e6d0*/  ISETP.GE.AND P6, PT, R0.reuse, R23.reuse, PT ;  /* 0x000000170000720c */ /* 0x0c0fe20003fc6270 */
[----:B------:R-:W2:Y:S01]  /*e6e0*/  MUFU.TANH R46, R21 ;  /* 0x00000015002e7308 */ /* 0x000ea20000002400 */
[----:B------:R-:W-:Y:S01]  /*e6f0*/  ISETP.GE.AND P4, PT, R0, R22, PT ;  /* 0x000000160000720c */ /* 0x000fe20003f86270 */
[----:B------:R-:W-:Y:S01]  /*e700*/  FMUL.FTZ R0, R239, UR28 ;  /* 0x0000001cef007c20 */ /* 0x000fe20008410000 */
[----:B------:R-:W-:Y:S02]  /*e710*/  FSEL R229, R44, -INF , !P3 ;  /* 0xff8000002ce57808 */ /* 0x000fe40005800000 */
[----:B------:R-:W-:Y:S02]  /*e720*/  FSEL R227, R43, -INF , !P5 ;  /* 0xff8000002be37808 */ /* 0x000fe40006800000 */
[----:B------:R-:W-:-:S02]  /*e730*/  ISETP.GE.AND P3, PT, R38, R23, PT ;  /* 0x000000172600720c */ /* 0x000fc40003f66270 */
[-C--:B------:R-:W-:Y:S02]  /*e740*/  ISETP.GE.AND P5, PT, R38, R22.reuse, PT ;  /* 0x000000162600720c */ /* 0x080fe40003fa6270 */
[----:B------:R3:W-:Y:S01]  /*e750*/  MUFU.TANH R38, R0 ;  /* 0x0000000000267308 */ /* 0x0007e20000002400 */
[----:B------:R-:W-:Y:S02]  /*e760*/  FSEL R215, R45, -INF , !P2 ;  /* 0xff8000002dd77808 */ /* 0x000fe40005000000 */
[----:B-1----:R-:W-:Y:S02]  /*e770*/  FSEL R214, R20, -INF , !P0 ;  /* 0xff80000014d67808 */ /* 0x002fe40004000000 */
[C---:B------:R-:W-:Y:S02]  /*e780*/  ISETP.GE.AND P2, PT, R37.reuse, R23, PT ;  /* 0x000000172500720c */ /* 0x040fe40003f46270 */
[----:B------:R-:W-:Y:S02]  /*e790*/  ISETP.GE.AND P0, PT, R37, R22, PT ;  /* 0x000000162500720c */ /* 0x000fe40003f06270 */
[----:B------:R-:W-:-:S02]  /*e7a0*/  FSEL R39, R93, -INF , !P6 ;  /* 0xff8000005d277808 */ /* 0x000fc40007000000 */
[----:B------:R-:W-:Y:S02]  /*e7b0*/  FSEL R40, R94, -INF , !P4 ;  /* 0xff8000005e287808 */ /* 0x000fe40006000000 */
[CC--:B------:R-:W-:Y:S02]  /*e7c0*/  ISETP.GE.AND P6, PT, R36.reuse, R23.reuse, PT ;  /* 0x000000172400720c */ /* 0x0c0fe40003fc6270 */
[----:B------:R-:W-:Y:S01]  /*e7d0*/  ISETP.GE.AND P4, PT, R36, R22, PT ;  /* 0x000000162400720c */ /* 0x000fe20003f86270 */
[----:B---3--:R-:W-:Y:S01]  /*e7e0*/  FMUL.FTZ R0, R208, UR28 ;  /* 0x0000001cd0007c20 */ /* 0x008fe20008410000 */
[----:B------:R-:W-:Y:S02]  /*e7f0*/  FSEL R43, R95, -INF , !P3 ;  /* 0xff8000005f2b7808 */ /* 0x000fe40005800000 */
[----:B------:R-:W-:Y:S01]  /*e800*/  FSEL R47, R97, -INF , !P5 ;  /* 0xff800000612f7808 */ /* 0x000fe20006800000 */
[----:B------:R1:W-:Y:S01]  /*e810*/  MUFU.TANH R37, R0 ;  /* 0x0000000000257308 */ /* 0x0003e20000002400 */
[----:B------:R-:W-:-:S02]  /*e820*/  ISETP.GE.AND P3, PT, R35, R23, PT ;  /* 0x000000172300720c */ /* 0x000fc40003f66270 */
[-C--:B------:R-:W-:Y:S02]  /*e830*/  ISETP.GE.AND P5, PT, R35, R22.reuse, PT ;  /* 0x000000162300720c */ /* 0x080fe40003fa6270 */
[----:B------:R-:W-:Y:S02]  /*e840*/  FSEL R42, R50, -INF , !P2 ;  /* 0xff800000322a7808 */ /* 0x000fe40005000000 */
[----:B------:R-:W-:Y:S02]  /*e850*/  FSEL R45, R99, -INF , !P0 ;  /* 0xff800000632d7808 */ /* 0x000fe40004000000 */
[C---:B------:R-:W-:Y:S02]  /*e860*/  ISETP.GE.AND P2, PT, R34.reuse, R23, PT ;  /* 0x000000172200720c */ /* 0x040fe40003f46270 */
[----:B------:R-:W-:Y:S02]  /*e870*/  ISETP.GE.AND P0, PT, R34, R22, PT ;  /* 0x000000162200720c */ /* 0x000fe40003f06270 */
[----:B------:R-:W-:-:S02]  /*e880*/  FSEL R41, R100, -INF , !P6 ;  /* 0xff80000064297808 */ /* 0x000fc40007000000 */
[----:B------:R-:W-:Y:S01]  /*e890*/  FSEL R44, R213, -INF , !P4 ;  /* 0xff800000d52c7808 */ /* 0x000fe20006000000 */
[----:B-1----:R-:W-:Y:S01]  /*e8a0*/  FMUL.FTZ R0, R209, UR28 ;  /* 0x0000001cd1007c20 */ /* 0x002fe20008410000 */
[CC--:B------:R-:W-:Y:S02]  /*e8b0*/  ISETP.GE.AND P6, PT, R33.reuse, R23.reuse, PT ;  /* 0x000000172100720c */ /* 0x0c0fe40003fc6270 */
[----:B------:R-:W-:Y:S01]  /*e8c0*/  ISETP.GE.AND P4, PT, R33, R22, PT ;  /* 0x000000162100720c */ /* 0x000fe20003f86270 */
[----:B------:R1:W-:Y:S01]  /*e8d0*/  MUFU.TANH R36, R0 ;  /* 0x0000000000247308 */ /* 0x0003e20000002400 */
[----:B------:R-:W-:Y:S02]  /*e8e0*/  FSEL R59, R59, -INF , !P3 ;  /* 0xff8000003b3b7808 */ /* 0x000fe40005800000 */
[----:B------:R-:W-:Y:S02]  /*e8f0*/  FSEL R60, R60, -INF , !P5 ;  /* 0xff8000003c3c7808 */ /* 0x000fe40006800000 */
[----:B------:R-:W-:-:S02]  /*e900*/  ISETP.GE.AND P3, PT, R32, R23, PT ;  /* 0x000000172000720c */ /* 0x000fc40003f66270 */
[-C--:B------:R-:W-:Y:S02]  /*e910*/  ISETP.GE.AND P5, PT, R32, R22.reuse, PT ;  /* 0x000000162000720c */ /* 0x080fe40003fa6270 */
[----:B------:R-:W-:Y:S02]  /*e920*/  FSEL R58, R58, -INF , !P2 ;  /* 0xff8000003a3a7808 */ /* 0x000fe40005000000 */
[----:B------:R-:W-:Y:S02]  /*e930*/  FSEL R61, R119, -INF , !P0 ;  /* 0xff800000773d7808 */ /* 0x000fe40004000000 */
[C---:B------:R-:W-:Y:S02]  /*e940*/  ISETP.GE.AND P2, PT, R31.reuse, R23, PT ;  /* 0x000000171f00720c */ /* 0x040fe40003f46270 */
[----:B------:R-:W-:Y:S01]  /*e950*/  ISETP.GE.AND P0, PT, R31, R22, PT ;  /* 0x000000161f00720c */ /* 0x000fe20003f06270 */
[----:B-1----:R-:W-:Y:S01]  /*e960*/  FMUL.FTZ R0, R210, UR28 ;  /* 0x0000001cd2007c20 */ /* 0x002fe20008410000 */
[----:B------:R-:W-:-:S02]  /*e970*/  FSEL R57, R57, -INF , !P6 ;  /* 0xff80000039397808 */ /* 0x000fc40007000000 */
[----:B------:R-:W-:Y:S01]  /*e980*/  FSEL R62, R56, -INF , !P4 ;  /* 0xff800000383e7808 */ /* 0x000fe20006000000 */
[----:B------:R1:W-:Y:S01]  /*e990*/  MUFU.TANH R35, R0 ;  /* 0x0000000000237308 */ /* 0x0003e20000002400 */
[CC--:B------:R-:W-:Y:S02]  /*e9a0*/  ISETP.GE.AND P6, PT, R30.reuse, R23.reuse, PT ;  /* 0x000000171e00720c */ /* 0x0c0fe40003fc6270 */
[----:B------:R-:W-:Y:S02]  /*e9b0*/  ISETP.GE.AND P4, PT, R30, R22, PT ;  /* 0x000000161e00720c */ /* 0x000fe40003f86270 */
[----:B------:R-:W-:Y:S02]  /*e9c0*/  FSEL R56, R118, -INF , !P3 ;  /* 0xff80000076387808 */ /* 0x000fe40005800000 */
[----:B------:R-:W-:Y:S02]  /*e9d0*/  FSEL R63, R116, -INF , !P5 ;  /* 0xff800000743f7808 */ /* 0x000fe40006800000 */
[----:B------:R-:W-:-:S02]  /*e9e0*/  ISETP.GE.AND P3, PT, R29, R23, PT ;  /* 0x000000171d00720c */ /* 0x000fc40003f66270 */
[-C--:B------:R-:W-:Y:S02]  /*e9f0*/  ISETP.GE.AND P5, PT, R29, R22.reuse, PT ;  /* 0x000000161d00720c */ /* 0x080fe40003fa6270 */
[----:B------:R-:W-:Y:S02]  /*ea00*/  FSEL R91, R92, -INF , !P2 ;  /* 0xff8000005c5b7808 */ /* 0x000fe40005000000 */
[----:B------:R-:W-:Y:S01]  /*ea10*/  FSEL R94, R105, -INF , !P0 ;  /* 0xff800000695e7808 */ /* 0x000fe20004000000 */
[----:B-1----:R-:W-:Y:S01]  /*ea20*/  FMUL.FTZ R0, R211, UR28 ;  /* 0x0000001cd3007c20 */ /* 0x002fe20008410000 */
[C---:B------:R-:W-:Y:S02]  /*ea30*/  ISETP.GE.AND P2, PT, R28.reuse, R23, PT ;  /* 0x000000171c00720c */ /* 0x040fe40003f46270 */
[----:B------:R-:W-:Y:S01]  /*ea40*/  ISETP.GE.AND P0, PT, R28, R22, PT ;  /* 0x000000161c00720c */ /* 0x000fe20003f06270 */
[----:B------:R1:W3:Y:S01]  /*ea50*/  MUFU.TANH R34, R0 ;  /* 0x0000000000227308 */ /* 0x0002e20000002400 */
[----:B------:R-:W-:-:S02]  /*ea60*/  FSEL R90, R134, -INF , !P6 ;  /* 0xff800000865a7808 */ /* 0x000fc40007000000 */
[----:B------:R-:W-:Y:S02]  /*ea70*/  FSEL R93, R128, -INF , !P4 ;  /* 0xff800000805d7808 */ /* 0x000fe40006000000 */
[CC--:B------:R-:W-:Y:S02]  /*ea80*/  ISETP.GE.AND P6, PT, R27.reuse, R23.reuse, PT ;  /* 0x000000171b00720c */ /* 0x0c0fe40003fc6270 */
[----:B------:R-:W-:Y:S02]  /*ea90*/  ISETP.GE.AND P4, PT, R27, R22, PT ;  /* 0x000000161b00720c */ /* 0x000fe40003f86270 */
[----:B------:R-:W-:Y:S02]  /*eaa0*/  FSEL R89, R129, -INF , !P3 ;  /* 0xff80000081597808 */ /* 0x000fe40005800000 */
[----:B------:R-:W-:Y:S02]  /*eab0*/  FSEL R92, R233, -INF , !P5 ;  /* 0xff800000e95c7808 */ /* 0x000fe40006800000 */
[----:B------:R-:W-:-:S02]  /*eac0*/  ISETP.GE.AND P3, PT, R26, R23, PT ;  /* 0x000000171a00720c */ /* 0x000fc40003f66270 */
[----:B------:R-:W-:Y:S01]  /*ead0*/  ISETP.GE.AND P5, PT, R26, R22, PT ;  /* 0x000000161a00720c */ /* 0x000fe20003fa6270 */
[----:B-1----:R-:W-:Y:S01]  /*eae0*/  FMUL.FTZ R0, R204, UR28 ;  /* 0x0000001ccc007c20 */ /* 0x002fe20008410000 */
[----:B------:R-:W-:Y:S02]  /*eaf0*/  FSEL R105, R103, -INF , !P4 ;  /* 0xff80000067697808 */ /* 0x000fe40006000000 */
[----:B------:R-:W-:Y:S01]  /*eb00*/  FSEL R100, R230, -INF , !P6 ;  /* 0xff800000e6647808 */ /* 0x000fe20007000000 */
[----:B------:R1:W-:Y:S01]  /*eb10*/  MUFU.TANH R33, R0 ;  /* 0x0000000000217308 */ /* 0x0003e20000002400 */
[----:B------:R-:W-:Y:S02]  /*eb20*/  FSEL R99, R231, -INF , !P3 ;  /* 0xff800000e7637808 */ /* 0x000fe40005800000 */
[----:B------:R-:W-:Y:S02]  /*eb30*/  FSEL R103, R226, -INF , !P5 ;  /* 0xff800000e2677808 */ /* 0x000fe40006800000 */
[----:B------:R-:W-:-:S02]  /*eb40*/  ISETP.GE.AND P6, PT, R24, R23, PT ;  /* 0x000000171800720c */ /* 0x000fc40003fc6270 */
[-C--:B------:R-:W-:Y:S02]  /*eb50*/  ISETP.GE.AND P4, PT, R24, R22.reuse, PT ;  /* 0x000000161800720c */ /* 0x080fe40003f86270 */
[CC--:B------:R-:W-:Y:S02]  /*eb60*/  ISETP.GE.AND P3, PT, R19.reuse, R23.reuse, PT ;  /* 0x000000171300720c */ /* 0x0c0fe40003f66270 */
[----:B------:R-:W-:Y:S02]  /*eb70*/  ISETP.GE.AND P5, PT, R19, R22, PT ;  /* 0x000000161300720c */ /* 0x000fe40003fa6270 */
[----:B------:R-:W-:Y:S02]  /*eb80*/  FSEL R97, R212, -INF , !P6 ;  /* 0xff800000d4617808 */ /* 0x000fe40007000000 */
[----:B------:R-:W-:Y:S01]  /*eb90*/  FSEL R106, R106, -INF , !P4 ;  /* 0xff8000006a6a7808 */ /* 0x000fe20006000000 */
[----:B-1----:R-:W-:Y:S01]  /*eba0*/  FMUL.FTZ R0, R205, UR28 ;  /* 0x0000001ccd007c20 */ /* 0x002fe20008410000 */
[----:B------:R-:W-:-:S02]  /*ebb0*/  ISETP.GE.AND P6, PT, R17, R23, PT ;  /* 0x000000171100720c */ /* 0x000fc40003fc6270 */
[----:B------:R-:W-:Y:S01]  /*ebc0*/  ISETP.GE.AND P4, PT, R17, R22, PT ;  /* 0x000000161100720c */ /* 0x000fe20003f86270 */
[----:B------:R1:W-:Y:S01]  /*ebd0*/  MUFU.TANH R32, R0 ;  /* 0x0000000000207308 */ /* 0x0003e20000002400 */
[----:B------:R-:W-:Y:S01]  /*ebe0*/  FSEL R95, R131, -INF , !P0 ;  /* 0xff800000835f7808 */ /* 0x000fe20004000000 */
[----:B------:R-:W-:Y:S01]  /*ebf0*/  IMAD.MOV.U32 R131, RZ, RZ, R202 ;  /* 0x000000ffff837224 */ /* 0x000fe200078e00ca */
[----:B------:R-:W-:Y:S02]  /*ec00*/  FSEL R202, R135, -INF , !P3 ;  /* 0xff80000087ca7808 */ /* 0x000fe40005800000 */
[----:B------:R-:W-:Y:S02]  /*ec10*/  ISETP.GE.AND P3, PT, R16, R23, PT ;  /* 0x000000171000720c */ /* 0x000fe40003f66270 */
[----:B------:R-:W-:Y:S02]  /*ec20*/  FSEL R88, R130, -INF , !P2 ;  /* 0xff80000082587808 */ /* 0x000fe40005000000 */
[----:B------:R-:W-:-:S02]  /*ec30*/  MOV R130, R201 ;  /* 0x000000c900827202 */ /* 0x000fc40000000f00 */
[----:B------:R-:W-:Y:S02]  /*ec40*/  FSEL R135, R81, -INF , !P3 ;  /* 0xff80000051877808 */ /* 0x000fe40005800000 */
[-C--:B------:R-:W-:Y:S02]  /*ec50*/  ISETP.GE.AND P0, PT, R25, R22.reuse, PT ;  /* 0x000000161900720c */ /* 0x080fe40003f06270 */
[----:B------:R-:W-:Y:S01]  /*ec60*/  ISETP.GE.AND P3, PT, R13, R23, PT ;  /* 0x000000170d00720c */ /* 0x000fe20003f66270 */
[----:B-1----:R-:W-:Y:S01]  /*ec70*/  FMUL.FTZ R0, R206, UR28 ;  /* 0x0000001cce007c20 */ /* 0x002fe20008410000 */
[----:B--2---:R-:W-:Y:S02]  /*ec80*/  FSEL R206, R46, -INF , !P4 ;  /* 0xff8000002ece7808 */ /* 0x004fe40006000000 */
[----:B------:R-:W-:Y:S01]  /*ec90*/  ISETP.GE.AND P4, PT, R14, R22, PT ;  /* 0x000000160e00720c */ /* 0x000fe20003f86270 */
[----:B------:R1:W-:Y:S01]  /*eca0*/  MUFU.TANH R31, R0 ;  /* 0x00000000001f7308 */ /* 0x0003e20000002400 */
[----:B------:R-:W-:-:S02]  /*ecb0*/  FSEL R101, R101, -INF , !P0 ;  /* 0xff80000065657808 */ /* 0x000fc40004000000 */
[-C--:B------:R-:W-:Y:S02]  /*ecc0*/  ISETP.GE.AND P0, PT, R18, R22.reuse, PT ;  /* 0x000000161200720c */ /* 0x080fe40003f06270 */
[----:B------:R-:W-:Y:S02]  /*ecd0*/  ISETP.GE.AND P2, PT, R25, R23, PT ;  /* 0x000000171900720c */ /* 0x000fe40003f46270 */
[----:B------:R-:W-:Y:S02]  /*ece0*/  FSEL R204, R109, -INF , !P0 ;  /* 0xff8000006dcc7808 */ /* 0x000fe40004000000 */
[----:B------:R-:W-:Y:S02]  /*ecf0*/  ISETP.GE.AND P0, PT, R15, R22, PT ;  /* 0x000000160f00720c */ /* 0x000fe40003f06270 */
[----:B---3--:R-:W-:Y:S02]  /*ed00*/  FSEL R233, R34, -INF , !P4 ;  /* 0xff80000022e97808 */ /* 0x008fe40006000000 */
[----:B------:R-:W-:-:S02]  /*ed10*/  FSEL R238, R35, -INF , !P0 ;  /* 0xff80000023ee7808 */ /* 0x000fc40004000000 */
[----:B------:R-:W-:Y:S01]  /*ed20*/  FSEL R98, R98, -INF , !P2 ;  /* 0xff80000062627808 */ /* 0x000fe20005000000 */
[----:B-1----:R-:W-:Y:S01]  /*ed30*/  FMUL.FTZ R0, R207, UR28 ;  /* 0x0000001ccf007c20 */ /* 0x002fe20008410000 */
[-C--:B------:R-:W-:Y:S02]  /*ed40*/  ISETP.GE.AND P0, PT, R12, R22.reuse, PT ;  /* 0x000000160c00720c */ /* 0x080fe40003f06270 */
[----:B------:R-:W-:Y:S01]  /*ed50*/  ISETP.GE.AND P4, PT, R11, R22, PT ;  /* 0x000000160b00720c */ /* 0x000fe20003f86270 */
[----:B------:R1:W2:Y:S01]  /*ed60*/  MUFU.TANH R30, R0 ;  /* 0x00000000001e7308 */ /* 0x0002a20000002400 */
[----:B------:R-:W-:-:S04]  /*ed70*/  ISETP.GE.AND P2, PT, R18, R23, PT ;  /* 0x000000171200720c */ /* 0x000fc80003f46270 */
[----:B------:R-:W-:Y:S02]  /*ed80*/  FSEL R201, R111, -INF , !P2 ;  /* 0xff8000006fc97808 */ /* 0x000fe40005000000 */
[----:B------:R-:W-:-:S04]  /*ed90*/  ISETP.GE.AND P2, PT, R15, R23, PT ;  /* 0x000000170f00720c */ /* 0x000fc80003f46270 */
[----:B------:R-:W-:Y:S02]  /*eda0*/  FSEL R134, R37, -INF , !P2 ;  /* 0xff80000025867808 */ /* 0x000fe40005000000 */
[-C--:B------:R-:W-:Y:S01]  /*edb0*/  ISETP.GE.AND P2, PT, R12, R23.reuse, PT ;  /* 0x000000170c00720c */ /* 0x080fe20003f46270 */
[----:B-1----:R-:W-:Y:S01]  /*edc0*/  FMUL.FTZ R0, R124, UR28 ;  /* 0x0000001c7c007c20 */ /* 0x002fe20008410000 */
[----:B--2---:R-:W-:Y:S02]  /*edd0*/  FSEL R230, R30, -INF , !P0 ;  /* 0xff8000001ee67808 */ /* 0x004fe40004000000 */
[C---:B------:R-:W-:Y:S01]  /*ede0*/  ISETP.GE.AND P0, PT, R9.reuse, R22, PT ;  /* 0x000000160900720c */ /* 0x040fe20003f06270 */
[----:B------:R1:W-:Y:S01]  /*edf0*/  MUFU.TANH R29, R0 ;  /* 0x00000000001d7308 */ /* 0x0003e20000002400 */
[----:B------:R-:W-:Y:S02]  /*ee00*/  FSEL R129, R32, -INF , !P2 ;  /* 0xff80000020817808 */ /* 0x000fe40005000000 */
[----:B------:R-:W-:Y:S01]  /*ee10*/  ISETP.GE.AND P2, PT, R9, R23, PT ;  /* 0x000000170900720c */ /* 0x000fe20003f46270 */
[----:B-1----:R-:W-:-:S04]  /*ee20*/  FMUL.FTZ R0, R125, UR28 ;  /* 0x0000001c7d007c20 */ /* 0x002fc80008410000 */
[----:B------:R1:W-:Y:S02]  /*ee30*/  MUFU.TANH R28, R0 ;  /* 0x00000000001c7308 */ /* 0x0003e40000002400 */
[----:B-1----:R-:W-:-:S06]  /*ee40*/  FMUL.FTZ R0, R126, UR28 ;  /* 0x0000001c7e007c20 */ /* 0x002fcc0008410000 */
[----:B------:R1:W2:Y:S02]  /*ee50*/  MUFU.TANH R27, R0 ;  /* 0x00000000001b7308 */ /* 0x0002a40000002400 */
[----:B-1----:R-:W-:Y:S01]  /*ee60*/  FMUL.FTZ R0, R127, UR28 ;  /* 0x0000001c7f007c20 */ /* 0x002fe20008410000 */
[----:B--2---:R-:W-:Y:S02]  /*ee70*/  FSEL R226, R27, -INF , !P4 ;  /* 0xff8000001be27808 */ /* 0x004fe40006000000 */
[----:B------:R-:W-:-:S03]  /*ee80*/  ISETP.GE.AND P4, PT, R8, R22, PT ;  /* 0x000000160800720c */ /* 0x000fc60003f86270 */
        /* <DEDUP_REMOVED lines=12> */
[----:B------:R1:W2:Y:S02]  /*ef50*/  MUFU.TANH R17, R0 ;  /* 0x0000000000117308 */ /* 0x0002a40000002400 */
[----:B-1----:R-:W-:Y:S01]  /*ef60*/  FMUL.FTZ R0, R203, UR28 ;  /* 0x0000001ccb007c20 */ /* 0x002fe20008410000 */
[----:B------:R-:W-:Y:S02]  /*ef70*/  FSEL R203, R110, -INF , !P5 ;  /* 0xff8000006ecb7808 */ /* 0x000fe40006800000 */
[----:B------:R-:W-:-:S03]  /*ef80*/  ISETP.GE.AND P5, PT, R16, R22, PT ;  /* 0x000000161000720c */ /* 0x000fc60003fa6270 */
[----:B------:R1:W-:Y:S01]  /*ef90*/  MUFU.TANH R16, R0 ;  /* 0x0000000000107308 */ /* 0x0003e20000002400 */
[----:B--2---:R-:W-:Y:S02]  /*efa0*/  FSEL R211, R17, -INF , !P4 ;  /* 0xff80000011d37808 */ /* 0x004fe40006000000 */
[----:B------:R-:W-:Y:S02]  /*efb0*/  FSEL R205, R38, -INF , !P5 ;  /* 0xff80000026cd7808 */ /* 0x000fe40006800000 */
[-C--:B------:R-:W-:Y:S02]  /*efc0*/  ISETP.GE.AND P5, PT, R13, R22.reuse, PT ;  /* 0x000000160d00720c */ /* 0x080fe40003fa6270 */
[-C--:B------:R-:W-:Y:S02]  /*efd0*/  ISETP.GE.AND P4, PT, R6, R22.reuse, PT ;  /* 0x000000160600720c */ /* 0x080fe40003f86270 */
[----:B------:R-:W-:Y:S02]  /*efe0*/  FSEL R231, R31, -INF , !P5 ;  /* 0xff8000001fe77808 */ /* 0x000fe40006800000 */
[----:B------:R-:W-:-:S04]  /*eff0*/  ISETP.GE.AND P5, PT, R10, R22, PT ;  /* 0x000000160a00720c */ /* 0x000fc80003fa6270 */
[----:B------:R-:W-:Y:S01]  /*f000*/  FSEL R213, R26, -INF , !P5 ;  /* 0xff8000001ad57808 */ /* 0x000fe20006800000 */
[----:B-1----:R-:W-:Y:S01]  /*f010*/  FMUL.FTZ R0, R200, UR28 ;  /* 0x0000001cc8007c20 */ /* 0x002fe20008410000 */
[----:B------:R-:W-:Y:S02]  /*f020*/  FSEL R200, R82, -INF , !P6 ;  /* 0xff80000052c87808 */ /* 0x000fe40007000000 */
[-C--:B------:R-:W-:Y:S02]  /*f030*/  ISETP.GE.AND P6, PT, R14, R23.reuse, PT ;  /* 0x000000170e00720c */ /* 0x080fe40003fc6270 */
[----:B------:R1:W2:Y:S01]  /*f040*/  MUFU.TANH R14, R0 ;  /* 0x00000000000e7308 */ /* 0x0002a20000002400 */
[----:B------:R-:W-:Y:S01]  /*f050*/  ISETP.GE.AND P5, PT, R7, R22, PT ;  /* 0x000000160700720c */ /* 0x000fe20003fa6270 */
[----:B-1----:R-:W-:Y:S01]  /*f060*/  FMUL.FTZ R0, R130, UR28 ;  /* 0x0000001c82007c20 */ /* 0x002fe20008410000 */
[----:B------:R-:W-:Y:S02]  /*f070*/  FSEL R130, R33, -INF , !P3 ;  /* 0xff80000021827808 */ /* 0x000fe40005800000 */
[----:B------:R-:W-:Y:S01]  /*f080*/  ISETP.GE.AND P3, PT, R10, R23, PT ;  /* 0x000000170a00720c */ /* 0x000fe20003f66270 */
[----:B------:R-:W-:-:S02]  /*f090*/  FMUL.FTZ R10, R240, UR28 ;  /* 0x0000001cf00a7c20 */ /* 0x000fc40008410000 */
[----:B------:R1:W3:Y:S01]  /*f0a0*/  MUFU.TANH R13, R0 ;  /* 0x00000000000d7308 */ /* 0x0002e20000002400 */
[----:B--2---:R-:W-:Y:S02]  /*f0b0*/  FSEL R120, R14, -INF , !P2 ;  /* 0xff8000000e787808 */ /* 0x004fe40005000000 */
[----:B------:R-:W-:Y:S02]  /*f0c0*/  FSEL R127, R28, -INF , !P3 ;  /* 0xff8000001c7f7808 */ /* 0x000fe40005800000 */
[----:B------:R-:W-:Y:S01]  /*f0d0*/  ISETP.GE.AND P3, PT, R7, R23, PT ;  /* 0x000000170700720c */ /* 0x000fe20003f66270 */
[----:B------:R-:W-:Y:S01]  /*f0e0*/  FMUL.FTZ R7, R242, UR28 ;  /* 0x0000001cf2077c20 */ /* 0x000fe20008410000 */
[-C--:B------:R-:W-:Y:S01]  /*f0f0*/  ISETP.GE.AND P2, PT, R2, R22.reuse, PT ;  /* 0x000000160200720c */ /* 0x080fe20003f46270 */
[----:B------:R-:W2:Y:S01]  /*f100*/  MUFU.TANH R10, R10 ;  /* 0x0000000a000a7308 */ /* 0x000ea20000002400 */
[----:B------:R-:W-:Y:S02]  /*f110*/  FSEL R118, R16, -INF , !P3 ;  /* 0xff80000010767808 */ /* 0x000fe40005800000 */
[----:B------:R-:W-:-:S05]  /*f120*/  ISETP.GE.AND P3, PT, R5, R22, PT ;  /* 0x000000160500720c */ /* 0x000fca0003f66270 */
[----:B------:R-:W4:Y:S01]  /*f130*/  MUFU.TANH R7, R7 ;  /* 0x0000000700077308 */ /* 0x000f220000002400 */
[----:B-1----:R-:W-:Y:S01]  /*f140*/  FMUL.FTZ R0, R131, UR28 ;  /* 0x0000001c83007c20 */ /* 0x002fe20008410000 */
[----:B------:R-:W-:Y:S02]  /*f150*/  FSEL R131, R36, -INF , !P6 ;  /* 0xff80000024837808 */ /* 0x000fe40007000000 */
[-C--:B------:R-:W-:Y:S02]  /*f160*/  ISETP.GE.AND P6, PT, R11, R23.reuse, PT ;  /* 0x000000170b00720c */ /* 0x080fe40003fc6270 */
[----:B---3--:R-:W-:Y:S02]  /*f170*/  FSEL R210, R13, -INF , !P5 ;  /* 0xff8000000dd27808 */ /* 0x008fe40006800000 */
[----:B------:R1:W3:Y:S01]  /*f180*/  MUFU.TANH R11, R0 ;  /* 0x00000000000b7308 */ /* 0x0002e20000002400 */
[----:B------:R-:W-:Y:S02]  /*f190*/  FSEL R128, R29, -INF , !P6 ;  /* 0xff8000001d807808 */ /* 0x000fe40007000000 */
[----:B------:R-:W-:-:S02]  /*f1a0*/  ISETP.GE.AND P6, PT, R8, R23, PT ;  /* 0x000000170800720c */ /* 0x000fc40003fc6270 */
[----:B--2---:R-:W-:Y:S02]  /*f1b0*/  FSEL R121, R10, -INF , !P0 ;  /* 0xff8000000a797808 */ /* 0x004fe40004000000 */
[----:B------:R-:W-:Y:S02]  /*f1c0*/  PLOP3.LUT P0, PT, PT, PT, UP1, 0x80, 0x0 ;  /* 0x000000000000781c */ /* 0x000fe40003f0f018 */
[----:B------:R-:W-:Y:S02]  /*f1d0*/  FSEL R116, R20, -INF , !P6 ;  /* 0xff80000014747808 */ /* 0x000fe40007000000 */
[----:B------:R-:W-:Y:S02]  /*f1e0*/  ISETP.GE.AND P6, PT, R2, R23, PT ;  /* 0x000000170200720c */ /* 0x000fe40003fc6270 */
[----:B----4-:R-:W-:Y:S01]  /*f1f0*/  FSEL R208, R7, -INF , !P3 ;  /* 0xff80000007d07808 */ /* 0x010fe20005800000 */
[----:B-1----:R-:W-:Y:S01]  /*f200*/  FMUL.FTZ R0, R241, UR28 ;  /* 0x0000001cf1007c20 */ /* 0x002fe20008410000 */
[----:B---3--:R-:W-:-:S03]  /*f210*/  FSEL R209, R11, -INF , !P4 ;  /* 0xff8000000bd17808 */ /* 0x008fc60006000000 */
[----:B------:R1:W2:Y:S02]  /*f220*/  MUFU.TANH R8, R0 ;  /* 0x0000000000087308 */ /* 0x0002a40000002400 */
[----:B-1----:R-:W-:Y:S01]  /*f230*/  FMUL.FTZ R0, R243, UR28 ;  /* 0x0000001cf3007c20 */ /* 0x002fe20008410000 */
[----:B--2---:R-:W-:-:S05]  /*f240*/  FSEL R122, R8, -INF , !P6 ;  /* 0xff800000087a7808 */ /* 0x004fca0007000000 */
[----:B------:R-:W1:Y:S02]  /*f250*/  MUFU.TANH R0, R0 ;  /* 0x0000000000007308 */ /* 0x000e640000002400 */
[----:B-1----:R-:W-:Y:S01]  /*f260*/  FSEL R207, R0, -INF , !P2 ;  /* 0xff80000000cf7808 */ /* 0x002fe20005000000 */
[----:B------:R-:W-:Y:S06]  /*f270*/  @!P0 BRA `(.L_x_341) ;  /* 0x0000000400c08947 */ /* 0x000fec0003800000 */
[----:B------:R-:W2:Y:S04]  /*f280*/  LDL.64 R24, [R1+0xc0] ;  /* 0x0000c00001187983 */ /* 0x000ea80000100a00 */
[----:B------:R-:W3:Y:S01]  /*f290*/  LDL.64 R124, [R1+0xb8] ;  /* 0x0000b800017c7983 */ /* 0x000ee20000100a00 */
[----:B------:R-:W-:Y:S01]  /*f2a0*/  UIADD3 UR20, UR23, -0x3, URZ ;  /* 0xfffffffd17147890 */ /* 0x000fe2000fffe03f */
[----:B------:R-:W1:Y:S01]  /*f2b0*/  @!P1 LDC.64 R16, c[0x0][0x218] ;  /* 0x00008600ff109b82 */ /* 0x000e620000000a00 */
[----:B------:R-:W-:Y:S01]  /*f2c0*/  IMAD.U32 R10, RZ, RZ, UR8 ;  /* 0x00000008ff0a7e24 */ /* 0x000fe2000f8e00ff */
[----:B------:R4:W-:Y:S01]  /*f2d0*/  @P1 STS.128 [R228+0x4000], RZ ;  /* 0x004000ffe4001388 */ /* 0x0009e20000000c00 */
[----:B------:R-:W-:Y:S01]  /*f2e0*/  USHF.R.S32.HI UR4, URZ, 0x1f, UR20 ;  /* 0x0000001f3f047899 */ /* 0x000fe20008011414 */
[----:B------:R-:W-:Y:S01]  /*f2f0*/  IMAD.U32 R5, RZ, RZ, UR8 ;  /* 0x00000008ff057e24 */ /* 0x000fe2000f8e00ff */
[----:B------:R-:W-:Y:S01]  /*f300*/  UIMAD.WIDE.U32 UR26, UR20, UR8, URZ ;  /* 0x00000008141a72a5 */ /* 0x000fe2000f8e003f */
[----:B------:R-:W-:Y:S01]  /*f310*/  BSSY B0, `(.L_x_342) ;  /* 0x0000065000007945 */ /* 0x000fe20003800000 */
        /* <DEDUP_REMOVED lines=30> */
[----:B------:R-:W1:Y:S01]  /*f500*/  @!P1 LDC.64 R20, c[0x0][0x218] ;  /* 0x00008600ff149b82 */ /* 0x000e620000000a00 */
[----:B------:R-:W-:Y:S01]  /*f510*/  @!P1 IADD3.X R2, R7, UR10, RZ, P3, !PT ;  /* 0x0000000a07029c10 */ /* 0x000fe20009ffe4ff */
[----:B------:R-:W-:Y:S01]  /*f520*/  @!PT LDS RZ, [RZ] ;  /* 0x00000000fffff984 */ /* 0x000fe20000000800 */
[----:B------:R-:W-:Y:S01]  /*f530*/  @!PT LDS RZ, [RZ] ;  /* 0x00000000fffff984 */ /* 0x000fe20000000800 */
[----:B------:R-:W-:Y:S01]  /*f540*/  @!PT LDS RZ, [RZ] ;  /* 0x00000000fffff984 */ /* 0x000fe20000000800 */
[----:B------:R2:W-:Y:S03]  /*f550*/  @!P1 LDGSTS.E.BYPASS.LTC128B.128 [R228+0x4000], desc[UR24][R8.64] ;  /* 0x0400000008e49fae */ /* 0x0005e6000b901d58 */
[----:B------:R-:W-:Y:S01]  /*f560*/  @!P1 LEA.HI.X R11, R0, R19, R2, 0x1, P2 ;  /* 0x00000013000b9211 */ /* 0x000fe200010f0c02 */
[----:B------:R-:W-:Y:S01]  /*f570*/  IMAD.U32 R2, RZ, RZ, UR9 ;  /* 0x00000009ff027e24 */ /* 0x000fe2000f8e00ff */
[----:B------:R3:W-:Y:S01]  /*f580*/  @P1 STS.128 [R228+0x4800], RZ ;  /* 0x004800ffe4001388 */ /* 0x0007e20000000c00 */
[----:B------:R-:W4:Y:S03]  /*f590*/  @!P1 LDC.64 R18, c[0x0][0x218] ;  /* 0x00008600ff129b82 */ /* 0x000f260000000a00 */
[----:B------:R-:W-:Y:S01]  /*f5a0*/  @!PT LDS RZ, [RZ] ;  /* 0x00000000fffff984 */ /* 0x000fe20000000800 */
[----:B------:R-:W-:Y:S01]  /*f5b0*/  @!PT LDS RZ, [RZ] ;  /* 0x00000000fffff984 */ /* 0x000fe20000000800 */
[----:B------:R-:W-:Y:S01]  /*f5c0*/  @!PT LDS RZ, [RZ] ;  /* 0x00000000fffff984 */ /* 0x000fe20000000800 */
[----:B------:R3:W-:Y:S04]  /*f5d0*/  @!P1 LDGSTS.E.BYPASS.LTC128B.128 [R228+0x4800], desc[UR24][R10.64] ;  /* 0x048000000ae49fae */ /* 0x0007e8000b901d58 */
[----:B------:R1:W-:Y:S01]  /*f5e0*/  @P1 STS.128 [R228+0x5000], RZ ;  /* 0x005000ffe4001388 */ /* 0x0003e20000000c00 */
[----:B--2---:R-:W-:-:S05]  /*f5f0*/  IMAD.U32 R8, RZ, RZ, UR8 ;  /* 0x00000008ff087e24 */ /* 0x004fca000f8e00ff */
[----:B------:R-:W-:-:S04]  /*f600*/  @!P1 LEA R0, P2, R8, R6, 0x5 ;  /* 0x0000000608009211 */ /* 0x000fc800078428ff */
[----:B------:R-:W-:Y:S01]  /*f610*/  @!P1 LEA.HI.X R2, R5, R7, R2, 0x5, P2 ;  /* 0x0000000705029211 */ /* 0x000fe200010f2c02 */
[----:B---3--:R-:W-:Y:S01]  /*f620*/  IMAD.U32 R10, RZ, RZ, UR8 ;  /* 0x00000008ff0a7e24 */ /* 0x008fe2000f8e00ff */
[----:B------:R-:W-:-:S04]  /*f630*/  @!P1 LEA R8, P2, R0, R12, 0x1 ;  /* 0x0000000c00089211 */ /* 0x000fc800078408ff */
[----:B------:R-:W-:Y:S01]  /*f640*/  @!P1 LEA.HI.X R9, R0, R13, R2, 0x1, P2 ;  /* 0x0000000d00099211 */ /* 0x000fe200010f0c02 */
[----:B------:R-:W-:Y:S02]  /*f650*/  IMAD.U32 R0, RZ, RZ, UR8 ;  /* 0x00000008ff007e24 */ /* 0x000fe4000f8e00ff */
[----:B------:R-:W-:Y:S02]  /*f660*/  IMAD.U32 R2, RZ, RZ, UR9 ;  /* 0x00000009ff027e24 */ /* 0x000fe4000f8e00ff */
[----:B------:R-:W-:Y:S01]  /*f670*/  @!PT LDS RZ, [RZ] ;  /* 0x00000000fffff984 */ /* 0x000fe20000000800 */
[----:B------:R-:W-:Y:S01]  /*f680*/  @!PT LDS RZ, [RZ] ;  /* 0x00000000fffff984 */ /* 0x000fe20000000800 */
[----:B------:R-:W-:Y:S01]  /*f690*/  @!PT LDS RZ, [RZ] ;  /* 0x00000000fffff984 */ /* 0x000fe20000000800 */
[----:B------:R2:W-:Y:S01]  /*f6a0*/  @!P1 LDGSTS.E.BYPASS.LTC128B.128 [R228+0x5000], desc[UR24][R8.64] ;  /* 0x0500000008e49fae */ /* 0x0005e2000b901d58 */
[----:B------:R-:W-:-:S03]  /*f6b0*/  @!P1 LEA R0, P2, R0, R6, 0x6 ;  /* 0x0000000600009211 */ /* 0x000fc600078430ff */
[----:B------:R3:W-:Y:S01]  /*f6c0*/  @P1 STS.128 [R228+0x5800], RZ ;  /* 0x005800ffe4001388 */ /* 0x0007e20000000c00 */
[----:B------:R-:W-:Y:S02]  /*f6d0*/  @!P1 LEA.HI.X R2, R5, R7, R2, 0x6, P2 ;  /* 0x0000000705029211 */ /* 0x000fe400010f3402 */
        /* <DEDUP_REMOVED lines=15> */
[----:B------:R3:W-:Y:S01]  /*f7d0*/  @!P1 LDGSTS.E.BYPASS.LTC128B.128 [R228+0x6800], desc[UR24][R14.64] ;  /* 0x068000000ee49fae */ /* 0x0007e2000b901d58 */
[----:B--2---:R-:W-:-:S03]  /*f7e0*/  @!P1 IMAD.MOV.U32 R8, RZ, RZ, R6 ;  /* 0x000000ffff089224 */ /* 0x004fc600078e0006 */
[----:B------:R3:W-:Y:S01]  /*f7f0*/  @P1 STS.128 [R228+0x7000], RZ ;  /* 0x007000ffe4001388 */ /* 0x0007e20000000c00 */
[----:B------:R-:W-:Y:S02]  /*f800*/  @!P1 IMAD.MOV.U32 R9, RZ, RZ, R7 ;  /* 0x000000ffff099224 */ /* 0x000fe400078e0007 */
[----:B------:R-:W-:-:S04]  /*f810*/  @!P1 IMAD.WIDE.U32 R8, R10, 0x60, R8 ;  /* 0x000000600a089825 */ /* 0x000fc800078e0008 */
[----:B------:R-:W-:Y:S01]  /*f820*/  @!P1 VIADD R0, R9, UR4 ;  /* 0x0000000409009c36 */ /* 0x000fe20008000000 */
[----:B----4-:R-:W-:-:S04]  /*f830*/  @!P1 LEA R10, P2, R8, R18, 0x1 ;  /* 0x00000012080a9211 */ /* 0x010fc800078408ff */
[----:B------:R-:W-:-:S05]  /*f840*/  @!P1 LEA.HI.X R11, R8, R19, R0, 0x1, P2 ;  /* 0x00000013080b9211 */ /* 0x000fca00010f0c00 */
        /* <DEDUP_REMOVED lines=17> */
.L_x_343:
[----:B------:R-:W-:Y:S05]  /*f960*/  BSYNC B0 ;  /* 0x0000000000007941 */ /* 0x000fea0003800000 */
.L_x_342:
[----:B------:R-:W0:Y:S02]  /*f970*/  LDGDEPBAR ;  /* 0x00000000000079af */ /* 0x000e240000000000 */
.L_x_341:
[----:B------:R-:W-:Y:S04]  /*f980*/  STL [R1+0x120], R228 ;  /* 0x000120e401007387 */ /* 0x000fe80000100800 */
[----:B------:R-:W-:Y:S04]  /*f990*/  STL [R1+0x11c], R225 ;  /* 0x00011ce101007387 */ /* 0x000fe80000100800 */
[----:B------:R-:W-:Y:S04]  /*f9a0*/  STL [R1+0x118], R224 ;  /* 0x000118e001007387 */ /* 0x000fe80000100800 */
[----:B------:R2:W-:Y:S01]  /*f9b0*/  STL [R1+0x114], R223 ;  /* 0x000114df01007387 */ /* 0x0005e20000100800 */
[----:B-----5:R-:W-:-:S02]  /*f9c0*/  FMNMX.FTZ R0, R73, R64, !PT ;  /* 0x0000004049007209 */ /* 0x020fc40007810000 */
[----:B---3--:R-:W-:Y:S01]  /*f9d0*/  MOV R17, R112 ;  /* 0x0000007000117202 */ /* 0x008fe20000000f00 */
[----:B------:R-:W-:Y:S04]  /*f9e0*/  LDSM.16.MT88.4 R20, [R219+0x8000] ;  /* 0x00800000db14783b */ /* 0x000fe80000004200 */
[----:B------:R-:W-:Y:S04]  /*f9f0*/  LDSM.16.MT88.4 R24, [R220+0x8000] ;  /* 0x00800000dc18783b */ /* 0x000fe80000004200 */
[----:B--2---:R-:W2:Y:S04]  /*fa00*/  LDL.LU R223, [R1+0x4c] ;  /* 0x00004c0001df7983 */ /* 0x004ea80000300800 */
[----:B------:R-:W-:Y:S04]  /*fa10*/  STL [R1+0x110], R222 ;  /* 0x000110de01007387 */ /* 0x000fe80000100800 */
[----:B------:R-:W-:Y:S04]  /*fa20*/  STL [R1+0x10c], R217 ;  /* 0x00010cd901007387 */ /* 0x000fe80000100800 */
[----:B------:R-:W-:Y:S04]  /*fa30*/  STL [R1+0x108], R216 ;  /* 0x000108d801007387 */ /* 0x000fe80000100800 */
[----:B------:R-:W-:Y:S04]  /*fa40*/  STL [R1+0x104], R133 ;  /* 0x0001048501007387 */ /* 0x000fe80000100800 */
[----:B------:R-:W-:Y:S04]  /*fa50*/  STL [R1+0x100], R132 ;  /* 0x0001008401007387 */ /* 0x000fe80000100800 */
[----:B------:R-:W-:Y:S04]  /*fa60*/  STL [R1+0xfc], R4 ;  /* 0x0000fc0401007387 */ /* 0x000fe80000100800 */
[----:B------:R3:W-:Y:S04]  /*fa70*/  STL [R1+0xf8], R3 ;  /* 0x0000f80301007387 */ /* 0x0007e80000100800 */
[----:B---3--:R-:W3:Y:S04]  /*fa80*/  LDL.LU R3, [R1+0x28] ;  /* 0x0000280001037983 */ /* 0x008ee80000300800 */
[----:B------:R-:W4:Y:S04]  /*fa90*/  LDL.LU R224, [R1+0x44] ;  /* 0x0000440001e07983 */ /* 0x000f280000300800 */
[----:B------:R-:W3:Y:S01]  /*faa0*/  LDL.LU R216, [R1+0x4] ;  /* 0x0000040001d87983 */ /* 0x000ee20000300800 */
[----:B------:R-:W-:-:S02]  /*fab0*/  FMNMX.FTZ R0, R65, R0, !PT ;  /* 0x0000000041007209 */ /* 0x000fc40007810000 */
[----:B------:R-:W-:Y:S01]  /*fac0*/  MOV R132, R54 ;  /* 0x0000003600847202 */ /* 0x000fe20000000f00 */
[----:B------:R-:W4:Y:S04]  /*fad0*/  LDL.LU R14, [R1+0x48] ;  /* 0x00004800010e7983 */ /* 0x000f280000300800 */
[----:B------:R-:W3:Y:S04]  /*fae0*/  LDL.LU R217, [R1+0x34] ;  /* 0x0000340001d97983 */ /* 0x000ee80000300800 */
[----:B------:R-:W3:Y:S04]  /*faf0*/  LDL.LU R133, [R1+0xc] ;  /* 0x00000c0001857983 */ /* 0x000ee80000300800 */
[----:B------:R-:W3:Y:S04]  /*fb00*/  LDL.LU R4, [R1+0x14] ;  /* 0x0000140001047983 */ /* 0x000ee80000300800 */
[----:B-1----:R-:W3:Y:S04]  /*fb10*/  LDL.LU R228, [R1+0x18] ;  /* 0x0000180001e47983 */ /* 0x002ee80000300800 */
[----:B------:R-:W3:Y:S04]  /*fb20*/  LDL.LU R225, [R1+0x38] ;  /* 0x0000380001e17983 */ /* 0x000ee80000300800 */
[----:B------:R-:W3:Y:S04]  /*fb30*/  LDL.LU R81, [R1+0x10] ;  /* 0x0000100001517983 */ /* 0x000ee80000300800 */
[----:B------:R-:W3:Y:S04]  /*fb40*/  LDL.LU R12, [R1+0x2c] ;  /* 0x00002c00010c7983 */ /* 0x000ee80000300800 */
[----:B------:R-:W3:Y:S04]  /*fb50*/  LDL.LU R13, [R1+0x24] ;  /* 0x00002400010d7983 */ /* 0x000ee80000300800 */
[----:B------:R-:W3:Y:S04]  /*fb60*/  LDL.LU R15, [R1+0x3c] ;  /* 0x00003c00010f7983 */ /* 0x000ee80000300800 */
[----:B------:R-:W3:Y:S04]  /*fb70*/  LDL.LU R16, [R1+0x8] ;  /* 0x0000080001107983 */ /* 0x000ee80000300800 */
[----:B------:R-:W3:Y:S01]  /*fb80*/  LDL.LU R11, [R1+0x30] ;  /* 0x00003000010b7983 */ /* 0x000ee20000300800 */
[----:B------:R-:W-:-:S04]  /*fb90*/  FMNMX.FTZ R0, R66, R0, !PT ;  /* 0x0000000042007209 */ /* 0x000fc80007810000 */
[----:B------:R-:W-:-:S04]  /*fba0*/  FMNMX.FTZ R0, R67, R0, !PT ;  /* 0x0000000043007209 */ /* 0x000fc80007810000 */
        /* <DEDUP_REMOVED lines=15> */
[----:B------:R-:W-:-:S04]  /*fca0*/  FMNMX.FTZ R0, R43, R0, !PT ;  /* 0x000000002b007209 */ /* 0x000fc80007810000 */
[----:B------:R-:W-:-:S04]  /*fcb0*/  FMNMX.FTZ R0, R42, R0, !PT ;  /* 0x000000002a007209 */ /* 0x000fc80007810000 */
[----:B------:R-:W-:Y:S02]  /*fcc0*/  FMNMX.FTZ R0, R41, R0, !PT ;  /* 0x0000000029007209 */ /* 0x000fe40007810000 */
[----:B--2---:R-:W-:Y:S02]  /*fcd0*/  FMNMX.FTZ R6, R223, R5, !PT ;  /* 0x00000005df067209 */ /* 0x004fe40007810000 */
        /* <DEDUP_REMOVED lines=8> */
[----:B------:R-:W-:-:S04]  /*fd60*/  FMNMX.FTZ R0, R45, R0, !PT ;  /* 0x000000002d007209 */ /* 0x000fc80007810000 */
        /* <DEDUP_REMOVED lines=10> */
[----:B------:R-:W-:Y:S02]  /*fe10*/  FMNMX.FTZ R0, R103, R0, !PT ;  /* 0x0000000067007209 */ /* 0x000fe40007810000 */
[----:B----4-:R-:W-:-:S04]  /*fe20*/  FMNMX.FTZ R6, R14, R6, !PT ;  /* 0x000000060e067209 */ /* 0x010fc80007810000 */
[----:B------:R-:W-:-:S04]  /*fe30*/  FMNMX.FTZ R6, R224, R6, !PT ;  /* 0x00000006e0067209 */ /* 0x000fc80007810000 */
[----:B------:R-:W-:-:S04]  /*fe40*/  FMNMX.FTZ R6, R69, R6, !PT ;  /* 0x0000000645067209 */ /* 0x000fc80007810000 */
[----:B---3--:R-:W-:Y:S02]  /*fe50*/  FMNMX.FTZ R7, R15, R6, !PT ;  /* 0x000000060f077209 */ /* 0x008fe40007810000 */
        /* <DEDUP_REMOVED lines=64> */
[----:B------:R-:W-:Y:S02]  /*10260*/  FMNMX.FTZ R5, R215, R7, !PT ;  /* 0x00000007d7057209 */ /* 0x000fe40007810000 */
[----:B------:R-:W-:Y:S01]  /*10270*/  FMNMX.FTZ R6, R233, R6, !PT ;  /* 0x00000006e9067209 */ /* 0x000fe20007810000 */
[----:B------:R-:W1:Y:S01]  /*10280*/  SHFL.BFLY PT, R8, R0, 0x1, 0x1f ;  /* 0x0c201f0000087f89 */ /* 0x000e6200000e0000 */
[----:B------:R-:W-:-:S02]  /*10290*/  FMNMX.FTZ R7, R119, R2, !PT ;  /* 0x0000000277077209 */ /* 0x000fc40007810000 */
[----:B------:R-:W-:Y:S02]  /*102a0*/  FMNMX.FTZ R2, R214, R5, !PT ;  /* 0x00000005d6027209 */ /* 0x000fe40007810000 */
        /* <DEDUP_REMOVED lines=12> */
[----:B-1----:R-:W-:Y:S01]  /*10370*/  FMNMX.FTZ R112, R0, R8, !PT ;  /* 0x0000000800707209 */ /* 0x002fe20007810000 */
[----:B------:R-:W-:Y:S01]  /*10380*/  SHFL.BFLY PT, R10, R7, 0x2, 0x1f ;  /* 0x0c401f00070a7f89 */ /* 0x000fe200000e0000 */
[----:B------:R-:W-:Y:S02]  /*10390*/  FMNMX.FTZ R0, R210, R5, !PT ;  /* 0x00000005d2007209 */ /* 0x000fe40007810000 */
[C---:B------:R-:W-:Y:S01]  /*103a0*/  FSETP.NEU.FTZ.AND P4, PT, R112.reuse, -INF , PT ;  /* 0xff8000007000780b */ /* 0x040fe20003f9d000 */
[----:B------:R-:W-:Y:S01]  /*103b0*/  FMUL.FTZ R5, R112, UR22 ;  /* 0x0000001670057c20 */ /* 0x000fe20008410000 */
[----:B------:R-:W-:Y:S02]  /*103c0*/  FMNMX.FTZ R0, R209, R0, !PT ;  /* 0x00000000d1007209 */ /* 0x000fe40007810000 */
[----:B--2---:R-:W-:Y:S02]  /*103d0*/  FMNMX.FTZ R2, R2, R6, !PT ;  /* 0x0000000602027209 */ /* 0x004fe40007810000 */
[----:B------:R-:W-:-:S02]  /*103e0*/  FMNMX.FTZ R0, R208, R0, !PT ;  /* 0x00000000d0007209 */ /* 0x000fc40007810000 */
[----:B------:R-:W-:Y:S01]  /*103f0*/  FSEL R5, R5, RZ, P4 ;  /* 0x000000ff05057208 */ /* 0x000fe20002000000 */
[----:B------:R-:W1:Y:S01]  /*10400*/  SHFL.BFLY PT, R9, R2, 0x1, 0x1f ;  /* 0x0c201f0002097f89 */ /* 0x000e6200000e0000 */
[----:B------:R-:W-:-:S03]  /*10410*/  FMNMX.FTZ R6, R207, R0, !PT ;  /* 0x00000000cf067209 */ /* 0x000fc60007810000 */
[--C-:B------:R-:W-:Y:S01]  /*10420*/  FFMA.FTZ R0, R64, UR22, -R5.reuse ;  /* 0x0000001640007c23 */ /* 0x100fe20008010805 */
[----:B------:R-:W-:Y:S01]  /*10430*/  MOV R64, R17 ;  /* 0x0000001100407202 */ /* 0x000fe20000000f00 */
[----:B------:R-:W2:Y:S02]  /*10440*/  SHFL.BFLY PT, R8, R6, 0x2, 0x1f ;  /* 0x0c401f0006087f89 */ /* 0x000ea400000e0000 */
[----:B------:R3:W-:Y:S01]  /*10450*/  MUFU.EX2 R123, R0 ;  /* 0x00000000007b7308 */ /* 0x0007e20000000800 */
[----:B-1----:R-:W-:Y:S02]  /*10460*/  FMNMX.FTZ R111, R2, R9, !PT ;  /* 0x00000009026f7209 */ /* 0x002fe40007810000 */
[----:B---3--:R-:W-:Y:S01]  /*10470*/  FMNMX.FTZ R0, R7, R10, !PT ;  /* 0x0000000a07007209 */ /* 0x008fe20007810000 */
[----:B------:R-:W-:Y:S01]  /*10480*/  FFMA.FTZ R7, R65, UR22, -R5 ;  /* 0x0000001641077c23 */ /* 0x000fe20008010805 */
[----:B------:R-:W-:Y:S02]  /*10490*/  IMAD.MOV.U32 R65, RZ, RZ, R11 ;  /* 0x000000ffff417224 */ /* 0x000fe400078e000b */
[C---:B------:R-:W-:Y:S01]  /*104a0*/  FMUL.FTZ R2, R111.reuse, UR22 ;  /* 0x000000166f027c20 */ /* 0x040fe20008410000 */
[----:B--2---:R-:W-:Y:S01]  /*104b0*/  FMNMX.FTZ R6, R6, R8, !PT ;  /* 0x0000000806067209 */ /* 0x004fe20007810000 */
[----:B------:R-:W1:Y:S01]  /*104c0*/  SHFL.BFLY PT, R10, R0, 0x1, 0x1f ;  /* 0x0c201f00000a7f89 */ /* 0x000e6200000e0000 */
[----:B------:R2:W3:Y:S01]  /*104d0*/  MUFU.EX2 R11, R7 ;  /* 0x00000007000b7308 */ /* 0x0004e20000000800 */
[----:B------:R-:W-:-:S02]  /*104e0*/  FSETP.NEU.FTZ.AND P3, PT, R111, -INF , PT ;  /* 0xff8000006f00780b */ /* 0x000fc40003f7d000 */
[----:B------:R-:W4:Y:S02]  /*104f0*/  SHFL.BFLY PT, R8, R6, 0x1, 0x1f ;  /* 0x0c201f0006087f89 */ /* 0x000f2400000e0000 */
[----:B------:R-:W-:Y:S01]  /*10500*/  FSEL R2, R2, RZ, P3 ;  /* 0x000000ff02027208 */ /* 0x000fe20001800000 */
[----:B--2---:R-:W-:Y:S01]  /*10510*/  FFMA.FTZ R7, R66, UR22, -R5 ;  /* 0x0000001642077c23 */ /* 0x004fe20008010805 */
[----:B------:R-:W-:Y:S02]  /*10520*/  MOV R66, R16 ;  /* 0x0000001000427202 */ /* 0x000fe40000000f00 */
[----:B------:R-:W-:Y:S01]  /*10530*/  LDSM.16.MT88.4 R16, [R221+0x8000] ;  /* 0x00800000dd10783b */ /* 0x000fe20000004200 */
[----:B------:R2:W-:Y:S01]  /*10540*/  MUFU.EX2 R126, R7 ;  /* 0x00000007007e7308 */ /* 0x0005e20000000800 */
[----:B-1----:R-:W-:Y:S01]  /*10550*/  FMNMX.FTZ R110, R0, R10, !PT ;  /* 0x0000000a006e7209 */ /* 0x002fe20007810000 */
[----:B------:R-:W-:-:S03]  /*10560*/  FFMA.FTZ R0, R52, UR22, -R2 ;  /* 0x0000001634007c23 */ /* 0x000fc60008010802 */
[----:B------:R-:W-:Y:S01]  /*10570*/  FSETP.NEU.FTZ.AND P2, PT, R110, -INF , PT ;  /* 0xff8000006e00780b */ /* 0x000fe20003f5d000 */
[----:B------:R-:W-:Y:S02]  /*10580*/  STL [R1+0x128], R110 ;  /* 0x0001286e01007387 */ /* 0x000fe40000100800 */
[----:B------:R1:W-:Y:S01]  /*10590*/  MUFU.EX2 R75, R0 ;  /* 0x00000000004b7308 */ /* 0x0003e20000000800 */
[----:B----4-:R-:W-:Y:S01]  /*105a0*/  FMNMX.FTZ R109, R6, R8, !PT ;  /* 0x00000008066d7209 */ /* 0x010fe20007810000 */
[----:B------:R4:W-:Y:S03]  /*105b0*/  STL [R1+0x12c], R112 ;  /* 0x00012c7001007387 */ /* 0x0009e60000100800 */
[----:B------:R-:W-:Y:S01]  /*105c0*/  FSETP.NEU.FTZ.AND P1, PT, R109, -INF , PT ;  /* 0xff8000006d00780b */ /* 0x000fe20003f3d000 */
[----:B------:R-:W-:Y:S01]  /*105d0*/  STL [R1+0x130], R109 ;  /* 0x0001306d01007387 */ /* 0x000fe20000100800 */
[----:B--2---:R-:W-:Y:S01]  /*105e0*/  FFMA.FTZ R7, R67, UR22, -R5 ;  /* 0x0000001643077c23 */ /* 0x004fe20008010805 */
[----:B------:R-:W-:-:S02]  /*105f0*/  MOV R67, R15 ;  /* 0x0000000f00437202 */ /* 0x000fc40000000f00 */
[----:B------:R3:W-:Y:S01]  /*10600*/  STL [R1+0x134], R111 ;  /* 0x0001346f01007387 */ /* 0x0007e20000100800 */
[----:B------:R2:W-:Y:S01]  /*10610*/  MUFU.EX2 R241, R7 ;  /* 0x0000000700f17308 */ /* 0x0005e20000000800 */
[----:B-1----:R-:W-:-:S05]  /*10620*/  FMUL.FTZ R0, R110, UR22 ;  /* 0x000000166e007c20 */ /* 0x002fca0008410000 */
[----:B------:R-:W-:-:S05]  /*10630*/  FSEL R0, R0, RZ, P2 ;  /* 0x000000ff00007208 */ /* 0x000fca0001000000 */
[----:B------:R-:W-:Y:S01]  /*10640*/  FFMA.FTZ R6, R43, UR22, -R0 ;  /* 0x000000162b067c23 */ /* 0x000fe20008010800 */
[----:B--2---:R-:W-:-:S03]  /*10650*/  FFMA.FTZ R7, R51, UR22, -R2 ;  /* 0x0000001633077c23 */ /* 0x004fc60008010802 */
[----:B------:R1:W-:Y:S08]  /*10660*/  MUFU.EX2 R222, R6 ;  /* 0x0000000600de7308 */ /* 0x0003f00000000800 */
[----:B------:R2:W-:Y:S01]  /*10670*/  MUFU.EX2 R38, R7 ;  /* 0x0000000700267308 */ /* 0x0005e20000000800 */
[----:B-1----:R-:W-:-:S05]  /*10680*/  FMUL.FTZ R6, R109, UR22 ;  /* 0x000000166d067c20 */ /* 0x002fca0008410000 */
[----:B------:R-:W-:Y:S01]  /*10690*/  FSEL R6, R6, RZ, P1 ;  /* 0x000000ff06067208 */ /* 0x000fe20000800000 */
[----:B--2---:R-:W-:-:S04]  /*106a0*/  FFMA.FTZ R7, R49, UR22, -R2 ;  /* 0x0000001631077c23 */ /* 0x004fc80008010802 */
[----:B------:R-:W-:Y:S01]  /*106b0*/  FFMA.FTZ R8, R44, UR22, -R6 ;  /* 0x000000162c087c23 */ /* 0x000fe20008010806 */
[----:B------:R1:W-:Y:S08]  /*106c0*/  MUFU.EX2 R239, R7 ;  /* 0x0000000700ef7308 */ /* 0x0003f00000000800 */
[----:B------:R2:W-:Y:S01]  /*106d0*/  MUFU.EX2 R80, R8 ;  /* 0x0000000800507308 */ /* 0x0005e20000000800 */
[----:B-1----:R-:W-:-:S07]  /*106e0*/  FFMA.FTZ R7, R53, UR22, -R2 ;  /* 0x0000001635077c23 */ /* 0x002fce0008010802 */
[----:B------:R1:W-:Y:S01]  /*106f0*/  MUFU.EX2 R242, R7 ;  /* 0x0000000700f27308 */ /* 0x0003e20000000800 */
[----:B--2---:R-:W-:Y:S02]  /*10700*/  FSEL R8, R112, RZ, P4 ;  /* 0x000000ff70087208 */ /* 0x004fe40002000000 */
[----:B----4-:R-:W-:-:S03]  /*10710*/  MOV R112, R69 ;  /* 0x0000004500707202 */ /* 0x010fc60000000f00 */
[----:B------:R-:W-:-:S04]  /*10720*/  FADD.FTZ R8, R73, -R8 ;  /* 0x8000000849087221 */ /* 0x000fc80000010000 */
[----:B------:R-:W-:Y:S01]  /*10730*/  FMUL.FTZ R8, R8, UR22 ;  /* 0x0000001608087c20 */ /* 0x000fe20008410000 */
[----:B-1----:R-:W-:Y:S01]  /*10740*/  FFMA.FTZ R7, R39, UR22, -R0 ;  /* 0x0000001627077c23 */ /* 0x002fe20008010800 */
[----:B------:R-:W-:Y:S02]  /*10750*/  IMAD.MOV.U32 R39, RZ, RZ, R13 ;  /* 0x000000ffff277224 */ /* 0x000fe400078e000d */
[----:B------:R1:W2:Y:S08]  /*10760*/  MUFU.EX2 R37, R8 ;  /* 0x0000000800257308 */ /* 0x0002b00000000800 */
[----:B------:R4:W4:Y:S01]  /*10770*/  MUFU.EX2 R125, R7 ;  /* 0x00000007007d7308 */ /* 0x0009220000000800 */
[----:B-1----:R-:W-:Y:S01]  /*10780*/  FSEL R8, R111, RZ, P3 ;  /* 0x000000ff6f087208 */ /* 0x002fe20001800000 */
[----:B---3--:R-:W-:-:S02]  /*10790*/  IMAD.MOV.U32 R111, RZ, RZ, R11 ;  /* 0x000000ffff6f7224 */ /* 0x008fc400078e000b */
[-C--:B--2---:R-:W-:Y:S01]  /*107a0*/  FMUL.FTZ R140, R140, R37.reuse ;  /* 0x000000258c8c7220 */ /* 0x084fe20000410000 */
[-C--:B------:R-:W-:Y:S01]  /*107b0*/  FMUL.FTZ R141, R141, R37.reuse ;  /* 0x000000258d8d7220 */ /* 0x080fe20000410000 */
[-C--:B------:R-:W-:Y:S01]  /*107c0*/  FMUL.FTZ R144, R144, R37.reuse ;  /* 0x0000002590907220 */ /* 0x080fe20000410000 */
[----:B------:R-:W-:Y:S01]  /*107d0*/  FADD.FTZ R8, R72, -R8 ;  /* 0x8000000848087221 */ /* 0x000fe20000010000 */
[-C--:B------:R-:W-:Y:S01]  /*107e0*/  FMUL.FTZ R145, R145, R37.reuse ;  /* 0x0000002591917220 */ /* 0x080fe20000410000 */
[-C--:B------:R-:W-:Y:S01]  /*107f0*/  FMUL.FTZ R156, R156, R37.reuse ;  /* 0x000000259c9c7220 */ /* 0x080fe20000410000 */
[--C-:B----4-:R-:W-:Y:S01]  /*10800*/  FFMA.FTZ R7, R42, UR22, -R0.reuse ;  /* 0x000000162a077c23 */ /* 0x110fe20008010800 */
[----:B------:R-:W-:Y:S01]  /*10810*/  FMUL.FTZ R8, R8, UR22 ;  /* 0x0000001608087c20 */ /* 0x000fe20008410000 */
[-C--:B------:R-:W-:Y:S01]  /*10820*/  FMUL.FTZ R157, R157, R37.reuse ;  /* 0x000000259d9d7220 */ /* 0x080fe20000410000 */
[-C--:B------:R-:W-:Y:S01]  /*10830*/  FMUL.FTZ R160, R160, R37.reuse ;  /* 0x00000025a0a07220 */ /* 0x080fe20000410000 */
[----:B------:R1:W-:Y:S01]  /*10840*/  MUFU.EX2 R77, R7 ;  /* 0x00000007004d7308 */ /* 0x0003e20000000800 */
[-C--:B------:R-:W-:Y:S01]  /*10850*/  FMUL.FTZ R161, R161, R37.reuse ;  /* 0x00000025a1a17220 */ /* 0x080fe20000410000 */
[-C--:B------:R-:W-:Y:S01]  /*10860*/  FMUL.FTZ R172, R172, R37.reuse ;  /* 0x00000025acac7220 */ /* 0x080fe20000410000 */
[-C--:B------:R-:W-:Y:S01]  /*10870*/  FMUL.FTZ R173, R173, R37.reuse ;  /* 0x00000025adad7220 */ /* 0x080fe20000410000 */
[-C--:B------:R-:W-:Y:S01]  /*10880*/  FMUL.FTZ R176, R176, R37.reuse ;  /* 0x00000025b0b07220 */ /* 0x080fe20000410000 */
[-C--:B------:R-:W-:Y:S01]  /*10890*/  FMUL.FTZ R177, R177, R37.reuse ;  /* 0x00000025b1b17220 */ /* 0x080fe20000410000 */
[-C--:B------:R-:W-:Y:S01]  /*108a0*/  FMUL.FTZ R192, R192, R37.reuse ;  /* 0x00000025c0c07220 */ /* 0x080fe20000410000 */
[-C--:B------:R-:W-:Y:S01]  /*108b0*/  FMUL.FTZ R193, R193, R37.reuse ;  /* 0x00000025c1c17220 */ /* 0x080fe20000410000 */
[----:B------:R2:W3:Y:S01]  /*108c0*/  MUFU.EX2 R36, R8 ;  /* 0x0000000800247308 */ /* 0x0004e20000000800 */
[-C--:B------:R-:W-:Y:S01]  /*108d0*/  FMUL.FTZ R196, R196, R37.reuse ;  /* 0x00000025c4c47220 */ /* 0x080fe20000410000 */
[----:B------:R-:W-:Y:S01]  /*108e0*/  FMUL.FTZ R197, R197, R37 ;  /* 0x00000025c5c57220 */ /* 0x000fe20000410000 */
[----:B-1----:R-:W-:-:S05]  /*108f0*/  FFMA.FTZ R7, R41, UR22, -R0 ;  /* 0x0000001629077c23 */ /* 0x002fca0008010800 */
[----:B------:R1:W4:Y:S01]  /*10900*/  MUFU.EX2 R243, R7 ;  /* 0x0000000700f37308 */ /* 0x0003220000000800 */
[----:B--2---:R-:W-:Y:S01]  /*10910*/  F2FP.F16.F32.PACK_AB R8, R222, R125 ;  /* 0x0000007dde08723e */ /* 0x004fe200000000ff */
[-C--:B---3--:R-:W-:Y:S01]  /*10920*/  FMUL.FTZ R142, R142, R36.reuse ;  /* 0x000000248e8e7220 */ /* 0x088fe20000410000 */
        /* <DEDUP_REMOVED lines=11> */
[--C-:B-1----:R-:W-:Y:S01]  /*109e0*/  FFMA.FTZ R7, R40, UR22, -R6.reuse ;  /* 0x0000001628077c23 */ /* 0x102fe20008010806 */
[----:B----4-:R-:W-:Y:S01]  /*109f0*/  F2FP.F16.F32.PACK_AB R10, R243, R77 ;  /* 0x0000004df30a723e */ /* 0x010fe200000000ff */
[-C--:B------:R-:W-:Y:S01]  /*10a00*/  FMUL.FTZ R194, R194, R36.reuse ;  /* 0x00000024c2c27220 */ /* 0x080fe20000410000 */
[-C--:B------:R-:W-:Y:S01]  /*10a10*/  FMUL.FTZ R195, R195, R36.reuse ;  /* 0x00000024c3c37220 */ /* 0x080fe20000410000 */
[----:B------:R1:W-:Y:S01]  /*10a20*/  MUFU.EX2 R124, R7 ;  /* 0x00000007007c7308 */ /* 0x0003e20000000800 */
[-C--:B------:R-:W-:Y:S01]  /*10a30*/  FMUL.FTZ R198, R198, R36.reuse ;  /* 0x00000024c6c67220 */ /* 0x080fe20000410000 */
[----:B------:R-:W-:Y:S01]  /*10a40*/  FMUL.FTZ R199, R199, R36 ;  /* 0x00000024c7c77220 */ /* 0x000fe20000410000 */
[----:B-1----:R-:W-:-:S05]  /*10a50*/  FFMA.FTZ R7, R47, UR22, -R6 ;  /* 0x000000162f077c23 */ /* 0x002fca0008010806 */
[----:B------:R1:W2:Y:S02]  /*10a60*/  MUFU.EX2 R82, R7 ;  /* 0x0000000700527308 */ /* 0x0002a40000000800 */
[----:B-1----:R-:W-:Y:S01]  /*10a70*/  FFMA.FTZ R7, R45, UR22, -R6 ;  /* 0x000000162d077c23 */ /* 0x002fe20008010806 */
[----:B--2---:R-:W-:-:S05]  /*10a80*/  F2FP.F16.F32.PACK_AB R9, R82, R124 ;  /* 0x0000007c5209723e */ /* 0x004fca00000000ff */
[----:B------:R1:W2:Y:S02]  /*10a90*/  MUFU.EX2 R240, R7 ;  /* 0x0000000700f07308 */ /* 0x0002a40000000800 */
[----:B-1----:R-:W-:Y:S02]  /*10aa0*/  FSEL R7, R110, RZ, P2 ;  /* 0x000000ff6e077208 */ /* 0x002fe40001000000 */
[----:B------:R-:W-:Y:S02]  /*10ab0*/  MOV R110, R14 ;  /* 0x0000000e006e7202 */ /* 0x000fe40000000f00 */
[----:B--2---:R-:W-:Y:S01]  /*10ac0*/  F2FP.F16.F32.PACK_AB R11, R80, R240 ;  /* 0x000000f0500b723e */ /* 0x004fe200000000ff */
[----:B------:R-:W-:Y:S01]  /*10ad0*/  FADD.FTZ R7, R71, -R7 ;  /* 0x8000000747077221 */ /* 0x000fe20000010000 */
[----:B------:R-:W-:Y:S02]  /*10ae0*/  MOV R71, R12 ;  /* 0x0000000c00477202 */ /* 0x000fe40000000f00 */
[----:B------:R-:W1:Y:S01]  /*10af0*/  LDSM.16.MT88.4 R12, [R218+0x8000] ;  /* 0x00800000da0c783b */ /* 0x000e620000004200 */
[----:B------:R-:W-:-:S04]  /*10b00*/  FMUL.FTZ R7, R7, UR22 ;  /* 0x0000001607077c20 */ /* 0x000fc80008410000 */
[----:B------:R2:W3:Y:S02]  /*10b10*/  MUFU.EX2 R69, R7 ;  /* 0x0000000700457308 */ /* 0x0004e40000000800 */
[----:B--2---:R-:W-:Y:S01]  /*10b20*/  FSEL R7, R109, RZ, P1 ;  /* 0x000000ff6d077208 */ /* 0x004fe20000800000 */
[-C--:B---3--:R-:W-:Y:S01]  /*10b30*/  FMUL.FTZ R168, R168, R69.reuse ;  /* 0x00000045a8a87220 */ /* 0x088fe20000410000 */
        /* <DEDUP_REMOVED lines=11> */
[----:B------:R-:W2:Y:S01]  /*10bf0*/  MUFU.EX2 R68, R7 ;  /* 0x0000000700447308 */ /* 0x000ea20000000800 */
[-C--:B------:R-:W-:Y:S01]  /*10c00*/  FMUL.FTZ R164, R164, R69.reuse ;  /* 0x00000045a4a47220 */ /* 0x080fe20000410000 */
[-C--:B------:R-:W-:Y:S01]  /*10c10*/  FMUL.FTZ R165, R165, R69.reuse ;  /* 0x00000045a5a57220 */ /* 0x080fe20000410000 */
[-C--:B------:R-:W-:Y:S01]  /*10c20*/  FMUL.FTZ R180, R180, R69.reuse ;  /* 0x00000045b4b47220 */ /* 0x080fe20000410000 */
[-C--:B------:R-:W-:Y:S01]  /*10c30*/  FMUL.FTZ R181, R181, R69.reuse ;  /* 0x00000045b5b57220 */ /* 0x080fe20000410000 */
[-C--:B------:R-:W-:Y:S01]  /*10c40*/  FMUL.FTZ R184, R184, R69.reuse ;  /* 0x00000045b8b87220 */ /* 0x080fe20000410000 */
[----:B------:R-:W-:Y:S01]  /*10c50*/  FMUL.FTZ R185, R185, R69 ;  /* 0x00000045b9b97220 */ /* 0x000fe20000410000 */
[----:B------:R-:W-:Y:S01]  /*10c60*/  MOV R109, R55 ;  /* 0x00000037006d7202 */ /* 0x000fe20000000f00 */
[-C--:B--2---:R-:W-:Y:S01]  /*10c70*/  FMUL.FTZ R170, R170, R68.reuse ;  /* 0x00000044aaaa7220 */ /* 0x084fe20000410000 */
        /* <DEDUP_REMOVED lines=15> */
[----:B------:R-:W-:Y:S01]  /*10d70*/  HMMA.16816.F32 R44, R8, R20, R168 ;  /* 0x00000014082c723c */ /* 0x000fe200000018a8 */
[----:B------:R-:W-:-:S05]  /*10d80*/  FFMA.FTZ R7, R84, UR22, -R5 ;  /* 0x0000001654077c23 */ /* 0x000fca0008010805 */
[----:B-1----:R-:W-:Y:S01]  /*10d90*/  HMMA.16816.F32 R28, R8, R14, R148 ;  /* 0x0000000e081c723c */ /* 0x002fe20000001894 */
[----:B------:R-:W-:-:S05]  /*10da0*/  MOV R168, R75 ;  /* 0x0000004b00a87202 */ /* 0x000fca0000000f00 */
[C---:B------:R-:W-:Y:S01]  /*10db0*/  HMMA.16816.F32 R72, R8.reuse, R24, R188 ;  /* 0x000000180848723c */ /* 0x040fe200000018bc */
[----:B------:R-:W-:Y:S01]  /*10dc0*/  MOV R149, R66 ;  /* 0x0000004200957202 */ /* 0x000fe20000000f00 */
[----:B------:R-:W-:Y:S01]  /*10dd0*/  IMAD.MOV.U32 R148, RZ, RZ, R65 ;  /* 0x000000ffff947224 */ /* 0x000fe200078e0041 */
[----:B------:R-:W-:Y:S01]  /*10de0*/  MOV R151, R109 ;  /* 0x0000006d00977202 */ /* 0x000fe20000000f00 */
[----:B------:R-:W-:Y:S02]  /*10df0*/  IMAD.MOV.U32 R150, RZ, RZ, R112 ;  /* 0x000000ffff967224 */ /* 0x000fe400078e0070 */
[----:B------:R-:W-:Y:S01]  /*10e00*/  HMMA.16816.F32 R52, R8, R16, R152 ;  /* 0x000000100834723c */ /* 0x000fe20000001898 */
[----:B------:R-:W-:-:S05]  /*10e10*/  MOV R188, R111 ;  /* 0x0000006f00bc7202 */ /* 0x000fca0000000f00 */
[C---:B------:R-:W-:Y:S01]  /*10e20*/  HMMA.16816.F32 R32, R8.reuse, R12, R136 ;  /* 0x0000000c0820723c */ /* 0x040fe20000001888 */
[----:B------:R-:W-:Y:S02]  /*10e30*/  MOV R153, R67 ;  /* 0x0000004300997202 */ /* 0x000fe40000000f00 */
[----:B------:R-:W-:Y:S02]  /*10e40*/  MOV R152, R64 ;  /* 0x0000004000987202 */ /* 0x000fe40000000f00 */
[----:B------:R-:W-:Y:S01]  /*10e50*/  MOV R155, R82 ;  /* 0x00000052009b7202 */ /* 0x000fe20000000f00 */
[C---:B------:R-:W-:Y:S01]  /*10e60*/  HMMA.16816.F32 R48, R8.reuse, R18, R164 ;  /* 0x000000120830723c */ /* 0x040fe200000018a4 */
[----:B------:R-:W-:Y:S01]  /*10e70*/  MOV R154, R81 ;  /* 0x00000051009a7202 */ /* 0x000fe20000000f00 */
[----:B------:R-:W-:Y:S01]  /*10e80*/  IMAD.MOV.U32 R136, RZ, RZ, R83 ;  /* 0x000000ffff887224 */ /* 0x000fe200078e0053 */
[----:B------:R-:W-:Y:S02]  /*10e90*/  MOV R138, R80 ;  /* 0x00000050008a7202 */ /* 0x000fe40000000f00 */
[----:B------:R-:W-:Y:S01]  /*10ea0*/  MOV R139, R110 ;  /* 0x0000006e008b7202 */ /* 0x000fe20000000f00 */
[----:B------:R-:W-:Y:S01]  /*10eb0*/  HMMA.16816.F32 R40, R8, R22, R180 ;  /* 0x000000160828723c */ /* 0x000fe200000018b4 */
[----:B------:R-:W-:Y:S01]  /*10ec0*/  IMAD.MOV.U32 R164, RZ, RZ, R153 ;  /* 0x000000ffffa47224 */ /* 0x000fe200078e0099 */
[----:B------:R-:W-:-:S02]  /*10ed0*/  MOV R153, R225 ;  /* 0x000000e100997202 */ /* 0x000fc40000000f00 */
[----:B------:R-:W-:Y:S02]  /*10ee0*/  MOV R137, R77 ;  /* 0x0000004d00897202 */ /* 0x000fe40000000f00 */
[----:B------:R-:W-:Y:S01]  /*10ef0*/  HMMA.16816.F32 R64, R8, R26, R184 ;  /* 0x0000001a0840723c */ /* 0x000fe200000018b8 */
[----:B------:R-:W-:Y:S01]  /*10f00*/  MOV R165, R152 ;  /* 0x0000009800a57202 */ /* 0x000fe20000000f00 */
[----:B------:R-:W-:Y:S01]  /*10f10*/  IMAD.MOV.U32 R152, RZ, RZ, R223 ;  /* 0x000000ffff987224 */ /* 0x000fe200078e00df */
[----:B------:R-:W-:Y:S02]  /*10f20*/  MOV R166, R150 ;  /* 0x0000009600a67202 */ /* 0x000fe40000000f00 */
[----:B------:R-:W-:Y:S02]  /*10f30*/  MOV R150, R71 ;  /* 0x0000004700967202 */ /* 0x000fe40000000f00 */
[----:B------:R-:W-:Y:S02]  /*10f40*/  F2FP.F16.F32.PACK_AB R8, R188, R123 ;  /* 0x0000007bbc08723e */ /* 0x000fe400000000ff */
[----:B------:R-:W-:-:S02]  /*10f50*/  F2FP.F16.F32.PACK_AB R9, R168, R38 ;  /* 0x00000026a809723e */ /* 0x000fc400000000ff */
[----:B------:R-:W-:Y:S02]  /*10f60*/  F2FP.F16.F32.PACK_AB R10, R241, R126 ;  /* 0x0000007ef10a723e */ /* 0x000fe400000000ff */
[----:B------:R-:W-:Y:S02]  /*10f70*/  F2FP.F16.F32.PACK_AB R11, R242, R239 ;  /* 0x000000eff20b723e */ /* 0x000fe400000000ff */
[----:B------:R-:W-:Y:S02]  /*10f80*/  MOV R71, R228 ;  /* 0x000000e400477202 */ /* 0x000fe40000000f00 */
[----:B------:R-:W-:-:S03]  /*10f90*/  MOV R167, R222 ;  /* 0x000000de00a77202 */ /* 0x000fc60000000f00 */
[C---:B------:R-:W-:Y:S01]  /*10fa0*/  HMMA.16816.F32 R80, R8.reuse, R12, R140 ;  /* 0x0000000c0850723c */ /* 0x040fe2000000188c */
[----:B------:R1:W-:Y:S05]  /*10fb0*/  MUFU.EX2 R142, R7 ;  /* 0x00000007008e7308 */ /* 0x0003ea0000000800 */
[C---:B------:R-:W-:Y:S01]  /*10fc0*/  HMMA.16816.F32 R144, R8.reuse, R14, R144 ;  /* 0x0000000e0890723c */ /* 0x040fe20000001890 */
[----:B------:R-:W-:Y:S05]  /*10fd0*/  LDSM.16.MT88.4 R12, [R219+0x8800] ;  /* 0x00880000db0c783b */ /* 0x000fea0000004200 */
[----:B------:R-:W-:Y:S01]  /*10fe0*/  HMMA.16816.F32 R156, R8, R16, R156 ;  /* 0x00000010089c723c */ /* 0x000fe2000000189c */
[----:B-1----:R-:W-:-:S05]  /*10ff0*/  FFMA.FTZ R7, R86, UR22, -R5 ;  /* 0x0000001656077c23 */ /* 0x002fca0008010805 */
[C---:B------:R-:W-:Y:S01]  /*11000*/  HMMA.16816.F32 R160, R8.reuse, R18, R160 ;  /* 0x0000001208a0723c */ /* 0x040fe200000018a0 */
[----:B------:R-:W-:Y:S01]  /*11010*/  LDSM.16.MT88.4 R16, [R221+0x8800] ;  /* 0x00880000dd10783b */ /* 0x000fe20000004200 */
[----:B------:R1:W-:Y:S04]  /*11020*/  MUFU.EX2 R186, R7 ;  /* 0x0000000700ba7308 */ /* 0x0003e80000000800 */
[C---:B------:R-:W-:Y:S06]  /*11030*/  HMMA.16816.F32 R172, R8.reuse, R20, R172 ;  /* 0x0000001408ac723c */ /* 0x040fec00000018ac */
[C---:B------:R-:W-:Y:S01]  /*11040*/  HMMA.16816.F32 R176, R8.reuse, R22, R176 ;  /* 0x0000001608b0723c */ /* 0x040fe200000018b0 */
[----:B------:R-:W2:Y:S05]  /*11050*/  LDSM.16.MT88.4 R20, [R218+0x8800] ;  /* 0x00880000da14783b */ /* 0x000eaa0000004200 */
[----:B------:R-:W-:Y:S01]  /*11060*/  HMMA.16816.F32 R192, R8, R24, R192 ;  /* 0x0000001808c0723c */ /* 0x000fe200000018c0 */
[----:B-1----:R-:W-:-:S04]  /*11070*/  FFMA.FTZ R7, R87, UR22, -R5 ;  /* 0x0000001657077c23 */ /* 0x002fc80008010805 */
[----:B------:R1:W-:Y:S01]  /*11080*/  MUFU.EX2 R187, R7 ;  /* 0x0000000700bb7308 */ /* 0x0003e20000000800 */
[----:B------:R-:W-:Y:S01]  /*11090*/  HMMA.16816.F32 R196, R8, R26, R196 ;  /* 0x0000001a08c4723c */ /* 0x000fe200000018c4 */
[----:B------:R-:W3:Y:S06]  /*110a0*/  LDSM.16.MT88.4 R24, [R220+0x8800] ;  /* 0x00880000dc18783b */ /* 0x000eec0000004200 */
[----:B------:R-:W-:-:S04]  /*110b0*/  FFMA.FTZ R8, R63, UR22, -R6 ;  /* 0x000000163f087c23 */ /* 0x000fc80008010806 */
[----:B------:R-:W-:Y:S01]  /*110c0*/  MUFU.EX2 R110, R8 ;  /* 0x00000008006e7308 */ /* 0x000fe20000000800 */
[----:B-1----:R-:W-:-:S07]  /*110d0*/  FFMA.FTZ R7, R85, UR22, -R5 ;  /* 0x0000001655077c23 */ /* 0x002fce0008010805 */
        /* <DEDUP_REMOVED lines=9> */
[----:B-1----:R-:W-:Y:S01]  /*11170*/  FFMA.FTZ R7, R57, UR22, -R0 ;  /* 0x0000001639077c23 */ /* 0x002fe20008010800 */
[----:B----4-:R-:W-:-:S05]  /*11180*/  F2FP.F16.F32.PACK_AB R8, R183, R140 ;  /* 0x0000008cb708723e */ /* 0x010fca00000000ff */
        /* <DEDUP_REMOVED lines=10> */
[----:B------:R1:W4:Y:S02]  /*11230*/  MUFU.EX2 R111, R7 ;  /* 0x00000007006f7308 */ /* 0x0003240000000800 */
[----:B-1----:R-:W-:Y:S01]  /*11240*/  FFMA.FTZ R7, R78, UR22, -R2 ;  /* 0x000000164e077c23 */ /* 0x002fe20008010802 */
[----:B----4-:R-:W-:-:S05]  /*11250*/  F2FP.F16.F32.PACK_AB R11, R110, R111 ;  /* 0x0000006f6e0b723e */ /* 0x010fca00000000ff */
[----:B------:R1:W-:Y:S02]  /*11260*/  MUFU.EX2 R180, R7 ;  /* 0x0000000700b47308 */ /* 0x0003e40000000800 */
[C---:B--2---:R-:W-:Y:S06]  /*11270*/  HMMA.16816.F32 R32, R8.reuse, R20, R32 ;  /* 0x000000140820723c */ /* 0x044fec0000001820 */
[C---:B------:R-:W-:Y:S06]  /*11280*/  HMMA.16816.F32 R28, R8.reuse, R22, R28 ;  /* 0x00000016081c723c */ /* 0x040fec000000181c */
[----:B------:R-:W-:Y:S01]  /*11290*/  HMMA.16816.F32 R52, R8, R16, R52 ;  /* 0x000000100834723c */ /* 0x000fe20000001834 */
[----:B-1----:R-:W-:-:S04]  /*112a0*/  FFMA.FTZ R7, R79, UR22, -R2 ;  /* 0x000000164f077c23 */ /* 0x002fc80008010802 */
[----:B------:R1:W2:Y:S01]  /*112b0*/  MUFU.EX2 R109, R7 ;  /* 0x00000007006d7308 */ /* 0x0002a20000000800 */
[C---:B------:R-:W-:Y:S06]  /*112c0*/  HMMA.16816.F32 R48, R8.reuse, R18, R48 ;  /* 0x000000120830723c */ /* 0x040fec0000001830 */
        /* <DEDUP_REMOVED lines=14> */
[C---:B------:R-:W-:Y:S01]  /*113b0*/  HMMA.16816.F32 R144, R8.reuse, R22, R144 ;  /* 0x000000160890723c */ /* 0x040fe20000001890 */
[--C-:B-1----:R-:W-:Y:S01]  /*113c0*/  FFMA.FTZ R7, R113, UR22, -R5.reuse ;  /* 0x0000001671077c23 */ /* 0x102fe20008010805 */
[----:B------:R-:W-:Y:S04]  /*113d0*/  LDSM.16.MT88.4 R20, [R219+0x9000] ;  /* 0x00900000db14783b */ /* 0x000fe80000004200 */
[C---:B------:R-:W-:Y:S01]  /*113e0*/  HMMA.16816.F32 R156, R8.reuse, R16, R156 ;  /* 0x00000010089c723c */ /* 0x040fe2000000189c */
[----:B------:R-:W1:Y:S05]  /*113f0*/  MUFU.EX2 R7, R7 ;  /* 0x0000000700077308 */ /* 0x000e6a0000000800 */
[C---:B------:R-:W-:Y:S01]  /*11400*/  HMMA.16816.F32 R160, R8.reuse, R18, R160 ;  /* 0x0000001208a0723c */ /* 0x040fe200000018a0 */
[----:B------:R-:W2:Y:S05]  /*11410*/  LDSM.16.MT88.4 R16, [R218+0x9000] ;  /* 0x00900000da10783b */ /* 0x000eaa0000004200 */
[C---:B------:R-:W-:Y:S01]  /*11420*/  HMMA.16816.F32 R172, R8.reuse, R12, R172 ;  /* 0x0000000c08ac723c */ /* 0x040fe200000018ac */
[----:B-1----:R1:W-:Y:S05]  /*11430*/  STL [R1+0xb4], R7 ;  /* 0x0000b40701007387 */ /* 0x0023ea0000100800 */
[C---:B------:R-:W-:Y:S01]  /*11440*/  HMMA.16816.F32 R176, R8.reuse, R14, R176 ;  /* 0x0000000e08b0723c */ /* 0x040fe200000018b0 */
[----:B------:R-:W3:Y:S05]  /*11450*/  LDSM.16.MT88.4 R12, [R221+0x9000] ;  /* 0x00900000dd0c783b */ /* 0x000eea0000004200 */
        /* <DEDUP_REMOVED lines=11> */
[----:B------:R-:W-:Y:S02]  /*11510*/  MOV R171, R164 ;  /* 0x000000a400ab7202 */ /* 0x000fe40000000f00 */
[----:B--2---:R-:W-:-:S03]  /*11520*/  F2FP.F16.F32.PACK_AB R8, R195, R193 ;  /* 0x000000c1c308723e */ /* 0x004fc600000000ff */
[----:B------:R1:W2:Y:S02]  /*11530*/  MUFU.EX2 R56, R7 ;  /* 0x0000000700387308 */ /* 0x0002a40000000800 */
[----:B-1----:R-:W-:Y:S01]  /*11540*/  FFMA.FTZ R7, R88, UR22, -R0 ;  /* 0x0000001658077c23 */ /* 0x002fe20008010800 */
[----:B--2---:R-:W-:Y:S05]  /*11550*/  STL [R1+0xb0], R56 ;  /* 0x0000b03801007387 */ /* 0x004fea0000100800 */
        /* <DEDUP_REMOVED lines=8> */
[----:B--2---:R-:W-:Y:S01]  /*115e0*/  STL [R1+0xa8], R57 ;  /* 0x0000a83901007387 */ /* 0x004fe20000100800 */
[----:B------:R-:W-:-:S04]  /*115f0*/  MOV R165, R136 ;  /* 0x0000008800a57202 */ /* 0x000fc80000000f00 */
[----:B------:R1:W-:Y:S01]  /*11600*/  MUFU.EX2 R228, R7 ;  /* 0x0000000700e47308 */ /* 0x0003e20000000800 */
[----:B------:R-:W-:Y:S01]  /*11610*/  F2FP.F16.F32.PACK_AB R9, R57, R192 ;  /* 0x000000c03909723e */ /* 0x000fe200000000ff */
[----:B-1----:R-:W-:-:S06]  /*11620*/  FFMA.FTZ R7, R95, UR22, -R6 ;  /* 0x000000165f077c23 */ /* 0x002fcc0008010806 */
[----:B------:R1:W2:Y:S02]  /*11630*/  MUFU.EX2 R222, R7 ;  /* 0x0000000700de7308 */ /* 0x0002a40000000800 */
[----:B-1----:R-:W-:-:S06]  /*11640*/  FFMA.FTZ R7, R104, UR22, -R2 ;  /* 0x0000001668077c23 */ /* 0x002fcc0008010802 */
[----:B------:R1:W-:Y:S02]  /*11650*/  MUFU.EX2 R143, R7 ;  /* 0x00000007008f7308 */ /* 0x0003e40000000800 */
[----:B-1----:R-:W-:-:S06]  /*11660*/  FFMA.FTZ R7, R102, UR22, -R2 ;  /* 0x0000001666077c23 */ /* 0x002fcc0008010802 */
[----:B------:R-:W1:Y:S01]  /*11670*/  MUFU.EX2 R70, R7 ;  /* 0x0000000700467308 */ /* 0x000e620000000800 */
[----:B--2---:R-:W-:Y:S01]  /*11680*/  F2FP.F16.F32.PACK_AB R11, R222, R228 ;  /* 0x000000e4de0b723e */ /* 0x004fe200000000ff */
[----:B-1----:R-:W-:Y:S04]  /*11690*/  STL [R1+0x9c], R70 ;  /* 0x00009c4601007387 */ /* 0x002fe80000100800 */
[----:B------:R-:W2:Y:S04]  /*116a0*/  LDL.LU R169, [R1+0x58] ;  /* 0x0000580001a97983 */ /* 0x000ea80000300800 */
[----:B------:R-:W2:Y:S01]  /*116b0*/  LDL.LU R170, [R1+0x5c] ;  /* 0x00005c0001aa7983 */ /* 0x000ea20000300800 */
[----:B------:R-:W-:-:S03]  /*116c0*/  MOV R136, R224 ;  /* 0x000000e000887202 */ /* 0x000fc60000000f00 */
[----:B------:R1:W-:Y:S04]  /*116d0*/  STL [R1+0x124], R222 ;  /* 0x000124de01007387 */ /* 0x0003e80000100800 */
[----:B-1----:R-:W2:Y:S01]  /*116e0*/  LDL.LU R222, [R1+0xb4] ;  /* 0x0000b40001de7983 */ /* 0x002ea20000300800 */
[----:B------:R-:W-:Y:S01]  /*116f0*/  FFMA.FTZ R7, R107, UR22, -R2 ;  /* 0x000000166b077c23 */ /* 0x000fe20008010802 */
[C---:B------:R-:W-:Y:S01]  /*11700*/  HMMA.16816.F32 R60, R8.reuse, R16, R32 ;  /* 0x00000010083c723c */ /* 0x040fe20000001820 */
[----:B------:R-:W-:Y:S01]  /*11710*/  IMAD.MOV.U32 R84, RZ, RZ, R164 ;  /* 0x000000ffff547224 */ /* 0x000fe200078e00a4 */
[----:B------:R-:W-:Y:S01]  /*11720*/  MOV R86, R171 ;  /* 0x000000ab00567202 */ /* 0x000fe20000000f00 */
[----:B------:R1:W4:Y:S01]  /*11730*/  MUFU.EX2 R224, R7 ;  /* 0x0000000700e07308 */ /* 0x0003220000000800 */
[----:B------:R-:W-:Y:S01]  /*11740*/  IMAD.MOV.U32 R164, RZ, RZ, R152 ;  /* 0x000000ffffa47224 */ /* 0x000fe200078e0098 */
[----:B------:R-:W-:Y:S01]  /*11750*/  MOV R171, R167 ;  /* 0x000000a700ab7202 */ /* 0x000fe20000000f00 */
[----:B------:R-:W-:Y:S01]  /*11760*/  HMMA.16816.F32 R56, R8, R18, R28 ;  /* 0x000000120838723c */ /* 0x000fe2000000181c */
[----:B------:R-:W-:Y:S01]  /*11770*/  IMAD.MOV.U32 R152, RZ, RZ, R133 ;  /* 0x000000ffff987224 */ /* 0x000fe200078e0085 */
[----:B------:R-:W-:Y:S01]  /*11780*/  MOV R167, R4 ;  /* 0x0000000400a77202 */ /* 0x000fe20000000f00 */
[----:B------:R-:W-:Y:S01]  /*11790*/  IMAD.MOV.U32 R115, RZ, RZ, R138 ;  /* 0x000000ffff737224 */ /* 0x000fe200078e008a */
[----:B------:R-:W-:-:S02]  /*117a0*/  MOV R108, R188 ;  /* 0x000000bc006c7202 */ /* 0x000fc40000000f00 */
[----:B---3--:R-:W-:Y:S01]  /*117b0*/  HMMA.16816.F32 R52, R8, R12, R52 ;  /* 0x0000000c0834723c */ /* 0x008fe20000001834 */
[----:B------:R-:W-:Y:S02]  /*117c0*/  MOV R96, R168 ;  /* 0x000000a800607202 */ /* 0x000fe40000000f00 */
[----:B------:R-:W-:-:S03]  /*117d0*/  MOV R114, R137 ;  /* 0x0000008900727202 */ /* 0x000fc60000000f00 */
[----:B------:R-:W-:Y:S01]  /*117e0*/  HMMA.16816.F32 R48, R8, R14, R48 ;  /* 0x0000000e0830723c */ /* 0x000fe20000001830 */
[----:B-1----:R-:W-:-:S05]  /*117f0*/  FFMA.FTZ R7, R100, UR22, -R0 ;  /* 0x0000001664077c23 */ /* 0x002fca0008010800 */
[C---:B------:R-:W-:Y:S06]  /*11800*/  HMMA.16816.F32 R44, R8.reuse, R20, R44 ;  /* 0x00000014082c723c */ /* 0x040fec000000182c */
[C---:B------:R-:W-:Y:S06]  /*11810*/  HMMA.16816.F32 R40, R8.reuse, R22, R40 ;  /* 0x000000160828723c */ /* 0x040fec0000001828 */
[C---:B----4-:R-:W-:Y:S06]  /*11820*/  HMMA.16816.F32 R32, R8.reuse, R24, R72 ;  /* 0x000000180820723c */ /* 0x050fec0000001848 */
[----:B------:R-:W-:Y:S01]  /*11830*/  HMMA.16816.F32 R28, R8, R26, R64 ;  /* 0x0000001a081c723c */ /* 0x000fe20000001840 */
[----:B------:R-:W-:Y:S01]  /*11840*/  LDSM.16.MT88.4 R64, [R220+0x9800] ;  /* 0x00980000dc40783b */ /* 0x000fe20000004200 */
[----:B------:R-:W-:-:S02]  /*11850*/  MOV R74, R150 ;  /* 0x00000096004a7202 */ /* 0x000fc40000000f00 */
[----:B------:R-:W-:-:S03]  /*11860*/  MOV R73, R151 ;  /* 0x0000009700497202 */ /* 0x000fc60000000f00 */
[----:B------:R-:W-:Y:S02]  /*11870*/  F2FP.F16.F32.PACK_AB R8, R189, R190 ;  /* 0x000000bebd08723e */ /* 0x000fe400000000ff */
[----:B------:R-:W-:Y:S02]  /*11880*/  F2FP.F16.F32.PACK_AB R9, R143, R194 ;  /* 0x000000c28f09723e */ /* 0x000fe400000000ff */
[----:B------:R-:W-:Y:S01]  /*11890*/  F2FP.F16.F32.PACK_AB R11, R224, R70 ;  /* 0x00000046e00b723e */ /* 0x000fe200000000ff */
[----:B--2---:R-:W-:Y:S01]  /*118a0*/  FFMA.FTZ R104, R169, R37, R123 ;  /* 0x00000025a9687223 */ /* 0x004fe2000001007b */
[----:B------:R-:W-:Y:S02]  /*118b0*/  MOV R169, R165 ;  /* 0x000000a500a97202 */ /* 0x000fe40000000f00 */
[----:B------:R-:W-:Y:S01]  /*118c0*/  MOV R165, R153 ;  /* 0x0000009900a57202 */ /* 0x000fe20000000f00 */
[----:B------:R-:W-:Y:S01]  /*118d0*/  FFMA.FTZ R102, R170, R36, R38 ;  /* 0x00000024aa667223 */ /* 0x000fe20000010026 */
[----:B------:R-:W-:-:S02]  /*118e0*/  MOV R170, R166 ;  /* 0x000000a600aa7202 */ /* 0x000fc40000000f00 */
[----:B------:R-:W-:Y:S02]  /*118f0*/  MOV R166, R71 ;  /* 0x0000004700a67202 */ /* 0x000fe40000000f00 */
[----:B------:R1:W-:Y:S01]  /*11900*/  MUFU.EX2 R71, R7 ;  /* 0x0000000700477308 */ /* 0x0003e20000000800 */
[----:B------:R-:W-:Y:S01]  /*11910*/  MOV R153, R217 ;  /* 0x000000d900997202 */ /* 0x000fe20000000f00 */
[----:B-1----:R-:W-:-:S06]  /*11920*/  FFMA.FTZ R7, R99, UR22, -R0 ;  /* 0x0000001663077c23 */ /* 0x002fcc0008010800 */
[----:B------:R1:W2:Y:S01]  /*11930*/  MUFU.EX2 R217, R7 ;  /* 0x0000000700d97308 */ /* 0x0002a20000000800 */
[----:B------:R-:W-:-:S07]  /*11940*/  F2FP.F16.F32.PACK_AB R10, R225, R222 ;  /* 0x000000dee10a723e */ /* 0x000fce00000000ff */
[C---:B------:R-:W-:Y:S06]  /*11950*/  HMMA.16816.F32 R156, R8.reuse, R12, R156 ;  /* 0x0000000c089c723c */ /* 0x040fec000000189c */
[C---:B------:R-:W-:Y:S01]  /*11960*/  HMMA.16816.F32 R80, R8.reuse, R16, R80 ;  /* 0x000000100850723c */ /* 0x040fe20000001850 */
[----:B-1----:R-:W-:Y:S01]  /*11970*/  FFMA.FTZ R7, R98, UR22, -R0 ;  /* 0x0000001662077c23 */ /* 0x002fe20008010800 */
[----:B------:R-:W-:Y:S01]  /*11980*/  FFMA.FTZ R12, R101, UR22, -R6 ;  /* 0x00000016650c7c23 */ /* 0x000fe20008010806 */
[----:B------:R-:W-:Y:S02]  /*11990*/  MOV R101, R39 ;  /* 0x0000002700657202 */ /* 0x000fe40000000f00 */
[----:B------:R1:W-:Y:S01]  /*119a0*/  MUFU.EX2 R133, R7 ;  /* 0x0000000700857308 */ /* 0x0003e20000000800 */
[----:B------:R-:W3:Y:S01]  /*119b0*/  LDSM.16.MT88.4 R36, [R219+0x9800] ;  /* 0x00980000db24783b */ /* 0x000ee20000004200 */
[C---:B------:R-:W-:Y:S03]  /*119c0*/  HMMA.16816.F32 R144, R8.reuse, R18, R144 ;  /* 0x000000120890723c */ /* 0x040fe60000001890 */
[----:B------:R-:W4:Y:S03]  /*119d0*/  LDSM.16.MT88.4 R16, [R218+0x9800] ;  /* 0x00980000da10783b */ /* 0x000f260000004200 */
[C---:B------:R-:W-:Y:S06]  /*119e0*/  HMMA.16816.F32 R172, R8.reuse, R20, R172 ;  /* 0x0000001408ac723c */ /* 0x040fec00000018ac */
[----:B------:R-:W-:Y:S01]  /*119f0*/  HMMA.16816.F32 R176, R8, R22, R176 ;  /* 0x0000001608b0723c */ /* 0x000fe200000018b0 */
[----:B------:R-:W4:Y:S01]  /*11a00*/  LDSM.16.MT88.4 R20, [R221+0x9800] ;  /* 0x00980000dd14783b */ /* 0x000f220000004200 */
[----:B-1----:R-:W-:Y:S01]  /*11a10*/  FFMA.FTZ R7, R97, UR22, -R0 ;  /* 0x0000001661077c23 */ /* 0x002fe20008010800 */
[----:B------:R-:W-:-:S03]  /*11a20*/  IMAD.MOV.U32 R97, RZ, RZ, R3 ;  /* 0x000000ffff617224 */ /* 0x000fc600078e0003 */
[C---:B------:R-:W-:Y:S01]  /*11a30*/  HMMA.16816.F32 R160, R8.reuse, R14, R160 ;  /* 0x0000000e08a0723c */ /* 0x040fe200000018a0 */
[----:B------:R1:W3:Y:S05]  /*11a40*/  MUFU.EX2 R4, R7 ;  /* 0x0000000700047308 */ /* 0x0002ea0000000800 */
[C---:B------:R-:W-:Y:S06]  /*11a50*/  HMMA.16816.F32 R196, R8.reuse, R26, R196 ;  /* 0x0000001a08c4723c */ /* 0x040fec00000018c4 */
[----:B------:R-:W-:Y:S01]  /*11a60*/  HMMA.16816.F32 R76, R8, R24, R76 ;  /* 0x00000018084c723c */ /* 0x000fe2000000184c */
        /* <DEDUP_REMOVED lines=11> */
[----:B--2---:R-:W-:-:S02]  /*11b20*/  F2FP.F16.F32.PACK_AB R8, R217, R71 ;  /* 0x00000047d908723e */ /* 0x004fc400000000ff */
[----:B------:R2:W-:Y:S01]  /*11b30*/  MUFU.EX2 R132, R12 ;  /* 0x0000000c00847308 */ /* 0x0005e20000000800 */
[----:B------:R-:W-:Y:S02]  /*11b40*/  MOV R188, R152 ;  /* 0x0000009800bc7202 */ /* 0x000fe40000000f00 */
[----:B---3--:R-:W-:Y:S02]  /*11b50*/  F2FP.F16.F32.PACK_AB R10, R4, R133 ;  /* 0x00000085040a723e */ /* 0x008fe400000000ff */
[----:B------:R-:W-:Y:S02]  /*11b60*/  MOV R24, R136 ;  /* 0x0000008800187202 */ /* 0x000fe40000000f00 */
[----:B------:R-:W-:Y:S01]  /*11b70*/  MOV R25, R84 ;  /* 0x0000005400197202 */ /* 0x000fe20000000f00 */
[----:B-1----:R-:W-:Y:S01]  /*11b80*/  FFMA.FTZ R7, R103, UR22, -R6 ;  /* 0x0000001667077c23 */ /* 0x002fe20008010806 */
[----:B------:R-:W-:Y:S02]  /*11b90*/  MOV R103, R169 ;  /* 0x000000a900677202 */ /* 0x000fe40000000f00 */
[----:B------:R-:W-:-:S02]  /*11ba0*/  MOV R169, R171 ;  /* 0x000000ab00a97202 */ /* 0x000fc40000000f00 */
[----:B------:R-:W-:Y:S02]  /*11bb0*/  MOV R171, R165 ;  /* 0x000000a500ab7202 */ /* 0x000fe40000000f00 */
        /* <DEDUP_REMOVED lines=8> */
[----:B------:R1:W3:Y:S01]  /*11c40*/  MUFU.EX2 R216, R7 ;  /* 0x0000000700d87308 */ /* 0x0002e20000000800 */
[----:B------:R-:W-:-:S02]  /*11c50*/  MOV R98, R171 ;  /* 0x000000ab00627202 */ /* 0x000fc40000000f00 */
[----:B------:R-:W-:Y:S01]  /*11c60*/  MOV R14, R167 ;  /* 0x000000a7000e7202 */ /* 0x000fe20000000f00 */
[----:B------:R-:W-:Y:S01]  /*11c70*/  IMAD.MOV.U32 R75, RZ, RZ, R149 ;  /* 0x000000ffff4b7224 */ /* 0x000fe200078e0095 */
[----:B--2---:R-:W-:Y:S02]  /*11c80*/  MOV R12, R86 ;  /* 0x00000056000c7202 */ /* 0x004fe40000000f00 */
[----:B------:R-:W-:Y:S02]  /*11c90*/  MOV R99, R164 ;  /* 0x000000a400637202 */ /* 0x000fe40000000f00 */
[----:B------:R-:W-:Y:S02]  /*11ca0*/  MOV R15, R166 ;  /* 0x000000a6000f7202 */ /* 0x000fe40000000f00 */
[----:B------:R-:W-:Y:S02]  /*11cb0*/  MOV R13, R154 ;  /* 0x0000009a000d7202 */ /* 0x000fe40000000f00 */
[----:B------:R-:W-:-:S02]  /*11cc0*/  MOV R123, R155 ;  /* 0x0000009b007b7202 */ /* 0x000fc40000000f00 */
[----:B------:R-:W-:Y:S01]  /*11cd0*/  MOV R72, R148 ;  /* 0x0000009400487202 */ /* 0x000fe20000000f00 */
[----:B-1----:R-:W-:Y:S01]  /*11ce0*/  FFMA.FTZ R7, R106, UR22, -R6 ;  /* 0x000000166a077c23 */ /* 0x002fe20008010806 */
[----:B------:R-:W-:Y:S02]  /*11cf0*/  MOV R106, R170 ;  /* 0x000000aa006a7202 */ /* 0x000fe40000000f00 */
[----:B---3--:R-:W-:Y:S01]  /*11d00*/  F2FP.F16.F32.PACK_AB R9, R216, R70 ;  /* 0x00000046d809723e */ /* 0x008fe200000000ff */
[----:B------:R1:W2:Y:S02]  /*11d10*/  MUFU.EX2 R3, R7 ;  /* 0x0000000700037308 */ /* 0x0002a40000000800 */
[----:B-1----:R-:W-:Y:S01]  /*11d20*/  FFMA.FTZ R7, R106, UR22, -R5 ;  /* 0x000000166a077c23 */ /* 0x002fe20008010805 */
[----:B--2---:R-:W-:Y:S02]  /*11d30*/  F2FP.F16.F32.PACK_AB R11, R3, R132 ;  /* 0x00000084030b723e */ /* 0x004fe400000000ff */
[----:B------:R-:W-:-:S02]  /*11d40*/  MOV R106, R98 ;  /* 0x00000062006a7202 */ /* 0x000fc40000000f00 */
[----:B------:R-:W-:Y:S02]  /*11d50*/  MOV R98, R14 ;  /* 0x0000000e00627202 */ /* 0x000fe40000000f00 */
[----:B------:R-:W-:Y:S01]  /*11d60*/  MOV R14, R188 ;  /* 0x000000bc000e7202 */ /* 0x000fe20000000f00 */
[C---:B------:R-:W-:Y:S01]  /*11d70*/  HMMA.16816.F32 R168, R8.reuse, R36, R44 ;  /* 0x0000002408a8723c */ /* 0x040fe2000000182c */
[----:B------:R1:W-:Y:S05]  /*11d80*/  MUFU.EX2 R188, R7 ;  /* 0x0000000700bc7308 */ /* 0x0003ea0000000800 */
[C---:B----4-:R-:W-:Y:S06]  /*11d90*/  HMMA.16816.F32 R136, R8.reuse, R16, R60 ;  /* 0x000000100888723c */ /* 0x050fec000000183c */
[----:B------:R-:W-:Y:S01]  /*11da0*/  HMMA.16816.F32 R148, R8, R18, R56 ;  /* 0x000000120894723c */ /* 0x000fe20000001838 */
[----:B-1----:R-:W-:-:S05]  /*11db0*/  FFMA.FTZ R7, R27, UR22, -R5 ;  /* 0x000000161b077c23 */ /* 0x002fca0008010805 */
[C---:B------:R-:W-:Y:S01]  /*11dc0*/  HMMA.16816.F32 R152, R8.reuse, R20, R52 ;  /* 0x000000140898723c */ /* 0x040fe20000001834 */
[----:B------:R1:W-:Y:S05]  /*11dd0*/  MUFU.EX2 R46, R7 ;  /* 0x00000007002e7308 */ /* 0x0003ea0000000800 */
[C---:B------:R-:W-:Y:S06]  /*11de0*/  HMMA.16816.F32 R164, R8.reuse, R22, R48 ;  /* 0x0000001608a4723c */ /* 0x040fec0000001830 */
[C---:B------:R-:W-:Y:S06]  /*11df0*/  HMMA.16816.F32 R84, R8.reuse, R38, R40 ;  /* 0x000000260854723c */ /* 0x040fec0000001828 */
[----:B------:R-:W-:Y:S01]  /*11e00*/  HMMA.16816.F32 R92, R8, R64, R32 ;  /* 0x00000040085c723c */ /* 0x000fe20000001820 */
[----:B-1----:R-:W-:-:S05]  /*11e10*/  FFMA.FTZ R7, R24, UR22, -R5 ;  /* 0x0000001618077c23 */ /* 0x002fca0008010805 */
[----:B------:R-:W-:Y:S01]  /*11e20*/  HMMA.16816.F32 R88, R8, R66, R28 ;  /* 0x000000420858723c */ /* 0x000fe2000000181c */
[----:B------:R1:W-:Y:S02]  /*11e30*/  MUFU.EX2 R11, R7 ;  /* 0x00000007000b7308 */ /* 0x0003e40000000800 */
[----:B-1----:R-:W-:-:S06]  /*11e40*/  FFMA.FTZ R7, R25, UR22, -R5 ;  /* 0x0000001619077c23 */ /* 0x002fcc0008010805 */
[----:B------:R1:W2:Y:S02]  /*11e50*/  MUFU.EX2 R10, R7 ;  /* 0x00000007000a7308 */ /* 0x0002a40000000800 */
[----:B-1----:R-:W-:-:S06]  /*11e60*/  FFMA.FTZ R7, R12, UR22, -R5 ;  /* 0x000000160c077c23 */ /* 0x002fcc0008010805 */
[----:B------:R1:W-:Y:S02]  /*11e70*/  MUFU.EX2 R35, R7 ;  /* 0x0000000700237308 */ /* 0x0003e40000000800 */
[----:B-1----:R-:W-:-:S06]  /*11e80*/  FFMA.FTZ R7, R106, UR22, -R5 ;  /* 0x000000166a077c23 */ /* 0x002fcc0008010805 */
[----:B------:R1:W3:Y:S02]  /*11e90*/  MUFU.EX2 R25, R7 ;  /* 0x0000000700197308 */ /* 0x0002e40000000800 */
[----:B-1----:R-:W-:-:S06]  /*11ea0*/  FFMA.FTZ R7, R98, UR22, -R5 ;  /* 0x0000001662077c23 */ /* 0x002fcc0008010805 */
[----:B------:R1:W-:Y:S02]  /*11eb0*/  MUFU.EX2 R98, R7 ;  /* 0x0000000700627308 */ /* 0x0003e40000000800 */
[----:B-1----:R-:W-:Y:S01]  /*11ec0*/  FFMA.FTZ R7, R13, UR22, -R5 ;  /* 0x000000160d077c23 */ /* 0x002fe20008010805 */
[----:B------:R-:W-:Y:S01]  /*11ed0*/  IMAD.MOV.U32 R13, RZ, RZ, R123 ;  /* 0x000000ffff0d7224 */ /* 0x000fe200078e007b */
[----:B------:R-:W-:-:S04]  /*11ee0*/  MOV R123, R72 ;  /* 0x00000048007b7202 */ /* 0x000fc80000000f00 */
[----:B------:R1:W-:Y:S01]  /*11ef0*/  MUFU.EX2 R24, R7 ;  /* 0x0000000700187308 */ /* 0x0003e20000000800 */
[----:B------:R-:W-:Y:S01]  /*11f00*/  MOV R72, R75 ;  /* 0x0000004b00487202 */ /* 0x000fe20000000f00 */
[--C-:B-1----:R-:W-:Y:S02]  /*11f10*/  FFMA.FTZ R7, R74, UR22, -R5.reuse ;  /* 0x000000164a077c23 */ /* 0x102fe40008010805 */
[----:B------:R-:W4:Y:S04]  /*11f20*/  LDL.LU R74, [R1+0x60] ;  /* 0x00006000014a7983 */ /* 0x000f280000300800 */
[----:B------:R-:W4:Y:S01]  /*11f30*/  LDL.LU R75, [R1+0x64] ;  /* 0x00006400014b7983 */ /* 0x000f220000300800 */
[----:B------:R1:W-:Y:S01]  /*11f40*/  MUFU.EX2 R34, R7 ;  /* 0x0000000700227308 */ /* 0x0003e20000000800 */
        /* <DEDUP_REMOVED lines=15> */
[----:B------:R-:W-:Y:S01]  /*12040*/  FFMA.FTZ R43, R134, UR22, -R0 ;  /* 0x00000016862b7c23 */ /* 0x000fe20008010800 */
[----:B-1----:R-:W-:Y:S01]  /*12050*/  FFMA.FTZ R7, R97, UR22, -R5 ;  /* 0x0000001661077c23 */ /* 0x002fe20008010805 */
[----:B------:R-:W-:Y:S01]  /*12060*/  IMAD.MOV.U32 R58, RZ, RZ, R106 ;  /* 0x000000ffff3a7224 */ /* 0x000fe200078e006a */
[----:B------:R-:W-:Y:S01]  /*12070*/  MOV R96, R108 ;  /* 0x0000006c00607202 */ /* 0x000fe20000000f00 */
[--C-:B------:R-:W-:Y:S01]  /*12080*/  FFMA.FTZ R108, R116, UR22, -R0.reuse ;  /* 0x00000016746c7c23 */ /* 0x100fe20008010800 */
[----:B------:R1:W-:Y:S01]  /*12090*/  MUFU.EX2 R97, R7 ;  /* 0x0000000700617308 */ /* 0x0003e20000000800 */
[----:B------:R-:W-:Y:S01]  /*120a0*/  MOV R106, R107 ;  /* 0x0000006b006a7202 */ /* 0x000fe20000000f00 */
[----:B------:R-:W-:Y:S01]  /*120b0*/  FFMA.FTZ R107, R119, UR22, -R0 ;  /* 0x00000016776b7c23 */ /* 0x000fe20008010800 */
[----:B--2---:R-:W-:Y:S01]  /*120c0*/  IMAD.MOV.U32 R116, RZ, RZ, R10 ;  /* 0x000000ffff747224 */ /* 0x004fe200078e000a */
[----:B------:R-:W-:Y:S01]  /*120d0*/  MOV R119, R11 ;  /* 0x0000000b00777202 */ /* 0x000fe20000000f00 */
[--C-:B------:R-:W-:Y:S01]  /*120e0*/  FFMA.FTZ R42, R131, UR22, -R0.reuse ;  /* 0x00000016832a7c23 */ /* 0x100fe20008010800 */
[----:B------:R-:W-:Y:S01]  /*120f0*/  MOV R54, R114 ;  /* 0x0000007200367202 */ /* 0x000fe20000000f00 */
[----:B------:R-:W-:Y:S01]  /*12100*/  IMAD.MOV.U32 R114, RZ, RZ, R241 ;  /* 0x000000ffff727224 */ /* 0x000fe200078e00f1 */
[----:B------:R-:W-:Y:S01]  /*12110*/  F2FP.F16.F32.PACK_AB R10, R116, R119 ;  /* 0x00000077740a723e */ /* 0x000fe200000000ff */
[----:B------:R-:W-:Y:S01]  /*12120*/  MUFU.EX2 R241, R9 ;  /* 0x0000000900f17308 */ /* 0x000fe20000000800 */
[--C-:B------:R-:W-:Y:S01]  /*12130*/  FFMA.FTZ R41, R130, UR22, -R0.reuse ;  /* 0x0000001682297c23 */ /* 0x100fe20008010800 */
[--C-:B------:R-:W-:Y:S01]  /*12140*/  FFMA.FTZ R118, R118, UR22, -R0.reuse ;  /* 0x0000001676767c23 */ /* 0x100fe20008010800 */
[--C-:B------:R-:W-:Y:S01]  /*12150*/  FFMA.FTZ R120, R120, UR22, -R0.reuse ;  /* 0x0000001678787c23 */ /* 0x100fe20008010800 */
[--C-:B------:R-:W-:Y:S01]  /*12160*/  FFMA.FTZ R121, R121, UR22, -R0.reuse ;  /* 0x0000001679797c23 */ /* 0x100fe20008010800 */
[----:B------:R-:W-:Y:S01]  /*12170*/  FFMA.FTZ R122, R122, UR22, -R0 ;  /* 0x000000167a7a7c23 */ /* 0x000fe20008010800 */
[----:B------:R-:W-:Y:S01]  /*12180*/  MOV R134, R96 ;  /* 0x0000006000867202 */ /* 0x000fe20000000f00 */
[----:B------:R-:W-:Y:S01]  /*12190*/  FFMA.FTZ R96, R226, UR22, -R6 ;  /* 0x00000016e2607c23 */ /* 0x000fe20008010806 */
[----:B-1----:R-:W-:Y:S01]  /*121a0*/  FFMA.FTZ R7, R101, UR22, -R5 ;  /* 0x0000001665077c23 */ /* 0x002fe20008010805 */
[----:B------:R-:W-:Y:S01]  /*121b0*/  FFMA.FTZ R101, R128, UR22, -R0 ;  /* 0x0000001680657c23 */ /* 0x000fe20008010800 */
[----:B---3--:R-:W-:Y:S01]  /*121c0*/  MOV R128, R25 ;  /* 0x0000001900807202 */ /* 0x008fe20000000f00 */
[----:B------:R-:W-:Y:S01]  /*121d0*/  IMAD.MOV.U32 R130, RZ, RZ, R71 ;  /* 0x000000ffff827224 */ /* 0x000fe200078e0047 */
[----:B------:R1:W-:Y:S01]  /*121e0*/  MUFU.EX2 R45, R7 ;  /* 0x00000007002d7308 */ /* 0x0003e20000000800 */
[----:B------:R-:W-:-:S07]  /*121f0*/  IMAD.MOV.U32 R200, RZ, RZ, R59 ;  /* 0x000000ffffc87224 */ /* 0x000fce00078e003b */
[----:B------:R-:W-:Y:S08]  /*12200*/  MUFU.EX2 R117, R117 ;  /* 0x0000007500757308 */ /* 0x000ff00000000800 */
[----:B------:R-:W-:Y:S01]  /*12210*/  MUFU.EX2 R101, R101 ;  /* 0x0000006500657308 */ /* 0x000fe20000000800 */
[----:B-1----:R-:W-:Y:S01]  /*12220*/  FFMA.FTZ R7, R103, UR22, -R5 ;  /* 0x0000001667077c23 */ /* 0x002fe20008010805 */
[----:B------:R-:W-:-:S06]  /*12230*/  MOV R103, R242 ;  /* 0x000000f200677202 */ /* 0x000fcc0000000f00 */
[----:B------:R1:W-:Y:S08]  /*12240*/  MUFU.EX2 R44, R7 ;  /* 0x00000007002c7308 */ /* 0x0003f00000000800 */
[----:B------:R-:W-:Y:S08]  /*12250*/  MUFU.EX2 R107, R107 ;  /* 0x0000006b006b7308 */ /* 0x000ff00000000800 */
[----:B------:R-:W-:Y:S01]  /*12260*/  MUFU.EX2 R108, R108 ;  /* 0x0000006c006c7308 */ /* 0x000fe20000000800 */
[----:B-1----:R-:W-:Y:S01]  /*12270*/  FFMA.FTZ R7, R105, UR22, -R5 ;  /* 0x0000001669077c23 */ /* 0x002fe20008010805 */
[----:B------:R-:W-:Y:S01]  /*12280*/  FFMA.FTZ R105, R127, UR22, -R0 ;  /* 0x000000167f697c23 */ /* 0x000fe20008010800 */
[----:B------:R-:W-:-:S05]  /*12290*/  MOV R127, R46 ;  /* 0x0000002e007f7202 */ /* 0x000fca0000000f00 */
[----:B------:R1:W2:Y:S08]  /*122a0*/  MUFU.EX2 R26, R7 ;  /* 0x00000007001a7308 */ /* 0x0002b00000000800 */
[----:B------:R-:W-:Y:S08]  /*122b0*/  MUFU.EX2 R105, R105 ;  /* 0x0000006900697308 */ /* 0x000ff00000000800 */
[----:B------:R-:W-:Y:S01]  /*122c0*/  MUFU.EX2 R96, R96 ;  /* 0x0000006000607308 */ /* 0x000fe20000000800 */
[----:B-1----:R-:W-:Y:S01]  /*122d0*/  FFMA.FTZ R7, R99, UR22, -R5 ;  /* 0x0000001663077c23 */ /* 0x002fe20008010805 */
[----:B------:R-:W-:Y:S01]  /*122e0*/  FFMA.FTZ R99, R234, UR22, -R2 ;  /* 0x00000016ea637c23 */ /* 0x000fe20008010802 */
[----:B--2---:R-:W-:-:S05]  /*122f0*/  MOV R131, R26 ;  /* 0x0000001a00837202 */ /* 0x004fca0000000f00 */
[----:B------:R1:W-:Y:S08]  /*12300*/  MUFU.EX2 R27, R7 ;  /* 0x00000007001b7308 */ /* 0x0003f00000000800 */
[----:B------:R-:W-:Y:S08]  /*12310*/  MUFU.EX2 R99, R99 ;  /* 0x0000006300637308 */ /* 0x000ff00000000800 */
[----:B------:R-:W-:Y:S01]  /*12320*/  MUFU.EX2 R118, R118 ;  /* 0x0000007600767308 */ /* 0x000fe20000000800 */
[----:B-1----:R-:W-:Y:S01]  /*12330*/  FFMA.FTZ R7, R100, UR22, -R5 ;  /* 0x0000001664077c23 */ /* 0x002fe20008010805 */
[----:B------:R-:W-:-:S06]  /*12340*/  FFMA.FTZ R100, R232, UR22, -R2 ;  /* 0x00000016e8647c23 */ /* 0x000fcc0008010802 */
[----:B------:R1:W-:Y:S08]  /*12350*/  MUFU.EX2 R28, R7 ;  /* 0x00000007001c7308 */ /* 0x0003f00000000800 */
[----:B------:R-:W-:Y:S08]  /*12360*/  MUFU.EX2 R100, R100 ;  /* 0x0000006400647308 */ /* 0x000ff00000000800 */
[----:B------:R-:W-:Y:S01]  /*12370*/  MUFU.EX2 R120, R120 ;  /* 0x0000007800787308 */ /* 0x000fe20000000800 */
[----:B-1----:R-:W-:Y:S01]  /*12380*/  FFMA.FTZ R7, R14, UR22, -R5 ;  /* 0x000000160e077c23 */ /* 0x002fe20008010805 */
[----:B------:R-:W-:-:S06]  /*12390*/  FFMA.FTZ R14, R202, UR22, -R0 ;  /* 0x00000016ca0e7c23 */ /* 0x000fcc0008010800 */
[----:B------:R1:W2:Y:S08]  /*123a0*/  MUFU.EX2 R29, R7 ;  /* 0x00000007001d7308 */ /* 0x0002b00000000800 */
[----:B------:R-:W-:Y:S08]  /*123b0*/  MUFU.EX2 R202, R40 ;  /* 0x0000002800ca7308 */ /* 0x000ff00000000800 */
[----:B------:R-:W-:Y:S01]  /*123c0*/  MUFU.EX2 R121, R121 ;  /* 0x0000007900797308 */ /* 0x000fe20000000800 */
[----:B-1----:R-:W-:Y:S01]  /*123d0*/  FFMA.FTZ R7, R15, UR22, -R5 ;  /* 0x000000160f077c23 */ /* 0x002fe20008010805 */
[----:B------:R-:W-:Y:S01]  /*123e0*/  FFMA.FTZ R15, R237, UR22, -R2 ;  /* 0x00000016ed0f7c23 */ /* 0x000fe20008010802 */
[----:B--2---:R-:W-:-:S05]  /*123f0*/  MOV R247, R29 ;  /* 0x0000001d00f77202 */ /* 0x004fca0000000f00 */
[----:B------:R1:W-:Y:S08]  /*12400*/  MUFU.EX2 R30, R7 ;  /* 0x00000007001e7308 */ /* 0x0003f00000000800 */
[----:B------:R2:W-:Y:S08]  /*12410*/  MUFU.EX2 R237, R8 ;  /* 0x0000000800ed7308 */ /* 0x0005f00000000800 */
[----:B------:R-:W-:Y:S01]  /*12420*/  MUFU.EX2 R122, R122 ;  /* 0x0000007a007a7308 */ /* 0x000fe20000000800 */
[----:B-1----:R-:W-:Y:S01]  /*12430*/  FFMA.FTZ R7, R13, UR22, -R5 ;  /* 0x000000160d077c23 */ /* 0x002fe20008010805 */
[----:B------:R-:W-:-:S06]  /*12440*/  FFMA.FTZ R13, R201, UR22, -R0 ;  /* 0x00000016c90d7c23 */ /* 0x000fcc0008010800 */
[----:B------:R1:W-:Y:S01]  /*12450*/  MUFU.EX2 R31, R7 ;  /* 0x00000007001f7308 */ /* 0x0003e20000000800 */
[----:B--2---:R-:W-:-:S07]  /*12460*/  F2FP.F16.F32.PACK_AB R8, R127, R188 ;  /* 0x000000bc7f08723e */ /* 0x004fce00000000ff */
[----:B------:R2:W-:Y:S01]  /*12470*/  MUFU.EX2 R234, R13 ;  /* 0x0000000d00ea7308 */ /* 0x0005e20000000800 */
[--C-:B-1----:R-:W-:Y:S01]  /*12480*/  FFMA.FTZ R7, R123, UR22, -R5.reuse ;  /* 0x000000167b077c23 */ /* 0x102fe20008010805 */
[----:B------:R-:W-:Y:S01]  /*12490*/  FFMA.FTZ R5, R72, UR22, -R5 ;  /* 0x0000001648057c23 */ /* 0x000fe20008010805 */
[--C-:B------:R-:W-:Y:S01]  /*124a0*/  FFMA.FTZ R72, R235, UR22, -R2.reuse ;  /* 0x00000016eb487c23 */ /* 0x100fe20008010802 */
[----:B------:R-:W-:-:S04]  /*124b0*/  FFMA.FTZ R123, R229, UR22, -R2 ;  /* 0x00000016e57b7c23 */ /* 0x000fc80008010802 */
[----:B------:R1:W-:Y:S01]  /*124c0*/  MUFU.EX2 R32, R7 ;  /* 0x0000000700207308 */ /* 0x0003e20000000800 */
[----:B--2---:R-:W-:-:S07]  /*124d0*/  MOV R13, R57 ;  /* 0x00000039000d7202 */ /* 0x004fce0000000f00 */
[----:B------:R2:W3:Y:S08]  /*124e0*/  MUFU.EX2 R33, R5 ;  /* 0x0000000500217308 */ /* 0x0004f00000000800 */
[----:B------:R3:W-:Y:S01]  /*124f0*/  MUFU.EX2 R229, R14 ;  /* 0x0000000e00e57308 */ /* 0x0007e20000000800 */
[----:B-1----:R-:W-:Y:S01]  /*12500*/  FFMA.FTZ R7, R245, UR22, -R2 ;  /* 0x00000016f5077c23 */ /* 0x002fe20008010802 */
[----:B------:R-:W-:-:S06]  /*12510*/  MOV R245, R28 ;  /* 0x0000001c00f57202 */ /* 0x000fcc0000000f00 */
[----:B------:R1:W-:Y:S01]  /*12520*/  MUFU.EX2 R236, R7 ;  /* 0x0000000700ec7308 */ /* 0x0003e20000000800 */
[----:B--2---:R-:W-:Y:S01]  /*12530*/  FFMA.FTZ R5, R73, UR22, -R2 ;  /* 0x0000001649057c23 */ /* 0x004fe20008010802 */
[----:B------:R-:W-:Y:S01]  /*12540*/  FFMA.FTZ R73, R129, UR22, -R0 ;  /* 0x0000001681497c23 */ /* 0x000fe20008010800 */
[----:B------:R-:W-:-:S05]  /*12550*/  MOV R129, R70 ;  /* 0x0000004600817202 */ /* 0x000fca0000000f00 */
[----:B------:R2:W-:Y:S01]  /*12560*/  MUFU.EX2 R239, R5 ;  /* 0x0000000500ef7308 */ /* 0x0005e20000000800 */
[----:B---3--:R-:W-:-:S07]  /*12570*/  MOV R14, R55 ;  /* 0x00000037000e7202 */ /* 0x008fce0000000f00 */
[----:B------:R-:W-:Y:S01]  /*12580*/  MUFU.EX2 R201, R72 ;  /* 0x0000004800c97308 */ /* 0x000fe20000000800 */
[----:B-1----:R-:W-:Y:S01]  /*12590*/  FFMA.FTZ R7, R231, UR22, -R6 ;  /* 0x00000016e7077c23 */ /* 0x002fe20008010806 */
[----:B--2---:R-:W-:Y:S01]  /*125a0*/  FFMA.FTZ R5, R252, UR22, -R2 ;  /* 0x00000016fc057c23 */ /* 0x004fe20008010802 */
[----:B------:R-:W-:-:S05]  /*125b0*/  MOV R252, R33 ;  /* 0x0000002100fc7202 */ /* 0x000fca0000000f00 */
[----:B------:R1:W2:Y:S01]  /*125c0*/  MUFU.EX2 R240, R5 ;  /* 0x0000000500f07308 */ /* 0x0002a20000000800 */
[----:B----4-:R-:W-:Y:S01]  /*125d0*/  FFMA.FTZ R74, R74, R69, R125 ;  /* 0x000000454a4a7223 */ /* 0x010fe2000001007d */
[----:B------:R-:W-:Y:S01]  /*125e0*/  FFMA.FTZ R125, R215, UR22, -R2 ;  /* 0x00000016d77d7c23 */ /* 0x000fe20008010802 */
[----:B------:R-:W-:Y:S01]  /*125f0*/  FFMA.FTZ R75, R75, R68, R124 ;  /* 0x000000444b4b7223 */ /* 0x000fe2000001007c */
[--C-:B------:R-:W-:Y:S01]  /*12600*/  FFMA.FTZ R124, R227, UR22, -R2.reuse ;  /* 0x00000016e37c7c23 */ /* 0x100fe20008010802 */
[----:B-1----:R-:W-:Y:S01]  /*12610*/  FFMA.FTZ R5, R251, UR22, -R2 ;  /* 0x00000016fb057c23 */ /* 0x002fe20008010802 */
[----:B--2---:R-:W-:Y:S02]  /*12620*/  F2FP.F16.F32.PACK_AB R9, R240, R239 ;  /* 0x000000eff009723e */ /* 0x004fe400000000ff */
[----:B------:R-:W-:Y:S01]  /*12630*/  MUFU.EX2 R227, R12 ;  /* 0x0000000c00e37308 */ /* 0x000fe20000000800 */
[----:B------:R-:W-:Y:S01]  /*12640*/  MOV R251, R32 ;  /* 0x0000002000fb7202 */ /* 0x000fe20000000f00 */
[----:B------:R-:W-:-:S06]  /*12650*/  FADD.FTZ R113, R113, R75 ;  /* 0x0000004b71717221 */ /* 0x000fcc0000010000 */
[----:B------:R1:W-:Y:S02]  /*12660*/  MUFU.EX2 R242, R5 ;  /* 0x0000000500f27308 */ /* 0x0003e40000000800 */
[----:B-1----:R-:W-:Y:S01]  /*12670*/  FFMA.FTZ R5, R250, UR22, -R2 ;  /* 0x00000016fa057c23 */ /* 0x002fe20008010802 */
[----:B------:R-:W-:-:S05]  /*12680*/  MOV R250, R31 ;  /* 0x0000001f00fa7202 */ /* 0x000fca0000000f00 */
[----:B------:R1:W2:Y:S02]  /*12690*/  MUFU.EX2 R243, R5 ;  /* 0x0000000500f37308 */ /* 0x0002a40000000800 */
[----:B-1----:R-:W-:Y:S01]  /*126a0*/  FFMA.FTZ R5, R249, UR22, -R2 ;  /* 0x00000016f9057c23 */ /* 0x002fe20008010802 */
[----:B--2---:R-:W-:-:S05]  /*126b0*/  F2FP.F16.F32.PACK_AB R11, R243, R242 ;  /* 0x000000f2f30b723e */ /* 0x004fca00000000ff */
[----:B------:R1:W-:Y:S02]  /*126c0*/  MUFU.EX2 R249, R5 ;  /* 0x0000000500f97308 */ /* 0x0003e40000000800 */
[C---:B------:R-:W-:Y:S06]  /*126d0*/  HMMA.16816.F32 R60, R8.reuse, R16, R80 ;  /* 0x00000010083c723c */ /* 0x040fec0000001850 */
[----:B------:R-:W-:Y:S01]  /*126e0*/  HMMA.16816.F32 R68, R8, R64, R76 ;  /* 0x000000400844723c */ /* 0x000fe2000000184c */
[----:B------:R-:W-:Y:S02]  /*126f0*/  MOV R82, R45 ;  /* 0x0000002d00527202 */ /* 0x000fe40000000f00 */
[----:B------:R-:W-:-:S02]  /*12700*/  MOV R81, R44 ;  /* 0x0000002c00517202 */ /* 0x000fc40000000f00 */
[----:B------:R-:W-:Y:S01]  /*12710*/  MOV R80, R54 ;  /* 0x0000003600507202 */ /* 0x000fe20000000f00 */
[C---:B------:R-:W-:Y:S01]  /*12720*/  HMMA.16816.F32 R44, R8.reuse, R18, R144 ;  /* 0x00000012082c723c */ /* 0x040fe20000001890 */
[----:B-1----:R-:W-:Y:S01]  /*12730*/  FFMA.FTZ R5, R248, UR22, -R2 ;  /* 0x00000016f8057c23 */ /* 0x002fe20008010802 */
[----:B------:R-:W-:Y:S01]  /*12740*/  IMAD.MOV.U32 R248, RZ, RZ, R30 ;  /* 0x000000fffff87224 */ /* 0x000fe200078e001e */
[----:B------:R-:W-:Y:S01]  /*12750*/  LDSM.16.MT88.4 R16, [R220+0xa000] ;  /* 0x00a00000dc10783b */ /* 0x000fe20000004200 */
[----:B------:R-:W-:Y:S01]  /*12760*/  MOV R83, R34 ;  /* 0x0000002200537202 */ /* 0x000fe20000000f00 */
[----:B------:R1:W-:Y:S01]  /*12770*/  MUFU.EX2 R246, R5 ;  /* 0x0000000500f67308 */ /* 0x0003e20000000800 */
[----:B------:R-:W-:Y:S01]  /*12780*/  HMMA.16816.F32 R48, R8, R22, R160 ;  /* 0x000000160830723c */ /* 0x000fe200000018a0 */
[----:B------:R-:W2:Y:S01]  /*12790*/  LDSM.16.MT88.4 R28, [R218+0xa000] ;  /* 0x00a00000da1c783b */ /* 0x000ea20000004200 */
[----:B------:R-:W-:Y:S02]  /*127a0*/  MOV R146, R35 ;  /* 0x0000002300927202 */ /* 0x000fe40000000f00 */
[----:B------:R-:W-:-:S02]  /*127b0*/  MOV R145, R24 ;  /* 0x0000001800917202 */ /* 0x000fc40000000f00 */
[----:B------:R-:W-:Y:S01]  /*127c0*/  MOV R147, R58 ;  /* 0x0000003a00937202 */ /* 0x000fe20000000f00 */
[C---:B------:R-:W-:Y:S01]  /*127d0*/  HMMA.16816.F32 R32, R8.reuse, R20, R156 ;  /* 0x000000140820723c */ /* 0x040fe2000000189c */
[----:B------:R-:W-:Y:S01]  /*127e0*/  MOV R226, R145 ;  /* 0x0000009100e27202 */ /* 0x000fe20000000f00 */
[----:B------:R-:W-:Y:S01]  /*127f0*/  IMAD.MOV.U32 R145, RZ, RZ, R146 ;  /* 0x000000ffff917224 */ /* 0x000fe200078e0092 */
[----:B------:R-:W-:Y:S01]  /*12800*/  MOV R146, R147 ;  /* 0x0000009300927202 */ /* 0x000fe20000000f00 */
[----:B------:R-:W-:Y:S01]  /*12810*/  LDSM.16.MT88.4 R20, [R219+0xa000] ;  /* 0x00a00000db14783b */ /* 0x000fe20000004200 */
[----:B------:R-:W-:Y:S01]  /*12820*/  MOV R147, R13 ;  /* 0x0000000d00937202 */ /* 0x000fe20000000f00 */
[C---:B------:R-:W-:Y:S01]  /*12830*/  HMMA.16816.F32 R52, R8.reuse, R36, R172 ;  /* 0x000000240834723c */ /* 0x040fe200000018ac */
[----:B------:R-:W-:Y:S01]  /*12840*/  MOV R13, R14 ;  /* 0x0000000e000d7202 */ /* 0x000fe20000000f00 */
[----:B-1----:R-:W-:Y:S01]  /*12850*/  FFMA.FTZ R5, R244, UR22, -R2 ;  /* 0x00000016f4057c23 */ /* 0x002fe20008010802 */
[----:B------:R-:W-:Y:S01]  /*12860*/  FFMA.FTZ R2, R135, UR22, -R0 ;  /* 0x0000001687027c23 */ /* 0x000fe20008010800 */
[----:B------:R-:W-:Y:S01]  /*12870*/  FFMA.FTZ R0, R203, UR22, -R6 ;  /* 0x00000016cb007c23 */ /* 0x000fe20008010806 */
[----:B------:R-:W-:Y:S01]  /*12880*/  MOV R244, R27 ;  /* 0x0000001b00f47202 */ /* 0x000fe20000000f00 */
[----:B------:R-:W-:Y:S01]  /*12890*/  IMAD.MOV.U32 R135, RZ, RZ, R56 ;  /* 0x000000ffff877224 */ /* 0x000fe200078e0038 */
[----:B------:R-:W-:Y:S01]  /*128a0*/  MOV R14, R80 ;  /* 0x00000050000e7202 */ /* 0x000fe20000000f00 */
[----:B------:R1:W-:Y:S01]  /*128b0*/  MUFU.EX2 R215, R0 ;  /* 0x0000000000d77308 */ /* 0x0003e20000000800 */
[----:B------:R-:W3:Y:S01]  /*128c0*/  LDSM.16.MT88.4 R24, [R221+0xa000] ;  /* 0x00a00000dd18783b */ /* 0x000ee20000004200 */
[----:B------:R-:W-:Y:S01]  /*128d0*/  IMAD.MOV.U32 R80, RZ, RZ, R81 ;  /* 0x000000ffff507224 */ /* 0x000fe200078e0051 */
[----:B------:R-:W-:Y:S01]  /*128e0*/  MOV R81, R82 ;  /* 0x0000005200517202 */ /* 0x000fe20000000f00 */
[----:B------:R-:W-:Y:S01]  /*128f0*/  FADD.FTZ R13, R13, R104 ;  /* 0x000000680d0d7221 */ /* 0x000fe20000010000 */
[----:B------:R-:W-:Y:S01]  /*12900*/  MOV R82, R97 ;  /* 0x0000006100527202 */ /* 0x000fe20000000f00 */
[--C-:B------:R-:W-:Y:S01]  /*12910*/  FFMA.FTZ R97, R213, UR22, -R6.reuse ;  /* 0x00000016d5617c23 */ /* 0x100fe20008010806 */
[----:B------:R-:W-:Y:S01]  /*12920*/  MOV R213, R98 ;  /* 0x0000006200d57202 */ /* 0x000fe20000000f00 */
[----:B------:R4:W-:Y:S01]  /*12930*/  MUFU.EX2 R232, R2 ;  /* 0x0000000200e87308 */ /* 0x0009e20000000800 */
[----:B------:R-:W-:Y:S01]  /*12940*/  FFMA.FTZ R98, R212, UR22, -R6 ;  /* 0x00000016d4627c23 */ /* 0x000fe20008010806 */
[----:B------:R-:W-:Y:S01]  /*12950*/  MOV R212, R128 ;  /* 0x0000008000d47202 */ /* 0x000fe20000000f00 */
[----:B------:R-:W-:Y:S01]  /*12960*/  IMAD.MOV.U32 R128, RZ, RZ, R129 ;  /* 0x000000ffff807224 */ /* 0x000fe200078e0081 */
[----:B------:R-:W-:Y:S01]  /*12970*/  MOV R12, R14 ;  /* 0x0000000e000c7202 */ /* 0x000fe20000000f00 */
[----:B------:R-:W-:Y:S01]  /*12980*/  IMAD.MOV.U32 R144, RZ, RZ, R80 ;  /* 0x000000ffff907224 */ /* 0x000fe200078e0050 */
[----:B------:R-:W-:Y:S01]  /*12990*/  MOV R129, R130 ;  /* 0x0000008200817202 */ /* 0x000fe20000000f00 */
[C---:B------:R-:W-:Y:S01]  /*129a0*/  HMMA.16816.F32 R56, R8.reuse, R38, R176 ;  /* 0x000000260838723c */ /* 0x040fe200000018b0 */
[----:B------:R-:W-:Y:S01]  /*129b0*/  MOV R130, R131 ;  /* 0x0000008300827202 */ /* 0x000fe20000000f00 */
[----:B-1----:R-:W-:Y:S01]  /*129c0*/  FFMA.FTZ R0, R204, UR22, -R6 ;  /* 0x00000016cc007c23 */ /* 0x002fe20008010806 */
[----:B------:R-:W-:Y:S01]  /*129d0*/  MOV R131, R134 ;  /* 0x0000008600837202 */ /* 0x000fe20000000f00 */
[----:B------:R-:W-:Y:S01]  /*129e0*/  IMAD.MOV.U32 R159, RZ, RZ, R12 ;  /* 0x000000ffff9f7224 */ /* 0x000fe200078e000c */
[----:B------:R-:W-:Y:S01]  /*129f0*/  MOV R134, R200 ;  /* 0x000000c800867202 */ /* 0x000fe20000000f00 */
[----:B------:R1:W2:Y:S01]  /*12a00*/  MUFU.EX2 R214, R0 ;  /* 0x0000000000d67308 */ /* 0x0002a20000000800 */
[----:B------:R-:W-:Y:S01]  /*12a10*/  MOV R157, R147 ;  /* 0x00000093009d7202 */ /* 0x000fe20000000f00 */
[----:B------:R-:W-:Y:S01]  /*12a20*/  IMAD.MOV.U32 R200, RZ, RZ, R103 ;  /* 0x000000ffffc87224 */ /* 0x000fe200078e0067 */
[----:B------:R-:W-:Y:S01]  /*12a30*/  MOV R158, R146 ;  /* 0x00000092009e7202 */ /* 0x000fe20000000f00 */
[----:B------:R-:W-:Y:S01]  /*12a40*/  FFMA.FTZ R103, R211, UR22, -R6 ;  /* 0x00000016d3677c23 */ /* 0x000fe20008010806 */
[----:B------:R-:W-:Y:S01]  /*12a50*/  MOV R147, R83 ;  /* 0x0000005300937202 */ /* 0x000fe20000000f00 */
[----:B------:R-:W-:Y:S01]  /*12a60*/  FADD.FTZ R12, R135, R102 ;  /* 0x00000066870c7221 */ /* 0x000fe20000010000 */
[----:B------:R-:W-:Y:S01]  /*12a70*/  MOV R14, R116 ;  /* 0x00000074000e7202 */ /* 0x000fe20000000f00 */
[----:B------:R2:W-:Y:S01]  /*12a80*/  MUFU.EX2 R235, R5 ;  /* 0x0000000500eb7308 */ /* 0x0005e20000000800 */
[----:B------:R-:W-:Y:S01]  /*12a90*/  MOV R146, R82 ;  /* 0x0000005200927202 */ /* 0x000fe20000000f00 */
[----:B------:R-:W-:Y:S01]  /*12aa0*/  HMMA.16816.F32 R64, R8, R66, R196 ;  /* 0x000000420840723c */ /* 0x000fe200000018c4 */
[----:B------:R-:W-:Y:S01]  /*12ab0*/  MOV R211, R145 ;  /* 0x0000009100d37202 */ /* 0x000fe20000000f00 */
[----:B------:R-:W-:Y:S01]  /*12ac0*/  IMAD.MOV.U32 R80, RZ, RZ, R119 ;  /* 0x000000ffff507224 */ /* 0x000fe200078e0077 */
[----:B------:R-:W-:Y:S01]  /*12ad0*/  MOV R82, R128 ;  /* 0x0000008000527202 */ /* 0x000fe20000000f00 */
[----:B------:R-:W-:Y:S01]  /*12ae0*/  IMAD.MOV.U32 R128, RZ, RZ, R131 ;  /* 0x000000ffff807224 */ /* 0x000fe200078e0083 */
[----:B------:R-:W-:Y:S01]  /*12af0*/  MOV R83, R129 ;  /* 0x0000008100537202 */ /* 0x000fe20000000f00 */
[--C-:B----4-:R-:W-:Y:S01]  /*12b00*/  FFMA.FTZ R2, R233, UR22, -R6.reuse ;  /* 0x00000016e9027c23 */ /* 0x110fe20008010806 */
[--C-:B-1----:R-:W-:Y:S01]  /*12b10*/  FFMA.FTZ R0, R206, UR22, -R6.reuse ;  /* 0x00000016ce007c23 */ /* 0x102fe20008010806 */
[----:B------:R-:W-:Y:S01]  /*12b20*/  MOV R129, R134 ;  /* 0x0000008600817202 */ /* 0x000fe20000000f00 */
[--C-:B------:R-:W-:Y:S01]  /*12b30*/  FFMA.FTZ R116, R208, UR22, -R6.reuse ;  /* 0x00000016d0747c23 */ /* 0x100fe20008010806 */
[----:B------:R-:W-:Y:S01]  /*12b40*/  MOV R131, R114 ;  /* 0x0000007200837202 */ /* 0x000fe20000000f00 */
[----:B------:R1:W-:Y:S01]  /*12b50*/  MUFU.EX2 R204, R0 ;  /* 0x0000000000cc7308 */ /* 0x0003e20000000800 */
[----:B------:R-:W-:Y:S01]  /*12b60*/  MOV R134, R115 ;  /* 0x0000007300867202 */ /* 0x000fe20000000f00 */
[--C-:B------:R-:W-:Y:S01]  /*12b70*/  FFMA.FTZ R114, R210, UR22, -R6.reuse ;  /* 0x00000016d2727c23 */ /* 0x100fe20008010806 */
[----:B------:R-:W-:Y:S01]  /*12b80*/  F2FP.F16.F32.PACK_AB R8, R234, R229 ;  /* 0x000000e5ea08723e */ /* 0x000fe200000000ff */
[--C-:B--2---:R-:W-:Y:S01]  /*12b90*/  FFMA.FTZ R5, R230, UR22, -R6.reuse ;  /* 0x00000016e6057c23 */ /* 0x104fe20008010806 */
[----:B------:R-:W-:Y:S01]  /*12ba0*/  MOV R230, R147 ;  /* 0x0000009300e67202 */ /* 0x000fe20000000f00 */
[--C-:B------:R-:W-:Y:S01]  /*12bb0*/  FFMA.FTZ R115, R209, UR22, -R6.reuse ;  /* 0x00000016d1737c23 */ /* 0x100fe20008010806 */
[----:B------:R-:W-:Y:S01]  /*12bc0*/  F2FP.F16.F32.PACK_AB R9, R214, R215 ;  /* 0x000000d7d609723e */ /* 0x000fe200000000ff */
[----:B------:R-:W-:Y:S01]  /*12bd0*/  FFMA.FTZ R119, R207, UR22, -R6 ;  /* 0x00000016cf777c23 */ /* 0x000fe20008010806 */
[----:B------:R-:W-:Y:S01]  /*12be0*/  F2FP.F16.F32.PACK_AB R10, R232, R227 ;  /* 0x000000e3e80a723e */ /* 0x000fe200000000ff */
[----:B------:R-:W-:Y:S01]  /*12bf0*/  FADD.FTZ R104, R158, R13 ;  /* 0x0000000d9e687221 */ /* 0x000fe20000010000 */
[----:B------:R-:W-:Y:S01]  /*12c00*/  FADD.FTZ R106, R106, R12 ;  /* 0x0000000c6a6a7221 */ /* 0x000fe20000010000 */
[----:B------:R-:W-:Y:S01]  /*12c10*/  IMAD.MOV.U32 R147, RZ, RZ, R14 ;  /* 0x000000ffff937224 */ /* 0x000fe200078e000e */
[----:B------:R-:W-:Y:S01]  /*12c20*/  MOV R145, R81 ;  /* 0x0000005100917202 */ /* 0x000fe20000000f00 */
[----:B------:R-:W-:Y:S01]  /*12c30*/  IMAD.MOV.U32 R161, RZ, RZ, R134 ;  /* 0x000000ffffa17224 */ /* 0x000fe200078e0086 */
[----:B------:R-:W-:Y:S01]  /*12c40*/  F2FP.F16.F32.PACK_AB R12, R212, R211 ;  /* 0x000000d3d40c723e */ /* 0x000fe200000000ff */
[----:B------:R-:W-:Y:S01]  /*12c50*/  MUFU.EX2 R135, R42 ;  /* 0x0000002a00877308 */ /* 0x000fe20000000800 */
[----:B-1----:R-:W-:Y:S01]  /*12c60*/  FFMA.FTZ R0, R205, UR22, -R6 ;  /* 0x00000016cd007c23 */ /* 0x002fe20008010806 */
[----:B------:R-:W-:Y:S01]  /*12c70*/  F2FP.F16.F32.PACK_AB R13, R246, R249 ;  /* 0x000000f9f60d723e */ /* 0x000fe200000000ff */
[----:B------:R-:W-:Y:S01]  /*12c80*/  LDSM.16.MT88.4 R36, [R221+0xa800] ;  /* 0x00a80000dd24783b */ /* 0x000fe20000004200 */
[----:B------:R-:W-:-:S02]  /*12c90*/  F2FP.F16.F32.PACK_AB R14, R226, R213 ;  /* 0x000000d5e20e723e */ /* 0x000fc400000000ff */
[----:B------:R-:W-:Y:S01]  /*12ca0*/  MOV R81, R127 ;  /* 0x0000007f00517202 */ /* 0x000fe20000000f00 */
[----:B------:R-:W-:Y:S01]  /*12cb0*/  LDSM.16.MT88.4 R176, [R219+0xb800] ;  /* 0x00b80000dbb0783b */ /* 0x000fe20000004200 */
[----:B------:R-:W1:Y:S01]  /*12cc0*/  MUFU.EX2 R203, R0 ;  /* 0x0000000000cb7308 */ /* 0x000e620000000800 */
[----:B------:R-:W-:Y:S02]  /*12cd0*/  MOV R233, R145 ;  /* 0x0000009100e97202 */ /* 0x000fe40000000f00 */
[----:B------:R-:W-:Y:S02]  /*12ce0*/  MOV R231, R146 ;  /* 0x0000009200e77202 */ /* 0x000fe40000000f00 */
[----:B------:R-:W-:Y:S02]  /*12cf0*/  MOV R146, R80 ;  /* 0x0000005000927202 */ /* 0x000fe40000000f00 */
[----:B------:R-:W-:Y:S01]  /*12d00*/  MOV R145, R81 ;  /* 0x0000005100917202 */ /* 0x000fe20000000f00 */
[----:B------:R2:W-:Y:S01]  /*12d10*/  MUFU.EX2 R205, R15 ;  /* 0x0000000f00cd7308 */ /* 0x0005e20000000800 */
[----:B------:R-:W-:Y:S01]  /*12d20*/  MOV R162, R131 ;  /* 0x0000008300a27202 */ /* 0x000fe20000000f00 */
[----:B------:R-:W-:Y:S01]  /*12d30*/  IMAD.MOV.U32 R175, RZ, RZ, R146 ;  /* 0x000000ffffaf7224 */ /* 0x000fe200078e0092 */
[----:B------:R-:W-:-:S02]  /*12d40*/  MOV R127, R130 ;  /* 0x00000082007f7202 */ /* 0x000fc40000000f00 */
[----:B------:R-:W-:Y:S02]  /*12d50*/  MOV R130, R200 ;  /* 0x000000c800827202 */ /* 0x000fe40000000f00 */
[----:B------:R-:W-:Y:S01]  /*12d60*/  MOV R156, R129 ;  /* 0x00000081009c7202 */ /* 0x000fe20000000f00 */
[----:B------:R4:W-:Y:S01]  /*12d70*/  MUFU.EX2 R131, R73 ;  /* 0x0000004900837308 */ /* 0x0009e20000000800 */
[----:B-1----:R-:W-:Y:S01]  /*12d80*/  F2FP.F16.F32.PACK_AB R11, R203, R204 ;  /* 0x000000cccb0b723e */ /* 0x002fe200000000ff */
[----:B------:R-:W-:Y:S01]  /*12d90*/  FFMA.FTZ R0, R238, UR22, -R6 ;  /* 0x00000016ee007c23 */ /* 0x000fe20008010806 */
[----:B------:R-:W-:Y:S01]  /*12da0*/  FADD.FTZ R6, R157, R74 ;  /* 0x0000004a9d067221 */ /* 0x000fe20000010000 */
[----:B------:R-:W-:Y:S01]  /*12db0*/  MOV R238, R144 ;  /* 0x0000009000ee7202 */ /* 0x000fe20000000f00 */
[----:B------:R-:W-:Y:S01]  /*12dc0*/  IMAD.MOV.U32 R158, RZ, RZ, R127 ;  /* 0x000000ffff9e7224 */ /* 0x000fe200078e007f */
[----:B------:R-:W-:Y:S01]  /*12dd0*/  MOV R144, R82 ;  /* 0x0000005200907202 */ /* 0x000fe20000000f00 */
[----:B------:R-:W-:Y:S01]  /*12de0*/  FADD.FTZ R102, R159, R6 ;  /* 0x000000069f667221 */ /* 0x000fe20000010000 */
[----:B------:R-:W-:Y:S01]  /*12df0*/  MOV R159, R83 ;  /* 0x00000053009f7202 */ /* 0x000fe20000000f00 */
[C---:B------:R-:W-:Y:S01]  /*12e00*/  HMMA.16816.F32 R136, R8.reuse, R28, R136 ;  /* 0x0000001c0888723c */ /* 0x040fe20000001888 */
[----:B--2---:R-:W-:Y:S01]  /*12e10*/  F2FP.F16.F32.PACK_AB R15, R237, R241 ;  /* 0x000000f1ed0f723e */ /* 0x004fe200000000ff */
[----:B------:R-:W1:Y:S01]  /*12e20*/  MUFU.EX2 R200, R43 ;  /* 0x0000002b00c87308 */ /* 0x000e620000000800 */
[----:B------:R-:W-:Y:S01]  /*12e30*/  MOV R157, R128 ;  /* 0x00000080009d7202 */ /* 0x000fe20000000f00 */
[----:B------:R-:W-:Y:S01]  /*12e40*/  FADD.FTZ R6, R161, R113 ;  /* 0x00000071a1067221 */ /* 0x000fe20000010000 */
[----:B------:R-:W-:Y:S01]  /*12e50*/  MOV R163, R130 ;  /* 0x0000008200a37202 */ /* 0x000fe20000000f00 */
[C---:B------:R-:W-:Y:S01]  /*12e60*/  HMMA.16816.F32 R80, R8.reuse, R16, R92 ;  /* 0x000000100850723c */ /* 0x040fe2000000185c */
[----:B------:R-:W-:Y:S01]  /*12e70*/  MOV R199, R191 ;  /* 0x000000bf00c77202 */ /* 0x000fe20000000f00 */
[----:B------:R-:W-:Y:S01]  /*12e80*/  FADD.FTZ R6, R157, R6 ;  /* 0x000000069d067221 */ /* 0x000fe20000010000 */
[----:B------:R-:W-:Y:S01]  /*12e90*/  MOV R206, R158 ;  /* 0x0000009e00ce7202 */ /* 0x000fe20000000f00 */
[----:B------:R-:W-:Y:S01]  /*12ea0*/  MUFU.EX2 R134, R41 ;  /* 0x0000002900867308 */ /* 0x000fe20000000800 */
[----:B------:R-:W-:Y:S01]  /*12eb0*/  MOV R172, R190 ;  /* 0x000000be00ac7202 */ /* 0x000fe20000000f00 */
[----:B------:R-:W-:Y:S01]  /*12ec0*/  HMMA.16816.F32 R148, R8, R30, R148 ;  /* 0x0000001e0894723c */ /* 0x000fe20000001894 */
[----:B------:R-:W-:Y:S01]  /*12ed0*/  FADD.FTZ R6, R181, R6 ;  /* 0x00000006b5067221 */ /* 0x000fe20000010000 */
[----:B------:R-:W-:-:S02]  /*12ee0*/  MOV R173, R189 ;  /* 0x000000bd00ad7202 */ /* 0x000fc40000000f00 */
[----:B------:R-:W-:Y:S01]  /*12ef0*/  MOV R158, R159 ;  /* 0x0000009f009e7202 */ /* 0x000fe20000000f00 */
[----:B------:R-:W-:Y:S01]  /*12f00*/  FADD.FTZ R6, R182, R6 ;  /* 0x00000006b6067221 */ /* 0x000fe20000010000 */
[----:B----4-:R-:W-:Y:S01]  /*12f10*/  HMMA.16816.F32 R72, R12, R28, R60 ;  /* 0x0000001c0c48723c */ /* 0x010fe2000000183c */
[----:B------:R2:W-:Y:S01]  /*12f20*/  MUFU.EX2 R130, R0 ;  /* 0x0000000000827308 */ /* 0x0005e20000000800 */
[----:B------:R-:W-:-:S07]  /*12f30*/  IMAD.MOV.U32 R159, RZ, RZ, R188 ;  /* 0x000000ffff9f7224 */ /* 0x000fce00078e00bc */
[----:B------:R-:W-:Y:S01]  /*12f40*/  MUFU.EX2 R97, R97 ;  /* 0x0000006100617308 */ /* 0x000fe20000000800 */
[C---:B------:R-:W-:Y:S01]  /*12f50*/  HMMA.16816.F32 R92, R12.reuse, R30, R44 ;  /* 0x0000001e0c5c723c */ /* 0x040fe2000000182c */
[----:B------:R-:W4:Y:S06]  /*12f60*/  LDSM.16.MT88.4 R28, [R218+0xa800] ;  /* 0x00a80000da1c783b */ /* 0x000f2c0000004200 */
[----:B------:R-:W-:Y:S01]  /*12f70*/  MUFU.EX2 R98, R98 ;  /* 0x0000006200627308 */ /* 0x000fe20000000800 */
[----:B---3--:R-:W-:Y:S01]  /*12f80*/  HMMA.16816.F32 R60, R12, R24, R32 ;  /* 0x000000180c3c723c */ /* 0x008fe20000001820 */
[----:B------:R-:W3:Y:S01]  /*12f90*/  LDSM.16.MT88.4 R32, [R219+0xa800] ;  /* 0x00a80000db20783b */ /* 0x000ee20000004200 */
[----:B--2---:R-:W-:-:S05]  /*12fa0*/  FADD.FTZ R0, R156, R102 ;  /* 0x000000669c007221 */ /* 0x004fca0000010000 */
[----:B------:R-:W-:Y:S01]  /*12fb0*/  MUFU.EX2 R103, R103 ;  /* 0x0000006700677308 */ /* 0x000fe20000000800 */
[----:B------:R-:W2:Y:S01]  /*12fc0*/  LDSM.16.MT88.4 R40, [R220+0xa800] ;  /* 0x00a80000dc28783b */ /* 0x000ea20000004200 */
[C---:B------:R-:W-:Y:S01]  /*12fd0*/  HMMA.16816.F32 R76, R8.reuse, R18, R88 ;  /* 0x00000012084c723c */ /* 0x040fe20000001858 */
[----:B------:R-:W-:Y:S01]  /*12fe0*/  FADD.FTZ R0, R140, R0 ;  /* 0x000000008c007221 */ /* 0x000fe20000010000 */
[----:B------:R-:W-:Y:S02]  /*12ff0*/  F2FP.F16.F32.PACK_AB R196, R250, R248 ;  /* 0x000000f8fac4723e */ /* 0x000fe400000000ff */
[----:B------:R-:W-:Y:S01]  /*13000*/  F2FP.F16.F32.PACK_AB R198, R252, R251 ;  /* 0x000000fbfcc6723e */ /* 0x000fe200000000ff */
[----:B------:R-:W-:Y:S01]  /*13010*/  FADD.FTZ R0, R183, R0 ;  /* 0x00000000b7007221 */ /* 0x000fe20000010000 */
[----:B------:R1:W4:Y:S01]  /*13020*/  MUFU.EX2 R127, R2 ;  /* 0x00000002007f7308 */ /* 0x0003220000000800 */
[----:B------:R-:W-:Y:S01]  /*13030*/  HMMA.16816.F32 R168, R8, R20, R168 ;  /* 0x0000001408a8723c */ /* 0x000fe200000018a8 */
[----:B------:R-:W-:-:S02]  /*13040*/  MOV R157, R144 ;  /* 0x00000090009d7202 */ /* 0x000fc40000000f00 */
[----:B------:R-:W-:Y:S02]  /*13050*/  MOV R156, R145 ;  /* 0x00000091009c7202 */ /* 0x000fe40000000f00 */
[----:B------:R-:W-:Y:S01]  /*13060*/  MOV R174, R147 ;  /* 0x0000009300ae7202 */ /* 0x000fe20000000f00 */
[----:B------:R-:W-:Y:S01]  /*13070*/  HMMA.16816.F32 R84, R8, R22, R84 ;  /* 0x000000160854723c */ /* 0x000fe20000001854 */
[----:B------:R-:W-:Y:S05]  /*13080*/  MUFU.EX2 R128, R7 ;  /* 0x0000000700807308 */ /* 0x000fea0000000800 */
[----:B------:R-:W-:Y:S03]  /*13090*/  HMMA.16816.F32 R88, R12, R26, R48 ;  /* 0x0000001a0c58723c */ /* 0x000fe60000001830 */
[----:B------:R4:W3:Y:S01]  /*130a0*/  MUFU.EX2 R129, R5 ;  /* 0x0000000500817308 */ /* 0x0008e20000000800 */
[----:B-1----:R-:W-:-:S02]  /*130b0*/  FADD.FTZ R2, R163, R106 ;  /* 0x0000006aa3027221 */ /* 0x002fc40000010000 */
[C---:B------:R-:W-:Y:S05]  /*130c0*/  HMMA.16816.F32 R52, R12.reuse, R20, R52 ;  /* 0x000000140c34723c */ /* 0x040fea0000001834 */
[----:B------:R-:W-:Y:S01]  /*130d0*/  MUFU.EX2 R114, R114 ;  /* 0x0000007200727308 */ /* 0x000fe20000000800 */
[----:B------:R-:W-:Y:S01]  /*130e0*/  HMMA.16816.F32 R44, R12, R22, R56 ;  /* 0x000000160c2c723c */ /* 0x000fe20000001838 */
[----:B------:R-:W-:Y:S01]  /*130f0*/  LDSM.16.MT88.4 R20, [R221+0xb000] ;  /* 0x00b00000dd14783b */ /* 0x000fe20000004200 */
[----:B------:R-:W-:-:S04]  /*13100*/  FADD.FTZ R2, R141, R2 ;  /* 0x000000028d027221 */ /* 0x000fc80000010000 */
[C---:B------:R-:W-:Y:S01]  /*13110*/  HMMA.16816.F32 R152, R8.reuse, R24, R152 ;  /* 0x000000180898723c */ /* 0x040fe20000001898 */
[----:B------:R-:W-:Y:S01]  /*13120*/  FADD.FTZ R2, R184, R2 ;  /* 0x00000002b8027221 */ /* 0x000fe20000010000 */
[----:B----4-:R-:W-:Y:S01]  /*13130*/  FADD.FTZ R5, R162, R104 ;  /* 0x00000068a2057221 */ /* 0x010fe20000010000 */
[----:B------:R-:W1:Y:S03]  /*13140*/  MUFU.EX2 R115, R115 ;  /* 0x0000007300737308 */ /* 0x000e660000000800 */
[----:B------:R-:W-:Y:S01]  /*13150*/  HMMA.16816.F32 R164, R8, R26, R164 ;  /* 0x0000001a08a4723c */ /* 0x000fe200000018a4 */
[----:B------:R-:W4:Y:S01]  /*13160*/  LDSM.16.MT88.4 R24, [R218+0xb000] ;  /* 0x00b00000da18783b */ /* 0x000f220000004200 */
[----:B------:R-:W-:-:S03]  /*13170*/  FADD.FTZ R5, R142, R5 ;  /* 0x000000058e057221 */ /* 0x000fc60000010000 */
[----:B------:R-:W-:Y:S01]  /*13180*/  MUFU.EX2 R116, R116 ;  /* 0x0000007400747308 */ /* 0x000fe20000000800 */
[C---:B------:R-:W-:Y:S01]  /*13190*/  HMMA.16816.F32 R48, R12.reuse, R16, R68 ;  /* 0x000000100c30723c */ /* 0x040fe20000001844 */
[----:B------:R-:W-:Y:S01]  /*131a0*/  F2FP.F16.F32.PACK_AB R8, R135, R200 ;  /* 0x000000c88708723e */ /* 0x000fe200000000ff */
[----:B------:R-:W-:Y:S01]  /*131b0*/  FADD.FTZ R5, R186, R5 ;  /* 0x00000005ba057221 */ /* 0x000fe20000010000 */
[----:B------:R-:W-:Y:S01]  /*131c0*/  F2FP.F16.F32.PACK_AB R9, R127, R130 ;  /* 0x000000827f09723e */ /* 0x000fe200000000ff */
[----:B------:R-:W-:Y:S01]  /*131d0*/  LDSM.16.MT88.4 R144, [R218+0xb800] ;  /* 0x00b80000da90783b */ /* 0x000fe20000004200 */
[----:B------:R-:W-:Y:S01]  /*131e0*/  F2FP.F16.F32.PACK_AB R10, R131, R134 ;  /* 0x00000086830a723e */ /* 0x000fe200000000ff */
[----:B------:R-:W-:Y:S01]  /*131f0*/  HMMA.16816.F32 R56, R12, R18, R64 ;  /* 0x000000120c38723c */ /* 0x000fe20000001840 */
[----:B---3--:R-:W-:Y:S01]  /*13200*/  F2FP.F16.F32.PACK_AB R11, R129, R128 ;  /* 0x00000080810b723e */ /* 0x008fe200000000ff */
[----:B------:R-:W3:Y:S01]  /*13210*/  LDSM.16.MT88.4 R16, [R219+0xb000] ;  /* 0x00b00000db10783b */ /* 0x000ee20000004200 */
[----:B------:R-:W-:Y:S01]  /*13220*/  FADD.FTZ R7, R187, R5 ;  /* 0x00000005bb077221 */ /* 0x000fe20000010000 */
[----:B------:R-:W-:Y:S01]  /*13230*/  FADD.FTZ R5, R180, R2 ;  /* 0x00000002b4057221 */ /* 0x000fe20000010000 */
[----:B------:R-:W-:Y:S01]  /*13240*/  FADD.FTZ R2, R185, R0 ;  /* 0x00000000b9027221 */ /* 0x000fe20000010000 */
[----:B------:R-:W-:Y:S01]  /*13250*/  FADD.FTZ R0, R111, R6 ;  /* 0x000000066f007221 */ /* 0x000fe20000010000 */
[----:B------:R-:W-:Y:S01]  /*13260*/  F2FP.F16.F32.PACK_AB R12, R231, R230 ;  /* 0x000000e6e70c723e */ /* 0x000fe200000000ff */
[C---:B------:R-:W-:Y:S01]  /*13270*/  HMMA.16816.F32 R136, R8.reuse, R28, R136 ;  /* 0x0000001c0888723c */ /* 0x040fe20000001888 */
[----:B------:R-:W-:Y:S01]  /*13280*/  F2FP.F16.F32.PACK_AB R13, R235, R236 ;  /* 0x000000eceb0d723e */ /* 0x000fe200000000ff */
[----:B------:R-:W1:Y:S01]  /*13290*/  MUFU.EX2 R119, R119 ;  /* 0x0000007700777308 */ /* 0x000e620000000800 */
[----:B------:R-:W-:Y:S01]  /*132a0*/  F2FP.F16.F32.PACK_AB R14, R238, R233 ;  /* 0x000000e9ee0e723e */ /* 0x000fe200000000ff */
[----:B------:R-:W-:Y:S01]  /*132b0*/  LDSM.16.MT88.4 R160, [R221+0xb800] ;  /* 0x00b80000dda0783b */ /* 0x000fe20000004200 */
[----:B------:R-:W-:Y:S01]  /*132c0*/  F2FP.F16.F32.PACK_AB R15, R202, R205 ;  /* 0x000000cdca0f723e */ /* 0x000fe200000000ff */
[C---:B------:R-:W-:Y:S06]  /*132d0*/  HMMA.16816.F32 R148, R8.reuse, R30, R148 ;  /* 0x0000001e0894723c */ /* 0x040fec0000001894 */
[C---:B------:R-:W-:Y:S06]  /*132e0*/  HMMA.16816.F32 R168, R8.reuse, R32, R168 ;  /* 0x0000002008a8723c */ /* 0x040fec00000018a8 */
[C---:B------:R-:W-:Y:S06]  /*132f0*/  HMMA.16816.F32 R84, R8.reuse, R34, R84 ;  /* 0x000000220854723c */ /* 0x040fec0000001854 */
[C---:B------:R-:W-:Y:S06]  /*13300*/  HMMA.16816.F32 R152, R8.reuse, R36, R152 ;  /* 0x000000240898723c */ /* 0x040fec0000001898 */
[C---:B------:R-:W-:Y:S06]  /*13310*/  HMMA.16816.F32 R164, R8.reuse, R38, R164 ;  /* 0x0000002608a4723c */ /* 0x040fec00000018a4 */
[C---:B--2---:R-:W-:Y:S06]  /*13320*/  HMMA.16816.F32 R80, R8.reuse, R40, R80 ;  /* 0x000000280850723c */ /* 0x044fec0000001850 */
[----:B------:R-:W-:Y:S01]  /*13330*/  HMMA.16816.F32 R76, R8, R42, R76 ;  /* 0x0000002a084c723c */ /* 0x000fe2000000184c */
[----:B------:R-:W-:Y:S01]  /*13340*/  FADD.FTZ R7, R199, R7 ;  /* 0x00000007c7077221 */ /* 0x000fe20000010000 */
[----:B------:R-:W2:Y:S04]  /*13350*/  LDL.LU R111, [R1+0x134] ;  /* 0x00013400016f7983 */ /* 0x000ea80000300800 */
[----:B------:R-:W-:Y:S01]  /*13360*/  HMMA.16816.F32 R72, R12, R28, R72 ;  /* 0x0000001c0c48723c */ /* 0x000fe20000001848 */
[----:B------:R-:W-:-:S05]  /*13370*/  FADD.FTZ R6, R109, R5 ;  /* 0x000000056d067221 */ /* 0x000fca0000010000 */
[C---:B------:R-:W-:Y:S01]  /*13380*/  HMMA.16816.F32 R64, R12.reuse, R30, R92 ;  /* 0x0000001e0c40723c */ /* 0x040fe2000000185c */
[----:B------:R-:W1:Y:S05]  /*13390*/  LDSM.16.MT88.4 R28, [R220+0xb000] ;  /* 0x00b00000dc1c783b */ /* 0x000e6a0000004200 */
[C---:B------:R-:W-:Y:S01]  /*133a0*/  HMMA.16816.F32 R52, R12.reuse, R32, R52 ;  /* 0x000000200c34723c */ /* 0x040fe20000001834 */
[----:B------:R-:W2:Y:S05]  /*133b0*/  LDL.LU R109, [R1+0x130] ;  /* 0x00013000016d7983 */ /* 0x000eaa0000300800 */
[----:B------:R-:W-:Y:S01]  /*133c0*/  HMMA.16816.F32 R44, R12, R34, R44 ;  /* 0x000000220c2c723c */ /* 0x000fe2000000182c */
[----:B------:R-:W-:Y:S01]  /*133d0*/  FADD.FTZ R0, R110, R0 ;  /* 0x000000006e007221 */ /* 0x000fe20000010000 */
[----:B------:R-:W-:-:S02]  /*133e0*/  F2FP.F16.F32.PACK_AB R8, R105, R101 ;  /* 0x000000656908723e */ /* 0x000fc400000000ff */
[----:B------:R-:W-:Y:S02]  /*133f0*/  F2FP.F16.F32.PACK_AB R9, R97, R96 ;  /* 0x000000606109723e */ /* 0x000fe400000000ff */
[----:B------:R-:W-:Y:S01]  /*13400*/  HMMA.16816.F32 R60, R12, R36, R60 ;  /* 0x000000240c3c723c */ /* 0x000fe2000000183c */
[----:B------:R-:W-:Y:S02]  /*13410*/  F2FP.F16.F32.PACK_AB R10, R108, R107 ;  /* 0x0000006b6c0a723e */ /* 0x000fe400000000ff */
[----:B------:R-:W-:-:S03]  /*13420*/  F2FP.F16.F32.PACK_AB R11, R103, R98 ;  /* 0x00000062670b723e */ /* 0x000fc600000000ff */
[C---:B------:R-:W-:Y:S06]  /*13430*/  HMMA.16816.F32 R32, R12.reuse, R40, R48 ;  /* 0x000000280c20723c */ /* 0x040fec0000001830 */
[C---:B------:R-:W-:Y:S06]  /*13440*/  HMMA.16816.F32 R36, R12.reuse, R38, R88 ;  /* 0x000000260c24723c */ /* 0x040fec0000001858 */
[----:B------:R-:W-:Y:S01]  /*13450*/  HMMA.16816.F32 R40, R12, R42, R56 ;  /* 0x0000002a0c28723c */ /* 0x000fe20000001838 */
[----:B------:R-:W-:Y:S01]  /*13460*/  FADD.FTZ R5, R112, R2 ;  /* 0x0000000270057221 */ /* 0x000fe20000010000 */
[----:B------:R-:W-:Y:S01]  /*13470*/  FADD.FTZ R2, R172, R7 ;  /* 0x00000007ac027221 */ /* 0x000fe20000010000 */
[----:B------:R-:W2:Y:S01]  /*13480*/  LDL.LU R112, [R1+0x12c] ;  /* 0x00012c0001707983 */ /* 0x000ea20000300800 */
[----:B------:R-:W-:-:S02]  /*13490*/  FADD.FTZ R6, R194, R6 ;  /* 0x00000006c2067221 */ /* 0x000fc40000010000 */
[C---:B----4-:R-:W-:Y:S01]  /*134a0*/  HMMA.16816.F32 R136, R8.reuse, R24, R136 ;  /* 0x000000180888723c */ /* 0x050fe20000001888 */
[----:B------:R-:W-:Y:S01]  /*134b0*/  F2FP.F16.F32.PACK_AB R12, R244, R206 ;  /* 0x000000cef40c723e */ /* 0x000fe200000000ff */
[----:B------:R-:W4:Y:S01]  /*134c0*/  LDL.LU R110, [R1+0x128] ;  /* 0x00012800016e7983 */ /* 0x000f220000300800 */
[----:B------:R-:W-:Y:S02]  /*134d0*/  F2FP.F16.F32.PACK_AB R13, R99, R201 ;  /* 0x000000c9630d723e */ /* 0x000fe400000000ff */
[----:B------:R-:W-:Y:S01]  /*134e0*/  F2FP.F16.F32.PACK_AB R14, R247, R245 ;  /* 0x000000f5f70e723e */ /* 0x000fe200000000ff */
[----:B------:R-:W2:Y:S01]  /*134f0*/  LDL.LU R104, [R1+0xa8] ;  /* 0x0000a80001687983 */ /* 0x000ea20000300800 */
[----:B------:R-:W-:Y:S01]  /*13500*/  F2FP.F16.F32.PACK_AB R15, R117, R100 ;  /* 0x00000064750f723e */ /* 0x000fe200000000ff */
[----:B------:R-:W-:Y:S02]  /*13510*/  HMMA.16816.F32 R148, R8, R26, R148 ;  /* 0x0000001a0894723c */ /* 0x000fe40000001894 */
[----:B------:R-:W4:Y:S04]  /*13520*/  LDL.LU R113, [R1+0x9c] ;  /* 0x00009c0001717983 */ /* 0x000f280000300800 */
[----:B------:R-:W-:Y:S01]  /*13530*/  HMMA.16816.F32 R72, R12, R24, R72 ;  /* 0x000000180c48723c */ /* 0x000fe20000001848 */
[----:B------:R-:W4:Y:S01]  /*13540*/  LDL.LU R68, [R1+0xb0] ;  /* 0x0000b00001447983 */ /* 0x000f220000300800 */
[----:B------:R-:W-:-:S04]  /*13550*/  FADD.FTZ R7, R143, R6 ;  /* 0x000000068f077221 */ /* 0x000fc80000010000 */
[C---:B------:R-:W-:Y:S06]  /*13560*/  HMMA.16816.F32 R64, R12.reuse, R26, R64 ;  /* 0x0000001a0c40723c */ /* 0x040fec0000001840 */
[C---:B------:R-:W-:Y:S06]  /*13570*/  HMMA.16816.F32 R60, R12.reuse, R20, R60 ;  /* 0x000000140c3c723c */ /* 0x040fec000000183c */
[C---:B------:R-:W-:Y:S06]  /*13580*/  HMMA.16816.F32 R36, R12.reuse, R22, R36 ;  /* 0x000000160c24723c */ /* 0x040fec0000001824 */
[C---:B---3--:R-:W-:Y:S06]  /*13590*/  HMMA.16816.F32 R52, R12.reuse, R16, R52 ;  /* 0x000000100c34723c */ /* 0x048fec0000001834 */
[C---:B------:R-:W-:Y:S06]  /*135a0*/  HMMA.16816.F32 R44, R12.reuse, R18, R44 ;  /* 0x000000120c2c723c */ /* 0x040fec000000182c */
[C---:B-1----:R-:W-:Y:S06]  /*135b0*/  HMMA.16816.F32 R32, R12.reuse, R28, R32 ;  /* 0x0000001c0c20723c */ /* 0x042fec0000001820 */
[----:B------:R-:W-:Y:S06]  /*135c0*/  HMMA.16816.F32 R40, R12, R30, R40 ;  /* 0x0000001e0c28723c */ /* 0x000fec0000001828 */
[----:B------:R-:W-:Y:S01]  /*135d0*/  HMMA.16816.F32 R152, R8, R20, R152 ;  /* 0x000000140898723c */ /* 0x000fe20000001898 */
[----:B------:R-:W-:-:S04]  /*135e0*/  FADD.FTZ R12, R173, R2 ;  /* 0x00000002ad0c7221 */ /* 0x000fc80000010000 */
[----:B------:R-:W-:Y:S01]  /*135f0*/  FADD.FTZ R6, R222, R12 ;  /* 0x0000000cde067221 */ /* 0x000fe20000010000 */
[C---:B------:R-:W-:Y:S01]  /*13600*/  HMMA.16816.F32 R164, R8.reuse, R22, R164 ;  /* 0x0000001608a4723c */ /* 0x040fe200000018a4 */
[----:B------:R-:W3:Y:S05]  /*13610*/  LDL.LU R222, [R1+0x124] ;  /* 0x0001240001de7983 */ /* 0x000eea0000300800 */
[C---:B------:R-:W-:Y:S01]  /*13620*/  HMMA.16816.F32 R168, R8.reuse, R16, R168 ;  /* 0x0000001008a8723c */ /* 0x040fe200000018a8 */
[----:B------:R-:W-:Y:S05]  /*13630*/  MUFU.EX2 R17, R123 ;  /* 0x0000007b00117308 */ /* 0x000fea0000000800 */
[C---:B------:R-:W-:Y:S06]  /*13640*/  HMMA.16816.F32 R180, R8.reuse, R18, R84 ;  /* 0x0000001208b4723c */ /* 0x040fec0000001854 */
[C---:B------:R-:W-:Y:S06]  /*13650*/  HMMA.16816.F32 R188, R8.reuse, R28, R80 ;  /* 0x0000001c08bc723c */ /* 0x040fec0000001850 */
[----:B------:R-:W-:Y:S01]  /*13660*/  HMMA.16816.F32 R76, R8, R30, R76 ;  /* 0x0000001e084c723c */ /* 0x000fe2000000184c */
[----:B------:R-:W1:Y:S01]  /*13670*/  LDSM.16.MT88.4 R8, [R220+0xb800] ;  /* 0x00b80000dc08783b */ /* 0x000e620000004200 */
[----:B------:R-:W1:Y:S08]  /*13680*/  MUFU.EX2 R16, R124 ;  /* 0x0000007c00107308 */ /* 0x000e700000000800 */
[----:B------:R-:W-:Y:S08]  /*13690*/  MUFU.EX2 R14, R125 ;  /* 0x0000007d000e7308 */ /* 0x000ff00000000800 */
[----:B------:R-:W1:Y:S01]  /*136a0*/  MUFU.EX2 R13, R126 ;  /* 0x0000007e000d7308 */ /* 0x000e620000000800 */
[----:B------:R-:W-:Y:S01]  /*136b0*/  FADD.FTZ R5, R193, R5 ;  /* 0x00000005c1057221 */ /* 0x000fe20000010000 */
[----:B------:R-:W-:Y:S01]  /*136c0*/  FADD.FTZ R0, R192, R0 ;  /* 0x00000000c0007221 */ /* 0x000fe20000010000 */
[----:B------:R-:W-:-:S02]  /*136d0*/  F2FP.F16.F32.PACK_AB R184, R120, R118 ;  /* 0x0000007678b8723e */ /* 0x000fc400000000ff */
[----:B------:R-:W-:Y:S02]  /*136e0*/  F2FP.F16.F32.PACK_AB R185, R115, R114 ;  /* 0x0000007273b9723e */ /* 0x000fe400000000ff */
[----:B------:R-:W-:Y:S02]  /*136f0*/  F2FP.F16.F32.PACK_AB R186, R122, R121 ;  /* 0x000000797aba723e */ /* 0x000fe400000000ff */
[----:B------:R-:W-:Y:S02]  /*13700*/  F2FP.F16.F32.PACK_AB R187, R119, R116 ;  /* 0x0000007477bb723e */ /* 0x000fe400000000ff */
[----:B-1----:R-:W-:Y:S01]  /*13710*/  F2FP.F16.F32.PACK_AB R197, R16, R17 ;  /* 0x0000001110c5723e */ /* 0x002fe200000000ff */
[----:B------:R-:W-:Y:S01]  /*13720*/  FADD.FTZ R2, R195, R5 ;  /* 0x00000005c3027221 */ /* 0x000fe20000010000 */
[----:B------:R-:W-:Y:S02]  /*13730*/  F2FP.F16.F32.PACK_AB R199, R13, R14 ;  /* 0x0000000e0dc7723e */ /* 0x000fe400000000ff */
[----:B------:R-:W-:Y:S01]  /*13740*/  MOV R69, R159 ;  /* 0x0000009f00457202 */ /* 0x000fe20000000f00 */
[----:B------:R-:W-:Y:S01]  /*13750*/  IMAD.MOV.U32 R70, RZ, RZ, R158 ;  /* 0x000000ffff467224 */ /* 0x000fe200078e009e */
[----:B------:R-:W-:Y:S01]  /*13760*/  HMMA.16816.F32 R188, R184, R8, R188 ;  /* 0x00000008b8bc723c */ /* 0x000fe200000018bc */
[----:B------:R-:W-:-:S05]  /*13770*/  MOV R207, R157 ;  /* 0x0000009d00cf7202 */ /* 0x000fca0000000f00 */
[----:B------:R-:W-:Y:S01]  /*13780*/  HMMA.16816.F32 R192, R196, R8, R32 ;  /* 0x00000008c4c0723c */ /* 0x000fe20000001820 */
[----:B------:R-:W-:-:S06]  /*13790*/  MOV R208, R156 ;  /* 0x0000009c00d07202 */ /* 0x000fcc0000000f00 */
[----:B------:R-:W-:Y:S01]  /*137a0*/  FADD.FTZ R8, R225, R6 ;  /* 0x00000006e1087221 */ /* 0x000fe20000010000 */
[----:B------:R-:W-:Y:S02]  /*137b0*/  MOV R209, R175 ;  /* 0x000000af00d17202 */ /* 0x000fe40000000f00 */
[----:B------:R-:W-:Y:S01]  /*137c0*/  MOV R210, R174 ;  /* 0x000000ae00d27202 */ /* 0x000fe20000000f00 */
[----:B------:R-:W-:Y:S01]  /*137d0*/  HMMA.16816.F32 R136, R184, R144, R136 ;  /* 0x00000090b888723c */ /* 0x000fe20000001888 */
[----:B------:R-:W-:-:S05]  /*137e0*/  @UP1 UIADD3 UR23, UR23, -0x3, URZ ;  /* 0xfffffffd17171890 */ /* 0x000fca000fffe03f */
[C---:B------:R-:W-:Y:S06]  /*137f0*/  HMMA.16816.F32 R148, R184.reuse, R146, R148 ;  /* 0x00000092b894723c */ /* 0x040fec0000001894 */
[C---:B------:R-:W-:Y:S06]  /*13800*/  HMMA.16816.F32 R152, R184.reuse, R160, R152 ;  /* 0x000000a0b898723c */ /* 0x040fec0000001898 */
[C---:B------:R-:W-:Y:S06]  /*13810*/  HMMA.16816.F32 R164, R184.reuse, R162, R164 ;  /* 0x000000a2b8a4723c */ /* 0x040fec00000018a4 */
[C---:B------:R-:W-:Y:S06]  /*13820*/  HMMA.16816.F32 R168, R184.reuse, R176, R168 ;  /* 0x000000b0b8a8723c */ /* 0x040fec00000018a8 */
[----:B------:R-:W-:Y:S06]  /*13830*/  HMMA.16816.F32 R180, R184, R178, R180 ;  /* 0x000000b2b8b4723c */ /* 0x000fec00000018b4 */
[C---:B------:R-:W-:Y:S06]  /*13840*/  HMMA.16816.F32 R140, R196.reuse, R144, R72 ;  /* 0x00000090c48c723c */ /* 0x040fec0000001848 */
[C---:B------:R-:W-:Y:S06]  /*13850*/  HMMA.16816.F32 R156, R196.reuse, R160, R60 ;  /* 0x000000a0c49c723c */ /* 0x040fec000000183c */
[----:B------:R-:W-:Y:S01]  /*13860*/  HMMA.16816.F32 R172, R196, R176, R52 ;  /* 0x000000b0c4ac723c */ /* 0x000fe20000001834 */
[----:B--2---:R-:W-:Y:S01]  /*13870*/  FADD.FTZ R0, R104, R0 ;  /* 0x0000000068007221 */ /* 0x004fe20000010000 */
[----:B----4-:R-:W-:-:S03]  /*13880*/  FADD.FTZ R5, R113, R7 ;  /* 0x0000000771057221 */ /* 0x010fc60000010000 */
[----:B------:R-:W-:Y:S02]  /*13890*/  FADD.FTZ R0, R228, R0 ;  /* 0x00000000e4007221 */ /* 0x000fe40000010000 */
[----:B------:R1:W5:Y:S01]  /*138a0*/  LDL.LU R228, [R1+0x120] ;  /* 0x0001200001e47983 */ /* 0x0003620000300800 */
        /* <DEDUP_REMOVED lines=14> */
[----:B------:R-:W-:-:S02]  /*13990*/  FADD.FTZ R8, R210, R5 ;  /* 0x00000005d2087221 */ /* 0x000fc40000010000 */
[----:B------:R-:W-:Y:S01]  /*139a0*/  FADD.FTZ R7, R133, R7 ;  /* 0x0000000785077221 */ /* 0x000fe20000010000 */
[----:B------:R-:W-:Y:S01]  /*139b0*/  FADD.FTZ R2, R243, R2 ;  /* 0x00000002f3027221 */ /* 0x000fe20000010000 */
[----:B---3--:R-:W-:Y:S02]  /*139c0*/  FADD.FTZ R0, R222, R0 ;  /* 0x00000000de007221 */ /* 0x008fe40000010000 */
[----:B------:R1:W5:Y:S02]  /*139d0*/  LDL.LU R222, [R1+0x110] ;  /* 0x0001100001de7983 */ /* 0x0003640000300800 */
[----:B------:R-:W-:Y:S02]  /*139e0*/  FADD.FTZ R0, R207, R0 ;  /* 0x00000000cf007221 */ /* 0x000fe40000010000 */
[----:B------:R1:W5:Y:S02]  /*139f0*/  LDL.LU R217, [R1+0x10c] ;  /* 0x00010c0001d97983 */ /* 0x0003640000300800 */
[----:B------:R-:W-:-:S02]  /*13a00*/  FADD.FTZ R0, R216, R0 ;  /* 0x00000000d8007221 */ /* 0x000fc40000010000 */
[----:B------:R1:W5:Y:S02]  /*13a10*/  LDL.LU R216, [R1+0x108] ;  /* 0x0001080001d87983 */ /* 0x0003640000300800 */
        /* <DEDUP_REMOVED lines=71> */
[----:B------:R1:W-:Y:S04]  /*13e90*/  STL [R1+0x58], R6 ;  /* 0x0000580601007387 */ /* 0x0003e80000100800 */
[----:B------:R1:W-:Y:S04]  /*13ea0*/  STL [R1+0x5c], R5 ;  /* 0x00005c0501007387 */ /* 0x0003e80000100800 */
[----:B------:R1:W-:Y:S04]  /*13eb0*/  STL [R1+0x60], R2 ;  /* 0x0000600201007387 */ /* 0x0003e80000100800 */
[----:B------:R1:W-:Y:S01]  /*13ec0*/  STL [R1+0x64], R0 ;  /* 0x0000640001007387 */ /* 0x0003e20000100800 */
[----:B------:R-:W-:Y:S01]  /*13ed0*/  HMMA.16816.F32 R144, R196, R146, R64 ;  /* 0x00000092c490723c */ /* 0x000fe20000001840 */
[----:B------:R-:W-:Y:S01]  /*13ee0*/  MOV R72, R111 ;  /* 0x0000006f00487202 */ /* 0x000fe20000000f00 */
[----:B------:R-:W-:Y:S01]  /*13ef0*/  IMAD.MOV.U32 R71, RZ, RZ, R110 ;  /* 0x000000ffff477224 */ /* 0x000fe200078e006e */
[----:B------:R-:W-:-:S03]  /*13f00*/  MOV R73, R112 ;  /* 0x0000007000497202 */ /* 0x000fc60000000f00 */
[----:B------:R-:W-:Y:S01]  /*13f10*/  HMMA.16816.F32 R160, R196, R162, R36 ;  /* 0x000000a2c4a0723c */ /* 0x000fe20000001824 */
[----:B------:R-:W-:-:S05]  /*13f20*/  MOV R74, R109 ;  /* 0x0000006d004a7202 */ /* 0x000fca0000000f00 */
[----:B------:R-:W-:Y:S01]  /*13f30*/  HMMA.16816.F32 R176, R196, R178, R44 ;  /* 0x000000b2c4b0723c */ /* 0x000fe2000000182c */
[----:B------:R-:W-:Y:S02]  /*13f40*/  @P0 MOV R72, R111 ;  /* 0x0000006f00480202 */ /* 0x000fe40000000f00 */
[----:B------:R-:W-:-:S03]  /*13f50*/  @P0 MOV R73, R112 ;  /* 0x0000007000490202 */ /* 0x000fc60000000f00 */
[----:B------:R-:W-:Y:S01]  /*13f60*/  HMMA.16816.F32 R184, R184, R10, R76 ;  /* 0x0000000ab8b8723c */ /* 0x000fe2000000184c */
[----:B------:R-:W-:Y:S02]  /*13f70*/  @P0 MOV R74, R109 ;  /* 0x0000006d004a0202 */ /* 0x000fe40000000f00 */
[----:B------:R-:W-:-:S03]  /*13f80*/  @P0 MOV R71, R110 ;  /* 0x0000006e00470202 */ /* 0x000fc60000000f00 */
[----:B------:R-:W-:Y:S01]  /*13f90*/  HMMA.16816.F32 R196, R196, R10, R40 ;  /* 0x0000000ac4c4723c */ /* 0x000fe20000001828 */
[----:B------:R-:W-:-:S08]  /*13fa0*/  NOP ;  /* 0x0000000000007918 */ /* 0x000fd00000000000 */
[----:B-1----:R-:W-:-:S15]  /*13fb0*/  @P0 BRA `(.L_x_344) ;  /* 0x0000000000040947 */ /* 0x002fde0003800000 */
.L_x_340:
[----:B------:R-:W-:-:S12]  /*13fc0*/  UIADD3 UR23, UR19, -0x1, URZ ;  /* 0xffffffff13177890 */ /* 0x000fd8000fffe03f */
.L_x_344:
[----:B------:R-:W-:-:S13]  /*13fd0*/  ISETP.LE.AND P0, PT, RZ, UR23, PT ;  /* 0x00000017ff007c0c */ /* 0x000fda000bf03270 */
[----:B------:R-:W-:Y:S05]  /*13fe0*/  @!P0 BRA `(.L_x_345) ;  /* 0x0000006400d88947 */ /* 0x000fea0003800000 */
[----:B------:R-:W-:Y:S01]  /*13ff0*/  ULDC UR4, c[0x0][0x2d0] ;  /* 0x0000b40000047ab9 */ /* 0x000fe20000000800 */
[----:B------:R-:W-:Y:S01]  /*14000*/  UIMAD.WIDE.U32 UR34, UR6, 0x30, URZ ;  /* 0x00000030062278a5 */ /* 0x000fe2000f8e003f */
[----:B-----5:R-:W-:Y:S01]  /*14010*/  ISETP.GE.AND P0, PT, R132, UR4, PT ;  /* 0x0000000484007c0c */ /* 0x020fe2000bf06270 */
[----:B------:R-:W-:Y:S01]  /*14020*/  UIMAD UR36, UR7, 0x30, URZ ;  /* 0x00000030072478a4 */ /* 0x000fe2000f8e023f */
[----:B------:R-:W-:Y:S01]  /*14030*/  LEA R227, R3, R224, 0x1 ;  /* 0x000000e003e37211 */ /* 0x000fe200078e08ff */
[----:B------:R-:W-:Y:S01]  /*14040*/  UIMAD.WIDE.U32 UR32, UR6, 0x50, URZ ;  /* 0x00000050062078a5 */ /* 0x000fe2000f8e003f */
[----:B------:R-:W-:Y:S01]  /*14050*/  IMAD.MOV.U32 R132, RZ, RZ, R72 ;  /* 0x000000ffff847224 */ /* 0x000fe200078e0048 */
[----:B------:R-:W-:Y:S01]  /*14060*/  UIMAD UR37, UR7, 0x50, URZ ;  /* 0x00000050072578a4 */ /* 0x000fe2000f8e023f */
[----:B------:R-:W-:Y:S01]  /*14070*/  IMAD.MOV.U32 R135, RZ, RZ, R73 ;  /* 0x000000ffff877224 */ /* 0x000fe200078e0049 */
[----:B------:R-:W-:Y:S01]  /*14080*/  UIMAD.WIDE.U32 UR26, UR6, 0x60, URZ ;  /* 0x00000060061a78a5 */ /* 0x000fe2000f8e003f */
[----:B------:R-:W-:Y:S01]  /*14090*/  MOV R134, R74 ;  /* 0x0000004a00867202 */ /* 0x000fe20000000f00 */
[----:B------:R-:W-:Y:S01]  /*140a0*/  UIMAD UR38, UR7, 0x60, URZ ;  /* 0x00000060072678a4 */ /* 0x000fe2000f8e023f */
[----:B------:R-:W-:Y:S01]  /*140b0*/  IMAD.MOV.U32 R133, RZ, RZ, R71 ;  /* 0x000000ffff857224 */ /* 0x000fe200078e0047 */
[----:B------:R-:W-:-:S02]  /*140c0*/  UIMAD.WIDE.U32 UR46, UR6, 0x70, URZ ;  /* 0x00000070062e78a5 */ /* 0x000fc4000f8e003f */
[----:B------:R-:W1:Y:S01]  /*140d0*/  @!P0 LDC.64 R8, c[0x0][0x220] ;  /* 0x00008800ff088b82 */ /* 0x000e620000000a00 */
[----:B------:R-:W-:Y:S01]  /*140e0*/  UIMAD UR39, UR7, 0x70, URZ ;  /* 0x00000070072778a4 */ /* 0x000fe2000f8e023f */
[----:B------:R-:W-:Y:S01]  /*140f0*/  IMAD R226, R4, 0x2, R224 ;  /* 0x0000000204e27824 */ /* 0x000fe200078e02e0 */
[----:B------:R-:W-:Y:S02]  /*14100*/  UIMAD.WIDE.U32 UR52, UR8, 0x30, URZ ;  /* 0x00000030083478a5 */ /* 0x000fe4000f8e003f */
[----:B------:R-:W-:Y:S02]  /*14110*/  UIMAD UR40, UR9, 0x30, URZ ;  /* 0x00000030092878a4 */ /* 0x000fe4000f8e023f */
[----:B------:R-:W-:Y:S01]  /*14120*/  UIMAD.WIDE.U32 UR50, UR8, 0x50, URZ ;  /* 0x00000050083278a5 */ /* 0x000fe2000f8e003f */
[----:B------:R-:W2:Y:S01]  /*14130*/  @!P0 LDC.64 R6, c[0x0][0x220] ;  /* 0x00008800ff068b82 */ /* 0x000ea20000000a00 */
[----:B------:R-:W-:Y:S02]  /*14140*/  UIMAD UR41, UR9, 0x50, URZ ;  /* 0x00000050092978a4 */ /* 0x000fe4000f8e023f */
[----:B------:R-:W-:-:S02]  /*14150*/  UIMAD.WIDE.U32 UR48, UR8, 0x60, URZ ;  /* 0x00000060083078a5 */ /* 0x000fc4000f8e003f */
[----:B------:R-:W-:Y:S02]  /*14160*/  UIMAD UR42, UR9, 0x60, URZ ;  /* 0x00000060092a78a4 */ /* 0x000fe4000f8e023f */
[----:B------:R-:W-:Y:S01]  /*14170*/  UIMAD.WIDE.U32 UR54, UR8, 0x70, URZ ;  /* 0x00000070083678a5 */ /* 0x000fe2000f8e003f */
[----:B------:R-:W3:Y:S01]  /*14180*/  @!P0 LDC.64 R10, c[0x0][0x220] ;  /* 0x00008800ff0a8b82 */ /* 0x000ee20000000a00 */
[----:B------:R-:W-:Y:S02]  /*14190*/  UIMAD UR43, UR9, 0x70, URZ ;  /* 0x00000070092b78a4 */ /* 0x000fe4000f8e023f */
[----:B------:R-:W-:Y:S02]  /*141a0*/  USHF.L.U64.HI UR19, UR6, 0x5, UR7 ;  /* 0x0000000506137899 */ /* 0x000fe40008010207 */
[----:B------:R-:W-:Y:S02]  /*141b0*/  USHF.L.U32 UR20, UR6, 0x5, URZ ;  /* 0x0000000506147899 */ /* 0x000fe4000800063f */
[----:B------:R-:W-:Y:S01]  /*141c0*/  USHF.L.U64.HI UR21, UR6, 0x6, UR7 ;  /* 0x0000000606157899 */ /* 0x000fe20008010207 */
[----:B-1----:R1:W-:Y:S01]  /*141d0*/  @!P0 STL.64 [R1+0xa8], R8 ;  /* 0x0000a80801008387 */ /* 0x0023e20000100a00 */
[----:B------:R-:W-:-:S02]  /*141e0*/  USHF.L.U32 UR22, UR6, 0x6, URZ ;  /* 0x0000000606167899 */ /* 0x000fc4000800063f */
[----:B------:R-:W-:Y:S02]  /*141f0*/  USHF.L.U64.HI UR28, UR8, 0x5, UR9 ;  /* 0x00000005081c7899 */ /* 0x000fe40008010209 */
[----:B------:R-:W-:Y:S02]  /*14200*/  USHF.L.U32 UR29, UR8, 0x5, URZ ;  /* 0x00000005081d7899 */ /* 0x000fe4000800063f */
[----:B------:R-:W-:Y:S01]  /*14210*/  USHF.L.U64.HI UR30, UR8, 0x6, UR9 ;  /* 0x00000006081e7899 */ /* 0x000fe20008010209 */
[----:B--2---:R2:W-:Y:S01]  /*14220*/  @!P0 STL.64 [R1+0xa0], R6 ;  /* 0x0000a00601008387 */ /* 0x0045e20000100a00 */
[----:B------:R-:W-:Y:S02]  /*14230*/  USHF.L.U32 UR31, UR8, 0x6, URZ ;  /* 0x00000006081f7899 */ /* 0x000fe4000800063f */
[----:B------:R-:W-:Y:S02]  /*14240*/  UIADD3 UR36, UR36, UR35, URZ ;  /* 0x0000002324247290 */ /* 0x000fe4000fffe03f */
[----:B------:R-:W-:-:S02]  /*14250*/  UIADD3 UR37, UR37, UR33, URZ ;  /* 0x0000002125257290 */ /* 0x000fc4000fffe03f */
[----:B------:R-:W-:Y:S01]  /*14260*/  UIADD3 UR38, UR38, UR27, URZ ;  /* 0x0000001b26267290 */ /* 0x000fe2000fffe03f */
[----:B---3--:R3:W-:Y:S01]  /*14270*/  @!P0 STL.64 [R1+0x98], R10 ;  /* 0x0000980a01008387 */ /* 0x0087e20000100a00 */
[----:B------:R-:W-:Y:S02]  /*14280*/  UIADD3 UR39, UR39, UR47, URZ ;  /* 0x0000002f27277290 */ /* 0x000fe4000fffe03f */
[----:B------:R-:W-:Y:S02]  /*14290*/  UIADD3 UR40, UR40, UR53, URZ ;  /* 0x0000003528287290 */ /* 0x000fe4000fffe03f */
[----:B------:R-:W-:Y:S02]  /*142a0*/  UIADD3 UR41, UR41, UR51, URZ ;  /* 0x0000003329297290 */ /* 0x000fe4000fffe03f */
[----:B------:R-:W-:Y:S02]  /*142b0*/  UIADD3 UR42, UR42, UR49, URZ ;  /* 0x000000312a2a7290 */ /* 0x000fe4000fffe03f */
[----:B------:R-:W-:Y:S01]  /*142c0*/  UIADD3 UR43, UR43, UR55, URZ ;  /* 0x000000372b2b7290 */ /* 0x000fe2000fffe03f */
[----:B-1----:R-:W1:Y:S01]  /*142d0*/  @!P0 LDC.64 R8, c[0x0][0x220] ;  /* 0x00008800ff088b82 */ /* 0x002e620000000a00 */
[----:B------:R-:W-:Y:S01]  /*142e0*/  ULDC UR8, c[0x0][0x39c] ;  /* 0x0000e70000087ab9 */ /* 0x000fe20000000800 */
[----:B------:R-:W-:Y:S01]  /*142f0*/  ULDC UR4, c[0x0][0x2ec] ;  /* 0x0000bb0000047ab9 */ /* 0x000fe20000000800 */
[----:B------:R-:W-:-:S05]  /*14300*/  ULDC.64 UR6, c[0x0][0x248] ;  /* 0x0000920000067ab9 */ /* 0x000fca0000000a00 */
[----:B--2---:R-:W2:Y:S08]  /*14310*/  @!P0 LDC.64 R6, c[0x0][0x220] ;  /* 0x00008800ff068b82 */ /* 0x004eb00000000a00 */
[----:B---3--:R-:W3:Y:S01]  /*14320*/  @!P0 LDC.64 R10, c[0x0][0x220] ;  /* 0x00008800ff0a8b82 */ /* 0x008ee20000000a00 */
[----:B-1----:R1:W-:Y:S04]  /*14330*/  @!P0 STL.64 [R1+0x90], R8 ;  /* 0x0000900801008387 */ /* 0x0023e80000100a00 */
[----:B--2---:R2:W-:Y:S04]  /*14340*/  @!P0 STL.64 [R1+0x88], R6 ;  /* 0x0000880601008387 */ /* 0x0045e80000100a00 */
[----:B---3--:R-:W-:Y:S01]  /*14350*/  @!P0 STL.64 [R1+0x80], R10 ;  /* 0x0000800a01008387 */ /* 0x008fe20000100a00 */
[----:B-1----:R-:W1:Y:S08]  /*14360*/  @!P0 LDC.64 R8, c[0x0][0x220] ;  /* 0x00008800ff088b82 */ /* 0x002e700000000a00 */
[----:B--2---:R-:W2:Y:S01]  /*14370*/  @!P0 LDC.64 R6, c[0x0][0x220] ;  /* 0x00008800ff068b82 */ /* 0x004ea20000000a00 */
[----:B-1----:R1:W-:Y:S04]  /*14380*/  @!P0 STL.64 [R1+0x78], R8 ;  /* 0x0000780801008387 */ /* 0x0023e80000100a00 */
[----:B--2---:R2:W-:Y:S04]  /*14390*/  @!P0 STL.64 [R1+0x70], R6 ;  /* 0x0000700601008387 */ /* 0x0045e80000100a00 */
[----:B-1----:R-:W3:Y:S04]  /*143a0*/  LDL.LU.64 R8, [R1+0xd0] ;  /* 0x0000d00001087983 */ /* 0x002ee80000300a00 */
[----:B--2---:R-:W2:Y:S01]  /*143b0*/  LDL.LU.64 R6, [R1+0xf0] ;  /* 0x0000f00001067983 */ /* 0x004ea20000300a00 */
[----:B---3--:R-:W-:-:S02]  /*143c0*/  MOV R3, R9 ;  /* 0x0000000900037202 */ /* 0x008fc40000000f00 */
[----:B--2---:R-:W-:-:S05]  /*143d0*/  MOV R2, R6 ;  /* 0x0000000600027202 */ /* 0x004fca0000000f00 */
[----:B------:R1:W-:Y:S01]  /*143e0*/  STL.64 [R1+0x68], R2 ;  /* 0x0000680201007387 */ /* 0x0003e20000100a00 */
[----:B------:R-:W-:Y:S05]  /*143f0*/  BRA `(.L_x_346) ;  /* 0x0000000400747947 */ /* 0x000fea0003800000 */
.L_x_348:
[----:B------:R-:W2:Y:S01]  /*14400*/  LDL.64 R16, [R1+0xc0] ;  /* 0x0000c00001107983 */ /* 0x000ea20000100a00 */
[----:B------:R-:W3:Y:S01]  /*14410*/  @!P0 LDC.64 R8, c[0x0][0x218] ;  /* 0x00008600ff088b82 */ /* 0x000ee20000000a00 */
[----:B------:R-:W-:Y:S02]  /*14420*/  UIADD3 UR44, UR23, -0x1, URZ ;  /* 0xffffffff172c7890 */ /* 0x000fe4000fffe03f */
[----:B------:R-:W4:Y:S02]  /*14430*/  LDL.64 R14, [R1+0xb8] ;  /* 0x0000b800010e7983 */ /* 0x000f240000100a00 */
[----:B------:R-:W-:Y:S02]  /*14440*/  USHF.R.S32.HI UR9, URZ, 0x1f, UR44 ;  /* 0x0000001f3f097899 */ /* 0x000fe4000801142c */
[----:B------:R1:W-:Y:S01]  /*14450*/  @P0 STS.128 [R228+0x4000], RZ ;  /* 0x004000ffe4000388 */ /* 0x0003e20000000c00 */
[----:B------:R-:W5:Y:S01]  /*14460*/  @!P0 LDC.64 R10, c[0x0][0x218] ;  /* 0x00008600ff0a8b82 */ /* 0x000f620000000a00 */
[----:B------:R-:W-:Y:S02]  /*14470*/  UIMAD UR9, UR9, UR6, URZ ;  /* 0x00000006090972a4 */ /* 0x000fe4000f8e023f */
[----:B------:R-:W-:Y:S02]  /*14480*/  UIMAD.WIDE.U32 UR56, UR44, UR6, URZ ;  /* 0x000000062c3872a5 */ /* 0x000fe4000f8e003f */
[----:B------:R-:W-:Y:S03]  /*14490*/  UIMAD UR9, UR44, UR7, UR9 ;  /* 0x000000072c0972a4 */ /* 0x000fe6000f8e0209 */
[----:B------:R-:W1:Y:S01]  /*144a0*/  @!P0 LDC.64 R12, c[0x0][0x218] ;  /* 0x00008600ff0c8b82 */ /* 0x000e620000000a00 */
[----:B------:R-:W-:Y:S01]  /*144b0*/  UIADD3 UR9, UR57, UR9, URZ ;  /* 0x0000000939097290 */ /* 0x000fe2000fffe03f */
[----:B------:R-:W-:Y:S02]  /*144c0*/  IMAD.U32 R2, RZ, RZ, UR56 ;  /* 0x00000038ff027e24 */ /* 0x000fe4000f8e00ff */
[----:B------:R-:W-:Y:S03]  /*144d0*/  IMAD.U32 R5, RZ, RZ, UR56 ;  /* 0x00000038ff057e24 */ /* 0x000fe6000f8e00ff */
[----:B------:R-:W-:Y:S01]  /*144e0*/  IMAD.U32 R3, RZ, RZ, UR9 ;  /* 0x00000009ff037e24 */ /* 0x000fe2000f8e00ff */
[----:B------:R-:W1:Y:S08]  /*144f0*/  @!P0 LDC.64 R20, c[0x0][0x218] ;  /* 0x00008600ff148b82 */ /* 0x000e700000000a00 */
[----:B------:R-:W1:Y:S01]  /*14500*/  @!P0 LDC.64 R18, c[0x0][0x218] ;  /* 0x00008600ff128b82 */ /* 0x000e620000000a00 */
[----:B--2---:R-:W-:Y:S07]  /*14510*/  LEA R2, P3, R2, R16, 0x7 ;  /* 0x0000001002027211 */ /* 0x004fee00078638ff */
[----:B------:R-:W2:Y:S01]  /*14520*/  @!P0 LDC.64 R16, c[0x0][0x218] ;  /* 0x00008600ff108b82 */ /* 0x000ea20000000a00 */
[----:B----4-:R-:W-:Y:S02]  /*14530*/  LEA.HI.X R3, R5, R15, R3, 0x7, P3 ;  /* 0x0000000f05037211 */ /* 0x010fe400018f3c03 */
[C---:B---3--:R-:W-:Y:S02]  /*14540*/  @!P0 LEA R8, P4, R2.reuse, R8, 0x1 ;  /* 0x0000000802088211 */ /* 0x048fe400078808ff */
[C---:B------:R-:W-:Y:S02]  /*14550*/  @!P0 IADD3 R4, P2, R2.reuse, UR11, RZ ;  /* 0x0000000b02048c10 */ /* 0x040fe4000ff5e0ff */
[----:B------:R-:W-:Y:S01]  /*14560*/  @!P0 LEA.HI.X R9, R2, R9, R3, 0x1, P4 ;  /* 0x0000000902098211 */ /* 0x000fe200020f0c03 */
[----:B------:R-:W3:Y:S01]  /*14570*/  @!P0 LDC.64 R14, c[0x0][0x218] ;  /* 0x00008600ff0e8b82 */ /* 0x000ee20000000a00 */
[----:B-----5:R-:W-:Y:S02]  /*14580*/  @!P0 LEA R6, P3, R4, R10, 0x1 ;  /* 0x0000000a04068211 */ /* 0x020fe400078608ff */
[----:B------:R-:W-:Y:S01]  /*14590*/  @!P0 IADD3.X R7, R3, UR10, RZ, P2, !PT ;  /* 0x0000000a03078c10 */ /* 0x000fe200097fe4ff */
[----:B------:R-:W-:Y:S01]  /*145a0*/  @!PT LDS RZ, [RZ] ;  /* 0x00000000fffff984 */ /* 0x000fe20000000800 */
[----:B------:R-:W-:Y:S01]  /*145b0*/  @!PT LDS RZ, [RZ] ;  /* 0x00000000fffff984 */ /* 0x000fe20000000800 */
[----:B------:R-:W-:Y:S01]  /*145c0*/  @!PT LDS RZ, [RZ] ;  /* 0x00000000fffff984 */ /* 0x000fe20000000800 */
[----:B------:R-:W-:Y:S01]  /*145d0*/  @!P0 LDGSTS.E.BYPASS.LTC128B.128 [R228+0x4000], desc[UR24][R8.64] ;  /* 0x0400000008e48fae */ /* 0x000fe2000b901d58 */
[----:B------:R-:W-:Y:S02]  /*145e0*/  @!P0 IADD3 R5, P2, R2, UR29, RZ ;  /* 0x0000001d02058c10 */ /* 0x000fe4000ff5e0ff */
[----:B------:R-:W-:Y:S01]  /*145f0*/  @!P0 LEA.HI.X R7, R4, R11, R7, 0x1, P3 ;  /* 0x0000000b04078211 */ /* 0x000fe200018f0c07 */
[----:B------:R4:W-:Y:S01]  /*14600*/  @P0 STS.128 [R228+0x4800], RZ ;  /* 0x004800ffe4000388 */ /* 0x0009e20000000c00 */
[----:B-1----:R-:W-:Y:S02]  /*14610*/  @!P0 LEA R4, P3, R5, R12, 0x1 ;  /* 0x0000000c05048211 */ /* 0x002fe400078608ff */
        /* <DEDUP_REMOVED lines=8> */
[----:B------:R-:W5:Y:S03]  /*146a0*/  @!P0 LDC.64 R12, c[0x0][0x218] ;  /* 0x00008600ff0c8b82 */ /* 0x000f660000000a00 */
[----:B------:R-:W-:Y:S01]  /*146b0*/  @!PT LDS RZ, [RZ] ;  /* 0x00000000fffff984 */ /* 0x000fe20000000800 */
[----:B------:R-:W-:Y:S01]  /*146c0*/  @!PT LDS RZ, [RZ] ;  /* 0x00000000fffff984 */ /* 0x000fe20000000800 */
[----:B------:R-:W-:Y:S01]  /*146d0*/  @!PT LDS RZ, [RZ] ;  /* 0x00000000fffff984 */ /* 0x000fe20000000800 */
[----:B------:R4:W-:Y:S04]  /*146e0*/  @!P0 LDGSTS.E.BYPASS.LTC128B.128 [R228+0x5000], desc[UR24][R4.64] ;  /* 0x0500000004e48fae */ /* 0x0009e8000b901d58 */
[----:B------:R2:W-:Y:S01]  /*146f0*/  @P0 STS.128 [R228+0x5800], RZ ;  /* 0x005800ffe4000388 */ /* 0x0005e20000000c00 */
[----:B-1----:R-:W-:Y:S04]  /*14700*/  @!P0 IADD3 R6, P3, R2, UR52, RZ ;  /* 0x0000003402068c10 */ /* 0x002fe8000ff7e0ff */
[C---:B----4-:R-:W-:Y:S02]  /*14710*/  @!P0 LEA R4, P2, R6.reuse, R20, 0x1 ;  /* 0x0000001406048211 */ /* 0x050fe400078408ff */
[C---:B------:R-:W-:Y:S04]  /*14720*/  @!P0 IADD3.X R5, R3.reuse, UR40, RZ, P3, !PT ;  /* 0x0000002803058c10 */ /* 0x040fe80009ffe4ff */
[----:B------:R-:W-:Y:S02]  /*14730*/  @!P0 LEA.HI.X R5, R6, R21, R5, 0x1, P2 ;  /* 0x0000001506058211 */ /* 0x000fe400010f0c05 */
[----:B------:R-:W-:Y:S03]  /*14740*/  @!P0 IADD3 R6, P2, R2, UR31, RZ ;  /* 0x0000001f02068c10 */ /* 0x000fe6000ff5e0ff */
[----:B------:R-:W-:Y:S01]  /*14750*/  @!PT LDS RZ, [RZ] ;  /* 0x00000000fffff984 */ /* 0x000fe20000000800 */
[----:B------:R-:W-:Y:S01]  /*14760*/  @!PT LDS RZ, [RZ] ;  /* 0x00000000fffff984 */ /* 0x000fe20000000800 */
[----:B------:R-:W-:Y:S01]  /*14770*/  @!PT LDS RZ, [RZ] ;  /* 0x00000000fffff984 */ /* 0x000fe20000000800 */
[----:B------:R1:W-:Y:S01]  /*14780*/  @!P0 LDGSTS.E.BYPASS.LTC128B.128 [R228+0x5800], desc[UR24][R4.64] ;  /* 0x0580000004e48fae */ /* 0x0003e2000b901d58 */
[C---:B---3--:R-:W-:Y:S02]  /*14790*/  @!P0 LEA R8, P3, R6.reuse, R14, 0x1 ;  /* 0x0000000e06088211 */ /* 0x048fe400078608ff */
[----:B------:R-:W-:Y:S01]  /*147a0*/  @!P0 IADD3.X R7, R3, UR30, RZ, P2, !PT ;  /* 0x0000001e03078c10 */ /* 0x000fe200097fe4ff */
[----:B------:R3:W-:Y:S03]  /*147b0*/  @P0 STS.128 [R228+0x6000], RZ ;  /* 0x006000ffe4000388 */ /* 0x0007e60000000c00 */
[----:B------:R-:W-:Y:S02]  /*147c0*/  @!P0 LEA.HI.X R9, R6, R15, R7, 0x1, P3 ;  /* 0x0000000f06098211 */ /* 0x000fe400018f0c07 */
[C---:B------:R-:W-:Y:S03]  /*147d0*/  @!P0 IADD3 R10, P3, R2.reuse, UR54, RZ ;  /* 0x00000036020a8c10 */ /* 0x040fe6000ff7e0ff */
[----:B------:R-:W-:Y:S01]  /*147e0*/  @!PT LDS RZ, [RZ] ;  /* 0x00000000fffff984 */ /* 0x000fe20000000800 */
[----:B------:R-:W-:Y:S01]  /*147f0*/  @!PT LDS RZ, [RZ] ;  /* 0x00000000fffff984 */ /* 0x000fe20000000800 */
[----:B------:R-:W-:Y:S01]  /*14800*/  @!PT LDS RZ, [RZ] ;  /* 0x00000000fffff984 */ /* 0x000fe20000000800 */
[----:B------:R3:W-:Y:S04]  /*14810*/  @!P0 LDGSTS.E.BYPASS.LTC128B.128 [R228+0x6000], desc[UR24][R8.64] ;  /* 0x0600000008e48fae */ /* 0x0007e8000b901d58 */
[----:B------:R3:W-:Y:S01]  /*14820*/  @P0 STS.128 [R228+0x6800], RZ ;  /* 0x006800ffe4000388 */ /* 0x0007e20000000c00 */
[----:B-1----:R-:W-:Y:S02]  /*14830*/  @!P0 IADD3 R5, P2, R2, UR50, RZ ;  /* 0x0000003202058c10 */ /* 0x002fe4000ff5e0ff */
[----:B------:R-:W-:Y:S02]  /*14840*/  @!P0 LEA R4, P4, R11, R18, 0x1 ;  /* 0x000000120b048211 */ /* 0x000fe400078808ff */
[----:B-----5:R-:W-:Y:S02]  /*14850*/  @!P0 LEA R6, P6, R5, R12, 0x1 ;  /* 0x0000000c05068211 */ /* 0x020fe400078c08ff */
[C---:B------:R-:W-:Y:S02]  /*14860*/  @!P0 IADD3.X R7, R3.reuse, UR41, RZ, P2, !PT ;  /* 0x0000002903078c10 */ /* 0x040fe400097fe4ff */
[----:B------:R-:W-:Y:S02]  /*14870*/  @!P0 IADD3.X R12, R3, UR42, RZ, P5, !PT ;  /* 0x0000002a030c8c10 */ /* 0x000fe4000affe4ff */
[----:B------:R-:W-:Y:S02]  /*14880*/  @!P0 LEA.HI.X R7, R5, R13, R7, 0x1, P6 ;  /* 0x0000000d05078211 */ /* 0x000fe400030f0c07 */
[----:B------:R-:W-:Y:S02]  /*14890*/  @!P0 LEA.HI.X R5, R11, R19, R12, 0x1, P4 ;  /* 0x000000130b058211 */ /* 0x000fe400020f0c0c */
[C---:B--2---:R-:W-:Y:S01]  /*148a0*/  @!P0 LEA R2, P2, R10.reuse, R16, 0x1 ;  /* 0x000000100a028211 */ /* 0x044fe200078408ff */
[----:B------:R-:W-:Y:S01]  /*148b0*/  @!PT LDS RZ, [RZ] ;  /* 0x00000000fffff984 */ /* 0x000fe20000000800 */
[----:B------:R-:W-:Y:S01]  /*148c0*/  @!PT LDS RZ, [RZ] ;  /* 0x00000000fffff984 */ /* 0x000fe20000000800 */
[----:B------:R-:W-:Y:S01]  /*148d0*/  @!PT LDS RZ, [RZ] ;  /* 0x00000000fffff984 */ /* 0x000fe20000000800 */
[----:B------:R3:W-:Y:S01]  /*148e0*/  @!P0 LDGSTS.E.BYPASS.LTC128B.128 [R228+0x6800], desc[UR24][R6.64] ;  /* 0x0680000006e48fae */ /* 0x0007e2000b901d58 */
[----:B------:R-:W-:Y:S03]  /*148f0*/  @!P0 IADD3.X R3, R3, UR43, RZ, P3, !PT ;  /* 0x0000002b03038c10 */ /* 0x000fe60009ffe4ff */
[----:B------:R3:W-:Y:S01]  /*14900*/  @P0 STS.128 [R228+0x7000], RZ ;  /* 0x007000ffe4000388 */ /* 0x0007e20000000c00 */
[----:B------:R-:W-:Y:S03]  /*14910*/  @!P0 LEA.HI.X R3, R10, R17, R3, 0x1, P2 ;  /* 0x000000110a038211 */ /* 0x000fe600010f0c03 */
        /* <DEDUP_REMOVED lines=11> */
.L_x_346:
[----:B--2---:R-:W2:Y:S01]  /*149d0*/  LDL.64 R12, [R1+0x68] ;  /* 0x00006800010c7983 */ /* 0x004ea20000100a00 */
[----:B------:R-:W-:Y:S04]  /*149e0*/  DEPBAR.LE SB0, 0x0 ;  /* 0x000080000000791a */ /* 0x000fe80000000000 */
[----:B-1----:R-:W-:Y:S01]  /*149f0*/  MOV R2, UR23 ;  /* 0x0000001700027c02 */ /* 0x002fe20008000f00 */
[----:B------:R-:W3:Y:S01]  /*14a00*/  LDL R4, [R1+0xa0] ;  /* 0x0000a00001047983 */ /* 0x000ee20000100800 */
[----:B------:R-:W-:Y:S02]  /*14a10*/  USHF.R.S32.HI UR44, URZ, 0x1f, UR23 ;  /* 0x0000001f3f2c7899 */ /* 0x000fe40008011417 */
[----:B------:R-:W-:Y:S01]  /*14a20*/  UIMAD UR9, UR12, UR23, URZ ;  /* 0x000000170c0972a4 */ /* 0x000fe2000f8e023f */
[----:B------:R-:W4:Y:S03]  /*14a30*/  LDL R11, [R1+0xa4] ;  /* 0x0000a400010b7983 */ /* 0x000f260000100800 */
[----:B------:R-:W-:Y:S01]  /*14a40*/  UIMAD UR9, UR44, UR13, UR9 ;  /* 0x0000000d2c0972a4 */ /* 0x000fe2000f8e0209 */
[----:B------:R-:W5:Y:S04]  /*14a50*/  LDL R7, [R1+0xa8] ;  /* 0x0000a80001077983 */ /* 0x000f680000100800 */
        /* <DEDUP_REMOVED lines=12> */
[----:B------:R-:W5:Y:S01]  /*14b20*/  LDL R22, [R1+0x74] ;  /* 0x0000740001167983 */ /* 0x000f620000100800 */
[----:B------:R-:W-:Y:S06]  /*14b30*/  BAR.SYNC.DEFER_BLOCKING 0x0 ;  /* 0x0000000000007b1d */ /* 0x000fec0000010000 */
[----:B------:R-:W-:Y:S01]  /*14b40*/  @P0 STS.128 [R228+0x8000], RZ ;  /* 0x008000ffe4000388 */ /* 0x000fe20000000c00 */
[----:B--2---:R-:W-:Y:S05]  /*14b50*/  IMAD.WIDE.U32 R2, R2, UR13, R12 ;  /* 0x0000000d02027c25 */ /* 0x004fea000f8e000c */
[----:B------:R-:W-:Y:S02]  /*14b60*/  IADD3 R0, R3, UR9, RZ ;  /* 0x0000000903007c10 */ /* 0x000fe4000fffe0ff */
[C---:B------:R-:W-:Y:S02]  /*14b70*/  @!P0 IADD3 R3, P1, R2.reuse, UR15, RZ ;  /* 0x0000000f02038c10 */ /* 0x040fe4000ff3e0ff */
[----:B------:R-:W-:Y:S02]  /*14b80*/  @!P0 IADD3 R5, P5, R2, UR34, RZ ;  /* 0x0000002202058c10 */ /* 0x000fe4000ffbe0ff */
[----:B------:R-:W-:Y:S02]  /*14b90*/  @!P0 IADD3.X R6, R0, UR14, RZ, P1, !PT ;  /* 0x0000000e00068c10 */ /* 0x000fe40008ffe4ff */
[C---:B---3--:R-:W-:Y:S02]  /*14ba0*/  @!P0 LEA R16, P1, R3.reuse, R4, 0x1 ;  /* 0x0000000403108211 */ /* 0x048fe400078208ff */
[C---:B------:R-:W-:Y:S02]  /*14bb0*/  @!P0 IADD3 R4, P6, R2.reuse, UR20, RZ ;  /* 0x0000001402048c10 */ /* 0x040fe4000ffde0ff */
[----:B----4-:R-:W-:Y:S02]  /*14bc0*/  @!P0 LEA.HI.X R17, R3, R11, R6, 0x1, P1 ;  /* 0x0000000b03118211 */ /* 0x010fe400008f0c06 */
[----:B-----5:R-:W-:Y:S02]  /*14bd0*/  @!P0 LEA R14, P1, R2, R7, 0x1 ;  /* 0x00000007020e8211 */ /* 0x020fe400078208ff */
[----:B------:R-:W-:Y:S02]  /*14be0*/  @!P0 IADD3.X R6, R0, UR19, RZ, P6, !PT ;  /* 0x0000001300068c10 */ /* 0x000fe4000b7fe4ff */
[----:B------:R-:W-:Y:S02]  /*14bf0*/  @!P0 LEA.HI.X R15, R2, R29, R0, 0x1, P1 ;  /* 0x0000001d020f8211 */ /* 0x000fe400008f0c00 */
[----:B------:R-:W-:Y:S02]  /*14c00*/  @!P0 LEA R12, P6, R4, R8, 0x1 ;  /* 0x00000008040c8211 */ /* 0x000fe400078c08ff */
[----:B------:R-:W-:Y:S01]  /*14c10*/  @!P0 IADD3.X R8, R0, UR36, RZ, P5, !PT ;  /* 0x0000002400088c10 */ /* 0x000fe2000affe4ff */
[----:B------:R-:W-:Y:S01]  /*14c20*/  @!PT LDS RZ, [RZ] ;  /* 0x00000000fffff984 */ /* 0x000fe20000000800 */
[----:B------:R-:W-:Y:S01]  /*14c30*/  @!PT LDS RZ, [RZ] ;  /* 0x00000000fffff984 */ /* 0x000fe20000000800 */
[----:B------:R-:W-:Y:S01]  /*14c40*/  @!PT LDS RZ, [RZ] ;  /* 0x00000000fffff984 */ /* 0x000fe20000000800 */
[----:B------:R-:W-:Y:S01]  /*14c50*/  @!P0 LDGSTS.E.BYPASS.LTC128B.128 [R228+0x8000], desc[UR24][R14.64] ;  /* 0x080000000ee48fae */ /* 0x000fe2000b901d58 */
[----:B------:R-:W-:Y:S02]  /*14c60*/  @!P0 LEA.HI.X R13, R4, R21, R6, 0x1, P6 ;  /* 0x00000015040d8211 */ /* 0x000fe400030f0c06 */
[C---:B------:R-:W-:Y:S02]  /*14c70*/  @!P0 LEA R10, P5, R5.reuse, R10, 0x1 ;  /* 0x0000000a050a8211 */ /* 0x040fe400078a08ff */
[----:B------:R-:W-:Y:S02]  /*14c80*/  @!P0 IADD3 R7, P4, R2, UR22, RZ ;  /* 0x0000001602078c10 */ /* 0x000fe4000ff9e0ff */
[----:B------:R-:W-:Y:S01]  /*14c90*/  @!P0 LEA.HI.X R11, R5, R20, R8, 0x1, P5 ;  /* 0x00000014050b8211 */ /* 0x000fe200028f0c08 */
[----:B------:R-:W-:Y:S01]  /*14ca0*/  @P0 STS.128 [R228+0x8800], RZ ;  /* 0x008800ffe4000388 */ /* 0x000fe20000000c00 */
[----:B------:R-:W-:Y:S02]  /*14cb0*/  @!P0 IADD3.X R5, R0, UR21, RZ, P4, !PT ;  /* 0x0000001500058c10 */ /* 0x000fe4000a7fe4ff */
[C---:B------:R-:W-:Y:S02]  /*14cc0*/  @!P0 LEA R8, P4, R7.reuse, R9, 0x1 ;  /* 0x0000000907088211 */ /* 0x040fe400078808ff */
[----:B------:R-:W-:Y:S02]  /*14cd0*/  @!P0 IADD3 R18, P3, R2, UR32, RZ ;  /* 0x0000002002128c10 */ /* 0x000fe4000ff7e0ff */
[----:B------:R-:W-:Y:S01]  /*14ce0*/  @!P0 LEA.HI.X R9, R7, R25, R5, 0x1, P4 ;  /* 0x0000001907098211 */ /* 0x000fe200020f0c05 */
[----:B------:R-:W-:Y:S01]  /*14cf0*/  @!PT LDS RZ, [RZ] ;  /* 0x00000000fffff984 */ /* 0x000fe20000000800 */
[----:B------:R-:W-:Y:S01]  /*14d00*/  @!PT LDS RZ, [RZ] ;  /* 0x00000000fffff984 */ /* 0x000fe20000000800 */
[----:B------:R-:W-:Y:S01]  /*14d10*/  @!PT LDS RZ, [RZ] ;  /* 0x00000000fffff984 */ /* 0x000fe20000000800 */
[----:B------:R1:W-:Y:S01]  /*14d20*/  @!P0 LDGSTS.E.BYPASS.LTC128B.128 [R228+0x8800], desc[UR24][R16.64] ;  /* 0x0880000010e48fae */ /* 0x0003e2000b901d58 */
[----:B------:R-:W-:Y:S02]  /*14d30*/  @!P0 IADD3.X R20, R0, UR37, RZ, P3, !PT ;  /* 0x0000002500148c10 */ /* 0x000fe40009ffe4ff */
[----:B------:R-:W-:Y:S02]  /*14d40*/  @!P0 LEA R6, P3, R18, R28, 0x1 ;  /* 0x0000001c12068211 */ /* 0x000fe400078608ff */
        /* <DEDUP_REMOVED lines=10> */
[----:B------:R-:W-:Y:S01]  /*14df0*/  @!P0 LDGSTS.E.BYPASS.LTC128B.128 [R228+0x9000], desc[UR24][R12.64] ;  /* 0x090000000ce48fae */ /* 0x000fe2000b901d58 */
[----:B------:R-:W-:Y:S02]  /*14e00*/  @!P0 IADD3.X R0, R0, UR39, RZ, P1, !PT ;  /* 0x0000002700008c10 */ /* 0x000fe40008ffe4ff */
[C---:B------:R-:W-:Y:S04]  /*14e10*/  @!P0 LEA R2, P1, R3.reuse, R26, 0x1 ;  /* 0x0000001a03028211 */ /* 0x040fe800078208ff */
[----:B------:R-:W-:Y:S01]  /*14e20*/  @!P0 LEA.HI.X R3, R3, R22, R0, 0x1, P1 ;  /* 0x0000001603038211 */ /* 0x000fe200008f0c00 */
[----:B------:R-:W-:Y:S01]  /*14e30*/  @P0 STS.128 [R228+0x9800], RZ ;  /* 0x009800ffe4000388 */ /* 0x000fe20000000c00 */
[----:B------:R-:W-:Y:S07]  /*14e40*/  ISETP.LT.AND P1, PT, RZ, UR23, PT ;  /* 0x00000017ff007c0c */ /* 0x000fee000bf21270 */
[----:B------:R-:W-:Y:S01]  /*14e50*/  @!PT LDS RZ, [RZ] ;  /* 0x00000000fffff984 */ /* 0x000fe20000000800 */
[----:B------:R-:W-:Y:S01]  /*14e60*/  @!PT LDS RZ, [RZ] ;  /* 0x00000000fffff984 */ /* 0x000fe20000000800 */
[----:B------:R-:W-:Y:S01]  /*14e70*/  @!PT LDS RZ, [RZ] ;  /* 0x00000000fffff984 */ /* 0x000fe20000000800 */
[----:B------:R-:W-:Y:S08]  /*14e80*/  @!P0 LDGSTS.E.BYPASS.LTC128B.128 [R228+0x9800], desc[UR24][R10.64] ;  /* 0x098000000ae48fae */ /* 0x000ff0000b901d58 */
[----:B------:R-:W-:Y:S08]  /*14e90*/  @P0 STS.128 [R228+0xa000], RZ ;  /* 0x00a000ffe4000388 */ /* 0x000ff00000000c00 */
        /* <DEDUP_REMOVED lines=13> */
[----:B------:R2:W-:Y:S08]  /*14f70*/  @!P0 LDGSTS.E.BYPASS.LTC128B.128 [R228+0xb000], desc[UR24][R4.64] ;  /* 0x0b00000004e48fae */ /* 0x0005f0000b901d58 */
[----:B------:R-:W-:Y:S08]  /*14f80*/  @P0 STS.128 [R228+0xb800], RZ ;  /* 0x00b800ffe4000388 */ /* 0x000ff00000000c00 */
[----:B------:R-:W-:Y:S01]  /*14f90*/  @!PT LDS RZ, [RZ] ;  /* 0x00000000fffff984 */ /* 0x000fe20000000800 */
[----:B------:R-:W-:Y:S01]  /*14fa0*/  @!PT LDS RZ, [RZ] ;  /* 0x00000000fffff984 */ /* 0x000fe20000000800 */
[----:B------:R-:W-:Y:S01]  /*14fb0*/  @!PT LDS RZ, [RZ] ;  /* 0x00000000fffff984 */ /* 0x000fe20000000800 */
[----:B------:R3:W-:Y:S08]  /*14fc0*/  @!P0 LDGSTS.E.BYPASS.LTC128B.128 [R228+0xb800], desc[UR24][R2.64] ;  /* 0x0b80000002e48fae */ /* 0x0007f0000b901d58 */
[----:B------:R-:W-:Y:S08]  /*14fd0*/  LDSM.16.M88.4 R128, [R224] ;  /* 0x00000000e080783b */ /* 0x000ff00000000200 */
[----:B-1----:R-:W2:Y:S08]  /*14fe0*/  LDSM.16.M88.4 R16, [R217+0x4000] ;  /* 0x00400000d910783b */ /* 0x002eb00000000200 */
[----:B------:R-:W1:Y:S08]  /*14ff0*/  LDSM.16.M88.4 R124, [R224+0x2000] ;  /* 0x00200000e07c783b */ /* 0x000e700000000200 */
[----:B------:R-:W4:Y:S08]  /*15000*/  LDSM.16.M88.4 R32, [R217+0x4800] ;  /* 0x00480000d920783b */ /* 0x000f300000000200 */
[----:B------:R-:W5:Y:S08]  /*15010*/  LDSM.16.M88.4 R48, [R217+0x5000] ;  /* 0x00500000d930783b */ /* 0x000f700000000200 */
[----:B------:R-:W3:Y:S01]  /*15020*/  LDSM.16.M88.4 R64, [R217+0x5800] ;  /* 0x00580000d940783b */ /* 0x000ee20000000200 */
[-C--:B--2---:R-:W-:Y:S07]  /*15030*/  HMMA.16816.F32 R4, R128, R16.reuse, RZ ;  /* 0x000000108004723c */ /* 0x084fee00000018ff */
[----:B------:R-:W2:Y:S01]  /*15040*/  LDSM.16.M88.4 R80, [R217+0x6000] ;  /* 0x00600000d950783b */ /* 0x000ea20000000200 */
[C---:B-1----:R-:W-:Y:S07]  /*15050*/  HMMA.16816.F32 R8, R124.reuse, R16, RZ ;  /* 0x000000107c08723c */ /* 0x042fee00000018ff */
[----:B------:R-:W1:Y:S01]  /*15060*/  LDSM.16.M88.4 R96, [R217+0x6800] ;  /* 0x00680000d960783b */ /* 0x000e620000000200 */
[-C--:B------:R-:W-:Y:S07]  /*15070*/  HMMA.16816.F32 R12, R124, R18.reuse, RZ ;  /* 0x000000127c0c723c */ /* 0x080fee00000018ff */
[----:B------:R-:W1:Y:S01]  /*15080*/  LDSM.16.M88.4 R112, [R217+0x7000] ;  /* 0x00700000d970783b */ /* 0x000e620000000200 */
[C---:B------:R-:W-:Y:S07]  /*15090*/  HMMA.16816.F32 R16, R128.reuse, R18, RZ ;  /* 0x000000128010723c */ /* 0x040fee00000018ff */
[----:B------:R-:W1:Y:S01]  /*150a0*/  LDSM.16.M88.4 R200, [R217+0x7800] ;  /* 0x00780000d9c8783b */ /* 0x000e620000000200 */
[-C--:B----4-:R-:W-:Y:S06]  /*150b0*/  HMMA.16816.F32 R20, R128, R32.reuse, RZ ;  /* 0x000000208014723c */ /* 0x090fec00000018ff */
[C---:B------:R-:W-:Y:S01]  /*150c0*/  HMMA.16816.F32 R24, R124.reuse, R32, RZ ;  /* 0x000000207c18723c */ /* 0x040fe200000018ff */
[----:B------:R-:W-:Y:S05]  /*150d0*/  LDSM.16.M88.4 R204, [R227] ;  /* 0x00000000e3cc783b */ /* 0x000fea0000000200 */
[-C--:B------:R-:W-:Y:S03]  /*150e0*/  HMMA.16816.F32 R28, R124, R34.reuse, RZ ;  /* 0x000000227c1c723c */ /* 0x080fe600000018ff */
[----:B------:R-:W4:Y:S03]  /*150f0*/  LDSM.16.M88.4 R208, [R223+0x4000] ;  /* 0x00400000dfd0783b */ /* 0x000f260000000200 */
[C---:B------:R-:W-:Y:S05]  /*15100*/  HMMA.16816.F32 R32, R128.reuse, R34, RZ ;  /* 0x000000228020723c */ /* 0x040fea00000018ff */
[----:B------:R-:W4:Y:S01]  /*15110*/  LDSM.16.M88.4 R212, [R227+0x2000] ;  /* 0x00200000e3d4783b */ /* 0x000f220000000200 */
[-C--:B-----5:R-:W-:Y:S06]  /*15120*/  HMMA.16816.F32 R36, R128, R48.reuse, RZ ;  /* 0x000000308024723c */ /* 0x0a0fec00000018ff */
[C---:B------:R-:W-:Y:S01]  /*15130*/  HMMA.16816.F32 R40, R124.reuse, R48, RZ ;  /* 0x000000307c28723c */ /* 0x040fe200000018ff */
[----:B------:R-:W0:Y:S05]  /*15140*/  LDGDEPBAR ;  /* 0x00000000000079af */ /* 0x000e2a0000000000 */
[-C--:B------:R-:W-:Y:S06]  /*15150*/  HMMA.16816.F32 R44, R124, R50.reuse, RZ ;  /* 0x000000327c2c723c */ /* 0x080fec00000018ff */
[C---:B------:R-:W-:Y:S06]  /*15160*/  HMMA.16816.F32 R48, R128.reuse, R50, RZ ;  /* 0x000000328030723c */ /* 0x040fec00000018ff */
[-C--:B---3--:R-:W-:Y:S06]  /*15170*/  HMMA.16816.F32 R52, R128, R64.reuse, RZ ;  /* 0x000000408034723c */ /* 0x088fec00000018ff */
[C---:B------:R-:W-:Y:S06]  /*15180*/  HMMA.16816.F32 R56, R124.reuse, R64, RZ ;  /* 0x000000407c38723c */ /* 0x040fec00000018ff */
[-C--:B------:R-:W-:Y:S06]  /*15190*/  HMMA.16816.F32 R60, R124, R66.reuse, RZ ;  /* 0x000000427c3c723c */ /* 0x080fec00000018ff */
[C---:B------:R-:W-:Y:S06]  /*151a0*/  HMMA.16816.F32 R64, R128.reuse, R66, RZ ;  /* 0x000000428040723c */ /* 0x040fec00000018ff */
[-C--:B--2---:R-:W-:Y:S06]  /*151b0*/  HMMA.16816.F32 R68, R128, R80.reuse, RZ ;  /* 0x000000508044723c */ /* 0x084fec00000018ff */
[C---:B------:R-:W-:Y:S06]  /*151c0*/  HMMA.16816.F32 R72, R124.reuse, R80, RZ ;  /* 0x000000507c48723c */ /* 0x040fec00000018ff */
[-C--:B------:R-:W-:Y:S06]  /*151d0*/  HMMA.16816.F32 R76, R124, R82.reuse, RZ ;  /* 0x000000527c4c723c */ /* 0x080fec00000018ff */
[C---:B------:R-:W-:Y:S06]  /*151e0*/  HMMA.16816.F32 R80, R128.reuse, R82, RZ ;  /* 0x000000528050723c */ /* 0x040fec00000018ff */
[-C--:B-1----:R-:W-:Y:S06]  /*151f0*/  HMMA.16816.F32 R84, R128, R96.reuse, RZ ;  /* 0x000000608054723c */ /* 0x082fec00000018ff */
        /* <DEDUP_REMOVED lines=12> */
[-C--:B----4-:R-:W-:Y:S06]  /*152c0*/  HMMA.16816.F32 R4, R204, R208.reuse, R4 ;  /* 0x000000d0cc04723c */ /* 0x090fec0000001804 */
        /* <DEDUP_REMOVED lines=33> */
[----:B------:R-:W-:Y:S05]  /*154e0*/  LDSM.16.M88.4 R208, [R226] ;  /* 0x00000000e2d0783b */ /* 0x000fea0000000200 */
[-C--:B-1----:R-:W-:Y:S06]  /*154f0*/  HMMA.16816.F32 R116, R204, R200.reuse, R116 ;  /* 0x000000c8cc74723c */ /* 0x082fec0000001874 */
[C---:B------:R-:W-:Y:S06]  /*15500*/  HMMA.16816.F32 R120, R212.reuse, R200, R120 ;  /* 0x000000c8d478723c */ /* 0x040fec0000001878 */
[-C--:B------:R-:W-:Y:S01]  /*15510*/  HMMA.16816.F32 R124, R212, R202.reuse, R124 ;  /* 0x000000cad47c723c */ /* 0x080fe2000000187c */
[----:B------:R-:W1:Y:S05]  /*15520*/  LDSM.16.M88.4 R212, [R216] ;  /* 0x00000000d8d4783b */ /* 0x000e6a0000000200 */
[----:B------:R-:W-:Y:S03]  /*15530*/  HMMA.16816.F32 R128, R204, R202, R128 ;  /* 0x000000cacc80723c */ /* 0x000fe60000001880 */
[----:B------:R-:W2:Y:S04]  /*15540*/  LDSM.16.M88.4 R200, [R226+0x2000] ;  /* 0x00200000e2c8783b */ /* 0x000ea80000000200 */
[C---:B------:R-:W-:Y:S06]  /*15550*/  IADD3 R204, R216.reuse, 0x800, RZ ;  /* 0x00000800d8cc7810 */ /* 0x040fec0007ffe0ff */
[----:B------:R-:W3:Y:S01]  /*15560*/  LDSM.16.M88.4 R204, [R204] ;  /* 0x00000000cccc783b */ /* 0x000ee20000000200 */
[-C--:B-1----:R-:W-:Y:S06]  /*15570*/  HMMA.16816.F32 R4, R208, R212.reuse, R4 ;  /* 0x000000d4d004723c */ /* 0x082fec0000001804 */
[C---:B--2---:R-:W-:Y:S06]  /*15580*/  HMMA.16816.F32 R8, R200.reuse, R212, R8 ;  /* 0x000000d4c808723c */ /* 0x044fec0000001808 */
[-C--:B------:R-:W-:Y:S05]  /*15590*/  HMMA.16816.F32 R12, R200, R214.reuse, R12 ;  /* 0x000000d6c80c723c */ /* 0x080fea000000180c */
[C---:B------:R-:W-:Y:S01]  /*155a0*/  IADD3 R212, R216.reuse, 0x1000, RZ ;  /* 0x00001000d8d47810 */ /* 0x040fe20007ffe0ff */
[C---:B------:R-:W-:Y:S05]  /*155b0*/  HMMA.16816.F32 R16, R208.reuse, R214, R16 ;  /* 0x000000d6d010723c */ /* 0x040fea0000001810 */
[----:B------:R-:W1:Y:S01]  /*155c0*/  LDSM.16.M88.4 R212, [R212] ;  /* 0x00000000d4d4783b */ /* 0x000e620000000200 */
[-C--:B---3--:R-:W-:Y:S06]  /*155d0*/  HMMA.16816.F32 R20, R208, R204.reuse, R20 ;  /* 0x000000ccd014723c */ /* 0x088fec0000001814 */
[C---:B------:R-:W-:Y:S06]  /*155e0*/  HMMA.16816.F32 R24, R200.reuse, R204, R24 ;  /* 0x000000ccc818723c */ /* 0x040fec0000001818 */
[-C--:B------:R-:W-:Y:S05]  /*155f0*/  HMMA.16816.F32 R28, R200, R206.reuse, R28 ;  /* 0x000000cec81c723c */ /* 0x080fea000000181c */
[C---:B------:R-:W-:Y:S01]  /*15600*/  IADD3 R204, R216.reuse, 0x1800, RZ ;  /* 0x00001800d8cc7810 */ /* 0x040fe20007ffe0ff */
[C---:B------:R-:W-:Y:S05]  /*15610*/  HMMA.16816.F32 R32, R208.reuse, R206, R32 ;  /* 0x000000ced020723c */ /* 0x040fea0000001820 */
[----:B------:R-:W2:Y:S01]  /*15620*/  LDSM.16.M88.4 R204, [R204] ;  /* 0x00000000cccc783b */ /* 0x000ea20000000200 */
[-C--:B-1----:R-:W-:Y:S06]  /*15630*/  HMMA.16816.F32 R36, R208, R212.reuse, R36 ;  /* 0x000000d4d024723c */ /* 0x082fec0000001824 */
[C---:B------:R-:W-:Y:S06]  /*15640*/  HMMA.16816.F32 R40, R200.reuse, R212, R40 ;  /* 0x000000d4c828723c */ /* 0x040fec0000001828 */
[-C--:B------:R-:W-:Y:S05]  /*15650*/  HMMA.16816.F32 R44, R200, R214.reuse, R44 ;  /* 0x000000d6c82c723c */ /* 0x080fea000000182c */
[C---:B------:R-:W-:Y:S01]  /*15660*/  IADD3 R212, R216.reuse, 0x2000, RZ ;  /* 0x00002000d8d47810 */ /* 0x040fe20007ffe0ff */
[C---:B------:R-:W-:Y:S05]  /*15670*/  HMMA.16816.F32 R48, R208.reuse, R214, R48 ;  /* 0x000000d6d030723c */ /* 0x040fea0000001830 */
[----:B------:R-:W1:Y:S01]  /*15680*/  LDSM.16.M88.4 R212, [R212] ;  /* 0x00000000d4d4783b */ /* 0x000e620000000200 */
[-C--:B--2---:R-:W-:Y:S06]  /*15690*/  HMMA.16816.F32 R52, R208, R204.reuse, R52 ;  /* 0x000000ccd034723c */ /* 0x084fec0000001834 */
        /* <DEDUP_REMOVED lines=14> */
[----:B------:R-:W-:Y:S01]  /*15780*/  IADD3 R204, R216, 0x3800, RZ ;  /* 0x00003800d8cc7810 */ /* 0x000fe20007ffe0ff */
        /* <DEDUP_REMOVED lines=11> */
[----:B------:R-:W-:Y:S03]  /*15840*/  HMMA.16816.F32 R128, R208, R206, R128 ;  /* 0x000000ced080723c */ /* 0x000fe60000001880 */
[----:B------:R-:W2:Y:S03]  /*15850*/  LDSM.16.M88.4 R204, [R225+0x2000] ;  /* 0x00200000e1cc783b */ /* 0x000ea60000000200 */
        /* <DEDUP_REMOVED lines=8> */
[----:B------:R-:W-:Y:S01]  /*158e0*/  MUFU.TANH R247, R4 ;  /* 0x0000000400f77308 */ /* 0x000fe20000002400 */
[----:B------:R-:W-:Y:S01]  /*158f0*/  FMUL.FTZ R9, R9, UR8 ;  /* 0x0000000809097c20 */ /* 0x000fe20008410000 */
[----:B------:R-:W-:Y:S01]  /*15900*/  FMUL.FTZ R11, R11, UR8 ;  /* 0x000000080b0b7c20 */ /* 0x000fe20008410000 */
[----:B------:R-:W-:Y:S01]  /*15910*/  FMUL.FTZ R8, R8, UR8 ;  /* 0x0000000808087c20 */ /* 0x000fe20008410000 */
[----:B------:R-:W-:Y:S06]  /*15920*/  FMUL.FTZ R10, R10, UR8 ;  /* 0x000000080a0a7c20 */ /* 0x000fec0008410000 */
[----:B------:R-:W1:Y:S01]  /*15930*/  MUFU.TANH R2, R9 ;  /* 0x0000000900027308 */ /* 0x000e620000002400 */
[----:B------:R-:W-:Y:S01]  /*15940*/  FMUL.FTZ R12, R12, UR8 ;  /* 0x000000080c0c7c20 */ /* 0x000fe20008410000 */
[----:B------:R-:W-:Y:S01]  /*15950*/  FMUL.FTZ R14, R14, UR8 ;  /* 0x000000080e0e7c20 */ /* 0x000fe20008410000 */
[----:B------:R-:W-:Y:S01]  /*15960*/  FMUL.FTZ R13, R13, UR8 ;  /* 0x000000080d0d7c20 */ /* 0x000fe20008410000 */
[----:B------:R-:W-:Y:S01]  /*15970*/  FMUL.FTZ R15, R15, UR8 ;  /* 0x000000080f0f7c20 */ /* 0x000fe20008410000 */
[----:B------:R-:W-:Y:S05]  /*15980*/  FMUL.FTZ R16, R16, UR8 ;  /* 0x0000000810107c20 */ /* 0x000fea0008410000 */
[----:B------:R-:W2:Y:S01]  /*15990*/  MUFU.TANH R0, R11 ;  /* 0x0000000b00007308 */ /* 0x000ea20000002400 */
[----:B------:R-:W-:Y:S01]  /*159a0*/  FMUL.FTZ R18, R18, UR8 ;  /* 0x0000000812127c20 */ /* 0x000fe20008410000 */
[----:B------:R-:W-:Y:S01]  /*159b0*/  FMUL.FTZ R17, R17, UR8 ;  /* 0x0000000811117c20 */ /* 0x000fe20008410000 */
[----:B------:R-:W-:Y:S07]  /*159c0*/  FMUL.FTZ R19, R19, UR8 ;  /* 0x0000000813137c20 */ /* 0x000fee0008410000 */
[----:B------:R-:W-:Y:S01]  /*159d0*/  MUFU.TANH R241, R6 ;  /* 0x0000000600f17308 */ /* 0x000fe20000002400 */
[----:B-1----:R1:W-:Y:S09]  /*159e0*/  STL [R1], R2 ;  /* 0x0000000201007387 */ /* 0x0023f20000100800 */
[----:B------:R-:W-:Y:S01]  /*159f0*/  MUFU.TANH R246, R5 ;  /* 0x0000000500f67308 */ /* 0x000fe20000002400 */
[----:B--2---:R2:W-:Y:S09]  /*15a00*/  STL [R1+0x18], R0 ;  /* 0x0000180001007387 */ /* 0x0045f20000100800 */
[----:B------:R3:W-:Y:S10]  /*15a10*/  MUFU.TANH R249, R7 ;  /* 0x0000000700f97308 */ /* 0x0007f40000002400 */
[----:B------:R-:W-:Y:S10]  /*15a20*/  MUFU.TANH R251, R8 ;  /* 0x0000000800fb7308 */ /* 0x000ff40000002400 */
[----:B------:R4:W-:Y:S01]  /*15a30*/  MUFU.TANH R250, R10 ;  /* 0x0000000a00fa7308 */ /* 0x0009e20000002400 */
[----:B---3--:R-:W3:Y:S09]  /*15a40*/  LDSM.16.M88.4 R4, [R222+0x800] ;  /* 0x00080000de04783b */ /* 0x008ef20000000200 */
[----:B-1----:R-:W1:Y:S10]  /*15a50*/  MUFU.TANH R2, R12 ;  /* 0x0000000c00027308 */ /* 0x002e740000002400 */
[----:B--2---:R-:W2:Y:S01]  /*15a60*/  MUFU.TANH R0, R14 ;  /* 0x0000000e00007308 */ /* 0x004ea20000002400 */
[----:B----4-:R-:W4:Y:S09]  /*15a70*/  LDSM.16.M88.4 R8, [R222+0x1000] ;  /* 0x00100000de08783b */ /* 0x010f320000000200 */
[----:B------:R-:W-:Y:S01]  /*15a80*/  MUFU.TANH R237, R16 ;  /* 0x0000001000ed7308 */ /* 0x000fe20000002400 */
[----:B-1----:R1:W-:Y:S09]  /*15a90*/  STL [R1+0x14], R2 ;  /* 0x0000140201007387 */ /* 0x0023f20000100800 */
[----:B------:R-:W-:Y:S01]  /*15aa0*/  MUFU.TANH R244, R18 ;  /* 0x0000001200f47308 */ /* 0x000fe20000002400 */
[----:B--2---:R2:W-:Y:S09]  /*15ab0*/  STL [R1+0x10], R0 ;  /* 0x0000100001007387 */ /* 0x0045f20000100800 */
[----:B------:R-:W-:Y:S01]  /*15ac0*/  MUFU.TANH R236, R17 ;  /* 0x0000001100ec7308 */ /* 0x000fe20000002400 */
[-C--:B---3--:R-:W-:Y:S06]  /*15ad0*/  HMMA.16816.F32 R20, R212, R4.reuse, R20 ;  /* 0x00000004d414723c */ /* 0x088fec0000001814 */
[C---:B------:R-:W-:Y:S03]  /*15ae0*/  HMMA.16816.F32 R24, R204.reuse, R4, R24 ;  /* 0x00000004cc18723c */ /* 0x040fe60000001818 */
[----:B------:R-:W-:Y:S03]  /*15af0*/  MUFU.TANH R242, R19 ;  /* 0x0000001300f27308 */ /* 0x000fe60000002400 */
[-C--:B------:R-:W-:Y:S07]  /*15b00*/  HMMA.16816.F32 R28, R204, R6.reuse, R28 ;  /* 0x00000006cc1c723c */ /* 0x080fee000000181c */
[----:B-1----:R-:W1:Y:S01]  /*15b10*/  MUFU.TANH R2, R13 ;  /* 0x0000000d00027308 */ /* 0x002e620000002400 */
[C---:B------:R-:W-:Y:S01]  /*15b20*/  HMMA.16816.F32 R32, R212.reuse, R6, R32 ;  /* 0x00000006d420723c */ /* 0x040fe20000001820 */
[----:B------:R-:W3:Y:S08]  /*15b30*/  LDSM.16.M88.4 R4, [R222+0x1800] ;  /* 0x00180000de04783b */ /* 0x000ef00000000200 */
[----:B--2---:R-:W2:Y:S01]  /*15b40*/  MUFU.TANH R0, R15 ;  /* 0x0000000f00007308 */ /* 0x004ea20000002400 */
[-C--:B----4-:R-:W-:Y:S03]  /*15b50*/  HMMA.16816.F32 R36, R212, R8.reuse, R36 ;  /* 0x00000008d424723c */ /* 0x090fe60000001824 */
[----:B------:R-:W-:Y:S03]  /*15b60*/  FMUL.FTZ R23, R23, UR8 ;  /* 0x0000000817177c20 */ /* 0x000fe60008410000 */
[C---:B------:R-:W-:Y:S01]  /*15b70*/  HMMA.16816.F32 R40, R204.reuse, R8, R40 ;  /* 0x00000008cc28723c */ /* 0x040fe20000001828 */
[----:B-1----:R-:W-:Y:S02]  /*15b80*/  STL [R1+0xc], R2 ;  /* 0x00000c0201007387 */ /* 0x002fe40000100800 */
[----:B------:R-:W-:Y:S02]  /*15b90*/  MUFU.TANH R238, R23 ;  /* 0x0000001700ee7308 */ /* 0x000fe40000002400 */
[----:B------:R-:W-:Y:S01]  /*15ba0*/  FMUL.FTZ R26, R26, UR8 ;  /* 0x000000081a1a7c20 */ /* 0x000fe20008410000 */
[-C--:B------:R-:W-:Y:S01]  /*15bb0*/  HMMA.16816.F32 R44, R204, R10.reuse, R44 ;  /* 0x0000000acc2c723c */ /* 0x080fe2000000182c */
[----:B--2---:R1:W-:Y:S04]  /*15bc0*/  STL [R1+0x8], R0 ;  /* 0x0000080001007387 */ /* 0x0043e80000100800 */
[----:B------:R-:W-:Y:S01]  /*15bd0*/  FMUL.FTZ R27, R27, UR8 ;  /* 0x000000081b1b7c20 */ /* 0x000fe20008410000 */
[C---:B------:R-:W-:Y:S01]  /*15be0*/  HMMA.16816.F32 R48, R212.reuse, R10, R48 ;  /* 0x0000000ad430723c */ /* 0x040fe20000001830 */
[----:B------:R-:W2:Y:S04]  /*15bf0*/  LDSM.16.M88.4 R8, [R222+0x2000] ;  /* 0x00200000de08783b */ /* 0x000ea80000000200 */
[----:B------:R-:W-:Y:S01]  /*15c00*/  FMUL.FTZ R30, R30, UR8 ;  /* 0x000000081e1e7c20 */ /* 0x000fe20008410000 */
[----:B------:R-:W-:Y:S01]  /*15c10*/  FMUL.FTZ R31, R31, UR8 ;  /* 0x000000081f1f7c20 */ /* 0x000fe20008410000 */
[----:B------:R-:W-:Y:S01]  /*15c20*/  FMUL.FTZ R29, R29, UR8 ;  /* 0x000000081d1d7c20 */ /* 0x000fe20008410000 */
[----:B------:R-:W-:Y:S03]  /*15c30*/  FMUL.FTZ R34, R34, UR8 ;  /* 0x0000000822227c20 */ /* 0x000fe60008410000 */
[----:B------:R-:W-:Y:S01]  /*15c40*/  MUFU.TANH R240, R29 ;  /* 0x0000001d00f07308 */ /* 0x000fe20000002400 */
[----:B------:R-:W-:Y:S01]  /*15c50*/  FMUL.FTZ R42, R42, UR8 ;  /* 0x000000082a2a7c20 */ /* 0x000fe20008410000 */
[----:B------:R-:W-:Y:S01]  /*15c60*/  FMUL.FTZ R41, R41, UR8 ;  /* 0x0000000829297c20 */ /* 0x000fe20008410000 */
[----:B------:R-:W-:Y:S01]  /*15c70*/  FMUL.FTZ R37, R37, UR8 ;  /* 0x0000000825257c20 */ /* 0x000fe20008410000 */
[----:B------:R-:W-:Y:S01]  /*15c80*/  FMUL.FTZ R40, R40, UR8 ;  /* 0x0000000828287c20 */ /* 0x000fe20008410000 */
[----:B------:R-:W-:Y:S01]  /*15c90*/  FMUL.FTZ R43, R43, UR8 ;  /* 0x000000082b2b7c20 */ /* 0x000fe20008410000 */
[-C--:B---3--:R-:W-:Y:S04]  /*15ca0*/  HMMA.16816.F32 R52, R212, R4.reuse, R52 ;  /* 0x00000004d434723c */ /* 0x088fe80000001834 */
[----:B------:R-:W-:Y:S01]  /*15cb0*/  MUFU.TANH R232, R41 ;  /* 0x0000002900e87308 */ /* 0x000fe20000002400 */
[----:B------:R-:W-:Y:S01]  /*15cc0*/  FMUL.FTZ R47, R47, UR8 ;  /* 0x000000082f2f7c20 */ /* 0x000fe20008410000 */
[----:B------:R-:W-:Y:S01]  /*15cd0*/  FMUL.FTZ R44, R44, UR8 ;  /* 0x000000082c2c7c20 */ /* 0x000fe20008410000 */
[----:B------:R-:W-:Y:S01]  /*15ce0*/  FMUL.FTZ R24, R24, UR8 ;  /* 0x0000000818187c20 */ /* 0x000fe20008410000 */
[C---:B------:R-:W-:Y:S06]  /*15cf0*/  HMMA.16816.F32 R56, R204.reuse, R4, R56 ;  /* 0x00000004cc38723c */ /* 0x040fec0000001838 */
[----:B-1----:R-:W1:Y:S01]  /*15d00*/  MUFU.TANH R0, R26 ;  /* 0x0000001a00007308 */ /* 0x002e620000002400 */
[----:B------:R-:W-:Y:S01]  /*15d10*/  FMUL.FTZ R48, R48, UR8 ;  /* 0x0000000830307c20 */ /* 0x000fe20008410000 */
[-C--:B------:R-:W-:Y:S03]  /*15d20*/  HMMA.16816.F32 R60, R204, R6.reuse, R60 ;  /* 0x00000006cc3c723c */ /* 0x080fe6000000183c */
[----:B------:R-:W-:Y:S05]  /*15d30*/  FMUL.FTZ R50, R50, UR8 ;  /* 0x0000000832327c20 */ /* 0x000fea0008410000 */
[----:B------:R-:W-:Y:S01]  /*15d40*/  MUFU.TANH R229, R44 ;  /* 0x0000002c00e57308 */ /* 0x000fe20000002400 */
[C---:B------:R-:W-:Y:S01]  /*15d50*/  HMMA.16816.F32 R64, R212.reuse, R6, R64 ;  /* 0x00000006d440723c */ /* 0x040fe20000001840 */
[----:B------:R-:W3:Y:S03]  /*15d60*/  LDSM.16.M88.4 R4, [R222+0x2800] ;  /* 0x00280000de04783b */ /* 0x000ee60000000200 */
[----:B------:R-:W-:Y:S01]  /*15d70*/  FMUL.FTZ R25, R25, UR8 ;  /* 0x0000000819197c20 */ /* 0x000fe20008410000 */
[----:B------:R-:W-:Y:S01]  /*15d80*/  FMUL.FTZ R28, R28, UR8 ;  /* 0x000000081c1c7c20 */ /* 0x000fe20008410000 */
[-C--:B--2---:R-:W-:Y:S03]  /*15d90*/  HMMA.16816.F32 R68, R212, R8.reuse, R68 ;  /* 0x00000008d444723c */ /* 0x084fe60000001844 */
[----:B------:R-:W-:Y:S01]  /*15da0*/  MUFU.TANH R231, R34 ;  /* 0x0000002200e77308 */ /* 0x000fe20000002400 */
[----:B-1----:R1:W-:Y:S01]  /*15db0*/  STL [R1+0x40], R0 ;  /* 0x0000400001007387 */ /* 0x0023e20000100800 */
[----:B------:R-:W-:Y:S01]  /*15dc0*/  FMUL.FTZ R58, R58, UR8 ;  /* 0x000000083a3a7c20 */ /* 0x000fe20008410000 */
[C---:B------:R-:W-:Y:S07]  /*15dd0*/  HMMA.16816.F32 R72, R204.reuse, R8, R72 ;  /* 0x00000008cc48723c */ /* 0x040fee0000001848 */
[----:B------:R-:W-:Y:S01]  /*15de0*/  MUFU.TANH R203, R37 ;  /* 0x0000002500cb7308 */ /* 0x000fe20000002400 */
[----:B------:R-:W-:Y:S01]  /*15df0*/  FMUL.FTZ R32, R32, UR8 ;  /* 0x0000000820207c20 */ /* 0x000fe20008410000 */
[-C--:B------:R-:W-:Y:S08]  /*15e00*/  HMMA.16816.F32 R76, R204, R10.reuse, R76 ;  /* 0x0000000acc4c723c */ /* 0x080ff0000000184c */
[----:B------:R-:W-:Y:S01]  /*15e10*/  MUFU.TANH R233, R40 ;  /* 0x0000002800e97308 */ /* 0x000fe20000002400 */
[C---:B------:R-:W-:Y:S01]  /*15e20*/  HMMA.16816.F32 R80, R212.reuse, R10, R80 ;  /* 0x0000000ad450723c */ /* 0x040fe20000001850 */
[----:B------:R-:W2:Y:S03]  /*15e30*/  LDSM.16.M88.4 R8, [R222+0x3000] ;  /* 0x00300000de08783b */ /* 0x000ea60000000200 */
[----:B------:R-:W-:Y:S01]  /*15e40*/  FMUL.FTZ R33, R33, UR8 ;  /* 0x0000000821217c20 */ /* 0x000fe20008410000 */
[----:B------:R-:W-:Y:S04]  /*15e50*/  FMUL.FTZ R35, R35, UR8 ;  /* 0x0000000823237c20 */ /* 0x000fe80008410000 */
[----:B------:R-:W-:Y:S02]  /*15e60*/  MUFU.TANH R41, R43 ;  /* 0x0000002b00297308 */ /* 0x000fe40000002400 */
[----:B------:R-:W-:Y:S01]  /*15e70*/  FMUL.FTZ R36, R36, UR8 ;  /* 0x0000000824247c20 */ /* 0x000fe20008410000 */
[----:B------:R-:W-:Y:S01]  /*15e80*/  FMUL.FTZ R38, R38, UR8 ;  /* 0x0000000826267c20 */ /* 0x000fe20008410000 */
[----:B------:R-:W-:Y:S01]  /*15e90*/  FMUL.FTZ R39, R39, UR8 ;  /* 0x0000000827277c20 */ /* 0x000fe20008410000 */
[----:B------:R-:W-:Y:S01]  /*15ea0*/  FMUL.FTZ R49, R49, UR8 ;  /* 0x0000000831317c20 */ /* 0x000fe20008410000 */
[----:B------:R-:W-:Y:S04]  /*15eb0*/  FMUL.FTZ R51, R51, UR8 ;  /* 0x0000000833337c20 */ /* 0x000fe80008410000 */
[----:B-1----:R-:W1:Y:S01]  /*15ec0*/  MUFU.TANH R0, R27 ;  /* 0x0000001b00007308 */ /* 0x002e620000002400 */
[----:B------:R-:W-:Y:S01]  /*15ed0*/  FMUL.FTZ R52, R52, UR8 ;  /* 0x0000000834347c20 */ /* 0x000fe20008410000 */
[-C--:B---3--:R-:W-:Y:S03]  /*15ee0*/  HMMA.16816.F32 R84, R212, R4.reuse, R84 ;  /* 0x00000004d454723c */ /* 0x088fe60000001854 */
        /* <DEDUP_REMOVED lines=9> */
[----:B-1----:R1:W-:Y:S01]  /*15f80*/  STL [R1+0x54], R0 ;  /* 0x0000540001007387 */ /* 0x0023e20000100800 */
[----:B------:R-:W-:Y:S01]  /*15f90*/  FMUL.FTZ R59, R59, UR8 ;  /* 0x000000083b3b7c20 */ /* 0x000fe20008410000 */
[C---:B------:R-:W-:Y:S02]  /*15fa0*/  HMMA.16816.F32 R96, R212.reuse, R6, R96 ;  /* 0x00000006d460723c */ /* 0x040fe40000001860 */
[----:B------:R-:W3:Y:S04]  /*15fb0*/  LDSM.16.M88.4 R4, [R222+0x3800] ;  /* 0x00380000de04783b */ /* 0x000ee80000000200 */
[----:B------:R-:W-:Y:S04]  /*15fc0*/  DEPBAR.LE SB0, 0x0 ;  /* 0x000080000000791a */ /* 0x000fe80000000000 */
[----:B------:R-:W-:Y:S01]  /*15fd0*/  MUFU.TANH R248, R24 ;  /* 0x0000001800f87308 */ /* 0x000fe20000002400 */
[-C--:B--2---:R-:W-:Y:S05]  /*15fe0*/  HMMA.16816.F32 R100, R212, R8.reuse, R100 ;  /* 0x00000008d464723c */ /* 0x084fea0000001864 */
[----:B------:R-:W-:Y:S01]  /*15ff0*/  FMUL.FTZ R64, R64, UR8 ;  /* 0x0000000840407c20 */ /* 0x000fe20008410000 */
[----:B------:R-:W-:Y:S03]  /*16000*/  FMUL.FTZ R66, R66, UR8 ;  /* 0x0000000842427c20 */ /* 0x000fe60008410000 */
[----:B------:R-:W-:Y:S01]  /*16010*/  MUFU.TANH R245, R25 ;  /* 0x0000001900f57308 */ /* 0x000fe20000002400 */
[----:B------:R-:W-:Y:S01]  /*16020*/  BAR.SYNC.DEFER_BLOCKING 0x0 ;  /* 0x0000000000007b1d */ /* 0x000fe20000010000 */
[C---:B------:R-:W-:Y:S04]  /*16030*/  HMMA.16816.F32 R104, R204.reuse, R8, R104 ;  /* 0x00000008cc68723c */ /* 0x040fe80000001868 */
[----:B------:R-:W-:Y:S01]  /*16040*/  FMUL.FTZ R65, R65, UR8 ;  /* 0x0000000841417c20 */ /* 0x000fe20008410000 */
[----:B------:R-:W-:Y:S03]  /*16050*/  FMUL.FTZ R67, R67, UR8 ;  /* 0x0000000843437c20 */ /* 0x000fe60008410000 */
[----:B-1----:R-:W1:Y:S01]  /*16060*/  MUFU.TANH R0, R30 ;  /* 0x0000001e00007308 */ /* 0x002e620000002400 */
[-C--:B------:R-:W-:Y:S03]  /*16070*/  HMMA.16816.F32 R108, R204, R10.reuse, R108 ;  /* 0x0000000acc6c723c */ /* 0x080fe6000000186c */
[----:B------:R-:W-:Y:S01]  /*16080*/  FMUL.FTZ R76, R76, UR8 ;  /* 0x000000084c4c7c20 */ /* 0x000fe20008410000 */
[----:B------:R-:W-:Y:S02]  /*16090*/  FMUL.FTZ R77, R77, UR8 ;  /* 0x000000084d4d7c20 */ /* 0x000fe40008410000 */
[C---:B------:R-:W-:Y:S03]  /*160a0*/  HMMA.16816.F32 R112, R212.reuse, R10, R112 ;  /* 0x0000000ad470723c */ /* 0x040fe60000001870 */
[----:B------:R-:W-:Y:S02]  /*160b0*/  MUFU.TANH R243, R28 ;  /* 0x0000001c00f37308 */ /* 0x000fe40000002400 */
[----:B------:R-:W-:Y:S01]  /*160c0*/  FMUL.FTZ R80, R80, UR8 ;  /* 0x0000000850507c20 */ /* 0x000fe20008410000 */
[----:B------:R-:W-:Y:S01]  /*160d0*/  FMUL.FTZ R82, R82, UR8 ;  /* 0x0000000852527c20 */ /* 0x000fe20008410000 */
[----:B------:R-:W-:Y:S01]  /*160e0*/  FMUL.FTZ R81, R81, UR8 ;  /* 0x0000000851517c20 */ /* 0x000fe20008410000 */
[----:B------:R-:W-:Y:S05]  /*160f0*/  FMUL.FTZ R83, R83, UR8 ;  /* 0x0000000853537c20 */ /* 0x000fea0008410000 */
[----:B------:R-:W-:Y:S01]  /*16100*/  MUFU.TANH R29, R33 ;  /* 0x00000021001d7308 */ /* 0x000fe20000002400 */
[----:B-1----:R1:W-:Y:S01]  /*16110*/  STL [R1+0x50], R0 ;  /* 0x0000500001007387 */ /* 0x0023e20000100800 */
[----:B------:R-:W-:Y:S01]  /*16120*/  FMUL.FTZ R84, R84, UR8 ;  /* 0x0000000854547c20 */ /* 0x000fe20008410000 */
[-C--:B---3--:R-:W-:Y:S03]  /*16130*/  HMMA.16816.F32 R116, R212, R4.reuse, R116 ;  /* 0x00000004d474723c */ /* 0x088fe60000001874 */
[----:B------:R-:W-:Y:S01]  /*16140*/  FMUL.FTZ R86, R86, UR8 ;  /* 0x0000000856567c20 */ /* 0x000fe20008410000 */
[----:B------:R-:W-:Y:S03]  /*16150*/  FMUL.FTZ R85, R85, UR8 ;  /* 0x0000000855557c20 */ /* 0x000fe60008410000 */
[----:B------:R-:W-:Y:S01]  /*16160*/  MUFU.TANH R230, R35 ;  /* 0x0000002300e67308 */ /* 0x000fe20000002400 */
[C---:B------:R-:W-:Y:S04]  /*16170*/  HMMA.16816.F32 R120, R204.reuse, R4, R120 ;  /* 0x00000004cc78723c */ /* 0x040fe80000001878 */
[----:B------:R-:W-:Y:S02]  /*16180*/  FMUL.FTZ R87, R87, UR8 ;  /* 0x0000000857577c20 */ /* 0x000fe40008410000 */
[-C--:B------:R-:W-:Y:S03]  /*16190*/  HMMA.16816.F32 R124, R204, R6.reuse, R124 ;  /* 0x00000006cc7c723c */ /* 0x080fe6000000187c */
[----:B------:R-:W-:Y:S02]  /*161a0*/  MUFU.TANH R208, R36 ;  /* 0x0000002400d07308 */ /* 0x000fe40000002400 */
[----:B------:R-:W-:Y:S01]  /*161b0*/  FMUL.FTZ R88, R88, UR8 ;  /* 0x0000000858587c20 */ /* 0x000fe20008410000 */
[----:B------:R-:W-:Y:S01]  /*161c0*/  FMUL.FTZ R94, R94, UR8 ;  /* 0x000000085e5e7c20 */ /* 0x000fe20008410000 */
[----:B------:R-:W-:Y:S01]  /*161d0*/  FMUL.FTZ R93, R93, UR8 ;  /* 0x000000085d5d7c20 */ /* 0x000fe20008410000 */
[----:B------:R-:W-:Y:S05]  /*161e0*/  FMUL.FTZ R95, R95, UR8 ;  /* 0x000000085f5f7c20 */ /* 0x000fea0008410000 */
[----:B------:R-:W-:Y:S01]  /*161f0*/  MUFU.TANH R210, R38 ;  /* 0x0000002600d27308 */ /* 0x000fe20000002400 */
[----:B------:R-:W-:Y:S04]  /*16200*/  HMMA.16816.F32 R128, R212, R6, R128 ;  /* 0x00000006d480723c */ /* 0x000fe80000001880 */
[----:B------:R-:W-:Y:S01]  /*16210*/  FMUL.FTZ R96, R96, UR8 ;  /* 0x0000000860607c20 */ /* 0x000fe20008410000 */
[----:B------:R-:W-:Y:S01]  /*16220*/  FMUL.FTZ R98, R98, UR8 ;  /* 0x0000000862627c20 */ /* 0x000fe20008410000 */
[----:B------:R-:W-:Y:S03]  /*16230*/  FMUL.FTZ R97, R97, UR8 ;  /* 0x0000000861617c20 */ /* 0x000fe60008410000 */
[----:B-1----:R-:W1:Y:S02]  /*16240*/  MUFU.TANH R0, R31 ;  /* 0x0000001f00007308 */ /* 0x002e640000002400 */
        /* <DEDUP_REMOVED lines=63> */
[----:B------:R-:W-:Y:S08]  /*16640*/  FMUL.FTZ R131, R131, UR8 ;  /* 0x0000000883837c20 */ /* 0x000ff00008410000 */
[----:B------:R-:W-:Y:S10]  /*16650*/  MUFU.TANH R201, R57 ;  /* 0x0000003900c97308 */ /* 0x000ff40000002400 */
[----:B------:R-:W-:Y:S10]  /*16660*/  MUFU.TANH R37, R88 ;  /* 0x0000005800257308 */ /* 0x000ff40000002400 */
[----:B------:R-:W-:Y:S10]  /*16670*/  MUFU.TANH R50, R94 ;  /* 0x0000005e00327308 */ /* 0x000ff40000002400 */
[----:B-1----:R-:W1:Y:S10]  /*16680*/  MUFU.TANH R0, R47 ;  /* 0x0000002f00007308 */ /* 0x002e740000002400 */
[----:B------:R-:W-:Y:S10]  /*16690*/  MUFU.TANH R47, R59 ;  /* 0x0000003b002f7308 */ /* 0x000ff40000002400 */
[----:B------:R-:W-:Y:S01]  /*166a0*/  MUFU.TANH R34, R93 ;  /* 0x0000005d00227308 */ /* 0x000fe20000002400 */
[----:B-1----:R1:W-:Y:S09]  /*166b0*/  STL [R1+0x24], R0 ;  /* 0x0000240001007387 */ /* 0x0023f20000100800 */
[----:B------:R-:W-:Y:S10]  /*166c0*/  MUFU.TANH R235, R20 ;  /* 0x0000001400eb7308 */ /* 0x000ff40000002400 */
[----:B------:R2:W-:Y:S10]  /*166d0*/  MUFU.TANH R239, R22 ;  /* 0x0000001600ef7308 */ /* 0x0005f40000002400 */
[----:B------:R-:W-:Y:S10]  /*166e0*/  MUFU.TANH R234, R21 ;  /* 0x0000001500ea7308 */ /* 0x000ff40000002400 */
[----:B-1----:R-:W1:Y:S01]  /*166f0*/  MUFU.TANH R0, R58 ;  /* 0x0000003a00007308 */ /* 0x002e620000002400 */
[----:B--2---:R-:W-:Y:S09]  /*16700*/  FMNMX.FTZ R22, R247, R135, !PT ;  /* 0x00000087f7167209 */ /* 0x004ff20007810000 */
[----:B------:R-:W2:Y:S10]  /*16710*/  MUFU.TANH R42, R46 ;  /* 0x0000002e002a7308 */ /* 0x000eb40000002400 */
[----:B------:R-:W3:Y:S01]  /*16720*/  MUFU.TANH R211, R45 ;  /* 0x0000002d00d37308 */ /* 0x000ee20000002400 */
[----:B-1----:R1:W-:Y:S09]  /*16730*/  STL [R1+0x1c], R0 ;  /* 0x00001c0001007387 */ /* 0x0023f20000100800 */
[----:B------:R-:W4:Y:S10]  /*16740*/  MUFU.TANH R53, R53 ;  /* 0x0000003500357308 */ /* 0x000f340000002400 */
[----:B------:R-:W2:Y:S10]  /*16750*/  MUFU.TANH R55, R55 ;  /* 0x0000003700377308 */ /* 0x000eb40000002400 */
[----:B------:R-:W2:Y:S01]  /*16760*/  MUFU.TANH R200, R60 ;  /* 0x0000003c00c87308 */ /* 0x000ea20000002400 */
[----:B-1----:R-:W-:Y:S09]  /*16770*/  FMUL.FTZ R0, R127, UR8 ;  /* 0x000000087f007c20 */ /* 0x002ff20008410000 */
[----:B------:R-:W1:Y:S10]  /*16780*/  MUFU.TANH R51, R62 ;  /* 0x0000003e00337308 */ /* 0x000e740000002400 */
[----:B------:R-:W1:Y:S10]  /*16790*/  MUFU.TANH R54, R61 ;  /* 0x0000003d00367308 */ /* 0x000e740000002400 */
[----:B------:R-:W1:Y:S10]  /*167a0*/  MUFU.TANH R33, R63 ;  /* 0x0000003f00217308 */ /* 0x000e740000002400 */
[----:B------:R-:W1:Y:S10]  /*167b0*/  MUFU.TANH R64, R64 ;  /* 0x0000004000407308 */ /* 0x000e740000002400 */
[----:B------:R-:W1:Y:S10]  /*167c0*/  MUFU.TANH R66, R66 ;  /* 0x0000004200427308 */ /* 0x000e740000002400 */
[----:B------:R-:W1:Y:S10]  /*167d0*/  MUFU.TANH R65, R65 ;  /* 0x0000004100417308 */ /* 0x000e740000002400 */
[----:B------:R-:W1:Y:S10]  /*167e0*/  MUFU.TANH R67, R67 ;  /* 0x0000004300437308 */ /* 0x000e740000002400 */
[----:B------:R-:W1:Y:S10]  /*167f0*/  MUFU.TANH R25, R68 ;  /* 0x0000004400197308 */ /* 0x000e740000002400 */
[----:B------:R5:W1:Y:S10]  /*16800*/  MUFU.TANH R38, R70 ;  /* 0x0000004600267308 */ /* 0x000a740000002400 */
[----:B------:R1:W1:Y:S10]  /*16810*/  MUFU.TANH R24, R69 ;  /* 0x0000004500187308 */ /* 0x0002740000002400 */
[----:B------:R1:W1:Y:S01]  /*16820*/  MUFU.TANH R30, R71 ;  /* 0x00000047001e7308 */ /* 0x0002620000002400 */
[----:B-----5:R-:W-:Y:S09]  /*16830*/  FMUL.FTZ R70, R126, UR8 ;  /* 0x000000087e467c20 */ /* 0x020ff20008410000 */
[----:B------:R1:W1:Y:S10]  /*16840*/  MUFU.TANH R52, R72 ;  /* 0x0000004800347308 */ /* 0x0002740000002400 */
[----:B------:R1:W1:Y:S10]  /*16850*/  MUFU.TANH R49, R74 ;  /* 0x0000004a00317308 */ /* 0x0002740000002400 */
[----:B------:R1:W1:Y:S10]  /*16860*/  MUFU.TANH R39, R73 ;  /* 0x0000004900277308 */ /* 0x0002740000002400 */
[----:B------:R1:W1:Y:S10]  /*16870*/  MUFU.TANH R32, R75 ;  /* 0x0000004b00207308 */ /* 0x0002740000002400 */
[----:B------:R-:W1:Y:S10]  /*16880*/  MUFU.TANH R76, R76 ;  /* 0x0000004c004c7308 */ /* 0x000e740000002400 */
[----:B------:R1:W1:Y:S10]  /*16890*/  MUFU.TANH R57, R78 ;  /* 0x0000004e00397308 */ /* 0x0002740000002400 */
[----:B------:R-:W1:Y:S10]  /*168a0*/  MUFU.TANH R77, R77 ;  /* 0x0000004d004d7308 */ /* 0x000e740000002400 */
[----:B------:R1:W1:Y:S10]  /*168b0*/  MUFU.TANH R59, R79 ;  /* 0x0000004f003b7308 */ /* 0x0002740000002400 */
        /* <DEDUP_REMOVED lines=10> */
[----:B------:R1:W1:Y:S10]  /*16960*/  MUFU.TANH R88, R91 ;  /* 0x0000005b00587308 */ /* 0x0002740000002400 */
[----:B------:R1:W1:Y:S10]  /*16970*/  MUFU.TANH R35, R92 ;  /* 0x0000005c00237308 */ /* 0x0002740000002400 */
        /* <DEDUP_REMOVED lines=8> */
[----:B------:R-:W1:Y:S10]  /*16a00*/  MUFU.TANH R103, R103 ;  /* 0x0000006700677308 */ /* 0x000e740000002400 */
[----:B------:R-:W1:Y:S10]  /*16a10*/  MUFU.TANH R104, R104 ;  /* 0x0000006800687308 */ /* 0x000e740000002400 */
[----:B------:R1:W1:Y:S10]  /*16a20*/  MUFU.TANH R93, R106 ;  /* 0x0000006a005d7308 */ /* 0x0002740000002400 */
[----:B------:R-:W1:Y:S10]  /*16a30*/  MUFU.TANH R105, R105 ;  /* 0x0000006900697308 */ /* 0x000e740000002400 */
[----:B------:R1:W1:Y:S10]  /*16a40*/  MUFU.TANH R94, R107 ;  /* 0x0000006b005e7308 */ /* 0x0002740000002400 */
[----:B------:R-:W1:Y:S10]  /*16a50*/  MUFU.TANH R108, R108 ;  /* 0x0000006c006c7308 */ /* 0x000e740000002400 */
[----:B------:R1:W1:Y:S10]  /*16a60*/  MUFU.TANH R252, R110 ;  /* 0x0000006e00fc7308 */ /* 0x0002740000002400 */
[----:B------:R-:W1:Y:S10]  /*16a70*/  MUFU.TANH R109, R109 ;  /* 0x0000006d006d7308 */ /* 0x000e740000002400 */
[----:B------:R1:W1:Y:S10]  /*16a80*/  MUFU.TANH R204, R111 ;  /* 0x0000006f00cc7308 */ /* 0x0002740000002400 */
[----:B------:R-:W1:Y:S10]  /*16a90*/  MUFU.TANH R112, R112 ;  /* 0x0000007000707308 */ /* 0x000e740000002400 */
[----:B------:R-:W1:Y:S10]  /*16aa0*/  MUFU.TANH R113, R113 ;  /* 0x0000007100717308 */ /* 0x000e740000002400 */
[----:B------:R-:W1:Y:S01]  /*16ab0*/  MUFU.TANH R114, R114 ;  /* 0x0000007200727308 */ /* 0x000e620000002400 */
[----:B--234-:R-:W-:Y:S05]  /*16ac0*/  @P1 BRA `(.L_x_348) ;  /* 0xffffffd8004c1947 */ /* 0x01cfea000383ffff */
.L_x_347:
[----:B------:R-:W2:Y:S01]  /*16ad0*/  MUFU.TANH R116, R116 ;  /* 0x0000007400747308 */ /* 0x000ea20000002400 */
[----:B-1----:R-:W4:Y:S01]  /*16ae0*/  LDL.LU R111, [R1+0x8] ;  /* 0x00000800016f7983 */ /* 0x002f220000300800 */
[----:B------:R-:W-:Y:S01]  /*16af0*/  MOV R91, R59 ;  /* 0x0000003b005b7202 */ /* 0x000fe20000000f00 */
[----:B------:R-:W-:Y:S01]  /*16b00*/  UIADD3 UR23, UR23, -0x1, URZ ;  /* 0xffffffff17177890 */ /* 0x000fe2000fffe03f */
[----:B---3--:R-:W-:Y:S01]  /*16b10*/  FMNMX.FTZ R6, R246, R22, !PT ;  /* 0x00000016f6067209 */ /* 0x008fe20007810000 */
[----:B------:R-:W3:Y:S01]  /*16b20*/  LDL.LU R106, [R1+0x10] ;  /* 0x00001000016a7983 */ /* 0x000ee20000300800 */
[----:B------:R-:W-:Y:S04]  /*16b30*/  FMNMX.FTZ R3, R241, R132, !PT ;  /* 0x00000084f1037209 */ /* 0x000fe80007810000 */
[----:B------:R-:W1:Y:S01]  /*16b40*/  MUFU.TANH R115, R115 ;  /* 0x0000007300737308 */ /* 0x000e620000002400 */
[----:B------:R-:W5:Y:S01]  /*16b50*/  LDL.LU R58, [R1+0xc] ;  /* 0x00000c00013a7983 */ /* 0x000f620000300800 */
[----:B------:R-:W-:Y:S02]  /*16b60*/  FMNMX.FTZ R2, R251, R133, !PT ;  /* 0x00000085fb027209 */ /* 0x000fe40007810000 */
[----:B------:R-:W-:Y:S01]  /*16b70*/  FMNMX.FTZ R4, R250, R134, !PT ;  /* 0x00000086fa047209 */ /* 0x000fe20007810000 */
[----:B------:R-:W2:Y:S01]  /*16b80*/  LDL.LU R46, [R1+0x14] ;  /* 0x00001400012e7983 */ /* 0x000ea20000300800 */
[----:B------:R-:W-:Y:S04]  /*16b90*/  FMNMX.FTZ R5, R249, R3, !PT ;  /* 0x00000003f9057209 */ /* 0x000fe80007810000 */
[----:B------:R-:W1:Y:S01]  /*16ba0*/  MUFU.TANH R20, R117 ;  /* 0x0000007500147308 */ /* 0x000e620000002400 */
[----:B------:R-:W4:Y:S01]  /*16bb0*/  LDL.LU R45, [R1+0x18] ;  /* 0x00001800012d7983 */ /* 0x000f220000300800 */
[----:B------:R-:W-:Y:S02]  /*16bc0*/  FMNMX.FTZ R6, R237, R6, !PT ;  /* 0x00000006ed067209 */ /* 0x000fe40007810000 */
[----:B------:R-:W-:Y:S01]  /*16bd0*/  MOV R79, R51 ;  /* 0x00000033004f7202 */ /* 0x000fe20000000f00 */
[----:B------:R-:W5:Y:S01]  /*16be0*/  LDL.LU R78, [R1+0x40] ;  /* 0x00004000014e7983 */ /* 0x000f620000300800 */
[----:B------:R-:W-:Y:S04]  /*16bf0*/  MOV R212, R33 ;  /* 0x0000002100d47202 */ /* 0x000fe80000000f00 */
[----:B------:R-:W1:Y:S01]  /*16c00*/  MUFU.TANH R21, R118 ;  /* 0x0000007600157308 */ /* 0x000e620000002400 */
[----:B------:R-:W5:Y:S01]  /*16c10*/  LDL.LU R90, [R1+0x1c] ;  /* 0x00001c00015a7983 */ /* 0x000f620000300800 */
[----:B------:R-:W-:Y:S02]  /*16c20*/  MOV R127, R49 ;  /* 0x00000031007f7202 */ /* 0x000fe40000000f00 */
[----:B------:R-:W-:Y:S01]  /*16c30*/  MOV R215, R32 ;  /* 0x0000002000d77202 */ /* 0x000fe20000000f00 */
[----:B------:R-:W5:Y:S01]  /*16c40*/  LDL.LU R206, [R1+0x54] ;  /* 0x0000540001ce7983 */ /* 0x000f620000300800 */
[----:B------:R-:W-:Y:S04]  /*16c50*/  MOV R107, R50 ;  /* 0x00000032006b7202 */ /* 0x000fe80000000f00 */
[----:B------:R-:W1:Y:S01]  /*16c60*/  MUFU.TANH R14, R128 ;  /* 0x00000080000e7308 */ /* 0x000e620000002400 */
[----:B------:R-:W5:Y:S04]  /*16c70*/  LDL.LU R89, [R1+0x20] ;  /* 0x0000200001597983 */ /* 0x000f680000300800 */
[----:B------:R-:W5:Y:S05]  /*16c80*/  LDL.LU R92, [R1+0x24] ;  /* 0x00002400015c7983 */ /* 0x000f6a0000300800 */
[----:B------:R-:W1:Y:S01]  /*16c90*/  MUFU.TANH R18, R119 ;  /* 0x0000007700127308 */ /* 0x000e620000002400 */
[----:B------:R-:W5:Y:S04]  /*16ca0*/  LDL.LU R59, [R1+0x48] ;  /* 0x00004800013b7983 */ /* 0x000f680000300800 */
[----:B------:R-:W5:Y:S05]  /*16cb0*/  LDL.LU R110, [R1+0x50] ;  /* 0x00005000016e7983 */ /* 0x000f6a0000300800 */
[----:B------:R1:W5:Y:S01]  /*16cc0*/  MUFU.TANH R13, R129 ;  /* 0x00000081000d7308 */ /* 0x0003620000002400 */
[----:B------:R-:W3:Y:S09]  /*16cd0*/  LDL.LU R22, [R1] ;  /* 0x0000000001167983 */ /* 0x000ef20000300800 */
[----:B------:R-:W5:Y:S10]  /*16ce0*/  MUFU.TANH R12, R130 ;  /* 0x00000082000c7308 */ /* 0x000f740000002400 */
[----:B------:R-:W5:Y:S01]  /*16cf0*/  MUFU.TANH R19, R120 ;  /* 0x0000007800137308 */ /* 0x000f620000002400 */
[----:B-1----:R-:W-:Y:S09]  /*16d00*/  MOV R129, R107 ;  /* 0x0000006b00817202 */ /* 0x002ff20000000f00 */
[----:B------:R-:W1:Y:S10]  /*16d10*/  MUFU.TANH R7, R131 ;  /* 0x0000008300077308 */ /* 0x000e740000002400 */
[----:B------:R-:W1:Y:S10]  /*16d20*/  MUFU.TANH R17, R121 ;  /* 0x0000007900117308 */ /* 0x000e740000002400 */
[----:B------:R-:W1:Y:S10]  /*16d30*/  MUFU.TANH R16, R124 ;  /* 0x0000007c00107308 */ /* 0x000e740000002400 */
[----:B------:R-:W1:Y:S10]  /*16d40*/  MUFU.TANH R15, R125 ;  /* 0x0000007d000f7308 */ /* 0x000e740000002400 */
[----:B------:R-:W1:Y:S10]  /*16d50*/  MUFU.TANH R122, R122 ;  /* 0x0000007a007a7308 */ /* 0x000e740000002400 */
[----:B------:R1:W-:Y:S10]  /*16d60*/  MUFU.TANH R69, R0 ;  /* 0x0000000000457308 */ /* 0x0003f40000002400 */
[----:B------:R-:W1:Y:S10]  /*16d70*/  MUFU.TANH R123, R123 ;  /* 0x0000007b007b7308 */ /* 0x000e740000002400 */
[----:B------:R-:W1:Y:S01]  /*16d80*/  MUFU.TANH R70, R70 ;  /* 0x0000004600467308 */ /* 0x000e620000002400 */
[----:B---3--:R-:W-:Y:S02]  /*16d90*/  FMNMX.FTZ R3, R22, R2, !PT ;  /* 0x0000000216037209 */ /* 0x008fe40007810000 */
[----:B----4-:R-:W-:Y:S02]  /*16da0*/  FMNMX.FTZ R2, R45, R4, !PT ;  /* 0x000000042d027209 */ /* 0x010fe40007810000 */
[----:B------:R-:W-:Y:S02]  /*16db0*/  FMNMX.FTZ R4, R244, R5, !PT ;  /* 0x00000005f4047209 */ /* 0x000fe40007810000 */
[----:B------:R-:W-:Y:S02]  /*16dc0*/  FMNMX.FTZ R2, R106, R2, !PT ;  /* 0x000000026a027209 */ /* 0x000fe40007810000 */
[----:B--2---:R-:W-:Y:S02]  /*16dd0*/  FMNMX.FTZ R3, R46, R3, !PT ;  /* 0x000000032e037209 */ /* 0x004fe40007810000 */
[----:B------:R-:W-:Y:S02]  /*16de0*/  FMNMX.FTZ R5, R236, R6, !PT ;  /* 0x00000006ec057209 */ /* 0x000fe40007810000 */
[----:B------:R-:W-:Y:S02]  /*16df0*/  FMNMX.FTZ R4, R242, R4, !PT ;  /* 0x00000004f2047209 */ /* 0x000fe40007810000 */
[----:B-----5:R-:W-:Y:S02]  /*16e00*/  FMNMX.FTZ R3, R58, R3, !PT ;  /* 0x000000033a037209 */ /* 0x020fe40007810000 */
        /* <DEDUP_REMOVED lines=101> */
[----:B------:R-:W2:Y:S01]  /*17460*/  SHFL.BFLY PT, R5, R73, 0x2, 0x1f ;  /* 0x0c401f0049057f89 */ /* 0x000ea200000e0000 */
[----:B------:R-:W-:Y:S02]  /*17470*/  FMNMX.FTZ R3, R19, R3, !PT ;  /* 0x0000000313037209 */ /* 0x000fe40007810000 */
[----:B-1----:R-:W-:Y:S02]  /*17480*/  FMNMX.FTZ R72, R7, R72, !PT ;  /* 0x0000004807487209 */ /* 0x002fe40007810000 */
[----:B------:R-:W-:Y:S02]  /*17490*/  FMNMX.FTZ R2, R94, R6, !PT ;  /* 0x000000065e027209 */ /* 0x000fe40007810000 */
[----:B------:R-:W-:Y:S01]  /*174a0*/  FMNMX.FTZ R71, R17, R3, !PT ;  /* 0x0000000311477209 */ /* 0x000fe20007810000 */
[----:B------:R-:W1:Y:S01]  /*174b0*/  SHFL.BFLY PT, R4, R72, 0x2, 0x1f ;  /* 0x0c401f0048047f89 */ /* 0x000e6200000e0000 */
[----:B------:R-:W-:Y:S02]  /*174c0*/  FMNMX.FTZ R2, R252, R2, !PT ;  /* 0x00000002fc027209 */ /* 0x000fe40007810000 */
[----:B------:R-:W-:Y:S02]  /*174d0*/  FMNMX.FTZ R71, R16, R71, !PT ;  /* 0x0000004710477209 */ /* 0x000fe40007810000 */
[----:B------:R-:W-:Y:S02]  /*174e0*/  FMNMX.FTZ R2, R204, R2, !PT ;  /* 0x00000002cc027209 */ /* 0x000fe40007810000 */
[----:B------:R-:W-:Y:S02]  /*174f0*/  FMNMX.FTZ R71, R15, R71, !PT ;  /* 0x000000470f477209 */ /* 0x000fe40007810000 */
[----:B------:R-:W-:Y:S03]  /*17500*/  FMNMX.FTZ R0, R122, R2, !PT ;  /* 0x000000027a007209 */ /* 0x000fe60007810000 */
[----:B------:R-:W3:Y:S01]  /*17510*/  SHFL.BFLY PT, R3, R71, 0x2, 0x1f ;  /* 0x0c401f0047037f89 */ /* 0x000ee200000e0000 */
[----:B------:R-:W-:Y:S02]  /*17520*/  FMNMX.FTZ R0, R123, R0, !PT ;  /* 0x000000007b007209 */ /* 0x000fe40007810000 */
[----:B--2---:R-:W-:Y:S02]  /*17530*/  FMNMX.FTZ R73, R73, R5, !PT ;  /* 0x0000000549497209 */ /* 0x004fe40007810000 */
[----:B------:R-:W-:Y:S03]  /*17540*/  FMNMX.FTZ R0, R70, R0, !PT ;  /* 0x0000000046007209 */ /* 0x000fe60007810000 */
[----:B------:R-:W2:Y:S01]  /*17550*/  SHFL.BFLY PT, R6, R73, 0x1, 0x1f ;  /* 0x0c201f0049067f89 */ /* 0x000ea200000e0000 */
[----:B------:R-:W-:Y:S02]  /*17560*/  FMNMX.FTZ R0, R69, R0, !PT ;  /* 0x0000000045007209 */ /* 0x000fe40007810000 */
[----:B-1----:R-:W-:Y:S05]  /*17570*/  FMNMX.FTZ R72, R72, R4, !PT ;  /* 0x0000000448487209 */ /* 0x002fea0007810000 */
[----:B------:R-:W1:Y:S08]  /*17580*/  SHFL.BFLY PT, R2, R0, 0x2, 0x1f ;  /* 0x0c401f0000027f89 */ /* 0x000e7000000e0000 */
[----:B------:R-:W4:Y:S01]  /*17590*/  SHFL.BFLY PT, R4, R72, 0x1, 0x1f ;  /* 0x0c201f0048047f89 */ /* 0x000f2200000e0000 */
[----:B---3--:R-:W-:Y:S07]  /*175a0*/  FMNMX.FTZ R71, R71, R3, !PT ;  /* 0x0000000347477209 */ /* 0x008fee0007810000 */
[----:B------:R-:W3:Y:S01]  /*175b0*/  SHFL.BFLY PT, R5, R71, 0x1, 0x1f ;  /* 0x0c201f0047057f89 */ /* 0x000ee200000e0000 */
[----:B--2---:R-:W-:Y:S04]  /*175c0*/  FMNMX.FTZ R73, R73, R6, !PT ;  /* 0x0000000649497209 */ /* 0x004fe80007810000 */
[C---:B------:R-:W-:Y:S02]  /*175d0*/  FSETP.NEU.FTZ.AND P2, PT, R73.reuse, -INF , PT ;  /* 0xff8000004900780b */ /* 0x040fe40003f5d000 */
[----:B-1----:R-:W-:Y:S01]  /*175e0*/  FMNMX.FTZ R2, R0, R2, !PT ;  /* 0x0000000200027209 */ /* 0x002fe20007810000 */
[----:B------:R-:W-:Y:S01]  /*175f0*/  FADD.FTZ R0, -R73, R135 ;  /* 0x0000008749007221 */ /* 0x000fe20000010100 */
[----:B------:R-:W-:Y:S02]  /*17600*/  MOV R135, R110 ;  /* 0x0000006e00877202 */ /* 0x000fe40000000f00 */
[----:B----4-:R-:W-:Y:S01]  /*17610*/  FMNMX.FTZ R72, R72, R4, !PT ;  /* 0x0000000448487209 */ /* 0x010fe20007810000 */
[----:B------:R-:W-:Y:S01]  /*17620*/  FMUL.FTZ R4, R0, UR4 ;  /* 0x0000000400047c20 */ /* 0x000fe20008410000 */
[----:B------:R-:W1:Y:S03]  /*17630*/  SHFL.BFLY PT, R3, R2, 0x1, 0x1f ;  /* 0x0c201f0002037f89 */ /* 0x000e6600000e0000 */
[----:B------:R2:W-:Y:S01]  /*17640*/  MUFU.EX2 R68, R4 ;  /* 0x0000000400447308 */ /* 0x0005e20000000800 */
[C---:B------:R-:W-:Y:S01]  /*17650*/  FMUL.FTZ R8, R72.reuse, UR4 ;  /* 0x0000000448087c20 */ /* 0x040fe20008410000 */
[----:B------:R-:W-:Y:S01]  /*17660*/  FADD.FTZ R0, -R72, R132 ;  /* 0x0000008448007221 */ /* 0x000fe20000010100 */
[----:B---3--:R-:W-:Y:S01]  /*17670*/  FMNMX.FTZ R71, R71, R5, !PT ;  /* 0x0000000547477209 */ /* 0x008fe20007810000 */
[----:B------:R-:W-:Y:S02]  /*17680*/  FMUL.FTZ R5, R73, UR4 ;  /* 0x0000000449057c20 */ /* 0x000fe40008410000 */
[----:B------:R-:W-:Y:S01]  /*17690*/  FMUL.FTZ R0, R0, UR4 ;  /* 0x0000000400007c20 */ /* 0x000fe20008410000 */
[C---:B------:R-:W-:Y:S01]  /*176a0*/  FSETP.NEU.FTZ.AND P3, PT, R71.reuse, -INF , PT ;  /* 0xff8000004700780b */ /* 0x040fe20003f7d000 */
[----:B------:R-:W-:Y:S01]  /*176b0*/  FMUL.FTZ R6, R71, UR4 ;  /* 0x0000000447067c20 */ /* 0x000fe20008410000 */
[----:B------:R-:W-:Y:S02]  /*176c0*/  FSEL R5, R5, RZ, P2 ;  /* 0x000000ff05057208 */ /* 0x000fe40001000000 */
[----:B------:R-:W-:Y:S02]  /*176d0*/  FSETP.NEU.FTZ.AND P2, PT, R72, -INF , PT ;  /* 0xff8000004800780b */ /* 0x000fe40003f5d000 */
[----:B------:R-:W-:Y:S01]  /*176e0*/  FSEL R6, R6, RZ, P3 ;  /* 0x000000ff06067208 */ /* 0x000fe20001800000 */
[--C-:B------:R-:W-:Y:S01]  /*176f0*/  FFMA.FTZ R9, R236, UR4, -R5.reuse ;  /* 0x00000004ec097c23 */ /* 0x100fe20008010805 */
[--C-:B--2---:R-:W-:Y:S01]  /*17700*/  FFMA.FTZ R4, R247, UR4, -R5.reuse ;  /* 0x00000004f7047c23 */ /* 0x104fe20008010805 */
[--C-:B------:R-:W-:Y:S01]  /*17710*/  FFMA.FTZ R214, R20, UR4, -R5.reuse ;  /* 0x0000000414d67c23 */ /* 0x100fe20008010805 */
[--C-:B------:R-:W-:Y:S01]  /*17720*/  FFMA.FTZ R31, R31, UR4, -R5.reuse ;  /* 0x000000041f1f7c23 */ /* 0x100fe20008010805 */
[----:B------:R-:W-:Y:S01]  /*17730*/  FFMA.FTZ R29, R29, UR4, -R5 ;  /* 0x000000041d1d7c23 */ /* 0x000fe20008010805 */
[----:B------:R2:W-:Y:S01]  /*17740*/  MUFU.EX2 R102, R4 ;  /* 0x0000000400667308 */ /* 0x0005e20000000800 */
[----:B-1----:R-:W-:Y:S01]  /*17750*/  FMNMX.FTZ R74, R2, R3, !PT ;  /* 0x00000003024a7209 */ /* 0x002fe20007810000 */
[----:B------:R-:W-:Y:S01]  /*17760*/  FADD.FTZ R2, -R71, R133 ;  /* 0x0000008547027221 */ /* 0x000fe20000010100 */
[--C-:B------:R-:W-:Y:S01]  /*17770*/  FFMA.FTZ R10, R237, UR4, -R5.reuse ;  /* 0x00000004ed0a7c23 */ /* 0x100fe20008010805 */
[--C-:B------:R-:W-:Y:S01]  /*17780*/  FFMA.FTZ R133, R23, UR4, -R5.reuse ;  /* 0x0000000417857c23 */ /* 0x100fe20008010805 */
[--C-:B------:R-:W-:Y:S01]  /*17790*/  FFMA.FTZ R51, R208, UR4, -R5.reuse ;  /* 0x00000004d0337c23 */ /* 0x100fe20008010805 */
[--C-:B------:R-:W-:Y:S01]  /*177a0*/  FFMA.FTZ R50, R203, UR4, -R5.reuse ;  /* 0x00000004cb327c23 */ /* 0x100fe20008010805 */
[--C-:B------:R-:W-:Y:S03]  /*177b0*/  FFMA.FTZ R48, R48, UR4, -R5.reuse ;  /* 0x0000000430307c23 */ /* 0x100fe60008010805 */
[----:B------:R1:W3:Y:S01]  /*177c0*/  MUFU.EX2 R3, R0 ;  /* 0x0000000000037308 */ /* 0x0002e20000000800 */
        /* <DEDUP_REMOVED lines=8> */
[----:B--2---:R-:W-:Y:S01]  /*17850*/  FSEL R4, R8, RZ, P2 ;  /* 0x000000ff08047208 */ /* 0x004fe20001000000 */
        /* <DEDUP_REMOVED lines=16> */
[----:B------:R-:W-:Y:S01]  /*17960*/  FFMA.FTZ R207, R113, UR4, -R5 ;  /* 0x0000000471cf7c23 */ /* 0x000fe20008010805 */
[--C-:B------:R-:W-:Y:S01]  /*17970*/  FFMA.FTZ R5, R244, UR4, -R4.reuse ;  /* 0x00000004f4057c23 */ /* 0x100fe20008010804 */
[--C-:B------:R-:W-:Y:S01]  /*17980*/  FFMA.FTZ R84, R66, UR4, -R4.reuse ;  /* 0x0000000442547c23 */ /* 0x100fe20008010804 */
[----:B------:R-:W-:Y:S01]  /*17990*/  FFMA.FTZ R85, R67, UR4, -R4 ;  /* 0x0000000443557c23 */ /* 0x000fe20008010804 */
[----:B------:R-:W-:Y:S01]  /*179a0*/  MOV R81, R56 ;  /* 0x0000003800517202 */ /* 0x000fe20000000f00 */
[----:B------:R-:W-:Y:S03]  /*179b0*/  FFMA.FTZ R97, R76, UR4, -R6 ;  /* 0x000000044c617c23 */ /* 0x000fe60008010806 */
[----:B------:R2:W-:Y:S01]  /*179c0*/  MUFU.EX2 R244, R5 ;  /* 0x0000000500f47308 */ /* 0x0005e20000000800 */
[----:B------:R-:W-:Y:S01]  /*179d0*/  FFMA.FTZ R11, R241, UR4, -R4 ;  /* 0x00000004f10b7c23 */ /* 0x000fe20008010804 */
[----:B------:R-:W-:Y:S01]  /*179e0*/  FFMA.FTZ R96, R77, UR4, -R6 ;  /* 0x000000044d607c23 */ /* 0x000fe20008010806 */
[--C-:B------:R-:W-:Y:S01]  /*179f0*/  FFMA.FTZ R116, R98, UR4, -R4.reuse ;  /* 0x0000000462747c23 */ /* 0x100fe20008010804 */
[----:B------:R-:W-:Y:S01]  /*17a00*/  MOV R80, R45 ;  /* 0x0000002d00507202 */ /* 0x000fe20000000f00 */
[--C-:B------:R-:W-:Y:S01]  /*17a10*/  FFMA.FTZ R44, R44, UR4, -R4.reuse ;  /* 0x000000042c2c7c23 */ /* 0x100fe20008010804 */
[----:B------:R-:W-:Y:S01]  /*17a20*/  MOV R208, R106 ;  /* 0x0000006a00d07202 */ /* 0x000fe20000000f00 */
[--C-:B------:R-:W-:Y:S03]  /*17a30*/  FFMA.FTZ R106, R38, UR4, -R4.reuse ;  /* 0x00000004266a7c23 */ /* 0x100fe60008010804 */
[----:B------:R4:W-:Y:S01]  /*17a40*/  MUFU.EX2 R241, R8 ;  /* 0x0000000800f17308 */ /* 0x0009e20000000800 */
[C---:B------:R-:W-:Y:S01]  /*17a50*/  FMUL.FTZ R75, R74.reuse, UR4 ;  /* 0x000000044a4b7c20 */ /* 0x040fe20008410000 */
[----:B------:R-:W-:Y:S01]  /*17a60*/  FSETP.NEU.FTZ.AND P2, PT, R74, -INF , PT ;  /* 0xff8000004a00780b */ /* 0x000fe20003f5d000 */
[--C-:B------:R-:W-:Y:S01]  /*17a70*/  FFMA.FTZ R110, R82, UR4, -R4.reuse ;  /* 0x00000004526e7c23 */ /* 0x100fe20008010804 */
[----:B------:R-:W-:Y:S01]  /*17a80*/  MOV R82, R79 ;  /* 0x0000004f00527202 */ /* 0x000fe20000000f00 */
[--C-:B------:R-:W-:Y:S01]  /*17a90*/  FFMA.FTZ R107, R83, UR4, -R4.reuse ;  /* 0x00000004536b7c23 */ /* 0x100fe20008010804 */
[----:B------:R-:W-:Y:S01]  /*17aa0*/  FSEL R75, R75, RZ, P2 ;  /* 0x000000ff4b4b7208 */ /* 0x000fe20001000000 */
[----:B------:R-:W-:Y:S03]  /*17ab0*/  FFMA.FTZ R203, R114, UR4, -R4 ;  /* 0x0000000472cb7c23 */ /* 0x000fe60008010804 */
[----:B------:R5:W-:Y:S01]  /*17ac0*/  MUFU.EX2 R101, R11 ;  /* 0x0000000b00657308 */ /* 0x000be20000000800 */
[----:B------:R-:W-:Y:S01]  /*17ad0*/  MOV R65, R46 ;  /* 0x0000002e00417202 */ /* 0x000fe20000000f00 */
[----:B-1----:R-:W-:Y:S01]  /*17ae0*/  FADD.FTZ R0, -R74, R134 ;  /* 0x000000864a007221 */ /* 0x002fe20000010100 */
[--C-:B--2---:R-:W-:Y:S01]  /*17af0*/  FFMA.FTZ R5, R250, UR4, -R75.reuse ;  /* 0x00000004fa057c23 */ /* 0x104fe2000801084b */
[----:B------:R-:W-:Y:S01]  /*17b00*/  MOV R83, R94 ;  /* 0x0000005e00537202 */ /* 0x000fe20000000f00 */
[--C-:B------:R-:W-:Y:S01]  /*17b10*/  FFMA.FTZ R94, R39, UR4, -R6.reuse ;  /* 0x00000004275e7c23 */ /* 0x100fe20008010806 */
[----:B------:R-:W-:Y:S01]  /*17b20*/  FFMA.FTZ R114, R37, UR4, -R6 ;  /* 0x0000000425727c23 */ /* 0x000fe20008010806 */
[----:B------:R-:W-:Y:S03]  /*17b30*/  MOV R53, R111 ;  /* 0x0000006f00357202 */ /* 0x000fe60000000f00 */
[----:B------:R1:W-:Y:S01]  /*17b40*/  MUFU.EX2 R98, R5 ;  /* 0x0000000500627308 */ /* 0x0003e20000000800 */
[--C-:B----4-:R-:W-:Y:S01]  /*17b50*/  FFMA.FTZ R8, R249, UR4, -R4.reuse ;  /* 0x00000004f9087c23 */ /* 0x110fe20008010804 */
[----:B------:R-:W-:Y:S01]  /*17b60*/  MOV R249, R212 ;  /* 0x000000d400f97202 */ /* 0x000fe20000000f00 */
[--C-:B------:R-:W-:Y:S01]  /*17b70*/  FFMA.FTZ R46, R210, UR4, -R4.reuse ;  /* 0x00000004d22e7c23 */ /* 0x100fe20008010804 */
[--C-:B------:R-:W-:Y:S01]  /*17b80*/  FFMA.FTZ R210, R21, UR4, -R4.reuse ;  /* 0x0000000415d27c23 */ /* 0x100fe20008010804 */
[----:B------:R-:W-:Y:S01]  /*17b90*/  MOV R134, R59 ;  /* 0x0000003b00867202 */ /* 0x000fe20000000f00 */
[--C-:B------:R-:W-:Y:S01]  /*17ba0*/  FFMA.FTZ R59, R40, UR4, -R4.reuse ;  /* 0x00000004283b7c23 */ /* 0x100fe20008010804 */
[--C-:B------:R-:W-:Y:S03]  /*17bb0*/  FFMA.FTZ R212, R18, UR4, -R4.reuse ;  /* 0x0000000412d47c23 */ /* 0x100fe60008010804 */
[----:B------:R2:W-:Y:S01]  /*17bc0*/  MUFU.EX2 R235, R8 ;  /* 0x0000000800eb7308 */ /* 0x0005e20000000800 */
[----:B-----5:R-:W-:Y:S01]  /*17bd0*/  MOV R11, R206 ;  /* 0x000000ce000b7202 */ /* 0x020fe20000000f00 */
[--C-:B------:R-:W-:Y:S01]  /*17be0*/  FFMA.FTZ R27, R230, UR4, -R4.reuse ;  /* 0x00000004e61b7c23 */ /* 0x100fe20008010804 */
[----:B------:R-:W-:Y:S01]  /*17bf0*/  MOV R247, R215 ;  /* 0x000000d700f77202 */ /* 0x000fe20000000f00 */
[--C-:B------:R-:W-:Y:S01]  /*17c00*/  FFMA.FTZ R206, R115, UR4, -R4.reuse ;  /* 0x0000000473ce7c23 */ /* 0x100fe20008010804 */
[----:B------:R-:W-:Y:S01]  /*17c10*/  MOV R64, R58 ;  /* 0x0000003a00407202 */ /* 0x000fe20000000f00 */
        /* <DEDUP_REMOVED lines=19> */
[--C-:B-1----:R-:W-:Y:S01]  /*17d50*/  FFMA.FTZ R5, R208, UR4, -R75.reuse ;  /* 0x00000004d0057c23 */ /* 0x102fe2000801084b */
[--C-:B--2---:R-:W-:Y:S01]  /*17d60*/  FFMA.FTZ R8, R22, UR4, -R6.reuse ;  /* 0x0000000416087c23 */ /* 0x104fe20008010806 */
[----:B------:R-:W-:Y:S01]  /*17d70*/  MOV R55, R249 ;  /* 0x000000f900377202 */ /* 0x000fe20000000f00 */
[----:B------:R-:W1:Y:S01]  /*17d80*/  LDSM.16.MT88.4 R20, [R218+0x8000] ;  /* 0x00800000da14783b */ /* 0x000e620000004200 */
[----:B------:R-:W-:Y:S01]  /*17d90*/  MOV R80, R41 ;  /* 0x0000002900507202 */ /* 0x000fe20000000f00 */
[--C-:B------:R-:W-:Y:S01]  /*17da0*/  FFMA.FTZ R115, R36, UR4, -R6.reuse ;  /* 0x0000000424737c23 */ /* 0x100fe20008010806 */
[----:B---3--:R-:W-:Y:S03]  /*17db0*/  FMUL.FTZ R18, R3, R146 ;  /* 0x0000009203127220 */ /* 0x008fe60000410000 */
[----:B------:R2:W3:Y:S01]  /*17dc0*/  MUFU.EX2 R208, R4 ;  /* 0x0000000400d07308 */ /* 0x0004e20000000800 */
[--C-:B------:R-:W-:Y:S01]  /*17dd0*/  FFMA.FTZ R7, R64, UR4, -R6.reuse ;  /* 0x0000000440077c23 */ /* 0x100fe20008010806 */
[--C-:B------:R-:W-:Y:S01]  /*17de0*/  FFMA.FTZ R56, R229, UR4, -R6.reuse ;  /* 0x00000004e5387c23 */ /* 0x100fe20008010806 */
[--C-:B------:R-:W-:Y:S01]  /*17df0*/  FFMA.FTZ R9, R251, UR4, -R6.reuse ;  /* 0x00000004fb097c23 */ /* 0x100fe20008010806 */
[----:B------:R-:W4:Y:S01]  /*17e00*/  LDSM.16.MT88.4 R36, [R221+0x8000] ;  /* 0x00800000dd24783b */ /* 0x000f220000004200 */
[--C-:B------:R-:W-:Y:S01]  /*17e10*/  FFMA.FTZ R41, R243, UR4, -R6.reuse ;  /* 0x00000004f3297c23 */ /* 0x100fe20008010806 */
[----:B------:R-:W-:Y:S01]  /*17e20*/  MOV R103, R247 ;  /* 0x000000f700677202 */ /* 0x000fe20000000f00 */
[--C-:B------:R-:W-:Y:S03]  /*17e30*/  FFMA.FTZ R28, R248, UR4, -R6.reuse ;  /* 0x00000004f81c7c23 */ /* 0x100fe60008010806 */
[----:B------:R5:W-:Y:S01]  /*17e40*/  MUFU.EX2 R209, R8 ;  /* 0x0000000800d17308 */ /* 0x000be20000000800 */
[----:B------:R-:W-:Y:S01]  /*17e50*/  MOV R249, R47 ;  /* 0x0000002f00f97202 */ /* 0x000fe20000000f00 */
[--C-:B------:R-:W-:Y:S01]  /*17e60*/  FFMA.FTZ R47, R232, UR4, -R6.reuse ;  /* 0x00000004e82f7c23 */ /* 0x100fe20008010806 */
[----:B------:R-:W-:Y:S01]  /*17e70*/  MOV R247, R93 ;  /* 0x0000005d00f77202 */ /* 0x000fe20000000f00 */
[--C-:B------:R-:W-:Y:S01]  /*17e80*/  FFMA.FTZ R93, R54, UR4, -R6.reuse ;  /* 0x00000004365d7c23 */ /* 0x100fe20008010806 */
[----:B------:R-:W-:Y:S01]  /*17e90*/  MOV R54, R134 ;  /* 0x0000008600367202 */ /* 0x000fe20000000f00 */
[--C-:B------:R-:W-:Y:S01]  /*17ea0*/  FFMA.FTZ R30, R245, UR4, -R6.reuse ;  /* 0x00000004f51e7c23 */ /* 0x100fe20008010806 */
[----:B------:R-:W-:Y:S03]  /*17eb0*/  MOV R99, R95 ;  /* 0x0000005f00637202 */ /* 0x000fe60000000f00 */
[----:B------:R1:W-:Y:S01]  /*17ec0*/  MUFU.EX2 R232, R7 ;  /* 0x0000000700e87308 */ /* 0x0003e20000000800 */
[--C-:B--2---:R-:W-:Y:S01]  /*17ed0*/  FFMA.FTZ R4, R53, UR4, -R75.reuse ;  /* 0x0000000435047c23 */ /* 0x104fe2000801084b */
[--C-:B------:R-:W-:Y:S01]  /*17ee0*/  FFMA.FTZ R95, R52, UR4, -R6.reuse ;  /* 0x00000004345f7c23 */ /* 0x100fe20008010806 */
[----:B------:R-:W-:Y:S01]  /*17ef0*/  MOV R52, R135 ;  /* 0x0000008700347202 */ /* 0x000fe20000000f00 */
[--C-:B------:R-:W-:Y:S01]  /*17f00*/  FFMA.FTZ R40, R240, UR4, -R6.reuse ;  /* 0x00000004f0287c23 */ /* 0x100fe20008010806 */
[----:B------:R-:W-:Y:S01]  /*17f10*/  MOV R53, R11 ;  /* 0x0000000b00357202 */ /* 0x000fe20000000f00 */
[--C-:B------:R-:W-:Y:S01]  /*17f20*/  FFMA.FTZ R134, R104, UR4, -R6.reuse ;  /* 0x0000000468867c23 */ /* 0x100fe20008010806 */
[----:B------:R-:W-:Y:S03]  /*17f30*/  MOV R248, R92 ;  /* 0x0000005c00f87202 */ /* 0x000fe60000000f00 */
[----:B------:R-:W-:Y:S01]  /*17f40*/  MUFU.EX2 R231, R5 ;  /* 0x0000000500e77308 */ /* 0x000fe20000000800 */
[--C-:B------:R-:W-:Y:S01]  /*17f50*/  FFMA.FTZ R92, R200, UR4, -R6.reuse ;  /* 0x00000004c85c7c23 */ /* 0x100fe20008010806 */
[--C-:B-----5:R-:W-:Y:S01]  /*17f60*/  FFMA.FTZ R8, R65, UR4, -R6.reuse ;  /* 0x0000000441087c23 */ /* 0x120fe20008010806 */
[----:B---3--:R-:W-:Y:S01]  /*17f70*/  F2FP.F16.F32.PACK_AB R65, R208, R98 ;  /* 0x00000062d041723e */ /* 0x008fe200000000ff */
[--C-:B------:R-:W-:Y:S01]  /*17f80*/  FFMA.FTZ R135, R105, UR4, -R6.reuse ;  /* 0x0000000469877c23 */ /* 0x100fe20008010806 */
[----:B------:R-:W-:Y:S01]  /*17f90*/  MOV R105, R54 ;  /* 0x0000003600697202 */ /* 0x000fe20000000f00 */
[--C-:B------:R-:W-:Y:S01]  /*17fa0*/  FFMA.FTZ R200, R108, UR4, -R6.reuse ;  /* 0x000000046cc87c23 */ /* 0x100fe20008010806 */
[----:B------:R-:W-:Y:S03]  /*17fb0*/  MOV R108, R52 ;  /* 0x00000034006c7202 */ /* 0x000fe60000000f00 */
[----:B------:R2:W-:Y:S01]  /*17fc0*/  MUFU.EX2 R229, R4 ;  /* 0x0000000400e57308 */ /* 0x0005e20000000800 */
[----:B------:R-:W-:Y:S01]  /*17fd0*/  FMUL.FTZ R2, R2, UR4 ;  /* 0x0000000402027c20 */ /* 0x000fe20008410000 */
[----:B------:R-:W-:Y:S01]  /*17fe0*/  FMUL.FTZ R0, R0, UR4 ;  /* 0x0000000400007c20 */ /* 0x000fe20008410000 */
[----:B------:R-:W-:Y:S01]  /*17ff0*/  MOV R243, R42 ;  /* 0x0000002a00f37202 */ /* 0x000fe20000000f00 */
[--C-:B------:R-:W-:Y:S01]  /*18000*/  FFMA.FTZ R42, R233, UR4, -R6.reuse ;  /* 0x00000004e92a7c23 */ /* 0x100fe20008010806 */
[----:B-1----:R-:W-:Y:S01]  /*18010*/  FMUL.FTZ R7, R3, R143 ;  /* 0x0000008f03077220 */ /* 0x002fe20000410000 */
[----:B------:R-:W-:Y:S01]  /*18020*/  MOV R245, R89 ;  /* 0x0000005900f57202 */ /* 0x000fe20000000f00 */
[--C-:B------:R-:W-:Y:S03]  /*18030*/  FFMA.FTZ R89, R202, UR4, -R6.reuse ;  /* 0x00000004ca597c23 */ /* 0x100fe60008010806 */
[----:B------:R-:W-:Y:S01]  /*18040*/  MUFU.EX2 R2, R2 ;  /* 0x0000000200027308 */ /* 0x000fe20000000800 */
[----:B------:R-:W-:Y:S01]  /*18050*/  MOV R250, R88 ;  /* 0x0000005800fa7202 */ /* 0x000fe20000000f00 */
[--C-:B------:R-:W-:Y:S01]  /*18060*/  FFMA.FTZ R88, R201, UR4, -R6.reuse ;  /* 0x00000004c9587c23 */ /* 0x100fe20008010806 */
[----:B------:R-:W-:Y:S01]  /*18070*/  MOV R251, R57 ;  /* 0x0000003900fb7202 */ /* 0x000fe20000000f00 */
[--C-:B------:R-:W-:Y:S01]  /*18080*/  FFMA.FTZ R57, R211, UR4, -R6.reuse ;  /* 0x00000004d3397c23 */ /* 0x100fe20008010806 */
[----:B------:R-:W-:Y:S01]  /*18090*/  MOV R86, R127 ;  /* 0x0000007f00567202 */ /* 0x000fe20000000f00 */
[--C-:B------:R-:W-:Y:S01]  /*180a0*/  FFMA.FTZ R127, R35, UR4, -R6.reuse ;  /* 0x00000004237f7c23 */ /* 0x100fe20008010806 */
[----:B------:R-:W-:Y:S03]  /*180b0*/  MOV R87, R129 ;  /* 0x0000008100577202 */ /* 0x000fe60000000f00 */
[----:B------:R-:W1:Y:S01]  /*180c0*/  MUFU.EX2 R0, R0 ;  /* 0x0000000000007308 */ /* 0x000e620000000800 */
[----:B------:R-:W-:Y:S01]  /*180d0*/  MOV R35, R78 ;  /* 0x0000004e00237202 */ /* 0x000fe20000000f00 */
[--C-:B------:R-:W-:Y:S01]  /*180e0*/  FFMA.FTZ R129, R34, UR4, -R6.reuse ;  /* 0x0000000422817c23 */ /* 0x100fe20008010806 */
[----:B------:R-:W-:Y:S01]  /*180f0*/  FMUL.FTZ R34, R3, R162 ;  /* 0x000000a203227220 */ /* 0x000fe20000410000 */
[--C-:B------:R-:W-:Y:S01]  /*18100*/  FFMA.FTZ R201, R109, UR4, -R6.reuse ;  /* 0x000000046dc97c23 */ /* 0x100fe20008010806 */
[--C-:B------:R-:W-:Y:S01]  /*18110*/  FFMA.FTZ R202, R19, UR4, -R6.reuse ;  /* 0x0000000413ca7c23 */ /* 0x100fe20008010806 */
[----:B------:R-:W-:Y:S01]  /*18120*/  FMUL.FTZ R19, R3, R147 ;  /* 0x0000009303137220 */ /* 0x000fe20000410000 */
[--C-:B------:R-:W-:Y:S03]  /*18130*/  FFMA.FTZ R211, R17, UR4, -R6.reuse ;  /* 0x0000000411d37c23 */ /* 0x100fe60008010806 */
[----:B------:R-:W3:Y:S01]  /*18140*/  MUFU.EX2 R100, R9 ;  /* 0x0000000900647308 */ /* 0x000ee20000000800 */
[--C-:B------:R-:W-:Y:S01]  /*18150*/  FFMA.FTZ R238, R16, UR4, -R6.reuse ;  /* 0x0000000410ee7c23 */ /* 0x100fe20008010806 */
[----:B------:R-:W-:Y:S01]  /*18160*/  FFMA.FTZ R239, R15, UR4, -R6 ;  /* 0x000000040fef7c23 */ /* 0x000fe20008010806 */
[----:B------:R-:W-:Y:S01]  /*18170*/  FMUL.FTZ R6, R3, R142 ;  /* 0x0000008e03067220 */ /* 0x000fe20000410000 */
[----:B------:R-:W-:Y:S01]  /*18180*/  F2FP.F16.F32.PACK_AB R76, R241, R102 ;  /* 0x00000066f14c723e */ /* 0x000fe200000000ff */
[C---:B------:R-:W-:Y:S01]  /*18190*/  FMUL.FTZ R16, R68.reuse, R144 ;  /* 0x0000009044107220 */ /* 0x040fe20000410000 */
[----:B------:R-:W-:Y:S01]  /*181a0*/  F2FP.F16.F32.PACK_AB R77, R235, R101 ;  /* 0x00000065eb4d723e */ /* 0x000fe200000000ff */
[----:B------:R-:W-:Y:S03]  /*181b0*/  FMUL.FTZ R17, R68, R145 ;  /* 0x0000009144117220 */ /* 0x000fe60000410000 */
[----:B------:R-:W5:Y:S01]  /*181c0*/  MUFU.EX2 R233, R8 ;  /* 0x0000000800e97308 */ /* 0x000f620000000800 */
[----:B------:R-:W-:Y:S01]  /*181d0*/  F2FP.F16.F32.PACK_AB R78, R246, R234 ;  /* 0x000000eaf64e723e */ /* 0x000fe200000000ff */
[C---:B--2---:R-:W-:Y:S01]  /*181e0*/  FMUL.FTZ R4, R68.reuse, R140 ;  /* 0x0000008c44047220 */ /* 0x044fe20000410000 */
[----:B------:R-:W-:Y:S01]  /*181f0*/  FMUL.FTZ R5, R68, R141 ;  /* 0x0000008d44057220 */ /* 0x000fe20000410000 */
[----:B------:R-:W-:Y:S01]  /*18200*/  F2FP.F16.F32.PACK_AB R79, R242, R244 ;  /* 0x000000f4f24f723e */ /* 0x000fe200000000ff */
[C---:B-1----:R-:W-:Y:S01]  /*18210*/  FMUL.FTZ R10, R0.reuse, R138 ;  /* 0x0000008a000a7220 */ /* 0x042fe20000410000 */
[----:B------:R-:W-:Y:S01]  /*18220*/  FMUL.FTZ R11, R0, R139 ;  /* 0x0000008b000b7220 */ /* 0x000fe20000410000 */
[----:B------:R-:W-:Y:S03]  /*18230*/  F2FP.F16.F32.PACK_AB R67, R229, R231 ;  /* 0x000000e7e543723e */ /* 0x000fe600000000ff */
[----:B------:R1:W-:Y:S01]  /*18240*/  MUFU.EX2 R141, R26 ;  /* 0x0000001a008d7308 */ /* 0x0003e20000000800 */
[----:B---3--:R-:W-:Y:S01]  /*18250*/  F2FP.F16.F32.PACK_AB R64, R209, R100 ;  /* 0x00000064d140723e */ /* 0x008fe200000000ff */
[----:B------:R-:W-:Y:S01]  /*18260*/  FMUL.FTZ R9, R2, R137 ;  /* 0x0000008902097220 */ /* 0x000fe20000410000 */
[-C--:B------:R-:W-:Y:S07]  /*18270*/  HMMA.16816.F32 R4, R76, R20.reuse, R4 ;  /* 0x000000144c04723c */ /* 0x080fee0000001804 */
[----:B------:R-:W-:Y:S01]  /*18280*/  MUFU.EX2 R143, R25 ;  /* 0x00000019008f7308 */ /* 0x000fe20000000800 */
[----:B-----5:R-:W-:Y:S03]  /*18290*/  F2FP.F16.F32.PACK_AB R66, R232, R233 ;  /* 0x000000e9e842723e */ /* 0x020fe600000000ff */
[----:B------:R-:W-:Y:S01]  /*182a0*/  FMUL.FTZ R8, R2, R136 ;  /* 0x0000008802087220 */ /* 0x000fe20000410000 */
[C---:B------:R-:W-:Y:S01]  /*182b0*/  FMUL.FTZ R14, R0.reuse, R150 ;  /* 0x00000096000e7220 */ /* 0x040fe20000410000 */
[----:B------:R-:W-:Y:S01]  /*182c0*/  FMUL.FTZ R15, R0, R151 ;  /* 0x00000097000f7220 */ /* 0x000fe20000410000 */
[C---:B------:R-:W-:Y:S03]  /*182d0*/  FMUL.FTZ R12, R2.reuse, R148 ;  /* 0x00000094020c7220 */ /* 0x040fe60000410000 */
[----:B------:R2:W-:Y:S01]  /*182e0*/  MUFU.EX2 R150, R24 ;  /* 0x0000001800967308 */ /* 0x0005e20000000800 */
[----:B------:R-:W-:Y:S01]  /*182f0*/  FMUL.FTZ R13, R2, R149 ;  /* 0x00000095020d7220 */ /* 0x000fe20000410000 */
[C---:B------:R-:W-:Y:S04]  /*18300*/  HMMA.16816.F32 R8, R64.reuse, R20, R8 ;  /* 0x000000144008723c */ /* 0x040fe80000001808 */
[----:B-1----:R-:W-:Y:S01]  /*18310*/  FMUL.FTZ R26, R0, R154 ;  /* 0x0000009a001a7220 */ /* 0x002fe20000410000 */
[----:B------:R-:W-:Y:S03]  /*18320*/  MOV R104, R243 ;  /* 0x000000f300687202 */ /* 0x000fe60000000f00 */
[----:B------:R1:W-:Y:S01]  /*18330*/  MUFU.EX2 R151, R27 ;  /* 0x0000001b00977308 */ /* 0x0003e20000000800 */
[-C--:B------:R-:W-:Y:S03]  /*18340*/  HMMA.16816.F32 R12, R64, R22.reuse, R12 ;  /* 0x00000016400c723c */ /* 0x080fe6000000180c */
[C---:B------:R-:W-:Y:S01]  /*18350*/  FMUL.FTZ R20, R68.reuse, R156 ;  /* 0x0000009c44147220 */ /* 0x040fe20000410000 */
[----:B------:R-:W-:Y:S02]  /*18360*/  FMUL.FTZ R21, R68, R157 ;  /* 0x0000009d44157220 */ /* 0x000fe40000410000 */
[C---:B------:R-:W-:Y:S03]  /*18370*/  HMMA.16816.F32 R16, R76.reuse, R22, R16 ;  /* 0x000000164c10723c */ /* 0x040fe60000001810 */
[----:B------:R3:W-:Y:S02]  /*18380*/  MUFU.EX2 R144, R31 ;  /* 0x0000001f00907308 */ /* 0x0007e40000000800 */
[C---:B--2---:R-:W-:Y:S01]  /*18390*/  FMUL.FTZ R24, R2.reuse, R152 ;  /* 0x0000009802187220 */ /* 0x044fe20000410000 */
[----:B------:R-:W-:Y:S01]  /*183a0*/  FMUL.FTZ R25, R2, R153 ;  /* 0x0000009902197220 */ /* 0x000fe20000410000 */
[C---:B------:R-:W-:Y:S01]  /*183b0*/  FMUL.FTZ R22, R3.reuse, R158 ;  /* 0x0000009e03167220 */ /* 0x040fe20000410000 */
[----:B------:R-:W-:Y:S05]  /*183c0*/  FMUL.FTZ R23, R3, R159 ;  /* 0x0000009f03177220 */ /* 0x000fea0000410000 */
[----:B------:R2:W-:Y:S01]  /*183d0*/  MUFU.EX2 R240, R29 ;  /* 0x0000001d00f07308 */ /* 0x0005e20000000800 */
[----:B-1----:R-:W-:Y:S01]  /*183e0*/  FMUL.FTZ R27, R0, R155 ;  /* 0x0000009b001b7220 */ /* 0x002fe20000410000 */
[----:B------:R-:W-:Y:S01]  /*183f0*/  MOV R109, R104 ;  /* 0x00000068006d7202 */ /* 0x000fe20000000f00 */
[--C-:B------:R-:W-:Y:S01]  /*18400*/  FFMA.FTZ R122, R122, UR4, -R75.reuse ;  /* 0x000000047a7a7c23 */ /* 0x100fe2000801084b */
[----:B------:R-:W-:Y:S01]  /*18410*/  MOV R243, R245 ;  /* 0x000000f500f37202 */ /* 0x000fe20000000f00 */
[-C--:B----4-:R-:W-:Y:S05]  /*18420*/  HMMA.16816.F32 R20, R76, R36.reuse, R20 ;  /* 0x000000244c14723c */ /* 0x090fea0000001814 */
[----:B------:R1:W-:Y:S01]  /*18430*/  MUFU.EX2 R140, R28 ;  /* 0x0000001c008c7308 */ /* 0x0003e20000000800 */
[----:B---3--:R-:W-:Y:S01]  /*18440*/  FMUL.FTZ R31, R0, R167 ;  /* 0x000000a7001f7220 */ /* 0x008fe20000410000 */
[----:B------:R-:W-:Y:S01]  /*18450*/  MOV R245, R248 ;  /* 0x000000f800f57202 */ /* 0x000fe20000000f00 */
[--C-:B------:R-:W-:Y:S01]  /*18460*/  FFMA.FTZ R123, R123, UR4, -R75.reuse ;  /* 0x000000047b7b7c23 */ /* 0x100fe2000801084b */
[C---:B------:R-:W-:Y:S06]  /*18470*/  HMMA.16816.F32 R24, R64.reuse, R36, R24 ;  /* 0x000000244018723c */ /* 0x040fec0000001818 */
[----:B------:R3:W-:Y:S01]  /*18480*/  MUFU.EX2 R139, R30 ;  /* 0x0000001e008b7308 */ /* 0x0007e20000000800 */
[C---:B--2---:R-:W-:Y:S01]  /*18490*/  FMUL.FTZ R29, R2.reuse, R165 ;  /* 0x000000a5021d7220 */ /* 0x044fe20000410000 */
[----:B------:R-:W-:Y:S01]  /*184a0*/  MOV R248, R103 ;  /* 0x0000006700f87202 */ /* 0x000fe20000000f00 */
[----:B------:R-:W2:Y:S02]  /*184b0*/  LDL.LU R165, [R1+0x58] ;  /* 0x0000580001a57983 */ /* 0x000ea40000300800 */
[----:B------:R-:W-:Y:S01]  /*184c0*/  MOV R103, R55 ;  /* 0x0000003700677202 */ /* 0x000fe20000000f00 */
[--C-:B------:R-:W-:Y:S04]  /*184d0*/  FFMA.FTZ R36, R35, UR4, -R75.reuse ;  /* 0x0000000423247c23 */ /* 0x100fe8000801084b */
[----:B------:R4:W-:Y:S01]  /*184e0*/  MUFU.EX2 R136, R33 ;  /* 0x0000002100887308 */ /* 0x0009e20000000800 */
[----:B------:R-:W-:Y:S01]  /*184f0*/  FMUL.FTZ R35, R3, R163 ;  /* 0x000000a303237220 */ /* 0x000fe20000410000 */
[----:B-1----:R-:W-:Y:S01]  /*18500*/  FMUL.FTZ R28, R2, R164 ;  /* 0x000000a4021c7220 */ /* 0x002fe20000410000 */
[----:B------:R-:W-:Y:S01]  /*18510*/  FMUL.FTZ R37, R68, R173 ;  /* 0x000000ad44257220 */ /* 0x000fe20000410000 */
[----:B------:R-:W-:Y:S02]  /*18520*/  MOV R104, R243 ;  /* 0x000000f300687202 */ /* 0x000fe40000000f00 */
[----:B------:R-:W-:Y:S04]  /*18530*/  MOV R243, R245 ;  /* 0x000000f500f37202 */ /* 0x000fe80000000f00 */
[----:B------:R1:W-:Y:S01]  /*18540*/  MUFU.EX2 R142, R32 ;  /* 0x00000020008e7308 */ /* 0x0003e20000000800 */
[----:B---3--:R-:W-:Y:S01]  /*18550*/  FMUL.FTZ R30, R0, R166 ;  /* 0x000000a6001e7220 */ /* 0x008fe20000410000 */
[----:B------:R-:W-:Y:S02]  /*18560*/  MOV R245, R248 ;  /* 0x000000f800f57202 */ /* 0x000fe40000000f00 */
[----:B------:R-:W-:Y:S02]  /*18570*/  MOV R248, R103 ;  /* 0x0000006700f87202 */ /* 0x000fe40000000f00 */
[----:B------:R-:W-:Y:S04]  /*18580*/  MOV R103, R99 ;  /* 0x0000006300677202 */ /* 0x000fe80000000f00 */
[----:B------:R3:W-:Y:S01]  /*18590*/  MUFU.EX2 R137, R36 ;  /* 0x0000002400897308 */ /* 0x0007e20000000800 */
[C---:B----4-:R-:W-:Y:S01]  /*185a0*/  FMUL.FTZ R33, R68.reuse, R161 ;  /* 0x000000a144217220 */ /* 0x050fe20000410000 */
[-C--:B------:R-:W-:Y:S08]  /*185b0*/  HMMA.16816.F32 R28, R64, R38.reuse, R28 ;  /* 0x00000026401c723c */ /* 0x080ff0000000181c */
[----:B------:R4:W-:Y:S03]  /*185c0*/  MUFU.EX2 R146, R41 ;  /* 0x0000002900927308 */ /* 0x0009e60000000800 */
[----:B-1----:R-:W-:Y:S07]  /*185d0*/  FMUL.FTZ R32, R68, R160 ;  /* 0x000000a044207220 */ /* 0x002fee0000410000 */
[----:B------:R1:W-:Y:S01]  /*185e0*/  MUFU.EX2 R149, R40 ;  /* 0x0000002800957308 */ /* 0x0003e20000000800 */
[C---:B------:R-:W-:Y:S04]  /*185f0*/  HMMA.16816.F32 R32, R76.reuse, R38, R32 ;  /* 0x000000264c20723c */ /* 0x040fe80000001820 */
[--C-:B---3--:R-:W-:Y:S02]  /*18600*/  FFMA.FTZ R36, R53, UR4, -R75.reuse ;  /* 0x0000000435247c23 */ /* 0x108fe4000801084b */
[----:B------:R-:W3:Y:S03]  /*18610*/  LDSM.16.MT88.4 R52, [R219+0x8000] ;  /* 0x00800000db34783b */ /* 0x000ee60000004200 */
[----:B------:R5:W-:Y:S02]  /*18620*/  MUFU.EX2 R166, R43 ;  /* 0x0000002b00a67308 */ /* 0x000be40000000800 */
[C---:B------:R-:W-:Y:S01]  /*18630*/  FMUL.FTZ R39, R3.reuse, R175 ;  /* 0x000000af03277220 */ /* 0x040fe20000410000 */
[----:B------:R-:W-:Y:S01]  /*18640*/  MOV R175, R90 ;  /* 0x0000005a00af7202 */ /* 0x000fe20000000f00 */
[----:B------:R-:W-:Y:S01]  /*18650*/  FMUL.FTZ R38, R3, R174 ;  /* 0x000000ae03267220 */ /* 0x000fe20000410000 */
[C---:B----4-:R-:W-:Y:S01]  /*18660*/  FMUL.FTZ R41, R2.reuse, R169 ;  /* 0x000000a902297220 */ /* 0x050fe20000410000 */
[----:B------:R-:W4:Y:S04]  /*18670*/  LDL.LU R90, [R1+0x5c] ;  /* 0x00005c00015a7983 */ /* 0x000f280000300800 */
[----:B------:R3:W-:Y:S01]  /*18680*/  MUFU.EX2 R138, R36 ;  /* 0x00000024008a7308 */ /* 0x0007e20000000800 */
[----:B-1----:R-:W-:Y:S01]  /*18690*/  FMUL.FTZ R40, R2, R168 ;  /* 0x000000a802287220 */ /* 0x002fe20000410000 */
[----:B------:R-:W-:Y:S08]  /*186a0*/  MOV R174, R249 ;  /* 0x000000f900ae7202 */ /* 0x000ff00000000f00 */
[----:B------:R1:W-:Y:S01]  /*186b0*/  MUFU.EX2 R154, R42 ;  /* 0x0000002a009a7308 */ /* 0x0003e20000000800 */
[----:B-----5:R-:W-:Y:S09]  /*186c0*/  FMUL.FTZ R43, R0, R171 ;  /* 0x000000ab002b7220 */ /* 0x020ff20000410000 */
[----:B------:R5:W-:Y:S01]  /*186d0*/  MUFU.EX2 R159, R49 ;  /* 0x00000031009f7308 */ /* 0x000be20000000800 */
[--C-:B---3--:R-:W-:Y:S01]  /*186e0*/  FFMA.FTZ R36, R108, UR4, -R75.reuse ;  /* 0x000000046c247c23 */ /* 0x108fe2000801084b */
[----:B------:R-:W-:Y:S02]  /*186f0*/  MOV R108, R243 ;  /* 0x000000f3006c7202 */ /* 0x000fe40000000f00 */
[----:B------:R-:W-:Y:S02]  /*18700*/  MOV R243, R248 ;  /* 0x000000f800f37202 */ /* 0x000fe40000000f00 */
[----:B------:R-:W-:Y:S04]  /*18710*/  MOV R248, R86 ;  /* 0x0000005600f87202 */ /* 0x000fe80000000f00 */
[----:B------:R3:W-:Y:S01]  /*18720*/  MUFU.EX2 R145, R36 ;  /* 0x0000002400917308 */ /* 0x0007e20000000800 */
[----:B-1----:R-:W-:Y:S01]  /*18730*/  FMUL.FTZ R42, R0, R170 ;  /* 0x000000aa002a7220 */ /* 0x002fe20000410000 */
[----:B------:R-:W-:Y:S01]  /*18740*/  MOV R86, R250 ;  /* 0x000000fa00567202 */ /* 0x000fe20000000f00 */
[----:B------:R-:W4:Y:S01]  /*18750*/  LDL.LU R170, [R1+0x60] ;  /* 0x0000600001aa7983 */ /* 0x000f220000300800 */
[----:B------:R-:W-:Y:S02]  /*18760*/  MOV R250, R251 ;  /* 0x000000fb00fa7202 */ /* 0x000fe40000000f00 */
[----:B------:R-:W-:Y:S04]  /*18770*/  MOV R251, R81 ;  /* 0x0000005100fb7202 */ /* 0x000fe80000000f00 */
[----:B------:R1:W-:Y:S01]  /*18780*/  MUFU.EX2 R156, R46 ;  /* 0x0000002e009c7308 */ /* 0x0003e20000000800 */
[----:B------:R-:W-:Y:S01]  /*18790*/  MOV R167, R86 ;  /* 0x0000005600a77202 */ /* 0x000fe20000000f00 */
[--C-:B-----5:R-:W-:Y:S01]  /*187a0*/  FFMA.FTZ R49, R104, UR4, -R75.reuse ;  /* 0x0000000468317c23 */ /* 0x120fe2000801084b */
[----:B------:R-:W-:Y:S02]  /*187b0*/  MOV R104, R87 ;  /* 0x0000005700687202 */ /* 0x000fe40000000f00 */
[----:B------:R-:W-:Y:S02]  /*187c0*/  MOV R87, R82 ;  /* 0x0000005200577202 */ /* 0x000fe40000000f00 */
[----:B------:R-:W-:Y:S03]  /*187d0*/  MOV R173, R250 ;  /* 0x000000fa00ad7202 */ /* 0x000fe60000000f00 */
[----:B------:R5:W-:Y:S01]  /*187e0*/  MUFU.EX2 R158, R45 ;  /* 0x0000002d009e7308 */ /* 0x000be20000000800 */
[--C-:B---3--:R-:W-:Y:S01]  /*187f0*/  FFMA.FTZ R36, R105, UR4, -R75.reuse ;  /* 0x0000000469247c23 */ /* 0x108fe2000801084b */
[----:B------:R-:W-:Y:S01]  /*18800*/  MOV R105, R103 ;  /* 0x0000006700697202 */ /* 0x000fe20000000f00 */
[--C-:B------:R-:W-:Y:S01]  /*18810*/  FFMA.FTZ R104, R104, UR4, -R75.reuse ;  /* 0x0000000468687c23 */ /* 0x100fe2000801084b */
[----:B------:R-:W-:Y:S02]  /*18820*/  MOV R103, R83 ;  /* 0x0000005300677202 */ /* 0x000fe40000000f00 */
[----:B------:R-:W-:Y:S01]  /*18830*/  MOV R164, R87 ;  /* 0x0000005700a47202 */ /* 0x000fe20000000f00 */
[--C-:B------:R-:W-:Y:S03]  /*18840*/  FFMA.FTZ R105, R105, UR4, -R75.reuse ;  /* 0x0000000469697c23 */ /* 0x100fe6000801084b */
[----:B------:R3:W-:Y:S01]  /*18850*/  MUFU.EX2 R147, R36 ;  /* 0x0000002400937308 */ /* 0x0007e20000000800 */
[----:B-1----:R-:W-:Y:S01]  /*18860*/  FMUL.FTZ R46, R0, R182 ;  /* 0x000000b6002e7220 */ /* 0x002fe20000410000 */
[----:B------:R-:W-:Y:S08]  /*18870*/  MOV R169, R164 ;  /* 0x000000a400a97202 */ /* 0x000ff00000000f00 */
[----:B------:R1:W-:Y:S01]  /*18880*/  MUFU.EX2 R163, R44 ;  /* 0x0000002c00a37308 */ /* 0x0003e20000000800 */
[----:B-----5:R-:W-:Y:S09]  /*18890*/  FMUL.FTZ R45, R2, R181 ;  /* 0x000000b5022d7220 */ /* 0x020ff20000410000 */
[----:B------:R5:W-:Y:S01]  /*188a0*/  MUFU.EX2 R155, R47 ;  /* 0x0000002f009b7308 */ /* 0x000be20000000800 */
[----:B---3--:R-:W-:Y:S01]  /*188b0*/  FMUL.FTZ R36, R68, R172 ;  /* 0x000000ac44247220 */ /* 0x008fe20000410000 */
[----:B------:R-:W-:Y:S06]  /*188c0*/  MOV R172, R251 ;  /* 0x000000fb00ac7202 */ /* 0x000fec0000000f00 */
[-C--:B------:R-:W-:Y:S02]  /*188d0*/  HMMA.16816.F32 R36, R76, R52.reuse, R36 ;  /* 0x000000344c24723c */ /* 0x080fe40000001824 */
[----:B------:R3:W3:Y:S01]  /*188e0*/  MUFU.EX2 R99, R48 ;  /* 0x0000003000637308 */ /* 0x0006e20000000800 */
[----:B-1----:R-:W-:Y:S03]  /*188f0*/  FMUL.FTZ R44, R2, R180 ;  /* 0x000000b4022c7220 */ /* 0x002fe60000410000 */
[C---:B------:R-:W-:Y:S06]  /*18900*/  HMMA.16816.F32 R40, R64.reuse, R52, R40 ;  /* 0x000000344028723c */ /* 0x040fec0000001828 */
[----:B------:R1:W-:Y:S01]  /*18910*/  MUFU.EX2 R157, R50 ;  /* 0x00000032009d7308 */ /* 0x0003e20000000800 */
[----:B-----5:R-:W-:Y:S01]  /*18920*/  FMUL.FTZ R47, R0, R183 ;  /* 0x000000b7002f7220 */ /* 0x020fe20000410000 */
[--C-:B------:R-:W-:Y:S03]  /*18930*/  FFMA.FTZ R52, R80, UR4, -R75.reuse ;  /* 0x0000000450347c23 */ /* 0x100fe6000801084b */
[C---:B------:R-:W-:Y:S01]  /*18940*/  FMUL.FTZ R53, R68.reuse, R193 ;  /* 0x000000c144357220 */ /* 0x040fe20000410000 */
[----:B------:R-:W5:Y:S04]  /*18950*/  LDSM.16.MT88.4 R80, [R220+0x8000] ;  /* 0x00800000dc50783b */ /* 0x000f680000004200 */
[----:B------:R1:W-:Y:S01]  /*18960*/  MUFU.EX2 R153, R52 ;  /* 0x0000003400997308 */ /* 0x0003e20000000800 */
[-C--:B------:R-:W-:Y:S03]  /*18970*/  HMMA.16816.F32 R44, R64, R54.reuse, R44 ;  /* 0x00000036402c723c */ /* 0x080fe6000000182c */
[C---:B---3--:R-:W-:Y:S06]  /*18980*/  FMUL.FTZ R48, R68.reuse, R176 ;  /* 0x000000b044307220 */ /* 0x048fec0000410000 */
[----:B------:R3:W-:Y:S02]  /*18990*/  MUFU.EX2 R148, R51 ;  /* 0x0000003300947308 */ /* 0x0007e40000000800 */
[----:B-1----:R-:W-:Y:S08]  /*189a0*/  FMUL.FTZ R50, R3, R178 ;  /* 0x000000b203327220 */ /* 0x002ff00000410000 */
[----:B------:R1:W-:Y:S01]  /*189b0*/  MUFU.EX2 R152, R49 ;  /* 0x0000003100987308 */ /* 0x0003e20000000800 */
[--C-:B------:R-:W-:Y:S01]  /*189c0*/  FFMA.FTZ R52, R109, UR4, -R75.reuse ;  /* 0x000000046d347c23 */ /* 0x100fe2000801084b */
[----:B------:R-:W-:Y:S04]  /*189d0*/  MOV R109, R248 ;  /* 0x000000f8006d7202 */ /* 0x000fe80000000f00 */
[----:B------:R-:W-:Y:S04]  /*189e0*/  MOV R164, R109 ;  /* 0x0000006d00a47202 */ /* 0x000fe80000000f00 */
[----:B------:R5:W-:Y:S01]  /*189f0*/  MUFU.EX2 R160, R52 ;  /* 0x0000003400a07308 */ /* 0x000be20000000800 */
[C---:B---3--:R-:W-:Y:S01]  /*18a00*/  FMUL.FTZ R51, R3.reuse, R179 ;  /* 0x000000b303337220 */ /* 0x048fe20000410000 */
[----:B------:R-:W-:Y:S08]  /*18a10*/  MOV R109, R247 ;  /* 0x000000f7006d7202 */ /* 0x000ff00000000f00 */
[----:B------:R3:W-:Y:S01]  /*18a20*/  MUFU.EX2 R161, R56 ;  /* 0x0000003800a17308 */ /* 0x0007e20000000800 */
[----:B-1----:R-:W-:Y:S07]  /*18a30*/  FMUL.FTZ R49, R68, R177 ;  /* 0x000000b144317220 */ /* 0x002fee0000410000 */
[C---:B------:R-:W-:Y:S02]  /*18a40*/  HMMA.16816.F32 R48, R76.reuse, R54, R48 ;  /* 0x000000364c30723c */ /* 0x040fe40000001830 */
[----:B------:R1:W-:Y:S02]  /*18a50*/  MUFU.EX2 R162, R57 ;  /* 0x0000003900a27308 */ /* 0x0003e40000000800 */
[--C-:B-----5:R-:W-:Y:S01]  /*18a60*/  FFMA.FTZ R52, R108, UR4, -R75.reuse ;  /* 0x000000046c347c23 */ /* 0x120fe2000801084b */
[----:B------:R-:W-:Y:S02]  /*18a70*/  MOV R108, R103 ;  /* 0x00000067006c7202 */ /* 0x000fe40000000f00 */
[C---:B------:R-:W-:Y:S01]  /*18a80*/  FMUL.FTZ R54, R3.reuse, R194 ;  /* 0x000000c203367220 */ /* 0x040fe20000410000 */
[C---:B------:R-:W-:Y:S04]  /*18a90*/  FMUL.FTZ R55, R3.reuse, R195 ;  /* 0x000000c303377220 */ /* 0x040fe80000410000 */
[----:B------:R5:W-:Y:S01]  /*18aa0*/  MUFU.EX2 R178, R52 ;  /* 0x0000003400b27308 */ /* 0x000be20000000800 */
[----:B---3--:R-:W-:Y:S01]  /*18ab0*/  FMUL.FTZ R56, R2, R188 ;  /* 0x000000bc02387220 */ /* 0x008fe20000410000 */
[--C-:B------:R-:W-:Y:S08]  /*18ac0*/  FFMA.FTZ R108, R108, UR4, -R75.reuse ;  /* 0x000000046c6c7c23 */ /* 0x100ff0000801084b */
[----:B------:R3:W-:Y:S01]  /*18ad0*/  MUFU.EX2 R179, R59 ;  /* 0x0000003b00b37308 */ /* 0x0007e20000000800 */
[----:B-1----:R-:W-:Y:S09]  /*18ae0*/  FMUL.FTZ R57, R2, R189 ;  /* 0x000000bd02397220 */ /* 0x002ff20000410000 */
[----:B------:R1:W-:Y:S01]  /*18af0*/  MUFU.EX2 R103, R58 ;  /* 0x0000003a00677308 */ /* 0x0003e20000000800 */
[----:B-----5:R-:W-:Y:S07]  /*18b00*/  FMUL.FTZ R52, R68, R192 ;  /* 0x000000c044347220 */ /* 0x020fee0000410000 */
[-C--:B------:R-:W-:Y:S02]  /*18b10*/  HMMA.16816.F32 R52, R76, R80.reuse, R52 ;  /* 0x000000504c34723c */ /* 0x080fe40000001834 */
[----:B------:R5:W-:Y:S01]  /*18b20*/  MUFU.EX2 R249, R61 ;  /* 0x0000003d00f97308 */ /* 0x000be20000000800 */
[C---:B---3--:R-:W-:Y:S09]  /*18b30*/  FMUL.FTZ R59, R0.reuse, R191 ;  /* 0x000000bf003b7220 */ /* 0x048ff20000410000 */
[----:B------:R3:W-:Y:S01]  /*18b40*/  MUFU.EX2 R250, R60 ;  /* 0x0000003c00fa7308 */ /* 0x0007e20000000800 */
[----:B-1----:R-:W-:Y:S09]  /*18b50*/  FMUL.FTZ R58, R0, R190 ;  /* 0x000000be003a7220 */ /* 0x002ff20000410000 */
[----:B------:R1:W-:Y:S01]  /*18b60*/  MUFU.EX2 R180, R62 ;  /* 0x0000003e00b47308 */ /* 0x0003e20000000800 */
[C---:B------:R-:W-:Y:S04]  /*18b70*/  HMMA.16816.F32 R56, R64.reuse, R80, R56 ;  /* 0x000000504038723c */ /* 0x040fe80000001838 */
[C---:B-----5:R-:W-:Y:S01]  /*18b80*/  FMUL.FTZ R61, R2.reuse, R185 ;  /* 0x000000b9023d7220 */ /* 0x060fe20000410000 */
[----:B------:R-:W-:Y:S04]  /*18b90*/  MOV R185, R99 ;  /* 0x0000006300b97202 */ /* 0x000fe80000000f00 */
[----:B------:R5:W4:Y:S02]  /*18ba0*/  MUFU.EX2 R188, R63 ;  /* 0x0000003f00bc7308 */ /* 0x000b240000000800 */
[----:B---3--:R-:W-:Y:S01]  /*18bb0*/  FMUL.FTZ R60, R2, R184 ;  /* 0x000000b8023c7220 */ /* 0x008fe20000410000 */
[--C-:B------:R-:W-:Y:S01]  /*18bc0*/  FFMA.FTZ R80, R174, UR4, -R75.reuse ;  /* 0x00000004ae507c23 */ /* 0x100fe2000801084b */
[----:B------:R-:W-:Y:S02]  /*18bd0*/  F2FP.F16.F32.PACK_AB R81, R138, R137 ;  /* 0x000000898a51723e */ /* 0x000fe400000000ff */
[----:B------:R-:W-:Y:S04]  /*18be0*/  MOV R174, R167 ;  /* 0x000000a700ae7202 */ /* 0x000fe80000000f00 */
[----:B------:R-:W3:Y:S01]  /*18bf0*/  MUFU.EX2 R168, R84 ;  /* 0x0000005400a87308 */ /* 0x000ee20000000800 */
[C---:B-1----:R-:W-:Y:S01]  /*18c00*/  FMUL.FTZ R62, R0.reuse, R186 ;  /* 0x000000ba003e7220 */ /* 0x042fe20000410000 */
[----:B------:R-:W-:Y:S02]  /*18c10*/  MOV R167, R245 ;  /* 0x000000f500a77202 */ /* 0x000fe40000000f00 */
[----:B------:R-:W-:Y:S06]  /*18c20*/  MOV R186, R172 ;  /* 0x000000ac00ba7202 */ /* 0x000fec0000000f00 */
[----:B------:R1:W-:Y:S01]  /*18c30*/  MUFU.EX2 R251, R85 ;  /* 0x0000005500fb7308 */ /* 0x0003e20000000800 */
[----:B-----5:R-:W-:Y:S07]  /*18c40*/  FMUL.FTZ R63, R0, R187 ;  /* 0x000000bb003f7220 */ /* 0x020fee0000410000 */
[-C--:B------:R-:W-:Y:S02]  /*18c50*/  HMMA.16816.F32 R60, R64, R82.reuse, R60 ;  /* 0x00000052403c723c */ /* 0x080fe4000000183c */
[----:B------:R-:W-:Y:S05]  /*18c60*/  MUFU.EX2 R177, R89 ;  /* 0x0000005900b17308 */ /* 0x000fea0000000800 */
[C---:B------:R-:W-:Y:S01]  /*18c70*/  FMUL.FTZ R66, R3.reuse, R198 ;  /* 0x000000c603427220 */ /* 0x040fe20000410000 */
[----:B------:R-:W-:Y:S01]  /*18c80*/  FMUL.FTZ R67, R3, R199 ;  /* 0x000000c703437220 */ /* 0x000fe20000410000 */
[----:B-1----:R-:W1:Y:S03]  /*18c90*/  LDSM.16.MT88.4 R84, [R218+0x8800] ;  /* 0x00880000da54783b */ /* 0x002e660000004200 */
[----:B------:R-:W-:Y:S01]  /*18ca0*/  MUFU.EX2 R248, R88 ;  /* 0x0000005800f87308 */ /* 0x000fe20000000800 */
[--C-:B------:R-:W-:Y:S01]  /*18cb0*/  FFMA.FTZ R64, R175, UR4, -R75.reuse ;  /* 0x00000004af407c23 */ /* 0x100fe2000801084b */
[C---:B------:R-:W-:Y:S01]  /*18cc0*/  FMUL.FTZ R65, R68.reuse, R197 ;  /* 0x000000c544417220 */ /* 0x040fe20000410000 */
[----:B------:R-:W-:Y:S07]  /*18cd0*/  MOV R175, R243 ;  /* 0x000000f300af7202 */ /* 0x000fee0000000f00 */
[----:B------:R5:W-:Y:S10]  /*18ce0*/  MUFU.EX2 R176, R64 ;  /* 0x0000004000b07308 */ /* 0x000bf40000000800 */
[----:B------:R3:W-:Y:S10]  /*18cf0*/  MUFU.EX2 R247, R80 ;  /* 0x0000005000f77308 */ /* 0x0007f40000000800 */
[----:B------:R-:W-:Y:S01]  /*18d00*/  MUFU.EX2 R245, R92 ;  /* 0x0000005c00f57308 */ /* 0x000fe20000000800 */
[C---:B-----5:R-:W-:Y:S01]  /*18d10*/  FMUL.FTZ R64, R68.reuse, R196 ;  /* 0x000000c444407220 */ /* 0x060fe20000410000 */
[----:B--2---:R-:W-:Y:S01]  /*18d20*/  FFMA.FTZ R102, R68, R165, R102 ;  /* 0x000000a544667223 */ /* 0x004fe20000010066 */
[----:B------:R-:W-:Y:S04]  /*18d30*/  MOV R165, R91 ;  /* 0x0000005b00a57202 */ /* 0x000fe80000000f00 */
[----:B------:R-:W-:Y:S01]  /*18d40*/  MOV R172, R165 ;  /* 0x000000a500ac7202 */ /* 0x000fe20000000f00 */
[----:B------:R-:W-:Y:S02]  /*18d50*/  HMMA.16816.F32 R64, R76, R82, R64 ;  /* 0x000000524c40723c */ /* 0x000fe40000001840 */
[----:B------:R-:W-:Y:S02]  /*18d60*/  MUFU.EX2 R243, R93 ;  /* 0x0000005d00f37308 */ /* 0x000fe40000000800 */
[----:B---3--:R-:W-:Y:S03]  /*18d70*/  F2FP.F16.F32.PACK_AB R80, R139, R140 ;  /* 0x0000008c8b50723e */ /* 0x008fe600000000ff */
[----:B------:R-:W-:Y:S05]  /*18d80*/  F2FP.F16.F32.PACK_AB R78, R240, R144 ;  /* 0x00000090f04e723e */ /* 0x000fea00000000ff */
[----:B------:R-:W-:Y:S01]  /*18d90*/  MUFU.EX2 R165, R95 ;  /* 0x0000005f00a57308 */ /* 0x000fe20000000800 */
[----:B------:R-:W-:Y:S02]  /*18da0*/  F2FP.F16.F32.PACK_AB R76, R142, R136 ;  /* 0x000000888e4c723e */ /* 0x000fe400000000ff */
[----:B------:R-:W-:Y:S02]  /*18db0*/  F2FP.F16.F32.PACK_AB R77, R143, R141 ;  /* 0x0000008d8f4d723e */ /* 0x000fe400000000ff */
[----:B------:R-:W-:Y:S02]  /*18dc0*/  F2FP.F16.F32.PACK_AB R79, R151, R150 ;  /* 0x00000096974f723e */ /* 0x000fe400000000ff */
[----:B------:R-:W-:Y:S03]  /*18dd0*/  F2FP.F16.F32.PACK_AB R82, R149, R146 ;  /* 0x000000929552723e */ /* 0x000fe600000000ff */
[----:B------:R-:W-:Y:S01]  /*18de0*/  MUFU.EX2 R182, R96 ;  /* 0x0000006000b67308 */ /* 0x000fe20000000800 */
[----:B------:R-:W-:Y:S01]  /*18df0*/  F2FP.F16.F32.PACK_AB R83, R147, R145 ;  /* 0x000000919353723e */ /* 0x000fe200000000ff */
[-C--:B-1----:R-:W-:Y:S08]  /*18e00*/  HMMA.16816.F32 R4, R76, R84.reuse, R4 ;  /* 0x000000544c04723c */ /* 0x082ff00000001804 */
[----:B------:R1:W-:Y:S01]  /*18e10*/  MUFU.EX2 R193, R117 ;  /* 0x0000007500c17308 */ /* 0x0003e20000000800 */
[C---:B------:R-:W-:Y:S06]  /*18e20*/  HMMA.16816.F32 R8, R80.reuse, R84, R8 ;  /* 0x000000545008723c */ /* 0x040fec0000001808 */
[-C--:B------:R-:W-:Y:S03]  /*18e30*/  HMMA.16816.F32 R12, R80, R86.reuse, R12 ;  /* 0x00000056500c723c */ /* 0x080fe6000000180c */
[----:B------:R2:W-:Y:S03]  /*18e40*/  MUFU.EX2 R194, R107 ;  /* 0x0000006b00c27308 */ /* 0x0005e60000000800 */
[C---:B------:R-:W-:Y:S01]  /*18e50*/  HMMA.16816.F32 R16, R76.reuse, R86, R16 ;  /* 0x000000564c10723c */ /* 0x040fe20000001810 */
[----:B------:R-:W-:Y:S06]  /*18e60*/  LDSM.16.MT88.4 R84, [R219+0x8800] ;  /* 0x00880000db54783b */ /* 0x000fec0000004200 */
[----:B------:R3:W-:Y:S01]  /*18e70*/  MUFU.EX2 R183, R110 ;  /* 0x0000006e00b77308 */ /* 0x0007e20000000800 */
[----:B-1----:R-:W-:Y:S03]  /*18e80*/  FFMA.FTZ R117, R70, UR4, -R75 ;  /* 0x0000000446757c23 */ /* 0x002fe6000801084b */
[----:B----4-:R-:W-:Y:S02]  /*18e90*/  FFMA.FTZ R101, R3, R90, R101 ;  /* 0x0000005a03657223 */ /* 0x010fe40000010065 */
[----:B------:R-:W4:Y:S04]  /*18ea0*/  LDL.LU R3, [R1+0x64] ;  /* 0x0000640001037983 */ /* 0x000f280000300800 */
[----:B------:R-:W-:Y:S01]  /*18eb0*/  MUFU.EX2 R190, R118 ;  /* 0x0000007600be7308 */ /* 0x000fe20000000800 */
[--C-:B--2---:R-:W-:Y:S01]  /*18ec0*/  FFMA.FTZ R107, R109, UR4, -R75.reuse ;  /* 0x000000046d6b7c23 */ /* 0x104fe2000801084b */
[----:B------:R-:W1:Y:S01]  /*18ed0*/  LDSM.16.MT88.4 R88, [R221+0x8800] ;  /* 0x00880000dd58783b */ /* 0x000e620000004200 */
[--C-:B------:R-:W-:Y:S01]  /*18ee0*/  FFMA.FTZ R109, R252, UR4, -R75.reuse ;  /* 0x00000004fc6d7c23 */ /* 0x100fe2000801084b */
[----:B------:R-:W-:Y:S06]  /*18ef0*/  MOV R252, R188 ;  /* 0x000000bc00fc7202 */ /* 0x000fec0000000f00 */
[----:B------:R-:W-:Y:S01]  /*18f00*/  MUFU.EX2 R181, R111 ;  /* 0x0000006f00b57308 */ /* 0x000fe20000000800 */
[--C-:B---3--:R-:W-:Y:S01]  /*18f10*/  FFMA.FTZ R110, R204, UR4, -R75.reuse ;  /* 0x00000004cc6e7c23 */ /* 0x108fe2000801084b */
[----:B------:R-:W-:Y:S08]  /*18f20*/  MOV R204, R168 ;  /* 0x000000a800cc7202 */ /* 0x000ff00000000f00 */
[----:B------:R-:W-:Y:S01]  /*18f30*/  MUFU.EX2 R189, R120 ;  /* 0x0000007800bd7308 */ /* 0x000fe20000000800 */
[----:B------:R-:W-:Y:S01]  /*18f40*/  FFMA.FTZ R100, R2, R170, R100 ;  /* 0x000000aa02647223 */ /* 0x000fe20000010064 */
[--C-:B------:R-:W-:Y:S01]  /*18f50*/  FFMA.FTZ R2, R169, UR4, -R75.reuse ;  /* 0x00000004a9027c23 */ /* 0x100fe2000801084b */
[----:B------:R-:W-:Y:S07]  /*18f60*/  MOV R169, R174 ;  /* 0x000000ae00a97202 */ /* 0x000fee0000000f00 */
[----:B------:R-:W-:Y:S01]  /*18f70*/  MUFU.EX2 R191, R119 ;  /* 0x0000007700bf7308 */ /* 0x000fe20000000800 */
[----:B------:R-:W-:Y:S01]  /*18f80*/  FADD.FTZ R70, R209, R100 ;  /* 0x00000064d1467221 */ /* 0x000fe20000010000 */
[----:B------:R-:W-:Y:S01]  /*18f90*/  MOV R170, R166 ;  /* 0x000000a600aa7202 */ /* 0x000fe20000000f00 */
[--C-:B------:R-:W-:Y:S03]  /*18fa0*/  FFMA.FTZ R68, R169, UR4, -R75.reuse ;  /* 0x00000004a9447c23 */ /* 0x100fe6000801084b */
[----:B------:R-:W-:Y:S04]  /*18fb0*/  MOV R184, R170 ;  /* 0x000000aa00b87202 */ /* 0x000fe80000000f00 */
[----:B------:R2:W-:Y:S01]  /*18fc0*/  MUFU.EX2 R195, R2 ;  /* 0x0000000200c37308 */ /* 0x0005e20000000800 */
[-C--:B-1----:R-:W-:Y:S09]  /*18fd0*/  HMMA.16816.F32 R20, R76, R88.reuse, R20 ;  /* 0x000000584c14723c */ /* 0x082ff20000001814 */
[----:B------:R1:W-:Y:S01]  /*18fe0*/  MUFU.EX2 R174, R94 ;  /* 0x0000005e00ae7308 */ /* 0x0003e20000000800 */
[C---:B------:R-:W-:Y:S09]  /*18ff0*/  HMMA.16816.F32 R24, R80.reuse, R88, R24 ;  /* 0x000000585018723c */ /* 0x040ff20000001818 */
[----:B------:R3:W-:Y:S02]  /*19000*/  MUFU.EX2 R166, R106 ;  /* 0x0000006a00a67308 */ /* 0x0007e40000000800 */
[----:B--2---:R-:W-:Y:S01]  /*19010*/  FFMA.FTZ R2, R175, UR4, -R75 ;  /* 0x00000004af027c23 */ /* 0x004fe2000801084b */
[-C--:B------:R-:W-:Y:S07]  /*19020*/  HMMA.16816.F32 R28, R80, R90.reuse, R28 ;  /* 0x0000005a501c723c */ /* 0x080fee000000181c */
[----:B------:R-:W-:Y:S01]  /*19030*/  MUFU.EX2 R175, R97 ;  /* 0x0000006100af7308 */ /* 0x000fe20000000800 */
[C---:B------:R-:W-:Y:S01]  /*19040*/  HMMA.16816.F32 R32, R76.reuse, R90, R32 ;  /* 0x0000005a4c20723c */ /* 0x040fe20000001820 */
[----:B------:R-:W2:Y:S05]  /*19050*/  LDSM.16.MT88.4 R88, [R220+0x8800] ;  /* 0x00880000dc58783b */ /* 0x000eaa0000004200 */
[-C--:B------:R-:W-:Y:S03]  /*19060*/  HMMA.16816.F32 R36, R76, R84.reuse, R36 ;  /* 0x000000544c24723c */ /* 0x080fe60000001824 */
[----:B------:R5:W-:Y:S01]  /*19070*/  MUFU.EX2 R192, R2 ;  /* 0x0000000200c07308 */ /* 0x000be20000000800 */
[----:B-1----:R-:W-:Y:S01]  /*19080*/  LDSM.16.MT88.4 R92, [R221+0x9000] ;  /* 0x00900000dd5c783b */ /* 0x002fe20000004200 */
[----:B---3--:R-:W-:Y:S01]  /*19090*/  FADD.FTZ R106, R235, R101 ;  /* 0x00000065eb6a7221 */ /* 0x008fe20000010000 */
[C---:B------:R-:W-:Y:S07]  /*190a0*/  HMMA.16816.F32 R40, R80.reuse, R84, R40 ;  /* 0x000000545028723c */ /* 0x040fee0000001828 */
[----:B------:R-:W-:Y:S01]  /*190b0*/  MUFU.EX2 R188, R128 ;  /* 0x0000008000bc7308 */ /* 0x000fe20000000800 */
[----:B------:R-:W-:Y:S01]  /*190c0*/  MOV R235, R103 ;  /* 0x0000006700eb7202 */ /* 0x000fe20000000f00 */
[-C--:B------:R-:W-:Y:S08]  /*190d0*/  HMMA.16816.F32 R44, R80, R86.reuse, R44 ;  /* 0x00000056502c723c */ /* 0x080ff0000000182c */
[----:B------:R-:W-:Y:S01]  /*190e0*/  MUFU.EX2 R171, R121 ;  /* 0x0000007900ab7308 */ /* 0x000fe20000000800 */
[C---:B------:R-:W-:Y:S01]  /*190f0*/  HMMA.16816.F32 R48, R76.reuse, R86, R48 ;  /* 0x000000564c30723c */ /* 0x040fe20000001830 */
[----:B------:R-:W1:Y:S03]  /*19100*/  LDSM.16.MT88.4 R84, [R218+0x9000] ;  /* 0x00900000da54783b */ /* 0x000e660000004200 */
[--C-:B-----5:R-:W-:Y:S05]  /*19110*/  FFMA.FTZ R2, R164, UR4, -R75.reuse ;  /* 0x00000004a4027c23 */ /* 0x120fea000801084b */
[----:B------:R-:W-:Y:S10]  /*19120*/  MUFU.EX2 R170, R124 ;  /* 0x0000007c00aa7308 */ /* 0x000ff40000000800 */
[----:B------:R3:W-:Y:S01]  /*19130*/  MUFU.EX2 R164, R2 ;  /* 0x0000000200a47308 */ /* 0x0007e20000000800 */
[-C--:B--2---:R-:W-:Y:S06]  /*19140*/  HMMA.16816.F32 R52, R76, R88.reuse, R52 ;  /* 0x000000584c34723c */ /* 0x084fec0000001834 */
[C---:B------:R-:W-:Y:S03]  /*19150*/  HMMA.16816.F32 R56, R80.reuse, R88, R56 ;  /* 0x000000585038723c */ /* 0x040fe60000001838 */
[----:B------:R-:W-:Y:S03]  /*19160*/  MUFU.EX2 R169, R112 ;  /* 0x0000007000a97308 */ /* 0x000fe60000000800 */
[-C--:B------:R-:W-:Y:S07]  /*19170*/  HMMA.16816.F32 R60, R80, R90.reuse, R60 ;  /* 0x0000005a503c723c */ /* 0x080fee000000183c */
[----:B------:R-:W-:Y:S01]  /*19180*/  MUFU.EX2 R168, R113 ;  /* 0x0000007100a87308 */ /* 0x000fe20000000800 */
[--C-:B---3--:R-:W-:Y:S01]  /*19190*/  FFMA.FTZ R2, R167, UR4, -R75.reuse ;  /* 0x00000004a7027c23 */ /* 0x108fe2000801084b */
[----:B------:R-:W-:Y:S01]  /*191a0*/  HMMA.16816.F32 R64, R76, R90, R64 ;  /* 0x0000005a4c40723c */ /* 0x000fe20000001840 */
[----:B------:R-:W-:Y:S07]  /*191b0*/  LDSM.16.MT88.4 R88, [R221+0x9800] ;  /* 0x00980000dd58783b */ /* 0x000fee0000004200 */
[----:B------:R2:W-:Y:S03]  /*191c0*/  MUFU.EX2 R167, R2 ;  /* 0x0000000200a77308 */ /* 0x0005e60000000800 */
[----:B------:R-:W-:Y:S02]  /*191d0*/  F2FP.F16.F32.PACK_AB R82, R162, R161 ;  /* 0x000000a1a252723e */ /* 0x000fe400000000ff */
[----:B------:R-:W-:Y:S02]  /*191e0*/  F2FP.F16.F32.PACK_AB R79, R184, R163 ;  /* 0x000000a3b84f723e */ /* 0x000fe400000000ff */
[----:B------:R-:W-:Y:S02]  /*191f0*/  F2FP.F16.F32.PACK_AB R76, R157, R148 ;  /* 0x000000949d4c723e */ /* 0x000fe400000000ff */
[----:B------:R-:W-:Y:S01]  /*19200*/  F2FP.F16.F32.PACK_AB R77, R158, R156 ;  /* 0x0000009c9e4d723e */ /* 0x000fe200000000ff */
[----:B------:R-:W-:Y:S01]  /*19210*/  MUFU.EX2 R128, R116 ;  /* 0x0000007400807308 */ /* 0x000fe20000000800 */
[----:B------:R-:W-:Y:S02]  /*19220*/  F2FP.F16.F32.PACK_AB R78, R185, R159 ;  /* 0x0000009fb94e723e */ /* 0x000fe400000000ff */
[----:B------:R-:W-:Y:S02]  /*19230*/  F2FP.F16.F32.PACK_AB R83, R178, R160 ;  /* 0x000000a0b253723e */ /* 0x000fe400000000ff */
[----:B------:R-:W-:Y:S02]  /*19240*/  F2FP.F16.F32.PACK_AB R80, R155, R154 ;  /* 0x0000009a9b50723e */ /* 0x000fe400000000ff */
[----:B------:R-:W-:Y:S01]  /*19250*/  F2FP.F16.F32.PACK_AB R81, R153, R152 ;  /* 0x000000989951723e */ /* 0x000fe200000000ff */
[-C--:B-1----:R-:W-:Y:S02]  /*19260*/  HMMA.16816.F32 R4, R76, R84.reuse, R4 ;  /* 0x000000544c04723c */ /* 0x082fe40000001804 */
[----:B------:R-:W-:Y:S01]  /*19270*/  MUFU.EX2 R124, R115 ;  /* 0x00000073007c7308 */ /* 0x000fe20000000800 */
[--C-:B--2---:R-:W-:Y:S03]  /*19280*/  FFMA.FTZ R2, R173, UR4, -R75.reuse ;  /* 0x00000004ad027c23 */ /* 0x104fe6000801084b */
[C---:B------:R-:W-:Y:S06]  /*19290*/  HMMA.16816.F32 R8, R80.reuse, R84, R8 ;  /* 0x000000545008723c */ /* 0x040fec0000001808 */
[----:B------:R1:W-:Y:S01]  /*192a0*/  MUFU.EX2 R173, R2 ;  /* 0x0000000200ad7308 */ /* 0x0003e20000000800 */
[-C--:B------:R-:W-:Y:S09]  /*192b0*/  HMMA.16816.F32 R12, R80, R86.reuse, R12 ;  /* 0x00000056500c723c */ /* 0x080ff2000000180c */
[----:B------:R2:W-:Y:S01]  /*192c0*/  MUFU.EX2 R121, R68 ;  /* 0x0000004400797308 */ /* 0x0005e20000000800 */
[C---:B------:R-:W-:Y:S01]  /*192d0*/  HMMA.16816.F32 R16, R76.reuse, R86, R16 ;  /* 0x000000564c10723c */ /* 0x040fe20000001810 */
[----:B------:R-:W-:Y:S05]  /*192e0*/  LDSM.16.MT88.4 R84, [R218+0x9800] ;  /* 0x00980000da54783b */ /* 0x000fea0000004200 */
[-C--:B------:R-:W-:Y:S03]  /*192f0*/  HMMA.16816.F32 R20, R76, R92.reuse, R20 ;  /* 0x0000005c4c14723c */ /* 0x080fe60000001814 */
[----:B------:R-:W-:Y:S02]  /*19300*/  MUFU.EX2 R127, R127 ;  /* 0x0000007f007f7308 */ /* 0x000fe40000000800 */
[--C-:B-1----:R-:W-:Y:S01]  /*19310*/  FFMA.FTZ R2, R172, UR4, -R75.reuse ;  /* 0x00000004ac027c23 */ /* 0x102fe2000801084b */
[C---:B------:R-:W-:Y:S07]  /*19320*/  HMMA.16816.F32 R24, R80.reuse, R92, R24 ;  /* 0x0000005c5018723c */ /* 0x040fee0000001818 */
[----:B------:R1:W-:Y:S01]  /*19330*/  MUFU.EX2 R172, R2 ;  /* 0x0000000200ac7308 */ /* 0x0003e20000000800 */
[----:B--2---:R-:W-:Y:S01]  /*19340*/  FADD.FTZ R68, R244, R106 ;  /* 0x0000006af4447221 */ /* 0x004fe20000010000 */
[-C--:B------:R-:W-:Y:S08]  /*19350*/  HMMA.16816.F32 R28, R80, R94.reuse, R28 ;  /* 0x0000005e501c723c */ /* 0x080ff0000000181c */
[----:B------:R-:W-:Y:S01]  /*19360*/  MUFU.EX2 R106, R237 ;  /* 0x000000ed006a7308 */ /* 0x000fe20000000800 */
[C---:B------:R-:W-:Y:S01]  /*19370*/  HMMA.16816.F32 R32, R76.reuse, R94, R32 ;  /* 0x0000005e4c20723c */ /* 0x040fe20000001820 */
[----:B------:R-:W-:Y:S08]  /*19380*/  LDSM.16.MT88.4 R92, [R219+0x9800] ;  /* 0x00980000db5c783b */ /* 0x000ff00000004200 */
[----:B------:R-:W-:Y:S02]  /*19390*/  MUFU.EX2 R129, R129 ;  /* 0x0000008100817308 */ /* 0x000fe40000000800 */
[----:B-1----:R-:W-:Y:S02]  /*193a0*/  FADD.FTZ R2, R241, R102 ;  /* 0x00000066f1027221 */ /* 0x002fe40000010000 */
[----:B------:R-:W-:Y:S01]  /*193b0*/  LDSM.16.MT88.4 R100, [R220+0x9000] ;  /* 0x00900000dc64783b */ /* 0x000fe20000004200 */
[----:B------:R-:W-:Y:S05]  /*193c0*/  MOV R241, R180 ;  /* 0x000000b400f17202 */ /* 0x000fea0000000f00 */
        /* <DEDUP_REMOVED lines=12> */
[----:B------:R-:W1:Y:S01]  /*19490*/  MUFU.EX2 R105, R215 ;  /* 0x000000d700697308 */ /* 0x000e620000000800 */
[----:B----4-:R-:W-:Y:S01]  /*194a0*/  FFMA.FTZ R0, R0, R3, R98 ;  /* 0x0000000300007223 */ /* 0x010fe20000010062 */
[--C-:B------:R-:W-:Y:S01]  /*194b0*/  FFMA.FTZ R3, R186, UR4, -R75.reuse ;  /* 0x00000004ba037c23 */ /* 0x100fe2000801084b */
[----:B------:R-:W2:Y:S01]  /*194c0*/  LDSM.16.MT88.4 R96, [R219+0x9000] ;  /* 0x00900000db60783b */ /* 0x000ea20000004200 */
[----:B------:R-:W-:Y:S06]  /*194d0*/  FFMA.FTZ R75, R69, UR4, -R75 ;  /* 0x00000004454b7c23 */ /* 0x000fec000801084b */
[----:B------:R-:W-:Y:S01]  /*194e0*/  MUFU.EX2 R134, R134 ;  /* 0x0000008600867308 */ /* 0x000fe20000000800 */
[----:B------:R-:W-:Y:S01]  /*194f0*/  FADD.FTZ R0, R208, R0 ;  /* 0x00000000d0007221 */ /* 0x000fe20000010000 */
[----:B------:R-:W-:Y:S03]  /*19500*/  FADD.FTZ R69, R234, R2 ;  /* 0x00000002ea457221 */ /* 0x000fe60000010000 */
[----:B------:R-:W-:Y:S01]  /*19510*/  FADD.FTZ R2, R231, R0 ;  /* 0x00000000e7027221 */ /* 0x000fe20000010000 */
[----:B------:R-:W-:Y:S04]  /*19520*/  FADD.FTZ R0, R246, R69 ;  /* 0x00000045f6007221 */ /* 0x000fe80000010000 */
[----:B------:R-:W-:Y:S01]  /*19530*/  MUFU.EX2 R75, R75 ;  /* 0x0000004b004b7308 */ /* 0x000fe20000000800 */
[----:B-1----:R-:W-:Y:S09]  /*19540*/  F2FP.F16.F32.PACK_AB R199, R104, R105 ;  /* 0x0000006968c7723e */ /* 0x002ff200000000ff */
[----:B------:R1:W-:Y:S10]  /*19550*/  MUFU.EX2 R120, R3 ;  /* 0x0000000300787308 */ /* 0x0003f40000000800 */
[----:B------:R-:W-:Y:S10]  /*19560*/  MUFU.EX2 R135, R135 ;  /* 0x0000008700877308 */ /* 0x000ff40000000800 */
[----:B------:R-:W-:Y:S01]  /*19570*/  MUFU.EX2 R116, R107 ;  /* 0x0000006b00747308 */ /* 0x000fe20000000800 */
[----:B-1----:R-:W-:Y:S01]  /*19580*/  FADD.FTZ R3, R233, R70 ;  /* 0x00000046e9037221 */ /* 0x002fe20000010000 */
[----:B------:R-:W-:Y:S01]  /*19590*/  FADD.FTZ R70, R242, R68 ;  /* 0x00000044f2467221 */ /* 0x000fe20000010000 */
[----:B------:R-:W-:Y:S02]  /*195a0*/  FADD.FTZ R68, R136, R0 ;  /* 0x0000000088447221 */ /* 0x000fe40000010000 */
[----:B------:R-:W-:Y:S01]  /*195b0*/  FADD.FTZ R69, R232, R3 ;  /* 0x00000003e8457221 */ /* 0x000fe20000010000 */
[-C--:B--2---:R-:W-:Y:S04]  /*195c0*/  HMMA.16816.F32 R36, R76, R96.reuse, R36 ;  /* 0x000000604c24723c */ /* 0x084fe80000001824 */
[----:B------:R-:W1:Y:S01]  /*195d0*/  MUFU.EX2 R107, R236 ;  /* 0x000000ec006b7308 */ /* 0x000e620000000800 */
[----:B------:R-:W-:Y:S01]  /*195e0*/  FADD.FTZ R0, R140, R69 ;  /* 0x000000458c007221 */ /* 0x000fe20000010000 */
[----:B------:R-:W-:Y:S01]  /*195f0*/  FADD.FTZ R68, R142, R68 ;  /* 0x000000448e447221 */ /* 0x000fe20000010000 */
[----:B------:R-:W-:Y:S01]  /*19600*/  FADD.FTZ R3, R229, R2 ;  /* 0x00000002e5037221 */ /* 0x000fe20000010000 */
[C---:B------:R-:W-:Y:S06]  /*19610*/  HMMA.16816.F32 R40, R80.reuse, R96, R40 ;  /* 0x000000605028723c */ /* 0x040fec0000001828 */
[----:B------:R-:W-:Y:S01]  /*19620*/  MUFU.EX2 R115, R108 ;  /* 0x0000006c00737308 */ /* 0x000fe20000000800 */
[----:B------:R-:W-:Y:S01]  /*19630*/  FADD.FTZ R2, R141, R70 ;  /* 0x000000468d027221 */ /* 0x000fe20000010000 */
[-C--:B------:R-:W-:Y:S03]  /*19640*/  HMMA.16816.F32 R44, R80, R98.reuse, R44 ;  /* 0x00000062502c723c */ /* 0x080fe6000000182c */
[----:B------:R-:W-:Y:S03]  /*19650*/  FADD.FTZ R70, R144, R68 ;  /* 0x0000004490467221 */ /* 0x000fe60000010000 */
[C---:B------:R-:W-:Y:S01]  /*19660*/  HMMA.16816.F32 R48, R76.reuse, R98, R48 ;  /* 0x000000624c30723c */ /* 0x040fe20000001830 */
[----:B------:R-:W2:Y:S01]  /*19670*/  LDSM.16.MT88.4 R96, [R220+0x9800] ;  /* 0x00980000dc60783b */ /* 0x000ea20000004200 */
[----:B------:R-:W-:Y:S03]  /*19680*/  MUFU.EX2 R108, R212 ;  /* 0x000000d4006c7308 */ /* 0x000fe60000000800 */
[----:B------:R-:W-:Y:S01]  /*19690*/  FADD.FTZ R3, R137, R3 ;  /* 0x0000000389037221 */ /* 0x000fe20000010000 */
[-C--:B------:R-:W-:Y:S06]  /*196a0*/  HMMA.16816.F32 R52, R76, R100.reuse, R52 ;  /* 0x000000644c34723c */ /* 0x080fec0000001834 */
[----:B------:R-:W-:Y:S01]  /*196b0*/  MUFU.EX2 R200, R200 ;  /* 0x000000c800c87308 */ /* 0x000fe20000000800 */
[----:B------:R-:W-:Y:S01]  /*196c0*/  FADD.FTZ R69, R143, R2 ;  /* 0x000000028f457221 */ /* 0x000fe20000010000 */
[C---:B------:R-:W-:Y:S04]  /*196d0*/  HMMA.16816.F32 R56, R80.reuse, R100, R56 ;  /* 0x000000645038723c */ /* 0x040fe80000001838 */
[----:B------:R-:W-:Y:S02]  /*196e0*/  FADD.FTZ R0, R139, R0 ;  /* 0x000000008b007221 */ /* 0x000fe40000010000 */
[-C--:B------:R-:W-:Y:S02]  /*196f0*/  HMMA.16816.F32 R60, R80, R102.reuse, R60 ;  /* 0x00000066503c723c */ /* 0x080fe4000000183c */
[----:B------:R-:W-:Y:S03]  /*19700*/  MUFU.EX2 R201, R201 ;  /* 0x000000c900c97308 */ /* 0x000fe60000000800 */
[----:B------:R-:W-:Y:S01]  /*19710*/  FADD.FTZ R2, R138, R3 ;  /* 0x000000038a027221 */ /* 0x000fe20000010000 */
[----:B------:R-:W-:Y:S01]  /*19720*/  HMMA.16816.F32 R64, R76, R102, R64 ;  /* 0x000000664c40723c */ /* 0x000fe20000001840 */
[----:B------:R-:W-:Y:S05]  /*19730*/  LDSM.16.MT88.4 R100, [R220+0xa000] ;  /* 0x00a00000dc64783b */ /* 0x000fea0000004200 */
[----:B------:R-:W-:Y:S01]  /*19740*/  MUFU.EX2 R114, R109 ;  /* 0x0000006d00727308 */ /* 0x000fe20000000800 */
[----:B------:R-:W-:Y:S01]  /*19750*/  F2FP.F16.F32.PACK_AB R80, R248, R177 ;  /* 0x000000b1f850723e */ /* 0x000fe200000000ff */
[----:B------:R-:W-:Y:S03]  /*19760*/  FADD.FTZ R3, R146, R0 ;  /* 0x0000000092037221 */ /* 0x000fe60000010000 */
[----:B------:R-:W-:Y:S01]  /*19770*/  F2FP.F16.F32.PACK_AB R77, R235, R179 ;  /* 0x000000b3eb4d723e */ /* 0x000fe200000000ff */
[----:B------:R-:W-:Y:S01]  /*19780*/  FADD.FTZ R2, R145, R2 ;  /* 0x0000000291027221 */ /* 0x000fe20000010000 */
[----:B------:R-:W-:Y:S01]  /*19790*/  F2FP.F16.F32.PACK_AB R76, R250, R249 ;  /* 0x000000f9fa4c723e */ /* 0x000fe200000000ff */
[----:B------:R-:W-:Y:S01]  /*197a0*/  FADD.FTZ R68, R150, R69 ;  /* 0x0000004596447221 */ /* 0x000fe20000010000 */
[----:B------:R-:W-:Y:S01]  /*197b0*/  F2FP.F16.F32.PACK_AB R78, R252, R241 ;  /* 0x000000f1fc4e723e */ /* 0x000fe200000000ff */
[----:B------:R-:W-:Y:S01]  /*197c0*/  MUFU.EX2 R109, R210 ;  /* 0x000000d2006d7308 */ /* 0x000fe20000000800 */
        /* <DEDUP_REMOVED lines=8> */
[----:B------:R-:W-:Y:S01]  /*19850*/  LDSM.16.MT88.4 R144, [R218+0xb800] ;  /* 0x00b80000da90783b */ /* 0x000fe20000004200 */
[----:B------:R-:W-:Y:S01]  /*19860*/  MUFU.EX2 R113, R110 ;  /* 0x0000006e00717308 */ /* 0x000fe20000000800 */
[----:B------:R-:W-:Y:S01]  /*19870*/  FADD.FTZ R2, R156, R69 ;  /* 0x000000459c027221 */ /* 0x000fe20000010000 */
[----:B-1----:R-:W-:Y:S01]  /*19880*/  F2FP.F16.F32.PACK_AB R198, R106, R107 ;  /* 0x0000006b6ac6723e */ /* 0x002fe200000000ff */
[----:B------:R-:W-:Y:S01]  /*19890*/  FADD.FTZ R3, R152, R3 ;  /* 0x0000000398037221 */ /* 0x000fe20000010000 */
[C---:B------:R-:W-:Y:S06]  /*198a0*/  HMMA.16816.F32 R8, R80.reuse, R84, R8 ;  /* 0x000000545008723c */ /* 0x040fec0000001808 */
[----:B------:R-:W1:Y:S01]  /*198b0*/  MUFU.EX2 R110, R214 ;  /* 0x000000d6006e7308 */ /* 0x000e620000000800 */
[----:B------:R-:W-:Y:S01]  /*198c0*/  FADD.FTZ R3, R153, R3 ;  /* 0x0000000399037221 */ /* 0x000fe20000010000 */
[-C--:B------:R-:W-:Y:S03]  /*198d0*/  HMMA.16816.F32 R12, R80, R86.reuse, R12 ;  /* 0x00000056500c723c */ /* 0x080fe6000000180c */
[----:B------:R-:W-:Y:S03]  /*198e0*/  FADD.FTZ R69, R160, R3 ;  /* 0x00000003a0457221 */ /* 0x000fe60000010000 */
[C---:B------:R-:W-:Y:S01]  /*198f0*/  HMMA.16816.F32 R16, R76.reuse, R86, R16 ;  /* 0x000000564c10723c */ /* 0x040fe20000001810 */
[----:B------:R-:W3:Y:S04]  /*19900*/  LDSM.16.MT88.4 R84, [R218+0xa000] ;  /* 0x00a00000da54783b */ /* 0x000ee80000004200 */
[----:B------:R-:W-:Y:S01]  /*19910*/  FADD.FTZ R2, R158, R2 ;  /* 0x000000029e027221 */ /* 0x000fe20000010000 */
[-C--:B------:R-:W-:Y:S05]  /*19920*/  HMMA.16816.F32 R20, R76, R88.reuse, R20 ;  /* 0x000000584c14723c */ /* 0x080fea0000001814 */
[----:B------:R-:W-:Y:S01]  /*19930*/  FADD.FTZ R2, R163, R2 ;  /* 0x00000002a3027221 */ /* 0x000fe20000010000 */
[C---:B------:R-:W-:Y:S05]  /*19940*/  HMMA.16816.F32 R24, R80.reuse, R88, R24 ;  /* 0x000000585018723c */ /* 0x040fea0000001818 */
[----:B-1----:R-:W-:Y:S01]  /*19950*/  F2FP.F16.F32.PACK_AB R196, R110, R111 ;  /* 0x0000006f6ec4723e */ /* 0x002fe200000000ff */
[-C--:B------:R-:W-:Y:S05]  /*19960*/  HMMA.16816.F32 R28, R80, R90.reuse, R28 ;  /* 0x0000005a501c723c */ /* 0x080fea000000181c */
[----:B------:R-:W-:Y:S01]  /*19970*/  F2FP.F16.F32.PACK_AB R197, R108, R109 ;  /* 0x0000006d6cc5723e */ /* 0x000fe200000000ff */
[C---:B------:R-:W-:Y:S01]  /*19980*/  HMMA.16816.F32 R32, R76.reuse, R90, R32 ;  /* 0x0000005a4c20723c */ /* 0x040fe20000001820 */
[----:B------:R-:W1:Y:S04]  /*19990*/  LDSM.16.MT88.4 R88, [R221+0xa000] ;  /* 0x00a00000dd58783b */ /* 0x000e680000004200 */
[----:B------:R-:W-:Y:S01]  /*199a0*/  FADD.FTZ R0, R240, R70 ;  /* 0x00000046f0007221 */ /* 0x000fe20000010000 */
[-C--:B------:R-:W-:Y:S05]  /*199b0*/  HMMA.16816.F32 R36, R76, R92.reuse, R36 ;  /* 0x0000005c4c24723c */ /* 0x080fea0000001824 */
        /* <DEDUP_REMOVED lines=30> */
[----:B------:R-:W-:Y:S01]  /*19ba0*/  LDSM.16.MT88.4 R176, [R219+0xb800] ;  /* 0x00b80000dbb0783b */ /* 0x000fe20000004200 */
[----:B------:R-:W-:Y:S01]  /*19bb0*/  F2FP.F16.F32.PACK_AB R83, R172, R173 ;  /* 0x000000adac53723e */ /* 0x000fe200000000ff */
[-C--:B---3--:R-:W-:Y:S03]  /*19bc0*/  HMMA.16816.F32 R4, R76, R84.reuse, R4 ;  /* 0x000000544c04723c */ /* 0x088fe60000001804 */
[----:B------:R-:W-:Y:S01]  /*19bd0*/  FADD.FTZ R2, R248, R68 ;  /* 0x00000044f8027221 */ /* 0x000fe20000010000 */
[----:B------:R-:W-:Y:S01]  /*19be0*/  FADD.FTZ R3, R247, R3 ;  /* 0x00000003f7037221 */ /* 0x000fe20000010000 */
[----:B------:R-:W-:Y:S01]  /*19bf0*/  FADD.FTZ R0, R249, R70 ;  /* 0x00000046f9007221 */ /* 0x000fe20000010000 */
[C---:B------:R-:W-:Y:S05]  /*19c00*/  HMMA.16816.F32 R8, R80.reuse, R84, R8 ;  /* 0x000000545008723c */ /* 0x040fea0000001808 */
[----:B------:R-:W-:Y:S01]  /*19c10*/  FADD.FTZ R70, R250, R0 ;  /* 0x00000000fa467221 */ /* 0x000fe20000010000 */
[-C--:B------:R-:W-:Y:S05]  /*19c20*/  HMMA.16816.F32 R12, R80, R86.reuse, R12 ;  /* 0x00000056500c723c */ /* 0x080fea000000180c */
[----:B------:R-:W-:Y:S01]  /*19c30*/  FADD.FTZ R0, R235, R69 ;  /* 0x00000045eb007221 */ /* 0x000fe20000010000 */
[C---:B------:R-:W-:Y:S01]  /*19c40*/  HMMA.16816.F32 R16, R76.reuse, R86, R16 ;  /* 0x000000564c10723c */ /* 0x040fe20000001810 */
[----:B------:R-:W2:Y:S05]  /*19c50*/  LDSM.16.MT88.4 R84, [R218+0xa800] ;  /* 0x00a80000da54783b */ /* 0x000eaa0000004200 */
[-C--:B-1----:R-:W-:Y:S06]  /*19c60*/  HMMA.16816.F32 R20, R76, R88.reuse, R20 ;  /* 0x000000584c14723c */ /* 0x082fec0000001814 */
        /* <DEDUP_REMOVED lines=8> */
[----:B------:R-:W3:Y:S05]  /*19cf0*/  LDSM.16.MT88.4 R92, [R219+0xa800] ;  /* 0x00a80000db5c783b */ /* 0x000eea0000004200 */
[-C--:B------:R-:W-:Y:S06]  /*19d00*/  HMMA.16816.F32 R52, R76, R100.reuse, R52 ;  /* 0x000000644c34723c */ /* 0x080fec0000001834 */
[C---:B------:R-:W-:Y:S06]  /*19d10*/  HMMA.16816.F32 R56, R80.reuse, R100, R56 ;  /* 0x000000645038723c */ /* 0x040fec0000001838 */
[-C--:B------:R-:W-:Y:S06]  /*19d20*/  HMMA.16816.F32 R60, R80, R102.reuse, R60 ;  /* 0x00000066503c723c */ /* 0x080fec000000183c */
[----:B------:R-:W-:Y:S01]  /*19d30*/  HMMA.16816.F32 R64, R76, R102, R64 ;  /* 0x000000664c40723c */ /* 0x000fe20000001840 */
[----:B------:R-:W-:Y:S04]  /*19d40*/  LDSM.16.MT88.4 R100, [R220+0xb000] ;  /* 0x00b00000dc64783b */ /* 0x000fe80000004200 */
        /* <DEDUP_REMOVED lines=12> */
[----:B------:R-:W2:Y:S05]  /*19e10*/  LDSM.16.MT88.4 R84, [R218+0xb000] ;  /* 0x00b00000da54783b */ /* 0x000eaa0000004200 */
[-C--:B-1----:R-:W-:Y:S06]  /*19e20*/  HMMA.16816.F32 R20, R76, R88.reuse, R20 ;  /* 0x000000584c14723c */ /* 0x082fec0000001814 */
[C---:B------:R-:W-:Y:S06]  /*19e30*/  HMMA.16816.F32 R24, R80.reuse, R88, R24 ;  /* 0x000000585018723c */ /* 0x040fec0000001818 */
[-C--:B------:R-:W-:Y:S06]  /*19e40*/  HMMA.16816.F32 R28, R80, R90.reuse, R28 ;  /* 0x0000005a501c723c */ /* 0x080fec000000181c */
[C---:B------:R-:W-:Y:S01]  /*19e50*/  HMMA.16816.F32 R32, R76.reuse, R90, R32 ;  /* 0x0000005a4c20723c */ /* 0x040fe20000001820 */
[----:B------:R-:W1:Y:S05]  /*19e60*/  LDSM.16.MT88.4 R88, [R221+0xb000] ;  /* 0x00b00000dd58783b */ /* 0x000e6a0000004200 */
[-C--:B---3--:R-:W-:Y:S06]  /*19e70*/  HMMA.16816.F32 R36, R76, R92.reuse, R36 ;  /* 0x0000005c4c24723c */ /* 0x088fec0000001824 */
[C---:B------:R-:W-:Y:S06]  /*19e80*/  HMMA.16816.F32 R40, R80.reuse, R92, R40 ;  /* 0x0000005c5028723c */ /* 0x040fec0000001828 */
[-C--:B------:R-:W-:Y:S06]  /*19e90*/  HMMA.16816.F32 R44, R80, R94.reuse, R44 ;  /* 0x0000005e502c723c */ /* 0x080fec000000182c */
[C---:B------:R-:W-:Y:S01]  /*19ea0*/  HMMA.16816.F32 R48, R76.reuse, R94, R48 ;  /* 0x0000005e4c30723c */ /* 0x040fe20000001830 */
[----:B------:R-:W3:Y:S05]  /*19eb0*/  LDSM.16.MT88.4 R92, [R219+0xb000] ;  /* 0x00b00000db5c783b */ /* 0x000eea0000004200 */
[-C--:B------:R-:W-:Y:S06]  /*19ec0*/  HMMA.16816.F32 R52, R76, R96.reuse, R52 ;  /* 0x000000604c34723c */ /* 0x080fec0000001834 */
[C---:B------:R-:W-:Y:S01]  /*19ed0*/  HMMA.16816.F32 R56, R80.reuse, R96, R56 ;  /* 0x000000605038723c */ /* 0x040fe20000001838 */
[----:B------:R-:W-:Y:S05]  /*19ee0*/  MUFU.EX2 R97, R211 ;  /* 0x000000d300617308 */ /* 0x000fea0000000800 */
[-C--:B------:R-:W-:Y:S05]  /*19ef0*/  HMMA.16816.F32 R60, R80, R98.reuse, R60 ;  /* 0x00000062503c723c */ /* 0x080fea000000183c */
[----:B------:R-:W-:Y:S01]  /*19f00*/  MUFU.EX2 R96, R122 ;  /* 0x0000007a00607308 */ /* 0x000fe20000000800 */
[----:B------:R-:W-:Y:S05]  /*19f10*/  HMMA.16816.F32 R64, R76, R98, R64 ;  /* 0x000000624c40723c */ /* 0x000fea0000001840 */
[----:B------:R-:W-:Y:S04]  /*19f20*/  F2FP.F16.F32.PACK_AB R80, R135, R134 ;  /* 0x000000868750723e */ /* 0x000fe800000000ff */
[----:B------:R-:W4:Y:S02]  /*19f30*/  MUFU.EX2 R98, R202 ;  /* 0x000000ca00627308 */ /* 0x000f240000000800 */
[----:B------:R-:W-:Y:S02]  /*19f40*/  F2FP.F16.F32.PACK_AB R76, R133, R132 ;  /* 0x00000084854c723e */ /* 0x000fe400000000ff */
[----:B------:R-:W-:Y:S02]  /*19f50*/  F2FP.F16.F32.PACK_AB R77, R131, R130 ;  /* 0x00000082834d723e */ /* 0x000fe400000000ff */
[----:B------:R-:W-:Y:S02]  /*19f60*/  F2FP.F16.F32.PACK_AB R78, R207, R205 ;  /* 0x000000cdcf4e723e */ /* 0x000fe400000000ff */
[----:B------:R-:W-:Y:S02]  /*19f70*/  F2FP.F16.F32.PACK_AB R79, R112, R203 ;  /* 0x000000cb704f723e */ /* 0x000fe400000000ff */
[----:B------:R-:W-:Y:S02]  /*19f80*/  F2FP.F16.F32.PACK_AB R81, R115, R116 ;  /* 0x000000747351723e */ /* 0x000fe400000000ff */
[----:B------:R-:W-:Y:S02]  /*19f90*/  F2FP.F16.F32.PACK_AB R82, R201, R200 ;  /* 0x000000c8c952723e */ /* 0x000fe400000000ff */
[----:B------:R-:W-:Y:S01]  /*19fa0*/  F2FP.F16.F32.PACK_AB R83, R113, R114 ;  /* 0x000000727153723e */ /* 0x000fe200000000ff */
[-C--:B--2---:R-:W-:Y:S03]  /*19fb0*/  HMMA.16816.F32 R4, R76, R84.reuse, R4 ;  /* 0x000000544c04723c */ /* 0x084fe60000001804 */
[----:B----4-:R-:W-:Y:S03]  /*19fc0*/  F2FP.F16.F32.PACK_AB R184, R97, R98 ;  /* 0x0000006261b8723e */ /* 0x010fe600000000ff */
[C---:B------:R-:W-:Y:S01]  /*19fd0*/  HMMA.16816.F32 R8, R80.reuse, R84, R8 ;  /* 0x000000545008723c */ /* 0x040fe20000001808 */
[----:B------:R-:W-:Y:S05]  /*19fe0*/  MUFU.EX2 R85, R239 ;  /* 0x000000ef00557308 */ /* 0x000fea0000000800 */
[-C--:B------:R-:W-:Y:S05]  /*19ff0*/  HMMA.16816.F32 R12, R80, R86.reuse, R12 ;  /* 0x00000056500c723c */ /* 0x080fea000000180c */
[----:B------:R-:W2:Y:S01]  /*1a000*/  MUFU.EX2 R84, R117 ;  /* 0x0000007500547308 */ /* 0x000ea20000000800 */
[C---:B------:R-:W-:Y:S09]  /*1a010*/  HMMA.16816.F32 R16, R76.reuse, R86, R16 ;  /* 0x000000564c10723c */ /* 0x040ff20000001810 */
[----:B------:R-:W4:Y:S01]  /*1a020*/  MUFU.EX2 R87, R123 ;  /* 0x0000007b00577308 */ /* 0x000f220000000800 */
[-C--:B-1----:R-:W-:Y:S06]  /*1a030*/  HMMA.16816.F32 R20, R76, R88.reuse, R20 ;  /* 0x000000584c14723c */ /* 0x082fec0000001814 */
[C---:B------:R-:W-:Y:S03]  /*1a040*/  HMMA.16816.F32 R24, R80.reuse, R88, R24 ;  /* 0x000000585018723c */ /* 0x040fe60000001818 */
[----:B------:R-:W1:Y:S02]  /*1a050*/  MUFU.EX2 R86, R238 ;  /* 0x000000ee00567308 */ /* 0x000e640000000800 */
[----:B--2---:R-:W-:Y:S01]  /*1a060*/  F2FP.F16.F32.PACK_AB R187, R75, R84 ;  /* 0x000000544bbb723e */ /* 0x004fe200000000ff */
[-C--:B------:R-:W-:Y:S05]  /*1a070*/  HMMA.16816.F32 R28, R80, R90.reuse, R28 ;  /* 0x0000005a501c723c */ /* 0x080fea000000181c */
[----:B----4-:R-:W-:Y:S01]  /*1a080*/  F2FP.F16.F32.PACK_AB R185, R87, R96 ;  /* 0x0000006057b9723e */ /* 0x010fe200000000ff */
[C---:B------:R-:W-:Y:S06]  /*1a090*/  HMMA.16816.F32 R32, R76.reuse, R90, R32 ;  /* 0x0000005a4c20723c */ /* 0x040fec0000001820 */
[-C--:B---3--:R-:W-:Y:S05]  /*1a0a0*/  HMMA.16816.F32 R36, R76, R92.reuse, R36 ;  /* 0x0000005c4c24723c */ /* 0x088fea0000001824 */
[----:B-1----:R-:W-:Y:S01]  /*1a0b0*/  F2FP.F16.F32.PACK_AB R186, R85, R86 ;  /* 0x0000005655ba723e */ /* 0x002fe200000000ff */
        /* <DEDUP_REMOVED lines=22> */
[----:B------:R-:W-:Y:S02]  /*1a220*/  FADD.FTZ R8, R165, R3 ;  /* 0x00000003a5087221 */ /* 0x000fe40000010000 */
[----:B------:R-:W-:Y:S02]  /*1a230*/  FADD.FTZ R2, R193, R4 ;  /* 0x00000004c1027221 */ /* 0x000fe40000010000 */
[----:B------:R-:W1:Y:S01]  /*1a240*/  LDSM.16.MT88.4 R4, [R220+0xb800] ;  /* 0x00b80000dc04783b */ /* 0x000e620000004200 */
[----:B------:R-:W-:Y:S01]  /*1a250*/  FADD.FTZ R3, R164, R0 ;  /* 0x00000000a4037221 */ /* 0x000fe20000010000 */
        /* <DEDUP_REMOVED lines=28> */
[C---:B------:R-:W-:Y:S04]  /*1a420*/  HMMA.16816.F32 R176, R196.reuse, R178, R48 ;  /* 0x000000b2c4b0723c */ /* 0x040fe80000001830 */
[----:B------:R-:W-:Y:S01]  /*1a430*/  FADD.FTZ R3, R118, R2 ;  /* 0x0000000276037221 */ /* 0x000fe20000010000 */
[----:B------:R-:W-:Y:S01]  /*1a440*/  FADD.FTZ R8, R127, R8 ;  /* 0x000000087f087221 */ /* 0x000fe20000010000 */
[-C--:B-1----:R-:W-:Y:S05]  /*1a450*/  HMMA.16816.F32 R192, R196, R4.reuse, R52 ;  /* 0x00000004c4c0723c */ /* 0x082fea0000001834 */
[----:B------:R-:W-:Y:S01]  /*1a460*/  FADD.FTZ R3, R116, R3 ;  /* 0x0000000374037221 */ /* 0x000fe20000010000 */
[C---:B------:R-:W-:Y:S05]  /*1a470*/  HMMA.16816.F32 R188, R184.reuse, R4, R56 ;  /* 0x00000004b8bc723c */ /* 0x040fea0000001838 */
[----:B------:R-:W-:Y:S01]  /*1a480*/  FADD.FTZ R8, R129, R8 ;  /* 0x0000000881087221 */ /* 0x000fe20000010000 */
[----:B------:R-:W-:Y:S01]  /*1a490*/  FADD.FTZ R10, R132, R0 ;  /* 0x00000000840a7221 */ /* 0x000fe20000010000 */
[----:B------:R-:W-:Y:S01]  /*1a4a0*/  FADD.FTZ R9, R128, R9 ;  /* 0x0000000980097221 */ /* 0x000fe20000010000 */
[----:B------:R-:W-:Y:S01]  /*1a4b0*/  MOV R132, R72 ;  /* 0x0000004800847202 */ /* 0x000fe20000000f00 */
[-C--:B------:R-:W-:Y:S03]  /*1a4c0*/  HMMA.16816.F32 R184, R184, R6.reuse, R60 ;  /* 0x00000006b8b8723c */ /* 0x080fe6000000183c */
[----:B------:R-:W-:Y:S01]  /*1a4d0*/  FADD.FTZ R2, R134, R8 ;  /* 0x0000000886027221 */ /* 0x000fe20000010000 */
[----:B------:R-:W-:Y:S01]  /*1a4e0*/  FADD.FTZ R9, R126, R9 ;  /* 0x000000097e097221 */ /* 0x000fe20000010000 */
[----:B------:R-:W-:Y:S01]  /*1a4f0*/  MOV R134, R74 ;  /* 0x0000004a00867202 */ /* 0x000fe20000000f00 */
[----:B------:R-:W-:Y:S05]  /*1a500*/  HMMA.16816.F32 R196, R196, R6, R64 ;  /* 0x00000006c4c4723c */ /* 0x000fea0000001840 */
[----:B------:R-:W-:Y:S01]  /*1a510*/  FADD.FTZ R0, R130, R9 ;  /* 0x0000000982007221 */ /* 0x000fe20000010000 */
[----:B------:R-:W-:Y:S01]  /*1a520*/  FADD.FTZ R9, R133, R10 ;  /* 0x0000000a85097221 */ /* 0x000fe20000010000 */
[----:B------:R-:W-:Y:S04]  /*1a530*/  MOV R133, R71 ;  /* 0x0000004700857202 */ /* 0x000fe80000000f00 */
        /* <DEDUP_REMOVED lines=28> */
[----:B------:R2:W-:Y:S04]  /*1a700*/  STL [R1+0x58], R5 ;  /* 0x0000580501007387 */ /* 0x0005e80000100800 */
[----:B------:R2:W-:Y:S04]  /*1a710*/  STL [R1+0x5c], R3 ;  /* 0x00005c0301007387 */ /* 0x0005e80000100800 */
[----:B------:R2:W-:Y:S04]  /*1a720*/  STL [R1+0x60], R2 ;  /* 0x0000600201007387 */ /* 0x0005e80000100800 */
[----:B------:R2:W-:Y:S01]  /*1a730*/  STL [R1+0x64], R0 ;  /* 0x0000640001007387 */ /* 0x0005e20000100800 */
[----:B------:R-:W-:Y:S05]  /*1a740*/  @P1 BRA `(.L_x_346) ;  /* 0xffffffa000a01947 */ /* 0x000fea000383ffff */
.L_x_345:
        /* <DEDUP_REMOVED lines=59> */
.L_x_349:
        /* <DEDUP_REMOVED lines=22> */
.L_x_350:
        /* <DEDUP_REMOVED lines=250> */
.L_x_352:
[----:B------:R-:W-:Y:S05]  /*1bc00*/  BSYNC B0 ;  /* 0x0000000000007941 */ /* 0x000fea0003800000 */
.L_x_351:
        /* <DEDUP_REMOVED lines=45> */
.L_x_354:
[----:B------:R-:W-:Y:S05]  /*1bee0*/  BSYNC B0 ;  /* 0x0000000000007941 */ /* 0x000fea0003800000 */
.L_x_353:
        /* <DEDUP_REMOVED lines=18> */
.L_x_356:
[----:B------:R-:W-:Y:S05]  /*1c010*/  BSYNC B0 ;  /* 0x0000000000007941 */ /* 0x000fea0003800000 */
.L_x_355:
        /* <DEDUP_REMOVED lines=16> */
.L_x_358:
[----:B------:R-:W-:Y:S05]  /*1c120*/  BSYNC B0 ;  /* 0x0000000000007941 */ /* 0x000fea0003800000 */
.L_x_357:
        /* <DEDUP_REMOVED lines=16> */
.L_x_360:
[----:B------:R-:W-:Y:S05]  /*1c230*/  BSYNC B0 ;  /* 0x0000000000007941 */ /* 0x000fea0003800000 */
.L_x_359:
        /* <DEDUP_REMOVED lines=16> */
.L_x_362:
[----:B------:R-:W-:Y:S05]  /*1c340*/  BSYNC B0 ;  /* 0x0000000000007941 */ /* 0x000fea0003800000 */
.L_x_361:
        /* <DEDUP_REMOVED lines=16> */
.L_x_364:
[----:B------:R-:W-:Y:S05]  /*1c450*/  BSYNC B0 ;  /* 0x0000000000007941 */ /* 0x000fea0003800000 */
.L_x_363:
[----:B-1234-:R-:W1:Y:S01]  /*1c460*/  LDS.128 R228, [R228+0x3000] ;  /* 0x00300000e4e47984 */ /* 0x01ee620000000c00 */
        /* <DEDUP_REMOVED lines=15> */
.L_x_366:
[----:B------:R-:W-:Y:S05]  /*1c560*/  BSYNC B0 ;  /* 0x0000000000007941 */ /* 0x000fea0003800000 */
.L_x_365:
[----:B------:R-:W-:Y:S05]  /*1c570*/  @P1 EXIT ;  /* 0x000000000000194d */ /* 0x000fea0003800000 */
[----:B------:R-:W-:Y:S01]  /*1c580*/  IADD3 R6, P0, R6, 0x70, RZ ;  /* 0x0000007006067810 */ /* 0x000fe20007f1e0ff */
[----:B------:R-:W-:Y:S01]  /*1c590*/  ULDC.64 UR4, c[0x0][0x298] ;  /* 0x0000a60000047ab9 */ /* 0x000fe20000000a00 */
[----:B------:R-:W-:Y:S01]  /*1c5a0*/  MOV R3, R9 ;  /* 0x0000000900037202 */ /* 0x000fe20000000f00 */
[----:B------:R-:W-:Y:S02]  /*1c5b0*/  IMAD.MOV.U32 R2, RZ, RZ, R10 ;  /* 0x000000ffff027224 */ /* 0x000fe400078e000a */
[----:B------:R-:W-:Y:S02]  /*1c5c0*/  IMAD.X R0, RZ, RZ, R7, P0 ;  /* 0x000000ffff007224 */ /* 0x000fe400000e0607 */
[----:B--2---:R-:W-:-:S04]  /*1c5d0*/  IMAD.WIDE.U32 R4, R6, UR4, R2 ;  /* 0x0000000406047c25 */ /* 0x004fc8000f8e0002 */
        /* <DEDUP_REMOVED lines=8> */
.L_x_286:
        /* <DEDUP_REMOVED lines=88> */
.L_x_368:
[----:B------:R-:W-:Y:S05]  /*1cbe0*/  BSYNC B0 ;  /* 0x0000000000007941 */ /* 0x000fea0003800000 */
.L_x_367:
        /* <DEDUP_REMOVED lines=16> */
.L_x_370:
[----:B------:R-:W-:Y:S05]  /*1ccf0*/  BSYNC B0 ;  /* 0x0000000000007941 */ /* 0x000fea0003800000 */
.L_x_369:
        /* <DEDUP_REMOVED lines=16> */
.L_x_372:
[----:B------:R-:W-:Y:S05]  /*1ce00*/  BSYNC B0 ;  /* 0x0000000000007941 */ /* 0x000fea0003800000 */
.L_x_371:
        /* <DEDUP_REMOVED lines=16> */
.L_x_374:
[----:B------:R-:W-:Y:S05]  /*1cf10*/  BSYNC B0 ;  /* 0x0000000000007941 */ /* 0x000fea0003800000 */
.L_x_373:
        /* <DEDUP_REMOVED lines=16> */
.L_x_376:
[----:B------:R-:W-:Y:S05]  /*1d020*/  BSYNC B0 ;  /* 0x0000000000007941 */ /* 0x000fea0003800000 */
.L_x_375:
        /* <DEDUP_REMOVED lines=25> */
.L_x_378:
[----:B------:R-:W-:Y:S05]  /*1d1c0*/  BSYNC B0 ;  /* 0x0000000000007941 */ /* 0x000fea0003800000 */
.L_x_377:
        /* <DEDUP_REMOVED lines=19> */
.L_x_380:
[----:B------:R-:W-:Y:S05]  /*1d300*/  BSYNC B0 ;  /* 0x0000000000007941 */ /* 0x000fea0003800000 */
.L_x_379:
        /* <DEDUP_REMOVED lines=16> */
.L_x_382:
[----:B------:R-:W-:Y:S05]  /*1d410*/  BSYNC B0 ;  /* 0x0000000000007941 */ /* 0x000fea0003800000 */
.L_x_381:
        /* <DEDUP_REMOVED lines=11> */
.L_x_384:
[----:B------:R-:W-:Y:S05]  /*1d4d0*/  BSYNC B0 ;  /* 0x0000000000007941 */ /* 0x000fea0003800000 */
.L_x_383:
        /* <DEDUP_REMOVED lines=11> */
.L_x_386:
[----:B------:R-:W-:Y:S05]  /*1d590*/  BSYNC B0 ;  /* 0x0000000000007941 */ /* 0x000fea0003800000 */
.L_x_385:
        /* <DEDUP_REMOVED lines=10> */
.L_x_388:
[----:B------:R-:W-:Y:S05]  /*1d640*/  BSYNC B0 ;  /* 0x0000000000007941 */ /* 0x000fea0003800000 */
.L_x_387:
        /* <DEDUP_REMOVED lines=10> */
.L_x_390:
[----:B------:R-:W-:Y:S05]  /*1d6f0*/  BSYNC B0 ;  /* 0x0000000000007941 */ /* 0x000fea0003800000 */
.L_x_389:
        /* <DEDUP_REMOVED lines=10> */
.L_x_392:
[----:B------:R-:W-:Y:S05]  /*1d7a0*/  BSYNC B0 ;  /* 0x0000000000007941 */ /* 0x000fea0003800000 */
.L_x_391:
        /* <DEDUP_REMOVED lines=10> */
.L_x_394:
[----:B------:R-:W-:Y:S05]  /*1d850*/  BSYNC B0 ;  /* 0x0000000000007941 */ /* 0x000fea0003800000 */
.L_x_393:
        /* <DEDUP_REMOVED lines=10> */
.L_x_396:
[----:B------:R-:W-:Y:S05]  /*1d900*/  BSYNC B0 ;  /* 0x0000000000007941 */ /* 0x000fea0003800000 */
.L_x_395:
        /* <DEDUP_REMOVED lines=10> */
.L_x_397:
        /* <DEDUP_REMOVED lines=13> */
.L_x_1420:


//--------------------- .text._ZN5flash16flash_fwd_kernelI23Flash_fwd_kernel_traitsILi64ELi128ELi128ELi4ELb0ELb0EN7cutlass6half_tE19Flash_kernel_traitsILi64ELi128ELi128ELi4ES3_EELb0ELb1ELb0ELb1ELb0ELb0ELb0ELb0EEEvNS_16Flash_fwd_paramsE --------------------------
	.section	.text._ZN5flash16flash_fwd_kernelI23Flash_fwd_kernel_traitsILi64ELi128ELi128ELi4ELb0ELb0EN7cutlass6half_tE19Flash_kernel_traitsILi64ELi128ELi128ELi4ES3_EELb0ELb1ELb0ELb1ELb0ELb0ELb0ELb0EEEvNS_16Flash_fwd_paramsE,"ax",@progbits
	.align	128
        .global         _ZN5flash16flash_fwd_kernelI23Flash_fwd_kernel_traitsILi64ELi128ELi128ELi4ELb0ELb0EN7cutlass6half_tE19Flash_kernel_traitsILi64ELi128ELi128ELi4ES3_EELb0ELb1ELb0ELb1ELb0ELb0ELb0ELb0EEEvNS_16Flash_fwd_paramsE
        .type           _ZN5flash16flash_fwd_kernelI23Flash_fwd_kernel_traitsILi64ELi128ELi128ELi4ELb0ELb0EN7cutlass6half_tE19Flash_kernel_traitsILi64ELi128ELi128ELi4ES3_EELb0ELb1ELb0ELb1ELb0ELb0ELb0ELb0EEEvNS_16Flash_fwd_paramsE,@function
        .size           _ZN5flash16flash_fwd_kernelI23Flash_fwd_kernel_traitsILi64ELi128ELi128ELi4ELb0ELb0EN7cutlass6half_tE19Flash_kernel_traitsILi64ELi128ELi128ELi4ES3_EELb0ELb1ELb0ELb1ELb0ELb0ELb0ELb0EEEvNS_16Flash_fwd_paramsE,(.L_x_1421 - _ZN5flash16flash_fwd_kernelI23Flash_fwd_kernel_traitsILi64ELi128ELi128ELi4ELb0ELb0EN7cutlass6half_tE19Flash_kernel_traitsILi64ELi128ELi128ELi4ES3_EELb0ELb1ELb0ELb1ELb0ELb0ELb0ELb0EEEvNS_16Flash_fwd_paramsE)
        .other          _ZN5flash16flash_fwd_kernelI23Flash_fwd_kernel_traitsILi64ELi128ELi128ELi4ELb0ELb0EN7cutlass6half_tE19Flash_kernel_traitsILi64ELi128ELi128ELi4ES3_EELb0ELb1ELb0ELb1ELb0ELb0ELb0ELb0EEEvNS_16Flash_fwd_paramsE,@"STO_CUDA_ENTRY STV_DEFAULT"
_ZN5flash16flash_fwd_kernelI23Flash_fwd_kernel_traitsILi64ELi128ELi128ELi4ELb0ELb0EN7cutlass6half_tE19Flash_kernel_traitsILi64ELi128ELi128ELi4ES3_EELb0ELb1ELb0ELb1ELb0ELb0ELb0ELb0EEEvNS_16Flash_fwd_paramsE:
.text._ZN5flash16flash_fwd_kernelI23Flash_fwd_kernel_traitsILi64ELi128ELi128ELi4ELb0ELb0EN7cutlass6half_tE19Flash_kernel_traitsILi64ELi128ELi128ELi4ES3_EELb0ELb1ELb0ELb1ELb0ELb0ELb0ELb0EEEvNS_16Flash_fwd_paramsE:
        /* <DEDUP_REMOVED lines=55> */
.L_x_398:
[----:B------:R-:W-:-:S05]  /*0370*/  ULDC UR6, c[0x0][0x2c8] ;  /* 0x0000b20000067ab9 */ /* 0x000fca0000000800 */
.L_x_399:
        /* <DEDUP_REMOVED lines=41> */
[----:B------:R-:W-:-:S06]  /*0610*/  UISETP.NE.AND UP0, UPT, UR11, -0x1, UPT ;  /* 0xffffffff0b00788c */ /* 0x000fcc000bf05270 */
[----:B------:R-:W-:-:S03]  /*0620*/  PLOP3.LUT P0, PT, PT, PT, UP0, 0x80, 0x0 ;  /* 0x000000000000781c */ /* 0x000fc60003f0f008 */
[----:B------:R-:W-:Y:S01]  /*0630*/  @UP1 ULDC.64 UR6, c[0x0][0x240] ;  /* 0x0000900000061ab9 */ /* 0x000fe20000000a00 */
[----:B------:R-:W-:Y:S02]  /*0640*/  @!UP1 USHF.R.S32.HI UR8, URZ, 0x1f, UR30 ;  /* 0x0000001f3f089899 */ /* 0x000fe4000801141e */
[----:B------:R-:W-:Y:S02]  /*0650*/  @UP1 UIMAD.WIDE.U32 UR22, UR17, UR6, URZ ;  /* 0x00000006111612a5 */ /* 0x000fe4000f8e003f */
[----:B------:R-:W-:Y:S02]  /*0660*/  @UP0 UIADD3 UR14, UR10, UR11, URZ ;  /* 0x0000000b0a0e0290 */ /* 0x000fe4000fffe03f */
[----:B------:R-:W-:-:S03]  /*0670*/  @UP1 UIMAD UR4, UR17, UR7, UR23 ;  /* 0x00000007110412a4 */ /* 0x000fc6000f8e0217 */
[----:B------:R-:W-:Y:S01]  /*0680*/  @!UP1 ULDC.64 UR6, c[0x0][0x228] ;  /* 0x00008a0000069ab9 */ /* 0x000fe20000000a00 */
[----:B-1----:R-:W-:Y:S01]  /*0690*/  IABS R0, R16 ;  /* 0x0000001000007213 */ /* 0x002fe20000000000 */
[----:B------:R-:W-:Y:S02]  /*06a0*/  @!UP1 UIMAD UR8, UR8, UR6, URZ ;  /* 0x00000006080892a4 */ /* 0x000fe4000f8e023f */
[----:B------:R-:W-:Y:S02]  /*06b0*/  @!UP1 UIMAD.WIDE.U32 UR12, UR30, UR6, URZ ;  /* 0x000000061e0c92a5 */ /* 0x000fe4000f8e003f */
[----:B------:R-:W-:Y:S01]  /*06c0*/  IMAD.MOV.U32 R5, RZ, RZ, R0 ;  /* 0x000000ffff057224 */ /* 0x000fe200078e0000 */
[----:B------:R-:W-:-:S03]  /*06d0*/  @!UP1 UIMAD UR7, UR30, UR7, UR8 ;  /* 0x000000071e0792a4 */ /* 0x000fc6000f8e0208 */
[----:B------:R-:W1:Y:S01]  /*06e0*/  I2F.RP R2, R5 ;  /* 0x0000000500027306 */ /* 0x000e620000209400 */
[----:B--2---:R-:W-:Y:S01]  /*06f0*/  IABS R4, R4 ;  /* 0x0000000400047213 */ /* 0x004fe20000000000 */
[----:B------:R-:W-:Y:S01]  /*0700*/  @UP0 ULDC.64 UR8, c[0x0][0x248] ;  /* 0x0000920000080ab9 */ /* 0x000fe20000000a00 */
[----:B------:R-:W-:Y:S02]  /*0710*/  @!UP1 UIADD3 UR4, UR13, UR7, URZ ;  /* 0x000000070d049290 */ /* 0x000fe4000fffe03f */
[----:B------:R-:W-:Y:S02]  /*0720*/  @UP0 UIMAD.WIDE.U32 UR20, UR14, UR8, URZ ;  /* 0x000000080e1402a5 */ /* 0x000fe4000f8e003f */
[----:B------:R-:W-:Y:S01]  /*0730*/  @UP0 UIMAD UR14, UR14, UR9, URZ ;  /* 0x000000090e0e02a4 */ /* 0x000fe2000f8e023f */
[----:B------:R-:W-:-:S03]  /*0740*/  @!UP1 UMOV UR22, UR12 ;  /* 0x0000000c00169c82 */ /* 0x000fc60008000000 */
[----:B------:R-:W-:Y:S01]  /*0750*/  @UP0 UIADD3 UR14, UR21, UR14, URZ ;  /* 0x0000000e150e0290 */ /* 0x000fe2000fffe03f */
[----:B------:R-:W-:Y:S01]  /*0760*/  @UP0 UMOV UR16, UR20 ;  /* 0x0000001400100c82 */ /* 0x000fe20008000000 */
[----:B-1----:R-:W1:Y:S02]  /*0770*/  MUFU.RCP R2, R2 ;  /* 0x0000000200027308 */ /* 0x002e640000001000 */
[----:B-1----:R-:W-:-:S06]  /*0780*/  VIADD R2, R2, 0xffffffe ;  /* 0x0ffffffe02027836 */ /* 0x002fcc0000000000 */
[----:B------:R-:W1:Y:S02]  /*0790*/  F2I.FTZ.U32.TRUNC.NTZ R3, R2 ;  /* 0x0000000200037305 */ /* 0x000e64000021f000 */
[----:B-1----:R-:W-:Y:S02]  /*07a0*/  IMAD.MOV R0, RZ, RZ, -R3 ;  /* 0x000000ffff007224 */ /* 0x002fe400078e0a03 */
[----:B------:R-:W-:Y:S02]  /*07b0*/  IMAD.MOV.U32 R2, RZ, RZ, RZ ;  /* 0x000000ffff027224 */ /* 0x000fe400078e00ff */
[----:B------:R-:W-:-:S04]  /*07c0*/  IMAD R0, R0, R5, RZ ;  /* 0x0000000500007224 */ /* 0x000fc800078e02ff */
[----:B------:R-:W-:Y:S01]  /*07d0*/  IMAD.HI.U32 R2, R3, R0, R2 ;  /* 0x0000000003027227 */ /* 0x000fe200078e0002 */
[----:B------:R-:W-:Y:S02]  /*07e0*/  MOV R3, R4 ;  /* 0x0000000400037202 */ /* 0x000fe40000000f00 */
[----:B------:R-:W-:-:S03]  /*07f0*/  LEA.HI R4, R27, R221, RZ, 0x6 ;  /* 0x000000dd1b047211 */ /* 0x000fc600078f30ff */
[----:B------:R-:W-:-:S04]  /*0800*/  IMAD.HI.U32 R12, R2, R3, RZ ;  /* 0x00000003020c7227 */ /* 0x000fc800078e00ff */
[----:B------:R-:W-:-:S04]  /*0810*/  IMAD.MOV R0, RZ, RZ, -R12 ;  /* 0x000000ffff007224 */ /* 0x000fc800078e0a0c */
[----:B------:R-:W-:Y:S01]  /*0820*/  IMAD R2, R5, R0, R3 ;  /* 0x0000000005027224 */ /* 0x000fe200078e0203 */
[----:B------:R-:W-:-:S04]  /*0830*/  LEA.HI R3, R27, R221, RZ, 0x3 ;  /* 0x000000dd1b037211 */ /* 0x000fc800078f18ff */
[----:B------:R-:W-:Y:S02]  /*0840*/  SHF.R.S32.HI R14, RZ, 0x3, R3 ;  /* 0x00000003ff0e7819 */ /* 0x000fe40000011403 */
[----:B------:R-:W-:-:S03]  /*0850*/  LOP3.LUT R3, R3, 0xfffffff8, RZ, 0xc0, !PT ;  /* 0xfffffff803037812 */ /* 0x000fc600078ec0ff */
[----:B------:R-:W-:Y:S01]  /*0860*/  IMAD.SHL.U32 R0, R14, 0x40, RZ ;  /* 0x000000400e007824 */ /* 0x000fe200078e00ff */
[----:B------:R-:W-:-:S04]  /*0870*/  IADD3 R124, -R3, R221, RZ ;  /* 0x000000dd037c7210 */ /* 0x000fc80007ffe1ff */
[----:B------:R-:W-:Y:S01]  /*0880*/  LOP3.LUT R0, R0, 0x1c0, RZ, 0xc0, !PT ;  /* 0x000001c000007812 */ /* 0x000fe200078ec0ff */
[----:B------:R-:W-:-:S03]  /*0890*/  IMAD.SHL.U32 R204, R124, 0x8, RZ ;  /* 0x000000087ccc7824 */ /* 0x000fc600078e00ff */
[----:B------:R-:W-:Y:S02]  /*08a0*/  SHF.R.U32.HI R3, RZ, 0x3, R0 ;  /* 0x00000003ff037819 */ /* 0x000fe40000011600 */
[----:B------:R-:W-:Y:S01]  /*08b0*/  LOP3.LUT R0, R0, 0x38, R204, 0xf8, !PT ;  /* 0x0000003800007812 */ /* 0x000fe200078ef8cc */
        /* <DEDUP_REMOVED lines=14> */
.L_x_401:
[----:B------:R-:W-:Y:S01]  /*09a0*/  @UP0 UIADD3 UR11, UR10, UR11, URZ ;  /* 0x0000000b0a0b0290 */ /* 0x000fe2000fffe03f */
[----:B------:R-:W-:Y:S01]  /*09b0*/  LOP3.LUT R0, R0, R3, RZ, 0x3c, !PT ;  /* 0x0000000300007212 */ /* 0x000fe200078e3cff */
[----:B------:R-:W-:Y:S01]  /*09c0*/  @UP0 ULDC.64 UR6, c[0x0][0x250] ;  /* 0x0000940000060ab9 */ /* 0x000fe20000000a00 */
[----:B------:R-:W-:Y:S01]  /*09d0*/  IMAD.SHL.U32 R3, R4, 0x8, RZ ;  /* 0x0000000804037824 */ /* 0x000fe200078e00ff */
[----:B------:R-:W-:Y:S01]  /*09e0*/  @UP0 UIMAD.WIDE.U32 UR20, UR11, UR6, URZ ;  /* 0x000000060b1402a5 */ /* 0x000fe2000f8e003f */
[----:B------:R-:W-:Y:S01]  /*09f0*/  ISETP.GT.U32.AND P1, PT, R5, R2, PT ;  /* 0x000000020500720c */ /* 0x000fe20003f24070 */
[----:B------:R-:W-:Y:S02]  /*0a00*/  @UP0 UIMAD UR11, UR11, UR7, URZ ;  /* 0x000000070b0b02a4 */ /* 0x000fe4000f8e023f */
[----:B------:R-:W-:Y:S01]  /*0a10*/  USHF.R.S32.HI UR31, URZ, 0x1f, UR32 ;  /* 0x0000001f3f1f7899 */ /* 0x000fe20008011420 */
[----:B------:R-:W-:Y:S01]  /*0a20*/  LOP3.LUT R232, R0, 0xfffffe00, R3, 0xf8, !PT ;  /* 0xfffffe0000e87812 */ /* 0x000fe200078ef803 */
[----:B------:R-:W-:Y:S01]  /*0a30*/  @UP0 UIADD3 UR11, UR21, UR11, URZ ;  /* 0x0000000b150b0290 */ /* 0x000fe2000fffe03f */
[----:B------:R-:W-:Y:S01]  /*0a40*/  LOP3.LUT R0, R16, UR32, RZ, 0x3c, !PT ;  /* 0x0000002010007c12 */ /* 0x000fe2000f8e3cff */
        /* <DEDUP_REMOVED lines=13> */
.L_x_402:
[----:B------:R-:W1:Y:S01]  /*0b20*/  S2UR UR21, SR_CgaCtaId ;  /* 0x00000000001579c3 */ /* 0x000e620000008800 */
[----:B------:R-:W-:Y:S01]  /*0b30*/  @!P1 IMAD.IADD R2, R2, 0x1, -R5 ;  /* 0x0000000102029824 */ /* 0x000fe200078e0a05 */
[----:B------:R-:W-:Y:S01]  /*0b40*/  UIADD3 UR10, -UR33, UR19, URZ ;  /* 0x00000013210a7290 */ /* 0x000fe2000fffe13f */
[----:B------:R-:W-:Y:S01]  /*0b50*/  SHF.R.S32.HI R205, RZ, 0x1f, R204 ;  /* 0x0000001fffcd7819 */ /* 0x000fe200000114cc */
[----:B------:R-:W-:Y:S01]  /*0b60*/  ULDC.64 UR12, c[0x0][0x258] ;  /* 0x00009600000c7ab9 */ /* 0x000fe20000000a00 */
[----:B------:R-:W-:Y:S01]  /*0b70*/  ISETP.GE.AND P5, PT, R0, RZ, PT ;  /* 0x000000ff0000720c */ /* 0x000fe20003fa6270 */
[----:B------:R-:W-:Y:S01]  /*0b80*/  UIMAD UR15, UR31, UR12, URZ ;  /* 0x0000000c1f0f72a4 */ /* 0x000fe2000f8e023f */
[----:B------:R-:W-:Y:S01]  /*0b90*/  ISETP.GE.U32.AND P4, PT, R2, R5, PT ;  /* 0x000000050200720c */ /* 0x000fe20003f86070 */
[----:B------:R-:W-:Y:S01]  /*0ba0*/  IMAD.U32 R0, RZ, RZ, UR12 ;  /* 0x0000000cff007e24 */ /* 0x000fe2000f8e00ff */
[----:B------:R-:W-:Y:S01]  /*0bb0*/  IADD3 R2, P0, R204, UR22, RZ ;  /* 0x00000016cc027c10 */ /* 0x000fe2000ff1e0ff */
[----:B------:R-:W-:Y:S01]  /*0bc0*/  UIMAD UR13, UR32, UR13, UR15 ;  /* 0x0000000d200d72a4 */ /* 0x000fe2000f8e020f */
[C---:B------:R-:W-:Y:S01]  /*0bd0*/  ISETP.GE.AND P3, PT, R14.reuse, UR10, PT ;  /* 0x0000000a0e007c0c */ /* 0x040fe2000bf66270 */
[C---:B------:R-:W-:Y:S01]  /*0be0*/  VIADD R21, R14.reuse, 0x10 ;  /* 0x000000100e157836 */ /* 0x040fe20000000000 */
[----:B------:R-:W-:Y:S01]  /*0bf0*/  IADD3.X R3, R205, UR4, RZ, P0, !PT ;  /* 0x00000004cd037c10 */ /* 0x000fe200087fe4ff */
[----:B------:R-:W-:Y:S01]  /*0c00*/  UMOV UR4, 0x400 ;  /* 0x0000040000047882 */ /* 0x000fe20000000000 */
[----:B------:R-:W-:Y:S01]  /*0c10*/  SHF.R.S32.HI R15, RZ, 0x1f, R14 ;  /* 0x0000001fff0f7819 */ /* 0x000fe2000001140e */
[----:B------:R-:W-:Y:S01]  /*0c20*/  VIADD R20, R14, 0x20 ;  /* 0x000000200e147836 */ /* 0x000fe20000000000 */
[----:B------:R-:W-:Y:S01]  /*0c30*/  BSSY B0, `(.L_x_403) ;  /* 0x0000023000007945 */ /* 0x000fe20003800000 */
[----:B------:R-:W-:Y:S01]  /*0c40*/  IMAD.WIDE.U32 R10, R0, UR32, R2 ;  /* 0x00000020000a7c25 */ /* 0x000fe2000f8e0002 */
[----:B------:R-:W-:-:S02]  /*0c50*/  ISETP.NE.AND P6, PT, R16, RZ, PT ;  /* 0x000000ff1000720c */ /* 0x000fc40003fc5270 */
[----:B------:R-:W-:Y:S01]  /*0c60*/  ISETP.GE.AND P2, PT, R21, UR10, PT ;  /* 0x0000000a15007c0c */ /* 0x000fe2000bf46270 */
[C---:B------:R-:W-:Y:S01]  /*0c70*/  VIADD R23, R14.reuse, 0x30 ;  /* 0x000000300e177836 */ /* 0x040fe20000000000 */
[----:B-1----:R-:W-:Y:S01]  /*0c80*/  ULEA UR4, UR21, UR4, 0x18 ;  /* 0x0000000415047291 */ /* 0x002fe2000f8ec03f */
[----:B------:R-:W-:Y:S02]  /*0c90*/  VIADD R22, R14, 0x40 ;  /* 0x000000400e167836 */ /* 0x000fe40000000000 */
[----:B------:R-:W-:Y:S01]  /*0ca0*/  @!P1 VIADD R12, R12, 0x1 ;  /* 0x000000010c0c9836 */ /* 0x000fe20000000000 */
[----:B------:R-:W-:Y:S01]  /*0cb0*/  ISETP.GE.AND P1, PT, R20, UR10, PT ;  /* 0x0000000a14007c0c */ /* 0x000fe2000bf26270 */
[----:B------:R-:W-:Y:S01]  /*0cc0*/  IMAD.U32 R6, RZ, RZ, UR18 ;  /* 0x00000012ff067e24 */ /* 0x000fe2000f8e00ff */
[----:B------:R-:W-:Y:S01]  /*0cd0*/  ISETP.GE.AND P0, PT, R23, UR10, PT ;  /* 0x0000000a17007c0c */ /* 0x000fe2000bf06270 */
[----:B------:R-:W-:Y:S01]  /*0ce0*/  VIADD R9, R11, UR13 ;  /* 0x0000000d0b097c36 */ /* 0x000fe20008000000 */
[----:B------:R-:W-:Y:S01]  /*0cf0*/  LEA R232, R232, UR4, 0x1 ;  /* 0x00000004e8e87c11 */ /* 0x000fe2000f8e08ff */
[----:B------:R-:W-:Y:S01]  /*0d00*/  @P4 VIADD R12, R12, 0x1 ;  /* 0x000000010c0c4836 */ /* 0x000fe20000000000 */
[----:B------:R-:W-:Y:S01]  /*0d10*/  ISETP.GE.AND P4, PT, R22, UR10, PT ;  /* 0x0000000a16007c0c */ /* 0x000fe2000bf86270 */
[----:B------:R-:W-:-:S04]  /*0d20*/  IMAD.WIDE R6, R6, 0x80, R14 ;  /* 0x0000008006067825 */ /* 0x000fc800078e020e */
[----:B------:R-:W-:Y:S01]  /*0d30*/  VIADD R19, R14, 0x50 ;  /* 0x000000500e137836 */ /* 0x000fe20000000000 */
[----:B------:R-:W-:Y:S07]  /*0d40*/  @P3 BRA `(.L_x_404) ;  /* 0x0000000000443947 */ /* 0x000fee0003800000 */
        /* <DEDUP_REMOVED lines=17> */
.L_x_404:
[----:B------:R-:W-:Y:S05]  /*0e60*/  BSYNC B0 ;  /* 0x0000000000007941 */ /* 0x000fea0003800000 */
.L_x_403:
        /* <DEDUP_REMOVED lines=24> */
.L_x_406:
[----:B------:R-:W-:Y:S05]  /*0ff0*/  BSYNC B0 ;  /* 0x0000000000007941 */ /* 0x000fea0003800000 */
.L_x_405:
        /* <DEDUP_REMOVED lines=24> */
.L_x_408:
[----:B------:R-:W-:Y:S05]  /*1180*/  BSYNC B0 ;  /* 0x0000000000007941 */ /* 0x000fea0003800000 */
.L_x_407:
        /* <DEDUP_REMOVED lines=25> */
.L_x_410:
[----:B------:R-:W-:Y:S05]  /*1320*/  BSYNC B0 ;  /* 0x0000000000007941 */ /* 0x000fea0003800000 */
.L_x_409:
[----:B------:R-:W-:Y:S04]  /*1330*/  BSSY B0, `(.L_x_411) ;  /* 0x0000016000007945 */ /* 0x000fe80003800000 */
        /* <DEDUP_REMOVED lines=21> */
.L_x_412:
[----:B------:R-:W-:Y:S05]  /*1490*/  BSYNC B0 ;  /* 0x0000000000007941 */ /* 0x000fea0003800000 */
.L_x_411:
        /* <DEDUP_REMOVED lines=22> */
.L_x_414:
[----:B------:R-:W-:Y:S05]  /*1600*/  BSYNC B0 ;  /* 0x0000000000007941 */ /* 0x000fea0003800000 */
.L_x_413:
        /* <DEDUP_REMOVED lines=22> */
.L_x_416:
[----:B------:R-:W-:Y:S05]  /*1770*/  BSYNC B0 ;  /* 0x0000000000007941 */ /* 0x000fea0003800000 */
.L_x_415:
        /* <DEDUP_REMOVED lines=22> */
.L_x_418:
[----:B------:R-:W-:Y:S05]  /*18e0*/  BSYNC B0 ;  /* 0x0000000000007941 */ /* 0x000fea0003800000 */
.L_x_417:
[----:B------:R-:W-:Y:S01]  /*18f0*/  IMAD.IADD R10, R221, 0x1, -R13 ;  /* 0x00000001dd0a7824 */ /* 0x000fe200078e0a0d */
[----:B------:R-:W-:Y:S01]  /*1900*/  ULDC.64 UR12, c[0x0][0x260] ;  /* 0x00009800000c7ab9 */ /* 0x000fe20000000a00 */
[C---:B--2-4-:R-:W-:Y:S01]  /*1910*/  IMAD R4, R15.reuse, UR8, RZ ;  /* 0x000000080f047c24 */ /* 0x054fe2000f8e02ff */
[----:B------:R-:W-:Y:S01]  /*1920*/  UIADD3 UR22, UR26, -0x1, URZ ;  /* 0xffffffff1a167890 */ /* 0x000fe2000fffe03f */
[----:B------:R-:W-:Y:S01]  /*1930*/  IMAD.WIDE.U32 R2, R14, UR8, R204 ;  /* 0x000000080e027c25 */ /* 0x000fe2000f8e00cc */
[----:B------:R-:W-:Y:S01]  /*1940*/  SHF.R.S32.HI R6, RZ, 0x1f, R10 ;  /* 0x0000001fff067819 */ /* 0x000fe2000001140a */
[----:B------:R-:W-:Y:S01]  /*1950*/  USHF.L.U64.HI UR23, UR8, 0x7, UR9 ;  /* 0x0000000708177899 */ /* 0x000fe20008010209 */
[----:B------:R-:W-:Y:S01]  /*1960*/  BSSY B0, `(.L_x_419) ;  /* 0x000003c000007945 */ /* 0x000fe20003800000 */
[----:B------:R-:W-:Y:S01]  /*1970*/  IMAD.MOV.U32 R0, RZ, RZ, R12 ;  /* 0x000000ffff007224 */ /* 0x000fe200078e000c */
[----:B------:R-:W-:Y:S01]  /*1980*/  LEA.HI R17, R6, R10, RZ, 0x3 ;  /* 0x0000000a06117211 */ /* 0x000fe200078f18ff */
[----:B------:R-:W-:Y:S01]  /*1990*/  IMAD R5, R14, UR9, R4 ;  /* 0x000000090e057c24 */ /* 0x000fe2000f8e0204 */
[----:B------:R-:W-:Y:S01]  /*19a0*/  IADD3 R4, P0, R2, UR16, RZ ;  /* 0x0000001002047c10 */ /* 0x000fe2000ff1e0ff */
[----:B------:R-:W-:Y:S01]  /*19b0*/  @!P5 IMAD.MOV R0, RZ, RZ, -R0 ;  /* 0x000000ffff00d224 */ /* 0x000fe200078e0a00 */
[----:B------:R-:W-:Y:S01]  /*19c0*/  @!P6 LOP3.LUT R0, RZ, R16, RZ, 0x33, !PT ;  /* 0x00000010ff00e212 */ /* 0x000fe200078e33ff */
[----:B------:R-:W-:Y:S01]  /*19d0*/  IMAD R6, R15, UR6, RZ ;  /* 0x000000060f067c24 */ /* 0x000fe2000f8e02ff */
[----:B------:R-:W-:Y:S01]  /*19e0*/  IADD3.X R5, R3, UR14, R5, P0, !PT ;  /* 0x0000000e03057c10 */ /* 0x000fe200087fe405 */
[C---:B------:R-:W-:Y:S01]  /*19f0*/  IMAD.WIDE.U32 R2, R14.reuse, UR6, R204 ;  /* 0x000000060e027c25 */ /* 0x040fe2000f8e00cc */
[----:B------:R-:W-:Y:S01]  /*1a00*/  SHF.R.S32.HI R7, RZ, 0x1f, R0 ;  /* 0x0000001fff077819 */ /* 0x000fe20000011400 */
[----:B------:R-:W-:Y:S01]  /*1a10*/  UIMAD UR29, UR22, -0x80, UR28 ;  /* 0xffffff80161d78a4 */ /* 0x000fe2000f8e021c */
[----:B------:R-:W-:Y:S01]  /*1a20*/  LOP3.LUT R9, R17, 0xfffffff8, RZ, 0xc0, !PT ;  /* 0xfffffff811097812 */ /* 0x000fe200078ec0ff */
[----:B------:R-:W-:Y:S01]  /*1a30*/  IMAD R6, R14, UR7, R6 ;  /* 0x000000070e067c24 */ /* 0x000fe2000f8e0206 */
[----:B------:R-:W-:Y:S01]  /*1a40*/  IADD3 R8, P0, R2, UR20, RZ ;  /* 0x0000001402087c10 */ /* 0x000fe2000ff1e0ff */
[----:B------:R-:W-:Y:S01]  /*1a50*/  IMAD R2, R7, UR12, RZ ;  /* 0x0000000c07027c24 */ /* 0x000fe2000f8e02ff */
[----:B------:R-:W-:Y:S01]  /*1a60*/  IADD3 R16, R10, -R9, RZ ;  /* 0x800000090a107210 */ /* 0x000fe20007ffe0ff */
[----:B------:R-:W-:Y:S01]  /*1a70*/  IMAD.WIDE.U32 R30, R0, UR12, R4 ;  /* 0x0000000c001e7c25 */ /* 0x000fe2000f8e0004 */
[----:B------:R-:W-:Y:S01]  /*1a80*/  IADD3.X R9, R3, UR11, R6, P0, !PT ;  /* 0x0000000b03097c10 */ /* 0x000fe200087fe406 */
[----:B------:R-:W-:Y:S01]  /*1a90*/  USHF.L.U32 UR27, UR8, 0x7, URZ ;  /* 0x00000007081b7899 */ /* 0x000fe2000800063f */
[----:B------:R-:W-:Y:S01]  /*1aa0*/  ISETP.GE.AND P6, PT, R14, UR29, PT ;  /* 0x0000001d0e007c0c */ /* 0x000fe2000bfc6270 */
[----:B------:R-:W-:Y:S01]  /*1ab0*/  IMAD R3, R0, UR13, R2 ;  /* 0x0000000d00037c24 */ /* 0x000fe2000f8e0202 */
[----:B------:R-:W-:Y:S01]  /*1ac0*/  ULDC.64 UR12, c[0x0][0x268] ;  /* 0x00009a00000c7ab9 */ /* 0x000fe20000000a00 */
[----:B------:R2:W-:Y:S01]  /*1ad0*/  STL.64 [R1+0xf0], R30 ;  /* 0x0000f01e01007387 */ /* 0x0005e20000100a00 */
[----:B------:R-:W-:Y:S01]  /*1ae0*/  IMAD.MOV.U32 R28, RZ, RZ, R30 ;  /* 0x000000ffff1c7224 */ /* 0x000fe200078e001e */
[----:B------:R-:W-:Y:S01]  /*1af0*/  USHF.R.S32.HI UR16, URZ, 0x1f, UR22 ;  /* 0x0000001f3f107899 */ /* 0x000fe20008011416 */
[----:B------:R-:W-:Y:S01]  /*1b00*/  IMAD.IADD R29, R31, 0x1, R3 ;  /* 0x000000011f1d7824 */ /* 0x000fe200078e0203 */
[----:B------:R-:W-:Y:S01]  /*1b10*/  MOV R2, UR22 ;  /* 0x0000001600027c02 */ /* 0x000fe20008000f00 */
[----:B------:R-:W-:Y:S01]  /*1b20*/  UIMAD UR11, UR23, UR22, URZ ;  /* 0x00000016170b72a4 */ /* 0x000fe2000f8e023f */
[----:B------:R-:W-:Y:S01]  /*1b30*/  ISETP.GE.AND P5, PT, R21, UR29, PT ;  /* 0x0000001d15007c0c */ /* 0x000fe2000bfa6270 */
[----:B------:R-:W-:Y:S01]  /*1b40*/  IMAD R7, R7, UR12, RZ ;  /* 0x0000000c07077c24 */ /* 0x000fe2000f8e02ff */
[----:B------:R4:W-:Y:S01]  /*1b50*/  STL.64 [R1+0xe8], R28 ;  /* 0x0000e81c01007387 */ /* 0x0009e20000100a00 */
[----:B------:R-:W-:Y:S01]  /*1b60*/  ISETP.GE.AND P4, PT, R20, UR29, PT ;  /* 0x0000001d14007c0c */ /* 0x000fe2000bf86270 */
[----:B------:R-:W-:Y:S01]  /*1b70*/  UIMAD UR11, UR16, UR27, UR11 ;  /* 0x0000001b100b72a4 */ /* 0x000fe2000f8e020b */
[----:B------:R-:W-:-:S02]  /*1b80*/  IMAD.WIDE.U32 R2, R2, UR27, R28 ;  /* 0x0000001b02027c25 */ /* 0x000fc4000f8e001c */
[----:B------:R-:W-:Y:S02]  /*1b90*/  R2P PR, R16, 0x6 ;  /* 0x0000000610007804 */ /* 0x000fe40000000000 */
[----:B------:R-:W-:Y:S01]  /*1ba0*/  IMAD.MOV.U32 R48, RZ, RZ, 0x10 ;  /* 0x00000010ff307424 */ /* 0x000fe200078e00ff */
[----:B------:R-:W-:Y:S01]  /*1bb0*/  ISETP.GE.AND P3, PT, R23, UR29, PT ;  /* 0x0000001d17007c0c */ /* 0x000fe2000bf66270 */
[----:B------:R-:W-:Y:S01]  /*1bc0*/  IMAD.MOV.U32 R125, RZ, RZ, 0x20 ;  /* 0x00000020ff7d7424 */ /* 0x000fe200078e00ff */
[----:B------:R-:W-:Y:S01]  /*1bd0*/  ISETP.GE.AND P0, PT, R22, UR29, PT ;  /* 0x0000001d16007c0c */ /* 0x000fe2000bf06270 */
[----:B------:R-:W-:Y:S01]  /*1be0*/  IMAD R25, R0, UR13, R7 ;  /* 0x0000000d00197c24 */ /* 0x000fe2000f8e0207 */
[----:B------:R-:W-:Y:S02]  /*1bf0*/  SEL R5, R48, 0xfffffff0, !P1 ;  /* 0xfffffff030057807 */ /* 0x000fe40004800000 */
[----:B------:R-:W-:Y:S02]  /*1c00*/  SEL R6, R125, 0xffffffe0, !P2 ;  /* 0xffffffe07d067807 */ /* 0x000fe40005000000 */
[----:B------:R-:W-:-:S02]  /*1c10*/  ISETP.GE.AND P1, PT, R19, UR29, PT ;  /* 0x0000001d13007c0c */ /* 0x000fc4000bf26270 */
[----:B------:R-:W-:Y:S01]  /*1c20*/  ISETP.GE.AND P2, PT, R18, UR29, PT ;  /* 0x0000001d12007c0c */ /* 0x000fe2000bf46270 */
[----:B--2---:R-:W-:Y:S01]  /*1c30*/  IMAD.WIDE.U32 R30, R0, UR12, R8 ;  /* 0x0000000c001e7c25 */ /* 0x004fe2000f8e0008 */
[----:B------:R-:W-:-:S04]  /*1c40*/  IADD3 R9, R3, UR11, RZ ;  /* 0x0000000b03097c10 */ /* 0x000fc8000fffe0ff */
        /* <DEDUP_REMOVED lines=13> */
.L_x_420:
[----:B------:R-:W-:Y:S05]  /*1d20*/  BSYNC B0 ;  /* 0x0000000000007941 */ /* 0x000fea0003800000 */
.L_x_419:
        /* <DEDUP_REMOVED lines=18> */
.L_x_422:
[----:B------:R-:W-:Y:S05]  /*1e50*/  BSYNC B0 ;  /* 0x0000000000007941 */ /* 0x000fea0003800000 */
.L_x_421:
        /* <DEDUP_REMOVED lines=18> */
.L_x_424:
[----:B------:R-:W-:Y:S05]  /*1f80*/  BSYNC B0 ;  /* 0x0000000000007941 */ /* 0x000fea0003800000 */
.L_x_423:
        /* <DEDUP_REMOVED lines=18> */
.L_x_426:
[----:B------:R-:W-:Y:S05]  /*20b0*/  BSYNC B0 ;  /* 0x0000000000007941 */ /* 0x000fea0003800000 */
.L_x_425:
        /* <DEDUP_REMOVED lines=18> */
.L_x_428:
[----:B------:R-:W-:Y:S05]  /*21e0*/  BSYNC B0 ;  /* 0x0000000000007941 */ /* 0x000fea0003800000 */
.L_x_427:
        /* <DEDUP_REMOVED lines=19> */
.L_x_430:
[----:B------:R-:W-:Y:S05]  /*2320*/  BSYNC B0 ;  /* 0x0000000000007941 */ /* 0x000fea0003800000 */
.L_x_429:
        /* <DEDUP_REMOVED lines=19> */
.L_x_432:
[----:B------:R-:W-:Y:S05]  /*2460*/  BSYNC B0 ;  /* 0x0000000000007941 */ /* 0x000fea0003800000 */
.L_x_431:
        /* <DEDUP_REMOVED lines=18> */
.L_x_434:
[----:B------:R-:W-:Y:S05]  /*2590*/  BSYNC B0 ;  /* 0x0000000000007941 */ /* 0x000fea0003800000 */
.L_x_433:
[----:B------:R-:W-:Y:S01]  /*25a0*/  ULDC.64 UR20, c[0x0][0x3c8] ;  /* 0x0000f20000147ab9 */ /* 0x000fe20000000a00 */
[----:B------:R-:W0:Y:S01]  /*25b0*/  LDGDEPBAR ;  /* 0x00000000000079af */ /* 0x000e220000000000 */
[----:B------:R-:W-:-:S04]  /*25c0*/  UISETP.NE.U32.AND UP1, UPT, UR20, URZ, UPT ;  /* 0x0000003f1400728c */ /* 0x000fc8000bf25070 */
[----:B------:R-:W-:-:S06]  /*25d0*/  UISETP.NE.AND.EX UP1, UPT, UR21, URZ, UPT, UP1 ;  /* 0x0000003f1500728c */ /* 0x000fcc000bf25310 */
[----:B------:R-:W-:-:S05]  /*25e0*/  PLOP3.LUT P0, PT, PT, PT, UP1, 0x80, 0x0 ;  /* 0x000000000000781c */ /* 0x000fca0003f0f018 */
[----:B------:R-:W-:Y:S01]  /*25f0*/  @UP1 USHF.R.S32.HI UR13, URZ, 0x1f, UR30 ;  /* 0x0000001f3f0d1899 */ /* 0x000fe2000801141e */
[----:B------:R-:W-:Y:S01]  /*2600*/  @UP1 ULDC.64 UR14, c[0x0][0x3d0] ;  /* 0x0000f400000e1ab9 */ /* 0x000fe20000000a00 */
[----:B------:R-:W-:Y:S02]  /*2610*/  @UP1 UMOV UR34, UR32 ;  /* 0x0000002000221c82 */ /* 0x000fe40008000000 */
[----:B------:R-:W-:Y:S01]  /*2620*/  @UP1 UIMAD UR13, UR13, UR14, URZ ;  /* 0x0000000e0d0d12a4 */ /* 0x000fe2000f8e023f */
[----:B------:R-:W-:Y:S02]  /*2630*/  @UP1 UMOV UR35, UR31 ;  /* 0x0000001f00231c82 */ /* 0x000fe40008000000 */
[----:B------:R-:W-:Y:S01]  /*2640*/  @UP1 UIMAD.WIDE.U32 UR34, UR30, UR14, UR34 ;  /* 0x0000000e1e2212a5 */ /* 0x000fe2000f8e0022 */
[----:B-1----:R-:W-:Y:S01]  /*2650*/  LEA.HI R9, R27, R221, RZ, 0x5 ;  /* 0x000000dd1b097211 */ /* 0x002fe200078f28ff */
[----:B------:R-:W-:Y:S01]  /*2660*/  @UP1 UIMAD UR13, UR30, UR15, UR13 ;  /* 0x0000000f1e0d12a4 */ /* 0x000fe2000f8e020d */
[----:B------:R-:W-:Y:S01]  /*2670*/  SHF.R.S32.HI R4, RZ, 0x4, R26 ;  /* 0x00000004ff047819 */ /* 0x000fe2000001141a */
[----:B------:R-:W-:Y:S01]  /*2680*/  @UP1 ULEA UR20, UP0, UR34, UR20, 0x2 ;  /* 0x0000001422141291 */ /* 0x000fe2000f80103f */
[----:B------:R-:W-:-:S04]  /*2690*/  DEPBAR.LE SB0, 0x0 ;  /* 0x000080000000791a */ /* 0x000fc80000000000 */
[----:B------:R-:W-:Y:S01]  /*26a0*/  @UP1 UIADD3 UR13, UR35, UR13, URZ ;  /* 0x0000000d230d1290 */ /* 0x000fe2000fffe03f */
[----:B------:R-:W-:-:S03]  /*26b0*/  IMAD.U32 R2, RZ, RZ, UR20 ;  /* 0x00000014ff027e24 */ /* 0x000fc6000f8e00ff */
[----:B------:R-:W-:-:S03]  /*26c0*/  @UP1 ULEA.HI.X UR21, UR34, UR21, UR13, 0x2, UP0 ;  /* 0x0000001522151291 */ /* 0x000fc600080f140d */
[----:B------:R-:W-:-:S03]  /*26d0*/  @UP1 ULDC UR13, c[0x0][0x2e8] ;  /* 0x0000ba00000d1ab9 */ /* 0x000fc60000000800 */
[----:B------:R-:W-:-:S06]  /*26e0*/  IMAD.U32 R3, RZ, RZ, UR21 ;  /* 0x00000015ff037e24 */ /* 0x000fcc000f8e00ff */
[----:B------:R1:W5:Y:S01]  /*26f0*/  @P0 LDG.E R3, desc[UR24][R2.64] ;  /* 0x0000001802030981 */ /* 0x000362000c1e1900 */
[----:B------:R-:W-:Y:S01]  /*2700*/  LOP3.LUT R0, R9, 0xffffffe0, RZ, 0xc0, !PT ;  /* 0xffffffe009007812 */ /* 0x000fe200078ec0ff */
[----:B----4-:R-:W-:Y:S01]  /*2710*/  IMAD.IADD R29, R31, 0x1, R25 ;  /* 0x000000011f1d7824 */ /* 0x010fe200078e0219 */
[----:B------:R-:W-:Y:S01]  /*2720*/  LEA.HI R7, R26, R4, RZ, 0x1 ;  /* 0x000000041a077211 */ /* 0x000fe200078f08ff */
[----:B------:R-:W-:Y:S01]  /*2730*/  IMAD.MOV.U32 R28, RZ, RZ, R30 ;  /* 0x000000ffff1c7224 */ /* 0x000fe200078e001e */
[----:B------:R-:W-:Y:S01]  /*2740*/  SHF.R.S32.HI R9, RZ, 0x5, R9 ;  /* 0x00000005ff097819 */ /* 0x000fe20000011409 */
[----:B------:R-:W-:Y:S01]  /*2750*/  IMAD.IADD R0, R221, 0x1, -R0 ;  /* 0x00000001dd007824 */ /* 0x000fe200078e0a00 */
[----:B------:R-:W-:Y:S01]  /*2760*/  USHF.L.U32 UR14, UR6, 0x7, URZ ;  /* 0x00000007060e7899 */ /* 0x000fe2000800063f */
[----:B------:R-:W-:Y:S01]  /*2770*/  BSSY B0, `(.L_x_435) ;  /* 0x000003c000007945 */ /* 0x000fe20003800000 */
[----:B------:R-:W-:Y:S01]  /*2780*/  LEA R8, R9, UR33, 0x4 ;  /* 0x0000002109087c11 */ /* 0x000fe2000f8e20ff */
[----:B------:R4:W-:Y:S01]  /*2790*/  STL.64 [R1+0x110], R28 ;  /* 0x0001101c01007387 */ /* 0x0009e20000100a00 */
[----:B------:R-:W-:Y:S01]  /*27a0*/  BAR.SYNC.DEFER_BLOCKING 0x0 ;  /* 0x0000000000007b1d */ /* 0x000fe20000010000 */
[----:B------:R-:W-:-:S02]  /*27b0*/  ISETP.GE.AND P6, PT, R21, UR29, PT ;  /* 0x0000001d15007c0c */ /* 0x000fc4000bfc6270 */
[----:B------:R-:W-:Y:S02]  /*27c0*/  ISETP.GE.AND P5, PT, R20, UR29, PT ;  /* 0x0000001d14007c0c */ /* 0x000fe4000bfa6270 */
[----:B------:R-:W-:Y:S02]  /*27d0*/  ISETP.GE.AND P4, PT, R23, UR29, PT ;  /* 0x0000001d17007c0c */ /* 0x000fe4000bf86270 */
[----:B------:R-:W-:Y:S02]  /*27e0*/  ISETP.GE.AND P3, PT, R22, UR29, PT ;  /* 0x0000001d16007c0c */ /* 0x000fe4000bf66270 */
[----:B------:R-:W-:Y:S01]  /*27f0*/  ISETP.GE.AND P2, PT, R19, UR29, PT ;  /* 0x0000001d13007c0c */ /* 0x000fe2000bf46270 */
[----:B-1----:R-:W5:Y:S01]  /*2800*/  @P0 MUFU.RCP R2, UR13 ;  /* 0x0000000d00020d08 */ /* 0x002f620008001000 */
[----:B------:R-:W-:Y:S01]  /*2810*/  USHF.L.U64.HI UR13, UR6, 0x7, UR7 ;  /* 0x00000007060d7899 */ /* 0x000fe20008010207 */
[----:B------:R-:W-:-:S03]  /*2820*/  ISETP.GE.AND P1, PT, R18, UR29, PT ;  /* 0x0000001d12007c0c */ /* 0x000fc6000bf26270 */
[----:B------:R-:W-:-:S04]  /*2830*/  UIMAD UR20, UR13, UR22, URZ ;  /* 0x000000160d1472a4 */ /* 0x000fc8000f8e023f */
[----:B------:R-:W-:Y:S01]  /*2840*/  UIMAD UR20, UR16, UR14, UR20 ;  /* 0x0000000e101472a4 */ /* 0x000fe2000f8e0214 */
[----:B-----5:R-:W-:Y:S01]  /*2850*/  @P0 FMUL.FTZ R3, R3, R2 ;  /* 0x0000000203030220 */ /* 0x020fe20000410000 */
[----:B------:R-:W-:Y:S02]  /*2860*/  LOP3.LUT R2, R7, 0xfffffffe, RZ, 0xc0, !PT ;  /* 0xfffffffe07027812 */ /* 0x000fe400078ec0ff */
[----:B------:R-:W-:Y:S02]  /*2870*/  SHF.R.S32.HI R7, RZ, 0x1f, R0 ;  /* 0x0000001fff077819 */ /* 0x000fe40000011400 */
[----:B------:R-:W-:Y:S01]  /*2880*/  @P0 R2UR UR15, R3 ;  /* 0x00000000030f02ca */ /* 0x000fe200000e0000 */
[----:B------:R-:W-:Y:S01]  /*2890*/  IMAD.IADD R12, R4, 0x1, -R2 ;  /* 0x00000001040c7824 */ /* 0x000fe200078e0a02 */
[----:B------:R-:W-:Y:S01]  /*28a0*/  LEA.HI R0, R7, R0, RZ, 0x2 ;  /* 0x0000000007007211 */ /* 0x000fe200078f10ff */
[----:B------:R-:W-:Y:S01]  /*28b0*/  IMAD.SHL.U32 R4, R124, 0x40, RZ ;  /* 0x000000407c047824 */ /* 0x000fe200078e00ff */
[C---:B------:R-:W-:Y:S01]  /*28c0*/  ISETP.GE.AND P0, PT, R14.reuse, UR29, PT ;  /* 0x0000001d0e007c0c */ /* 0x040fe2000bf06270 */
[----:B------:R-:W-:Y:S01]  /*28d0*/  IMAD.SHL.U32 R2, R14, 0x8, RZ ;  /* 0x000000080e027824 */ /* 0x000fe200078e00ff */
[----:B------:R-:W-:Y:S01]  /*28e0*/  SHF.R.S32.HI R3, RZ, 0x2, R0 ;  /* 0x00000002ff037819 */ /* 0x000fe20000011400 */
[----:B------:R-:W-:Y:S01]  /*28f0*/  IMAD.U32 R7, RZ, RZ, UR28 ;  /* 0x0000001cff077e24 */ /* 0x000fe2000f8e00ff */
[----:B------:R-:W-:Y:S01]  /*2900*/  LOP3.LUT R0, R4, 0x1c0, RZ, 0xc0, !PT ;  /* 0x000001c004007812 */ /* 0x000fe200078ec0ff */
[----:B------:R-:W-:Y:S01]  /*2910*/  IMAD.SHL.U32 R4, R12, 0x8, RZ ;  /* 0x000000080c047824 */ /* 0x000fe200078e00ff */
[----:B------:R-:W-:Y:S01]  /*2920*/  IADD3 R8, R8, 0x1, R3 ;  /* 0x0000000108087810 */ /* 0x000fe20007ffe003 */
[----:B------:R-:W-:Y:S01]  /*2930*/  IMAD.SHL.U32 R3, R16, 0x40, RZ ;  /* 0x0000004010037824 */ /* 0x000fe200078e00ff */
[----:B------:R-:W-:-:S02]  /*2940*/  LOP3.LUT R10, R0, 0x8, R2, 0xf8, !PT ;  /* 0x00000008000a7812 */ /* 0x000fc400078ef802 */
[----:B------:R-:W-:Y:S02]  /*2950*/  SHF.R.U32.HI R0, RZ, 0x3, R0 ;  /* 0x00000003ff007819 */ /* 0x000fe40000011600 */
[----:B------:R-:W-:Y:S01]  /*2960*/  LOP3.LUT R2, R3, 0x1c0, RZ, 0xc0, !PT ;  /* 0x000001c003027812 */ /* 0x000fe200078ec0ff */
[----:B------:R4:W-:Y:S01]  /*2970*/  @P0 STS.128 [R232+0x8000], RZ ;  /* 0x008000ffe8000388 */ /* 0x0009e20000000c00 */
[----:B------:R-:W-:Y:S01]  /*2980*/  IMAD.SHL.U32 R3, R17, 0x40, RZ ;  /* 0x0000004011037824 */ /* 0x000fe200078e00ff */
[----:B------:R-:W-:Y:S02]  /*2990*/  LOP3.LUT R10, R10, R0, RZ, 0x3c, !PT ;  /* 0x000000000a0a7212 */ /* 0x000fe400078e3cff */
[----:B------:R-:W-:Y:S02]  /*29a0*/  LOP3.LUT R4, R2, 0x8, R4, 0xf8, !PT ;  /* 0x0000000802047812 */ /* 0x000fe400078ef804 */
[----:B------:R-:W-:Y:S02]  /*29b0*/  LOP3.LUT R207, R3, 0xfffffe00, RZ, 0xc0, !PT ;  /* 0xfffffe0003cf7812 */ /* 0x000fe400078ec0ff */
[----:B------:R-:W-:Y:S01]  /*29c0*/  IADD3 R3, R7, -UR19, R8 ;  /* 0x8000001307037c10 */ /* 0x000fe2000fffe008 */
[----:B------:R-:W-:Y:S01]  /*29d0*/  IMAD.U32 R8, RZ, RZ, UR22 ;  /* 0x00000016ff087e24 */ /* 0x000fe2000f8e00ff */
[----:B------:R-:W-:Y:S01]  /*29e0*/  SHF.R.U32.HI R2, RZ, 0x3, R2 ;  /* 0x00000003ff027819 */ /* 0x000fe20000011602 */
[----:B------:R-:W-:-:S02]  /*29f0*/  IMAD R0, R9, 0x400, R207 ;  /* 0x0000040009007824 */ /* 0x000fc400078e02cf */
[----:B------:R-:W-:Y:S01]  /*2a00*/  IMAD.WIDE.U32 R8, R8, UR14, R28 ;  /* 0x0000000e08087c25 */ /* 0x000fe2000f8e001c */
[----:B------:R-:W-:-:S03]  /*2a10*/  LOP3.LUT R206, R4, R2, RZ, 0x3c, !PT ;  /* 0x0000000204ce7212 */ /* 0x000fc600078e3cff */
[----:B------:R-:W-:Y:S01]  /*2a20*/  VIADD R7, R3, UR5 ;  /* 0x0000000503077c36 */ /* 0x000fe20008000000 */
[----:B------:R-:W-:Y:S01]  /*2a30*/  UMOV UR5, URZ ;  /* 0x0000003f00057c82 */ /* 0x000fe20008000000 */
[----:B------:R-:W-:Y:S01]  /*2a40*/  VIADD R11, R9, UR20 ;  /* 0x00000014090b7c36 */ /* 0x000fe20008000000 */
[----:B------:R-:W-:Y:S01]  /*2a50*/  @UP1 UMOV UR5, UR15 ;  /* 0x0000000f00051c82 */ /* 0x000fe20008000000 */
[----:B------:R-:W-:Y:S01]  /*2a60*/  IMAD.IADD R0, R206, 0x1, R0 ;  /* 0x00000001ce007824 */ /* 0x000fe200078e0200 */
        /* <DEDUP_REMOVED lines=12> */
.L_x_436:
[----:B------:R-:W-:Y:S05]  /*2b30*/  BSYNC B0 ;  /* 0x0000000000007941 */ /* 0x000fea0003800000 */
.L_x_435:
[----:B------:R2:W-:Y:S01]  /*2b40*/  @P6 STS.128 [R232+0x8800], RZ ;  /* 0x008800ffe8006388 */ /* 0x0005e20000000c00 */
[----:B-1----:R-:W-:Y:S01]  /*2b50*/  IMAD R2, R12, 0x200, R10 ;  /* 0x000002000c027824 */ /* 0x002fe200078e020a */
        /* <DEDUP_REMOVED lines=14> */
[----:B------:R-:W-:-:S04]  /*2c40*/  LEA R2, P6, R0, UR20, 0x1 ;  /* 0x0000001400027c11 */ /* 0x000fc8000f8c08ff */
[----:B------:R-:W-:-:S05]  /*2c50*/  LEA.HI.X R3, R0, UR21, R3, 0x1, P6 ;  /* 0x0000001500037c11 */ /* 0x000fca000b0f0c03 */
[----:B------:R-:W-:Y:S01]  /*2c60*/  @!PT LDS RZ, [RZ] ;  /* 0x00000000fffff984 */ /* 0x000fe20000000800 */
[----:B------:R-:W-:Y:S01]  /*2c70*/  @!PT LDS RZ, [RZ] ;  /* 0x00000000fffff984 */ /* 0x000fe20000000800 */
[----:B------:R-:W-:Y:S01]  /*2c80*/  @!PT LDS RZ, [RZ] ;  /* 0x00000000fffff984 */ /* 0x000fe20000000800 */
[----:B------:R1:W-:Y:S04]  /*2c90*/  LDGSTS.E.BYPASS.LTC128B.128 [R232+0x8800], desc[UR24][R2.64] ;  /* 0x0880000002e87fae */ /* 0x0003e8000b901d58 */
.L_x_438:
[----:B------:R-:W-:Y:S05]  /*2ca0*/  BSYNC B0 ;  /* 0x0000000000007941 */ /* 0x000fea0003800000 */
.L_x_437:
        /* <DEDUP_REMOVED lines=19> */
.L_x_440:
[----:B------:R-:W-:Y:S05]  /*2de0*/  BSYNC B0 ;  /* 0x0000000000007941 */ /* 0x000fea0003800000 */
.L_x_439:
        /* <DEDUP_REMOVED lines=19> */
.L_x_442:
[----:B------:R-:W-:Y:S05]  /*2f20*/  BSYNC B0 ;  /* 0x0000000000007941 */ /* 0x000fea0003800000 */
.L_x_441:
        /* <DEDUP_REMOVED lines=19> */
.L_x_444:
[----:B------:R-:W-:Y:S05]  /*3060*/  BSYNC B0 ;  /* 0x0000000000007941 */ /* 0x000fea0003800000 */
.L_x_443:
        /* <DEDUP_REMOVED lines=20> */
.L_x_446:
[----:B------:R-:W-:Y:S05]  /*31b0*/  BSYNC B0 ;  /* 0x0000000000007941 */ /* 0x000fea0003800000 */
.L_x_445:
        /* <DEDUP_REMOVED lines=20> */
.L_x_448:
[----:B------:R-:W-:Y:S05]  /*3300*/  BSYNC B0 ;  /* 0x0000000000007941 */ /* 0x000fea0003800000 */
.L_x_447:
        /* <DEDUP_REMOVED lines=20> */
.L_x_450:
[----:B------:R-:W-:Y:S05]  /*3450*/  BSYNC B0 ;  /* 0x0000000000007941 */ /* 0x000fea0003800000 */
.L_x_449:
[----:B-1----:R-:W-:Y:S01]  /*3460*/  LDSM.16.M88.4 R12, [R228] ;  /* 0x00000000e40c783b */ /* 0x002fe20000000200 */
[----:B------:R-:W-:Y:S01]  /*3470*/  LOP3.LUT P0, RZ, R124, 0x2, RZ, 0xc0, !PT ;  /* 0x000000027cff7812 */ /* 0x000fe2000780c0ff */
        /* <DEDUP_REMOVED lines=12> */
[----:B----4-:R-:W4:Y:S04]  /*3540*/  LDSM.16.M88.4 R28, [R220+0x6800] ;  /* 0x00680000dc1c783b */ /* 0x010f280000000200 */
[----:B------:R-:W4:Y:S04]  /*3550*/  LDSM.16.M88.4 R24, [R220+0x7000] ;  /* 0x00700000dc18783b */ /* 0x000f280000000200 */
[----:B------:R-:W4:Y:S04]  /*3560*/  LDSM.16.M88.4 R20, [R220+0x7800] ;  /* 0x00780000dc14783b */ /* 0x000f280000000200 */
[----:B------:R-:W-:Y:S01]  /*3570*/  LDSM.16.M88.4 R48, [R226+0x4800] ;  /* 0x00480000e230783b */ /* 0x000fe20000000200 */
[-C--:B-1----:R-:W-:Y:S03]  /*3580*/  HMMA.16816.F32 R172, R12, R16.reuse, RZ ;  /* 0x000000100cac723c */ /* 0x082fe600000018ff */
[----:B------:R-:W-:Y:S04]  /*3590*/  LDSM.16.M88.4 R56, [R226+0x5000] ;  /* 0x00500000e238783b */ /* 0x000fe80000000200 */
[----:B------:R-:W-:Y:S01]  /*35a0*/  LDSM.16.M88.4 R60, [R226+0x5800] ;  /* 0x00580000e23c783b */ /* 0x000fe20000000200 */
[C---:B-----5:R-:W-:Y:S03]  /*35b0*/  HMMA.16816.F32 R92, R8.reuse, R16, RZ ;  /* 0x00000010085c723c */ /* 0x060fe600000018ff */
[----:B------:R-:W-:Y:S03]  /*35c0*/  LDSM.16.M88.4 R64, [R226+0x6000] ;  /* 0x00600000e240783b */ /* 0x000fe60000000200 */
[-C--:B------:R-:W-:Y:S01]  /*35d0*/  HMMA.16816.F32 R116, R8, R18.reuse, RZ ;  /* 0x000000120874723c */ /* 0x080fe200000018ff */
[----:B------:R-:W-:Y:S04]  /*35e0*/  LDSM.16.M88.4 R68, [R226+0x6800] ;  /* 0x00680000e244783b */ /* 0x000fe80000000200 */
[----:B------:R-:W-:Y:S01]  /*35f0*/  LDSM.16.M88.4 R72, [R226+0x7000] ;  /* 0x00700000e248783b */ /* 0x000fe20000000200 */
[----:B------:R-:W-:Y:S03]  /*3600*/  HMMA.16816.F32 R208, R12, R18, RZ ;  /* 0x000000120cd0723c */ /* 0x000fe600000018ff */
[----:B------:R-:W1:Y:S03]  /*3610*/  LDSM.16.M88.4 R16, [R0+0x2000] ;  /* 0x002000000010783b */ /* 0x000e660000000200 */
[C---:B--2---:R-:W-:Y:S01]  /*3620*/  HMMA.16816.F32 R88, R8.reuse, R44, RZ ;  /* 0x0000002c0858723c */ /* 0x044fe200000018ff */
[----:B------:R-:W-:Y:S04]  /*3630*/  LDSM.16.M88.4 R76, [R226+0x7800] ;  /* 0x00780000e24c783b */ /* 0x000fe80000000200 */
[----:B------:R-:W-:Y:S01]  /*3640*/  STL [R1+0x60], R0 ;  /* 0x0000600001007387 */ /* 0x000fe20000100800 */
[C---:B---3--:R-:W-:Y:S03]  /*3650*/  HMMA.16816.F32 R84, R8.reuse, R40, RZ ;  /* 0x000000280854723c */ /* 0x048fe600000018ff */
[----:B------:R-:W2:Y:S03]  /*3660*/  LDSM.16.M88.4 R52, [R226+0x4000] ;  /* 0x00400000e234783b */ /* 0x000ea60000000200 */
[C---:B------:R-:W-:Y:S01]  /*3670*/  HMMA.16816.F32 R80, R8.reuse, R36, RZ ;  /* 0x000000240850723c */ /* 0x040fe200000018ff */
[----:B------:R-:W0:Y:S05]  /*3680*/  LDGDEPBAR ;  /* 0x00000000000079af */ /* 0x000e2a0000000000 */
[C---:B------:R-:W-:Y:S06]  /*3690*/  HMMA.16816.F32 R108, R8.reuse, R32, RZ ;  /* 0x00000020086c723c */ /* 0x040fec00000018ff */
[C---:B----4-:R-:W-:Y:S06]  /*36a0*/  HMMA.16816.F32 R104, R8.reuse, R28, RZ ;  /* 0x0000001c0868723c */ /* 0x050fec00000018ff */
[C---:B------:R-:W-:Y:S06]  /*36b0*/  HMMA.16816.F32 R100, R8.reuse, R24, RZ ;  /* 0x000000180864723c */ /* 0x040fec00000018ff */
[C---:B------:R-:W-:Y:S06]  /*36c0*/  HMMA.16816.F32 R96, R8.reuse, R20, RZ ;  /* 0x000000140860723c */ /* 0x040fec00000018ff */
[C---:B------:R-:W-:Y:S06]  /*36d0*/  HMMA.16816.F32 R112, R8.reuse, R46, RZ ;  /* 0x0000002e0870723c */ /* 0x040fec00000018ff */
[C---:B------:R-:W-:Y:S06]  /*36e0*/  HMMA.16816.F32 R120, R8.reuse, R42, RZ ;  /* 0x0000002a0878723c */ /* 0x040fec00000018ff */
[C---:B------:R-:W-:Y:S06]  /*36f0*/  HMMA.16816.F32 R164, R8.reuse, R38, RZ ;  /* 0x0000002608a4723c */ /* 0x040fec00000018ff */
[C---:B------:R-:W-:Y:S06]  /*3700*/  HMMA.16816.F32 R160, R8.reuse, R34, RZ ;  /* 0x0000002208a0723c */ /* 0x040fec00000018ff */
[C---:B------:R-:W-:Y:S06]  /*3710*/  HMMA.16816.F32 R156, R8.reuse, R30, RZ ;  /* 0x0000001e089c723c */ /* 0x040fec00000018ff */
[C---:B------:R-:W-:Y:S06]  /*3720*/  HMMA.16816.F32 R152, R8.reuse, R26, RZ ;  /* 0x0000001a0898723c */ /* 0x040fec00000018ff */
[----:B------:R-:W-:Y:S06]  /*3730*/  HMMA.16816.F32 R128, R8, R22, RZ ;  /* 0x000000160880723c */ /* 0x000fec00000018ff */
[----:B-1----:R-:W-:Y:S06]  /*3740*/  HMMA.16816.F32 R8, R16, R48, R88 ;  /* 0x000000301008723c */ /* 0x002fec0000001858 */
[C---:B------:R-:W-:Y:S06]  /*3750*/  HMMA.16816.F32 R144, R12.reuse, R44, RZ ;  /* 0x0000002c0c90723c */ /* 0x040fec00000018ff */
[C---:B------:R-:W-:Y:S06]  /*3760*/  HMMA.16816.F32 R200, R12.reuse, R46, RZ ;  /* 0x0000002e0cc8723c */ /* 0x040fec00000018ff */
[C---:B------:R-:W-:Y:S06]  /*3770*/  HMMA.16816.F32 R44, R12.reuse, R40, RZ ;  /* 0x000000280c2c723c */ /* 0x040fec00000018ff */
[----:B------:R-:W-:Y:S01]  /*3780*/  HMMA.16816.F32 R196, R12, R42, RZ ;  /* 0x0000002a0cc4723c */ /* 0x000fe200000018ff */
[----:B------:R-:W-:-:S02]  /*3790*/  IMAD.MOV.U32 R252, RZ, RZ, R10 ;  /* 0x000000fffffc7224 */ /* 0x000fc400078e000a */
[----:B------:R-:W-:-:S03]  /*37a0*/  IMAD.MOV.U32 R235, RZ, RZ, R11 ;  /* 0x000000ffffeb7224 */ /* 0x000fc600078e000b */
[C---:B------:R-:W-:Y:S06]  /*37b0*/  HMMA.16816.F32 R140, R12.reuse, R36, RZ ;  /* 0x000000240c8c723c */ /* 0x040fec00000018ff */
        /* <DEDUP_REMOVED lines=9> */
[----:B------:R-:W-:Y:S06]  /*3850*/  HMMA.16816.F32 R176, R12, R22, RZ ;  /* 0x000000160cb0723c */ /* 0x000fec00000018ff */
[----:B------:R-:W-:Y:S01]  /*3860*/  HMMA.16816.F32 R20, R16, R64, R108 ;  /* 0x000000401014723c */ /* 0x000fe2000000186c */
[----:B------:R-:W-:-:S04]  /*3870*/  IMAD.MOV.U32 R12, RZ, RZ, R9 ;  /* 0x000000ffff0c7224 */ /* 0x000fc800078e0009 */
[----:B------:R-:W-:Y:S01]  /*3880*/  IMAD.MOV.U32 R124, RZ, RZ, R12 ;  /* 0x000000ffff7c7224 */ /* 0x000fe200078e000c */
[C---:B------:R-:W-:Y:S06]  /*3890*/  HMMA.16816.F32 R8, R16.reuse, R56, R84 ;  /* 0x000000381008723c */ /* 0x040fec0000001854 */
[C---:B------:R-:W-:Y:S06]  /*38a0*/  HMMA.16816.F32 R32, R16.reuse, R72, R100 ;  /* 0x000000481020723c */ /* 0x040fec0000001864 */
[C---:B--2---:R-:W-:Y:S06]  /*38b0*/  HMMA.16816.F32 R148, R16.reuse, R52, R92 ;  /* 0x000000341094723c */ /* 0x044fec000000185c */
        /* <DEDUP_REMOVED lines=19> */
[----:B------:R-:W-:-:S03]  /*39f0*/  IMAD.MOV.U32 R100, RZ, RZ, R25 ;  /* 0x000000ffff647224 */ /* 0x000fc600078e0019 */
[C---:B------:R-:W-:Y:S06]  /*3a00*/  HMMA.16816.F32 R216, R16.reuse, R50, R112 ;  /* 0x0000003210d8723c */ /* 0x040fec0000001870 */
[----:B------:R-:W-:Y:S06]  /*3a10*/  HMMA.16816.F32 R248, R16, R70, R156 ;  /* 0x0000004610f8723c */ /* 0x000fec000000189c */
[----:B------:R-:W-:-:S02]  /*3a20*/  IMAD.MOV.U32 R223, RZ, RZ, R8 ;  /* 0x000000ffffdf7224 */ /* 0x000fc400078e0008 */
[----:B------:R-:W-:Y:S02]  /*3a30*/  IMAD.MOV.U32 R222, RZ, RZ, R9 ;  /* 0x000000ffffde7224 */ /* 0x000fe400078e0009 */
[----:B------:R-:W-:Y:S02]  /*3a40*/  IMAD.MOV.U32 R127, RZ, RZ, R10 ;  /* 0x000000ffff7f7224 */ /* 0x000fe400078e000a */
[----:B------:R-:W-:Y:S02]  /*3a50*/  IMAD.MOV.U32 R126, RZ, RZ, R11 ;  /* 0x000000ffff7e7224 */ /* 0x000fe400078e000b */
[----:B------:R1:W2:Y:S02]  /*3a60*/  LDSM.16.M88.4 R8, [R0] ;  /* 0x000000000008783b */ /* 0x0002a40000000200 */
[----:B-1----:R-:W-:Y:S02]  /*3a70*/  IMAD.MOV.U32 R0, RZ, RZ, R23 ;  /* 0x000000ffff007224 */ /* 0x002fe400078e0017 */
[----:B------:R-:W-:Y:S06]  /*3a80*/  HMMA.16816.F32 R20, R16, R68, R104 ;  /* 0x000000441014723c */ /* 0x000fec0000001868 */
[C---:B--2---:R-:W-:Y:S06]  /*3a90*/  HMMA.16816.F32 R84, R8.reuse, R52, R172 ;  /* 0x000000340854723c */ /* 0x044fec00000018ac */
[----:B------:R-:W-:-:S12]  /*3aa0*/  HMMA.16816.F32 R52, R8, R54, R208 ;  /* 0x000000360834723c */ /* 0x000fd800000018d0 */
        /* <DEDUP_REMOVED lines=9> */
[----:B------:R-:W-:Y:S02]  /*3b40*/  IMAD.MOV.U32 R20, RZ, RZ, R32 ;  /* 0x000000ffff147224 */ /* 0x000fe400078e0020 */
[----:B------:R-:W-:Y:S01]  /*3b50*/  HMMA.16816.F32 R32, R16, R76, R96 ;  /* 0x0000004c1020723c */ /* 0x000fe20000001860 */
[----:B------:R-:W-:Y:S02]  /*3b60*/  IMAD.MOV.U32 R113, RZ, RZ, R23 ;  /* 0x000000ffff717224 */ /* 0x000fe400078e0017 */
[----:B------:R-:W-:Y:S02]  /*3b70*/  IMAD.MOV.U32 R114, RZ, RZ, R22 ;  /* 0x000000ffff727224 */ /* 0x000fe400078e0016 */
[----:B------:R-:W-:Y:S02]  /*3b80*/  IMAD.MOV.U32 R115, RZ, RZ, R21 ;  /* 0x000000ffff737224 */ /* 0x000fe400078e0015 */
[----:B------:R-:W-:Y:S01]  /*3b90*/  IMAD.MOV.U32 R98, RZ, RZ, R0 ;  /* 0x000000ffff627224 */ /* 0x000fe200078e0000 */
[----:B------:R-:W-:Y:S01]  /*3ba0*/  SEL R0, R125, 0xffffffe0, !P0 ;  /* 0xffffffe07d007807 */ /* 0x000fe20004000000 */
[----:B------:R-:W-:-:S02]  /*3bb0*/  IMAD.MOV.U32 R125, RZ, RZ, R3 ;  /* 0x000000ffff7d7224 */ /* 0x000fc400078e0003 */
[----:B------:R-:W-:Y:S02]  /*3bc0*/  IMAD.MOV.U32 R97, RZ, RZ, R4 ;  /* 0x000000ffff617224 */ /* 0x000fe400078e0004 */
[----:B------:R-:W-:Y:S02]  /*3bd0*/  IMAD R3, R0, 0x2, R220 ;  /* 0x0000000200037824 */ /* 0x000fe400078e02dc */
[----:B------:R-:W-:Y:S02]  /*3be0*/  IMAD R4, R6, 0x2, R228 ;  /* 0x0000000206047824 */ /* 0x000fe400078e02e4 */
[----:B------:R-:W-:Y:S01]  /*3bf0*/  IMAD.MOV.U32 R112, RZ, RZ, R20 ;  /* 0x000000ffff707224 */ /* 0x000fe200078e0014 */
[----:B------:R-:W-:Y:S01]  /*3c00*/  LDSM.16.M88.4 R88, [R3+0x4000] ;  /* 0x004000000358783b */ /* 0x000fe20000000200 */
[----:B------:R-:W-:Y:S02]  /*3c10*/  IMAD.MOV.U32 R99, RZ, RZ, R29 ;  /* 0x000000ffff637224 */ /* 0x000fe400078e001d */
[----:B------:R-:W-:Y:S01]  /*3c20*/  IMAD.MOV.U32 R96, RZ, RZ, R24 ;  /* 0x000000ffff607224 */ /* 0x000fe200078e0018 */
[----:B------:R-:W-:Y:S01]  /*3c30*/  LDSM.16.M88.4 R92, [R3+0x4800] ;  /* 0x00480000035c783b */ /* 0x000fe20000000200 */
[----:B------:R-:W-:Y:S01]  /*3c40*/  HMMA.16816.F32 R28, R8, R64, R136 ;  /* 0x00000040081c723c */ /* 0x000fe20000001888 */
[----:B------:R-:W-:-:S02]  /*3c50*/  IMAD.MOV.U32 R15, RZ, RZ, R35 ;  /* 0x000000ffff0f7224 */ /* 0x000fc400078e0023 */
        /* <DEDUP_REMOVED lines=8> */
[----:B------:R-:W-:Y:S01]  /*3ce0*/  LDSM.16.M88.4 R116, [R3+0x6000] ;  /* 0x006000000374783b */ /* 0x000fe20000000200 */
[----:B------:R-:W-:Y:S01]  /*3cf0*/  IMAD.MOV.U32 R162, RZ, RZ, R13 ;  /* 0x000000ffffa27224 */ /* 0x000fe200078e000d */
[----:B------:R-:W-:Y:S01]  /*3d00*/  HMMA.16816.F32 R32, R8, R60, R140 ;  /* 0x0000003c0820723c */ /* 0x000fe2000000188c */
[----:B------:R-:W-:Y:S01]  /*3d10*/  IMAD.MOV.U32 R163, RZ, RZ, R12 ;  /* 0x000000ffffa37224 */ /* 0x000fe200078e000c */
[----:B------:R-:W-:Y:S01]  /*3d20*/  LDSM.16.M88.4 R148, [R3+0x6800] ;  /* 0x006800000394783b */ /* 0x000fe20000000200 */
[----:B------:R-:W-:-:S02]  /*3d30*/  IMAD.MOV.U32 R57, RZ, RZ, R96 ;  /* 0x000000ffff397224 */ /* 0x000fc400078e0060 */
[----:B------:R-:W-:Y:S01]  /*3d40*/  IMAD.MOV.U32 R96, RZ, RZ, R234 ;  /* 0x000000ffff607224 */ /* 0x000fe200078e00ea */
[----:B------:R-:W-:Y:S01]  /*3d50*/  HMMA.16816.F32 R12, R16, R74, R152 ;  /* 0x0000004a100c723c */ /* 0x000fe20000001898 */
[----:B------:R-:W-:Y:S01]  /*3d60*/  LDSM.16.M88.4 R168, [R3+0x7000] ;  /* 0x0070000003a8783b */ /* 0x000fe20000000200 */
[----:B------:R-:W-:-:S03]  /*3d70*/  IMAD.MOV.U32 R56, RZ, RZ, R125 ;  /* 0x000000ffff387224 */ /* 0x000fc600078e007d */
[----:B------:R1:W-:Y:S01]  /*3d80*/  LDSM.16.M88.4 R164, [R3+0x7800] ;  /* 0x0078000003a4783b */ /* 0x0003e20000000200 */
[C---:B------:R-:W-:Y:S03]  /*3d90*/  HMMA.16816.F32 R60, R8.reuse, R62, R192 ;  /* 0x0000003e083c723c */ /* 0x040fe600000018c0 */
[----:B------:R-:W2:Y:S03]  /*3da0*/  LDSM.16.M88.4 R20, [R4] ;  /* 0x000000000414783b */ /* 0x000ea60000000200 */
[----:B------:R-:W-:Y:S01]  /*3db0*/  HMMA.16816.F32 R64, R8, R66, R188 ;  /* 0x000000420840723c */ /* 0x000fe200000018bc */
[----:B------:R-:W-:Y:S02]  /*3dc0*/  IMAD.MOV.U32 R192, RZ, RZ, R112 ;  /* 0x000000ffffc07224 */ /* 0x000fe400078e0070 */
[----:B------:R-:W-:-:S02]  /*3dd0*/  IMAD.MOV.U32 R193, RZ, RZ, R113 ;  /* 0x000000ffffc17224 */ /* 0x000fc400078e0071 */
[----:B------:R-:W-:Y:S01]  /*3de0*/  IMAD.MOV.U32 R194, RZ, RZ, R114 ;  /* 0x000000ffffc27224 */ /* 0x000fe200078e0072 */
[----:B------:R-:W-:Y:S01]  /*3df0*/  HMMA.16816.F32 R68, R8, R70, R184 ;  /* 0x000000460844723c */ /* 0x000fe200000018b8 */
[----:B------:R-:W-:-:S05]  /*3e00*/  IMAD.MOV.U32 R195, RZ, RZ, R115 ;  /* 0x000000ffffc37224 */ /* 0x000fca00078e0073 */
[----:B------:R-:W-:Y:S01]  /*3e10*/  IMAD.MOV.U32 R122, RZ, RZ, R12 ;  /* 0x000000ffff7a7224 */ /* 0x000fe200078e000c */
[----:B------:R-:W-:Y:S01]  /*3e20*/  HMMA.16816.F32 R112, R8, R74, R180 ;  /* 0x0000004a0870723c */ /* 0x000fe200000018b4 */
[----:B------:R-:W-:Y:S02]  /*3e30*/  IMAD.MOV.U32 R121, RZ, RZ, R13 ;  /* 0x000000ffff797224 */ /* 0x000fe400078e000d */
[----:B------:R-:W-:Y:S02]  /*3e40*/  IMAD.MOV.U32 R120, RZ, RZ, R14 ;  /* 0x000000ffff787224 */ /* 0x000fe400078e000e */
[----:B-1----:R-:W-:Y:S02]  /*3e50*/  IMAD.MOV.U32 R3, RZ, RZ, R15 ;  /* 0x000000ffff037224 */ /* 0x002fe400078e000f */
[----:B------:R-:W-:Y:S01]  /*3e60*/  HMMA.16816.F32 R12, R16, R78, R128 ;  /* 0x0000004e100c723c */ /* 0x000fe20000001880 */
[----:B------:R-:W-:Y:S02]  /*3e70*/  IMAD.MOV.U32 R74, RZ, RZ, R102 ;  /* 0x000000ffff4a7224 */ /* 0x000fe400078e0066 */
[----:B------:R-:W-:-:S03]  /*3e80*/  IMAD.MOV.U32 R75, RZ, RZ, R103 ;  /* 0x000000ffff4b7224 */ /* 0x000fc600078e0067 */
[C---:B------:R-:W-:Y:S06]  /*3e90*/  HMMA.16816.F32 R16, R8.reuse, R72, R40 ;  /* 0x000000480810723c */ /* 0x040fec0000001828 */
[----:B------:R-:W-:Y:S01]  /*3ea0*/  HMMA.16816.F32 R40, R8, R58, R196 ;  /* 0x0000003a0828723c */ /* 0x000fe200000018c4 */
[----:B------:R-:W-:Y:S02]  /*3eb0*/  IMAD.MOV.U32 R72, RZ, RZ, R100 ;  /* 0x000000ffff487224 */ /* 0x000fe400078e0064 */
[----:B------:R-:W-:-:S03]  /*3ec0*/  IMAD.MOV.U32 R73, RZ, RZ, R101 ;  /* 0x000000ffff497224 */ /* 0x000fc600078e0065 */
[----:B--2---:R-:W-:Y:S01]  /*3ed0*/  HMMA.16816.F32 R140, R20, R90, R52 ;  /* 0x0000005a148c723c */ /* 0x004fe20000001834 */
[----:B------:R-:W-:Y:S02]  /*3ee0*/  IMAD.MOV.U32 R199, RZ, RZ, R3 ;  /* 0x000000ffffc77224 */ /* 0x000fe400078e0003 */
[----:B------:R-:W-:Y:S02]  /*3ef0*/  VIADD R3, R220, 0x4000 ;  /* 0x00004000dc037836 */ /* 0x000fe40000000000 */
[----:B------:R-:W-:Y:S01]  /*3f00*/  IMAD.MOV.U32 R58, RZ, RZ, R97 ;  /* 0x000000ffff3a7224 */ /* 0x000fe200078e0061 */
[----:B------:R-:W-:Y:S01]  /*3f10*/  HMMA.16816.F32 R100, R8, R78, R176 ;  /* 0x0000004e0864723c */ /* 0x000fe200000018b0 */
[----:B------:R-:W-:Y:S02]  /*3f20*/  IMAD.MOV.U32 R131, RZ, RZ, R12 ;  /* 0x000000ffff837224 */ /* 0x000fe400078e000c */
[----:B------:R-:W-:Y:S02]  /*3f30*/  IMAD.MOV.U32 R130, RZ, RZ, R13 ;  /* 0x000000ffff827224 */ /* 0x000fe400078e000d */
[----:B------:R-:W-:Y:S01]  /*3f40*/  IMAD.MOV.U32 R129, RZ, RZ, R14 ;  /* 0x000000ffff817224 */ /* 0x000fe200078e000e */
[----:B------:R-:W-:Y:S01]  /*3f50*/  HMMA.16816.F32 R188, R20, R104, R44 ;  /* 0x0000006814bc723c */ /* 0x000fe2000000182c */
[----:B------:R-:W-:-:S02]  /*3f60*/  IMAD.MOV.U32 R128, RZ, RZ, R15 ;  /* 0x000000ffff807224 */ /* 0x000fc400078e000f */
[----:B------:R-:W-:Y:S02]  /*3f70*/  IMAD.MOV.U32 R53, RZ, RZ, R227 ;  /* 0x000000ffff357224 */ /* 0x000fe400078e00e3 */
[----:B------:R-:W-:Y:S01]  /*3f80*/  IMAD R227, R0, 0x2, R3 ;  /* 0x0000000200e37824 */ /* 0x000fe200078e0203 */
[C---:B------:R-:W-:Y:S01]  /*3f90*/  HMMA.16816.F32 R12, R8.reuse, R76, R36 ;  /* 0x0000004c080c723c */ /* 0x040fe20000001824 */
[----:B------:R-:W-:Y:S01]  /*3fa0*/  IMAD.MOV.U32 R52, RZ, RZ, R229 ;  /* 0x000000ffff347224 */ /* 0x000fe200078e00e5 */
[----:B------:R-:W-:Y:S01]  /*3fb0*/  LOP3.LUT R0, R221, 0x6, RZ, 0xc0, !PT ;  /* 0x00000006dd007812 */ /* 0x000fe200078ec0ff */
[----:B------:R-:W-:Y:S02]  /*3fc0*/  IMAD.MOV.U32 R54, RZ, RZ, R225 ;  /* 0x000000ffff367224 */ /* 0x000fe400078e00e1 */
[----:B------:R-:W-:Y:S01]  /*3fd0*/  IMAD R225, R2, 0x2, R227 ;  /* 0x0000000202e17824 */ /* 0x000fe200078e02e3 */
[----:B------:R-:W-:Y:S01]  /*3fe0*/  HMMA.16816.F32 R36, R8, R50, R200 ;  /* 0x000000320824723c */ /* 0x000fe200000018c8 */
[----:B------:R-:W-:-:S02]  /*3ff0*/  IMAD R229, R5, 0x2, R4 ;  /* 0x0000000205e57824 */ /* 0x000fc400078e0204 */
[----:B------:R-:W-:Y:S01]  /*4000*/  IMAD.MOV.U32 R59, RZ, RZ, R98 ;  /* 0x000000ffff3b7224 */ /* 0x000fe200078e0062 */
[----:B------:R-:W-:Y:S01]  /*4010*/  LDSM.16.M88.4 R44, [R225] ;  /* 0x00000000e12c783b */ /* 0x000fe20000000200 */
[----:B------:R-:W-:Y:S01]  /*4020*/  IMAD.MOV.U32 R76, RZ, RZ, R99 ;  /* 0x000000ffff4c7224 */ /* 0x000fe200078e0063 */
[C---:B------:R-:W-:Y:S01]  /*4030*/  HMMA.16816.F32 R156, R20.reuse, R168, R16 ;  /* 0x000000a8149c723c */ /* 0x040fe20000001810 */
[----:B------:R-:W-:Y:S01]  /*4040*/  IMAD.MOV.U32 R97, RZ, RZ, R233 ;  /* 0x000000ffff617224 */ /* 0x000fe200078e00e9 */
[----:B------:R-:W-:Y:S01]  /*4050*/  LDSM.16.M88.4 R8, [R229] ;  /* 0x00000000e508783b */ /* 0x000fe20000000200 */
        /* <DEDUP_REMOVED lines=9> */
[C---:B------:R-:W-:Y:S01]  /*40f0*/  HMMA.16816.F32 R152, R20.reuse, R164, R12 ;  /* 0x000000a41498723c */ /* 0x040fe2000000180c */
[----:B------:R-:W1:Y:S01]  /*4100*/  LDSM.16.M88.4 R12, [R4+0x2000] ;  /* 0x00200000040c783b */ /* 0x000e620000000200 */
[----:B------:R-:W-:Y:S02]  /*4110*/  IMAD.MOV.U32 R209, RZ, RZ, R130 ;  /* 0x000000ffffd17224 */ /* 0x000fe400078e0082 */
[----:B------:R-:W-:Y:S01]  /*4120*/  IMAD.MOV.U32 R210, RZ, RZ, R129 ;  /* 0x000000ffffd27224 */ /* 0x000fe200078e0081 */
[----:B------:R-:W-:Y:S01]  /*4130*/  LDSM.16.M88.4 R144, [R225+0x3800] ;  /* 0x00380000e190783b */ /* 0x000fe20000000200 */
[----:B------:R-:W-:Y:S01]  /*4140*/  HMMA.16816.F32 R176, R20, R108, R32 ;  /* 0x0000006c14b0723c */ /* 0x000fe20000001820 */
[----:B------:R-:W-:Y:S02]  /*4150*/  IMAD.MOV.U32 R211, RZ, RZ, R128 ;  /* 0x000000ffffd37224 */ /* 0x000fe400078e0080 */
[----:B------:R-:W-:Y:S01]  /*4160*/  LDSM.16.M88.4 R32, [R225+0x1800] ;  /* 0x00180000e120783b */ /* 0x000fe20000000200 */
[----:B------:R-:W-:-:S02]  /*4170*/  IMAD.MOV.U32 R203, RZ, RZ, R123 ;  /* 0x000000ffffcb7224 */ /* 0x000fc400078e007b */
[C---:B------:R-:W-:Y:S01]  /*4180*/  HMMA.16816.F32 R172, R20.reuse, R116, R28 ;  /* 0x0000007414ac723c */ /* 0x040fe2000000181c */
[----:B------:R-:W-:Y:S01]  /*4190*/  LDSM.16.M88.4 R28, [R225+0x2000] ;  /* 0x00200000e11c783b */ /* 0x000fe20000000200 */
[----:B------:R-:W-:Y:S02]  /*41a0*/  IMAD.MOV.U32 R196, RZ, RZ, R122 ;  /* 0x000000ffffc47224 */ /* 0x000fe400078e007a */
[----:B------:R-:W-:Y:S02]  /*41b0*/  IMAD.MOV.U32 R197, RZ, RZ, R121 ;  /* 0x000000ffffc57224 */ /* 0x000fe400078e0079 */
[----:B------:R-:W-:Y:S01]  /*41c0*/  HMMA.16816.F32 R160, R20, R148, R24 ;  /* 0x0000009414a0723c */ /* 0x000fe20000001818 */
[----:B------:R-:W-:Y:S01]  /*41d0*/  LDSM.16.M88.4 R24, [R225+0x2800] ;  /* 0x00280000e118783b */ /* 0x000fe20000000200 */
[----:B------:R-:W-:Y:S02]  /*41e0*/  IMAD.MOV.U32 R198, RZ, RZ, R120 ;  /* 0x000000ffffc67224 */ /* 0x000fe400078e0078 */
[----:B------:R-:W-:-:S02]  /*41f0*/  IMAD.MOV.U32 R77, RZ, RZ, R124 ;  /* 0x000000ffff4d7224 */ /* 0x000fc400078e007c */
[C---:B------:R-:W-:Y:S01]  /*4200*/  HMMA.16816.F32 R136, R20.reuse, R94, R36 ;  /* 0x0000005e1488723c */ /* 0x040fe20000001824 */
[----:B------:R-:W-:Y:S01]  /*4210*/  LDSM.16.M88.4 R36, [R225+0x1000] ;  /* 0x00100000e124783b */ /* 0x000fe20000000200 */
[----:B------:R-:W-:Y:S02]  /*4220*/  IMAD.MOV.U32 R78, RZ, RZ, R252 ;  /* 0x000000ffff4e7224 */ /* 0x000fe400078e00fc */
[----:B------:R-:W-:Y:S02]  /*4230*/  IMAD.MOV.U32 R79, RZ, RZ, R235 ;  /* 0x000000ffff4f7224 */ /* 0x000fe400078e00eb */
[----:B------:R-:W-:Y:S01]  /*4240*/  HMMA.16816.F32 R132, R20, R106, R40 ;  /* 0x0000006a1484723c */ /* 0x000fe20000001828 */
[----:B------:R-:W2:Y:S01]  /*4250*/  LDSM.16.M88.4 R40, [R225+0x800] ;  /* 0x00080000e128783b */ /* 0x000ea20000000200 */
[----:B------:R-:W-:Y:S01]  /*4260*/  IMAD.U32 R2, RZ, RZ, UR22 ;  /* 0x00000016ff027e24 */ /* 0x000fe2000f8e00ff */
[----:B------:R-:W-:-:S04]  /*4270*/  DEPBAR.LE SB0, 0x0 ;  /* 0x000080000000791a */ /* 0x000fc80000000000 */
[----:B------:R-:W-:Y:S01]  /*4280*/  HMMA.16816.F32 R128, R20, R110, R60 ;  /* 0x0000006e1480723c */ /* 0x000fe2000000183c */
[----:B------:R-:W-:Y:S02]  /*4290*/  IMAD.MOV.U32 R55, RZ, RZ, R224 ;  /* 0x000000ffff377224 */ /* 0x000fe400078e00e0 */
[----:B------:R-:W-:-:S03]  /*42a0*/  IMAD R2, R2, 0x80, R0 ;  /* 0x0000008002027824 */ /* 0x000fc600078e0200 */
[----:B-1----:R-:W-:Y:S01]  /*42b0*/  HMMA.16816.F32 R96, R12, R88, R96 ;  /* 0x000000580c60723c */ /* 0x002fe20000001860 */
[----:B------:R-:W-:Y:S02]  /*42c0*/  IMAD.MOV.U32 R62, RZ, RZ, R127 ;  /* 0x000000ffff3e7224 */ /* 0x000fe400078e007f */
[----:B------:R-:W-:Y:S02]  /*42d0*/  IMAD.MOV.U32 R63, RZ, RZ, R126 ;  /* 0x000000ffff3f7224 */ /* 0x000fe400078e007e */
[----:B------:R-:W-:Y:S01]  /*42e0*/  IMAD.MOV.U32 R60, RZ, RZ, R223 ;  /* 0x000000ffff3c7224 */ /* 0x000fe200078e00df */
[C---:B------:R-:W-:Y:S01]  /*42f0*/  HMMA.16816.F32 R180, R20.reuse, R92, R80 ;  /* 0x0000005c14b4723c */ /* 0x040fe20000001850 */
[----:B------:R-:W-:Y:S02]  /*4300*/  IMAD.MOV.U32 R61, RZ, RZ, R222 ;  /* 0x000000ffff3d7224 */ /* 0x000fe400078e00de */
[C---:B------:R-:W-:Y:S02]  /*4310*/  VIADD R0, R2.reuse, 0x1 ;  /* 0x0000000102007836 */ /* 0x040fe40000000000 */
[----:B------:R-:W-:Y:S01]  /*4320*/  VIADD R3, R2, 0x9 ;  /* 0x0000000902037836 */ /* 0x000fe20000000000 */
[C---:B------:R-:W-:Y:S06]  /*4330*/  HMMA.16816.F32 R124, R20.reuse, R118, R64 ;  /* 0x00000076147c723c */ /* 0x040fec0000001840 */
[C---:B------:R-:W-:Y:S06]  /*4340*/  HMMA.16816.F32 R120, R20.reuse, R150, R68 ;  /* 0x000000961478723c */ /* 0x040fec0000001844 */
[C---:B------:R-:W-:Y:S06]  /*4350*/  HMMA.16816.F32 R112, R20.reuse, R170, R112 ;  /* 0x000000aa1470723c */ /* 0x040fec0000001870 */
[----:B------:R-:W-:Y:S06]  /*4360*/  HMMA.16816.F32 R100, R20, R166, R100 ;  /* 0x000000a61464723c */ /* 0x000fec0000001864 */
[----:B------:R-:W-:Y:S06]  /*4370*/  HMMA.16816.F32 R88, R12, R90, R212 ;  /* 0x0000005a0c58723c */ /* 0x000fec00000018d4 */
[-C--:B------:R-:W-:Y:S06]  /*4380*/  HMMA.16816.F32 R184, R8, R44.reuse, R184 ;  /* 0x0000002c08b8723c */ /* 0x080fec00000018b8 */
[----:B------:R-:W-:Y:S06]  /*4390*/  HMMA.16816.F32 R96, R16, R44, R96 ;  /* 0x0000002c1060723c */ /* 0x000fec0000001860 */
[C---:B------:R-:W-:Y:S06]  /*43a0*/  HMMA.16816.F32 R68, R12.reuse, R108, R60 ;  /* 0x0000006c0c44723c */ /* 0x040fec000000183c */
[C---:B------:R-:W-:Y:S06]  /*43b0*/  HMMA.16816.F32 R60, R12.reuse, R116, R56 ;  /* 0x000000740c3c723c */ /* 0x040fec0000001838 */
[C---:B------:R-:W-:Y:S06]  /*43c0*/  HMMA.16816.F32 R56, R12.reuse, R118, R244 ;  /* 0x000000760c38723c */ /* 0x040fec00000018f4 */
[----:B------:R-:W-:Y:S06]  /*43d0*/  HMMA.16816.F32 R84, R12, R92, R76 ;  /* 0x0000005c0c54723c */ /* 0x000fec000000184c */
[----:B------:R-:W-:Y:S06]  /*43e0*/  HMMA.16816.F32 R116, R8, R46, R140 ;  /* 0x0000002e0874723c */ /* 0x000fec000000188c */
        /* <DEDUP_REMOVED lines=10> */
[----:B--2---:R-:W-:Y:S01]  /*4490*/  HMMA.16816.F32 R140, R8, R40, R180 ;  /* 0x00000028088c723c */ /* 0x004fe200000018b4 */
[----:B------:R-:W-:-:S05]  /*44a0*/  I2FP.F32.S32 R12, R0 ;  /* 0x00000000000c7245 */ /* 0x000fca0000201400 */
[C---:B------:R-:W-:Y:S01]  /*44b0*/  HMMA.16816.F32 R136, R8.reuse, R42, R136 ;  /* 0x0000002a0888723c */ /* 0x040fe20000001888 */
[C---:B------:R-:W-:Y:S01]  /*44c0*/  FFMA.FTZ R13, R12.reuse, UR5, R185 ;  /* 0x000000050c0d7c23 */ /* 0x040fe200080100b9 */
[C---:B------:R-:W-:Y:S01]  /*44d0*/  FFMA.FTZ R15, R12.reuse, UR5, R187 ;  /* 0x000000050c0f7c23 */ /* 0x040fe200080100bb */
[C---:B------:R-:W-:Y:S01]  /*44e0*/  FFMA.FTZ R14, R12.reuse, UR5, R97 ;  /* 0x000000050c0e7c23 */ /* 0x040fe20008010061 */
[----:B------:R-:W-:Y:S02]  /*44f0*/  FFMA.FTZ R12, R12, UR5, R99 ;  /* 0x000000050c0c7c23 */ /* 0x000fe40008010063 */
        /* <DEDUP_REMOVED lines=12> */
[----:B------:R-:W-:Y:S01]  /*45c0*/  HMMA.16816.F32 R88, R16, R46, R88 ;  /* 0x0000002e1058723c */ /* 0x000fe20000001858 */
[----:B------:R-:W-:Y:S01]  /*45d0*/  IMAD.MOV.U32 R8, RZ, RZ, 0x8 ;  /* 0x00000008ff087424 */ /* 0x000fe200078e00ff */
[----:B------:R-:W-:Y:S01]  /*45e0*/  VIMNMX R9, R7, UR28, PT ;  /* 0x0000001c07097c48 */ /* 0x000fe2000bfe0100 */
[----:B------:R-:W-:-:S02]  /*45f0*/  IMAD.MOV.U32 R11, RZ, RZ, 0x40 ;  /* 0x00000040ff0b7424 */ /* 0x000fc400078e00ff */
[----:B------:R-:W-:Y:S01]  /*4600*/  IMAD.MOV.U32 R10, RZ, RZ, 0x48 ;  /* 0x00000048ff0a7424 */ /* 0x000fe200078e00ff */
[C---:B------:R-:W-:Y:S01]  /*4610*/  VIADDMNMX R8, R7.reuse, R8, UR28, PT ;  /* 0x0000001c07087e46 */ /* 0x040fe2000b800108 */
[C---:B------:R-:W-:Y:S01]  /*4620*/  HMMA.16816.F32 R84, R16.reuse, R40, R84 ;  /* 0x000000281054723c */ /* 0x040fe20000001854 */
[C---:B------:R-:W-:Y:S02]  /*4630*/  VIADDMNMX R11, R7.reuse, R11, UR28, PT ;  /* 0x0000001c070b7e46 */ /* 0x040fe4000b80010b */
[----:B------:R-:W-:Y:S01]  /*4640*/  VIADDMNMX R10, R7, R10, UR28, PT ;  /* 0x0000001c070a7e46 */ /* 0x000fe2000b80010a */
[----:B------:R-:W-:Y:S01]  /*4650*/  VIADD R7, R2, 0x8 ;  /* 0x0000000802077836 */ /* 0x000fe20000000000 */
[C---:B------:R-:W-:Y:S01]  /*4660*/  ISETP.GE.AND P3, PT, R0.reuse, R9, PT ;  /* 0x000000090000720c */ /* 0x040fe20003f66270 */
[----:B------:R-:W-:Y:S01]  /*4670*/  HMMA.16816.F32 R52, R16, R24, R52 ;  /* 0x000000181034723c */ /* 0x000fe20000001834 */
[----:B------:R-:W-:Y:S02]  /*4680*/  ISETP.GE.AND P4, PT, R0, R10, PT ;  /* 0x0000000a0000720c */ /* 0x000fe40003f86270 */
[----:B------:R-:W-:-:S02]  /*4690*/  FSEL R46, R13, -INF , !P3 ;  /* 0xff8000000d2e7808 */ /* 0x000fc40005800000 */
[C---:B------:R-:W-:Y:S01]  /*46a0*/  ISETP.GE.AND P2, PT, R7.reuse, R9, PT ;  /* 0x000000090700720c */ /* 0x040fe20003f46270 */
[C---:B------:R-:W-:Y:S01]  /*46b0*/  HMMA.16816.F32 R92, R16.reuse, R48, R92 ;  /* 0x00000030105c723c */ /* 0x040fe2000000185c */
[C---:B------:R-:W-:Y:S02]  /*46c0*/  ISETP.GE.AND P6, PT, R7.reuse, R8, PT ;  /* 0x000000080700720c */ /* 0x040fe40003fc6270 */
[C---:B------:R-:W-:Y:S02]  /*46d0*/  ISETP.GE.AND P5, PT, R7.reuse, R11, PT ;  /* 0x0000000b0700720c */ /* 0x040fe40003fa6270 */
[----:B------:R-:W-:Y:S01]  /*46e0*/  ISETP.GE.AND P3, PT, R7, R10, PT ;  /* 0x0000000a0700720c */ /* 0x000fe20003f66270 */
[----:B------:R-:W-:Y:S01]  /*46f0*/  HMMA.16816.F32 R104, R16, R50, R104 ;  /* 0x000000321068723c */ /* 0x000fe20000001868 */
[----:B------:R-:W-:Y:S02]  /*4700*/  I2FP.F32.S32 R7, R7 ;  /* 0x0000000700077245 */ /* 0x000fe40000201400 */
[----:B------:R-:W-:-:S02]  /*4710*/  FSEL R97, R12, -INF , !P4 ;  /* 0xff8000000c617808 */ /* 0x000fc40006000000 */
[C---:B------:R-:W-:Y:S01]  /*4720*/  ISETP.GE.AND P1, PT, R0.reuse, R8, PT ;  /* 0x000000080000720c */ /* 0x040fe20003f26270 */
[----:B------:R-:W-:Y:S01]  /*4730*/  FFMA.FTZ R13, R7, UR5, R116 ;  /* 0x00000005070d7c23 */ /* 0x000fe20008010074 */
[----:B------:R-:W-:Y:S01]  /*4740*/  ISETP.GE.AND P0, PT, R0, R11, PT ;  /* 0x0000000b0000720c */ /* 0x000fe20003f06270 */
[C---:B------:R-:W-:Y:S01]  /*4750*/  HMMA.16816.F32 R24, R16.reuse, R26, R20 ;  /* 0x0000001a1018723c */ /* 0x040fe20000001814 */
[----:B------:R-:W-:Y:S01]  /*4760*/  I2FP.F32.S32 R12, R3 ;  /* 0x00000003000c7245 */ /* 0x000fe20000201400 */
[----:B------:R-:W-:Y:S01]  /*4770*/  IMAD.IADD R0, R207, 0x1, R206 ;  /* 0x00000001cf007824 */ /* 0x000fe200078e02ce */
[----:B------:R-:W-:Y:S01]  /*4780*/  FSEL R99, R15, -INF , !P1 ;  /* 0xff8000000f637808 */ /* 0x000fe20004800000 */
[----:B------:R-:W-:Y:S01]  /*4790*/  FFMA.FTZ R15, R7, UR5, R88 ;  /* 0x00000005070f7c23 */ /* 0x000fe20008010058 */
[----:B------:R-:W-:Y:S01]  /*47a0*/  FSEL R51, R14, -INF , !P0 ;  /* 0xff8000000e337808 */ /* 0x000fe20004000000 */
[----:B------:R-:W-:Y:S01]  /*47b0*/  FFMA.FTZ R14, R12, UR5, R117 ;  /* 0x000000050c0e7c23 */ /* 0x000fe20008010075 */
[----:B------:R-:W-:Y:S01]  /*47c0*/  FSEL R49, R13, -INF , !P2 ;  /* 0xff8000000d317808 */ /* 0x000fe20005000000 */
[C---:B------:R-:W-:Y:S01]  /*47d0*/  FFMA.FTZ R20, R7.reuse, UR5, R118 ;  /* 0x0000000507147c23 */ /* 0x040fe20008010076 */
[----:B------:R-:W-:Y:S01]  /*47e0*/  FFMA.FTZ R13, R7, UR5, R90 ;  /* 0x00000005070d7c23 */ /* 0x000fe2000801005a */
[----:B------:R-:W-:Y:S01]  /*47f0*/  ISETP.GE.AND P1, PT, R3, R9, PT ;  /* 0x000000090300720c */ /* 0x000fe20003f26270 */
[----:B------:R-:W-:Y:S01]  /*4800*/  VIADD R7, R2, 0x10 ;  /* 0x0000001002077836 */ /* 0x000fe20000000000 */
[----:B------:R-:W-:Y:S01]  /*4810*/  FSEL R88, R15, -INF , !P5 ;  /* 0xff8000000f587808 */ /* 0x000fe20006800000 */
[----:B------:R-:W-:Y:S01]  /*4820*/  FFMA.FTZ R21, R12, UR5, R119 ;  /* 0x000000050c157c23 */ /* 0x000fe20008010077 */
[----:B------:R-:W-:Y:S01]  /*4830*/  FSEL R102, R20, -INF , !P6 ;  /* 0xff80000014667808 */ /* 0x000fe20007000000 */
[----:B------:R-:W-:Y:S01]  /*4840*/  HMMA.16816.F32 R80, R16, R42, R80 ;  /* 0x0000002a1050723c */ /* 0x000fe20000001850 */
[----:B------:R-:W-:-:S02]  /*4850*/  FSEL R90, R13, -INF , !P3 ;  /* 0xff8000000d5a7808 */ /* 0x000fc40005800000 */
[----:B------:R-:W-:Y:S01]  /*4860*/  FSEL R47, R14, -INF , !P1 ;  /* 0xff8000000e2f7808 */ /* 0x000fe20004800000 */
[C---:B------:R-:W-:Y:S01]  /*4870*/  FFMA.FTZ R14, R12.reuse, UR5, R89 ;  /* 0x000000050c0e7c23 */ /* 0x040fe20008010059 */
[C---:B------:R-:W-:Y:S01]  /*4880*/  ISETP.GE.AND P6, PT, R7.reuse, R9, PT ;  /* 0x000000090700720c */ /* 0x040fe20003fc6270 */
[----:B------:R-:W-:Y:S01]  /*4890*/  FFMA.FTZ R12, R12, UR5, R91 ;  /* 0x000000050c0c7c23 */ /* 0x000fe2000801005b */
[C---:B------:R-:W-:Y:S01]  /*48a0*/  ISETP.GE.AND P5, PT, R7.reuse, R8, PT ;  /* 0x000000080700720c */ /* 0x040fe20003fa6270 */
[C---:B------:R-:W-:Y:S01]  /*48b0*/  HMMA.16816.F32 R76, R16.reuse, R36, R76 ;  /* 0x00000024104c723c */ /* 0x040fe2000000184c */
[CC--:B------:R-:W-:Y:S02]  /*48c0*/  ISETP.GE.AND P3, PT, R7.reuse, R11.reuse, PT ;  /* 0x0000000b0700720c */ /* 0x0c0fe40003f66270 */
[----:B------:R-:W-:Y:S02]  /*48d0*/  ISETP.GE.AND P1, PT, R7, R10, PT ;  /* 0x0000000a0700720c */ /* 0x000fe40003f26270 */
[C---:B------:R-:W-:Y:S01]  /*48e0*/  ISETP.GE.AND P0, PT, R3.reuse, R8, PT ;  /* 0x000000080300720c */ /* 0x040fe20003f06270 */
[----:B------:R-:W-:Y:S01]  /*48f0*/  HMMA.16816.F32 R72, R16, R38, R72 ;  /* 0x000000261048723c */ /* 0x000fe20000001848 */
[----:B------:R-:W-:-:S02]  /*4900*/  ISETP.GE.AND P4, PT, R3, R11, PT ;  /* 0x0000000b0300720c */ /* 0x000fc40003f86270 */
[----:B------:R-:W-:Y:S01]  /*4910*/  ISETP.GE.AND P2, PT, R3, R10, PT ;  /* 0x0000000a0300720c */ /* 0x000fe20003f46270 */
[----:B------:R-:W-:Y:S01]  /*4920*/  VIADD R3, R2, 0x11 ;  /* 0x0000001102037836 */ /* 0x000fe20000000000 */
[----:B------:R-:W-:Y:S01]  /*4930*/  I2FP.F32.S32 R7, R7 ;  /* 0x0000000700077245 */ /* 0x000fe20000201400 */
[C---:B------:R-:W-:Y:S01]  /*4940*/  HMMA.16816.F32 R68, R16.reuse, R32, R68 ;  /* 0x000000201044723c */ /* 0x040fe20000001844 */
[----:B------:R-:W-:Y:S02]  /*4950*/  FSEL R89, R12, -INF , !P2 ;  /* 0xff8000000c597808 */ /* 0x000fe40005000000 */
[----:B------:R-:W-:Y:S01]  /*4960*/  I2FP.F32.S32 R12, R3 ;  /* 0x00000003000c7245 */ /* 0x000fe20000201400 */
[C---:B------:R-:W-:Y:S01]  /*4970*/  FFMA.FTZ R13, R7.reuse, UR5, R140 ;  /* 0x00000005070d7c23 */ /* 0x040fe2000801008c */
[----:B------:R-:W-:Y:S01]  /*4980*/  FSEL R48, R14, -INF , !P4 ;  /* 0xff8000000e307808 */ /* 0x000fe20006000000 */
[----:B------:R-:W-:Y:S01]  /*4990*/  FFMA.FTZ R20, R7, UR5, R142 ;  /* 0x0000000507147c23 */ /* 0x000fe2000801008e */
[----:B------:R-:W-:Y:S01]  /*49a0*/  FSEL R100, R21, -INF , !P0 ;  /* 0xff80000015647808 */ /* 0x000fe20004000000 */
[----:B------:R-:W-:Y:S01]  /*49b0*/  FFMA.FTZ R15, R7, UR5, R84 ;  /* 0x00000005070f7c23 */ /* 0x000fe20008010054 */
[----:B------:R-:W-:Y:S01]  /*49c0*/  FSEL R45, R13, -INF , !P6 ;  /* 0xff8000000d2d7808 */ /* 0x000fe20007000000 */
[----:B------:R-:W-:Y:S01]  /*49d0*/  FFMA.FTZ R13, R7, UR5, R86 ;  /* 0x00000005070d7c23 */ /* 0x000fe20008010056 */
        /* <DEDUP_REMOVED lines=14> */
[----:B------:R-:W-:Y:S01]  /*4ac0*/  BAR.SYNC.DEFER_BLOCKING 0x0 ;  /* 0x0000000000007b1d */ /* 0x000fe20000010000 */
        /* <DEDUP_REMOVED lines=8> */
[----:B------:R-:W-:Y:S01]  /*4b50*/  HMMA.16816.F32 R56, R16, R30, R56 ;  /* 0x0000001e1038723c */ /* 0x000fe20000001838 */
        /* <DEDUP_REMOVED lines=11> */
[----:B------:R-:W-:-:S02]  /*4c10*/  VIADD R7, R2, 0x20 ;  /* 0x0000002002077836 */ /* 0x000fc40000000000 */
[----:B------:R-:W-:Y:S01]  /*4c20*/  FFMA.FTZ R21, R12, UR5, R139 ;  /* 0x000000050c157c23 */ /* 0x000fe2000801008b */
[----:B------:R-:W-:Y:S02]  /*4c30*/  FSEL R139, R20, -INF , !P3 ;  /* 0xff800000148b7808 */ /* 0x000fe40005800000 */
[----:B------:R-:W-:Y:S02]  /*4c40*/  FSEL R113, R15, -INF , !P1 ;  /* 0xff8000000f717808 */ /* 0x000fe40004800000 */
[----:B------:R-:W-:Y:S02]  /*4c50*/  FSEL R117, R13, -INF , !P0 ;  /* 0xff8000000d757808 */ /* 0x000fe40004000000 */
[----:B------:R-:W-:Y:S01]  /*4c60*/  FSEL R91, R14, -INF , !P4 ;  /* 0xff8000000e5b7808 */ /* 0x000fe20006000000 */
[C---:B------:R-:W-:Y:S01]  /*4c70*/  FFMA.FTZ R14, R12.reuse, UR5, R81 ;  /* 0x000000050c0e7c23 */ /* 0x040fe20008010051 */
[C---:B------:R-:W-:Y:S01]  /*4c80*/  ISETP.GE.AND P3, PT, R7.reuse, R9, PT ;  /* 0x000000090700720c */ /* 0x040fe20003f66270 */
[----:B------:R-:W-:Y:S01]  /*4c90*/  FFMA.FTZ R12, R12, UR5, R83 ;  /* 0x000000050c0c7c23 */ /* 0x000fe20008010053 */
[----:B------:R-:W-:-:S02]  /*4ca0*/  ISETP.GE.AND P1, PT, R7, R8, PT ;  /* 0x000000080700720c */ /* 0x000fc40003f26270 */
[CC--:B------:R-:W-:Y:S02]  /*4cb0*/  ISETP.GE.AND P0, PT, R7.reuse, R11.reuse, PT ;  /* 0x0000000b0700720c */ /* 0x0c0fe40003f06270 */
[----:B------:R-:W-:Y:S02]  /*4cc0*/  ISETP.GE.AND P4, PT, R7, R10, PT ;  /* 0x0000000a0700720c */ /* 0x000fe40003f86270 */
[C---:B------:R-:W-:Y:S02]  /*4cd0*/  ISETP.GE.AND P2, PT, R3.reuse, R8, PT ;  /* 0x000000080300720c */ /* 0x040fe40003f46270 */
[C---:B------:R-:W-:Y:S02]  /*4ce0*/  ISETP.GE.AND P6, PT, R3.reuse, R11, PT ;  /* 0x0000000b0300720c */ /* 0x040fe40003fc6270 */
[----:B------:R-:W-:Y:S01]  /*4cf0*/  ISETP.GE.AND P5, PT, R3, R10, PT ;  /* 0x0000000a0300720c */ /* 0x000fe20003fa6270 */
[----:B------:R-:W-:Y:S01]  /*4d00*/  VIADD R3, R2, 0x21 ;  /* 0x0000002102037836 */ /* 0x000fe20000000000 */
[----:B------:R-:W-:-:S02]  /*4d10*/  I2FP.F32.S32 R7, R7 ;  /* 0x0000000700077245 */ /* 0x000fc40000201400 */
        /* <DEDUP_REMOVED lines=14> */
[----:B------:R-:W-:-:S02]  /*4e00*/  FSEL R180, R15, -INF , !P0 ;  /* 0xff8000000fb47808 */ /* 0x000fc40004000000 */
[----:B------:R-:W-:Y:S02]  /*4e10*/  FSEL R181, R13, -INF , !P4 ;  /* 0xff8000000db57808 */ /* 0x000fe40006000000 */
[----:B------:R-:W-:Y:S01]  /*4e20*/  FSEL R168, R14, -INF , !P2 ;  /* 0xff8000000ea87808 */ /* 0x000fe20005000000 */
[C---:B------:R-:W-:Y:S01]  /*4e30*/  FFMA.FTZ R14, R12.reuse, UR5, R77 ;  /* 0x000000050c0e7c23 */ /* 0x040fe2000801004d */
[C---:B------:R-:W-:Y:S01]  /*4e40*/  ISETP.GE.AND P1, PT, R7.reuse, R9, PT ;  /* 0x000000090700720c */ /* 0x040fe20003f26270 */
[----:B------:R-:W-:Y:S01]  /*4e50*/  FFMA.FTZ R12, R12, UR5, R79 ;  /* 0x000000050c0c7c23 */ /* 0x000fe2000801004f */
[C---:B------:R-:W-:Y:S02]  /*4e60*/  ISETP.GE.AND P0, PT, R7.reuse, R8, PT ;  /* 0x000000080700720c */ /* 0x040fe40003f06270 */
[C---:B------:R-:W-:Y:S02]  /*4e70*/  ISETP.GE.AND P4, PT, R7.reuse, R11, PT ;  /* 0x0000000b0700720c */ /* 0x040fe40003f86270 */
[----:B------:R-:W-:-:S02]  /*4e80*/  ISETP.GE.AND P2, PT, R7, R10, PT ;  /* 0x0000000a0700720c */ /* 0x000fc40003f46270 */
[C---:B------:R-:W-:Y:S02]  /*4e90*/  ISETP.GE.AND P6, PT, R3.reuse, R8, PT ;  /* 0x000000080300720c */ /* 0x040fe40003fc6270 */
[C---:B------:R-:W-:Y:S02]  /*4ea0*/  ISETP.GE.AND P5, PT, R3.reuse, R11, PT ;  /* 0x0000000b0300720c */ /* 0x040fe40003fa6270 */
[----:B------:R-:W-:Y:S01]  /*4eb0*/  ISETP.GE.AND P3, PT, R3, R10, PT ;  /* 0x0000000a0300720c */ /* 0x000fe20003f66270 */
[----:B------:R-:W-:Y:S01]  /*4ec0*/  VIADD R3, R2, 0x29 ;  /* 0x0000002902037836 */ /* 0x000fe20000000000 */
[----:B------:R-:W-:Y:S02]  /*4ed0*/  I2FP.F32.S32 R7, R7 ;  /* 0x0000000700077245 */ /* 0x000fe40000201400 */
        /* <DEDUP_REMOVED lines=219> */
[----:B------:R-:W-:Y:S02]  /*5c90*/  I2FP.F32.S32 R7, R7 ;  /* 0x0000000700077245 */ /* 0x000fe40000201400 */
[C---:B------:R-:W-:Y:S02]  /*5ca0*/  ISETP.GE.AND P5, PT, R3.reuse, R8, PT ;  /* 0x000000080300720c */ /* 0x040fe40003fa6270 */
[----:B------:R-:W-:Y:S01]  /*5cb0*/  ISETP.GE.AND P3, PT, R3, R11, PT ;  /* 0x0000000b0300720c */ /* 0x000fe20003f66270 */
[----:B------:R-:W-:Y:S01]  /*5cc0*/  FFMA.FTZ R13, R7, UR5, R148 ;  /* 0x00000005070d7c23 */ /* 0x000fe20008010094 */
[----:B------:R-:W-:Y:S01]  /*5cd0*/  ISETP.GE.AND P1, PT, R3, R10, PT ;  /* 0x0000000a0300720c */ /* 0x000fe20003f26270 */
[----:B------:R-:W-:Y:S01]  /*5ce0*/  VIADD R3, R2, 0x69 ;  /* 0x0000006902037836 */ /* 0x000fe20000000000 */
[----:B------:R-:W-:Y:S01]  /*5cf0*/  FSEL R246, R14, -INF , !P3 ;  /* 0xff8000000ef67808 */ /* 0x000fe20005800000 */
[----:B------:R-:W-:Y:S01]  /*5d00*/  FFMA.FTZ R15, R7, UR5, R104 ;  /* 0x00000005070f7c23 */ /* 0x000fe20008010068 */
[----:B------:R-:W-:Y:S01]  /*5d10*/  FSEL R237, R13, -INF , !P0 ;  /* 0xff8000000ded7808 */ /* 0x000fe20004000000 */
[----:B------:R-:W-:Y:S01]  /*5d20*/  FFMA.FTZ R20, R7, UR5, R150 ;  /* 0x0000000507147c23 */ /* 0x000fe20008010096 */
[----:B------:R-:W-:-:S02]  /*5d30*/  I2FP.F32.S32 R13, R3 ;  /* 0x00000003000d7245 */ /* 0x000fc40000201400 */
[----:B------:R-:W-:Y:S01]  /*5d40*/  FSEL R249, R12, -INF , !P1 ;  /* 0xff8000000cf97808 */ /* 0x000fe20004800000 */
[----:B------:R-:W-:Y:S01]  /*5d50*/  FFMA.FTZ R12, R7, UR5, R106 ;  /* 0x00000005070c7c23 */ /* 0x000fe2000801006a */
[----:B------:R-:W-:Y:S01]  /*5d60*/  FSEL R243, R21, -INF , !P5 ;  /* 0xff80000015f37808 */ /* 0x000fe20006800000 */
[----:B------:R-:W-:Y:S01]  /*5d70*/  FFMA.FTZ R14, R13, UR5, R149 ;  /* 0x000000050d0e7c23 */ /* 0x000fe20008010095 */
[----:B------:R-:W-:Y:S01]  /*5d80*/  ISETP.GE.AND P5, PT, R3, R9, PT ;  /* 0x000000090300720c */ /* 0x000fe20003fa6270 */
[----:B------:R-:W-:Y:S02]  /*5d90*/  VIADD R7, R2, 0x70 ;  /* 0x0000007002077836 */ /* 0x000fe40000000000 */
[----:B------:R-:W-:Y:S01]  /*5da0*/  FFMA.FTZ R21, R13, UR5, R151 ;  /* 0x000000050d157c23 */ /* 0x000fe20008010097 */
[----:B------:R-:W-:Y:S02]  /*5db0*/  FSEL R239, R20, -INF , !P4 ;  /* 0xff80000014ef7808 */ /* 0x000fe40006000000 */
[----:B------:R-:W-:-:S02]  /*5dc0*/  FSEL R242, R15, -INF , !P2 ;  /* 0xff8000000ff27808 */ /* 0x000fc40005000000 */
[----:B------:R-:W-:Y:S02]  /*5dd0*/  FSEL R244, R12, -INF , !P6 ;  /* 0xff8000000cf47808 */ /* 0x000fe40007000000 */
[----:B------:R-:W-:Y:S01]  /*5de0*/  FSEL R235, R14, -INF , !P5 ;  /* 0xff8000000eeb7808 */ /* 0x000fe20006800000 */
[----:B------:R-:W-:Y:S01]  /*5df0*/  FFMA.FTZ R14, R13, UR5, R105 ;  /* 0x000000050d0e7c23 */ /* 0x000fe20008010069 */
[-C--:B------:R-:W-:Y:S02]  /*5e00*/  ISETP.GE.AND P3, PT, R3, R8.reuse, PT ;  /* 0x000000080300720c */ /* 0x080fe40003f66270 */
[C---:B------:R-:W-:Y:S02]  /*5e10*/  ISETP.GE.AND P4, PT, R7.reuse, R9, PT ;  /* 0x000000090700720c */ /* 0x040fe40003f86270 */
[C---:B------:R-:W-:Y:S02]  /*5e20*/  ISETP.GE.AND P2, PT, R7.reuse, R8, PT ;  /* 0x000000080700720c */ /* 0x040fe40003f46270 */
[----:B------:R-:W-:-:S02]  /*5e30*/  ISETP.GE.AND P6, PT, R7, R11, PT ;  /* 0x0000000b0700720c */ /* 0x000fc40003fc6270 */
[-C--:B------:R-:W-:Y:S02]  /*5e40*/  ISETP.GE.AND P5, PT, R7, R10.reuse, PT ;  /* 0x0000000a0700720c */ /* 0x080fe40003fa6270 */
[----:B------:R-:W-:Y:S01]  /*5e50*/  I2FP.F32.S32 R12, R7 ;  /* 0x00000007000c7245 */ /* 0x000fe20000201400 */
[----:B------:R-:W-:Y:S01]  /*5e60*/  FFMA.FTZ R7, R13, UR5, R107 ;  /* 0x000000050d077c23 */ /* 0x000fe2000801006b */
[C---:B------:R-:W-:Y:S02]  /*5e70*/  ISETP.GE.AND P1, PT, R3.reuse, R11, PT ;  /* 0x0000000b0300720c */ /* 0x040fe40003f26270 */
[----:B------:R-:W-:Y:S01]  /*5e80*/  ISETP.GE.AND P0, PT, R3, R10, PT ;  /* 0x0000000a0300720c */ /* 0x000fe20003f06270 */
[----:B------:R-:W-:Y:S01]  /*5e90*/  VIADD R3, R2, 0x71 ;  /* 0x0000007102037836 */ /* 0x000fe20000000000 */
[----:B------:R-:W-:Y:S01]  /*5ea0*/  FSEL R236, R21, -INF , !P3 ;  /* 0xff80000015ec7808 */ /* 0x000fe20005800000 */
[C---:B------:R-:W-:Y:S01]  /*5eb0*/  FFMA.FTZ R13, R12.reuse, UR5, R152 ;  /* 0x000000050c0d7c23 */ /* 0x040fe20008010098 */
[----:B------:R-:W-:Y:S01]  /*5ec0*/  HMMA.16816.F32 R20, R16, R146, R192 ;  /* 0x000000921014723c */ /* 0x000fe200000018c0 */
[----:B------:R-:W-:Y:S01]  /*5ed0*/  FSEL R241, R7, -INF , !P0 ;  /* 0xff80000007f17808 */ /* 0x000fe20004000000 */
[----:B------:R-:W-:Y:S01]  /*5ee0*/  FFMA.FTZ R15, R12, UR5, R154 ;  /* 0x000000050c0f7c23 */ /* 0x000fe2000801009a */
[----:B------:R-:W-:-:S02]  /*5ef0*/  I2FP.F32.S32 R7, R3 ;  /* 0x0000000300077245 */ /* 0x000fc40000201400 */
[----:B------:R-:W-:Y:S01]  /*5f00*/  FSEL R238, R14, -INF , !P1 ;  /* 0xff8000000eee7808 */ /* 0x000fe20004800000 */
[C---:B------:R-:W-:Y:S01]  /*5f10*/  FFMA.FTZ R14, R12.reuse, UR5, R108 ;  /* 0x000000050c0e7c23 */ /* 0x040fe2000801006c */
[----:B------:R-:W-:Y:S01]  /*5f20*/  FSEL R230, R13, -INF , !P4 ;  /* 0xff8000000de67808 */ /* 0x000fe20006000000 */
[----:B------:R-:W-:Y:S01]  /*5f30*/  FFMA.FTZ R12, R12, UR5, R110 ;  /* 0x000000050c0c7c23 */ /* 0x000fe2000801006e */
[----:B------:R-:W-:Y:S01]  /*5f40*/  ISETP.GE.AND P3, PT, R3, R9, PT ;  /* 0x000000090300720c */ /* 0x000fe20003f66270 */
[----:B------:R-:W-:Y:S01]  /*5f50*/  FFMA.FTZ R13, R7, UR5, R153 ;  /* 0x00000005070d7c23 */ /* 0x000fe20008010099 */
[----:B------:R-:W-:Y:S01]  /*5f60*/  ISETP.GE.AND P1, PT, R3, R8, PT ;  /* 0x000000080300720c */ /* 0x000fe20003f26270 */
[----:B------:R-:W-:Y:S01]  /*5f70*/  FFMA.FTZ R17, R7, UR5, R155 ;  /* 0x0000000507117c23 */ /* 0x000fe2000801009b */
[----:B------:R-:W-:Y:S01]  /*5f80*/  ISETP.GE.AND P0, PT, R3, R11, PT ;  /* 0x0000000b0300720c */ /* 0x000fe20003f06270 */
[----:B------:R-:W-:Y:S01]  /*5f90*/  FFMA.FTZ R18, R7, UR5, R109 ;  /* 0x0000000507127c23 */ /* 0x000fe2000801006d */
[----:B------:R-:W-:Y:S01]  /*5fa0*/  ISETP.GE.AND P4, PT, R3, R10, PT ;  /* 0x0000000a0300720c */ /* 0x000fe20003f86270 */
[----:B------:R-:W-:Y:S01]  /*5fb0*/  VIADD R3, R2, 0x78 ;  /* 0x0000007802037836 */ /* 0x000fe20000000000 */
[----:B------:R-:W-:Y:S01]  /*5fc0*/  FSEL R214, R15, -INF , !P2 ;  /* 0xff8000000fd67808 */ /* 0x000fe20005000000 */
[----:B------:R-:W-:Y:S01]  /*5fd0*/  FFMA.FTZ R16, R7, UR5, R111 ;  /* 0x0000000507107c23 */ /* 0x000fe2000801006f */
[----:B------:R-:W-:-:S02]  /*5fe0*/  FSEL R218, R14, -INF , !P6 ;  /* 0xff8000000eda7808 */ /* 0x000fc40007000000 */
[----:B------:R-:W-:Y:S02]  /*5ff0*/  FSEL R233, R12, -INF , !P5 ;  /* 0xff8000000ce97808 */ /* 0x000fe40006800000 */
[----:B------:R-:W-:Y:S02]  /*6000*/  FSEL R161, R13, -INF , !P3 ;  /* 0xff8000000da17808 */ /* 0x000fe40005800000 */
[C---:B------:R-:W-:Y:S02]  /*6010*/  ISETP.GE.AND P2, PT, R3.reuse, R9, PT ;  /* 0x000000090300720c */ /* 0x040fe40003f46270 */
[C---:B------:R-:W-:Y:S02]  /*6020*/  ISETP.GE.AND P6, PT, R3.reuse, R8, PT ;  /* 0x000000080300720c */ /* 0x040fe40003fc6270 */
[C---:B------:R-:W-:Y:S02]  /*6030*/  ISETP.GE.AND P5, PT, R3.reuse, R11, PT ;  /* 0x0000000b0300720c */ /* 0x040fe40003fa6270 */
[----:B------:R-:W-:-:S02]  /*6040*/  ISETP.GE.AND P3, PT, R3, R10, PT ;  /* 0x0000000a0300720c */ /* 0x000fc40003f66270 */
[----:B------:R-:W-:Y:S02]  /*6050*/  I2FP.F32.S32 R3, R3 ;  /* 0x0000000300037245 */ /* 0x000fe40000201400 */
[----:B------:R-:W-:Y:S02]  /*6060*/  I2FP.F32.S32 R7, R2 ;  /* 0x0000000200077245 */ /* 0x000fe40000201400 */
[----:B------:R-:W-:Y:S01]  /*6070*/  FSEL R215, R18, -INF , !P0 ;  /* 0xff80000012d77808 */ /* 0x000fe20004000000 */
[----:B------:R-:W-:Y:S01]  /*6080*/  FFMA.FTZ R12, R3, UR5, R164 ;  /* 0x00000005030c7c23 */ /* 0x000fe200080100a4 */
[----:B------:R-:W-:Y:S01]  /*6090*/  ISETP.GE.AND P0, PT, R2, R8, PT ;  /* 0x000000080200720c */ /* 0x000fe20003f06270 */
[----:B------:R-:W-:Y:S01]  /*60a0*/  FFMA.FTZ R15, R7, UR5, R186 ;  /* 0x00000005070f7c23 */ /* 0x000fe200080100ba */
[----:B------:R-:W-:Y:S01]  /*60b0*/  FSEL R212, R17, -INF , !P1 ;  /* 0xff80000011d47808 */ /* 0x000fe20004800000 */
[C---:B------:R-:W-:Y:S01]  /*60c0*/  FFMA.FTZ R14, R3.reuse, UR5, R166 ;  /* 0x00000005030e7c23 */ /* 0x040fe200080100a6 */
[----:B------:R-:W-:Y:S01]  /*60d0*/  FSEL R219, R16, -INF , !P4 ;  /* 0xff80000010db7808 */ /* 0x000fe20006000000 */
[C---:B------:R-:W-:Y:S01]  /*60e0*/  FFMA.FTZ R13, R3.reuse, UR5, R20 ;  /* 0x00000005030d7c23 */ /* 0x040fe20008010014 */
[----:B------:R-:W-:Y:S01]  /*60f0*/  FSEL R149, R12, -INF , !P2 ;  /* 0xff8000000c957808 */ /* 0x000fe20005000000 */
[----:B------:R-:W-:Y:S01]  /*6100*/  FFMA.FTZ R3, R3, UR5, R22 ;  /* 0x0000000503037c23 */ /* 0x000fe20008010016 */
[C---:B------:R-:W-:Y:S01]  /*6110*/  ISETP.GE.AND P1, PT, R2.reuse, R9, PT ;  /* 0x000000090200720c */ /* 0x040fe20003f26270 */
[----:B------:R-:W-:Y:S01]  /*6120*/  FFMA.FTZ R12, R7, UR5, R184 ;  /* 0x00000005070c7c23 */ /* 0x000fe200080100b8 */
[----:B------:R-:W-:-:S02]  /*6130*/  ISETP.GE.AND P4, PT, R2, R11, PT ;  /* 0x0000000b0200720c */ /* 0x000fc40003f86270 */
[C---:B------:R-:W-:Y:S01]  /*6140*/  ISETP.GE.AND P2, PT, R2.reuse, R10, PT ;  /* 0x0000000a0200720c */ /* 0x040fe20003f46270 */
[----:B------:R-:W-:Y:S01]  /*6150*/  VIADD R2, R2, 0x79 ;  /* 0x0000007902027836 */ /* 0x000fe20000000000 */
[----:B------:R-:W-:Y:S02]  /*6160*/  FSEL R44, R15, -INF , !P0 ;  /* 0xff8000000f2c7808 */ /* 0x000fe40004000000 */
[----:B------:R-:W-:Y:S02]  /*6170*/  PLOP3.LUT P0, PT, PT, PT, UP0, 0x80, 0x0 ;  /* 0x000000000000781c */ /* 0x000fe40003f0f008 */
[----:B------:R-:W-:Y:S01]  /*6180*/  FSEL R151, R14, -INF , !P6 ;  /* 0xff8000000e977808 */ /* 0x000fe20007000000 */
[----:B------:R-:W-:Y:S01]  /*6190*/  FFMA.FTZ R14, R7, UR5, R96 ;  /* 0x00000005070e7c23 */ /* 0x000fe20008010060 */
[----:B------:R-:W-:Y:S01]  /*61a0*/  FSEL R163, R13, -INF , !P5 ;  /* 0xff8000000da37808 */ /* 0x000fe20006800000 */
[----:B------:R-:W-:Y:S01]  /*61b0*/  FFMA.FTZ R7, R7, UR5, R98 ;  /* 0x0000000507077c23 */ /* 0x000fe20008010062 */
[----:B------:R-:W-:-:S02]  /*61c0*/  FSEL R164, R3, -INF , !P3 ;  /* 0xff80000003a47808 */ /* 0x000fc40005800000 */
[----:B------:R-:W-:Y:S02]  /*61d0*/  FSEL R41, R12, -INF , !P1 ;  /* 0xff8000000c297808 */ /* 0x000fe40004800000 */
[C---:B------:R-:W-:Y:S02]  /*61e0*/  ISETP.GE.AND P6, PT, R2.reuse, R9, PT ;  /* 0x000000090200720c */ /* 0x040fe40003fc6270 */
[C---:B------:R-:W-:Y:S02]  /*61f0*/  ISETP.GE.AND P5, PT, R2.reuse, R8, PT ;  /* 0x000000080200720c */ /* 0x040fe40003fa6270 */
[C---:B------:R-:W-:Y:S02]  /*6200*/  ISETP.GE.AND P3, PT, R2.reuse, R11, PT ;  /* 0x0000000b0200720c */ /* 0x040fe40003f66270 */
[----:B------:R-:W-:Y:S02]  /*6210*/  ISETP.GE.AND P1, PT, R2, R10, PT ;  /* 0x0000000a0200720c */ /* 0x000fe40003f26270 */
[----:B------:R-:W-:-:S02]  /*6220*/  I2FP.F32.S32 R2, R2 ;  /* 0x0000000200027245 */ /* 0x000fc40000201400 */
[----:B------:R-:W-:Y:S02]  /*6230*/  FSEL R42, R14, -INF , !P4 ;  /* 0xff8000000e2a7808 */ /* 0x000fe40006000000 */
[----:B------:R-:W-:Y:S01]  /*6240*/  FSEL R43, R7, -INF , !P2 ;  /* 0xff800000072b7808 */ /* 0x000fe20005000000 */
[C---:B------:R-:W-:Y:S01]  /*6250*/  FFMA.FTZ R13, R2.reuse, UR5, R165 ;  /* 0x00000005020d7c23 */ /* 0x040fe200080100a5 */
[C---:B------:R-:W-:Y:S01]  /*6260*/  FFMA.FTZ R12, R2.reuse, UR5, R167 ;  /* 0x00000005020c7c23 */ /* 0x040fe200080100a7 */
[C---:B------:R-:W-:Y:S01]  /*6270*/  FFMA.FTZ R3, R2.reuse, UR5, R21 ;  /* 0x0000000502037c23 */ /* 0x040fe20008010015 */
[----:B------:R-:W-:Y:S02]  /*6280*/  FFMA.FTZ R2, R2, UR5, R23 ;  /* 0x0000000502027c23 */ /* 0x000fe40008010017 */
[----:B------:R-:W-:Y:S02]  /*6290*/  FSEL R146, R13, -INF , !P6 ;  /* 0xff8000000d927808 */ /* 0x000fe40007000000 */
[----:B------:R-:W-:-:S02]  /*62a0*/  FSEL R147, R12, -INF , !P5 ;  /* 0xff8000000c937808 */ /* 0x000fc40006800000 */
[----:B------:R-:W-:Y:S02]  /*62b0*/  FSEL R148, R3, -INF , !P3 ;  /* 0xff80000003947808 */ /* 0x000fe40005800000 */
[----:B------:R-:W-:Y:S01]  /*62c0*/  FSEL R150, R2, -INF , !P1 ;  /* 0xff80000002967808 */ /* 0x000fe20004800000 */
[----:B------:R-:W-:Y:S06]  /*62d0*/  @!P0 BRA `(.L_x_451) ;  /* 0x0000000400c08947 */ /* 0x000fec0003800000 */
[----:B------:R-:W2:Y:S01]  /*62e0*/  LDL.64 R36, [R1+0xe8] ;  /* 0x0000e80001247983 */ /* 0x000ea20000100a00 */
[----:B------:R-:W-:Y:S01]  /*62f0*/  ULDC UR20, c[0x0][0x2d0] ;  /* 0x0000b40000147ab9 */ /* 0x000fe20000000800 */
[----:B------:R-:W-:Y:S01]  /*6300*/  UIADD3 UR21, UR26, -0x2, URZ ;  /* 0xfffffffe1a157890 */ /* 0x000fe2000fffe03f */
[----:B------:R-:W-:Y:S01]  /*6310*/  ISETP.GE.AND P1, PT, R204, UR20, PT ;  /* 0x00000014cc007c0c */ /* 0x000fe2000bf26270 */
[----:B------:R-:W-:Y:S01]  /*6320*/  IMAD.U32 R2, RZ, RZ, UR8 ;  /* 0x00000008ff027e24 */ /* 0x000fe2000f8e00ff */
[----:B------:R-:W-:Y:S01]  /*6330*/  BSSY B0, `(.L_x_452) ;  /* 0x0000069000007945 */ /* 0x000fe20003800000 */
[----:B------:R-:W-:Y:S01]  /*6340*/  USHF.R.S32.HI UR20, URZ, 0x1f, UR21 ;  /* 0x0000001f3f147899 */ /* 0x000fe20008011415 */
[----:B------:R-:W-:Y:S02]  /*6350*/  IMAD.U32 R7, RZ, RZ, UR8 ;  /* 0x00000008ff077e24 */ /* 0x000fe4000f8e00ff */
[----:B------:R-:W-:Y:S01]  /*6360*/  IMAD.U32 R12, RZ, RZ, UR21 ;  /* 0x00000015ff0c7e24 */ /* 0x000fe2000f8e00ff */
[----:B------:R-:W-:Y:S01]  /*6370*/  UIMAD UR21, UR23, UR21, URZ ;  /* 0x00000015171572a4 */ /* 0x000fe2000f8e023f */
[----:B------:R-:W-:-:S02]  /*6380*/  IMAD.U32 R16, RZ, RZ, UR8 ;  /* 0x00000008ff107e24 */ /* 0x000fc4000f8e00ff */
[----:B------:R-:W-:Y:S01]  /*6390*/  IMAD.U32 R15, RZ, RZ, UR8 ;  /* 0x00000008ff0f7e24 */ /* 0x000fe2000f8e00ff */
[----:B------:R-:W-:Y:S01]  /*63a0*/  UIMAD UR20, UR20, UR27, UR21 ;  /* 0x0000001b141472a4 */ /* 0x000fe2000f8e0215 */
[----:B------:R-:W-:Y:S01]  /*63b0*/  IMAD.U32 R14, RZ, RZ, UR9 ;  /* 0x00000009ff0e7e24 */ /* 0x000fe2000f8e00ff */
[----:B------:R-:W1:Y:S01]  /*63c0*/  @!P1 LDC.64 R22, c[0x0][0x218] ;  /* 0x00008600ff169b82 */ /* 0x000e620000000a00 */
[----:B------:R-:W-:Y:S01]  /*63d0*/  VOTEU.ALL UP0, P1 ;  /* 0x00000000003f7886 */ /* 0x000fe20000800000 */
[----:B------:R-:W-:Y:S01]  /*63e0*/  IMAD.U32 R18, RZ, RZ, UR8 ;  /* 0x00000008ff127e24 */ /* 0x000fe2000f8e00ff */
[----:B------:R3:W-:Y:S01]  /*63f0*/  @P1 STS.128 [R232+0x4000], RZ ;  /* 0x004000ffe8001388 */ /* 0x0007e20000000c00 */
[----:B------:R-:W-:Y:S02]  /*6400*/  IMAD.U32 R21, RZ, RZ, UR8 ;  /* 0x00000008ff157e24 */ /* 0x000fe4000f8e00ff */
[----:B------:R-:W-:Y:S02]  /*6410*/  @!UP0 UIMAD UR23, UR9, 0x30, URZ ;  /* 0x00000030091788a4 */ /* 0x000fe4000f8e023f */
[----:B------:R-:W4:Y:S01]  /*6420*/  @!P1 LDC.64 R32, c[0x0][0x218] ;  /* 0x00008600ff209b82 */ /* 0x000f220000000a00 */
[----:B------:R-:W-:-:S07]  /*6430*/  @!UP0 UIMAD UR21, UR9, 0x50, URZ ;  /* 0x00000050091588a4 */ /* 0x000fce000f8e023f */
[----:B------:R-:W5:Y:S08]  /*6440*/  @!P1 LDC.64 R26, c[0x0][0x218] ;  /* 0x00008600ff1a9b82 */ /* 0x000f700000000a00 */
[----:B------:R-:W3:Y:S08]  /*6450*/  @!P1 LDC.64 R30, c[0x0][0x218] ;  /* 0x00008600ff1e9b82 */ /* 0x000ef00000000a00 */
[----:B------:R-:W3:Y:S08]  /*6460*/  @!P1 LDC.64 R34, c[0x0][0x218] ;  /* 0x00008600ff229b82 */ /* 0x000ef00000000a00 */
[----:B------:R-:W3:Y:S01]  /*6470*/  @!P1 LDC.64 R38, c[0x0][0x218] ;  /* 0x00008600ff269b82 */ /* 0x000ee20000000a00 */
[----:B--2---:R-:W-:-:S07]  /*6480*/  IMAD.WIDE.U32 R12, R12, UR27, R36 ;  /* 0x0000001b0c0c7c25 */ /* 0x004fce000f8e0024 */
[----:B------:R-:W2:Y:S01]  /*6490*/  @!P1 LDC.64 R36, c[0x0][0x218] ;  /* 0x00008600ff249b82 */ /* 0x000ea20000000a00 */
[----:B------:R-:W-:Y:S01]  /*64a0*/  VIADD R3, R13, UR20 ;  /* 0x000000140d037c36 */ /* 0x000fe20008000000 */
[-C--:B------:R-:W-:Y:S01]  /*64b0*/  @!P1 LEA R25, P3, R2, R12.reuse, 0x5 ;  /* 0x0000000c02199211 */ /* 0x080fe200078628ff */
[----:B------:R-:W-:Y:S01]  /*64c0*/  IMAD.U32 R2, RZ, RZ, UR9 ;  /* 0x00000009ff027e24 */ /* 0x000fe2000f8e00ff */
[-C--:B------:R-:W-:Y:S01]  /*64d0*/  @!P1 LEA R28, P2, R7, R12.reuse, 0x6 ;  /* 0x0000000c071c9211 */ /* 0x080fe200078430ff */
[----:B------:R-:W-:Y:S01]  /*64e0*/  @!P1 IMAD.MOV.U32 R17, RZ, RZ, R3 ;  /* 0x000000ffff119224 */ /* 0x000fe200078e0003 */
[-C--:B------:R-:W-:Y:S01]  /*64f0*/  @!P1 LEA.HI.X R29, R15, R3.reuse, R14, 0x5, P3 ;  /* 0x000000030f1d9211 */ /* 0x080fe200018f2c0e */
[----:B------:R-:W-:Y:S01]  /*6500*/  @!P1 IMAD.MOV.U32 R14, RZ, RZ, R12 ;  /* 0x000000ffff0e9224 */ /* 0x000fe200078e000c */
[-C--:B------:R-:W-:Y:S01]  /*6510*/  @!P1 LEA.HI.X R40, R16, R3.reuse, R2, 0x6, P2 ;  /* 0x0000000310289211 */ /* 0x080fe200010f3402 */
[----:B------:R-:W-:Y:S01]  /*6520*/  @!P1 IMAD.MOV.U32 R16, RZ, RZ, R12 ;  /* 0x000000ffff109224 */ /* 0x000fe200078e000c */
[----:B------:R-:W-:Y:S01]  /*6530*/  @!P1 MOV R2, R12 ;  /* 0x0000000c00029202 */ /* 0x000fe20000000f00 */
[----:B------:R-:W-:Y:S01]  /*6540*/  @!UP0 UIMAD UR20, UR9, 0x60, URZ ;  /* 0x00000060091488a4 */ /* 0x000fe2000f8e023f */
[----:B------:R-:W-:Y:S01]  /*6550*/  @!P1 MOV R15, R3 ;  /* 0x00000003000f9202 */ /* 0x000fe20000000f00 */
[----:B------:R-:W-:Y:S01]  /*6560*/  @!P1 IMAD.WIDE.U32 R16, R7, 0x50, R16 ;  /* 0x0000005007109825 */ /* 0x000fe200078e0010 */
[----:B------:R-:W-:-:S02]  /*6570*/  @!P1 IADD3 R7, P2, R12, UR12, RZ ;  /* 0x0000000c0c079c10 */ /* 0x000fc4000ff5e0ff */
[----:B-1----:R-:W-:Y:S01]  /*6580*/  @!P1 LEA R22, P3, R12, R22, 0x1 ;  /* 0x000000160c169211 */ /* 0x002fe200078608ff */
[----:B------:R-:W-:Y:S01]  /*6590*/  @!P1 IMAD.WIDE.U32 R18, R18, 0x30, R2 ;  /* 0x0000003012129825 */ /* 0x000fe200078e0002 */
[----:B------:R-:W-:Y:S02]  /*65a0*/  @!P1 IADD3.X R24, R3, UR11, RZ, P2, !PT ;  /* 0x0000000b03189c10 */ /* 0x000fe400097fe4ff */
[----:B----4-:R-:W-:Y:S01]  /*65b0*/  @!P1 LEA R20, P2, R7, R32, 0x1 ;  /* 0x0000002007149211 */ /* 0x010fe200078408ff */
[----:B------:R-:W-:Y:S01]  /*65c0*/  @!P1 IMAD.WIDE.U32 R14, R21, 0x60, R14 ;  /* 0x00000060150e9825 */ /* 0x000fe200078e000e */
[----:B------:R-:W-:Y:S02]  /*65d0*/  @!P1 LEA.HI.X R23, R12, R23, R3, 0x1, P3 ;  /* 0x000000170c179211 */ /* 0x000fe400018f0c03 */
[----:B------:R-:W-:Y:S01]  /*65e0*/  @!P1 LEA.HI.X R21, R7, R33, R24, 0x1, P2 ;  /* 0x0000002107159211 */ /* 0x000fe200010f0c18 */
[----:B------:R-:W-:Y:S01]  /*65f0*/  @!P1 VIADD R7, R19, UR23 ;  /* 0x0000001713079c36 */ /* 0x000fe20008000000 */
[----:B-----5:R-:W-:Y:S01]  /*6600*/  @!P1 LEA R26, P3, R25, R26, 0x1 ;  /* 0x0000001a191a9211 */ /* 0x020fe200078608ff */
[----:B------:R-:W-:Y:S01]  /*6610*/  @!PT LDS RZ, [RZ] ;  /* 0x00000000fffff984 */ /* 0x000fe20000000800 */
[----:B------:R-:W-:Y:S01]  /*6620*/  @!PT LDS RZ, [RZ] ;  /* 0x00000000fffff984 */ /* 0x000fe20000000800 */
[----:B------:R-:W-:Y:S01]  /*6630*/  @!PT LDS RZ, [RZ] ;  /* 0x00000000fffff984 */ /* 0x000fe20000000800 */
[----:B------:R1:W-:Y:S01]  /*6640*/  @!P1 LDGSTS.E.BYPASS.LTC128B.128 [R232+0x4000], desc[UR24][R22.64] ;  /* 0x0400000016e89fae */ /* 0x0003e2000b901d58 */
[C---:B---3--:R-:W-:Y:S01]  /*6650*/  @!P1 LEA R24, P2, R18.reuse, R30, 0x1 ;  /* 0x0000001e12189211 */ /* 0x048fe200078408ff */
[----:B------:R-:W-:Y:S01]  /*6660*/  @!P1 VIADD R15, R15, UR20 ;  /* 0x000000140f0f9c36 */ /* 0x000fe20008000000 */
[----:B------:R-:W-:Y:S01]  /*6670*/  @!P1 LEA.HI.X R27, R25, R27, R29, 0x1, P3 ;  /* 0x0000001b191b9211 */ /* 0x000fe200018f0c1d */
[----:B------:R3:W-:Y:S01]  /*6680*/  @P1 STS.128 [R232+0x4800], RZ ;  /* 0x004800ffe8001388 */ /* 0x0007e20000000c00 */
[----:B------:R-:W-:Y:S01]  /*6690*/  @!P1 LEA.HI.X R25, R18, R31, R7, 0x1, P2 ;  /* 0x0000001f12199211 */ /* 0x000fe200010f0c07 */
[----:B------:R-:W-:Y:S01]  /*66a0*/  @!P1 VIADD R7, R17, UR21 ;  /* 0x0000001511079c36 */ /* 0x000fe20008000000 */
[C---:B------:R-:W-:Y:S01]  /*66b0*/  @!P1 LEA R18, P2, R14.reuse, R38, 0x1 ;  /* 0x000000260e129211 */ /* 0x040fe200078408ff */
        /* <DEDUP_REMOVED lines=15> */
[----:B-1----:R-:W-:-:S03]  /*67b0*/  @!P1 LEA R22, P4, R28, R34, 0x1 ;  /* 0x000000221c169211 */ /* 0x002fc600078808ff */
[----:B------:R3:W-:Y:S01]  /*67c0*/  @P1 STS.128 [R232+0x6000], RZ ;  /* 0x006000ffe8001388 */ /* 0x0007e20000000c00 */
[----:B------:R-:W-:Y:S02]  /*67d0*/  @!P1 LEA.HI.X R23, R28, R35, R40, 0x1, P4 ;  /* 0x000000231c179211 */ /* 0x000fe400020f0c28 */
[----:B--2---:R-:W-:-:S03]  /*67e0*/  @!P1 LEA R20, P3, R16, R36, 0x1 ;  /* 0x0000002410149211 */ /* 0x004fc600078608ff */
[----:B------:R-:W-:Y:S01]  /*67f0*/  @!PT LDS RZ, [RZ] ;  /* 0x00000000fffff984 */ /* 0x000fe20000000800 */
[----:B------:R-:W-:Y:S01]  /*6800*/  @!PT LDS RZ, [RZ] ;  /* 0x00000000fffff984 */ /* 0x000fe20000000800 */
[----:B------:R-:W-:Y:S01]  /*6810*/  @!PT LDS RZ, [RZ] ;  /* 0x00000000fffff984 */ /* 0x000fe20000000800 */
[----:B------:R3:W-:Y:S01]  /*6820*/  @!P1 LDGSTS.E.BYPASS.LTC128B.128 [R232+0x6000], desc[UR24][R22.64] ;  /* 0x0600000016e89fae */ /* 0x0007e2000b901d58 */
[----:B------:R-:W-:-:S03]  /*6830*/  @!P1 LEA.HI.X R21, R16, R37, R7, 0x1, P3 ;  /* 0x0000002510159211 */ /* 0x000fc600018f0c07 */
        /* <DEDUP_REMOVED lines=24> */
.L_x_453:
[----:B------:R-:W-:Y:S05]  /*69c0*/  BSYNC B0 ;  /* 0x0000000000007941 */ /* 0x000fea0003800000 */
.L_x_452:
[----:B------:R-:W0:Y:S02]  /*69d0*/  LDGDEPBAR ;  /* 0x00000000000079af */ /* 0x000e240000000000 */
.L_x_451:
[----:B------:R-:W-:Y:S01]  /*69e0*/  FMNMX.FTZ R2, R41, R46, !PT ;  /* 0x0000002e29027209 */ /* 0x000fe20007810000 */
[----:B------:R-:W-:Y:S01]  /*69f0*/  IMAD.MOV.U32 R153, RZ, RZ, R86 ;  /* 0x000000ffff997224 */ /* 0x000fe200078e0056 */
[----:B------:R-:W-:Y:S01]  /*6a00*/  MOV R152, R85 ;  /* 0x0000005500987202 */ /* 0x000fe20000000f00 */
[----:B------:R-:W-:Y:S01]  /*6a10*/  IMAD.MOV.U32 R159, RZ, RZ, R223 ;  /* 0x000000ffff9f7224 */ /* 0x000fe200078e00df */
[----:B------:R-:W-:Y:S01]  /*6a20*/  FMNMX.FTZ R2, R49, R2, !PT ;  /* 0x0000000231027209 */ /* 0x000fe20007810000 */
[----:B------:R-:W-:Y:S01]  /*6a30*/  IMAD.MOV.U32 R194, RZ, RZ, R221 ;  /* 0x000000ffffc27224 */ /* 0x000fe200078e00dd */
[----:B------:R-:W-:Y:S01]  /*6a40*/  MOV R154, R224 ;  /* 0x000000e0009a7202 */ /* 0x000fe20000000f00 */
[----:B------:R-:W-:Y:S01]  /*6a50*/  ULDC UR23, c[0x0][0x2ec] ;  /* 0x0000bb0000177ab9 */ /* 0x000fe20000000800 */
[----:B------:R-:W-:Y:S01]  /*6a60*/  FMNMX.FTZ R2, R47, R2, !PT ;  /* 0x000000022f027209 */ /* 0x000fe20007810000 */
[----:B------:R-:W-:Y:S01]  /*6a70*/  STL [R1+0x15c], R232 ;  /* 0x00015ce801007387 */ /* 0x000fe20000100800 */
[----:B------:R-:W-:-:S02]  /*6a80*/  MOV R184, R222 ;  /* 0x000000de00b87202 */ /* 0x000fc40000000f00 */
[----:B------:R-:W-:Y:S01]  /*6a90*/  FMNMX.FTZ R2, R45, R2, !PT ;  /* 0x000000022d027209 */ /* 0x000fe20007810000 */
[----:B------:R-:W-:Y:S01]  /*6aa0*/  STL [R1+0x158], R229 ;  /* 0x000158e501007387 */ /* 0x000fe20000100800 */
[----:B------:R-:W-:Y:S02]  /*6ab0*/  LEA R221, R0, UR4, 0x1 ;  /* 0x0000000400dd7c11 */ /* 0x000fe4000f8e08ff */
[----:B------:R-:W-:Y:S01]  /*6ac0*/  FMNMX.FTZ R2, R84, R2, !PT ;  /* 0x0000000254027209 */ /* 0x000fe20007810000 */
[----:B------:R-:W-:Y:S01]  /*6ad0*/  STL [R1+0x154], R228 ;  /* 0x000154e401007387 */ /* 0x000fe20000100800 */
[----:B------:R-:W-:Y:S01]  /*6ae0*/  LEA R224, R5, R221, 0x1 ;  /* 0x000000dd05e07211 */ /* 0x000fe200078e08ff */
[----:B------:R-:W-:Y:S01]  /*6af0*/  IMAD R222, R6, 0x2, R221 ;  /* 0x0000000206de7824 */ /* 0x000fe200078e02dd */
[----:B------:R-:W-:Y:S01]  /*6b00*/  FMNMX.FTZ R2, R50, R2, !PT ;  /* 0x0000000232027209 */ /* 0x000fe20007810000 */
[----:B------:R-:W-:Y:S03]  /*6b10*/  STL [R1+0x150], R227 ;  /* 0x000150e301007387 */ /* 0x000fe60000100800 */
[----:B------:R-:W-:Y:S01]  /*6b20*/  FMNMX.FTZ R2, R91, R2, !PT ;  /* 0x000000025b027209 */ /* 0x000fe20007810000 */
[----:B------:R-:W-:Y:S01]  /*6b30*/  STL [R1+0x14c], R226 ;  /* 0x00014ce201007387 */ /* 0x000fe20000100800 */
[----:B------:R-:W-:-:S02]  /*6b40*/  LEA R223, R5, R222, 0x1 ;  /* 0x000000de05df7211 */ /* 0x000fc400078e08ff */
        /* <DEDUP_REMOVED lines=31> */
[----:B------:R-:W-:Y:S01]  /*6d40*/  LDSM.16.MT88.4 R32, [R221+0x8000] ;  /* 0x00800000dd20783b */ /* 0x000fe20000004200 */
[----:B------:R-:W-:Y:S02]  /*6d50*/  FMNMX.FTZ R3, R141, R3, !PT ;  /* 0x000000038d037209 */ /* 0x000fe40007810000 */
[----:B------:R-:W-:Y:S01]  /*6d60*/  FMNMX.FTZ R2, R90, R2, !PT ;  /* 0x000000025a027209 */ /* 0x000fe20007810000 */
[----:B------:R-:W-:Y:S01]  /*6d70*/  LDSM.16.MT88.4 R28, [R224+0x8000] ;  /* 0x00800000e01c783b */ /* 0x000fe20000004200 */
[----:B------:R-:W-:-:S02]  /*6d80*/  FMNMX.FTZ R7, R172, R7, !PT ;  /* 0x00000007ac077209 */ /* 0x000fc40007810000 */
[----:B------:R-:W-:Y:S01]  /*6d90*/  FMNMX.FTZ R3, R132, R3, !PT ;  /* 0x0000000384037209 */ /* 0x000fe20007810000 */
[----:B---3--:R-:W-:Y:S01]  /*6da0*/  LDSM.16.MT88.4 R24, [R222+0x8000] ;  /* 0x00800000de18783b */ /* 0x008fe20000004200 */
[----:B------:R-:W-:Y:S02]  /*6db0*/  FMNMX.FTZ R2, R89, R2, !PT ;  /* 0x0000000259027209 */ /* 0x000fe40007810000 */
[----:B------:R-:W-:Y:S01]  /*6dc0*/  FMNMX.FTZ R7, R152, R7, !PT ;  /* 0x0000000798077209 */ /* 0x000fe20007810000 */
[----:B------:R-:W-:Y:S01]  /*6dd0*/  LDSM.16.MT88.4 R20, [R223+0x8000] ;  /* 0x00800000df14783b */ /* 0x000fe20000004200 */
        /* <DEDUP_REMOVED lines=17> */
[----:B-1----:R-:W-:Y:S02]  /*6ef0*/  FMNMX.FTZ R12, R237, R7, !PT ;  /* 0x00000007ed0c7209 */ /* 0x002fe40007810000 */
        /* <DEDUP_REMOVED lines=22> */
[----:B------:R-:W1:Y:S01]  /*7060*/  SHFL.BFLY PT, R137, R12, 0x2, 0x1f ;  /* 0x0c401f000c897f89 */ /* 0x000e6200000e0000 */
        /* <DEDUP_REMOVED lines=26> */
[----:B------:R-:W-:Y:S01]  /*7210*/  FMNMX.FTZ R2, R162, R2, !PT ;  /* 0x00000002a2027209 */ /* 0x000fe20007810000 */
[----:B------:R-:W2:Y:S01]  /*7220*/  SHFL.BFLY PT, R7, R135, 0x2, 0x1f ;  /* 0x0c401f0087077f89 */ /* 0x000ea200000e0000 */
        /* <DEDUP_REMOVED lines=13> */
[----:B------:R-:W-:Y:S01]  /*7300*/  STL [R1+0x160], R137 ;  /* 0x0001608901007387 */ /* 0x000fe20000100800 */
[----:B--2---:R-:W-:Y:S01]  /*7310*/  FMNMX.FTZ R135, R135, R7, !PT ;  /* 0x0000000787877209 */ /* 0x004fe20007810000 */
[C---:B------:R-:W-:Y:S01]  /*7320*/  FMUL.FTZ R7, R137.reuse, UR23 ;  /* 0x0000001789077c20 */ /* 0x040fe20008410000 */
[----:B------:R-:W-:Y:S02]  /*7330*/  FMNMX.FTZ R3, R184, R3, !PT ;  /* 0x00000003b8037209 */ /* 0x000fe40007810000 */
[----:B------:R-:W-:Y:S01]  /*7340*/  FMNMX.FTZ R2, R164, R2, !PT ;  /* 0x00000002a4027209 */ /* 0x000fe20007810000 */
[----:B------:R-:W1:Y:S01]  /*7350*/  SHFL.BFLY PT, R14, R135, 0x1, 0x1f ;  /* 0x0c201f00870e7f89 */ /* 0x000e6200000e0000 */
[----:B------:R-:W-:-:S02]  /*7360*/  FSETP.NEU.FTZ.AND P1, PT, R137, -INF , PT ;  /* 0xff8000008900780b */ /* 0x000fc40003f3d000 */
[----:B------:R-:W-:Y:S02]  /*7370*/  FMNMX.FTZ R3, R194, R3, !PT ;  /* 0x00000003c2037209 */ /* 0x000fe40007810000 */
[----:B------:R-:W-:Y:S02]  /*7380*/  FMNMX.FTZ R2, R150, R2, !PT ;  /* 0x0000000296027209 */ /* 0x000fe40007810000 */
[----:B------:R-:W-:Y:S02]  /*7390*/  FSEL R7, R7, RZ, P1 ;  /* 0x000000ff07077208 */ /* 0x000fe40000800000 */
[----:B------:R-:W-:Y:S01]  /*73a0*/  FMNMX.FTZ R3, R251, R3, !PT ;  /* 0x00000003fb037209 */ /* 0x000fe20007810000 */
[----:B------:R-:W2:Y:S02]  /*73b0*/  SHFL.BFLY PT, R13, R2, 0x2, 0x1f ;  /* 0x0c401f00020d7f89 */ /* 0x000ea400000e0000 */
[----:B------:R-:W-:Y:S01]  /*73c0*/  FFMA.FTZ R12, R41, UR23, -R7 ;  /* 0x00000017290c7c23 */ /* 0x000fe20008010807 */
[----:B------:R-:W-:-:S03]  /*73d0*/  FMNMX.FTZ R3, R247, R3, !PT ;  /* 0x00000003f7037209 */ /* 0x000fc60007810000 */
[----:B------:R3:W-:Y:S01]  /*73e0*/  MUFU.EX2 R193, R12 ;  /* 0x0000000c00c17308 */ /* 0x0007e20000000800 */
[----:B-1----:R-:W-:-:S04]  /*73f0*/  FMNMX.FTZ R135, R135, R14, !PT ;  /* 0x0000000e87877209 */ /* 0x002fc80007810000 */
[C---:B------:R-:W-:Y:S01]  /*7400*/  FSETP.NEU.FTZ.AND P1, PT, R135.reuse, -INF , PT ;  /* 0xff8000008700780b */ /* 0x040fe20003f3d000 */
[----:B------:R-:W-:Y:S01]  /*7410*/  FMUL.FTZ R14, R135, UR23 ;  /* 0x00000017870e7c20 */ /* 0x000fe20008410000 */
[----:B---3--:R-:W-:Y:S01]  /*7420*/  FMNMX.FTZ R12, R243, R3, !PT ;  /* 0x00000003f30c7209 */ /* 0x008fe20007810000 */
[--C-:B------:R-:W-:Y:S01]  /*7430*/  FFMA.FTZ R3, R46, UR23, -R7.reuse ;  /* 0x000000172e037c23 */ /* 0x100fe20008010807 */
[----:B--2---:R-:W-:Y:S01]  /*7440*/  FMNMX.FTZ R2, R2, R13, !PT ;  /* 0x0000000d02027209 */ /* 0x004fe20007810000 */
[----:B------:R-:W-:Y:S01]  /*7450*/  FFMA.FTZ R13, R45, UR23, -R7 ;  /* 0x000000172d0d7c23 */ /* 0x000fe20008010807 */
[----:B------:R-:W-:Y:S01]  /*7460*/  FMNMX.FTZ R12, R239, R12, !PT ;  /* 0x0000000cef0c7209 */ /* 0x000fe20007810000 */
[----:B------:R1:W-:Y:S02]  /*7470*/  MUFU.EX2 R250, R3 ;  /* 0x0000000300fa7308 */ /* 0x0003e40000000800 */
[----:B------:R-:W2:Y:S01]  /*7480*/  SHFL.BFLY PT, R134, R2, 0x1, 0x1f ;  /* 0x0c201f0002867f89 */ /* 0x000ea200000e0000 */
[----:B------:R-:W-:-:S04]  /*7490*/  FMNMX.FTZ R12, R236, R12, !PT ;  /* 0x0000000cec0c7209 */ /* 0x000fc80007810000 */
[----:B------:R-:W-:Y:S01]  /*74a0*/  FMNMX.FTZ R12, R214, R12, !PT ;  /* 0x0000000cd60c7209 */ /* 0x000fe20007810000 */
[----:B------:R-:W-:Y:S03]  /*74b0*/  MUFU.EX2 R4, R13 ;  /* 0x0000000d00047308 */ /* 0x000fe60000000800 */
[----:B------:R-:W-:-:S04]  /*74c0*/  FMNMX.FTZ R12, R212, R12, !PT ;  /* 0x0000000cd40c7209 */ /* 0x000fc80007810000 */
[----:B------:R-:W-:Y:S01]  /*74d0*/  FMNMX.FTZ R12, R151, R12, !PT ;  /* 0x0000000c970c7209 */ /* 0x000fe20007810000 */
[----:B-1----:R-:W-:-:S03]  /*74e0*/  FFMA.FTZ R3, R49, UR23, -R7 ;  /* 0x0000001731037c23 */ /* 0x002fc60008010807 */
[----:B------:R-:W-:Y:S01]  /*74f0*/  FMNMX.FTZ R12, R147, R12, !PT ;  /* 0x0000000c930c7209 */ /* 0x000fe20007810000 */
[----:B------:R1:W3:Y:S01]  /*7500*/  MUFU.EX2 R17, R3 ;  /* 0x0000000300117308 */ /* 0x0002e20000000800 */
[----:B--2---:R-:W-:Y:S01]  /*7510*/  FMNMX.FTZ R134, R2, R134, !PT ;  /* 0x0000008602867209 */ /* 0x004fe20007810000 */
[----:B-1----:R-:W-:Y:S01]  /*7520*/  FFMA.FTZ R3, R47, UR23, -R7 ;  /* 0x000000172f037c23 */ /* 0x002fe20008010807 */
[----:B---3--:R-:W-:Y:S04]  /*7530*/  STL [R1+0xc4], R17 ;  /* 0x0000c41101007387 */ /* 0x008fe80000100800 */
[----:B------:R-:W-:Y:S01]  /*7540*/  STL [R1+0x164], R135 ;  /* 0x0001648701007387 */ /* 0x000fe20000100800 */
[----:B------:R-:W1:Y:S03]  /*7550*/  MUFU.EX2 R3, R3 ;  /* 0x0000000300037308 */ /* 0x000e660000000800 */
[----:B-1----:R1:W-:Y:S04]  /*7560*/  STL [R1+0xcc], R3 ;  /* 0x0000cc0301007387 */ /* 0x0023e80000100800 */
[----:B------:R-:W-:Y:S01]  /*7570*/  STL [R1+0x168], R134 ;  /* 0x0001688601007387 */ /* 0x000fe20000100800 */
[----:B-1----:R-:W-:-:S03]  /*7580*/  FSEL R3, R14, RZ, P1 ;  /* 0x000000ff0e037208 */ /* 0x002fc60000800000 */
[----:B------:R-:W1:Y:S01]  /*7590*/  SHFL.BFLY PT, R14, R12, 0x2, 0x1f ;  /* 0x0c401f000c0e7f89 */ /* 0x000e6200000e0000 */
[----:B------:R-:W-:Y:S01]  /*75a0*/  FSETP.NEU.FTZ.AND P1, PT, R134, -INF , PT ;  /* 0xff8000008600780b */ /* 0x000fe20003f3d000 */
[--C-:B------:R-:W-:Y:S01]  /*75b0*/  FFMA.FTZ R13, R42, UR23, -R3.reuse ;  /* 0x000000172a0d7c23 */ /* 0x100fe20008010803 */
[----:B------:R-:W-:-:S03]  /*75c0*/  FFMA.FTZ R2, R51, UR23, -R3 ;  /* 0x0000001733027c23 */ /* 0x000fc60008010803 */
[----:B------:R2:W-:Y:S08]  /*75d0*/  MUFU.EX2 R192, R13 ;  /* 0x0000000d00c07308 */ /* 0x0005f00000000800 */
[----:B------:R3:W-:Y:S01]  /*75e0*/  MUFU.EX2 R186, R2 ;  /* 0x0000000200ba7308 */ /* 0x0007e20000000800 */
[----:B--2---:R-:W-:Y:S01]  /*75f0*/  FFMA.FTZ R13, R88, UR23, -R3 ;  /* 0x00000017580d7c23 */ /* 0x004fe20008010803 */
[----:B-1----:R-:W-:-:S06]  /*7600*/  FMNMX.FTZ R12, R12, R14, !PT ;  /* 0x0000000e0c0c7209 */ /* 0x002fcc0007810000 */
[----:B------:R1:W2:Y:S01]  /*7610*/  MUFU.EX2 R9, R13 ;  /* 0x0000000d00097308 */ /* 0x0002a20000000800 */
[----:B---3--:R-:W-:-:S05]  /*7620*/  FMUL.FTZ R2, R134, UR23 ;  /* 0x0000001786027c20 */ /* 0x008fca0008410000 */
[----:B------:R-:W-:-:S05]  /*7630*/  FSEL R2, R2, RZ, P1 ;  /* 0x000000ff02027208 */ /* 0x000fca0000800000 */
[----:B------:R-:W-:Y:S01]  /*7640*/  FFMA.FTZ R0, R97, UR23, -R2 ;  /* 0x0000001761007c23 */ /* 0x000fe20008010802 */
[----:B-1----:R-:W-:-:S03]  /*7650*/  FFMA.FTZ R13, R48, UR23, -R3 ;  /* 0x00000017300d7c23 */ /* 0x002fc60008010803 */
[----:B------:R1:W-:Y:S01]  /*7660*/  MUFU.EX2 R167, R0 ;  /* 0x0000000000a77308 */ /* 0x0003e20000000800 */
[----:B--2---:R-:W-:Y:S07]  /*7670*/  STL [R1+0xa8], R9 ;  /* 0x0000a80901007387 */ /* 0x004fee0000100800 */
[----:B------:R2:W3:Y:S01]  /*7680*/  MUFU.EX2 R8, R13 ;  /* 0x0000000d00087308 */ /* 0x0004e20000000800 */
[----:B-1----:R-:W-:-:S07]  /*7690*/  FFMA.FTZ R0, R90, UR23, -R2 ;  /* 0x000000175a007c23 */ /* 0x002fce0008010802 */
[----:B------:R1:W-:Y:S01]  /*76a0*/  MUFU.EX2 R195, R0 ;  /* 0x0000000000c37308 */ /* 0x0003e20000000800 */
[--C-:B--2---:R-:W-:Y:S01]  /*76b0*/  FFMA.FTZ R13, R43, UR23, -R2.reuse ;  /* 0x000000172b0d7c23 */ /* 0x104fe20008010802 */
[----:B---3--:R2:W-:Y:S01]  /*76c0*/  STL [R1+0xac], R8 ;  /* 0x0000ac0801007387 */ /* 0x0085e20000100800 */
[----:B-1----:R-:W-:-:S06]  /*76d0*/  FFMA.FTZ R0, R89, UR23, -R2 ;  /* 0x0000001759007c23 */ /* 0x002fcc0008010802 */
[----:B------:R-:W-:Y:S08]  /*76e0*/  MUFU.EX2 R0, R0 ;  /* 0x0000000000007308 */ /* 0x000ff00000000800 */
[----:B--2---:R1:W2:Y:S02]  /*76f0*/  MUFU.EX2 R8, R13 ;  /* 0x0000000d00087308 */ /* 0x0042a40000000800 */
[----:B-1----:R-:W1:Y:S04]  /*7700*/  SHFL.BFLY PT, R13, R12, 0x1, 0x1f ;  /* 0x0c201f000c0d7f89 */ /* 0x002e6800000e0000 */
[----:B--2---:R-:W-:Y:S04]  /*7710*/  STL [R1+0x4c], R8 ;  /* 0x00004c0801007387 */ /* 0x004fe80000100800 */
[----:B------:R-:W-:Y:S04]  /*7720*/  STL [R1+0x16c], R6 ;  /* 0x00016c0601007387 */ /* 0x000fe80000100800 */
[----:B------:R2:W-:Y:S04]  /*7730*/  STL [R1+0x98], R0 ;  /* 0x0000980001007387 */ /* 0x0005e80000100800 */
[----:B------:R3:W-:Y:S01]  /*7740*/  STL [R1+0x170], R5 ;  /* 0x0001700501007387 */ /* 0x0007e20000100800 */
[----:B-1----:R-:W-:-:S04]  /*7750*/  FMNMX.FTZ R136, R12, R13, !PT ;  /* 0x0000000d0c887209 */ /* 0x002fc80007810000 */
[----:B------:R-:W-:Y:S01]  /*7760*/  FSETP.NEU.FTZ.AND P1, PT, R136, -INF , PT ;  /* 0xff8000008800780b */ /* 0x000fe20003f3d000 */
[----:B--2---:R-:W-:-:S04]  /*7770*/  FFMA.FTZ R0, R84, UR23, -R7 ;  /* 0x0000001754007c23 */ /* 0x004fc80008010807 */
[----:B------:R1:W-:Y:S01]  /*7780*/  MUFU.EX2 R158, R0 ;  /* 0x00000000009e7308 */ /* 0x0003e20000000800 */
[----:B---3--:R-:W2:Y:S04]  /*7790*/  LDL.LU R5, [R1+0x98] ;  /* 0x0000980001057983 */ /* 0x008ea80000300800 */
[----:B------:R3:W-:Y:S01]  /*77a0*/  STL [R1+0x174], R136 ;  /* 0x0001748801007387 */ /* 0x0007e20000100800 */
[----:B-1----:R-:W-:-:S03]  /*77b0*/  FMUL.FTZ R0, R136, UR23 ;  /* 0x0000001788007c20 */ /* 0x002fc60008410000 */
[----:B---3--:R-:W3:Y:S02]  /*77c0*/  LDL.LU R136, [R1+0xac] ;  /* 0x0000ac0001887983 */ /* 0x008ee40000300800 */
[----:B------:R-:W-:Y:S01]  /*77d0*/  FSEL R0, R0, RZ, P1 ;  /* 0x000000ff00007208 */ /* 0x000fe20000800000 */
[----:B------:R-:W-:Y:S01]  /*77e0*/  FFMA.FTZ R12, R50, UR23, -R7 ;  /* 0x00000017320c7c23 */ /* 0x000fe20008010807 */
[----:B------:R-:W-:Y:S02]  /*77f0*/  F2FP.F16.F32.PACK_AB R13, R167, R8 ;  /* 0x00000008a70d723e */ /* 0x000fe400000000ff */
[----:B--2---:R-:W-:Y:S01]  /*7800*/  F2FP.F16.F32.PACK_AB R15, R5, R195 ;  /* 0x000000c3050f723e */ /* 0x004fe200000000ff */
[----:B---3--:R-:W-:Y:S01]  /*7810*/  STL [R1+0x178], R136 ;  /* 0x0001788801007387 */ /* 0x008fe20000100800 */
[--C-:B------:R-:W-:Y:S01]  /*7820*/  FFMA.FTZ R16, R44, UR23, -R0.reuse ;  /* 0x000000172c107c23 */ /* 0x100fe20008010800 */
[----:B------:R1:W-:Y:S01]  /*7830*/  MUFU.EX2 R104, R12 ;  /* 0x0000000c00687308 */ /* 0x0003e20000000800 */
[----:B------:R-:W-:Y:S01]  /*7840*/  F2FP.F16.F32.PACK_AB R14, R136, R9 ;  /* 0x00000009880e723e */ /* 0x000fe200000000ff */
[----:B------:R-:W-:Y:S04]  /*7850*/  STL [R1+0x188], R167 ;  /* 0x000188a701007387 */ /* 0x000fe80000100800 */
[----:B------:R2:W-:Y:S02]  /*7860*/  STL [R1+0x17c], R5 ;  /* 0x00017c0501007387 */ /* 0x0005e40000100800 */
[----:B------:R3:W-:Y:S01]  /*7870*/  MUFU.EX2 R166, R16 ;  /* 0x0000001000a67308 */ /* 0x0007e20000000800 */
[----:B-1----:R-:W-:Y:S01]  /*7880*/  F2FP.F16.F32.PACK_AB R12, R186, R192 ;  /* 0x000000c0ba0c723e */ /* 0x002fe200000000ff */
[----:B--2---:R-:W2:Y:S01]  /*7890*/  LDL.LU R5, [R1+0xcc] ;  /* 0x0000cc0001057983 */ /* 0x004ea20000300800 */
[----:B---3--:R-:W-:-:S05]  /*78a0*/  FFMA.FTZ R16, R99, UR23, -R0 ;  /* 0x0000001763107c23 */ /* 0x008fca0008010800 */
[C---:B------:R-:W-:Y:S01]  /*78b0*/  HMMA.16816.F32 R84, R12.reuse, R32, RZ ;  /* 0x000000200c54723c */ /* 0x040fe200000018ff */
[----:B------:R1:W-:Y:S05]  /*78c0*/  MUFU.EX2 R165, R16 ;  /* 0x0000001000a57308 */ /* 0x0003ea0000000800 */
[C---:B------:R-:W-:Y:S06]  /*78d0*/  HMMA.16816.F32 R80, R12.reuse, R34, RZ ;  /* 0x000000220c50723c */ /* 0x040fec00000018ff */
[C---:B------:R-:W-:Y:S06]  /*78e0*/  HMMA.16816.F32 R76, R12.reuse, R28, RZ ;  /* 0x0000001c0c4c723c */ /* 0x040fec00000018ff */
[----:B------:R-:W-:Y:S01]  /*78f0*/  HMMA.16816.F32 R72, R12, R30, RZ ;  /* 0x0000001e0c48723c */ /* 0x000fe200000018ff */
[----:B-1----:R-:W-:-:S04]  /*7900*/  FFMA.FTZ R16, R102, UR23, -R0 ;  /* 0x0000001766107c23 */ /* 0x002fc80008010800 */
[----:B------:R1:W3:Y:S01]  /*7910*/  MUFU.EX2 R6, R16 ;  /* 0x0000001000067308 */ /* 0x0002e20000000800 */
[C---:B------:R-:W-:Y:S06]  /*7920*/  HMMA.16816.F32 R68, R12.reuse, R24, RZ ;  /* 0x000000180c44723c */ /* 0x040fec00000018ff */
[C---:B------:R-:W-:Y:S06]  /*7930*/  HMMA.16816.F32 R64, R12.reuse, R26, RZ ;  /* 0x0000001a0c40723c */ /* 0x040fec00000018ff */
[C---:B------:R-:W-:Y:S01]  /*7940*/  HMMA.16816.F32 R60, R12.reuse, R20, RZ ;  /* 0x000000140c3c723c */ /* 0x040fe200000018ff */
[--C-:B-1----:R-:W-:Y:S01]  /*7950*/  FFMA.FTZ R16, R100, UR23, -R0.reuse ;  /* 0x0000001764107c23 */ /* 0x102fe20008010800 */
[----:B---3--:R-:W-:Y:S04]  /*7960*/  STL [R1+0x78], R6 ;  /* 0x0000780601007387 */ /* 0x008fe80000100800 */
[----:B------:R-:W-:Y:S01]  /*7970*/  HMMA.16816.F32 R52, R12, R22, RZ ;  /* 0x000000160c34723c */ /* 0x000fe200000018ff */
[----:B------:R1:W3:Y:S06]  /*7980*/  MUFU.EX2 R136, R16 ;  /* 0x0000001000887308 */ /* 0x0002ec0000000800 */
[----:B------:R-:W-:Y:S01]  /*7990*/  FFMA.FTZ R12, R112, UR23, -R0 ;  /* 0x00000017700c7c23 */ /* 0x000fe20008010800 */
[----:B------:R-:W-:-:S03]  /*79a0*/  FFMA.FTZ R13, R116, UR23, -R2 ;  /* 0x00000017740d7c23 */ /* 0x000fc60008010802 */
[----:B------:R4:W-:Y:S01]  /*79b0*/  MUFU.EX2 R157, R12 ;  /* 0x0000000c009d7308 */ /* 0x0009e20000000800 */
[----:B-1----:R-:W-:Y:S01]  /*79c0*/  FFMA.FTZ R16, R91, UR23, -R7 ;  /* 0x000000175b107c23 */ /* 0x002fe20008010807 */
[----:B---3--:R-:W-:-:S06]  /*79d0*/  F2FP.F16.F32.PACK_AB R19, R136, R6 ;  /* 0x000000068813723e */ /* 0x008fcc00000000ff */
[----:B------:R-:W-:Y:S01]  /*79e0*/  MUFU.EX2 R102, R13 ;  /* 0x0000000d00667308 */ /* 0x000fe20000000800 */
[----:B----4-:R-:W-:-:S07]  /*79f0*/  FFMA.FTZ R12, R115, UR23, -R3 ;  /* 0x00000017730c7c23 */ /* 0x010fce0008010803 */
[----:B------:R1:W-:Y:S08]  /*7a00*/  MUFU.EX2 R105, R16 ;  /* 0x0000001000697308 */ /* 0x0003f00000000800 */
[----:B------:R3:W-:Y:S01]  /*7a10*/  MUFU.EX2 R135, R12 ;  /* 0x0000000c00877308 */ /* 0x0007e20000000800 */
[----:B-1----:R-:W-:-:S07]  /*7a20*/  FFMA.FTZ R16, R101, UR23, -R0 ;  /* 0x0000001765107c23 */ /* 0x002fce0008010800 */
[----:B------:R1:W-:Y:S01]  /*7a30*/  MUFU.EX2 R134, R16 ;  /* 0x0000001000867308 */ /* 0x0003e20000000800 */
[----:B---3--:R-:W-:-:S07]  /*7a40*/  FFMA.FTZ R12, R114, UR23, -R3 ;  /* 0x00000017720c7c23 */ /* 0x008fce0008010803 */
[----:B------:R3:W-:Y:S01]  /*7a50*/  MUFU.EX2 R155, R12 ;  /* 0x0000000c009b7308 */ /* 0x0007e20000000800 */
[----:B-1----:R-:W-:Y:S01]  /*7a60*/  F2FP.F16.F32.PACK_AB R16, R250, R193 ;  /* 0x000000c1fa10723e */ /* 0x002fe200000000ff */
[----:B---3--:R-:W-:-:S06]  /*7a70*/  FFMA.FTZ R12, R113, UR23, -R3 ;  /* 0x00000017710c7c23 */ /* 0x008fcc0008010803 */
[----:B------:R1:W-:Y:S02]  /*7a80*/  MUFU.EX2 R228, R12 ;  /* 0x0000000c00e47308 */ /* 0x0003e40000000800 */
[----:B-1----:R-:W-:-:S06]  /*7a90*/  FFMA.FTZ R12, R103, UR23, -R3 ;  /* 0x00000017670c7c23 */ /* 0x002fcc0008010803 */
        /* <DEDUP_REMOVED lines=8> */
[----:B------:R1:W3:Y:S02]  /*7b20*/  MUFU.EX2 R227, R12 ;  /* 0x0000000c00e37308 */ /* 0x0002e40000000800 */
[----:B-1----:R-:W-:Y:S01]  /*7b30*/  FFMA.FTZ R12, R139, UR23, -R0 ;  /* 0x000000178b0c7c23 */ /* 0x002fe20008010800 */
[----:B---3--:R-:W-:-:S05]  /*7b40*/  F2FP.F16.F32.PACK_AB R15, R102, R227 ;  /* 0x000000e3660f723e */ /* 0x008fca00000000ff */
[----:B------:R1:W-:Y:S02]  /*7b50*/  MUFU.EX2 R229, R12 ;  /* 0x0000000c00e57308 */ /* 0x0003e40000000800 */
[----:B-1----:R-:W-:Y:S01]  /*7b60*/  FFMA.FTZ R12, R138, UR23, -R0 ;  /* 0x000000178a0c7c23 */ /* 0x002fe20008010800 */
[----:B------:R-:W-:-:S05]  /*7b70*/  IMAD.MOV.U32 R138, RZ, RZ, R4 ;  /* 0x000000ffff8a7224 */ /* 0x000fca00078e0004 */
[----:B------:R1:W3:Y:S02]  /*7b80*/  MUFU.EX2 R100, R12 ;  /* 0x0000000c00647308 */ /* 0x0002e40000000800 */
[----:B-1----:R-:W-:Y:S02]  /*7b90*/  F2FP.F16.F32.PACK_AB R12, R155, R135 ;  /* 0x000000879b0c723e */ /* 0x002fe400000000ff */
[----:B--2---:R-:W-:Y:S01]  /*7ba0*/  F2FP.F16.F32.PACK_AB R18, R5, R17 ;  /* 0x000000110512723e */ /* 0x004fe200000000ff */
[----:B------:R-:W-:Y:S01]  /*7bb0*/  STL [R1+0x180], R5 ;  /* 0x0001800501007387 */ /* 0x000fe20000100800 */
[----:B------:R-:W-:-:S03]  /*7bc0*/  F2FP.F16.F32.PACK_AB R17, R165, R166 ;  /* 0x000000a6a511723e */ /* 0x000fc600000000ff */
[----:B------:R-:W-:Y:S04]  /*7bd0*/  STL [R1+0x184], R136 ;  /* 0x0001848801007387 */ /* 0x000fe80000100800 */
[C---:B------:R-:W-:Y:S06]  /*7be0*/  HMMA.16816.F32 R44, R16.reuse, R28, RZ ;  /* 0x0000001c102c723c */ /* 0x040fec00000018ff */
[C---:B------:R-:W-:Y:S01]  /*7bf0*/  HMMA.16816.F32 R40, R16.reuse, R30, RZ ;  /* 0x0000001e1028723c */ /* 0x040fe200000018ff */
[----:B------:R-:W1:Y:S05]  /*7c00*/  LDSM.16.MT88.4 R28, [R221+0x8800] ;  /* 0x00880000dd1c783b */ /* 0x000e6a0000004200 */
[C---:B------:R-:W-:Y:S06]  /*7c10*/  HMMA.16816.F32 R56, R16.reuse, R32, RZ ;  /* 0x000000201038723c */ /* 0x040fec00000018ff */
[C---:B------:R-:W-:Y:S06]  /*7c20*/  HMMA.16816.F32 R48, R16.reuse, R34, RZ ;  /* 0x000000221030723c */ /* 0x040fec00000018ff */
[C---:B------:R-:W-:Y:S06]  /*7c30*/  HMMA.16816.F32 R36, R16.reuse, R24, RZ ;  /* 0x000000181024723c */ /* 0x040fec00000018ff */
[C---:B------:R-:W-:Y:S01]  /*7c40*/  HMMA.16816.F32 R88, R16.reuse, R26, RZ ;  /* 0x0000001a1058723c */ /* 0x040fe200000018ff */
[----:B------:R-:W2:Y:S05]  /*7c50*/  LDSM.16.MT88.4 R24, [R224+0x8800] ;  /* 0x00880000e018783b */ /* 0x000eaa0000004200 */
[C---:B------:R-:W-:Y:S06]  /*7c60*/  HMMA.16816.F32 R92, R16.reuse, R20, RZ ;  /* 0x00000014105c723c */ /* 0x040fec00000018ff */
[----:B------:R-:W-:Y:S01]  /*7c70*/  HMMA.16816.F32 R32, R16, R22, RZ ;  /* 0x000000161020723c */ /* 0x000fe200000018ff */
[----:B------:R-:W4:Y:S04]  /*7c80*/  LDSM.16.MT88.4 R20, [R222+0x8800] ;  /* 0x00880000de14783b */ /* 0x000f280000004200 */
[----:B------:R-:W3:Y:S01]  /*7c90*/  LDSM.16.MT88.4 R16, [R223+0x8800] ;  /* 0x00880000df10783b */ /* 0x000ee20000004200 */
[C---:B-1----:R-:W-:Y:S06]  /*7ca0*/  HMMA.16816.F32 R124, R12.reuse, R28, R84 ;  /* 0x0000001c0c7c723c */ /* 0x042fec0000001854 */
[C---:B------:R-:W-:Y:S06]  /*7cb0*/  HMMA.16816.F32 R96, R12.reuse, R30, R80 ;  /* 0x0000001e0c60723c */ /* 0x040fec0000001850 */
[C---:B--2---:R-:W-:Y:S06]  /*7cc0*/  HMMA.16816.F32 R84, R12.reuse, R24, R76 ;  /* 0x000000180c54723c */ /* 0x044fec000000184c */
[C---:B------:R-:W-:Y:S06]  /*7cd0*/  HMMA.16816.F32 R80, R12.reuse, R26, R72 ;  /* 0x0000001a0c50723c */ /* 0x040fec0000001848 */
[C---:B----4-:R-:W-:Y:S06]  /*7ce0*/  HMMA.16816.F32 R76, R12.reuse, R20, R68 ;  /* 0x000000140c4c723c */ /* 0x050fec0000001844 */
[C---:B------:R-:W-:Y:S06]  /*7cf0*/  HMMA.16816.F32 R72, R12.reuse, R22, R64 ;  /* 0x000000160c48723c */ /* 0x040fec0000001840 */
[C---:B---3--:R-:W-:Y:S06]  /*7d00*/  HMMA.16816.F32 R68, R12.reuse, R16, R60 ;  /* 0x000000100c44723c */ /* 0x048fec000000183c */
[----:B------:R-:W-:Y:S07]  /*7d10*/  HMMA.16816.F32 R64, R12, R18, R52 ;  /* 0x000000120c40723c */ /* 0x000fee0000001834 */
[----:B------:R-:W-:-:S02]  /*7d20*/  F2FP.F16.F32.PACK_AB R12, R158, R138 ;  /* 0x0000008a9e0c723e */ /* 0x000fc400000000ff */
[----:B------:R-:W-:Y:S02]  /*7d30*/  F2FP.F16.F32.PACK_AB R13, R157, R134 ;  /* 0x000000869d0d723e */ /* 0x000fe400000000ff */
[----:B------:R-:W-:Y:S02]  /*7d40*/  F2FP.F16.F32.PACK_AB R14, R105, R104 ;  /* 0x00000068690e723e */ /* 0x000fe400000000ff */
[----:B------:R-:W-:-:S07]  /*7d50*/  F2FP.F16.F32.PACK_AB R15, R100, R229 ;  /* 0x000000e5640f723e */ /* 0x000fce00000000ff */
[C---:B------:R-:W-:Y:S06]  /*7d60*/  HMMA.16816.F32 R60, R12.reuse, R28, R56 ;  /* 0x0000001c0c3c723c */ /* 0x040fec0000001838 */
[C---:B------:R-:W-:Y:S01]  /*7d70*/  HMMA.16816.F32 R56, R12.reuse, R30, R48 ;  /* 0x0000001e0c38723c */ /* 0x040fe20000001830 */
[----:B------:R-:W1:Y:S05]  /*7d80*/  LDSM.16.MT88.4 R28, [R221+0x9000] ;  /* 0x00900000dd1c783b */ /* 0x000e6a0000004200 */
[C---:B------:R-:W-:Y:S06]  /*7d90*/  HMMA.16816.F32 R52, R12.reuse, R24, R44 ;  /* 0x000000180c34723c */ /* 0x040fec000000182c */
[C---:B------:R-:W-:Y:S01]  /*7da0*/  HMMA.16816.F32 R48, R12.reuse, R26, R40 ;  /* 0x0000001a0c30723c */ /* 0x040fe20000001828 */
[----:B------:R-:W2:Y:S05]  /*7db0*/  LDSM.16.MT88.4 R24, [R224+0x9000] ;  /* 0x00900000e018783b */ /* 0x000eaa0000004200 */
[C---:B------:R-:W-:Y:S06]  /*7dc0*/  HMMA.16816.F32 R44, R12.reuse, R20, R36 ;  /* 0x000000140c2c723c */ /* 0x040fec0000001824 */
[C---:B------:R-:W-:Y:S01]  /*7dd0*/  HMMA.16816.F32 R40, R12.reuse, R22, R88 ;  /* 0x000000160c28723c */ /* 0x040fe20000001858 */
[----:B------:R-:W3:Y:S05]  /*7de0*/  LDSM.16.MT88.4 R20, [R222+0x9000] ;  /* 0x00900000de14783b */ /* 0x000eea0000004200 */
[C---:B------:R-:W-:Y:S06]  /*7df0*/  HMMA.16816.F32 R36, R12.reuse, R16, R92 ;  /* 0x000000100c24723c */ /* 0x040fec000000185c */
[----:B------:R-:W-:Y:S01]  /*7e00*/  HMMA.16816.F32 R32, R12, R18, R32 ;  /* 0x000000120c20723c */ /* 0x000fe20000001820 */
[----:B------:R-:W4:Y:S06]  /*7e10*/  LDSM.16.MT88.4 R16, [R223+0x9000] ;  /* 0x00900000df10783b */ /* 0x000f2c0000004200 */
[----:B------:R-:W-:Y:S01]  /*7e20*/  FFMA.FTZ R12, R182, UR23, -R7 ;  /* 0x00000017b60c7c23 */ /* 0x000fe20008010807 */
[----:B------:R-:W-:-:S03]  /*7e30*/  FFMA.FTZ R13, R140, UR23, -R2 ;  /* 0x000000178c0d7c23 */ /* 0x000fc60008010802 */
[----:B------:R1:W-:Y:S08]  /*7e40*/  MUFU.EX2 R6, R12 ;  /* 0x0000000c00067308 */ /* 0x0003f00000000800 */
[----:B------:R-:W-:Y:S01]  /*7e50*/  MUFU.EX2 R9, R13 ;  /* 0x0000000d00097308 */ /* 0x000fe20000000800 */
[----:B-1----:R-:W-:-:S07]  /*7e60*/  FFMA.FTZ R12, R168, UR23, -R7 ;  /* 0x00000017a80c7c23 */ /* 0x002fce0008010807 */
[----:B------:R1:W-:Y:S02]  /*7e70*/  MUFU.EX2 R168, R12 ;  /* 0x0000000c00a87308 */ /* 0x0003e40000000800 */
[----:B-1----:R-:W-:-:S06]  /*7e80*/  FFMA.FTZ R12, R143, UR23, -R7 ;  /* 0x000000178f0c7c23 */ /* 0x002fcc0008010807 */
[----:B------:R1:W2:Y:S02]  /*7e90*/  MUFU.EX2 R4, R12 ;  /* 0x0000000c00047308 */ /* 0x0002a40000000800 */
[----:B-1----:R-:W-:Y:S01]  /*7ea0*/  FFMA.FTZ R12, R133, UR23, -R7 ;  /* 0x00000017850c7c23 */ /* 0x002fe20008010807 */
[----:B--2---:R-:W-:-:S05]  /*7eb0*/  MOV R133, R4 ;  /* 0x0000000400857202 */ /* 0x004fca0000000f00 */
[----:B------:R1:W-:Y:S02]  /*7ec0*/  MUFU.EX2 R204, R12 ;  /* 0x0000000c00cc7308 */ /* 0x0003e40000000800 */
[----:B-1----:R-:W-:Y:S01]  /*7ed0*/  FFMA.FTZ R12, R171, UR23, -R0 ;  /* 0x00000017ab0c7c23 */ /* 0x002fe20008010800 */
[----:B------:R-:W-:-:S05]  /*7ee0*/  MOV R171, R102 ;  /* 0x0000006600ab7202 */ /* 0x000fca0000000f00 */
        /* <DEDUP_REMOVED lines=8> */
[----:B------:R-:W-:-:S05]  /*7f70*/  IMAD.MOV.U32 R141, RZ, RZ, R101 ;  /* 0x000000ffff8d7224 */ /* 0x000fca00078e0065 */
[----:B------:R1:W-:Y:S02]  /*7f80*/  MUFU.EX2 R220, R12 ;  /* 0x0000000c00dc7308 */ /* 0x0003e40000000800 */
[----:B-1----:R-:W-:-:S06]  /*7f90*/  FFMA.FTZ R12, R132, UR23, -R3 ;  /* 0x00000017840c7c23 */ /* 0x002fcc0008010803 */
        /* <DEDUP_REMOVED lines=10> */
[----:B------:R1:W2:Y:S02]  /*8040*/  MUFU.EX2 R205, R12 ;  /* 0x0000000c00cd7308 */ /* 0x0002a40000000800 */
[----:B-1----:R-:W-:Y:S01]  /*8050*/  FFMA.FTZ R12, R183, UR23, -R0 ;  /* 0x00000017b70c7c23 */ /* 0x002fe20008010800 */
[----:B--2---:R-:W-:-:S05]  /*8060*/  F2FP.F16.F32.PACK_AB R15, R9, R205 ;  /* 0x000000cd090f723e */ /* 0x004fca00000000ff */
[----:B------:R1:W-:Y:S02]  /*8070*/  MUFU.EX2 R225, R12 ;  /* 0x0000000c00e17308 */ /* 0x0003e40000000800 */
[----:B-1----:R-:W-:Y:S01]  /*8080*/  FFMA.FTZ R12, R170, UR23, -R0 ;  /* 0x00000017aa0c7c23 */ /* 0x002fe20008010800 */
[----:B------:R-:W-:-:S05]  /*8090*/  MOV R170, R104 ;  /* 0x0000006800aa7202 */ /* 0x000fca0000000f00 */
[----:B------:R1:W2:Y:S02]  /*80a0*/  MUFU.EX2 R11, R12 ;  /* 0x0000000c000b7308 */ /* 0x0002a40000000800 */
[----:B-1----:R-:W-:-:S07]  /*80b0*/  F2FP.F16.F32.PACK_AB R12, R5, R139 ;  /* 0x0000008b050c723e */ /* 0x002fce00000000ff */
[C---:B------:R-:W-:Y:S06]  /*80c0*/  HMMA.16816.F32 R124, R12.reuse, R28, R124 ;  /* 0x0000001c0c7c723c */ /* 0x040fec000000187c */
[C---:B------:R-:W-:Y:S06]  /*80d0*/  HMMA.16816.F32 R88, R12.reuse, R30, R96 ;  /* 0x0000001e0c58723c */ /* 0x040fec0000001860 */
[C---:B------:R-:W-:Y:S06]  /*80e0*/  HMMA.16816.F32 R84, R12.reuse, R24, R84 ;  /* 0x000000180c54723c */ /* 0x040fec0000001854 */
[C---:B------:R-:W-:Y:S06]  /*80f0*/  HMMA.16816.F32 R80, R12.reuse, R26, R80 ;  /* 0x0000001a0c50723c */ /* 0x040fec0000001850 */
[C---:B---3--:R-:W-:Y:S06]  /*8100*/  HMMA.16816.F32 R76, R12.reuse, R20, R76 ;  /* 0x000000140c4c723c */ /* 0x048fec000000184c */
[C---:B------:R-:W-:Y:S06]  /*8110*/  HMMA.16816.F32 R72, R12.reuse, R22, R72 ;  /* 0x000000160c48723c */ /* 0x040fec0000001848 */
[C---:B----4-:R-:W-:Y:S06]  /*8120*/  HMMA.16816.F32 R68, R12.reuse, R16, R68 ;  /* 0x000000100c44723c */ /* 0x050fec0000001844 */
[----:B------:R-:W-:Y:S07]  /*8130*/  HMMA.16816.F32 R64, R12, R18, R64 ;  /* 0x000000120c40723c */ /* 0x000fee0000001840 */
[----:B------:R-:W-:-:S02]  /*8140*/  F2FP.F16.F32.PACK_AB R12, R168, R6 ;  /* 0x00000006a80c723e */ /* 0x000fc400000000ff */
[----:B------:R-:W-:Y:S02]  /*8150*/  F2FP.F16.F32.PACK_AB R13, R143, R167 ;  /* 0x000000a78f0d723e */ /* 0x000fe400000000ff */
[----:B------:R-:W-:Y:S02]  /*8160*/  F2FP.F16.F32.PACK_AB R14, R204, R133 ;  /* 0x00000085cc0e723e */ /* 0x000fe400000000ff */
[----:B--2---:R-:W-:-:S07]  /*8170*/  F2FP.F16.F32.PACK_AB R15, R11, R225 ;  /* 0x000000e10b0f723e */ /* 0x004fce00000000ff */
        /* <DEDUP_REMOVED lines=19> */
[----:B------:R1:W-:Y:S02]  /*82b0*/  MUFU.EX2 R182, R12 ;  /* 0x0000000c00b67308 */ /* 0x0003e40000000800 */
[----:B-1----:R-:W-:-:S06]  /*82c0*/  FFMA.FTZ R12, R129, UR23, -R7 ;  /* 0x00000017810c7c23 */ /* 0x002fcc0008010807 */
[----:B------:R1:W2:Y:S02]  /*82d0*/  MUFU.EX2 R93, R12 ;  /* 0x0000000c005d7308 */ /* 0x0002a40000000800 */
[----:B-1----:R-:W-:-:S06]  /*82e0*/  FFMA.FTZ R12, R189, UR23, -R0 ;  /* 0x00000017bd0c7c23 */ /* 0x002fcc0008010800 */
[----:B------:R1:W-:Y:S02]  /*82f0*/  MUFU.EX2 R4, R12 ;  /* 0x0000000c00047308 */ /* 0x0003e40000000800 */
[----:B-1----:R-:W-:-:S06]  /*8300*/  FFMA.FTZ R12, R179, UR23, -R0 ;  /* 0x00000017b30c7c23 */ /* 0x002fcc0008010800 */
[----:B------:R1:W-:Y:S02]  /*8310*/  MUFU.EX2 R185, R12 ;  /* 0x0000000c00b97308 */ /* 0x0003e40000000800 */
[----:B-1----:R-:W-:-:S06]  /*8320*/  FFMA.FTZ R12, R190, UR23, -R3 ;  /* 0x00000017be0c7c23 */ /* 0x002fcc0008010803 */
[----:B------:R1:W-:Y:S02]  /*8330*/  MUFU.EX2 R136, R12 ;  /* 0x0000000c00887308 */ /* 0x0003e40000000800 */
[----:B-1----:R-:W-:Y:S01]  /*8340*/  FFMA.FTZ R12, R178, UR23, -R3 ;  /* 0x00000017b20c7c23 */ /* 0x002fe20008010803 */
[----:B--2---:R-:W-:-:S05]  /*8350*/  IMAD.MOV.U32 R178, RZ, RZ, R93 ;  /* 0x000000ffffb27224 */ /* 0x004fca00078e005d */
        /* <DEDUP_REMOVED lines=8> */
[----:B------:R-:W-:-:S05]  /*83e0*/  MOV R187, R92 ;  /* 0x0000005c00bb7202 */ /* 0x000fca0000000f00 */
[----:B------:R1:W2:Y:S02]  /*83f0*/  MUFU.EX2 R181, R12 ;  /* 0x0000000c00b57308 */ /* 0x0002a40000000800 */
[----:B-1----:R-:W-:Y:S01]  /*8400*/  FFMA.FTZ R12, R176, UR23, -R2 ;  /* 0x00000017b00c7c23 */ /* 0x002fe20008010802 */
[----:B--2---:R-:W-:-:S05]  /*8410*/  F2FP.F16.F32.PACK_AB R13, R181, R129 ;  /* 0x00000081b50d723e */ /* 0x004fca00000000ff */
[----:B------:R1:W2:Y:S02]  /*8420*/  MUFU.EX2 R176, R12 ;  /* 0x0000000c00b07308 */ /* 0x0002a40000000800 */
[----:B-1----:R-:W-:Y:S01]  /*8430*/  FFMA.FTZ R12, R197, UR23, -R0 ;  /* 0x00000017c50c7c23 */ /* 0x002fe20008010800 */
[----:B------:R-:W-:Y:S01]  /*8440*/  IMAD.MOV.U32 R197, RZ, RZ, R14 ;  /* 0x000000ffffc57224 */ /* 0x000fe200078e000e */
[----:B--2---:R-:W-:-:S04]  /*8450*/  F2FP.F16.F32.PACK_AB R15, R196, R176 ;  /* 0x000000b0c40f723e */ /* 0x004fc800000000ff */
[----:B------:R1:W-:Y:S01]  /*8460*/  MUFU.EX2 R183, R12 ;  /* 0x0000000c00b77308 */ /* 0x0003e20000000800 */
[----:B------:R-:W-:Y:S01]  /*8470*/  F2FP.F16.F32.PACK_AB R14, R177, R197 ;  /* 0x000000c5b10e723e */ /* 0x000fe200000000ff */
[----:B-1----:R-:W-:-:S06]  /*8480*/  FFMA.FTZ R12, R188, UR23, -R0 ;  /* 0x00000017bc0c7c23 */ /* 0x002fcc0008010800 */
        /* <DEDUP_REMOVED lines=15> */
[C---:B------:R-:W-:Y:S06]  /*8580*/  HMMA.16816.F32 R96, R12.reuse, R28, R60 ;  /* 0x0000001c0c60723c */ /* 0x040fec000000183c */
[C---:B------:R-:W-:Y:S01]  /*8590*/  HMMA.16816.F32 R88, R12.reuse, R30, R56 ;  /* 0x0000001e0c58723c */ /* 0x040fe20000001838 */
[----:B------:R-:W1:Y:S05]  /*85a0*/  LDSM.16.MT88.4 R28, [R221+0xa000] ;  /* 0x00a00000dd1c783b */ /* 0x000e6a0000004200 */
[----:B------:R-:W-:Y:S01]  /*85b0*/  HMMA.16816.F32 R84, R12, R24, R52 ;  /* 0x000000180c54723c */ /* 0x000fe20000001834 */
[----:B------:R-:W-:Y:S01]  /*85c0*/  IMAD.MOV.U32 R59, RZ, RZ, R129 ;  /* 0x000000ffff3b7224 */ /* 0x000fe200078e0081 */
[----:B------:R-:W-:-:S04]  /*85d0*/  MOV R58, R136 ;  /* 0x00000088003a7202 */ /* 0x000fc80000000f00 */
[C---:B------:R-:W-:Y:S01]  /*85e0*/  HMMA.16816.F32 R80, R12.reuse, R26, R48 ;  /* 0x0000001a0c50723c */ /* 0x040fe20000001830 */
[----:B------:R-:W2:Y:S05]  /*85f0*/  LDSM.16.MT88.4 R24, [R224+0xa000] ;  /* 0x00a00000e018783b */ /* 0x000eaa0000004200 */
        /* <DEDUP_REMOVED lines=9> */
[----:B-1----:R-:W-:Y:S01]  /*8690*/  FFMA.FTZ R12, R201, UR23, -R7 ;  /* 0x00000017c90c7c23 */ /* 0x002fe20008010807 */
[----:B------:R-:W-:-:S06]  /*86a0*/  IMAD.MOV.U32 R201, RZ, RZ, R58 ;  /* 0x000000ffffc97224 */ /* 0x000fcc00078e003a */
[----:B------:R1:W-:Y:S02]  /*86b0*/  MUFU.EX2 R129, R12 ;  /* 0x0000000c00817308 */ /* 0x0003e40000000800 */
[----:B-1----:R-:W-:Y:S01]  /*86c0*/  FFMA.FTZ R12, R198, UR23, -R7 ;  /* 0x00000017c60c7c23 */ /* 0x002fe20008010807 */
[----:B------:R-:W-:-:S05]  /*86d0*/  IMAD.MOV.U32 R198, RZ, RZ, R143 ;  /* 0x000000ffffc67224 */ /* 0x000fca00078e008f */
        /* <DEDUP_REMOVED lines=9> */
[----:B------:R1:W-:Y:S02]  /*8770*/  MUFU.EX2 R191, R12 ;  /* 0x0000000c00bf7308 */ /* 0x0003e40000000800 */
[----:B-1----:R-:W-:Y:S01]  /*8780*/  FFMA.FTZ R12, R199, UR23, -R3 ;  /* 0x00000017c70c7c23 */ /* 0x002fe20008010803 */
[----:B------:R-:W-:-:S05]  /*8790*/  MOV R199, R171 ;  /* 0x000000ab00c77202 */ /* 0x000fca0000000f00 */
        /* <DEDUP_REMOVED lines=8> */
[----:B------:R1:W-:Y:S02]  /*8820*/  MUFU.EX2 R188, R12 ;  /* 0x0000000c00bc7308 */ /* 0x0003e40000000800 */
[----:B-1----:R-:W-:Y:S01]  /*8830*/  FFMA.FTZ R12, R202, UR23, -R2 ;  /* 0x00000017ca0c7c23 */ /* 0x002fe20008010802 */
[----:B------:R-:W-:-:S05]  /*8840*/  IMAD.MOV.U32 R202, RZ, RZ, R187 ;  /* 0x000000ffffca7224 */ /* 0x000fca00078e00bb */
[----:B------:R1:W2:Y:S02]  /*8850*/  MUFU.EX2 R131, R12 ;  /* 0x0000000c00837308 */ /* 0x0002a40000000800 */
[----:B-1----:R-:W-:Y:S01]  /*8860*/  FFMA.FTZ R12, R175, UR23, -R2 ;  /* 0x00000017af0c7c23 */ /* 0x002fe20008010802 */
[----:B--2---:R-:W-:-:S05]  /*8870*/  F2FP.F16.F32.PACK_AB R13, R131, R188 ;  /* 0x000000bc830d723e */ /* 0x004fca00000000ff */
        /* <DEDUP_REMOVED lines=9> */
[----:B------:R-:W-:Y:S01]  /*8910*/  HMMA.16816.F32 R64, R12, R30, R120 ;  /* 0x0000001e0c40723c */ /* 0x000fe20000001878 */
[----:B------:R-:W-:Y:S01]  /*8920*/  IMAD.MOV.U32 R124, RZ, RZ, R61 ;  /* 0x000000ffff7c7224 */ /* 0x000fe200078e003d */
[----:B--2---:R-:W-:Y:S01]  /*8930*/  MOV R125, R60 ;  /* 0x0000003c007d7202 */ /* 0x004fe20000000f00 */
[----:B------:R-:W-:Y:S01]  /*8940*/  IMAD.MOV.U32 R127, RZ, RZ, R192 ;  /* 0x000000ffff7f7224 */ /* 0x000fe200078e00c0 */
[----:B------:R-:W-:-:S02]  /*8950*/  MOV R126, R186 ;  /* 0x000000ba007e7202 */ /* 0x000fc40000000f00 */
[C---:B------:R-:W-:Y:S01]  /*8960*/  HMMA.16816.F32 R60, R12.reuse, R24, R116 ;  /* 0x000000180c3c723c */ /* 0x040fe20000001874 */
[----:B------:R-:W-:Y:S01]  /*8970*/  IMAD.MOV.U32 R121, RZ, RZ, R57 ;  /* 0x000000ffff797224 */ /* 0x000fe200078e0039 */
[----:B------:R-:W-:Y:S01]  /*8980*/  MOV R120, R195 ;  /* 0x000000c300787202 */ /* 0x000fe20000000f00 */
[----:B------:R-:W-:Y:S01]  /*8990*/  IMAD.MOV.U32 R122, RZ, RZ, R131 ;  /* 0x000000ffff7a7224 */ /* 0x000fe200078e0083 */
[----:B------:R-:W-:Y:S02]  /*89a0*/  MOV R131, R152 ;  /* 0x0000009800837202 */ /* 0x000fe40000000f00 */
[C---:B---3--:R-:W-:Y:S01]  /*89b0*/  HMMA.16816.F32 R52, R12.reuse, R20, R108 ;  /* 0x000000140c34723c */ /* 0x048fe2000000186c */
[----:B------:R-:W-:Y:S01]  /*89c0*/  MOV R119, R56 ;  /* 0x0000003800777202 */ /* 0x000fe20000000f00 */
[----:B------:R-:W-:Y:S01]  /*89d0*/  IMAD.MOV.U32 R118, RZ, RZ, R141 ;  /* 0x000000ffff767224 */ /* 0x000fe200078e008d */
[----:B------:R-:W-:Y:S01]  /*89e0*/  MOV R117, R132 ;  /* 0x0000008400757202 */ /* 0x000fe20000000f00 */
[----:B------:R-:W-:Y:S01]  /*89f0*/  IMAD.MOV.U32 R132, RZ, RZ, R153 ;  /* 0x000000ffff847224 */ /* 0x000fe200078e0099 */
[----:B------:R-:W-:Y:S01]  /*8a00*/  MOV R123, R140 ;  /* 0x0000008c007b7202 */ /* 0x000fe20000000f00 */
[----:B------:R-:W-:Y:S01]  /*8a10*/  HMMA.16816.F32 R56, R12, R26, R112 ;  /* 0x0000001a0c38723c */ /* 0x000fe20000001870 */
[----:B------:R-:W-:-:S05]  /*8a20*/  MOV R116, R155 ;  /* 0x0000009b00747202 */ /* 0x000fca0000000f00 */
[C---:B------:R-:W-:Y:S06]  /*8a30*/  HMMA.16816.F32 R48, R12.reuse, R22, R104 ;  /* 0x000000160c30723c */ /* 0x040fec0000001868 */
[C---:B----4-:R-:W-:Y:S06]  /*8a40*/  HMMA.16816.F32 R44, R12.reuse, R16, R100 ;  /* 0x000000100c2c723c */ /* 0x050fec0000001864 */
[----:B------:R-:W-:Y:S07]  /*8a50*/  HMMA.16816.F32 R36, R12, R18, R92 ;  /* 0x000000120c24723c */ /* 0x000fee000000185c */
[----:B------:R-:W-:-:S02]  /*8a60*/  F2FP.F16.F32.PACK_AB R12, R129, R189 ;  /* 0x000000bd810c723e */ /* 0x000fc400000000ff */
[----:B------:R-:W-:Y:S02]  /*8a70*/  F2FP.F16.F32.PACK_AB R13, R226, R190 ;  /* 0x000000bee20d723e */ /* 0x000fe400000000ff */
[----:B------:R-:W-:Y:S02]  /*8a80*/  F2FP.F16.F32.PACK_AB R14, R124, R119 ;  /* 0x000000777c0e723e */ /* 0x000fe400000000ff */
[----:B------:R-:W-:-:S07]  /*8a90*/  F2FP.F16.F32.PACK_AB R15, R125, R121 ;  /* 0x000000797d0f723e */ /* 0x000fce00000000ff */
[C---:B------:R-:W-:Y:S06]  /*8aa0*/  HMMA.16816.F32 R108, R12.reuse, R28, R96 ;  /* 0x0000001c0c6c723c */ /* 0x040fec0000001860 */
[C---:B------:R-:W-:Y:S01]  /*8ab0*/  HMMA.16816.F32 R104, R12.reuse, R30, R88 ;  /* 0x0000001e0c68723c */ /* 0x040fe20000001858 */
[----:B------:R-:W-:Y:S05]  /*8ac0*/  LDSM.16.MT88.4 R28, [R223+0xa800] ;  /* 0x00a80000df1c783b */ /* 0x000fea0000004200 */
[C---:B------:R-:W-:Y:S06]  /*8ad0*/  HMMA.16816.F32 R96, R12.reuse, R26, R80 ;  /* 0x0000001a0c60723c */ /* 0x040fec0000001850 */
[C---:B------:R-:W-:Y:S06]  /*8ae0*/  HMMA.16816.F32 R92, R12.reuse, R20, R76 ;  /* 0x000000140c5c723c */ /* 0x040fec000000184c */
[C---:B------:R-:W-:Y:S01]  /*8af0*/  HMMA.16816.F32 R100, R12.reuse, R24, R84 ;  /* 0x000000180c64723c */ /* 0x040fe20000001854 */
[----:B------:R-:W-:Y:S05]  /*8b00*/  LDSM.16.MT88.4 R24, [R221+0xa800] ;  /* 0x00a80000dd18783b */ /* 0x000fea0000004200 */
[C---:B------:R-:W-:Y:S01]  /*8b10*/  HMMA.16816.F32 R88, R12.reuse, R22, R72 ;  /* 0x000000160c58723c */ /* 0x040fe20000001848 */
[----:B------:R-:W1:Y:S01]  /*8b20*/  LDSM.16.MT88.4 R20, [R224+0xa800] ;  /* 0x00a80000e014783b */ /* 0x000e620000004200 */
        /* <DEDUP_REMOVED lines=12> */
[----:B------:R-:W2:Y:S01]  /*8bf0*/  LDSM.16.MT88.4 R16, [R222+0xa800] ;  /* 0x00a80000de10783b */ /* 0x000ea20000004200 */
[----:B------:R-:W-:Y:S01]  /*8c00*/  MOV R42, R154 ;  /* 0x0000009a002a7202 */ /* 0x000fe20000000f00 */
[----:B------:R-:W-:Y:S01]  /*8c10*/  IMAD.MOV.U32 R40, RZ, RZ, R75 ;  /* 0x000000ffff287224 */ /* 0x000fe200078e004b */
[----:B------:R-:W-:Y:S01]  /*8c20*/  MOV R75, R201 ;  /* 0x000000c9004b7202 */ /* 0x000fe20000000f00 */
[----:B------:R-:W-:-:S02]  /*8c30*/  IMAD.MOV.U32 R201, RZ, RZ, R139 ;  /* 0x000000ffffc97224 */ /* 0x000fc400078e008b */
[----:B------:R-:W-:Y:S01]  /*8c40*/  FFMA.FTZ R12, R231, UR23, -R3 ;  /* 0x00000017e70c7c23 */ /* 0x000fe20008010803 */
[----:B------:R-:W-:Y:S01]  /*8c50*/  FFMA.FTZ R13, R162, UR23, -R2 ;  /* 0x00000017a20d7c23 */ /* 0x000fe20008010802 */
[----:B------:R-:W-:Y:S01]  /*8c60*/  MOV R35, R74 ;  /* 0x0000004a00237202 */ /* 0x000fe20000000f00 */
[----:B------:R-:W-:Y:S01]  /*8c70*/  IMAD.MOV.U32 R74, RZ, RZ, R133 ;  /* 0x000000ffff4a7224 */ /* 0x000fe200078e0085 */
[----:B------:R3:W-:Y:S01]  /*8c80*/  MUFU.EX2 R210, R12 ;  /* 0x0000000c00d27308 */ /* 0x0007e20000000800 */
[----:B------:R-:W-:Y:S01]  /*8c90*/  IMAD.MOV.U32 R34, RZ, RZ, R73 ;  /* 0x000000ffff227224 */ /* 0x000fe200078e0049 */
[----:B------:R-:W-:Y:S01]  /*8ca0*/  MOV R73, R138 ;  /* 0x0000008a00497202 */ /* 0x000fe20000000f00 */
[----:B------:R-:W-:Y:S01]  /*8cb0*/  FFMA.FTZ R41, R230, UR23, -R7 ;  /* 0x00000017e6297c23 */ /* 0x000fe20008010807 */
[----:B------:R-:W-:Y:S02]  /*8cc0*/  MOV R33, R35 ;  /* 0x0000002300217202 */ /* 0x000fe40000000f00 */
[----:B------:R-:W-:Y:S01]  /*8cd0*/  MOV R35, R43 ;  /* 0x0000002b00237202 */ /* 0x000fe20000000f00 */
[----:B------:R-:W-:Y:S01]  /*8ce0*/  IMAD.MOV.U32 R43, RZ, RZ, R116 ;  /* 0x000000ffff2b7224 */ /* 0x000fe200078e0074 */
[----:B------:R-:W-:Y:S01]  /*8cf0*/  MUFU.EX2 R209, R13 ;  /* 0x0000000d00d17308 */ /* 0x000fe20000000800 */
[----:B------:R-:W-:Y:S01]  /*8d00*/  MOV R116, R117 ;  /* 0x0000007500747202 */ /* 0x000fe20000000f00 */
[----:B------:R-:W-:Y:S01]  /*8d10*/  IMAD.MOV.U32 R117, RZ, RZ, R122 ;  /* 0x000000ffff757224 */ /* 0x000fe200078e007a */
[----:B------:R-:W-:Y:S01]  /*8d20*/  MOV R122, R130 ;  /* 0x00000082007a7202 */ /* 0x000fe20000000f00 */
[----:B------:R-:W-:-:S02]  /*8d30*/  IMAD.MOV.U32 R162, RZ, RZ, R43 ;  /* 0x000000ffffa27224 */ /* 0x000fc400078e002b */
[----:B---3--:R-:W-:-:S04]  /*8d40*/  FFMA.FTZ R12, R216, UR23, -R3 ;  /* 0x00000017d80c7c23 */ /* 0x008fc80008010803 */
[----:B------:R3:W-:Y:S02]  /*8d50*/  MUFU.EX2 R216, R12 ;  /* 0x0000000c00d87308 */ /* 0x0007e40000000800 */
[----:B---3--:R-:W-:-:S06]  /*8d60*/  FFMA.FTZ R12, R211, UR23, -R3 ;  /* 0x00000017d30c7c23 */ /* 0x008fcc0008010803 */
[----:B------:R3:W-:Y:S02]  /*8d70*/  MUFU.EX2 R211, R12 ;  /* 0x0000000c00d37308 */ /* 0x0007e40000000800 */
[----:B---3--:R-:W-:-:S06]  /*8d80*/  FFMA.FTZ R12, R156, UR23, -R3 ;  /* 0x000000179c0c7c23 */ /* 0x008fcc0008010803 */
[----:B------:R3:W4:Y:S02]  /*8d90*/  MUFU.EX2 R231, R12 ;  /* 0x0000000c00e77308 */ /* 0x0007240000000800 */
[----:B---3--:R-:W-:Y:S01]  /*8da0*/  FFMA.FTZ R12, R234, UR23, -R2 ;  /* 0x00000017ea0c7c23 */ /* 0x008fe20008010802 */
[----:B----4-:R-:W-:Y:S02]  /*8db0*/  F2FP.F16.F32.PACK_AB R14, R231, R211 ;  /* 0x000000d3e70e723e */ /* 0x010fe400000000ff */
[----:B------:R-:W-:-:S03]  /*8dc0*/  MOV R234, R35 ;  /* 0x0000002300ea7202 */ /* 0x000fc60000000f00 */
[----:B------:R3:W-:Y:S02]  /*8dd0*/  MUFU.EX2 R206, R12 ;  /* 0x0000000c00ce7308 */ /* 0x0007e40000000800 */
[----:B---3--:R-:W-:Y:S01]  /*8de0*/  FFMA.FTZ R12, R217, UR23, -R2 ;  /* 0x00000017d90c7c23 */ /* 0x008fe20008010802 */
[----:B------:R-:W-:-:S05]  /*8df0*/  MOV R217, R125 ;  /* 0x0000007d00d97202 */ /* 0x000fca0000000f00 */
[----:B------:R3:W4:Y:S02]  /*8e00*/  MUFU.EX2 R207, R12 ;  /* 0x0000000c00cf7308 */ /* 0x0007240000000800 */
[----:B---3--:R-:W-:Y:S01]  /*8e10*/  FFMA.FTZ R12, R213, UR23, -R2 ;  /* 0x00000017d50c7c23 */ /* 0x008fe20008010802 */
[----:B----4-:R-:W-:Y:S01]  /*8e20*/  F2FP.F16.F32.PACK_AB R13, R207, R206 ;  /* 0x000000cecf0d723e */ /* 0x010fe200000000ff */
[----:B------:R-:W-:Y:S01]  /*8e30*/  FFMA.FTZ R35, R239, UR23, -R0 ;  /* 0x00000017ef237c23 */ /* 0x000fe20008010800 */
[----:B------:R-:W-:-:S03]  /*8e40*/  MOV R213, R124 ;  /* 0x0000007c00d57202 */ /* 0x000fc60000000f00 */
[----:B------:R3:W4:Y:S02]  /*8e50*/  MUFU.EX2 R208, R12 ;  /* 0x0000000c00d07308 */ /* 0x0007240000000800 */
[----:B---3--:R-:W-:Y:S02]  /*8e60*/  F2FP.F16.F32.PACK_AB R12, R216, R210 ;  /* 0x000000d2d80c723e */ /* 0x008fe400000000ff */
[----:B----4-:R-:W-:-:S07]  /*8e70*/  F2FP.F16.F32.PACK_AB R15, R209, R208 ;  /* 0x000000d0d10f723e */ /* 0x010fce00000000ff */
[C---:B-1----:R-:W-:Y:S06]  /*8e80*/  HMMA.16816.F32 R156, R12.reuse, R20, R60 ;  /* 0x000000140c9c723c */ /* 0x042fec000000183c */
[C---:B------:R-:W-:Y:S01]  /*8e90*/  HMMA.16816.F32 R140, R12.reuse, R24, R68 ;  /* 0x000000180c8c723c */ /* 0x040fe20000001844 */
[----:B------:R-:W-:Y:S02]  /*8ea0*/  IMAD.MOV.U32 R63, RZ, RZ, R250 ;  /* 0x000000ffff3f7224 */ /* 0x000fe400078e00fa */
[----:B------:R-:W3:Y:S03]  /*8eb0*/  LDL.LU R250, [R1+0x18c] ;  /* 0x00018c0001fa7983 */ /* 0x000ee60000300800 */
[----:B------:R-:W-:Y:S01]  /*8ec0*/  HMMA.16816.F32 R152, R12, R26, R64 ;  /* 0x0000001a0c98723c */ /* 0x000fe20000001840 */
[----:B------:R-:W-:-:S05]  /*8ed0*/  MOV R68, R121 ;  /* 0x0000007900447202 */ /* 0x000fca0000000f00 */
[C---:B------:R-:W-:Y:S01]  /*8ee0*/  HMMA.16816.F32 R168, R12.reuse, R22, R56 ;  /* 0x000000160ca8723c */ /* 0x040fe20000001838 */
[----:B------:R-:W-:Y:S01]  /*8ef0*/  MOV R64, R129 ;  /* 0x0000008100407202 */ /* 0x000fe20000000f00 */
[----:B------:R-:W-:Y:S01]  /*8f00*/  IMAD.MOV.U32 R66, RZ, RZ, R123 ;  /* 0x000000ffff427224 */ /* 0x000fe200078e007b */
[----:B------:R-:W-:Y:S01]  /*8f10*/  MOV R67, R122 ;  /* 0x0000007a00437202 */ /* 0x000fe20000000f00 */
[----:B------:R-:W-:Y:S02]  /*8f20*/  IMAD.MOV.U32 R65, RZ, RZ, R126 ;  /* 0x000000ffff417224 */ /* 0x000fe400078e007e */
[C---:B--2---:R-:W-:Y:S06]  /*8f30*/  HMMA.16816.F32 R172, R12.reuse, R16, R52 ;  /* 0x000000100cac723c */ /* 0x044fec0000001834 */
[C---:B------:R-:W-:Y:S06]  /*8f40*/  HMMA.16816.F32 R184, R12.reuse, R18, R48 ;  /* 0x000000120cb8723c */ /* 0x040fec0000001830 */
[C---:B------:R-:W-:Y:S06]  /*8f50*/  HMMA.16816.F32 R192, R12.reuse, R28, R44 ;  /* 0x0000001c0cc0723c */ /* 0x040fec000000182c */
[----:B------:R-:W-:Y:S01]  /*8f60*/  HMMA.16816.F32 R112, R12, R30, R36 ;  /* 0x0000001e0c70723c */ /* 0x000fe20000001824 */
[----:B------:R-:W-:Y:S01]  /*8f70*/  FFMA.FTZ R124, R147, UR23, -R0 ;  /* 0x00000017937c7c23 */ /* 0x000fe20008010800 */
[----:B------:R-:W-:Y:S01]  /*8f80*/  MOV R71, R116 ;  /* 0x0000007400477202 */ /* 0x000fe20000000f00 */
[----:B------:R-:W-:Y:S01]  /*8f90*/  IMAD.MOV.U32 R69, RZ, RZ, R119 ;  /* 0x000000ffff457224 */ /* 0x000fe200078e0077 */
[----:B------:R-:W-:-:S03]  /*8fa0*/  MOV R70, R117 ;  /* 0x0000007500467202 */ /* 0x000fc60000000f00 */
[--C-:B------:R-:W-:Y:S01]  /*8fb0*/  FFMA.FTZ R12, R131, UR23, -R7.reuse ;  /* 0x00000017830c7c23 */ /* 0x100fe20008010807 */
[--C-:B------:R-:W-:Y:S01]  /*8fc0*/  FFMA.FTZ R15, R240, UR23, -R7.reuse ;  /* 0x00000017f00f7c23 */ /* 0x100fe20008010807 */
[--C-:B------:R-:W-:Y:S01]  /*8fd0*/  FFMA.FTZ R14, R237, UR23, -R7.reuse ;  /* 0x00000017ed0e7c23 */ /* 0x100fe20008010807 */
[--C-:B------:R-:W-:Y:S01]  /*8fe0*/  FFMA.FTZ R39, R149, UR23, -R7.reuse ;  /* 0x0000001795277c23 */ /* 0x100fe20008010807 */
[----:B------:R1:W-:Y:S01]  /*8ff0*/  MUFU.EX2 R131, R12 ;  /* 0x0000000c00837308 */ /* 0x0003e20000000800 */
[----:B------:R-:W-:Y:S01]  /*9000*/  FFMA.FTZ R38, R146, UR23, -R7 ;  /* 0x0000001792267c23 */ /* 0x000fe20008010807 */
        /* <DEDUP_REMOVED lines=15> */
[--C-:B-1----:R-:W-:Y:S01]  /*9100*/  FFMA.FTZ R12, R132, UR23, -R7.reuse ;  /* 0x00000017840c7c23 */ /* 0x102fe20008010807 */
[--C-:B------:R-:W-:Y:S01]  /*9110*/  FFMA.FTZ R59, R219, UR23, -R2.reuse ;  /* 0x00000017db3b7c23 */ /* 0x100fe20008010802 */
[----:B------:R-:W-:Y:S01]  /*9120*/  FFMA.FTZ R116, R164, UR23, -R2 ;  /* 0x00000017a4747c23 */ /* 0x000fe20008010802 */
[----:B------:R-:W-:Y:S01]  /*9130*/  MOV R62, R65 ;  /* 0x00000041003e7202 */ /* 0x000fe20000000f00 */
[----:B------:R1:W-:Y:S01]  /*9140*/  MUFU.EX2 R132, R12 ;  /* 0x0000000c00847308 */ /* 0x0003e20000000800 */
[----:B------:R-:W-:Y:S01]  /*9150*/  MOV R119, R127 ;  /* 0x0000007f00777202 */ /* 0x000fe20000000f00 */
[--C-:B-1----:R-:W-:Y:S01]  /*9160*/  FFMA.FTZ R12, R42, UR23, -R7.reuse ;  /* 0x000000172a0c7c23 */ /* 0x102fe20008010807 */
[----:B------:R-:W-:-:S05]  /*9170*/  FFMA.FTZ R42, R235, UR23, -R7 ;  /* 0x00000017eb2a7c23 */ /* 0x000fca0008010807 */
[----:B------:R1:W-:Y:S02]  /*9180*/  MUFU.EX2 R133, R12 ;  /* 0x0000000c00857308 */ /* 0x0003e40000000800 */
[----:B-1----:R-:W-:-:S06]  /*9190*/  FFMA.FTZ R12, R248, UR23, -R7 ;  /* 0x00000017f80c7c23 */ /* 0x002fcc0008010807 */
[----:B------:R1:W-:Y:S01]  /*91a0*/  MUFU.EX2 R138, R12 ;  /* 0x0000000c008a7308 */ /* 0x0003e20000000800 */
[----:B------:R-:W-:Y:S01]  /*91b0*/  FFMA.FTZ R33, R246, UR23, -R3 ;  /* 0x00000017f6217c23 */ /* 0x000fe20008010803 */
[----:B------:R-:W-:Y:S01]  /*91c0*/  FFMA.FTZ R117, R150, UR23, -R2 ;  /* 0x0000001796757c23 */ /* 0x000fe20008010802 */
[----:B-1----:R-:W-:-:S05]  /*91d0*/  FFMA.FTZ R12, R245, UR23, -R7 ;  /* 0x00000017f50c7c23 */ /* 0x002fca0008010807 */
[----:B------:R1:W-:Y:S01]  /*91e0*/  MUFU.EX2 R139, R12 ;  /* 0x0000000c008b7308 */ /* 0x0003e20000000800 */
[----:B------:R-:W-:Y:S02]  /*91f0*/  MOV R65, R68 ;  /* 0x0000004400417202 */ /* 0x000fe40000000f00 */
[----:B------:R-:W-:Y:S01]  /*9200*/  MOV R68, R71 ;  /* 0x0000004700447202 */ /* 0x000fe20000000f00 */
[----:B-1----:R-:W-:Y:S01]  /*9210*/  FFMA.FTZ R12, R34, UR23, -R0 ;  /* 0x00000017220c7c23 */ /* 0x002fe20008010800 */
[----:B------:R-:W-:Y:S02]  /*9220*/  IMAD.MOV.U32 R34, RZ, RZ, R40 ;  /* 0x000000ffff227224 */ /* 0x000fe400078e0028 */
[----:B------:R-:W-:Y:S01]  /*9230*/  FFMA.FTZ R40, R161, UR23, -R7 ;  /* 0x00000017a1287c23 */ /* 0x000fe20008010807 */
[----:B------:R-:W-:Y:S01]  /*9240*/  FFMA.FTZ R7, R251, UR23, -R0 ;  /* 0x00000017fb077c23 */ /* 0x000fe20008010800 */
[----:B------:R1:W-:Y:S01]  /*9250*/  MUFU.EX2 R130, R12 ;  /* 0x0000000c00827308 */ /* 0x0003e20000000800 */
[----:B------:R-:W-:-:S07]  /*9260*/  MOV R71, R72 ;  /* 0x0000004800477202 */ /* 0x000fce0000000f00 */
[----:B------:R2:W-:Y:S01]  /*9270*/  MUFU.EX2 R125, R7 ;  /* 0x00000007007d7308 */ /* 0x0005e20000000800 */
[----:B-1----:R-:W-:Y:S01]  /*9280*/  FFMA.FTZ R12, R34, UR23, -R0 ;  /* 0x00000017220c7c23 */ /* 0x002fe20008010800 */
[--C-:B------:R-:W-:Y:S01]  /*9290*/  FFMA.FTZ R0, R238, UR23, -R3.reuse ;  /* 0x00000017ee007c23 */ /* 0x100fe20008010803 */
[--C-:B--2---:R-:W-:Y:S01]  /*92a0*/  FFMA.FTZ R7, R241, UR23, -R2.reuse ;  /* 0x00000017f1077c23 */ /* 0x104fe20008010802 */
[----:B------:R-:W-:Y:S02]  /*92b0*/  MOV R72, R75 ;  /* 0x0000004b00487202 */ /* 0x000fe40000000f00 */
[----:B------:R-:W-:Y:S02]  /*92c0*/  MOV R75, R86 ;  /* 0x00000056004b7202 */ /* 0x000fe40000000f00 */
[----:B------:R-:W-:Y:S01]  /*92d0*/  MOV R86, R120 ;  /* 0x0000007800567202 */ /* 0x000fe20000000f00 */
[----:B---3--:R-:W-:Y:S01]  /*92e0*/  FFMA.FTZ R34, R250, UR23, -R3 ;  /* 0x00000017fa227c23 */ /* 0x008fe20008010803 */
[----:B------:R-:W-:Y:S01]  /*92f0*/  FFMA.FTZ R3, R252, UR23, -R2 ;  /* 0x00000017fc037c23 */ /* 0x000fe20008010802 */
[----:B------:R-:W-:Y:S01]  /*9300*/  FADD.FTZ R2, R64, R63 ;  /* 0x0000003f40027221 */ /* 0x000fe20000010000 */
[----:B------:R-:W-:-:S02]  /*9310*/  IMAD.MOV.U32 R63, RZ, RZ, R66 ;  /* 0x000000ffff3f7224 */ /* 0x000fc400078e0042 */
[----:B------:R-:W-:Y:S02]  /*9320*/  IMAD.MOV.U32 R66, RZ, RZ, R69 ;  /* 0x000000ffff427224 */ /* 0x000fe400078e0045 */
[----:B------:R-:W-:Y:S02]  /*9330*/  IMAD.MOV.U32 R69, RZ, RZ, R162 ;  /* 0x000000ffff457224 */ /* 0x000fe400078e00a2 */
[----:B------:R-:W-:Y:S02]  /*9340*/  IMAD.MOV.U32 R162, RZ, RZ, R73 ;  /* 0x000000ffffa27224 */ /* 0x000fe400078e0049 */
[----:B------:R-:W-:Y:S02]  /*9350*/  IMAD.MOV.U32 R73, RZ, RZ, R84 ;  /* 0x000000ffff497224 */ /* 0x000fe400078e0054 */
[----:B------:R-:W-:Y:S02]  /*9360*/  IMAD.MOV.U32 R84, RZ, RZ, R87 ;  /* 0x000000ffff547224 */ /* 0x000fe400078e0057 */
[----:B------:R-:W-:-:S02]  /*9370*/  IMAD.MOV.U32 R87, RZ, RZ, R167 ;  /* 0x000000ffff577224 */ /* 0x000fc400078e00a7 */
[----:B------:R-:W2:Y:S04]  /*9380*/  LDL.LU R167, [R1+0x188] ;  /* 0x0001880001a77983 */ /* 0x000ea80000300800 */
[----:B------:R-:W3:Y:S01]  /*9390*/  LDL.LU R120, [R1+0xa8] ;  /* 0x0000a80001787983 */ /* 0x000ee20000300800 */
[----:B------:R-:W-:Y:S01]  /*93a0*/  MOV R64, R67 ;  /* 0x0000004300407202 */ /* 0x000fe20000000f00 */
[----:B------:R-:W-:Y:S01]  /*93b0*/  FADD.FTZ R119, R119, R62 ;  /* 0x0000003e77777221 */ /* 0x000fe20000010000 */
        /* <DEDUP_REMOVED lines=24> */
[----:B---3--:R-:W-:Y:S02]  /*9540*/  MOV R87, R120 ;  /* 0x0000007800577202 */ /* 0x008fe40000000f00 */
[----:B------:R-:W2:Y:S04]  /*9550*/  LDL.LU R120, [R1+0x4c] ;  /* 0x00004c0001787983 */ /* 0x000ea80000300800 */
[----:B------:R-:W3:Y:S01]  /*9560*/  LDL.LU R246, [R1+0xc4] ;  /* 0x0000c40001f67983 */ /* 0x000ee20000300800 */
[----:B------:R-:W-:Y:S01]  /*9570*/  MOV R126, R128 ;  /* 0x00000080007e7202 */ /* 0x000fe20000000f00 */
[----:B------:R-:W1:Y:S08]  /*9580*/  MUFU.EX2 R129, R13 ;  /* 0x0000000d00817308 */ /* 0x000e700000000800 */
[----:B------:R4:W4:Y:S01]  /*9590*/  MUFU.EX2 R128, R12 ;  /* 0x0000000c00807308 */ /* 0x0009220000000800 */
[----:B------:R-:W-:-:S02]  /*95a0*/  MOV R161, R162 ;  /* 0x000000a200a17202 */ /* 0x000fc40000000f00 */
[----:B------:R-:W-:Y:S02]  /*95b0*/  MOV R162, R234 ;  /* 0x000000ea00a27202 */ /* 0x000fe40000000f00 */
[----:B------:R-:W-:-:S03]  /*95c0*/  MOV R234, R126 ;  /* 0x0000007e00ea7202 */ /* 0x000fc60000000f00 */
[----:B------:R4:W-:Y:S01]  /*95d0*/  MUFU.EX2 R127, R15 ;  /* 0x0000000f007f7308 */ /* 0x0009e20000000800 */
[----:B-1----:R-:W-:-:S07]  /*95e0*/  F2FP.F16.F32.PACK_AB R13, R129, R130 ;  /* 0x00000082810d723e */ /* 0x002fce00000000ff */
[----:B------:R1:W-:Y:S01]  /*95f0*/  MUFU.EX2 R126, R14 ;  /* 0x0000000e007e7308 */ /* 0x0003e20000000800 */
[----:B----4-:R-:W-:Y:S01]  /*9600*/  F2FP.F16.F32.PACK_AB R12, R132, R131 ;  /* 0x00000083840c723e */ /* 0x010fe200000000ff */
[----:B------:R-:W-:Y:S01]  /*9610*/  IMAD.MOV.U32 R251, RZ, RZ, R68 ;  /* 0x000000fffffb7224 */ /* 0x000fe200078e0044 */
[----:B------:R-:W-:Y:S02]  /*9620*/  MOV R247, R69 ;  /* 0x0000004500f77202 */ /* 0x000fe40000000f00 */
[----:B------:R-:W-:Y:S01]  /*9630*/  F2FP.F16.F32.PACK_AB R15, R125, R128 ;  /* 0x000000807d0f723e */ /* 0x000fe200000000ff */
[----:B------:R-:W-:Y:S01]  /*9640*/  IMAD.MOV.U32 R151, RZ, RZ, R71 ;  /* 0x000000ffff977224 */ /* 0x000fe200078e0047 */
[----:B------:R-:W-:Y:S02]  /*9650*/  MOV R239, R70 ;  /* 0x0000004600ef7202 */ /* 0x000fe40000000f00 */
[----:B-1----:R-:W-:-:S07]  /*9660*/  F2FP.F16.F32.PACK_AB R14, R138, R133 ;  /* 0x000000858a0e723e */ /* 0x002fce00000000ff */
[C---:B------:R-:W-:Y:S01]  /*9670*/  HMMA.16816.F32 R68, R12.reuse, R28, R80 ;  /* 0x0000001c0c44723c */ /* 0x040fe20000001850 */
[----:B------:R3:W-:Y:S02]  /*9680*/  MUFU.EX2 R80, R0 ;  /* 0x0000000000507308 */ /* 0x0007e40000000800 */
[----:B---3--:R-:W-:Y:S02]  /*9690*/  FADD.FTZ R0, R246, R2 ;  /* 0x00000002f6007221 */ /* 0x008fe40000010000 */
[----:B------:R-:W3:Y:S01]  /*96a0*/  LDL.LU R246, [R1+0x78] ;  /* 0x0000780001f67983 */ /* 0x000ee20000300800 */
[----:B------:R-:W-:Y:S01]  /*96b0*/  FADD.FTZ R118, R166, R165 ;  /* 0x000000a5a6767221 */ /* 0x000fe20000010000 */
[----:B------:R-:W-:Y:S01]  /*96c0*/  MOV R250, R87 ;  /* 0x0000005700fa7202 */ /* 0x000fe20000000f00 */
[----:B------:R-:W-:Y:S01]  /*96d0*/  IMAD.MOV.U32 R248, RZ, RZ, R62 ;  /* 0x000000fffff87224 */ /* 0x000fe200078e003e */
[----:B------:R-:W-:Y:S02]  /*96e0*/  MOV R245, R63 ;  /* 0x0000003f00f57202 */ /* 0x000fe40000000f00 */
[----:B------:R-:W-:Y:S01]  /*96f0*/  MOV R147, R85 ;  /* 0x0000005500937202 */ /* 0x000fe20000000f00 */
[----:B------:R-:W-:Y:S01]  /*9700*/  HMMA.16816.F32 R60, R12, R30, R76 ;  /* 0x0000001e0c3c723c */ /* 0x000fe2000000184c */
[----:B------:R3:W-:Y:S01]  /*9710*/  MUFU.EX2 R76, R3 ;  /* 0x00000003004c7308 */ /* 0x0007e20000000800 */
        /* <DEDUP_REMOVED lines=11> */
[----:B------:R-:W-:Y:S01]  /*97d0*/  LDSM.16.MT88.4 R28, [R223+0xb000] ;  /* 0x00b00000df1c783b */ /* 0x000fe20000004200 */
[----:B---3--:R-:W-:Y:S01]  /*97e0*/  FADD.FTZ R3, R246, R118 ;  /* 0x00000076f6037221 */ /* 0x008fe20000010000 */
[----:B------:R-:W-:Y:S01]  /*97f0*/  IMAD.MOV.U32 R246, RZ, RZ, R250 ;  /* 0x000000fffff67224 */ /* 0x000fe200078e00fa */
[----:B------:R-:W-:-:S02]  /*9800*/  MOV R250, R147 ;  /* 0x0000009300fa7202 */ /* 0x000fc40000000f00 */
[----:B------:R-:W-:Y:S01]  /*9810*/  MOV R147, R151 ;  /* 0x0000009700937202 */ /* 0x000fe20000000f00 */
[----:B------:R-:W-:Y:S01]  /*9820*/  IMAD.MOV.U32 R151, RZ, RZ, R239 ;  /* 0x000000ffff977224 */ /* 0x000fe200078e00ef */
        /* <DEDUP_REMOVED lines=13> */
[----:B------:R-:W-:Y:S01]  /*9900*/  IMAD.MOV.U32 R151, RZ, RZ, R239 ;  /* 0x000000ffff977224 */ /* 0x000fe200078e00ef */
[----:B------:R-:W-:Y:S02]  /*9910*/  MOV R213, R217 ;  /* 0x000000d900d57202 */ /* 0x000fe40000000f00 */
[----:B------:R-:W-:Y:S02]  /*9920*/  MOV R217, R136 ;  /* 0x0000008800d97202 */ /* 0x000fe40000000f00 */
[----:B------:R-:W-:Y:S01]  /*9930*/  MOV R239, R247 ;  /* 0x000000f700ef7202 */ /* 0x000fe20000000f00 */
[----:B------:R-:W3:Y:S01]  /*9940*/  LDL.LU R136, [R1+0x184] ;  /* 0x0001840001887983 */ /* 0x000ee20000300800 */
[----:B------:R-:W-:-:S03]  /*9950*/  MOV R247, R5 ;  /* 0x0000000500f77202 */ /* 0x000fc60000000f00 */
[----:B------:R-:W4:Y:S01]  /*9960*/  LDL.LU R5, [R1+0x180] ;  /* 0x0001800001057983 */ /* 0x000f220000300800 */
[C---:B------:R-:W-:Y:S01]  /*9970*/  HMMA.16816.F32 R72, R12.reuse, R26, R104 ;  /* 0x0000001a0c48723c */ /* 0x040fe20000001868 */
[----:B------:R-:W-:Y:S05]  /*9980*/  MUFU.EX2 R105, R39 ;  /* 0x0000002700697308 */ /* 0x000fea0000000800 */
[C---:B------:R-:W-:Y:S01]  /*9990*/  HMMA.16816.F32 R64, R12.reuse, R20, R100 ;  /* 0x000000140c40723c */ /* 0x040fe20000001864 */
[----:B------:R-:W-:Y:S02]  /*99a0*/  LDSM.16.MT88.4 R20, [R222+0xb000] ;  /* 0x00b00000de14783b */ /* 0x000fe40000004200 */
[----:B------:R-:W-:Y:S03]  /*99b0*/  MUFU.EX2 R106, R38 ;  /* 0x00000026006a7308 */ /* 0x000fe60000000800 */
[----:B------:R-:W-:Y:S01]  /*99c0*/  HMMA.16816.F32 R84, R12, R24, R108 ;  /* 0x000000180c54723c */ /* 0x000fe2000000186c */
[----:B------:R-:W-:Y:S04]  /*99d0*/  LDSM.16.MT88.4 R24, [R224+0xb000] ;  /* 0x00b00000e018783b */ /* 0x000fe80000004200 */
[----:B------:R-:W-:Y:S01]  /*99e0*/  MUFU.EX2 R100, R37 ;  /* 0x0000002500647308 */ /* 0x000fe20000000800 */
[----:B----4-:R-:W-:-:S02]  /*99f0*/  FADD.FTZ R0, R5, R0 ;  /* 0x0000000005007221 */ /* 0x010fc40000010000 */
[----:B------:R-:W4:Y:S01]  /*9a00*/  LDL.LU R5, [R1+0x17c] ;  /* 0x00017c0001057983 */ /* 0x000f220000300800 */
[----:B---3--:R-:W-:-:S03]  /*9a10*/  FADD.FTZ R3, R136, R3 ;  /* 0x0000000388037221 */ /* 0x008fc60000010000 */
[----:B------:R-:W3:Y:S01]  /*9a20*/  LDL.LU R136, [R1+0x178] ;  /* 0x0001780001887983 */ /* 0x000ee20000300800 */
[----:B------:R1:W-:Y:S08]  /*9a30*/  MUFU.EX2 R101, R36 ;  /* 0x0000002400657308 */ /* 0x0003f00000000800 */
[----:B------:R-:W-:Y:S08]  /*9a40*/  MUFU.EX2 R102, R35 ;  /* 0x0000002300667308 */ /* 0x000ff00000000800 */
[----:B------:R-:W-:Y:S01]  /*9a50*/  MUFU.EX2 R96, R34 ;  /* 0x0000002200607308 */ /* 0x000fe20000000800 */
[----:B-1----:R-:W-:Y:S07]  /*9a60*/  HMMA.16816.F32 R36, R12, R16, R92 ;  /* 0x000000100c24723c */ /* 0x002fee000000185c */
[----:B------:R-:W1:Y:S08]  /*9a70*/  MUFU.EX2 R97, R33 ;  /* 0x0000002100617308 */ /* 0x000e700000000800 */
[----:B------:R1:W-:Y:S01]  /*9a80*/  MUFU.EX2 R92, R32 ;  /* 0x00000020005c7308 */ /* 0x0003e20000000800 */
[----:B--2---:R-:W-:-:S07]  /*9a90*/  FADD.FTZ R120, R120, R167 ;  /* 0x000000a778787221 */ /* 0x004fce0000010000 */
[----:B------:R2:W-:Y:S01]  /*9aa0*/  MUFU.EX2 R78, R7 ;  /* 0x00000007004e7308 */ /* 0x0005e20000000800 */
[----:B------:R-:W-:-:S07]  /*9ab0*/  FADD.FTZ R3, R134, R3 ;  /* 0x0000000386037221 */ /* 0x000fce0000010000 */
[----:B------:R-:W2:Y:S01]  /*9ac0*/  MUFU.EX2 R44, R44 ;  /* 0x0000002c002c7308 */ /* 0x000ea20000000800 */
[----:B-1----:R-:W1:Y:S07]  /*9ad0*/  LDSM.16.MT88.4 R32, [R221+0xb000] ;  /* 0x00b00000dd20783b */ /* 0x002e6e0000004200 */
[----:B------:R-:W1:Y:S01]  /*9ae0*/  MUFU.EX2 R77, R43 ;  /* 0x0000002b004d7308 */ /* 0x000e620000000800 */
[----:B--2---:R-:W-:Y:S01]  /*9af0*/  FADD.FTZ R7, R246, R120 ;  /* 0x00000078f6077221 */ /* 0x004fe20000010000 */
[----:B------:R-:W-:Y:S01]  /*9b00*/  IMAD.MOV.U32 R246, RZ, RZ, R250 ;  /* 0x000000fffff67224 */ /* 0x000fe200078e00fa */
[----:B------:R-:W-:-:S02]  /*9b10*/  MOV R250, R147 ;  /* 0x0000009300fa7202 */ /* 0x000fc40000000f00 */
[----:B------:R-:W-:Y:S01]  /*9b20*/  MOV R238, R212 ;  /* 0x000000d400ee7202 */ /* 0x000fe20000000f00 */
[----:B------:R-:W-:Y:S01]  /*9b30*/  IMAD.MOV.U32 R242, RZ, RZ, R214 ;  /* 0x000000fffff27224 */ /* 0x000fe200078e00d6 */
[----:B------:R-:W-:Y:S01]  /*9b40*/  MOV R147, R151 ;  /* 0x0000009700937202 */ /* 0x000fe20000000f00 */
[----:B------:R-:W-:Y:S01]  /*9b50*/  IMAD.MOV.U32 R151, RZ, RZ, R239 ;  /* 0x000000ffff977224 */ /* 0x000fe200078e00ef */
[----:B------:R-:W-:Y:S01]  /*9b60*/  MOV R212, R200 ;  /* 0x000000c800d47202 */ /* 0x000fe20000000f00 */
[----:B------:R-:W-:Y:S01]  /*9b70*/  HMMA.16816.F32 R52, R12, R18, R88 ;  /* 0x000000120c34723c */ /* 0x000fe20000001858 */
[----:B------:R-:W2:Y:S01]  /*9b80*/  MUFU.EX2 R108, R42 ;  /* 0x0000002a006c7308 */ /* 0x000ea20000000800 */
[----:B------:R-:W-:Y:S01]  /*9b90*/  FADD.FTZ R3, R147, R3 ;  /* 0x0000000393037221 */ /* 0x000fe20000010000 */
[----:B------:R-:W-:Y:S01]  /*9ba0*/  IMAD.MOV.U32 R147, RZ, RZ, R199 ;  /* 0x000000ffff937224 */ /* 0x000fe200078e00c7 */
[----:B------:R-:W-:-:S05]  /*9bb0*/  MOV R214, R198 ;  /* 0x000000c600d67202 */ /* 0x000fca0000000f00 */
[----:B------:R-:W-:Y:S01]  /*9bc0*/  MUFU.EX2 R104, R40 ;  /* 0x0000002800687308 */ /* 0x000fe20000000800 */
[----:B------:R-:W-:Y:S01]  /*9bd0*/  MOV R239, R6 ;  /* 0x0000000600ef7202 */ /* 0x000fe20000000f00 */
[----:B------:R-:W-:Y:S01]  /*9be0*/  IMAD.MOV.U32 R107, RZ, RZ, R161 ;  /* 0x000000ffff6b7224 */ /* 0x000fe200078e00a1 */
[----:B------:R-:W-:Y:S01]  /*9bf0*/  F2FP.F16.F32.PACK_AB R12, R97, R96 ;  /* 0x00000060610c723e */ /* 0x000fe200000000ff */
[----:B------:R-:W-:Y:S01]  /*9c00*/  IMAD.MOV.U32 R219, RZ, RZ, R202 ;  /* 0x000000ffffdb7224 */ /* 0x000fe200078e00ca */
[----:B------:R-:W-:Y:S02]  /*9c10*/  F2FP.F16.F32.PACK_AB R13, R44, R76 ;  /* 0x0000004c2c0d723e */ /* 0x000fe400000000ff */
[----:B------:R-:W-:Y:S01]  /*9c20*/  MOV R218, R176 ;  /* 0x000000b000da7202 */ /* 0x000fe20000000f00 */
[----:B------:R2:W-:Y:S01]  /*9c30*/  MUFU.EX2 R109, R41 ;  /* 0x00000029006d7308 */ /* 0x0005e20000000800 */
[----:B------:R-:W-:Y:S01]  /*9c40*/  F2FP.F16.F32.PACK_AB R14, R80, R92 ;  /* 0x0000005c500e723e */ /* 0x000fe200000000ff */
[----:B------:R-:W-:Y:S01]  /*9c50*/  IMAD.MOV.U32 R215, RZ, RZ, R197 ;  /* 0x000000ffffd77224 */ /* 0x000fe200078e00c5 */
[----:B-1----:R-:W-:Y:S01]  /*9c60*/  F2FP.F16.F32.PACK_AB R15, R78, R77 ;  /* 0x0000004d4e0f723e */ /* 0x002fe200000000ff */
[----:B------:R-:W-:Y:S01]  /*9c70*/  FADD.FTZ R3, R229, R3 ;  /* 0x00000003e5037221 */ /* 0x000fe20000010000 */
[----:B------:R-:W-:Y:S01]  /*9c80*/  MOV R111, R203 ;  /* 0x000000cb006f7202 */ /* 0x000fe20000000f00 */
[----:B------:R-:W-:Y:S04]  /*9c90*/  LDSM.16.MT88.4 R164, [R224+0xb800] ;  /* 0x00b80000e0a4783b */ /* 0x000fe80000004200 */
[C---:B------:R-:W-:Y:S06]  /*9ca0*/  HMMA.16816.F32 R140, R12.reuse, R32, R140 ;  /* 0x000000200c8c723c */ /* 0x040fec000000188c */
[C---:B------:R-:W-:Y:S06]  /*9cb0*/  HMMA.16816.F32 R152, R12.reuse, R34, R152 ;  /* 0x000000220c98723c */ /* 0x040fec0000001898 */
[C---:B------:R-:W-:Y:S06]  /*9cc0*/  HMMA.16816.F32 R156, R12.reuse, R24, R156 ;  /* 0x000000180c9c723c */ /* 0x040fec000000189c */
[C---:B------:R-:W-:Y:S06]  /*9cd0*/  HMMA.16816.F32 R168, R12.reuse, R26, R168 ;  /* 0x0000001a0ca8723c */ /* 0x040fec00000018a8 */
[C---:B------:R-:W-:Y:S06]  /*9ce0*/  HMMA.16816.F32 R172, R12.reuse, R20, R172 ;  /* 0x000000140cac723c */ /* 0x040fec00000018ac */
[C---:B------:R-:W-:Y:S06]  /*9cf0*/  HMMA.16816.F32 R184, R12.reuse, R22, R184 ;  /* 0x000000160cb8723c */ /* 0x040fec00000018b8 */
[C---:B------:R-:W-:Y:S06]  /*9d00*/  HMMA.16816.F32 R192, R12.reuse, R28, R192 ;  /* 0x0000001c0cc0723c */ /* 0x040fec00000018c0 */
[----:B--2---:R-:W-:Y:S07]  /*9d10*/  HMMA.16816.F32 R40, R12, R30, R112 ;  /* 0x0000001e0c28723c */ /* 0x004fee0000001870 */
[----:B------:R-:W-:Y:S01]  /*9d20*/  FADD.FTZ R13, R242, R3 ;  /* 0x00000003f20d7221 */ /* 0x000fe20000010000 */
[----:B------:R-:W-:Y:S01]  /*9d30*/  IMAD.MOV.U32 R200, RZ, RZ, R181 ;  /* 0x000000ffffc87224 */ /* 0x000fe200078e00b5 */
[----:B------:R-:W-:-:S02]  /*9d40*/  MOV R199, R180 ;  /* 0x000000b400c77202 */ /* 0x000fc40000000f00 */
[----:B------:R-:W-:Y:S02]  /*9d50*/  MOV R110, R162 ;  /* 0x000000a2006e7202 */ /* 0x000fe40000000f00 */
[----:B------:R-:W-:Y:S02]  /*9d60*/  MOV R198, R182 ;  /* 0x000000b600c67202 */ /* 0x000fe40000000f00 */
[----:B------:R-:W-:Y:S01]  /*9d70*/  MOV R233, R160 ;  /* 0x000000a000e97202 */ /* 0x000fe20000000f00 */
[----:B------:R-:W-:Y:S01]  /*9d80*/  IMAD.MOV.U32 R244, RZ, RZ, R200 ;  /* 0x000000fffff47224 */ /* 0x000fe200078e00c8 */
[----:B------:R-:W-:Y:S02]  /*9d90*/  MOV R241, R199 ;  /* 0x000000c700f17202 */ /* 0x000fe40000000f00 */
[----:B------:R-:W-:Y:S01]  /*9da0*/  MOV R249, R198 ;  /* 0x000000c600f97202 */ /* 0x000fe20000000f00 */
[----:B------:R-:W1:Y:S01]  /*9db0*/  MUFU.EX2 R45, R45 ;  /* 0x0000002d002d7308 */ /* 0x000e620000000800 */
[----:B------:R-:W-:-:S02]  /*9dc0*/  F2FP.F16.F32.PACK_AB R17, R101, R100 ;  /* 0x000000646511723e */ /* 0x000fc400000000ff */
[----:B------:R-:W-:-:S05]  /*9dd0*/  F2FP.F16.F32.PACK_AB R18, R108, R126 ;  /* 0x0000007e6c12723e */ /* 0x000fca00000000ff */
[----:B------:R-:W2:Y:S08]  /*9de0*/  MUFU.EX2 R121, R121 ;  /* 0x0000007900797308 */ /* 0x000eb00000000800 */
[----:B------:R-:W2:Y:S01]  /*9df0*/  MUFU.EX2 R58, R58 ;  /* 0x0000003a003a7308 */ /* 0x000ea20000000800 */
[----:B-1----:R-:W-:-:S07]  /*9e00*/  F2FP.F16.F32.PACK_AB R19, R45, R102 ;  /* 0x000000662d13723e */ /* 0x002fce00000000ff */
[----:B------:R-:W1:Y:S08]  /*9e10*/  MUFU.EX2 R46, R46 ;  /* 0x0000002e002e7308 */ /* 0x000e700000000800 */
[----:B------:R-:W1:Y:S08]  /*9e20*/  MUFU.EX2 R122, R122 ;  /* 0x0000007a007a7308 */ /* 0x000e700000000800 */
[----:B------:R-:W1:Y:S01]  /*9e30*/  MUFU.EX2 R59, R59 ;  /* 0x0000003b003b7308 */ /* 0x000e620000000800 */
[----:B----4-:R-:W-:Y:S01]  /*9e40*/  FADD.FTZ R16, R5, R7 ;  /* 0x0000000705107221 */ /* 0x010fe20000010000 */
[----:B------:R-:W-:Y:S01]  /*9e50*/  FADD.FTZ R7, R246, R0 ;  /* 0x00000000f6077221 */ /* 0x000fe20000010000 */
[----:B------:R-:W-:Y:S01]  /*9e60*/  MOV R246, R236 ;  /* 0x000000ec00f67202 */ /* 0x000fe20000000f00 */
[----:B---3--:R-:W-:-:S02]  /*9e70*/  FADD.FTZ R2, R136, R2 ;  /* 0x0000000288027221 */ /* 0x008fc40000010000 */
        /* <DEDUP_REMOVED lines=23> */
[----:B------:R-:W-:Y:S01]  /*9ff0*/  MOV R243, R247 ;  /* 0x000000f700f37202 */ /* 0x000fe20000000f00 */
[----:B------:R-:W3:Y:S01]  /*a000*/  MUFU.EX2 R47, R47 ;  /* 0x0000002f002f7308 */ /* 0x000ee20000000800 */
[----:B------:R-:W-:Y:S01]  /*a010*/  MOV R246, R214 ;  /* 0x000000d600f67202 */ /* 0x000fe20000000f00 */
[----:B------:R-:W-:Y:S01]  /*a020*/  IMAD.MOV.U32 R250, RZ, RZ, R147 ;  /* 0x000000fffffa7224 */ /* 0x000fe200078e0093 */
[----:B------:R-:W-:Y:S01]  /*a030*/  MOV R147, R212 ;  /* 0x000000d400937202 */ /* 0x000fe20000000f00 */
        /* <DEDUP_REMOVED lines=34> */
[----:B------:R-:W-:Y:S01]  /*a260*/  MOV R246, R177 ;  /* 0x000000b100f67202 */ /* 0x000fe20000000f00 */
[----:B------:R-:W-:Y:S01]  /*a270*/  FADD.FTZ R0, R218, R0 ;  /* 0x00000000da007221 */ /* 0x000fe20000010000 */
[----:B------:R-:W-:Y:S01]  /*a280*/  MOV R212, R146 ;  /* 0x0000009200d47202 */ /* 0x000fe20000000f00 */
[----:B------:R-:W-:Y:S01]  /*a290*/  FADD.FTZ R2, R215, R2 ;  /* 0x00000002d7027221 */ /* 0x000fe20000010000 */
[----:B------:R-:W-:Y:S01]  /*a2a0*/  FADD.FTZ R7, R238, R7 ;  /* 0x00000007ee077221 */ /* 0x000fe20000010000 */
[----:B------:R-:W-:Y:S01]  /*a2b0*/  MOV R239, R188 ;  /* 0x000000bc00ef7202 */ /* 0x000fe20000000f00 */
[----:B------:R-:W-:-:S02]  /*a2c0*/  IMAD.MOV.U32 R214, RZ, RZ, R190 ;  /* 0x000000ffffd67224 */ /* 0x000fc400078e00be */
[----:B------:R-:W-:Y:S01]  /*a2d0*/  FADD.FTZ R3, R242, R3 ;  /* 0x00000003f2037221 */ /* 0x000fe20000010000 */
[----:B------:R-:W-:Y:S01]  /*a2e0*/  MOV R236, R191 ;  /* 0x000000bf00ec7202 */ /* 0x000fe20000000f00 */
        /* <DEDUP_REMOVED lines=39> */
[C---:B------:R-:W-:Y:S01]  /*a560*/  F2FP.F16.F32.PACK_AB R16, R127.reuse, R139 ;  /* 0x0000008b7f10723e */ /* 0x040fe200000000ff */
[----:B------:R-:W-:Y:S01]  /*a570*/  FADD.FTZ R7, R127, R7 ;  /* 0x000000077f077221 */ /* 0x000fe20000010000 */
[----:B------:R-:W-:Y:S01]  /*a580*/  FADD.FTZ R3, R101, R3 ;  /* 0x0000000365037221 */ /* 0x000fe20000010000 */
[----:B------:R-:W-:Y:S01]  /*a590*/  FADD.FTZ R0, R44, R0 ;  /* 0x000000002c007221 */ /* 0x000fe20000010000 */
[----:B------:R-:W-:Y:S01]  /*a5a0*/  FADD.FTZ R2, R97, R2 ;  /* 0x0000000261027221 */ /* 0x000fe20000010000 */
[----:B------:R-:W4:Y:S01]  /*a5b0*/  MUFU.EX2 R123, R123 ;  /* 0x0000007b007b7308 */ /* 0x000f220000000800 */
[----:B------:R-:W-:Y:S01]  /*a5c0*/  FADD.FTZ R7, R126, R7 ;  /* 0x000000077e077221 */ /* 0x000fe20000010000 */
[----:B------:R-:W-:Y:S01]  /*a5d0*/  FADD.FTZ R3, R102, R3 ;  /* 0x0000000366037221 */ /* 0x000fe20000010000 */
[----:B------:R-:W-:Y:S01]  /*a5e0*/  FADD.FTZ R0, R77, R0 ;  /* 0x000000004d007221 */ /* 0x000fe20000010000 */
[----:B------:R-:W4:Y:S01]  /*a5f0*/  LDSM.16.MT88.4 R148, [R221+0xb800] ;  /* 0x00b80000dd94783b */ /* 0x000f220000004200 */
[----:B------:R-:W-:Y:S01]  /*a600*/  HMMA.16816.F32 R36, R16, R20, R36 ;  /* 0x000000141024723c */ /* 0x000fe20000001824 */
[----:B------:R-:W-:-:S02]  /*a610*/  FADD.FTZ R2, R92, R2 ;  /* 0x000000025c027221 */ /* 0x000fc40000010000 */
[----:B------:R-:W4:Y:S01]  /*a620*/  MUFU.EX2 R116, R116 ;  /* 0x0000007400747308 */ /* 0x000f220000000800 */
[----:B------:R-:W4:Y:S01]  /*a630*/  LDSM.16.MT88.4 R180, [R222+0xb800] ;  /* 0x00b80000deb4783b */ /* 0x000f220000004200 */
[----:B------:R-:W-:Y:S01]  /*a640*/  FADD.FTZ R7, R108, R7 ;  /* 0x000000076c077221 */ /* 0x000fe20000010000 */
[----:B------:R-:W-:Y:S01]  /*a650*/  HMMA.16816.F32 R52, R16, R22, R52 ;  /* 0x000000161034723c */ /* 0x000fe20000001834 */
[----:B------:R-:W-:Y:S01]  /*a660*/  FADD.FTZ R3, R45, R3 ;  /* 0x000000032d037221 */ /* 0x000fe20000010000 */
[----:B------:R-:W4:Y:S03]  /*a670*/  LDSM.16.MT88.4 R20, [R223+0xb800] ;  /* 0x00b80000df14783b */ /* 0x000f260000004200 */
[----:B------:R-:W4:Y:S01]  /*a680*/  MUFU.EX2 R56, R56 ;  /* 0x0000003800387308 */ /* 0x000f220000000800 */
[----:B------:R3:W5:Y:S01]  /*a690*/  LDL.LU R136, [R1+0x174] ;  /* 0x0001740001887983 */ /* 0x0007620000300800 */
[----:B------:R-:W-:Y:S01]  /*a6a0*/  FADD.FTZ R0, R78, R0 ;  /* 0x000000004e007221 */ /* 0x000fe20000010000 */
[----:B------:R-:W-:-:S02]  /*a6b0*/  FADD.FTZ R2, R80, R2 ;  /* 0x0000000250027221 */ /* 0x000fc40000010000 */
[----:B------:R3:W5:Y:S03]  /*a6c0*/  LDL.LU R5, [R1+0x170] ;  /* 0x0001700001057983 */ /* 0x0007660000300800 */
[----:B------:R-:W4:Y:S01]  /*a6d0*/  MUFU.EX2 R124, R124 ;  /* 0x0000007c007c7308 */ /* 0x000f220000000800 */
[----:B------:R4:W5:Y:S01]  /*a6e0*/  LDL.LU R6, [R1+0x16c] ;  /* 0x00016c0001067983 */ /* 0x0009620000300800 */
[----:B------:R-:W-:Y:S01]  /*a6f0*/  FADD.FTZ R7, R109, R7 ;  /* 0x000000076d077221 */ /* 0x000fe20000010000 */
[----:B--2---:R-:W-:Y:S02]  /*a700*/  FADD.FTZ R3, R121, R3 ;  /* 0x0000000379037221 */ /* 0x004fe40000010000 */
[----:B------:R2:W5:Y:S03]  /*a710*/  LDL.LU R134, [R1+0x168] ;  /* 0x0001680001867983 */ /* 0x0005660000300800 */
[----:B------:R-:W2:Y:S01]  /*a720*/  MUFU.EX2 R117, R117 ;  /* 0x0000007500757308 */ /* 0x000ea20000000800 */
[----:B------:R2:W5:Y:S01]  /*a730*/  LDL.LU R135, [R1+0x164] ;  /* 0x0001640001877983 */ /* 0x0005620000300800 */
[----:B------:R-:W-:Y:S01]  /*a740*/  FADD.FTZ R0, R58, R0 ;  /* 0x000000003a007221 */ /* 0x000fe20000010000 */
[----:B-1----:R-:W-:-:S02]  /*a750*/  FADD.FTZ R2, R46, R2 ;  /* 0x000000022e027221 */ /* 0x002fc40000010000 */
[----:B------:R1:W5:Y:S03]  /*a760*/  LDL.LU R137, [R1+0x160] ;  /* 0x0001600001897983 */ /* 0x0003660000300800 */
[----:B------:R-:W1:Y:S01]  /*a770*/  MUFU.EX2 R57, R57 ;  /* 0x0000003900397308 */ /* 0x000e620000000800 */
[----:B------:R1:W5:Y:S01]  /*a780*/  LDL.LU R232, [R1+0x15c] ;  /* 0x00015c0001e87983 */ /* 0x0003620000300800 */
[----:B------:R-:W-:Y:S01]  /*a790*/  FADD.FTZ R7, R104, R7 ;  /* 0x0000000768077221 */ /* 0x000fe20000010000 */
[----:B------:R-:W-:Y:S02]  /*a7a0*/  FADD.FTZ R3, R122, R3 ;  /* 0x000000037a037221 */ /* 0x000fe40000010000 */
[----:B------:R1:W5:Y:S01]  /*a7b0*/  LDL.LU R229, [R1+0x158] ;  /* 0x0001580001e57983 */ /* 0x0003620000300800 */
[----:B------:R-:W-:Y:S01]  /*a7c0*/  FADD.FTZ R0, R59, R0 ;  /* 0x000000003b007221 */ /* 0x000fe20000010000 */
[----:B---3--:R-:W-:-:S02]  /*a7d0*/  FADD.FTZ R2, R47, R2 ;  /* 0x000000022f027221 */ /* 0x008fc40000010000 */
[----:B------:R3:W5:Y:S01]  /*a7e0*/  LDL.LU R228, [R1+0x154] ;  /* 0x0001540001e47983 */ /* 0x0007620000300800 */
[----:B------:R-:W-:-:S03]  /*a7f0*/  FADD.FTZ R7, R105, R7 ;  /* 0x0000000769077221 */ /* 0x000fc60000010000 */
[----:B------:R3:W5:Y:S01]  /*a800*/  LDL.LU R227, [R1+0x150] ;  /* 0x0001500001e37983 */ /* 0x0007620000300800 */
[----:B----4-:R-:W-:-:S03]  /*a810*/  FADD.FTZ R3, R123, R3 ;  /* 0x000000037b037221 */ /* 0x010fc60000010000 */
        /* <DEDUP_REMOVED lines=9> */
[----:B------:R-:W-:-:S03]  /*a8b0*/  FADD.FTZ R3, R124, R3 ;  /* 0x000000037c037221 */ /* 0x000fc60000010000 */
[----:B------:R3:W5:Y:S01]  /*a8c0*/  LDL.LU R204, [R1+0x13c] ;  /* 0x00013c0001cc7983 */ /* 0x0007620000300800 */
[C---:B------:R-:W-:Y:S01]  /*a8d0*/  HMMA.16816.F32 R72, R16.reuse, R34, R72 ;  /* 0x000000221048723c */ /* 0x040fe20000001848 */
[----:B--2---:R-:W-:Y:S02]  /*a8e0*/  FADD.FTZ R0, R117, R0 ;  /* 0x0000000075007221 */ /* 0x004fe40000010000 */
[----:B------:R3:W5:Y:S03]  /*a8f0*/  LDL.LU R11, [R1+0x138] ;  /* 0x00013800010b7983 */ /* 0x0007660000300800 */
[----:B------:R-:W-:Y:S01]  /*a900*/  HMMA.16816.F32 R48, R16, R26, R48 ;  /* 0x0000001a1030723c */ /* 0x000fe20000001830 */
[----:B------:R3:W5:Y:S01]  /*a910*/  LDL.LU R10, [R1+0x134] ;  /* 0x00013400010a7983 */ /* 0x0007620000300800 */
[----:B-1----:R-:W-:-:S03]  /*a920*/  FADD.FTZ R2, R57, R2 ;  /* 0x0000000239027221 */ /* 0x002fc60000010000 */
[----:B------:R3:W5:Y:S01]  /*a930*/  LDL.LU R9, [R1+0x130] ;  /* 0x0001300001097983 */ /* 0x0007620000300800 */
[C---:B------:R-:W-:Y:S03]  /*a940*/  HMMA.16816.F32 R68, R16.reuse, R28, R68 ;  /* 0x0000001c1044723c */ /* 0x040fe60000001844 */
[----:B------:R3:W5:Y:S03]  /*a950*/  LDL.LU R8, [R1+0x12c] ;  /* 0x00012c0001087983 */ /* 0x0007660000300800 */
[----:B------:R-:W-:Y:S01]  /*a960*/  HMMA.16816.F32 R60, R16, R30, R60 ;  /* 0x0000001e103c723c */ /* 0x000fe2000000183c */
        /* <DEDUP_REMOVED lines=30> */
[----:B---3--:R-:W-:-:S15]  /*ab50*/  @!P0 BRA `(.L_x_454) ;  /* 0x0000009c00008947 */ /* 0x008fde0003800000 */
[----:B------:R-:W2:Y:S01]  /*ab60*/  LDL.64 R234, [R1+0x110] ;  /* 0x0001100001ea7983 */ /* 0x000ea20000100a00 */
[----:B------:R-:W-:Y:S01]  /*ab70*/  UIADD3 UR22, UR26, -0x2, URZ ;  /* 0xfffffffe1a167890 */ /* 0x000fe2000fffe03f */
[----:B------:R-:W-:Y:S02]  /*ab80*/  ULDC UR4, c[0x0][0x2d0] ;  /* 0x0000b40000047ab9 */ /* 0x000fe40000000800 */
[----:B------:R-:W-:Y:S01]  /*ab90*/  STL [R1+0x160], R148 ;  /* 0x0001609401007387 */ /* 0x000fe20000100800 */
[----:B-----5:R-:W-:Y:S01]  /*aba0*/  ISETP.GE.AND P1, PT, R204, UR4, PT ;  /* 0x00000004cc007c0c */ /* 0x020fe2000bf26270 */
[----:B------:R-:W-:Y:S01]  /*abb0*/  USHF.R.S32.HI UR20, URZ, 0x1f, UR22 ;  /* 0x0000001f3f147899 */ /* 0x000fe20008011416 */
[----:B------:R-:W-:Y:S01]  /*abc0*/  IMAD.U32 R2, RZ, RZ, UR22 ;  /* 0x00000016ff027e24 */ /* 0x000fe2000f8e00ff */
[----:B------:R-:W-:Y:S01]  /*abd0*/  STL [R1+0x15c], R147 ;  /* 0x00015c9301007387 */ /* 0x000fe20000100800 */
[----:B------:R-:W-:Y:S01]  /*abe0*/  UIMAD UR4, UR13, UR22, URZ ;  /* 0x000000160d0472a4 */ /* 0x000fe2000f8e023f */
[----:B------:R-:W-:-:S02]  /*abf0*/  IMAD.U32 R7, RZ, RZ, UR6 ;  /* 0x00000006ff077e24 */ /* 0x000fc4000f8e00ff */
[----:B------:R-:W-:Y:S01]  /*ac00*/  IMAD.U32 R26, RZ, RZ, UR6 ;  /* 0x00000006ff1a7e24 */ /* 0x000fe2000f8e00ff */
[----:B------:R-:W-:Y:S01]  /*ac10*/  STL [R1+0x158], R146 ;  /* 0x0001589201007387 */ /* 0x000fe20000100800 */
[----:B------:R-:W-:Y:S01]  /*ac20*/  IMAD.U32 R13, RZ, RZ, UR6 ;  /* 0x00000006ff0d7e24 */ /* 0x000fe2000f8e00ff */
[----:B------:R-:W-:Y:S01]  /*ac30*/  MOV R14, UR6 ;  /* 0x00000006000e7c02 */ /* 0x000fe20008000f00 */
[----:B------:R-:W-:Y:S01]  /*ac40*/  IMAD.U32 R12, RZ, RZ, UR7 ;  /* 0x00000007ff0c7e24 */ /* 0x000fe2000f8e00ff */
[----:B------:R-:W-:Y:S01]  /*ac50*/  STL [R1+0x154], R145 ;  /* 0x0001549101007387 */ /* 0x000fe20000100800 */
[----:B------:R-:W1:Y:S01]  /*ac60*/  @!P1 LDC.64 R24, c[0x0][0x220] ;  /* 0x00008800ff189b82 */ /* 0x000e620000000a00 */
[----:B------:R-:W-:Y:S01]  /*ac70*/  IMAD.U32 R0, RZ, RZ, UR7 ;  /* 0x00000007ff007e24 */ /* 0x000fe2000f8e00ff */
[----:B------:R-:W-:-:S04]  /*ac80*/  DEPBAR.LE SB0, 0x0 ;  /* 0x000080000000791a */ /* 0x000fc80000000000 */
[----:B------:R-:W-:Y:S02]  /*ac90*/  STL [R1+0x150], R144 ;  /* 0x0001509001007387 */ /* 0x000fe40000100800 */
[----:B------:R-:W3:Y:S02]  /*aca0*/  @!P1 LDC.64 R32, c[0x0][0x220] ;  /* 0x00008800ff209b82 */ /* 0x000ee40000000a00 */
[----:B------:R-:W-:Y:S04]  /*acb0*/  STL [R1+0x14c], R143 ;  /* 0x00014c8f01007387 */ /* 0x000fe80000100800 */
[----:B------:R-:W-:Y:S01]  /*acc0*/  STL [R1+0x148], R142 ;  /* 0x0001488e01007387 */ /* 0x000fe20000100800 */
[----:B------:R-:W-:Y:S01]  /*acd0*/  IMAD.U32 R21, RZ, RZ, UR6 ;  /* 0x00000006ff157e24 */ /* 0x000fe2000f8e00ff */
[----:B------:R-:W4:Y:S02]  /*ace0*/  @!P1 LDC.64 R30, c[0x0][0x220] ;  /* 0x00008800ff1e9b82 */ /* 0x000f240000000a00 */
[----:B------:R-:W-:Y:S04]  /*acf0*/  STL [R1+0x144], R141 ;  /* 0x0001448d01007387 */ /* 0x000fe80000100800 */
[----:B------:R-:W-:Y:S02]  /*ad00*/  STL [R1+0x140], R140 ;  /* 0x0001408c01007387 */ /* 0x000fe40000100800 */
        /* <DEDUP_REMOVED lines=8> */
[----:B------:R-:W-:Y:S01]  /*ad90*/  STL [R1+0x128], R5 ;  /* 0x0001280501007387 */ /* 0x000fe20000100800 */
[----:B------:R-:W-:Y:S01]  /*ada0*/  UIMAD UR4, UR20, UR14, UR4 ;  /* 0x0000000e140472a4 */ /* 0x000fe2000f8e0204 */
[----:B------:R-:W-:Y:S01]  /*adb0*/  BAR.SYNC.DEFER_BLOCKING 0x0 ;  /* 0x0000000000007b1d */ /* 0x000fe20000010000 */
[----:B--2---:R-:W-:-:S05]  /*adc0*/  IMAD.WIDE.U32 R2, R2, UR14, R234 ;  /* 0x0000000e02027c25 */ /* 0x004fca000f8e00ea */
[----:B------:R-:W2:Y:S01]  /*add0*/  LDL.LU R234, [R1+0x60] ;  /* 0x0000600001ea7983 */ /* 0x000ea20000300800 */
[----:B------:R-:W-:Y:S01]  /*ade0*/  VOTEU.ALL UP0, P1 ;  /* 0x00000000003f7886 */ /* 0x000fe20000800000 */
[----:B------:R-:W-:Y:S01]  /*adf0*/  VIADD R3, R3, UR4 ;  /* 0x0000000403037c36 */ /* 0x000fe20008000000 */
[-C--:B------:R-:W-:Y:S01]  /*ae00*/  @!P1 LEA R7, P2, R7, R2.reuse, 0x5 ;  /* 0x0000000207079211 */ /* 0x080fe200078428ff */
[----:B------:R-:W-:Y:S01]  /*ae10*/  IMAD.U32 R18, RZ, RZ, UR6 ;  /* 0x00000006ff127e24 */ /* 0x000fe2000f8e00ff */
[-C--:B------:R-:W-:Y:S01]  /*ae20*/  @!P1 LEA R26, P0, R26, R2.reuse, 0x6 ;  /* 0x000000021a1a9211 */ /* 0x080fe200078030ff */
[--C-:B------:R-:W-:Y:S01]  /*ae30*/  @!P1 IMAD.MOV.U32 R15, RZ, RZ, R3.reuse ;  /* 0x000000ffff0f9224 */ /* 0x100fe200078e0003 */
[-C--:B------:R-:W-:Y:S01]  /*ae40*/  @!P1 LEA.HI.X R27, R13, R3.reuse, R12, 0x5, P2 ;  /* 0x000000030d1b9211 */ /* 0x080fe200010f2c0c */
[----:B------:R-:W-:Y:S01]  /*ae50*/  IMAD.U32 R12, RZ, RZ, UR6 ;  /* 0x00000006ff0c7e24 */ /* 0x000fe2000f8e00ff */
[-C--:B------:R-:W-:Y:S01]  /*ae60*/  @!P1 LEA.HI.X R38, R14, R3.reuse, R0, 0x6, P0 ;  /* 0x000000030e269211 */ /* 0x080fe200000f3400 */
[----:B------:R-:W-:Y:S01]  /*ae70*/  @!P1 IMAD.MOV.U32 R14, RZ, RZ, R2 ;  /* 0x000000ffff0e9224 */ /* 0x000fe200078e0002 */
[----:B------:R-:W-:Y:S01]  /*ae80*/  @!P1 MOV R16, R2 ;  /* 0x0000000200109202 */ /* 0x000fe20000000f00 */
[----:B------:R-:W-:Y:S01]  /*ae90*/  IMAD.U32 R0, RZ, RZ, UR6 ;  /* 0x00000006ff007e24 */ /* 0x000fe2000f8e00ff */
[----:B------:R-:W-:Y:S01]  /*aea0*/  @!P1 MOV R13, R3 ;  /* 0x00000003000d9202 */ /* 0x000fe20000000f00 */
[----:B------:R-:W-:Y:S01]  /*aeb0*/  @!P1 IMAD.MOV.U32 R17, RZ, RZ, R3 ;  /* 0x000000ffff119224 */ /* 0x000fe200078e0003 */
[----:B-1----:R-:W-:Y:S01]  /*aec0*/  @!P1 LEA R20, P2, R2, R24, 0x1 ;  /* 0x0000001802149211 */ /* 0x002fe200078408ff */
[----:B------:R-:W-:Y:S01]  /*aed0*/  @!P1 IMAD.WIDE.U32 R14, R12, 0x60, R14 ;  /* 0x000000600c0e9825 */ /* 0x000fe200078e000e */
[----:B------:R-:W-:Y:S01]  /*aee0*/  @!UP0 UIMAD UR27, UR7, 0x30, URZ ;  /* 0x00000030071b88a4 */ /* 0x000fe2000f8e023f */
[----:B------:R-:W-:Y:S01]  /*aef0*/  @P1 STS.128 [R232+0x8000], RZ ;  /* 0x008000ffe8001388 */ /* 0x000fe20000000c00 */
[----:B------:R-:W-:Y:S01]  /*af00*/  @!UP0 UIMAD UR21, UR7, 0x50, URZ ;  /* 0x00000050071588a4 */ /* 0x000fe2000f8e023f */
[----:B------:R-:W-:Y:S01]  /*af10*/  @!P1 IMAD.MOV.U32 R12, RZ, RZ, R2 ;  /* 0x000000ffff0c9224 */ /* 0x000fe200078e0002 */
[----:B------:R-:W-:Y:S01]  /*af20*/  @!UP0 UIMAD UR20, UR7, 0x60, URZ ;  /* 0x00000060071488a4 */ /* 0x000fe2000f8e023f */
[----:B------:R-:W-:Y:S01]  /*af30*/  @!P1 IMAD.WIDE.U32 R16, R0, 0x50, R16 ;  /* 0x0000005000109825 */ /* 0x000fe200078e0010 */
[----:B------:R-:W-:Y:S01]  /*af40*/  @!P1 IADD3 R0, P0, R2, UR16, RZ ;  /* 0x0000001002009c10 */ /* 0x000fe2000ff1e0ff */
[----:B------:R-:W-:-:S02]  /*af50*/  @!UP0 UIMAD UR4, UR7, 0x70, URZ ;  /* 0x00000070070488a4 */ /* 0x000fc4000f8e023f */
[----:B------:R-:W-:Y:S01]  /*af60*/  @!P1 IMAD.WIDE.U32 R12, R21, 0x70, R12 ;  /* 0x00000070150c9825 */ /* 0x000fe200078e000c */
[--C-:B------:R-:W-:Y:S02]  /*af70*/  @!P1 LEA.HI.X R21, R2, R25, R3.reuse, 0x1, P2 ;  /* 0x0000001902159211 */ /* 0x100fe400010f0c03 */
[----:B------:R-:W-:Y:S01]  /*af80*/  @!P1 IADD3.X R23, R3, UR15, RZ, P0, !PT ;  /* 0x0000000f03179c10 */ /* 0x000fe200087fe4ff */
[----:B------:R-:W1:Y:S01]  /*af90*/  @!P1 LDC.64 R24, c[0x0][0x220] ;  /* 0x00008800ff189b82 */ /* 0x000e620000000a00 */
[----:B---3--:R-:W-:Y:S01]  /*afa0*/  @!P1 LEA R22, P0, R0, R32, 0x1 ;  /* 0x0000002000169211 */ /* 0x008fe200078008ff */
[----:B------:R-:W-:Y:S01]  /*afb0*/  @!P1 IMAD.WIDE.U32 R18, R18, 0x30, R2 ;  /* 0x0000003012129825 */ /* 0x000fe200078e0002 */
[----:B------:R-:W-:Y:S01]  /*afc0*/  @!PT LDS RZ, [RZ] ;  /* 0x00000000fffff984 */ /* 0x000fe20000000800 */
[----:B------:R-:W-:Y:S01]  /*afd0*/  @!PT LDS RZ, [RZ] ;  /* 0x00000000fffff984 */ /* 0x000fe20000000800 */
[----:B------:R-:W-:Y:S01]  /*afe0*/  @!PT LDS RZ, [RZ] ;  /* 0x00000000fffff984 */ /* 0x000fe20000000800 */
[----:B------:R3:W-:Y:S02]  /*aff0*/  @!P1 LDGSTS.E.BYPASS.LTC128B.128 [R232+0x8000], desc[UR24][R20.64] ;  /* 0x0800000014e89fae */ /* 0x0007e4000b901d58 */
[----:B------:R-:W-:Y:S01]  /*b000*/  @!P1 LEA.HI.X R23, R0, R33, R23, 0x1, P0 ;  /* 0x0000002100179211 */ /* 0x000fe200000f0c17 */
[----:B------:R-:W-:Y:S01]  /*b010*/  @!P1 VIADD R0, R19, UR27 ;  /* 0x0000001b13009c36 */ /* 0x000fe20008000000 */
[C---:B----4-:R-:W-:Y:S01]  /*b020*/  @!P1 LEA R2, P0, R7.reuse, R30, 0x1 ;  /* 0x0000001e07029211 */ /* 0x050fe200078008ff */
[----:B------:R-:W3:Y:S01]  /*b030*/  @!P1 LDC.64 R32, c[0x0][0x220] ;  /* 0x00008800ff209b82 */ /* 0x000ee20000000a00 */
[----:B------:R-:W-:Y:S02]  /*b040*/  @P1 STS.128 [R232+0x8800], RZ ;  /* 0x008800ffe8001388 */ /* 0x000fe40000000c00 */
[----:B------:R-:W-:Y:S01]  /*b050*/  @!P1 LEA.HI.X R3, R7, R31, R27, 0x1, P0 ;  /* 0x0000001f07039211 */ /* 0x000fe200000f0c1b */
[----:B------:R-:W-:Y:S01]  /*b060*/  @!P1 VIADD R7, R13, UR4 ;  /* 0x000000040d079c36 */ /* 0x000fe20008000000 */
        /* <DEDUP_REMOVED lines=9> */
[----:B-1----:R-:W-:-:S03]  /*b100*/  @!P1 LEA R24, P2, R18, R24, 0x1 ;  /* 0x0000001812189211 */ /* 0x002fc600078408ff */
[----:B------:R-:W-:Y:S01]  /*b110*/  @P1 STS.128 [R232+0x9800], RZ ;  /* 0x009800ffe8001388 */ /* 0x000fe20000000c00 */
[----:B------:R-:W-:Y:S01]  /*b120*/  @!P1 LEA.HI.X R25, R18, R25, R0, 0x1, P2 ;  /* 0x0000001912199211 */ /* 0x000fe200010f0c00 */
[----:B------:R-:W-:Y:S01]  /*b130*/  @!P1 VIADD R0, R17, UR21 ;  /* 0x0000001511009c36 */ /* 0x000fe20008000000 */
[----:B------:R-:W-:Y:S02]  /*b140*/  @!P1 LEA R18, P2, R14, R34, 0x1 ;  /* 0x000000220e129211 */ /* 0x000fe400078408ff */
[C---:B---3--:R-:W-:Y:S01]  /*b150*/  @!P1 LEA R20, P3, R16.reuse, R32, 0x1 ;  /* 0x0000002010149211 */ /* 0x048fe200078608ff */
[----:B------:R-:W-:Y:S01]  /*b160*/  @!PT LDS RZ, [RZ] ;  /* 0x00000000fffff984 */ /* 0x000fe20000000800 */
[----:B------:R-:W-:Y:S01]  /*b170*/  @!PT LDS RZ, [RZ] ;  /* 0x00000000fffff984 */ /* 0x000fe20000000800 */
[----:B------:R-:W-:Y:S01]  /*b180*/  @!PT LDS RZ, [RZ] ;  /* 0x00000000fffff984 */ /* 0x000fe20000000800 */
[----:B------:R-:W-:Y:S03]  /*b190*/  @!P1 LDGSTS.E.BYPASS.LTC128B.128 [R232+0x9800], desc[UR24][R24.64] ;  /* 0x0980000018e89fae */ /* 0x000fe6000b901d58 */
[----:B------:R-:W-:Y:S01]  /*b1a0*/  @!P1 LEA.HI.X R21, R16, R33, R0, 0x1, P3 ;  /* 0x0000002110159211 */ /* 0x000fe200018f0c00 */
[----:B------:R-:W-:Y:S01]  /*b1b0*/  @P1 STS.128 [R232+0xa000], RZ ;  /* 0x00a000ffe8001388 */ /* 0x000fe20000000c00 */
[----:B----4-:R-:W-:-:S04]  /*b1c0*/  @!P1 LEA R22, P0, R26, R28, 0x1 ;  /* 0x0000001c1a169211 */ /* 0x010fc800078008ff */
[----:B------:R-:W-:Y:S01]  /*b1d0*/  @!P1 LEA.HI.X R23, R26, R29, R38, 0x1, P0 ;  /* 0x0000001d1a179211 */ /* 0x000fe200000f0c26 */
[----:B------:R-:W-:Y:S01]  /*b1e0*/  @!P1 VIADD R3, R15, UR20 ;  /* 0x000000140f039c36 */ /* 0x000fe20008000000 */
[----:B------:R-:W-:-:S03]  /*b1f0*/  @!P1 LEA R2, P0, R12, R36, 0x1 ;  /* 0x000000240c029211 */ /* 0x000fc600078008ff */
[----:B------:R-:W-:Y:S01]  /*b200*/  @!PT LDS RZ, [RZ] ;  /* 0x00000000fffff984 */ /* 0x000fe20000000800 */
[----:B------:R-:W-:Y:S01]  /*b210*/  @!PT LDS RZ, [RZ] ;  /* 0x00000000fffff984 */ /* 0x000fe20000000800 */
[----:B------:R-:W-:Y:S01]  /*b220*/  @!PT LDS RZ, [RZ] ;  /* 0x00000000fffff984 */ /* 0x000fe20000000800 */
[----:B------:R-:W-:Y:S01]  /*b230*/  @!P1 LDGSTS.E.BYPASS.LTC128B.128 [R232+0xa000], desc[UR24][R22.64] ;  /* 0x0a00000016e89fae */ /* 0x000fe2000b901d58 */
[----:B------:R-:W-:-:S03]  /*b240*/  @!P1 LEA.HI.X R19, R14, R35, R3, 0x1, P2 ;  /* 0x000000230e139211 */ /* 0x000fc600010f0c03 */
[----:B------:R-:W-:Y:S01]  /*b250*/  @P1 STS.128 [R232+0xa800], RZ ;  /* 0x00a800ffe8001388 */ /* 0x000fe20000000c00 */
[----:B------:R-:W-:-:S03]  /*b260*/  @!P1 LEA.HI.X R3, R12, R37, R7, 0x1, P0 ;  /* 0x000000250c039211 */ /* 0x000fc600000f0c07 */
        /* <DEDUP_REMOVED lines=15> */
[----:B------:R-:W-:Y:S04]  /*b360*/  LDSM.16.M88.4 R80, [R220+0x4000] ;  /* 0x00400000dc50783b */ /* 0x000fe80000000200 */
[----:B------:R-:W-:Y:S04]  /*b370*/  LDSM.16.M88.4 R76, [R220+0x4800] ;  /* 0x00480000dc4c783b */ /* 0x000fe80000000200 */
[----:B------:R-:W-:Y:S04]  /*b380*/  LDSM.16.M88.4 R68, [R220+0x5800] ;  /* 0x00580000dc44783b */ /* 0x000fe80000000200 */
[----:B-1----:R-:W1:Y:S04]  /*b390*/  LDSM.16.M88.4 R16, [R228+0x2000] ;  /* 0x00200000e410783b */ /* 0x002e680000000200 */
[----:B------:R-:W4:Y:S04]  /*b3a0*/  LDSM.16.M88.4 R64, [R220+0x6000] ;  /* 0x00600000dc40783b */ /* 0x000f280000000200 */
[----:B------:R-:W3:Y:S04]  /*b3b0*/  LDSM.16.M88.4 R60, [R220+0x6800] ;  /* 0x00680000dc3c783b */ /* 0x000ee80000000200 */
[----:B------:R-:W3:Y:S04]  /*b3c0*/  LDSM.16.M88.4 R56, [R220+0x7000] ;  /* 0x00700000dc38783b */ /* 0x000ee80000000200 */
[----:B------:R-:W3:Y:S04]  /*b3d0*/  LDSM.16.M88.4 R52, [R220+0x7800] ;  /* 0x00780000dc34783b */ /* 0x000ee80000000200 */
[----:B------:R-:W-:Y:S04]  /*b3e0*/  LDSM.16.M88.4 R40, [R226+0x5000] ;  /* 0x00500000e228783b */ /* 0x000fe80000000200 */
[----:B------:R-:W-:Y:S04]  /*b3f0*/  LDSM.16.M88.4 R36, [R226+0x5800] ;  /* 0x00580000e224783b */ /* 0x000fe80000000200 */
[----:B------:R-:W-:Y:S04]  /*b400*/  LDSM.16.M88.4 R88, [R226+0x7000] ;  /* 0x00700000e258783b */ /* 0x000fe80000000200 */
[----:B------:R-:W-:Y:S04]  /*b410*/  LDSM.16.M88.4 R84, [R226+0x7800] ;  /* 0x00780000e254783b */ /* 0x000fe80000000200 */
[----:B------:R-:W-:Y:S01]  /*b420*/  LDSM.16.M88.4 R20, [R228] ;  /* 0x00000000e414783b */ /* 0x000fe20000000200 */
[C---:B-1----:R-:W-:Y:S03]  /*b430*/  HMMA.16816.F32 R96, R16.reuse, R72, RZ ;  /* 0x000000481060723c */ /* 0x042fe600000018ff */
[----:B------:R-:W-:Y:S04]  /*b440*/  LDSM.16.M88.4 R32, [R226+0x6000] ;  /* 0x00600000e220783b */ /* 0x000fe80000000200 */
[----:B------:R-:W-:Y:S01]  /*b450*/  LDSM.16.M88.4 R44, [R226+0x4800] ;  /* 0x00480000e22c783b */ /* 0x000fe20000000200 */
[C---:B------:R-:W-:Y:S03]  /*b460*/  HMMA.16816.F32 R104, R16.reuse, R80, RZ ;  /* 0x000000501068723c */ /* 0x040fe600000018ff */
[----:B------:R-:W-:Y:S03]  /*b470*/  LDSM.16.M88.4 R48, [R226+0x4000] ;  /* 0x00400000e230783b */ /* 0x000fe60000000200 */
[C---:B------:R-:W-:Y:S01]  /*b480*/  HMMA.16816.F32 R100, R16.reuse, R76, RZ ;  /* 0x0000004c1064723c */ /* 0x040fe200000018ff */
[----:B------:R-:W-:Y:S04]  /*b490*/  LDSM.16.M88.4 R28, [R226+0x6800] ;  /* 0x00680000e21c783b */ /* 0x000fe80000000200 */
[----:B------:R-:W0:Y:S01]  /*b4a0*/  LDGDEPBAR ;  /* 0x00000000000079af */ /* 0x000e220000000000 */
[C---:B------:R-:W-:Y:S06]  /*b4b0*/  HMMA.16816.F32 R92, R16.reuse, R68, RZ ;  /* 0x00000044105c723c */ /* 0x040fec00000018ff */
[C---:B----4-:R-:W-:Y:S06]  /*b4c0*/  HMMA.16816.F32 R212, R16.reuse, R64, RZ ;  /* 0x0000004010d4723c */ /* 0x050fec00000018ff */
[C---:B---3--:R-:W-:Y:S06]  /*b4d0*/  HMMA.16816.F32 R128, R16.reuse, R60, RZ ;  /* 0x0000003c1080723c */ /* 0x048fec00000018ff */
        /* <DEDUP_REMOVED lines=9> */
[----:B------:R-:W-:Y:S01]  /*b570*/  HMMA.16816.F32 R108, R16, R54, RZ ;  /* 0x00000036106c723c */ /* 0x000fe200000018ff */
[----:B--2---:R-:W1:Y:S04]  /*b580*/  LDSM.16.M88.4 R12, [R234+0x2000] ;  /* 0x00200000ea0c783b */ /* 0x004e680000000200 */
[----:B------:R2:W3:Y:S01]  /*b590*/  LDSM.16.M88.4 R24, [R234] ;  /* 0x00000000ea18783b */ /* 0x0004e20000000200 */
[C---:B-1----:R-:W-:Y:S06]  /*b5a0*/  HMMA.16816.F32 R16, R12.reuse, R40, R96 ;  /* 0x000000280c10723c */ /* 0x042fec0000001860 */
[C---:B------:R-:W-:Y:S06]  /*b5b0*/  HMMA.16816.F32 R120, R12.reuse, R88, R120 ;  /* 0x000000580c78723c */ /* 0x040fec0000001878 */
[----:B------:R-:W-:Y:S06]  /*b5c0*/  HMMA.16816.F32 R112, R12, R84, R112 ;  /* 0x000000540c70723c */ /* 0x000fec0000001870 */
[----:B------:R-:W-:Y:S06]  /*b5d0*/  HMMA.16816.F32 R96, R20, R76, RZ ;  /* 0x0000004c1460723c */ /* 0x000fec00000018ff */
[----:B------:R-:W-:Y:S01]  /*b5e0*/  IMAD.MOV.U32 R233, RZ, RZ, R16 ;  /* 0x000000ffffe97224 */ /* 0x000fe200078e0010 */
[----:B------:R-:W-:Y:S01]  /*b5f0*/  MOV R207, R19 ;  /* 0x0000001300cf7202 */ /* 0x000fe20000000f00 */
[----:B------:R-:W-:Y:S01]  /*b600*/  IMAD.MOV.U32 R231, RZ, RZ, R17 ;  /* 0x000000ffffe77224 */ /* 0x000fe200078e0011 */
[----:B------:R-:W-:Y:S01]  /*b610*/  HMMA.16816.F32 R140, R12, R38, R216 ;  /* 0x000000260c8c723c */ /* 0x000fe200000018d8 */
[----:B------:R-:W-:-:S02]  /*b620*/  IMAD.MOV.U32 R230, RZ, RZ, R18 ;  /* 0x000000ffffe67224 */ /* 0x000fc400078e0012 */
[----:B------:R-:W-:Y:S01]  /*b630*/  MOV R252, R121 ;  /* 0x0000007900fc7202 */ /* 0x000fe20000000f00 */
[----:B------:R-:W-:Y:S02]  /*b640*/  IMAD.MOV.U32 R235, RZ, RZ, R122 ;  /* 0x000000ffffeb7224 */ /* 0x000fe400078e007a */
[----:B------:R-:W-:Y:S01]  /*b650*/  HMMA.16816.F32 R16, R12, R36, R92 ;  /* 0x000000240c10723c */ /* 0x000fe2000000185c */
[----:B--2---:R-:W-:Y:S02]  /*b660*/  IMAD.MOV.U32 R234, RZ, RZ, R123 ;  /* 0x000000ffffea7224 */ /* 0x004fe400078e007b */
[----:B------:R-:W-:Y:S01]  /*b670*/  IMAD.MOV.U32 R206, RZ, RZ, R112 ;  /* 0x000000ffffce7224 */ /* 0x000fe200078e0070 */
[----:B------:R-:W-:Y:S01]  /*b680*/  MOV R7, R115 ;  /* 0x0000007300077202 */ /* 0x000fe20000000f00 */
[----:B------:R-:W-:Y:S01]  /*b690*/  IMAD.MOV.U32 R5, RZ, RZ, R113 ;  /* 0x000000ffff057224 */ /* 0x000fe200078e0071 */
[----:B------:R-:W-:Y:S01]  /*b6a0*/  HMMA.16816.F32 R92, R20, R72, RZ ;  /* 0x00000048145c723c */ /* 0x000fe200000018ff */
[----:B------:R-:W-:-:S05]  /*b6b0*/  IMAD.MOV.U32 R6, RZ, RZ, R114 ;  /* 0x000000ffff067224 */ /* 0x000fca00078e0072 */
[C---:B------:R-:W-:Y:S06]  /*b6c0*/  HMMA.16816.F32 R132, R12.reuse, R34, R208 ;  /* 0x000000220c84723c */ /* 0x040fec00000018d0 */
[C---:B------:R-:W-:Y:S06]  /*b6d0*/  HMMA.16816.F32 R100, R12.reuse, R44, R100 ;  /* 0x0000002c0c64723c */ /* 0x040fec0000001864 */
[----:B------:R-:W-:Y:S01]  /*b6e0*/  IMAD.MOV.U32 R148, RZ, RZ, R16 ;  /* 0x000000ffff947224 */ /* 0x000fe200078e0010 */
[----:B------:R-:W-:Y:S01]  /*b6f0*/  HMMA.16816.F32 R216, R12, R90, R116 ;  /* 0x0000005a0cd8723c */ /* 0x000fe20000001874 */
[----:B------:R-:W-:-:S02]  /*b700*/  IMAD.MOV.U32 R3, RZ, RZ, R17 ;  /* 0x000000ffff037224 */ /* 0x000fc400078e0011 */
[----:B------:R-:W-:Y:S02]  /*b710*/  IMAD.MOV.U32 R2, RZ, RZ, R18 ;  /* 0x000000ffff027224 */ /* 0x000fe400078e0012 */
[----:B------:R-:W-:Y:S01]  /*b720*/  IMAD.MOV.U32 R0, RZ, RZ, R19 ;  /* 0x000000ffff007224 */ /* 0x000fe200078e0013 */
[----:B---3--:R-:W-:Y:S06]  /*b730*/  HMMA.16816.F32 R112, R24, R44, R96 ;  /* 0x0000002c1870723c */ /* 0x008fec0000001860 */
[----:B------:R-:W-:Y:S06]  /*b740*/  HMMA.16816.F32 R16, R20, R68, RZ ;  /* 0x000000441410723c */ /* 0x000fec00000018ff */
[----:B------:R-:W-:Y:S01]  /*b750*/  HMMA.16816.F32 R116, R24, R40, R92 ;  /* 0x000000281874723c */ /* 0x000fe2000000185c */
[----:B------:R-:W-:-:S05]  /*b760*/  IMAD.MOV.U32 R68, RZ, RZ, R120 ;  /* 0x000000ffff447224 */ /* 0x000fca00078e0078 */
[C---:B------:R-:W-:Y:S06]  /*b770*/  HMMA.16816.F32 R96, R20.reuse, R70, RZ ;  /* 0x000000461460723c */ /* 0x040fec00000018ff */
[----:B------:R-:W-:Y:S06]  /*b780*/  HMMA.16816.F32 R92, R20, R74, RZ ;  /* 0x0000004a145c723c */ /* 0x000fec00000018ff */
[----:B------:R-:W-:Y:S06]  /*b790*/  HMMA.16816.F32 R208, R24, R36, R16 ;  /* 0x0000002418d0723c */ /* 0x000fec0000001810 */
[----:B------:R-:W-:Y:S01]  /*b7a0*/  HMMA.16816.F32 R72, R20, R66, RZ ;  /* 0x000000421448723c */ /* 0x000fe200000018ff */
[----:B------:R-:W-:-:S02]  /*b7b0*/  IMAD.MOV.U32 R37, RZ, RZ, R68 ;  /* 0x000000ffff257224 */ /* 0x000fc400078e0044 */
[----:B------:R-:W-:-:S03]  /*b7c0*/  IMAD.MOV.U32 R36, RZ, RZ, R233 ;  /* 0x000000ffff247224 */ /* 0x000fc600078e00e9 */
[C---:B------:R-:W-:Y:S06]  /*b7d0*/  HMMA.16816.F32 R68, R20.reuse, R64, RZ ;  /* 0x000000401444723c */ /* 0x040fec00000018ff */
[----:B------:R-:W-:Y:S06]  /*b7e0*/  HMMA.16816.F32 R64, R20, R60, RZ ;  /* 0x0000003c1440723c */ /* 0x000fec00000018ff */
[C---:B------:R-:W-:Y:S06]  /*b7f0*/  HMMA.16816.F32 R136, R12.reuse, R32, R212 ;  /* 0x000000200c88723c */ /* 0x040fec00000018d4 */
[----:B------:R-:W-:Y:S06]  /*b800*/  HMMA.16816.F32 R120, R12, R42, R236 ;  /* 0x0000002a0c78723c */ /* 0x000fec00000018ec */
[----:B------:R-:W-:Y:S06]  /*b810*/  HMMA.16816.F32 R60, R20, R62, RZ ;  /* 0x0000003e143c723c */ /* 0x000fec00000018ff */
[C---:B------:R-:W-:Y:S06]  /*b820*/  HMMA.16816.F32 R248, R12.reuse, R48, R104 ;  /* 0x000000300cf8723c */ /* 0x040fec0000001868 */
[----:B------:R-:W-:Y:S01]  /*b830*/  HMMA.16816.F32 R144, R12, R28, R128 ;  /* 0x0000001c0c90723c */ /* 0x000fe20000001880 */
[----:B------:R-:W-:Y:S01]  /*b840*/  MOV R106, R103 ;  /* 0x00000067006a7202 */ /* 0x000fe20000000f00 */
[----:B------:R-:W-:-:S02]  /*b850*/  IMAD.MOV.U32 R107, RZ, RZ, R102 ;  /* 0x000000ffff6b7224 */ /* 0x000fc400078e0066 */
[----:B------:R-:W-:Y:S02]  /*b860*/  IMAD.MOV.U32 R105, RZ, RZ, R100 ;  /* 0x000000ffff697224 */ /* 0x000fe400078e0064 */
[C---:B------:R-:W-:Y:S01]  /*b870*/  HMMA.16816.F32 R244, R12.reuse, R50, R244 ;  /* 0x000000320cf4723c */ /* 0x040fe200000018f4 */
[----:B------:R-:W-:Y:S02]  /*b880*/  IMAD.MOV.U32 R104, RZ, RZ, R101 ;  /* 0x000000ffff687224 */ /* 0x000fe400078e0065 */
[----:B------:R-:W-:Y:S02]  /*b890*/  IMAD.MOV.U32 R44, RZ, RZ, R107 ;  /* 0x000000ffff2c7224 */ /* 0x000fe400078e006b */
[----:B------:R-:W-:Y:S01]  /*b8a0*/  IMAD.MOV.U32 R45, RZ, RZ, R106 ;  /* 0x000000ffff2d7224 */ /* 0x000fe200078e006a */
[----:B------:R-:W-:Y:S01]  /*b8b0*/  HMMA.16816.F32 R240, R12, R46, R240 ;  /* 0x0000002e0cf0723c */ /* 0x000fe200000018f0 */
[----:B------:R-:W-:Y:S02]  /*b8c0*/  IMAD.MOV.U32 R40, RZ, RZ, R105 ;  /* 0x000000ffff287224 */ /* 0x000fe400078e0069 */
[----:B------:R-:W-:-:S03]  /*b8d0*/  IMAD.MOV.U32 R41, RZ, RZ, R104 ;  /* 0x000000ffff297224 */ /* 0x000fc600078e0068 */
[C---:B------:R-:W-:Y:S06]  /*b8e0*/  HMMA.16816.F32 R236, R12.reuse, R30, R124 ;  /* 0x0000001e0cec723c */ /* 0x040fec000000187c */
[----:B------:R-:W-:Y:S06]  /*b8f0*/  HMMA.16816.F32 R212, R12, R86, R108 ;  /* 0x000000560cd4723c */ /* 0x000fec000000186c */
[C---:B------:R-:W-:Y:S06]  /*b900*/  HMMA.16816.F32 R16, R20.reuse, R56, RZ ;  /* 0x000000381410723c */ /* 0x040fec00000018ff */
[----:B------:R-:W-:Y:S06]  /*b910*/  HMMA.16816.F32 R12, R20, R52, RZ ;  /* 0x00000034140c723c */ /* 0x000fec00000018ff */
[----:B------:R-:W-:Y:S06]  /*b920*/  HMMA.16816.F32 R124, R24, R32, R68 ;  /* 0x00000020187c723c */ /* 0x000fec0000001844 */
[C---:B------:R-:W-:Y:S06]  /*b930*/  HMMA.16816.F32 R68, R20.reuse, R58, RZ ;  /* 0x0000003a1444723c */ /* 0x040fec00000018ff */
[C---:B------:R-:W-:Y:S06]  /*b940*/  HMMA.16816.F32 R100, R20.reuse, R80, RZ ;  /* 0x000000501464723c */ /* 0x040fec00000018ff */
[C---:B------:R-:W-:Y:S06]  /*b950*/  HMMA.16816.F32 R56, R20.reuse, R54, RZ ;  /* 0x000000361438723c */ /* 0x040fec00000018ff */
[C---:B------:R-:W-:Y:S06]  /*b960*/  HMMA.16816.F32 R80, R20.reuse, R82, RZ ;  /* 0x000000521450723c */ /* 0x040fec00000018ff */
[----:B------:R-:W-:Y:S01]  /*b970*/  HMMA.16816.F32 R76, R20, R78, RZ ;  /* 0x0000004e144c723c */ /* 0x000fe200000018ff */
[----:B------:R-:W-:Y:S05]  /*b980*/  LDSM.16.M88.4 R20, [R4] ;  /* 0x000000000414783b */ /* 0x000fea0000000200 */
[C---:B------:R-:W-:Y:S06]  /*b990*/  HMMA.16816.F32 R108, R24.reuse, R28, R64 ;  /* 0x0000001c186c723c */ /* 0x040fec0000001840 */
[C---:B------:R-:W-:Y:S01]  /*b9a0*/  HMMA.16816.F32 R52, R24.reuse, R30, R60 ;  /* 0x0000001e1834723c */ /* 0x040fe2000000183c */
[----:B------:R-:W1:Y:S05]  /*b9b0*/  LDSM.16.M88.4 R28, [R227+0x800] ;  /* 0x00080000e31c783b */ /* 0x000e6a0000000200 */
[C---:B------:R-:W-:Y:S01]  /*b9c0*/  HMMA.16816.F32 R104, R24.reuse, R88, R16 ;  /* 0x000000581868723c */ /* 0x040fe20000001810 */
[----:B------:R-:W2:Y:S05]  /*b9d0*/  LDSM.16.M88.4 R16, [R227+0x1000] ;  /* 0x00100000e310783b */ /* 0x000eaa0000000200 */
[C---:B------:R-:W-:Y:S01]  /*b9e0*/  HMMA.16816.F32 R128, R24.reuse, R84, R12 ;  /* 0x000000541880723c */ /* 0x040fe2000000180c */
[----:B------:R3:W4:Y:S05]  /*b9f0*/  LDSM.16.M88.4 R12, [R4+0x2000] ;  /* 0x00200000040c783b */ /* 0x00072a0000000200 */
[C---:B------:R-:W-:Y:S01]  /*ba00*/  HMMA.16816.F32 R72, R24.reuse, R34, R72 ;  /* 0x000000221848723c */ /* 0x040fe20000001848 */
[----:B------:R-:W4:Y:S05]  /*ba10*/  LDSM.16.M88.4 R32, [R227] ;  /* 0x00000000e320783b */ /* 0x000f2a0000000200 */
[C---:B------:R-:W-:Y:S06]  /*ba20*/  HMMA.16816.F32 R100, R24.reuse, R48, R100 ;  /* 0x000000301864723c */ /* 0x040fec0000001864 */
[C---:B------:R-:W-:Y:S06]  /*ba30*/  HMMA.16816.F32 R48, R24.reuse, R50, R80 ;  /* 0x000000321830723c */ /* 0x040fec0000001850 */
[----:B------:R-:W-:Y:S01]  /*ba40*/  HMMA.16816.F32 R96, R24, R38, R96 ;  /* 0x000000261860723c */ /* 0x000fe20000001860 */
[----:B------:R-:W-:Y:S01]  /*ba50*/  MOV R80, R40 ;  /* 0x0000002800507202 */ /* 0x000fe20000000f00 */
[----:B------:R-:W-:Y:S01]  /*ba60*/  IMAD.MOV.U32 R81, RZ, RZ, R41 ;  /* 0x000000ffff517224 */ /* 0x000fe200078e0029 */
[----:B---3--:R-:W-:Y:S01]  /*ba70*/  MOV R4, R206 ;  /* 0x000000ce00047202 */ /* 0x008fe20000000f00 */
[----:B------:R-:W-:-:S02]  /*ba80*/  IMAD.MOV.U32 R82, RZ, RZ, R44 ;  /* 0x000000ffff527224 */ /* 0x000fc400078e002c */
[C---:B------:R-:W-:Y:S01]  /*ba90*/  HMMA.16816.F32 R40, R24.reuse, R42, R92 ;  /* 0x0000002a1828723c */ /* 0x040fe2000000185c */
[----:B------:R-:W-:Y:S02]  /*baa0*/  IMAD.MOV.U32 R38, RZ, RZ, R230 ;  /* 0x000000ffff267224 */ /* 0x000fe400078e00e6 */
[----:B------:R-:W-:Y:S02]  /*bab0*/  IMAD.MOV.U32 R39, RZ, RZ, R207 ;  /* 0x000000ffff277224 */ /* 0x000fe400078e00cf */
[----:B------:R-:W-:Y:S01]  /*bac0*/  IMAD.MOV.U32 R83, RZ, RZ, R45 ;  /* 0x000000ffff537224 */ /* 0x000fe200078e002d */
[----:B------:R-:W-:Y:S01]  /*bad0*/  HMMA.16816.F32 R84, R24, R86, R56 ;  /* 0x000000561854723c */ /* 0x000fe20000001838 */
[----:B------:R-:W-:Y:S01]  /*bae0*/  IMAD.MOV.U32 R92, RZ, RZ, R37 ;  /* 0x000000ffff5c7224 */ /* 0x000fe200078e0025 */
[----:B------:R-:W-:Y:S01]  /*baf0*/  MOV R94, R235 ;  /* 0x000000eb005e7202 */ /* 0x000fe20000000f00 */
[----:B------:R-:W-:Y:S02]  /*bb00*/  IMAD.MOV.U32 R37, RZ, RZ, R231 ;  /* 0x000000ffff257224 */ /* 0x000fe400078e00e7 */
[----:B------:R-:W-:Y:S01]  /*bb10*/  IMAD.MOV.U32 R93, RZ, RZ, R252 ;  /* 0x000000ffff5d7224 */ /* 0x000fe200078e00fc */
[----:B-1----:R-:W-:Y:S01]  /*bb20*/  HMMA.16816.F32 R56, R20, R28, R112 ;  /* 0x0000001c1438723c */ /* 0x002fe20000001870 */
[----:B------:R-:W-:-:S05]  /*bb30*/  IMAD.MOV.U32 R95, RZ, RZ, R234 ;  /* 0x000000ffff5f7224 */ /* 0x000fca00078e00ea */
[-C--:B--2---:R-:W-:Y:S06]  /*bb40*/  HMMA.16816.F32 R112, R20, R16.reuse, R116 ;  /* 0x000000101470723c */ /* 0x084fec0000001874 */
[----:B----4-:R-:W-:Y:S01]  /*bb50*/  HMMA.16816.F32 R116, R12, R16, R36 ;  /* 0x000000100c74723c */ /* 0x010fe20000001824 */
[----:B------:R-:W1:Y:S05]  /*bb60*/  LDSM.16.M88.4 R36, [R227+0x3800] ;  /* 0x00380000e324783b */ /* 0x000e6a0000000200 */
[C---:B------:R-:W-:Y:S06]  /*bb70*/  HMMA.16816.F32 R44, R24.reuse, R46, R76 ;  /* 0x0000002e182c723c */ /* 0x040fec000000184c */
[----:B------:R-:W-:Y:S01]  /*bb80*/  HMMA.16816.F32 R88, R24, R90, R68 ;  /* 0x0000005a1858723c */ /* 0x000fe20000001844 */
[----:B------:R-:W-:Y:S05]  /*bb90*/  LDSM.16.M88.4 R24, [R227+0x2800] ;  /* 0x00280000e318783b */ /* 0x000fea0000000200 */
[-C--:B------:R-:W-:Y:S06]  /*bba0*/  HMMA.16816.F32 R76, R12, R32.reuse, R248 ;  /* 0x000000200c4c723c */ /* 0x080fec00000018f8 */
[----:B------:R-:W-:Y:S01]  /*bbb0*/  HMMA.16816.F32 R68, R20, R32, R100 ;  /* 0x000000201444723c */ /* 0x000fe20000001864 */
[----:B------:R-:W-:-:S02]  /*bbc0*/  IMAD.MOV.U32 R248, RZ, RZ, R148 ;  /* 0x000000fffff87224 */ /* 0x000fc400078e0094 */
[----:B------:R-:W-:Y:S02]  /*bbd0*/  IMAD.MOV.U32 R249, RZ, RZ, R3 ;  /* 0x000000fffff97224 */ /* 0x000fe400078e0003 */
[----:B------:R-:W-:Y:S01]  /*bbe0*/  IMAD.MOV.U32 R250, RZ, RZ, R2 ;  /* 0x000000fffffa7224 */ /* 0x000fe200078e0002 */
[----:B------:R-:W-:Y:S01]  /*bbf0*/  HMMA.16816.F32 R64, R12, R34, R244 ;  /* 0x000000220c40723c */ /* 0x000fe200000018f4 */
[----:B------:R-:W-:-:S05]  /*bc00*/  IMAD.MOV.U32 R251, RZ, RZ, R0 ;  /* 0x000000fffffb7224 */ /* 0x000fca00078e0000 */
[----:B------:R-:W-:Y:S01]  /*bc10*/  HMMA.16816.F32 R60, R20, R34, R48 ;  /* 0x00000022143c723c */ /* 0x000fe20000001830 */
[----:B------:R-:W2:Y:S05]  /*bc20*/  LDSM.16.M88.4 R32, [R227+0x1800] ;  /* 0x00180000e320783b */ /* 0x000eaa0000000200 */
[C---:B-1----:R-:W-:Y:S06]  /*bc30*/  HMMA.16816.F32 R4, R12.reuse, R36, R4 ;  /* 0x000000240c04723c */ /* 0x042fec0000001804 */
[-C--:B------:R-:W-:Y:S06]  /*bc40*/  HMMA.16816.F32 R120, R12, R18.reuse, R120 ;  /* 0x000000120c78723c */ /* 0x080fec0000001878 */
[----:B------:R-:W-:Y:S01]  /*bc50*/  HMMA.16816.F32 R40, R20, R18, R40 ;  /* 0x000000121428723c */ /* 0x000fe20000001828 */
[----:B------:R-:W1:Y:S05]  /*bc60*/  LDSM.16.M88.4 R16, [R227+0x3000] ;  /* 0x00300000e310783b */ /* 0x000e6a0000000200 */
[----:B------:R-:W-:Y:S06]  /*bc70*/  HMMA.16816.F32 R48, R12, R28, R80 ;  /* 0x0000001c0c30723c */ /* 0x000fec0000001850 */
[----:B------:R-:W-:Y:S01]  /*bc80*/  HMMA.16816.F32 R80, R20, R30, R44 ;  /* 0x0000001e1450723c */ /* 0x000fe2000000182c */
[----:B------:R-:W-:-:S02]  /*bc90*/  IMAD.MOV.U32 R148, RZ, RZ, R4 ;  /* 0x000000ffff947224 */ /* 0x000fc400078e0004 */
[----:B------:R-:W-:Y:S02]  /*bca0*/  IMAD.MOV.U32 R3, RZ, RZ, R5 ;  /* 0x000000ffff037224 */ /* 0x000fe400078e0005 */
[----:B------:R-:W-:Y:S01]  /*bcb0*/  IMAD.MOV.U32 R2, RZ, RZ, R6 ;  /* 0x000000ffff027224 */ /* 0x000fe200078e0006 */
[C---:B------:R-:W-:Y:S01]  /*bcc0*/  HMMA.16816.F32 R100, R12.reuse, R30, R240 ;  /* 0x0000001e0c64723c */ /* 0x040fe200000018f0 */
[----:B------:R-:W-:Y:S01]  /*bcd0*/  IMAD.MOV.U32 R0, RZ, RZ, R7 ;  /* 0x000000ffff007224 */ /* 0x000fe200078e0007 */
[----:B------:R-:W3:Y:S04]  /*bce0*/  LDSM.16.M88.4 R28, [R227+0x2000] ;  /* 0x00200000e31c783b */ /* 0x000ee80000000200 */
[C---:B--2---:R-:W-:Y:S06]  /*bcf0*/  HMMA.16816.F32 R44, R12.reuse, R32, R248 ;  /* 0x000000200c2c723c */ /* 0x044fec00000018f8 */
[C---:B------:R-:W-:Y:S06]  /*bd00*/  HMMA.16816.F32 R4, R12.reuse, R34, R140 ;  /* 0x000000220c04723c */ /* 0x040fec000000188c */
[----:B------:R-:W-:Y:S06]  /*bd10*/  HMMA.16816.F32 R140, R12, R38, R212 ;  /* 0x000000260c8c723c */ /* 0x000fec00000018d4 */
[C---:B------:R-:W-:Y:S06]  /*bd20*/  HMMA.16816.F32 R248, R20.reuse, R32, R208 ;  /* 0x0000002014f8723c */ /* 0x040fec00000018d0 */
[----:B------:R-:W-:Y:S01]  /*bd30*/  IMAD.MOV.U32 R252, RZ, RZ, R44 ;  /* 0x000000fffffc7224 */ /* 0x000fe200078e002c */
[----:B------:R-:W-:Y:S01]  /*bd40*/  MOV R235, R45 ;  /* 0x0000002d00eb7202 */ /* 0x000fe20000000f00 */
[----:B------:R-:W-:Y:S01]  /*bd50*/  IMAD.MOV.U32 R234, RZ, RZ, R46 ;  /* 0x000000ffffea7224 */ /* 0x000fe200078e002e */
[----:B-1----:R-:W-:Y:S01]  /*bd60*/  HMMA.16816.F32 R212, R20, R16, R104 ;  /* 0x0000001014d4723c */ /* 0x002fe20000001868 */
[----:B------:R-:W-:-:S02]  /*bd70*/  IMAD.MOV.U32 R233, RZ, RZ, R47 ;  /* 0x000000ffffe97224 */ /* 0x000fc400078e002f */
[----:B------:R-:W-:Y:S01]  /*bd80*/  IMAD.MOV.U32 R231, RZ, RZ, R4 ;  /* 0x000000ffffe77224 */ /* 0x000fe200078e0004 */
[----:B------:R-:W-:Y:S01]  /*bd90*/  MOV R230, R5 ;  /* 0x0000000500e67202 */ /* 0x000fe20000000f00 */
[----:B------:R-:W-:Y:S01]  /*bda0*/  IMAD.MOV.U32 R207, RZ, RZ, R6 ;  /* 0x000000ffffcf7224 */ /* 0x000fe200078e0006 */
[----:B------:R-:W-:Y:S01]  /*bdb0*/  HMMA.16816.F32 R44, R12, R16, R92 ;  /* 0x000000100c2c723c */ /* 0x000fe2000000185c */
[----:B------:R-:W-:-:S05]  /*bdc0*/  IMAD.MOV.U32 R206, RZ, RZ, R7 ;  /* 0x000000ffffce7224 */ /* 0x000fca00078e0007 */
[----:B------:R-:W-:Y:S06]  /*bdd0*/  HMMA.16816.F32 R4, R12, R26, R236 ;  /* 0x0000001a0c04723c */ /* 0x000fec00000018ec */
[-C--:B---3--:R-:W-:Y:S06]  /*bde0*/  HMMA.16816.F32 R244, R20, R28.reuse, R124 ;  /* 0x0000001c14f4723c */ /* 0x088fec000000187c */
[C---:B------:R-:W-:Y:S06]  /*bdf0*/  HMMA.16816.F32 R136, R12.reuse, R28, R136 ;  /* 0x0000001c0c88723c */ /* 0x040fec0000001888 */
        /* <DEDUP_REMOVED lines=8> */
[----:B------:R-:W-:Y:S01]  /*be80*/  HMMA.16816.F32 R124, R20, R30, R72 ;  /* 0x0000001e147c723c */ /* 0x000fe20000001848 */
[----:B------:R-:W-:Y:S01]  /*be90*/  IMAD.MOV.U32 R45, RZ, RZ, R6 ;  /* 0x000000ffff2d7224 */ /* 0x000fe200078e0006 */
[----:B------:R-:W-:Y:S04]  /*bea0*/  LDSM.16.M88.4 R28, [R225+0x800] ;  /* 0x00080000e11c783b */ /* 0x000fe80000000200 */
[-C--:B------:R-:W-:Y:S06]  /*beb0*/  HMMA.16816.F32 R4, R12, R18.reuse, R216 ;  /* 0x000000120c04723c */ /* 0x080fec00000018d8 */
[----:B------:R-:W-:Y:S01]  /*bec0*/  HMMA.16816.F32 R208, R20, R18, R88 ;  /* 0x0000001214d0723c */ /* 0x000fe20000001858 */
[----:B------:R-:W1:Y:S05]  /*bed0*/  LDSM.16.M88.4 R16, [R229] ;  /* 0x00000000e510783b */ /* 0x000e6a0000000200 */
[----:B------:R-:W-:Y:S01]  /*bee0*/  HMMA.16816.F32 R144, R12, R24, R144 ;  /* 0x000000180c90723c */ /* 0x000fe20000001890 */
[----:B------:R-:W-:Y:S01]  /*bef0*/  LDSM.16.M88.4 R12, [R229+0x2000] ;  /* 0x00200000e50c783b */ /* 0x000fe20000000200 */
[----:B------:R-:W-:-:S02]  /*bf00*/  IMAD.MOV.U32 R88, RZ, RZ, R252 ;  /* 0x000000ffff587224 */ /* 0x000fc400078e00fc */
[----:B------:R-:W-:Y:S02]  /*bf10*/  IMAD.MOV.U32 R89, RZ, RZ, R235 ;  /* 0x000000ffff597224 */ /* 0x000fe400078e00eb */
[C---:B------:R-:W-:Y:S01]  /*bf20*/  HMMA.16816.F32 R240, R20.reuse, R34, R96 ;  /* 0x0000002214f0723c */ /* 0x040fe20000001860 */
[----:B------:R-:W2:Y:S01]  /*bf30*/  LDSM.16.M88.4 R32, [R225] ;  /* 0x00000000e120783b */ /* 0x000ea20000000200 */
[----:B------:R-:W-:Y:S02]  /*bf40*/  IMAD.MOV.U32 R90, RZ, RZ, R234 ;  /* 0x000000ffff5a7224 */ /* 0x000fe400078e00ea */
[----:B------:R-:W-:Y:S01]  /*bf50*/  IMAD.MOV.U32 R91, RZ, RZ, R233 ;  /* 0x000000ffff5b7224 */ /* 0x000fe200078e00e9 */
[----:B------:R-:W3:Y:S01]  /*bf60*/  S2R R234, SR_TID.X ;  /* 0x0000000000ea7919 */ /* 0x000ee20000002100 */
[C---:B------:R-:W-:Y:S06]  /*bf70*/  HMMA.16816.F32 R236, R20.reuse, R24, R108 ;  /* 0x0000001814ec723c */ /* 0x040fec000000186c */
[C---:B------:R-:W-:Y:S01]  /*bf80*/  HMMA.16816.F32 R216, R20.reuse, R26, R52 ;  /* 0x0000001a14d8723c */ /* 0x040fe20000001834 */
[----:B------:R-:W4:Y:S05]  /*bf90*/  LDSM.16.M88.4 R24, [R225+0x1000] ;  /* 0x00100000e118783b */ /* 0x000f2a0000000200 */
[C---:B------:R-:W-:Y:S06]  /*bfa0*/  HMMA.16816.F32 R108, R20.reuse, R38, R84 ;  /* 0x00000026146c723c */ /* 0x040fec0000001854 */
[----:B------:R-:W-:Y:S01]  /*bfb0*/  HMMA.16816.F32 R128, R20, R36, R128 ;  /* 0x000000241480723c */ /* 0x000fe20000001880 */
[----:B------:R-:W-:Y:S01]  /*bfc0*/  LDSM.16.M88.4 R20, [R225+0x3000] ;  /* 0x00300000e114783b */ /* 0x000fe20000000200 */
[----:B------:R-:W-:-:S02]  /*bfd0*/  IMAD.MOV.U32 R38, RZ, RZ, R207 ;  /* 0x000000ffff267224 */ /* 0x000fc400078e00cf */
[----:B------:R-:W-:Y:S02]  /*bfe0*/  IMAD.MOV.U32 R39, RZ, RZ, R206 ;  /* 0x000000ffff277224 */ /* 0x000fe400078e00ce */
[----:B-1----:R-:W-:Y:S01]  /*bff0*/  HMMA.16816.F32 R72, R16, R28, R56 ;  /* 0x0000001c1048723c */ /* 0x002fe20000001838 */
[----:B------:R-:W-:Y:S01]  /*c000*/  IMAD.MOV.U32 R36, RZ, RZ, R231 ;  /* 0x000000ffff247224 */ /* 0x000fe200078e00e7 */
[----:B------:R-:W-:-:S05]  /*c010*/  MOV R37, R230 ;  /* 0x000000e600257202 */ /* 0x000fca0000000f00 */
[----:B------:R-:W-:Y:S02]  /*c020*/  IMAD.MOV.U32 R56, RZ, RZ, R47 ;  /* 0x000000ffff387224 */ /* 0x000fe400078e002f */
[----:B------:R-:W-:Y:S02]  /*c030*/  IMAD.MOV.U32 R57, RZ, RZ, R46 ;  /* 0x000000ffff397224 */ /* 0x000fe400078e002e */
[----:B------:R-:W-:Y:S01]  /*c040*/  IMAD.MOV.U32 R58, RZ, RZ, R45 ;  /* 0x000000ffff3a7224 */ /* 0x000fe200078e002d */
[----:B--2---:R-:W-:Y:S01]  /*c050*/  HMMA.16816.F32 R96, R12, R34, R64 ;  /* 0x000000220c60723c */ /* 0x004fe20000001840 */
[----:B------:R-:W-:Y:S02]  /*c060*/  IMAD.MOV.U32 R59, RZ, RZ, R44 ;  /* 0x000000ffff3b7224 */ /* 0x000fe400078e002c */
[----:B---3--:R-:W-:-:S03]  /*c070*/  IMAD.SHL.U32 R234, R234, 0x2, RZ ;  /* 0x00000002eaea7824 */ /* 0x008fc600078e00ff */
[----:B------:R-:W-:Y:S02]  /*c080*/  HMMA.16816.F32 R44, R12, R28, R48 ;  /* 0x0000001c0c2c723c */ /* 0x000fe40000001830 */
[----:B------:R-:W-:-:S04]  /*c090*/  LOP3.LUT R234, R234, 0x6, RZ, 0xc0, !PT ;  /* 0x00000006eaea7812 */ /* 0x000fc800078ec0ff */
[-C--:B------:R-:W-:Y:S06]  /*c0a0*/  HMMA.16816.F32 R64, R12, R30.reuse, R100 ;  /* 0x0000001e0c40723c */ /* 0x080fec0000001864 */
[----:B------:R-:W-:Y:S01]  /*c0b0*/  HMMA.16816.F32 R48, R16, R30, R80 ;  /* 0x0000001e1030723c */ /* 0x000fe20000001850 */
[----:B------:R-:W1:Y:S05]  /*c0c0*/  LDSM.16.M88.4 R28, [R225+0x2000] ;  /* 0x00200000e11c783b */ /* 0x000e6a0000000200 */
[----:B------:R-:W-:Y:S06]  /*c0d0*/  HMMA.16816.F32 R104, R12, R32, R76 ;  /* 0x000000200c68723c */ /* 0x000fec000000184c */
[----:B------:R-:W-:Y:S01]  /*c0e0*/  HMMA.16816.F32 R84, R16, R34, R60 ;  /* 0x000000221054723c */ /* 0x000fe2000000183c */
[----:B------:R-:W-:Y:S01]  /*c0f0*/  IMAD.MOV.U32 R76, RZ, RZ, R95 ;  /* 0x000000ffff4c7224 */ /* 0x000fe200078e005f */
[----:B------:R-:W-:Y:S01]  /*c100*/  MOV R79, R92 ;  /* 0x0000005c004f7202 */ /* 0x000fe20000000f00 */
[----:B------:R-:W-:-:S02]  /*c110*/  IMAD.MOV.U32 R77, RZ, RZ, R94 ;  /* 0x000000ffff4d7224 */ /* 0x000fc400078e005e */
[----:B------:R-:W-:Y:S01]  /*c120*/  IMAD.MOV.U32 R78, RZ, RZ, R93 ;  /* 0x000000ffff4e7224 */ /* 0x000fe200078e005d */
[----:B----4-:R-:W-:Y:S06]  /*c130*/  HMMA.16816.F32 R52, R12, R24, R116 ;  /* 0x000000180c34723c */ /* 0x010fec0000001874 */
[C---:B------:R-:W-:Y:S01]  /*c140*/  HMMA.16816.F32 R92, R16.reuse, R32, R68 ;  /* 0x00000020105c723c */ /* 0x040fe20000001844 */
[----:B------:R-:W2:Y:S05]  /*c150*/  LDSM.16.M88.4 R32, [R225+0x1800] ;  /* 0x00180000e120783b */ /* 0x000eaa0000000200 */
[----:B------:R-:W-:Y:S06]  /*c160*/  HMMA.16816.F32 R68, R16, R24, R112 ;  /* 0x000000181044723c */ /* 0x000fec0000001870 */
[-C--:B------:R-:W-:Y:S06]  /*c170*/  HMMA.16816.F32 R80, R12, R26.reuse, R120 ;  /* 0x0000001a0c50723c */ /* 0x080fec0000001878 */
[----:B------:R-:W-:Y:S01]  /*c180*/  HMMA.16816.F32 R60, R16, R26, R40 ;  /* 0x0000001a103c723c */ /* 0x000fe20000001828 */
[----:B------:R-:W3:Y:S04]  /*c190*/  LDSM.16.M88.4 R24, [R225+0x2800] ;  /* 0x00280000e118783b */ /* 0x000ee80000000200 */
[----:B------:R-:W4:Y:S01]  /*c1a0*/  LDSM.16.M88.4 R40, [R225+0x3800] ;  /* 0x00380000e128783b */ /* 0x000f220000000200 */
[----:B-1----:R-:W-:Y:S01]  /*c1b0*/  HMMA.16816.F32 R112, R12, R28, R136 ;  /* 0x0000001c0c70723c */ /* 0x002fe20000001888 */
[----:B------:R-:W-:Y:S01]  /*c1c0*/  UISETP.GE.AND UP1, UPT, UR26, 0x3, UPT ;  /* 0x000000031a00788c */ /* 0x000fe2000bf26270 */
[----:B------:R-:W-:-:S04]  /*c1d0*/  DEPBAR.LE SB0, 0x0 ;  /* 0x000080000000791a */ /* 0x000fc80000000000 */
[----:B------:R-:W-:Y:S06]  /*c1e0*/  HMMA.16816.F32 R4, R12, R22, R4 ;  /* 0x000000160c04723c */ /* 0x000fec0000001804 */
[----:B------:R-:W-:Y:S06]  /*c1f0*/  HMMA.16816.F32 R124, R16, R30, R124 ;  /* 0x0000001e107c723c */ /* 0x000fec000000187c */
[C---:B--2---:R-:W-:Y:S06]  /*c200*/  HMMA.16816.F32 R36, R12.reuse, R34, R36 ;  /* 0x000000220c24723c */ /* 0x044fec0000001824 */
[----:B------:R-:W-:Y:S01]  /*c210*/  IMAD.MOV.U32 R121, RZ, RZ, R114 ;  /* 0x000000ffff797224 */ /* 0x000fe200078e0072 */
[----:B------:R-:W-:Y:S01]  /*c220*/  HMMA.16816.F32 R88, R12, R32, R88 ;  /* 0x000000200c58723c */ /* 0x000fe20000001858 */
[----:B------:R-:W-:-:S02]  /*c230*/  IMAD.MOV.U32 R118, RZ, RZ, R113 ;  /* 0x000000ffff767224 */ /* 0x000fc400078e0071 */
[----:B------:R-:W-:Y:S02]  /*c240*/  IMAD.MOV.U32 R117, RZ, RZ, R115 ;  /* 0x000000ffff757224 */ /* 0x000fe400078e0073 */
[----:B------:R-:W-:Y:S02]  /*c250*/  IMAD.MOV.U32 R116, RZ, RZ, R112 ;  /* 0x000000ffff747224 */ /* 0x000fe400078e0070 */
[----:B------:R-:W-:Y:S01]  /*c260*/  HMMA.16816.F32 R112, R12, R30, R132 ;  /* 0x0000001e0c70723c */ /* 0x000fe20000001884 */
[----:B------:R-:W-:Y:S02]  /*c270*/  IMAD.MOV.U32 R119, RZ, RZ, R6 ;  /* 0x000000ffff777224 */ /* 0x000fe400078e0006 */
[----:B------:R-:W-:-:S03]  /*c280*/  IMAD.MOV.U32 R120, RZ, RZ, R4 ;  /* 0x000000ffff787224 */ /* 0x000fc600078e0004 */
[----:B---3--:R-:W-:Y:S04]  /*c290*/  HMMA.16816.F32 R56, R12, R26, R56 ;  /* 0x0000001a0c38723c */ /* 0x008fe80000001838 */
        /* <DEDUP_REMOVED lines=8> */
[----:B------:R-:W-:Y:S01]  /*c320*/  HMMA.16816.F32 R216, R16, R26, R216 ;  /* 0x0000001a10d8723c */ /* 0x000fe200000018d8 */
[----:B------:R-:W-:Y:S02]  /*c330*/  IMAD.MOV.U32 R38, RZ, RZ, R2 ;  /* 0x000000ffff267224 */ /* 0x000fe400078e0002 */
[----:B------:R-:W-:Y:S02]  /*c340*/  IMAD.U32 R0, RZ, RZ, UR22 ;  /* 0x00000016ff007e24 */ /* 0x000fe4000f8e00ff */
[----:B------:R-:W-:Y:S01]  /*c350*/  IMAD.MOV.U32 R230, RZ, RZ, R115 ;  /* 0x000000ffffe67224 */ /* 0x000fe200078e0073 */
[----:B------:R-:W-:Y:S01]  /*c360*/  MOV R136, R113 ;  /* 0x0000007100887202 */ /* 0x000fe20000000f00 */
[----:B------:R-:W-:Y:S01]  /*c370*/  IMAD.MOV.U32 R139, RZ, RZ, R114 ;  /* 0x000000ffff8b7224 */ /* 0x000fe200078e0072 */
[----:B----4-:R-:W-:Y:S01]  /*c380*/  HMMA.16816.F32 R36, R12, R40, R36 ;  /* 0x000000280c24723c */ /* 0x010fe20000001824 */
[----:B------:R-:W-:-:S02]  /*c390*/  IMAD.MOV.U32 R132, RZ, RZ, R112 ;  /* 0x000000ffff847224 */ /* 0x000fc400078e0070 */
[----:B------:R-:W-:Y:S02]  /*c3a0*/  IMAD.MOV.U32 R123, RZ, RZ, R57 ;  /* 0x000000ffff7b7224 */ /* 0x000fe400078e0039 */
[----:B------:R-:W-:Y:S01]  /*c3b0*/  IMAD.MOV.U32 R122, RZ, RZ, R59 ;  /* 0x000000ffff7a7224 */ /* 0x000fe200078e003b */
[----:B------:R-:W-:Y:S01]  /*c3c0*/  HMMA.16816.F32 R112, R12, R24, R144 ;  /* 0x000000180c70723c */ /* 0x000fe20000001890 */
[----:B------:R-:W-:-:S04]  /*c3d0*/  IMAD R0, R0, 0x80, R234 ;  /* 0x0000008000007824 */ /* 0x000fc800078e02ea */
[C---:B------:R-:W-:Y:S01]  /*c3e0*/  VIADD R30, R0.reuse, 0x21 ;  /* 0x00000021001e7836 */ /* 0x040fe20000000000 */
[----:B------:R-:W-:Y:S01]  /*c3f0*/  I2FP.F32.S32 R3, R0 ;  /* 0x0000000000037245 */ /* 0x000fe20000201400 */
[----:B------:R-:W-:Y:S01]  /*c400*/  IMAD.MOV.U32 R145, RZ, RZ, R56 ;  /* 0x000000ffff917224 */ /* 0x000fe200078e0038 */
[C---:B------:R-:W-:Y:S01]  /*c410*/  IADD3 R27, R0.reuse, 0x30, RZ ;  /* 0x00000030001b7810 */ /* 0x040fe20007ffe0ff */
[----:B------:R-:W-:Y:S02]  /*c420*/  IMAD.MOV.U32 R144, RZ, RZ, R58 ;  /* 0x000000ffff907224 */ /* 0x000fe400078e003a */
[----:B------:R-:W-:Y:S01]  /*c430*/  HMMA.16816.F32 R56, R12, R20, R76 ;  /* 0x000000140c38723c */ /* 0x000fe2000000184c */
[----:B------:R-:W-:-:S05]  /*c440*/  VIADD R31, R0, 0x20 ;  /* 0x00000020001f7836 */ /* 0x000fca0000000000 */
[----:B------:R-:W-:Y:S01]  /*c450*/  HMMA.16816.F32 R12, R12, R42, R140 ;  /* 0x0000002a0c0c723c */ /* 0x000fe2000000188c */
[----:B------:R-:W-:Y:S02]  /*c460*/  IMAD.MOV.U32 R4, RZ, RZ, R38 ;  /* 0x000000ffff047224 */ /* 0x000fe400078e0026 */
[----:B------:R-:W-:-:S03]  /*c470*/  VIADD R38, R0, 0x1 ;  /* 0x0000000100267836 */ /* 0x000fc60000000000 */
[----:B------:R-:W-:Y:S01]  /*c480*/  HMMA.16816.F32 R76, R16, R28, R244 ;  /* 0x0000001c104c723c */ /* 0x000fe200000018f4 */
[----:B------:R-:W-:Y:S02]  /*c490*/  IMAD.MOV.U32 R2, RZ, RZ, R112 ;  /* 0x000000ffff027224 */ /* 0x000fe400078e0070 */
[C---:B------:R-:W-:Y:S01]  /*c4a0*/  FFMA.FTZ R143, R3.reuse, UR5, R104 ;  /* 0x00000005038f7c23 */ /* 0x040fe20008010068 */
[----:B------:R-:W-:Y:S02]  /*c4b0*/  IMAD.MOV.U32 R112, RZ, RZ, R5 ;  /* 0x000000ffff707224 */ /* 0x000fe400078e0005 */
[----:B------:R-:W-:Y:S01]  /*c4c0*/  FFMA.FTZ R142, R3, UR5, R106 ;  /* 0x00000005038e7c23 */ /* 0x000fe2000801006a */
[----:B------:R-:W-:Y:S01]  /*c4d0*/  IMAD.MOV.U32 R147, RZ, RZ, R113 ;  /* 0x000000ffff937224 */ /* 0x000fe200078e0071 */
[----:B------:R-:W-:Y:S01]  /*c4e0*/  MOV R146, R115 ;  /* 0x0000007300927202 */ /* 0x000fe20000000f00 */
[----:B------:R-:W-:Y:S01]  /*c4f0*/  IMAD.MOV.U32 R113, RZ, RZ, R37 ;  /* 0x000000ffff717224 */ /* 0x000fe200078e0025 */
[----:B------:R-:W-:Y:S01]  /*c500*/  MOV R115, R39 ;  /* 0x0000002700737202 */ /* 0x000fe20000000f00 */
[----:B------:R-:W-:-:S02]  /*c510*/  IMAD.MOV.U32 R148, RZ, RZ, R114 ;  /* 0x000000ffff947224 */ /* 0x000fc400078e0072 */
[----:B------:R-:W-:Y:S01]  /*c520*/  VIADD R37, R0, 0x8 ;  /* 0x0000000800257836 */ /* 0x000fe20000000000 */
[----:B------:R-:W-:Y:S01]  /*c530*/  MOV R206, R56 ;  /* 0x0000003800ce7202 */ /* 0x000fe20000000f00 */
[----:B------:R-:W-:Y:S02]  /*c540*/  IMAD.MOV.U32 R207, RZ, RZ, R59 ;  /* 0x000000ffffcf7224 */ /* 0x000fe400078e003b */
[----:B------:R-:W-:Y:S02]  /*c550*/  IMAD.MOV.U32 R138, RZ, RZ, R58 ;  /* 0x000000ffff8a7224 */ /* 0x000fe400078e003a */
[----:B------:R-:W-:Y:S01]  /*c560*/  IMAD.MOV.U32 R133, RZ, RZ, R57 ;  /* 0x000000ffff857224 */ /* 0x000fe200078e0039 */
[----:B------:R-:W-:Y:S01]  /*c570*/  MOV R6, R13 ;  /* 0x0000000d00067202 */ /* 0x000fe20000000f00 */
[----:B------:R-:W-:Y:S01]  /*c580*/  IMAD.MOV.U32 R135, RZ, RZ, R12 ;  /* 0x000000ffff877224 */ /* 0x000fe200078e000c */
[----:B------:R-:W-:Y:S01]  /*c590*/  HMMA.16816.F32 R56, R16, R34, R240 ;  /* 0x000000221038723c */ /* 0x000fe200000018f0 */
[----:B------:R-:W-:-:S02]  /*c5a0*/  IMAD.MOV.U32 R134, RZ, RZ, R14 ;  /* 0x000000ffff867224 */ /* 0x000fc400078e000e */
[----:B------:R-:W-:Y:S02]  /*c5b0*/  IMAD.MOV.U32 R5, RZ, RZ, R15 ;  /* 0x000000ffff057224 */ /* 0x000fe400078e000f */
[----:B------:R-:W-:Y:S01]  /*c5c0*/  IMAD.MOV.U32 R114, RZ, RZ, R36 ;  /* 0x000000ffff727224 */ /* 0x000fe200078e0024 */
[C---:B------:R-:W-:Y:S01]  /*c5d0*/  HMMA.16816.F32 R12, R16.reuse, R32, R248 ;  /* 0x00000020100c723c */ /* 0x040fe200000018f8 */
[C---:B------:R-:W-:Y:S01]  /*c5e0*/  VIADD R36, R0.reuse, 0x9 ;  /* 0x0000000900247836 */ /* 0x040fe20000000000 */
[C---:B------:R-:W-:Y:S01]  /*c5f0*/  IADD3 R35, R0.reuse, 0x10, RZ ;  /* 0x0000001000237810 */ /* 0x040fe20007ffe0ff */
[C---:B------:R-:W-:Y:S02]  /*c600*/  VIADD R34, R0.reuse, 0x11 ;  /* 0x0000001100227836 */ /* 0x040fe40000000000 */
[C---:B------:R-:W-:Y:S01]  /*c610*/  VIADD R28, R0.reuse, 0x29 ;  /* 0x00000029001c7836 */ /* 0x040fe20000000000 */
[----:B------:R-:W-:Y:S01]  /*c620*/  HMMA.16816.F32 R240, R16, R20, R212 ;  /* 0x0000001410f0723c */ /* 0x000fe200000018d4 */
[----:B------:R-:W-:-:S02]  /*c630*/  VIADD R33, R0, 0x18 ;  /* 0x0000001800217836 */ /* 0x000fc40000000000 */
[C---:B------:R-:W-:Y:S02]  /*c640*/  VIADD R32, R0.reuse, 0x19 ;  /* 0x0000001900207836 */ /* 0x040fe40000000000 */
[----:B------:R-:W-:Y:S01]  /*c650*/  VIADD R29, R0, 0x28 ;  /* 0x00000028001d7836 */ /* 0x000fe20000000000 */
[C---:B------:R-:W-:Y:S06]  /*c660*/  HMMA.16816.F32 R248, R16.reuse, R22, R208 ;  /* 0x0000001610f8723c */ /* 0x040fec00000018d0 */
[----:B------:R-:W-:-:S15]  /*c670*/  HMMA.16816.F32 R20, R16, R40, R128 ;  /* 0x000000281014723c */ /* 0x000fde0000001880 */
[----:B------:R-:W-:-:S09]  /*c680*/  NOP ;  /* 0x0000000000007918 */ /* 0x000fd20000000000 */
[----:B------:R-:W-:Y:S01]  /*c690*/  IMAD.MOV.U32 R26, RZ, RZ, R22 ;  /* 0x000000ffff1a7224 */ /* 0x000fe200078e0016 */
[----:B------:R-:W-:Y:S01]  /*c6a0*/  MOV R25, R21 ;  /* 0x0000001500197202 */ /* 0x000fe20000000f00 */
[----:B------:R-:W-:Y:S02]  /*c6b0*/  IMAD.MOV.U32 R24, RZ, RZ, R20 ;  /* 0x000000ffff187224 */ /* 0x000fe400078e0014 */
[----:B------:R-:W-:Y:S02]  /*c6c0*/  IMAD.MOV.U32 R41, RZ, RZ, R23 ;  /* 0x000000ffff297224 */ /* 0x000fe400078e0017 */
[----:B------:R-:W-:Y:S07]  /*c6d0*/  HMMA.16816.F32 R20, R16, R42, R108 ;  /* 0x0000002a1014723c */ /* 0x000fee000000186c */
[----:B------:R-:W-:Y:S01]  /*c6e0*/  IMAD.MOV.U32 R18, RZ, RZ, R2 ;  /* 0x000000ffff127224 */ /* 0x000fe200078e0002 */
[----:B------:R-:W-:Y:S01]  /*c6f0*/  I2FP.F32.S32 R2, R38 ;  /* 0x0000002600027245 */ /* 0x000fe20000201400 */
[----:B------:R-:W-:Y:S01]  /*c700*/  FFMA.FTZ R19, R3, UR5, R92 ;  /* 0x0000000503137c23 */ /* 0x000fe2000801005c */
[----:B------:R-:W-:Y:S01]  /*c710*/  MOV R92, R117 ;  /* 0x00000075005c7202 */ /* 0x000fe20000000f00 */
[----:B------:R-:W-:Y:S01]  /*c720*/  IMAD.MOV.U32 R42, RZ, RZ, R25 ;  /* 0x000000ffff2a7224 */ /* 0x000fe200078e0019 */
[----:B------:R-:W-:Y:S01]  /*c730*/  MOV R43, R26 ;  /* 0x0000001a002b7202 */ /* 0x000fe20000000f00 */
[C---:B------:R-:W-:Y:S01]  /*c740*/  FFMA.FTZ R247, R2.reuse, UR5, R93 ;  /* 0x0000000502f77c23 */ /* 0x040fe2000801005d */
[C---:B------:R-:W-:Y:S01]  /*c750*/  FFMA.FTZ R141, R2.reuse, UR5, R105 ;  /* 0x00000005028d7c23 */ /* 0x040fe20008010069 */
[----:B------:R-:W-:Y:S01]  /*c760*/  FFMA.FTZ R140, R2, UR5, R107 ;  /* 0x00000005028c7c23 */ /* 0x000fe2000801006b */
[----:B------:R-:W-:-:S02]  /*c770*/  IMAD.MOV.U32 R93, RZ, RZ, R132 ;  /* 0x000000ffff5d7224 */ /* 0x000fc400078e0084 */
[C---:B------:R-:W-:Y:S02]  /*c780*/  VIADD R26, R0.reuse, 0x31 ;  /* 0x00000031001a7836 */ /* 0x040fe40000000000 */
[----:B------:R-:W-:-:S04]  /*c790*/  VIADD R25, R0, 0x38 ;  /* 0x0000003800197836 */ /* 0x000fc80000000000 */
[----:B------:R-:W-:Y:S01]  /*c7a0*/  MOV R40, R20 ;  /* 0x0000001400287202 */ /* 0x000fe20000000f00 */
[----:B------:R-:W-:Y:S01]  /*c7b0*/  FFMA.FTZ R20, R3, UR5, R94 ;  /* 0x0000000503147c23 */ /* 0x000fe2000801005e */
[----:B------:R-:W-:Y:S01]  /*c7c0*/  IMAD.MOV.U32 R17, RZ, RZ, R23 ;  /* 0x000000ffff117224 */ /* 0x000fe200078e0017 */
[----:B------:R-:W-:Y:S01]  /*c7d0*/  I2FP.F32.S32 R3, R37 ;  /* 0x0000002500037245 */ /* 0x000fe20000201400 */
[----:B------:R-:W-:Y:S01]  /*c7e0*/  FFMA.FTZ R23, R2, UR5, R95 ;  /* 0x0000000502177c23 */ /* 0x000fe2000801005f */
[----:B------:R-:W-:Y:S01]  /*c7f0*/  I2FP.F32.S32 R2, R36 ;  /* 0x0000002400027245 */ /* 0x000fe20000201400 */
[----:B------:R-:W-:Y:S02]  /*c800*/  IMAD.MOV.U32 R95, RZ, RZ, R20 ;  /* 0x000000ffff5f7224 */ /* 0x000fe400078e0014 */
[C---:B------:R-:W-:Y:S01]  /*c810*/  FFMA.FTZ R234, R3.reuse, UR5, R84 ;  /* 0x0000000503ea7c23 */ /* 0x040fe20008010054 */
[----:B------:R-:W-:Y:S02]  /*c820*/  IMAD.MOV.U32 R84, RZ, RZ, R136 ;  /* 0x000000ffff547224 */ /* 0x000fe400078e0088 */
[C---:B------:R-:W-:Y:S01]  /*c830*/  FFMA.FTZ R137, R3.reuse, UR5, R96 ;  /* 0x0000000503897c23 */ /* 0x040fe20008010060 */
[C---:B------:R-:W-:Y:S01]  /*c840*/  FFMA.FTZ R245, R3.reuse, UR5, R86 ;  /* 0x0000000503f57c23 */ /* 0x040fe20008010056 */
[----:B------:R-:W-:Y:S01]  /*c850*/  FFMA.FTZ R136, R3, UR5, R98 ;  /* 0x0000000503887c23 */ /* 0x000fe20008010062 */
[----:B------:R-:W-:Y:S01]  /*c860*/  FFMA.FTZ R235, R2, UR5, R87 ;  /* 0x0000000502eb7c23 */ /* 0x000fe20008010057 */
[----:B------:R-:W-:Y:S01]  /*c870*/  IMAD.MOV.U32 R96, RZ, RZ, R230 ;  /* 0x000000ffff607224 */ /* 0x000fe200078e00e6 */
[----:B------:R-:W-:Y:S01]  /*c880*/  I2FP.F32.S32 R3, R35 ;  /* 0x0000002300037245 */ /* 0x000fe20000201400 */
[----:B------:R-:W-:-:S02]  /*c890*/  IMAD.MOV.U32 R86, RZ, RZ, R135 ;  /* 0x000000ffff567224 */ /* 0x000fc400078e0087 */
[C---:B------:R-:W-:Y:S01]  /*c8a0*/  FFMA.FTZ R230, R2.reuse, UR5, R85 ;  /* 0x0000000502e67c23 */ /* 0x040fe20008010055 */
[----:B------:R-:W-:Y:S02]  /*c8b0*/  IMAD.MOV.U32 R87, RZ, RZ, R134 ;  /* 0x000000ffff577224 */ /* 0x000fe400078e0086 */
[C---:B------:R-:W-:Y:S01]  /*c8c0*/  FFMA.FTZ R135, R2.reuse, UR5, R97 ;  /* 0x0000000502877c23 */ /* 0x040fe20008010061 */
[----:B------:R-:W-:Y:S01]  /*c8d0*/  FFMA.FTZ R134, R2, UR5, R99 ;  /* 0x0000000502867c23 */ /* 0x000fe20008010063 */
[----:B------:R-:W-:Y:S01]  /*c8e0*/  I2FP.F32.S32 R2, R34 ;  /* 0x0000002200027245 */ /* 0x000fe20000201400 */
[C---:B------:R-:W-:Y:S01]  /*c8f0*/  FFMA.FTZ R213, R3.reuse, UR5, R72 ;  /* 0x0000000503d57c23 */ /* 0x040fe20008010048 */
[C---:B------:R-:W-:Y:S01]  /*c900*/  FFMA.FTZ R215, R3.reuse, UR5, R74 ;  /* 0x0000000503d77c23 */ /* 0x040fe2000801004a */
        /* <DEDUP_REMOVED lines=8> */
[----:B------:R-:W-:-:S02]  /*c990*/  IMAD.MOV.U32 R20, RZ, RZ, R139 ;  /* 0x000000ffff147224 */ /* 0x000fc400078e008b */
[----:B------:R-:W-:Y:S01]  /*c9a0*/  FFMA.FTZ R139, R3, UR5, R48 ;  /* 0x00000005038b7c23 */ /* 0x000fe20008010030 */
[----:B------:R-:W-:Y:S01]  /*c9b0*/  IMAD.MOV.U32 R48, RZ, RZ, R138 ;  /* 0x000000ffff307224 */ /* 0x000fe200078e008a */
[----:B------:R-:W-:Y:S01]  /*c9c0*/  MOV R73, R123 ;  /* 0x0000007b00497202 */ /* 0x000fe20000000f00 */
[C---:B------:R-:W-:Y:S01]  /*c9d0*/  FFMA.FTZ R132, R2.reuse, UR5, R49 ;  /* 0x0000000502847c23 */ /* 0x040fe20008010031 */
[C---:B------:R-:W-:Y:S01]  /*c9e0*/  FFMA.FTZ R138, R2.reuse, UR5, R51 ;  /* 0x00000005028a7c23 */ /* 0x040fe20008010033 */
[C---:B------:R-:W-:Y:S01]  /*c9f0*/  FFMA.FTZ R211, R2.reuse, UR5, R65 ;  /* 0x0000000502d37c23 */ /* 0x040fe20008010041 */
[----:B------:R-:W-:Y:S01]  /*ca00*/  FFMA.FTZ R210, R2, UR5, R67 ;  /* 0x0000000502d27c23 */ /* 0x000fe20008010043 */
[----:B------:R-:W-:Y:S01]  /*ca10*/  I2FP.F32.S32 R2, R30 ;  /* 0x0000001e00027245 */ /* 0x000fe20000201400 */
[----:B------:R-:W-:Y:S01]  /*ca20*/  IMAD.MOV.U32 R45, RZ, RZ, R133 ;  /* 0x000000ffff2d7224 */ /* 0x000fe200078e0085 */
[----:B------:R-:W-:Y:S01]  /*ca30*/  MOV R97, R19 ;  /* 0x0000001300617202 */ /* 0x000fe20000000f00 */
[----:B------:R-:W-:-:S02]  /*ca40*/  IMAD.MOV.U32 R46, RZ, RZ, R122 ;  /* 0x000000ffff2e7224 */ /* 0x000fc400078e007a */
[C---:B------:R-:W-:Y:S01]  /*ca50*/  FFMA.FTZ R231, R3.reuse, UR5, R64 ;  /* 0x0000000503e77c23 */ /* 0x040fe20008010040 */
[C---:B------:R-:W-:Y:S01]  /*ca60*/  FFMA.FTZ R123, R2.reuse, UR5, R69 ;  /* 0x00000005027b7c23 */ /* 0x040fe20008010045 */
[C---:B------:R-:W-:Y:S01]  /*ca70*/  FFMA.FTZ R122, R2.reuse, UR5, R71 ;  /* 0x00000005027a7c23 */ /* 0x040fe20008010047 */
[C---:B------:R-:W-:Y:S01]  /*ca80*/  FFMA.FTZ R133, R2.reuse, UR5, R53 ;  /* 0x0000000502857c23 */ /* 0x040fe20008010035 */
[----:B------:R-:W-:Y:S01]  /*ca90*/  FFMA.FTZ R131, R2, UR5, R55 ;  /* 0x0000000502837c23 */ /* 0x000fe20008010037 */
[----:B------:R-:W-:Y:S01]  /*caa0*/  I2FP.F32.S32 R2, R28 ;  /* 0x0000001c00027245 */ /* 0x000fe20000201400 */
[----:B------:R-:W-:Y:S01]  /*cab0*/  IMAD.MOV.U32 R94, RZ, RZ, R118 ;  /* 0x000000ffff5e7224 */ /* 0x000fe200078e0076 */
[----:B------:R-:W-:Y:S01]  /*cac0*/  MOV R75, R207 ;  /* 0x000000cf004b7202 */ /* 0x000fe20000000f00 */
[----:B------:R-:W-:Y:S02]  /*cad0*/  IMAD.MOV.U32 R98, RZ, RZ, R116 ;  /* 0x000000ffff627224 */ /* 0x000fe400078e0074 */
[----:B------:R-:W-:Y:S01]  /*cae0*/  FFMA.FTZ R207, R3, UR5, R50 ;  /* 0x0000000503cf7c23 */ /* 0x000fe20008010032 */
[----:B------:R-:W-:-:S02]  /*caf0*/  IMAD.MOV.U32 R19, RZ, RZ, R115 ;  /* 0x000000ffff137224 */ /* 0x000fc400078e0073 */
[C---:B------:R-:W-:Y:S01]  /*cb00*/  FFMA.FTZ R117, R2.reuse, UR5, R61 ;  /* 0x0000000502757c23 */ /* 0x040fe2000801003d */
[----:B------:R-:W-:Y:S02]  /*cb10*/  IMAD.MOV.U32 R16, RZ, RZ, R21 ;  /* 0x000000ffff107224 */ /* 0x000fe400078e0015 */
[C---:B------:R-:W-:Y:S01]  /*cb20*/  FFMA.FTZ R116, R2.reuse, UR5, R63 ;  /* 0x0000000502747c23 */ /* 0x040fe2000801003f */
[C---:B------:R-:W-:Y:S01]  /*cb30*/  FFMA.FTZ R118, R2.reuse, UR5, R81 ;  /* 0x0000000502767c23 */ /* 0x040fe20008010051 */
[----:B------:R-:W-:Y:S01]  /*cb40*/  FFMA.FTZ R115, R2, UR5, R83 ;  /* 0x0000000502737c23 */ /* 0x000fe20008010053 */
[----:B------:R-:W-:Y:S01]  /*cb50*/  I2FP.F32.S32 R2, R27 ;  /* 0x0000001b00027245 */ /* 0x000fe20000201400 */
[----:B------:R-:W-:Y:S02]  /*cb60*/  IMAD.MOV.U32 R47, RZ, RZ, R17 ;  /* 0x000000ffff2f7224 */ /* 0x000fe400078e0011 */
[----:B------:R-:W-:Y:S01]  /*cb70*/  FFMA.FTZ R214, R3, UR5, R66 ;  /* 0x0000000503d67c23 */ /* 0x000fe20008010042 */
[----:B------:R-:W-:Y:S01]  /*cb80*/  IMAD.MOV.U32 R64, RZ, RZ, R16 ;  /* 0x000000ffff407224 */ /* 0x000fe200078e0010 */
[----:B------:R-:W-:Y:S01]  /*cb90*/  I2FP.F32.S32 R3, R31 ;  /* 0x0000001f00037245 */ /* 0x000fe20000201400 */
[----:B------:R-:W-:-:S02]  /*cba0*/  IMAD.MOV.U32 R74, RZ, RZ, R114 ;  /* 0x000000ffff4a7224 */ /* 0x000fc400078e0072 */
[C---:B------:R-:W-:Y:S01]  /*cbb0*/  FFMA.FTZ R114, R2.reuse, UR5, R88 ;  /* 0x0000000502727c23 */ /* 0x040fe20008010058 */
[----:B------:R-:W-:Y:S02]  /*cbc0*/  IMAD.MOV.U32 R17, RZ, RZ, R113 ;  /* 0x000000ffff117224 */ /* 0x000fe400078e0071 */
[C---:B------:R-:W-:Y:S01]  /*cbd0*/  FFMA.FTZ R113, R2.reuse, UR5, R12 ;  /* 0x0000000502717c23 */ /* 0x040fe2000801000c */
[----:B------:R-:W-:Y:S02]  /*cbe0*/  IMAD.MOV.U32 R16, RZ, RZ, R112 ;  /* 0x000000ffff107224 */ /* 0x000fe400078e0070 */
[C---:B------:R-:W-:Y:S01]  /*cbf0*/  FFMA.FTZ R112, R2.reuse, UR5, R14 ;  /* 0x0000000502707c23 */ /* 0x040fe2000801000e */
[----:B------:R-:W-:Y:S01]  /*cc00*/  FFMA.FTZ R111, R2, UR5, R90 ;  /* 0x00000005026f7c23 */ /* 0x000fe2000801005a */
[----:B------:R-:W-:Y:S01]  /*cc10*/  I2FP.F32.S32 R2, R26 ;  /* 0x0000001a00027245 */ /* 0x000fe20000201400 */
[----:B------:R-:W-:Y:S02]  /*cc20*/  IMAD.MOV.U32 R85, RZ, RZ, R24 ;  /* 0x000000ffff557224 */ /* 0x000fe400078e0018 */
[----:B------:R-:W-:Y:S01]  /*cc30*/  FFMA.FTZ R129, R3, UR5, R68 ;  /* 0x0000000503817c23 */ /* 0x000fe20008010044 */
[----:B------:R-:W-:-:S02]  /*cc40*/  VIADD R24, R0, 0x39 ;  /* 0x0000003900187836 */ /* 0x000fc40000000000 */
[C---:B------:R-:W-:Y:S01]  /*cc50*/  FFMA.FTZ R128, R3.reuse, UR5, R70 ;  /* 0x0000000503807c23 */ /* 0x040fe20008010046 */
[C---:B------:R-:W-:Y:S01]  /*cc60*/  FFMA.FTZ R109, R2.reuse, UR5, R13 ;  /* 0x00000005026d7c23 */ /* 0x040fe2000801000d */
[C---:B------:R-:W-:Y:S01]  /*cc70*/  FFMA.FTZ R108, R2.reuse, UR5, R15 ;  /* 0x00000005026c7c23 */ /* 0x040fe2000801000f */
[C---:B------:R-:W-:Y:S01]  /*cc80*/  FFMA.FTZ R110, R2.reuse, UR5, R89 ;  /* 0x00000005026e7c23 */ /* 0x040fe20008010059 */
[----:B------:R-:W-:Y:S01]  /*cc90*/  FFMA.FTZ R106, R2, UR5, R91 ;  /* 0x00000005026a7c23 */ /* 0x000fe2000801005b */
[----:B------:R-:W-:Y:S01]  /*cca0*/  I2FP.F32.S32 R2, R25 ;  /* 0x0000001900027245 */ /* 0x000fe20000201400 */
[----:B------:R-:W-:Y:S02]  /*ccb0*/  IMAD.MOV.U32 R51, RZ, RZ, R23 ;  /* 0x000000ffff337224 */ /* 0x000fe400078e0017 */
[----:B------:R-:W-:Y:S01]  /*ccc0*/  FFMA.FTZ R208, R3, UR5, R52 ;  /* 0x0000000503d07c23 */ /* 0x000fe20008010034 */
[----:B------:R-:W-:Y:S02]  /*ccd0*/  IMAD.MOV.U32 R39, RZ, RZ, R22 ;  /* 0x000000ffff277224 */ /* 0x000fe400078e0016 */
[C---:B------:R-:W-:Y:S01]  /*cce0*/  FFMA.FTZ R107, R2.reuse, UR5, R103 ;  /* 0x00000005026b7c23 */ /* 0x040fe20008010067 */
[C---:B------:R-:W-:Y:S01]  /*ccf0*/  FFMA.FTZ R104, R2.reuse, UR5, R56 ;  /* 0x0000000502687c23 */ /* 0x040fe20008010038 */
[C---:B------:R-:W-:Y:S01]  /*cd00*/  FFMA.FTZ R103, R2.reuse, UR5, R58 ;  /* 0x0000000502677c23 */ /* 0x040fe2000801003a */
[----:B------:R-:W-:Y:S01]  /*cd10*/  FFMA.FTZ R105, R2, UR5, R100 ;  /* 0x0000000502697c23 */ /* 0x000fe20008010064 */
[----:B------:R-:W-:Y:S01]  /*cd20*/  I2FP.F32.S32 R2, R24 ;  /* 0x0000001800027245 */ /* 0x000fe20000201400 */
[----:B------:R-:W-:-:S02]  /*cd30*/  VIADD R23, R0, 0x40 ;  /* 0x0000004000177836 */ /* 0x000fc40000000000 */
[----:B------:R-:W-:Y:S02]  /*cd40*/  IMAD.MOV.U32 R22, RZ, RZ, R121 ;  /* 0x000000ffff167224 */ /* 0x000fe400078e0079 */
[C---:B------:R-:W-:Y:S01]  /*cd50*/  FFMA.FTZ R100, R2.reuse, UR5, R57 ;  /* 0x0000000502647c23 */ /* 0x040fe20008010039 */
[C---:B------:R-:W-:Y:S01]  /*cd60*/  FFMA.FTZ R99, R2.reuse, UR5, R59 ;  /* 0x0000000502637c23 */ /* 0x040fe2000801003b */
[C---:B------:R-:W-:Y:S01]  /*cd70*/  FFMA.FTZ R102, R2.reuse, UR5, R102 ;  /* 0x0000000502667c23 */ /* 0x040fe20008010066 */
[----:B------:R-:W-:Y:S01]  /*cd80*/  FFMA.FTZ R101, R2, UR5, R101 ;  /* 0x0000000502657c23 */ /* 0x000fe20008010065 */
[----:B------:R-:W-:Y:S01]  /*cd90*/  I2FP.F32.S32 R2, R23 ;  /* 0x0000001700027245 */ /* 0x000fe20000201400 */
[----:B------:R-:W-:Y:S02]  /*cda0*/  IMAD.MOV.U32 R49, RZ, RZ, R97 ;  /* 0x000000ffff317224 */ /* 0x000fe400078e0061 */
[----:B------:R-:W-:Y:S02]  /*cdb0*/  IMAD.MOV.U32 R67, RZ, RZ, R84 ;  /* 0x000000ffff437224 */ /* 0x000fe400078e0054 */
[----:B------:R-:W-:Y:S01]  /*cdc0*/  FFMA.FTZ R97, R2, UR5, R22 ;  /* 0x0000000502617c23 */ /* 0x000fe20008010016 */
[----:B------:R-:W-:-:S02]  /*cdd0*/  VIADD R22, R0, 0x41 ;  /* 0x0000004100167836 */ /* 0x000fc40000000000 */
[----:B------:R-:W-:Y:S01]  /*cde0*/  IMAD.MOV.U32 R21, RZ, RZ, R120 ;  /* 0x000000ffff157224 */ /* 0x000fe200078e0078 */
[----:B------:R-:W-:Y:S01]  /*cdf0*/  MOV R69, R67 ;  /* 0x0000004300457202 */ /* 0x000fe20000000f00 */
[----:B------:R-:W-:Y:S01]  /*ce00*/  IMAD.MOV.U32 R68, RZ, RZ, R86 ;  /* 0x000000ffff447224 */ /* 0x000fe200078e0056 */
[----:B------:R-:W-:Y:S01]  /*ce10*/  MOV R86, R96 ;  /* 0x0000006000567202 */ /* 0x000fe20000000f00 */
[----:B------:R-:W-:Y:S02]  /*ce20*/  IMAD.MOV.U32 R65, RZ, RZ, R95 ;  /* 0x000000ffff417224 */ /* 0x000fe400078e005f */
[C---:B------:R-:W-:Y:S01]  /*ce30*/  FFMA.FTZ R96, R2.reuse, UR5, R76 ;  /* 0x0000000502607c23 */ /* 0x040fe2000801004c */
[C---:B------:R-:W-:Y:S01]  /*ce40*/  FFMA.FTZ R95, R2.reuse, UR5, R78 ;  /* 0x00000005025f7c23 */ /* 0x040fe2000801004e */
[----:B------:R-:W-:Y:S01]  /*ce50*/  FFMA.FTZ R98, R2, UR5, R98 ;  /* 0x0000000502627c23 */ /* 0x000fe20008010062 */
[----:B------:R-:W-:Y:S01]  /*ce60*/  IMAD.MOV.U32 R67, RZ, RZ, R73 ;  /* 0x000000ffff437224 */ /* 0x000fe200078e0049 */
[----:B------:R-:W-:Y:S01]  /*ce70*/  I2FP.F32.S32 R2, R22 ;  /* 0x0000001600027245 */ /* 0x000fe20000201400 */
[----:B------:R-:W-:Y:S01]  /*ce80*/  IMAD.MOV.U32 R72, RZ, RZ, R206 ;  /* 0x000000ffff487224 */ /* 0x000fe200078e00ce */
[----:B------:R-:W-:Y:S01]  /*ce90*/  MOV R73, R17 ;  /* 0x0000001100497202 */ /* 0x000fe20000000f00 */
[----:B------:R-:W-:Y:S01]  /*cea0*/  IMAD.MOV.U32 R17, RZ, RZ, R21 ;  /* 0x000000ffff117224 */ /* 0x000fe200078e0015 */
[----:B------:R-:W-:Y:S01]  /*ceb0*/  IADD3 R21, R0, 0x48, RZ ;  /* 0x0000004800157810 */ /* 0x000fe20007ffe0ff */
[C---:B------:R-:W-:Y:S01]  /*cec0*/  FFMA.FTZ R89, R2.reuse, UR5, R77 ;  /* 0x0000000502597c23 */ /* 0x040fe2000801004d */
[C---:B------:R-:W-:Y:S01]  /*ced0*/  FFMA.FTZ R88, R2.reuse, UR5, R79 ;  /* 0x0000000502587c23 */ /* 0x040fe2000801004f */
[C---:B------:R-:W-:Y:S01]  /*cee0*/  FFMA.FTZ R94, R2.reuse, UR5, R94 ;  /* 0x00000005025e7c23 */ /* 0x040fe2000801005e */
[----:B------:R-:W-:Y:S01]  /*cef0*/  FFMA.FTZ R92, R2, UR5, R92 ;  /* 0x00000005025c7c23 */ /* 0x000fe2000801005c */
[----:B------:R-:W-:Y:S01]  /*cf00*/  I2FP.F32.S32 R2, R21 ;  /* 0x0000001500027245 */ /* 0x000fe20000201400 */
[----:B------:R-:W-:Y:S01]  /*cf10*/  FFMA.FTZ R206, R3, UR5, R54 ;  /* 0x0000000503ce7c23 */ /* 0x000fe20008010036 */
[----:B------:R-:W-:Y:S01]  /*cf20*/  IMAD.MOV.U32 R44, RZ, RZ, R119 ;  /* 0x000000ffff2c7224 */ /* 0x000fe200078e0077 */
[----:B------:R-:W-:Y:S01]  /*cf30*/  I2FP.F32.S32 R3, R29 ;  /* 0x0000001d00037245 */ /* 0x000fe20000201400 */
[----:B------:R-:W-:-:S02]  /*cf40*/  IMAD.MOV.U32 R52, RZ, RZ, R68 ;  /* 0x000000ffff347224 */ /* 0x000fc400078e0044 */
[----:B------:R-:W-:Y:S01]  /*cf50*/  FFMA.FTZ R90, R2, UR5, R20 ;  /* 0x00000005025a7c23 */ /* 0x000fe20008010014 */
[----:B------:R-:W-:Y:S01]  /*cf60*/  IMAD.MOV.U32 R68, RZ, RZ, R65 ;  /* 0x000000ffff447224 */ /* 0x000fe200078e0041 */
[----:B------:R-:W-:Y:S01]  /*cf70*/  MOV R65, R46 ;  /* 0x0000002e00417202 */ /* 0x000fe20000000f00 */
[----:B------:R-:W-:Y:S02]  /*cf80*/  VIADD R20, R0, 0x49 ;  /* 0x0000004900147836 */ /* 0x000fe40000000000 */
[----:B------:R-:W-:Y:S01]  /*cf90*/  FFMA.FTZ R121, R3, UR5, R82 ;  /* 0x0000000503797c23 */ /* 0x000fe20008010052 */
[----:B------:R-:W-:Y:S02]  /*cfa0*/  IMAD.MOV.U32 R46, RZ, RZ, R44 ;  /* 0x000000ffff2e7224 */ /* 0x000fe400078e002c */
[C---:B------:R-:W-:Y:S01]  /*cfb0*/  FFMA.FTZ R93, R2.reuse, UR5, R93 ;  /* 0x00000005025d7c23 */ /* 0x040fe2000801005d */
[----:B------:R-:W-:Y:S02]  /*cfc0*/  IMAD.MOV.U32 R66, RZ, RZ, R48 ;  /* 0x000000ffff427224 */ /* 0x000fe400078e0030 */
[----:B------:R-:W-:Y:S01]  /*cfd0*/  FFMA.FTZ R82, R2, UR5, R124 ;  /* 0x0000000502527c23 */ /* 0x000fe2000801007c */
[----:B------:R-:W-:-:S02]  /*cfe0*/  IMAD.MOV.U32 R44, RZ, RZ, R85 ;  /* 0x000000ffff2c7224 */ /* 0x000fc400078e0055 */
[----:B------:R-:W-:Y:S01]  /*cff0*/  FFMA.FTZ R85, R2, UR5, R126 ;  /* 0x0000000502557c23 */ /* 0x000fe2000801007e */
[----:B------:R-:W-:Y:S01]  /*d000*/  IMAD.MOV.U32 R48, RZ, RZ, R146 ;  /* 0x000000ffff307224 */ /* 0x000fe200078e0092 */
[----:B------:R-:W-:Y:S01]  /*d010*/  I2FP.F32.S32 R2, R20 ;  /* 0x0000001400027245 */ /* 0x000fe20000201400 */
[----:B------:R-:W-:Y:S02]  /*d020*/  IMAD.MOV.U32 R54, RZ, RZ, R51 ;  /* 0x000000ffff367224 */ /* 0x000fe400078e0033 */
[C---:B------:R-:W-:Y:S01]  /*d030*/  FFMA.FTZ R130, R3.reuse, UR5, R80 ;  /* 0x0000000503827c23 */ /* 0x040fe20008010050 */
[----:B------:R-:W-:Y:S02]  /*d040*/  IMAD.MOV.U32 R70, RZ, RZ, R48 ;  /* 0x000000ffff467224 */ /* 0x000fe400078e0030 */
[----:B------:R-:W-:Y:S01]  /*d050*/  FFMA.FTZ R120, R3, UR5, R60 ;  /* 0x0000000503787c23 */ /* 0x000fe2000801003c */
[----:B------:R-:W-:Y:S02]  /*d060*/  IMAD.MOV.U32 R51, RZ, RZ, R16 ;  /* 0x000000ffff337224 */ /* 0x000fe400078e0010 */
[----:B------:R-:W-:Y:S01]  /*d070*/  FFMA.FTZ R91, R2, UR5, R69 ;  /* 0x00000005025b7c23 */ /* 0x000fe20008010045 */
[----:B------:R-:W-:-:S02]  /*d080*/  IMAD.MOV.U32 R48, RZ, RZ, R74 ;  /* 0x000000ffff307224 */ /* 0x000fc400078e004a */
[----:B------:R-:W-:Y:S01]  /*d090*/  FFMA.FTZ R119, R3, UR5, R62 ;  /* 0x0000000503777c23 */ /* 0x000fe2000801003e */
        /* <DEDUP_REMOVED lines=8> */
[----:B------:R-:W-:Y:S02]  /*d120*/  VIADD R19, R0, 0x50 ;  /* 0x0000005000137836 */ /* 0x000fe40000000000 */
        /* <DEDUP_REMOVED lines=11> */
[----:B------:R-:W-:Y:S01]  /*d1e0*/  MOV R84, R147 ;  /* 0x0000009300547202 */ /* 0x000fe20000000f00 */
[----:B------:R-:W-:Y:S01]  /*d1f0*/  FFMA.FTZ R83, R2, UR5, R18 ;  /* 0x0000000502537c23 */ /* 0x000fe20008010012 */
[----:B------:R-:W-:Y:S01]  /*d200*/  IMAD.MOV.U32 R45, RZ, RZ, R74 ;  /* 0x000000ffff2d7224 */ /* 0x000fe200078e004a */
[----:B------:R-:W-:Y:S01]  /*d210*/  IADD3 R18, R0, 0x51, RZ ;  /* 0x0000005100127810 */ /* 0x000fe20007ffe0ff */
[C---:B------:R-:W-:Y:S01]  /*d220*/  FFMA.FTZ R74, R2.reuse, UR5, R236 ;  /* 0x00000005024a7c23 */ /* 0x040fe200080100ec */
[C---:B------:R-:W-:Y:S01]  /*d230*/  FFMA.FTZ R77, R2.reuse, UR5, R238 ;  /* 0x00000005024d7c23 */ /* 0x040fe200080100ee */
[----:B------:R-:W-:Y:S01]  /*d240*/  FFMA.FTZ R87, R2, UR5, R87 ;  /* 0x0000000502577c23 */ /* 0x000fe20008010057 */
[----:B------:R-:W-:Y:S01]  /*d250*/  IMAD.MOV.U32 R3, RZ, RZ, R51 ;  /* 0x000000ffff037224 */ /* 0x000fe200078e0033 */
[----:B------:R-:W-:Y:S01]  /*d260*/  I2FP.F32.S32 R2, R18 ;  /* 0x0000001200027245 */ /* 0x000fe20000201400 */
[----:B------:R-:W-:Y:S01]  /*d270*/  IMAD.MOV.U32 R51, RZ, RZ, R45 ;  /* 0x000000ffff337224 */ /* 0x000fe200078e002d */
[C---:B------:R-:W-:Y:S01]  /*d280*/  IADD3 R12, R0.reuse, 0x69, RZ ;  /* 0x00000069000c7810 */ /* 0x040fe20007ffe0ff */
[----:B------:R-:W-:Y:S01]  /*d290*/  IMAD.MOV.U32 R55, RZ, RZ, R70 ;  /* 0x000000ffff377224 */ /* 0x000fe200078e0046 */
[CC--:B------:R-:W-:Y:S01]  /*d2a0*/  ISETP.GE.AND P3, PT, R0.reuse, R9.reuse, PT ;  /* 0x000000090000720c */ /* 0x0c0fe20003f66270 */
[----:B------:R-:W-:Y:S01]  /*d2b0*/  IMAD.MOV.U32 R45, RZ, RZ, R17 ;  /* 0x000000ffff2d7224 */ /* 0x000fe200078e0011 */
[----:B------:R-:W-:Y:S01]  /*d2c0*/  IADD3 R17, R0, 0x58, RZ ;  /* 0x0000005800117810 */ /* 0x000fe20007ffe0ff */
[----:B------:R-:W-:Y:S01]  /*d2d0*/  IMAD.MOV.U32 R53, RZ, RZ, R67 ;  /* 0x000000ffff357224 */ /* 0x000fe200078e0043 */
[----:B------:R-:W-:Y:S01]  /*d2e0*/  ISETP.GE.AND P0, PT, R38, R9, PT ;  /* 0x000000092600720c */ /* 0x000fe20003f06270 */
        /* <DEDUP_REMOVED lines=8> */
[-C--:B------:R-:W-:Y:S01]  /*d370*/  ISETP.GE.AND P2, PT, R37, R9.reuse, PT ;  /* 0x000000092500720c */ /* 0x080fe20003f46270 */
[----:B------:R-:W-:Y:S01]  /*d380*/  VIADD R15, R0, 0x60 ;  /* 0x00000060000f7836 */ /* 0x000fe20000000000 */
[-C--:B------:R-:W-:Y:S01]  /*d390*/  ISETP.GE.AND P4, PT, R36, R9.reuse, PT ;  /* 0x000000092400720c */ /* 0x080fe20003f86270 */
[C---:B------:R-:W-:Y:S01]  /*d3a0*/  FFMA.FTZ R80, R2.reuse, UR5, R75 ;  /* 0x0000000502507c23 */ /* 0x040fe2000801004b */
[----:B------:R-:W-:Y:S01]  /*d3b0*/  FFMA.FTZ R75, R2, UR5, R16 ;  /* 0x00000005024b7c23 */ /* 0x000fe20008010010 */
[----:B------:R-:W-:Y:S01]  /*d3c0*/  VIADD R16, R0, 0x59 ;  /* 0x0000005900107836 */ /* 0x000fe20000000000 */
[-C--:B------:R-:W-:Y:S01]  /*d3d0*/  ISETP.GE.AND P6, PT, R35, R9.reuse, PT ;  /* 0x000000092300720c */ /* 0x080fe20003fc6270 */
[----:B------:R-:W-:Y:S01]  /*d3e0*/  IMAD.MOV.U32 R55, RZ, RZ, R54 ;  /* 0x000000ffff377224 */ /* 0x000fe200078e0036 */
[----:B------:R-:W-:Y:S01]  /*d3f0*/  ISETP.GE.AND P5, PT, R34, R9, PT ;  /* 0x000000092200720c */ /* 0x000fe20003fa6270 */
[----:B------:R-:W-:-:S02]  /*d400*/  IMAD.MOV.U32 R53, RZ, RZ, R69 ;  /* 0x000000ffff357224 */ /* 0x000fc400078e0045 */
[C---:B------:R-:W-:Y:S01]  /*d410*/  FFMA.FTZ R69, R2.reuse, UR5, R218 ;  /* 0x0000000502457c23 */ /* 0x040fe200080100da */
[----:B------:R-:W-:Y:S02]  /*d420*/  IMAD.MOV.U32 R54, RZ, RZ, R66 ;  /* 0x000000ffff367224 */ /* 0x000fe400078e0042 */
[----:B------:R-:W-:Y:S01]  /*d430*/  FFMA.FTZ R66, R2, UR5, R216 ;  /* 0x0000000502427c23 */ /* 0x000fe200080100d8 */
[----:B------:R-:W-:Y:S01]  /*d440*/  I2FP.F32.S32 R2, R16 ;  /* 0x0000001000027245 */ /* 0x000fe20000201400 */
[----:B------:R-:W-:Y:S01]  /*d450*/  IMAD.MOV.U32 R60, RZ, RZ, R68 ;  /* 0x000000ffff3c7224 */ /* 0x000fe200078e0044 */
[----:B------:R-:W-:Y:S01]  /*d460*/  MOV R68, R65 ;  /* 0x0000004100447202 */ /* 0x000fe20000000f00 */
[----:B------:R-:W-:Y:S01]  /*d470*/  VIADD R14, R0, 0x61 ;  /* 0x00000061000e7836 */ /* 0x000fe20000000000 */
[----:B------:R1:W5:Y:S01]  /*d480*/  LDL.LU R148, [R1+0x160] ;  /* 0x0001600001947983 */ /* 0x0003620000300800 */
[C---:B------:R-:W-:Y:S01]  /*d490*/  FFMA.FTZ R62, R2.reuse, UR5, R217 ;  /* 0x00000005023e7c23 */ /* 0x040fe200080100d9 */
[C---:B------:R-:W-:Y:S01]  /*d4a0*/  FFMA.FTZ R65, R2.reuse, UR5, R219 ;  /* 0x0000000502417c23 */ /* 0x040fe200080100db */
[C---:B------:R-:W-:Y:S01]  /*d4b0*/  FFMA.FTZ R76, R2.reuse, UR5, R61 ;  /* 0x00000005024c7c23 */ /* 0x040fe2000801003d */
[----:B------:R-:W-:Y:S01]  /*d4c0*/  FFMA.FTZ R71, R2, UR5, R71 ;  /* 0x0000000502477c23 */ /* 0x000fe20008010047 */
[----:B------:R-:W-:Y:S01]  /*d4d0*/  I2FP.F32.S32 R2, R15 ;  /* 0x0000000f00027245 */ /* 0x000fe20000201400 */
[----:B------:R-:W-:-:S02]  /*d4e0*/  VIADD R13, R0, 0x68 ;  /* 0x00000068000d7836 */ /* 0x000fc40000000000 */
[----:B------:R-:W-:Y:S02]  /*d4f0*/  IMAD.MOV.U32 R124, RZ, RZ, R49 ;  /* 0x000000ffff7c7224 */ /* 0x000fe400078e0031 */
[----:B------:R-:W-:Y:S02]  /*d500*/  IMAD.MOV.U32 R127, RZ, RZ, R50 ;  /* 0x000000ffff7f7224 */ /* 0x000fe400078e0032 */
[C---:B------:R-:W-:Y:S01]  /*d510*/  FFMA.FTZ R58, R2.reuse, UR5, R240 ;  /* 0x00000005023a7c23 */ /* 0x040fe200080100f0 */
[C---:B------:R-:W-:Y:S01]  /*d520*/  FFMA.FTZ R61, R2.reuse, UR5, R242 ;  /* 0x00000005023d7c23 */ /* 0x040fe200080100f2 */
[C---:B------:R-:W-:Y:S01]  /*d530*/  FFMA.FTZ R72, R2.reuse, UR5, R72 ;  /* 0x0000000502487c23 */ /* 0x040fe20008010048 */
[----:B------:R-:W-:Y:S01]  /*d540*/  FFMA.FTZ R67, R2, UR5, R67 ;  /* 0x0000000502437c23 */ /* 0x000fe20008010043 */
[----:B------:R-:W-:Y:S01]  /*d550*/  I2FP.F32.S32 R2, R14 ;  /* 0x0000000e00027245 */ /* 0x000fe20000201400 */
[----:B------:R-:W-:Y:S01]  /*d560*/  IMAD.MOV.U32 R125, RZ, RZ, R64 ;  /* 0x000000ffff7d7224 */ /* 0x000fe200078e0040 */
[----:B------:R-:W-:Y:S01]  /*d570*/  MOV R236, R55 ;  /* 0x0000003700ec7202 */ /* 0x000fe20000000f00 */
[----:B------:R-:W-:Y:S01]  /*d580*/  IMAD.MOV.U32 R126, RZ, RZ, R60 ;  /* 0x000000ffff7e7224 */ /* 0x000fe200078e003c */
[----:B------:R1:W5:Y:S01]  /*d590*/  LDL.LU R147, [R1+0x15c] ;  /* 0x00015c0001937983 */ /* 0x0003620000300800 */
[C---:B------:R-:W-:Y:S01]  /*d5a0*/  FFMA.FTZ R57, R2.reuse, UR5, R241 ;  /* 0x0000000502397c23 */ /* 0x040fe200080100f1 */
[C---:B------:R-:W-:Y:S01]  /*d5b0*/  FFMA.FTZ R56, R2.reuse, UR5, R243 ;  /* 0x0000000502387c23 */ /* 0x040fe200080100f3 */
[C---:B------:R-:W-:Y:S01]  /*d5c0*/  FFMA.FTZ R68, R2.reuse, UR5, R68 ;  /* 0x0000000502447c23 */ /* 0x040fe20008010044 */
[----:B------:R-:W-:Y:S01]  /*d5d0*/  FFMA.FTZ R63, R2, UR5, R3 ;  /* 0x00000005023f7c23 */ /* 0x000fe20008010003 */
[----:B------:R-:W-:Y:S01]  /*d5e0*/  I2FP.F32.S32 R2, R13 ;  /* 0x0000000d00027245 */ /* 0x000fe20000201400 */
[----:B------:R-:W-:Y:S01]  /*d5f0*/  IMAD.MOV.U32 R237, RZ, RZ, R236 ;  /* 0x000000ffffed7224 */ /* 0x000fe200078e00ec */
[----:B------:R-:W-:Y:S01]  /*d600*/  FSEL R124, R124, -INF , !P3 ;  /* 0xff8000007c7c7808 */ /* 0x000fe20005800000 */
[----:B------:R-:W-:Y:S01]  /*d610*/  IMAD.MOV.U32 R239, RZ, RZ, R126 ;  /* 0x000000ffffef7224 */ /* 0x000fe200078e007e */
[----:B------:R-:W-:Y:S01]  /*d620*/  MOV R238, R127 ;  /* 0x0000007f00ee7202 */ /* 0x000fe20000000f00 */
[C---:B------:R-:W-:Y:S01]  /*d630*/  FFMA.FTZ R64, R2.reuse, UR5, R45 ;  /* 0x0000000502407c23 */ /* 0x040fe2000801002d */
[C---:B------:R-:W-:Y:S01]  /*d640*/  FFMA.FTZ R50, R2.reuse, UR5, R248 ;  /* 0x0000000502327c23 */ /* 0x040fe200080100f8 */
[C---:B------:R-:W-:Y:S01]  /*d650*/  FFMA.FTZ R49, R2.reuse, UR5, R250 ;  /* 0x0000000502317c23 */ /* 0x040fe200080100fa */
[----:B------:R-:W-:Y:S01]  /*d660*/  FFMA.FTZ R59, R2, UR5, R46 ;  /* 0x00000005023b7c23 */ /* 0x000fe2000801002e */
[----:B------:R-:W-:Y:S01]  /*d670*/  I2FP.F32.S32 R2, R12 ;  /* 0x0000000c00027245 */ /* 0x000fe20000201400 */
[----:B------:R1:W5:Y:S04]  /*d680*/  LDL.LU R146, [R1+0x158] ;  /* 0x0001580001927983 */ /* 0x0003680000300800 */
[C---:B------:R-:W-:Y:S01]  /*d690*/  FFMA.FTZ R60, R2.reuse, UR5, R52 ;  /* 0x00000005023c7c23 */ /* 0x040fe20008010034 */
[----:B------:R-:W-:Y:S01]  /*d6a0*/  FFMA.FTZ R52, R2, UR5, R7 ;  /* 0x0000000502347c23 */ /* 0x000fe20008010007 */
[----:B------:R-:W-:-:S02]  /*d6b0*/  VIADD R7, R0, 0x70 ;  /* 0x0000007000077836 */ /* 0x000fc40000000000 */
[C---:B------:R-:W-:Y:S01]  /*d6c0*/  FFMA.FTZ R46, R2.reuse, UR5, R249 ;  /* 0x00000005022e7c23 */ /* 0x040fe200080100f9 */
[----:B------:R-:W-:Y:S01]  /*d6d0*/  FFMA.FTZ R45, R2, UR5, R251 ;  /* 0x00000005022d7c23 */ /* 0x000fe200080100fb */
[----:B------:R-:W-:Y:S01]  /*d6e0*/  VIADD R3, R0, 0x78 ;  /* 0x0000007800037836 */ /* 0x000fe20000000000 */
[----:B------:R-:W-:Y:S01]  /*d6f0*/  ISETP.GE.AND P3, PT, R33, R9, PT ;  /* 0x000000092100720c */ /* 0x000fe20003f66270 */
[----:B------:R-:W-:Y:S01]  /*d700*/  IMAD.MOV.U32 R236, RZ, RZ, R125 ;  /* 0x000000ffffec7224 */ /* 0x000fe200078e007d */
[----:B------:R-:W-:Y:S01]  /*d710*/  I2FP.F32.S32 R2, R7 ;  /* 0x0000000700027245 */ /* 0x000fe20000201400 */
[----:B------:R1:W5:Y:S04]  /*d720*/  LDL.LU R145, [R1+0x154] ;  /* 0x0001540001917983 */ /* 0x0003680000300800 */
[C---:B------:R-:W-:Y:S01]  /*d730*/  FFMA.FTZ R55, R2.reuse, UR5, R48 ;  /* 0x0000000502377c23 */ /* 0x040fe20008010030 */
[----:B------:R-:W-:Y:S01]  /*d740*/  FFMA.FTZ R48, R2, UR5, R4 ;  /* 0x0000000502307c23 */ /* 0x000fe20008010004 */
[----:B------:R-:W-:-:S02]  /*d750*/  VIADD R4, R0, 0x71 ;  /* 0x0000007100047836 */ /* 0x000fc40000000000 */
[C---:B------:R-:W-:Y:S01]  /*d760*/  FFMA.FTZ R44, R2.reuse, UR5, R44 ;  /* 0x00000005022c7c23 */ /* 0x040fe2000801002c */
[----:B------:R-:W-:Y:S01]  /*d770*/  FFMA.FTZ R43, R2, UR5, R43 ;  /* 0x00000005022b7c23 */ /* 0x000fe2000801002b */
[----:B------:R-:W-:Y:S01]  /*d780*/  FSEL R125, R247, -INF , !P0 ;  /* 0xff800000f77d7808 */ /* 0x000fe20004000000 */
[----:B------:R1:W5:Y:S01]  /*d790*/  LDL.LU R144, [R1+0x150] ;  /* 0x0001500001907983 */ /* 0x0003620000300800 */
[----:B------:R-:W-:Y:S02]  /*d7a0*/  I2FP.F32.S32 R2, R4 ;  /* 0x0000000400027245 */ /* 0x000fe40000201400 */
[----:B------:R-:W-:Y:S02]  /*d7b0*/  ISETP.GE.AND P0, PT, R32, R9, PT ;  /* 0x000000092000720c */ /* 0x000fe40003f06270 */
[----:B------:R-:W-:Y:S01]  /*d7c0*/  FSEL R139, R139, -INF , !P3 ;  /* 0xff8000008b8b7808 */ /* 0x000fe20005800000 */
[C---:B------:R-:W-:Y:S01]  /*d7d0*/  FFMA.FTZ R42, R2.reuse, UR5, R42 ;  /* 0x00000005022a7c23 */ /* 0x040fe2000801002a */
[C---:B------:R-:W-:Y:S01]  /*d7e0*/  FFMA.FTZ R41, R2.reuse, UR5, R41 ;  /* 0x0000000502297c23 */ /* 0x040fe20008010029 */
[C---:B------:R-:W-:Y:S01]  /*d7f0*/  FFMA.FTZ R54, R2.reuse, UR5, R54 ;  /* 0x0000000502367c23 */ /* 0x040fe20008010036 */
[----:B------:R-:W-:Y:S01]  /*d800*/  FFMA.FTZ R51, R2, UR5, R51 ;  /* 0x0000000502337c23 */ /* 0x000fe20008010033 */
[----:B------:R-:W-:-:S02]  /*d810*/  I2FP.F32.S32 R2, R3 ;  /* 0x0000000300027245 */ /* 0x000fc40000201400 */
[----:B------:R-:W-:Y:S02]  /*d820*/  FSEL R126, R234, -INF , !P2 ;  /* 0xff800000ea7e7808 */ /* 0x000fe40005000000 */
[-C--:B------:R-:W-:Y:S01]  /*d830*/  ISETP.GE.AND P3, PT, R27, R9.reuse, PT ;  /* 0x000000091b00720c */ /* 0x080fe20003f66270 */
[----:B------:R-:W-:Y:S01]  /*d840*/  FFMA.FTZ R53, R2, UR5, R53 ;  /* 0x0000000502357c23 */ /* 0x000fe20008010035 */
[----:B------:R-:W-:Y:S01]  /*d850*/  FSEL R132, R132, -INF , !P0 ;  /* 0xff80000084847808 */ /* 0x000fe20004000000 */
[C---:B------:R-:W-:Y:S01]  /*d860*/  FFMA.FTZ R40, R2.reuse, UR5, R40 ;  /* 0x0000000502287c23 */ /* 0x040fe20008010028 */
[-C--:B------:R-:W-:Y:S01]  /*d870*/  ISETP.GE.AND P2, PT, R31, R9.reuse, PT ;  /* 0x000000091f00720c */ /* 0x080fe20003f46270 */
[----:B------:R-:W-:Y:S01]  /*d880*/  FFMA.FTZ R39, R2, UR5, R39 ;  /* 0x0000000502277c23 */ /* 0x000fe20008010027 */
[----:B------:R-:W-:Y:S01]  /*d890*/  FSEL R127, R230, -INF , !P4 ;  /* 0xff800000e67f7808 */ /* 0x000fe20006000000 */
[----:B------:R-:W-:Y:S01]  /*d8a0*/  FFMA.FTZ R47, R2, UR5, R47 ;  /* 0x00000005022f7c23 */ /* 0x000fe2000801002f */
[----:B------:R-:W-:Y:S01]  /*d8b0*/  BAR.SYNC.DEFER_BLOCKING 0x0 ;  /* 0x0000000000007b1d */ /* 0x000fe20000010000 */
[----:B------:R-:W-:-:S02]  /*d8c0*/  ISETP.GE.AND P0, PT, R26, R9, PT ;  /* 0x000000091a00720c */ /* 0x000fc40003f06270 */
[-C--:B------:R-:W-:Y:S02]  /*d8d0*/  ISETP.GE.AND P4, PT, R30, R9.reuse, PT ;  /* 0x000000091e00720c */ /* 0x080fe40003f86270 */
[----:B------:R-:W-:Y:S02]  /*d8e0*/  FSEL R113, R113, -INF , !P3 ;  /* 0xff80000071717808 */ /* 0x000fe40005800000 */
[----:B------:R-:W-:Y:S02]  /*d8f0*/  FSEL R129, R129, -INF , !P2 ;  /* 0xff80000081817808 */ /* 0x000fe40005000000 */
[----:B------:R-:W-:Y:S01]  /*d900*/  FSEL R2, R109, -INF , !P0 ;  /* 0xff8000006d027808 */ /* 0x000fe20004000000 */
[----:B------:R-:W-:Y:S01]  /*d910*/  STL [R1+0x84], R113 ;  /* 0x0000847101007387 */ /* 0x000fe20000100800 */
[----:B------:R-:W-:Y:S02]  /*d920*/  FSEL R213, R213, -INF , !P6 ;  /* 0xff800000d5d57808 */ /* 0x000fe40007000000 */
[----:B------:R-:W-:Y:S01]  /*d930*/  ISETP.GE.AND P2, PT, R25, R9, PT ;  /* 0x000000091900720c */ /* 0x000fe20003f46270 */
[----:B------:R2:W-:Y:S01]  /*d940*/  STL [R1+0x80], R2 ;  /* 0x0000800201007387 */ /* 0x0005e20000100800 */
[----:B------:R-:W-:-:S02]  /*d950*/  FSEL R123, R123, -INF , !P4 ;  /* 0xff8000007b7b7808 */ /* 0x000fc40006000000 */
[-C--:B------:R-:W-:Y:S02]  /*d960*/  ISETP.GE.AND P6, PT, R29, R9.reuse, PT ;  /* 0x000000091d00720c */ /* 0x080fe40003fc6270 */
[----:B------:R-:W-:Y:S02]  /*d970*/  FSEL R209, R209, -INF , !P5 ;  /* 0xff800000d1d17808 */ /* 0x000fe40006800000 */
[-C--:B------:R-:W-:Y:S02]  /*d980*/  ISETP.GE.AND P4, PT, R24, R9.reuse, PT ;  /* 0x000000091800720c */ /* 0x080fe40003f86270 */
[----:B------:R-:W-:Y:S02]  /*d990*/  ISETP.GE.AND P5, PT, R28, R9, PT ;  /* 0x000000091c00720c */ /* 0x000fe40003fa6270 */
[----:B------:R-:W-:Y:S02]  /*d9a0*/  FSEL R104, R104, -INF , !P2 ;  /* 0xff80000068687808 */ /* 0x000fe40005000000 */
[----:B------:R-:W-:-:S02]  /*d9b0*/  FSEL R120, R120, -INF , !P6 ;  /* 0xff80000078787808 */ /* 0x000fc40007000000 */
[-C--:B------:R-:W-:Y:S01]  /*d9c0*/  ISETP.GE.AND P6, PT, R23, R9.reuse, PT ;  /* 0x000000091700720c */ /* 0x080fe20003fc6270 */
[----:B------:R-:W-:Y:S01]  /*d9d0*/  STL [R1+0x7c], R104 ;  /* 0x00007c6801007387 */ /* 0x000fe20000100800 */
[----:B------:R-:W-:Y:S02]  /*d9e0*/  FSEL R117, R117, -INF , !P5 ;  /* 0xff80000075757808 */ /* 0x000fe40006800000 */
[-C--:B------:R-:W-:Y:S02]  /*d9f0*/  ISETP.GE.AND P5, PT, R22, R9.reuse, PT ;  /* 0x000000091600720c */ /* 0x080fe40003fa6270 */
[----:B------:R-:W-:Y:S02]  /*da00*/  FSEL R96, R96, -INF , !P6 ;  /* 0xff80000060607808 */ /* 0x000fe40007000000 */
[----:B------:R-:W-:Y:S02]  /*da10*/  ISETP.GE.AND P3, PT, R21, R9, PT ;  /* 0x000000091500720c */ /* 0x000fe40003f66270 */
[----:B--2---:R-:W-:-:S02]  /*da20*/  FSEL R2, R100, -INF , !P4 ;  /* 0xff80000064027808 */ /* 0x004fc40006000000 */
[-C--:B------:R-:W-:Y:S02]  /*da30*/  ISETP.GE.AND P0, PT, R20, R9.reuse, PT ;  /* 0x000000091400720c */ /* 0x080fe40003f06270 */
[----:B------:R-:W-:Y:S01]  /*da40*/  FSEL R82, R82, -INF , !P3 ;  /* 0xff80000052527808 */ /* 0x000fe20005800000 */
[----:B------:R2:W-:Y:S01]  /*da50*/  STL [R1+0x78], R2 ;  /* 0x0000780201007387 */ /* 0x0005e20000100800 */
[-C--:B------:R-:W-:Y:S02]  /*da60*/  ISETP.GE.AND P2, PT, R19, R9.reuse, PT ;  /* 0x000000091300720c */ /* 0x080fe40003f46270 */
[-C--:B------:R-:W-:Y:S01]  /*da70*/  ISETP.GE.AND P4, PT, R18, R9.reuse, PT ;  /* 0x000000091200720c */ /* 0x080fe20003f86270 */
[----:B------:R-:W-:Y:S01]  /*da80*/  STL [R1+0x74], R96 ;  /* 0x0000746001007387 */ /* 0x000fe20000100800 */
[-C--:B------:R-:W-:Y:S02]  /*da90*/  ISETP.GE.AND P6, PT, R17, R9.reuse, PT ;  /* 0x000000091100720c */ /* 0x080fe40003fc6270 */
[----:B------:R-:W-:-:S02]  /*daa0*/  ISETP.GE.AND P3, PT, R15, R9, PT ;  /* 0x000000090f00720c */ /* 0x000fc40003f66270 */
[----:B------:R-:W-:Y:S02]  /*dab0*/  FSEL R66, R66, -INF , !P6 ;  /* 0xff80000042427808 */ /* 0x000fe40007000000 */
[-C--:B------:R-:W-:Y:S02]  /*dac0*/  ISETP.GE.AND P6, PT, R7, R9.reuse, PT ;  /* 0x000000090700720c */ /* 0x080fe40003fc6270 */
[----:B------:R-:W-:Y:S02]  /*dad0*/  FSEL R58, R58, -INF , !P3 ;  /* 0xff8000003a3a7808 */ /* 0x000fe40005800000 */
[-C--:B------:R-:W-:Y:S02]  /*dae0*/  ISETP.GE.AND P3, PT, R3, R9.reuse, PT ;  /* 0x000000090300720c */ /* 0x080fe40003f66270 */
[----:B--2---:R-:W-:Y:S02]  /*daf0*/  FSEL R2, R89, -INF , !P5 ;  /* 0xff80000059027808 */ /* 0x004fe40006800000 */
[----:B------:R-:W-:-:S02]  /*db00*/  ISETP.GE.AND P5, PT, R16, R9, PT ;  /* 0x000000091000720c */ /* 0x000fc40003fa6270 */
[----:B------:R-:W-:Y:S01]  /*db10*/  FSEL R89, R44, -INF , !P6 ;  /* 0xff8000002c597808 */ /* 0x000fe20007000000 */
[----:B------:R2:W-:Y:S01]  /*db20*/  STL [R1+0x70], R2 ;  /* 0x0000700201007387 */ /* 0x0005e20000100800 */
[----:B------:R-:W-:-:S03]  /*db30*/  ISETP.GE.AND P6, PT, R37, R8, PT ;  /* 0x000000082500720c */ /* 0x000fc60003fc6270 */
[----:B------:R-:W-:Y:S01]  /*db40*/  STL [R1+0x6c], R82 ;  /* 0x00006c5201007387 */ /* 0x000fe20000100800 */
[----:B--2---:R-:W-:Y:S02]  /*db50*/  FSEL R2, R78, -INF , !P0 ;  /* 0xff8000004e027808 */ /* 0x004fe40004000000 */
[----:B------:R-:W-:-:S03]  /*db60*/  ISETP.GE.AND P0, PT, R14, R9, PT ;  /* 0x000000090e00720c */ /* 0x000fc60003f06270 */
[----:B------:R2:W-:Y:S01]  /*db70*/  STL [R1+0x68], R2 ;  /* 0x0000680201007387 */ /* 0x0005e20000100800 */
[----:B------:R-:W-:Y:S02]  /*db80*/  FSEL R57, R57, -INF , !P0 ;  /* 0xff80000039397808 */ /* 0x000fe40004000000 */
[----:B--2---:R-:W-:Y:S02]  /*db90*/  FSEL R2, R74, -INF , !P2 ;  /* 0xff8000004a027808 */ /* 0x004fe40005000000 */
[----:B------:R-:W-:-:S03]  /*dba0*/  ISETP.GE.AND P2, PT, R13, R9, PT ;  /* 0x000000090d00720c */ /* 0x000fc60003f46270 */
[----:B------:R2:W-:Y:S02]  /*dbb0*/  STL [R1+0x64], R2 ;  /* 0x0000640201007387 */ /* 0x0005e40000100800 */
[----:B--2---:R-:W-:Y:S02]  /*dbc0*/  FSEL R2, R70, -INF , !P4 ;  /* 0xff80000046027808 */ /* 0x004fe40006000000 */
[----:B------:R-:W-:-:S03]  /*dbd0*/  ISETP.GE.AND P4, PT, R12, R9, PT ;  /* 0x000000090c00720c */ /* 0x000fc60003f86270 */
[----:B------:R2:W-:Y:S01]  /*dbe0*/  STL [R1+0x60], R2 ;  /* 0x0000600201007387 */ /* 0x0005e20000100800 */
[----:B------:R-:W-:Y:S02]  /*dbf0*/  FSEL R78, R46, -INF , !P4 ;  /* 0xff8000002e4e7808 */ /* 0x000fe40006000000 */
[-C--:B------:R-:W-:Y:S01]  /*dc00*/  ISETP.GE.AND P4, PT, R38, R8.reuse, PT ;  /* 0x000000082600720c */ /* 0x080fe20003f86270 */
[----:B------:R-:W-:Y:S01]  /*dc10*/  STL [R1+0x5c], R66 ;  /* 0x00005c4201007387 */ /* 0x000fe20000100800 */
[----:B------:R-:W-:Y:S02]  /*dc20*/  FSEL R46, R245, -INF , !P6 ;  /* 0xff800000f52e7808 */ /* 0x000fe40007000000 */
[-C--:B------:R-:W-:Y:S02]  /*dc30*/  ISETP.GE.AND P6, PT, R32, R8.reuse, PT ;  /* 0x000000082000720c */ /* 0x080fe40003fc6270 */
[----:B------:R-:W-:Y:S02]  /*dc40*/  FSEL R44, R237, -INF , !P4 ;  /* 0xff800000ed2c7808 */ /* 0x000fe40006000000 */
[----:B------:R-:W-:-:S02]  /*dc50*/  ISETP.GE.AND P4, PT, R33, R8, PT ;  /* 0x000000082100720c */ /* 0x000fc40003f86270 */
[----:B------:R-:W-:Y:S02]  /*dc60*/  FSEL R138, R138, -INF , !P6 ;  /* 0xff8000008a8a7808 */ /* 0x000fe40007000000 */
[-C--:B------:R-:W-:Y:S02]  /*dc70*/  ISETP.GE.AND P6, PT, R27, R8.reuse, PT ;  /* 0x000000081b00720c */ /* 0x080fe40003fc6270 */
[----:B------:R-:W-:Y:S02]  /*dc80*/  FSEL R207, R207, -INF , !P4 ;  /* 0xff800000cfcf7808 */ /* 0x000fe40006000000 */
[----:B------:R-:W-:-:S04]  /*dc90*/  ISETP.GE.AND P4, PT, R28, R8, PT ;  /* 0x000000081c00720c */ /* 0x000fc80003f86270 */
[----:B------:R-:W-:Y:S02]  /*dca0*/  FSEL R116, R116, -INF , !P4 ;  /* 0xff80000074747808 */ /* 0x000fe40006000000 */
[----:B--2---:R-:W-:Y:S02]  /*dcb0*/  FSEL R2, R62, -INF , !P5 ;  /* 0xff8000003e027808 */ /* 0x004fe40006800000 */
[----:B------:R-:W-:Y:S02]  /*dcc0*/  ISETP.GE.AND P5, PT, R4, R9, PT ;  /* 0x000000090400720c */ /* 0x000fe40003fa6270 */
[----:B------:R-:W-:Y:S01]  /*dcd0*/  FSEL R62, R50, -INF , !P2 ;  /* 0xff800000323e7808 */ /* 0x000fe20005000000 */
[----:B------:R2:W-:Y:S01]  /*dce0*/  STL [R1+0x58], R2 ;  /* 0x0000580201007387 */ /* 0x0005e20000100800 */
[----:B------:R-:W-:Y:S02]  /*dcf0*/  FSEL R82, R42, -INF , !P5 ;  /* 0xff8000002a527808 */ /* 0x000fe40006800000 */
[-C--:B------:R-:W-:Y:S01]  /*dd00*/  ISETP.GE.AND P5, PT, R36, R8.reuse, PT ;  /* 0x000000082400720c */ /* 0x080fe20003fa6270 */
[----:B------:R3:W-:Y:S01]  /*dd10*/  STL [R1+0x54], R58 ;  /* 0x0000543a01007387 */ /* 0x0007e20000100800 */
[----:B------:R-:W-:-:S02]  /*dd20*/  ISETP.GE.AND P2, PT, R0, R8, PT ;  /* 0x000000080000720c */ /* 0x000fc40003f46270 */
[----:B------:R-:W-:Y:S01]  /*dd30*/  FSEL R50, R235, -INF , !P5 ;  /* 0xff800000eb327808 */ /* 0x000fe20006800000 */
[----:B------:R-:W-:Y:S01]  /*dd40*/  STL [R1+0x50], R57 ;  /* 0x0000503901007387 */ /* 0x000fe20000100800 */
[----:B------:R-:W-:Y:S02]  /*dd50*/  FSEL R42, R239, -INF , !P2 ;  /* 0xff800000ef2a7808 */ /* 0x000fe40005000000 */
[-C--:B------:R-:W-:Y:S02]  /*dd60*/  ISETP.GE.AND P5, PT, R31, R8.reuse, PT ;  /* 0x000000081f00720c */ /* 0x080fe40003fa6270 */
[----:B------:R-:W-:Y:S02]  /*dd70*/  ISETP.GE.AND P2, PT, R34, R8, PT ;  /* 0x000000082200720c */ /* 0x000fe40003f46270 */
[----:B------:R-:W-:Y:S02]  /*dd80*/  FSEL R128, R128, -INF , !P5 ;  /* 0xff80000080807808 */ /* 0x000fe40006800000 */
[----:B------:R-:W-:-:S02]  /*dd90*/  FSEL R212, R212, -INF , !P2 ;  /* 0xff800000d4d47808 */ /* 0x000fc40005000000 */
[-C--:B------:R-:W-:Y:S02]  /*dda0*/  ISETP.GE.AND P5, PT, R26, R8.reuse, PT ;  /* 0x000000081a00720c */ /* 0x080fe40003fa6270 */
[-C--:B------:R-:W-:Y:S02]  /*ddb0*/  ISETP.GE.AND P2, PT, R29, R8.reuse, PT ;  /* 0x000000081d00720c */ /* 0x080fe40003f46270 */
[-C--:B------:R-:W-:Y:S01]  /*ddc0*/  ISETP.GE.AND P4, PT, R23, R8.reuse, PT ;  /* 0x000000081700720c */ /* 0x080fe20003f86270 */
[----:B--2---:R-:W-:Y:S01]  /*ddd0*/  VIADD R2, R0, 0x79 ;  /* 0x0000007900027836 */ /* 0x004fe20000000000 */
[----:B------:R-:W-:Y:S02]  /*dde0*/  FSEL R119, R119, -INF , !P2 ;  /* 0xff80000077777808 */ /* 0x000fe40005000000 */
[----:B------:R-:W-:Y:S02]  /*ddf0*/  ISETP.GE.AND P2, PT, R24, R8, PT ;  /* 0x000000081800720c */ /* 0x000fe40003f46270 */
[----:B------:R-:W-:-:S02]  /*de00*/  ISETP.GE.AND P0, PT, R2, R9, PT ;  /* 0x000000090200720c */ /* 0x000fc40003f06270 */
[----:B------:R-:W-:Y:S02]  /*de10*/  FSEL R9, R40, -INF , !P3 ;  /* 0xff80000028097808 */ /* 0x000fe40005800000 */
[-C--:B------:R-:W-:Y:S02]  /*de20*/  ISETP.GE.AND P3, PT, R35, R8.reuse, PT ;  /* 0x000000082300720c */ /* 0x080fe40003f66270 */
[----:B------:R-:W-:Y:S01]  /*de30*/  FSEL R40, R112, -INF , !P6 ;  /* 0xff80000070287808 */ /* 0x000fe20007000000 */
[----:B------:R2:W-:Y:S01]  /*de40*/  STL [R1+0x48], R9 ;  /* 0x0000480901007387 */ /* 0x0005e20000100800 */
[----:B------:R-:W-:Y:S02]  /*de50*/  FSEL R215, R215, -INF , !P3 ;  /* 0xff800000d7d77808 */ /* 0x000fe40005800000 */
[-C--:B------:R-:W-:Y:S01]  /*de60*/  ISETP.GE.AND P3, PT, R30, R8.reuse, PT ;  /* 0x000000081e00720c */ /* 0x080fe20003f66270 */
[----:B------:R4:W-:Y:S01]  /*de70*/  STL [R1+0x44], R40 ;  /* 0x0000442801007387 */ /* 0x0009e20000100800 */
[----:B------:R-:W-:-:S02]  /*de80*/  ISETP.GE.AND P6, PT, R22, R8, PT ;  /* 0x000000081600720c */ /* 0x000fc40003fc6270 */
[----:B------:R-:W-:Y:S02]  /*de90*/  FSEL R122, R122, -INF , !P3 ;  /* 0xff8000007a7a7808 */ /* 0x000fe40005800000 */
[-C--:B------:R-:W-:Y:S02]  /*dea0*/  ISETP.GE.AND P3, PT, R25, R8.reuse, PT ;  /* 0x000000081900720c */ /* 0x080fe40003f66270 */
[----:B---3--:R-:W-:Y:S02]  /*deb0*/  FSEL R58, R95, -INF , !P4 ;  /* 0xff8000005f3a7808 */ /* 0x008fe40006000000 */
[-C--:B------:R-:W-:Y:S02]  /*dec0*/  ISETP.GE.AND P4, PT, R18, R8.reuse, PT ;  /* 0x000000081200720c */ /* 0x080fe40003f86270 */
[----:B------:R-:W-:Y:S02]  /*ded0*/  FSEL R112, R88, -INF , !P6 ;  /* 0xff80000058707808 */ /* 0x000fe40007000000 */
[----:B------:R-:W-:-:S02]  /*dee0*/  ISETP.GE.AND P6, PT, R17, R8, PT ;  /* 0x000000081100720c */ /* 0x000fc40003fc6270 */
[----:B------:R-:W-:Y:S02]  /*def0*/  FSEL R109, R73, -INF , !P4 ;  /* 0xff800000496d7808 */ /* 0x000fe40006000000 */
[-C--:B------:R-:W-:Y:S02]  /*df00*/  ISETP.GE.AND P4, PT, R13, R8.reuse, PT ;  /* 0x000000080d00720c */ /* 0x080fe40003f86270 */
[----:B------:R-:W-:Y:S02]  /*df10*/  FSEL R74, R69, -INF , !P6 ;  /* 0xff800000454a7808 */ /* 0x000fe40007000000 */
[----:B--2---:R-:W-:Y:S02]  /*df20*/  FSEL R9, R108, -INF , !P5 ;  /* 0xff8000006c097808 */ /* 0x004fe40006800000 */
[-C--:B------:R-:W-:Y:S02]  /*df30*/  ISETP.GE.AND P5, PT, R21, R8.reuse, PT ;  /* 0x000000081500720c */ /* 0x080fe40003fa6270 */
[----:B----4-:R-:W-:Y:S01]  /*df40*/  FSEL R40, R103, -INF , !P3 ;  /* 0xff80000067287808 */ /* 0x010fe20005800000 */
[----:B------:R2:W-:Y:S01]  /*df50*/  STL [R1+0x40], R9 ;  /* 0x0000400901007387 */ /* 0x0005e20000100800 */
[----:B------:R-:W-:-:S02]  /*df60*/  ISETP.GE.AND P3, PT, R20, R8, PT ;  /* 0x000000081400720c */ /* 0x000fc40003f66270 */
[----:B------:R-:W-:Y:S01]  /*df70*/  FSEL R57, R85, -INF , !P5 ;  /* 0xff80000055397808 */ /* 0x000fe20006800000 */
[----:B------:R-:W-:Y:S01]  /*df80*/  STL [R1+0x3c], R40 ;  /* 0x00003c2801007387 */ /* 0x000fe20000100800 */
[-C--:B------:R-:W-:Y:S02]  /*df90*/  ISETP.GE.AND P5, PT, R16, R8.reuse, PT ;  /* 0x000000081000720c */ /* 0x080fe40003fa6270 */
[----:B------:R-:W-:Y:S02]  /*dfa0*/  FSEL R113, R81, -INF , !P3 ;  /* 0xff80000051717808 */ /* 0x000fe40005800000 */
[-C--:B------:R-:W-:Y:S02]  /*dfb0*/  ISETP.GE.AND P3, PT, R15, R8.reuse, PT ;  /* 0x000000080f00720c */ /* 0x080fe40003f66270 */
[----:B------:R-:W-:Y:S02]  /*dfc0*/  FSEL R70, R65, -INF , !P5 ;  /* 0xff80000041467808 */ /* 0x000fe40006800000 */
[----:B------:R-:W-:-:S02]  /*dfd0*/  ISETP.GE.AND P6, PT, R12, R8, PT ;  /* 0x000000080c00720c */ /* 0x000fc40003fc6270 */
[-C--:B------:R-:W-:Y:S02]  /*dfe0*/  ISETP.GE.AND P5, PT, R7, R8.reuse, PT ;  /* 0x000000080700720c */ /* 0x080fe40003fa6270 */
[----:B------:R-:W-:Y:S02]  /*dff0*/  FSEL R104, R49, -INF , !P4 ;  /* 0xff80000031687808 */ /* 0x000fe40006000000 */
[----:B------:R-:W-:Y:S02]  /*e000*/  ISETP.GE.AND P4, PT, R2, R8, PT ;  /* 0x000000080200720c */ /* 0x000fe40003f86270 */
[----:B------:R-:W-:Y:S02]  /*e010*/  FSEL R45, R45, -INF , !P6 ;  /* 0xff8000002d2d7808 */ /* 0x000fe40007000000 */
[----:B------:R-:W-:Y:S02]  /*e020*/  ISETP.GE.AND P6, PT, R0, R11, PT ;  /* 0x0000000b0000720c */ /* 0x000fe40003fc6270 */
[----:B--2---:R-:W-:-:S02]  /*e030*/  FSEL R9, R99, -INF , !P2 ;  /* 0xff80000063097808 */ /* 0x004fc40005000000 */
[----:B------:R-:W-:-:S03]  /*e040*/  ISETP.GE.AND P2, PT, R19, R8, PT ;  /* 0x000000081300720c */ /* 0x000fc60003f46270 */
[----:B------:R2:W-:Y:S01]  /*e050*/  STL [R1+0x38], R9 ;  /* 0x0000380901007387 */ /* 0x0005e20000100800 */
[----:B------:R-:W-:Y:S02]  /*e060*/  FSEL R77, R77, -INF , !P2 ;  /* 0xff8000004d4d7808 */ /* 0x000fe40005000000 */
[-C--:B------:R-:W-:Y:S01]  /*e070*/  ISETP.GE.AND P2, PT, R14, R8.reuse, PT ;  /* 0x000000080e00720c */ /* 0x080fe20003f46270 */
[----:B------:R-:W-:Y:S03]  /*e080*/  STL [R1+0x34], R112 ;  /* 0x0000347001007387 */ /* 0x000fe60000100800 */
[----:B------:R-:W-:Y:S01]  /*e090*/  FSEL R65, R56, -INF , !P2 ;  /* 0xff80000038417808 */ /* 0x000fe20005000000 */
[----:B------:R-:W-:Y:S01]  /*e0a0*/  STL [R1+0x30], R113 ;  /* 0x0000307101007387 */ /* 0x000fe20000100800 */
[----:B------:R-:W-:-:S03]  /*e0b0*/  ISETP.GE.AND P2, PT, R3, R8, PT ;  /* 0x000000080300720c */ /* 0x000fc60003f46270 */
[----:B------:R-:W-:Y:S04]  /*e0c0*/  STL [R1+0x2c], R77 ;  /* 0x00002c4d01007387 */ /* 0x000fe80000100800 */
[----:B------:R-:W-:Y:S04]  /*e0d0*/  STL [R1+0x28], R109 ;  /* 0x0000286d01007387 */ /* 0x000fe80000100800 */
[----:B------:R-:W-:Y:S04]  /*e0e0*/  STL [R1+0x24], R74 ;  /* 0x0000244a01007387 */ /* 0x000fe80000100800 */
[----:B------:R-:W-:Y:S01]  /*e0f0*/  STL [R1+0x20], R70 ;  /* 0x0000204601007387 */ /* 0x000fe20000100800 */
[----:B--2---:R-:W-:-:S02]  /*e100*/  FSEL R9, R61, -INF , !P3 ;  /* 0xff8000003d097808 */ /* 0x004fc40005800000 */
[----:B------:R-:W-:Y:S02]  /*e110*/  ISETP.GE.AND P3, PT, R4, R8, PT ;  /* 0x000000080400720c */ /* 0x000fe40003f66270 */
[----:B------:R-:W-:Y:S01]  /*e120*/  FSEL R8, R43, -INF , !P5 ;  /* 0xff8000002b087808 */ /* 0x000fe20006800000 */
[----:B------:R-:W-:Y:S01]  /*e130*/  STL [R1+0x1c], R9 ;  /* 0x00001c0901007387 */ /* 0x000fe20000100800 */
[-C--:B------:R-:W-:Y:S02]  /*e140*/  ISETP.GE.AND P5, PT, R0, R10.reuse, PT ;  /* 0x0000000a0000720c */ /* 0x080fe40003fa6270 */
[----:B------:R-:W-:Y:S01]  /*e150*/  FSEL R0, R39, -INF , !P2 ;  /* 0xff80000027007808 */ /* 0x000fe20005000000 */
[----:B------:R-:W-:Y:S01]  /*e160*/  STL [R1+0x14], R65 ;  /* 0x0000144101007387 */ /* 0x000fe20000100800 */
[C---:B------:R-:W-:Y:S02]  /*e170*/  ISETP.GE.AND P2, PT, R38.reuse, R10, PT ;  /* 0x0000000a2600720c */ /* 0x040fe40003f46270 */
[----:B------:R-:W-:Y:S01]  /*e180*/  FSEL R69, R41, -INF , !P3 ;  /* 0xff80000029457808 */ /* 0x000fe20005800000 */
[----:B------:R-:W-:Y:S01]  /*e190*/  STL [R1+0x10], R45 ;  /* 0x0000102d01007387 */ /* 0x000fe20000100800 */
[----:B------:R-:W-:-:S02]  /*e1a0*/  ISETP.GE.AND P3, PT, R38, R11, PT ;  /* 0x0000000b2600720c */ /* 0x000fc40003f66270 */
[----:B------:R-:W-:Y:S01]  /*e1b0*/  FSEL R38, R142, -INF , !P5 ;  /* 0xff8000008e267808 */ /* 0x000fe20006800000 */
[----:B------:R-:W-:Y:S01]  /*e1c0*/  STL [R1+0xc], R8 ;  /* 0x00000c0801007387 */ /* 0x000fe20000100800 */
[----:B------:R-:W-:Y:S02]  /*e1d0*/  FSEL R40, R140, -INF , !P2 ;  /* 0xff8000008c287808 */ /* 0x000fe40005000000 */
[-C--:B------:R-:W-:Y:S01]  /*e1e0*/  ISETP.GE.AND P5, PT, R36, R10.reuse, PT ;  /* 0x0000000a2400720c */ /* 0x080fe20003fa6270 */
[----:B------:R2:W-:Y:S01]  /*e1f0*/  STL [R1+0x4], R0 ;  /* 0x0000040001007387 */ /* 0x0005e20000100800 */
[----:B------:R-:W-:Y:S02]  /*e200*/  ISETP.GE.AND P2, PT, R35, R10, PT ;  /* 0x0000000a2300720c */ /* 0x000fe40003f46270 */
[----:B------:R-:W-:Y:S02]  /*e210*/  FSEL R41, R134, -INF , !P5 ;  /* 0xff80000086297808 */ /* 0x000fe40006800000 */
[----:B------:R-:W-:-:S02]  /*e220*/  FSEL R246, R246, -INF , !P2 ;  /* 0xff800000f6f67808 */ /* 0x000fc40005000000 */
[-C--:B------:R-:W-:Y:S02]  /*e230*/  ISETP.GE.AND P5, PT, R33, R10.reuse, PT ;  /* 0x0000000a2100720c */ /* 0x080fe40003fa6270 */
[-C--:B------:R-:W-:Y:S02]  /*e240*/  ISETP.GE.AND P2, PT, R32, R10.reuse, PT ;  /* 0x0000000a2000720c */ /* 0x080fe40003f46270 */
[----:B------:R-:W-:Y:S02]  /*e250*/  FSEL R214, R214, -INF , !P5 ;  /* 0xff800000d6d67808 */ /* 0x000fe40006800000 */
[----:B------:R-:W-:Y:S02]  /*e260*/  FSEL R210, R210, -INF , !P2 ;  /* 0xff800000d2d27808 */ /* 0x000fe40005000000 */
[-C--:B------:R-:W-:Y:S02]  /*e270*/  ISETP.GE.AND P5, PT, R30, R10.reuse, PT ;  /* 0x0000000a1e00720c */ /* 0x080fe40003fa6270 */
[----:B------:R-:W-:-:S02]  /*e280*/  ISETP.GE.AND P2, PT, R29, R10, PT ;  /* 0x0000000a1d00720c */ /* 0x000fc40003f46270 */
[----:B------:R-:W-:Y:S02]  /*e290*/  FSEL R131, R131, -INF , !P5 ;  /* 0xff80000083837808 */ /* 0x000fe40006800000 */
[----:B------:R-:W-:Y:S02]  /*e2a0*/  FSEL R121, R121, -INF , !P2 ;  /* 0xff80000079797808 */ /* 0x000fe40005000000 */
[-C--:B------:R-:W-:Y:S02]  /*e2b0*/  ISETP.GE.AND P5, PT, R27, R10.reuse, PT ;  /* 0x0000000a1b00720c */ /* 0x080fe40003fa6270 */
[----:B------:R-:W-:Y:S02]  /*e2c0*/  ISETP.GE.AND P2, PT, R26, R10, PT ;  /* 0x0000000a1a00720c */ /* 0x000fe40003f46270 */
[----:B------:R-:W-:Y:S02]  /*e2d0*/  FSEL R66, R111, -INF , !P5 ;  /* 0xff8000006f427808 */ /* 0x000fe40006800000 */
[----:B------:R-:W-:-:S02]  /*e2e0*/  FSEL R106, R106, -INF , !P2 ;  /* 0xff8000006a6a7808 */ /* 0x000fc40005000000 */
[-C--:B------:R-:W-:Y:S02]  /*e2f0*/  ISETP.GE.AND P5, PT, R24, R10.reuse, PT ;  /* 0x0000000a1800720c */ /* 0x080fe40003fa6270 */
[----:B------:R-:W-:Y:S02]  /*e300*/  ISETP.GE.AND P2, PT, R23, R10, PT ;  /* 0x0000000a1700720c */ /* 0x000fe40003f46270 */
[----:B------:R-:W-:Y:S02]  /*e310*/  FSEL R101, R101, -INF , !P5 ;  /* 0xff80000065657808 */ /* 0x000fe40006800000 */
[----:B------:R-:W-:Y:S02]  /*e320*/  FSEL R43, R97, -INF , !P2 ;  /* 0xff800000612b7808 */ /* 0x000fe40005000000 */
[----:B--2---:R-:W-:Y:S02]  /*e330*/  I2FP.F32.S32 R0, R2 ;  /* 0x0000000200007245 */ /* 0x004fe40000201400 */
[----:B------:R-:W-:-:S02]  /*e340*/  ISETP.GE.AND P5, PT, R21, R10, PT ;  /* 0x0000000a1500720c */ /* 0x000fc40003fa6270 */
[-C--:B------:R-:W-:Y:S01]  /*e350*/  ISETP.GE.AND P2, PT, R20, R10.reuse, PT ;  /* 0x0000000a1400720c */ /* 0x080fe20003f46270 */
[----:B------:R-:W-:Y:S01]  /*e360*/  FFMA.FTZ R9, R0, UR5, R238 ;  /* 0x0000000500097c23 */ /* 0x000fe200080100ee */
[----:B------:R-:W-:Y:S01]  /*e370*/  FSEL R251, R90, -INF , !P5 ;  /* 0xff8000005afb7808 */ /* 0x000fe20006800000 */
[----:B------:R-:W-:Y:S01]  /*e380*/  FFMA.FTZ R8, R0, UR5, R236 ;  /* 0x0000000500087c23 */ /* 0x000fe200080100ec */
[----:B------:R-:W-:Y:S02]  /*e390*/  FSEL R250, R86, -INF , !P2 ;  /* 0xff80000056fa7808 */ /* 0x000fe40005000000 */
[-C--:B------:R-:W-:Y:S02]  /*e3a0*/  ISETP.GE.AND P5, PT, R18, R10.reuse, PT ;  /* 0x0000000a1200720c */ /* 0x080fe40003fa6270 */
[----:B------:R-:W-:Y:S02]  /*e3b0*/  ISETP.GE.AND P2, PT, R17, R10, PT ;  /* 0x0000000a1100720c */ /* 0x000fe40003f46270 */
[----:B------:R-:W-:-:S02]  /*e3c0*/  FSEL R248, R79, -INF , !P5 ;  /* 0xff8000004ff87808 */ /* 0x000fc40006800000 */
[----:B------:R-:W-:Y:S02]  /*e3d0*/  FSEL R247, R75, -INF , !P2 ;  /* 0xff8000004bf77808 */ /* 0x000fe40005000000 */
[----:B------:R-:W-:Y:S02]  /*e3e0*/  FSEL R103, R9, -INF , !P0 ;  /* 0xff80000009677808 */ /* 0x000fe40004000000 */
[----:B------:R-:W-:Y:S02]  /*e3f0*/  FSEL R49, R8, -INF , !P4 ;  /* 0xff80000008317808 */ /* 0x000fe40006000000 */
[-C--:B------:R-:W-:Y:S02]  /*e400*/  ISETP.GE.AND P5, PT, R15, R10.reuse, PT ;  /* 0x0000000a0f00720c */ /* 0x080fe40003fa6270 */
[----:B------:R-:W-:Y:S02]  /*e410*/  ISETP.GE.AND P2, PT, R14, R10, PT ;  /* 0x0000000a0e00720c */ /* 0x000fe40003f46270 */
[----:B------:R-:W-:-:S02]  /*e420*/  ISETP.GE.AND P0, PT, R37, R11, PT ;  /* 0x0000000b2500720c */ /* 0x000fc40003f06270 */
[----:B------:R-:W-:Y:S02]  /*e430*/  ISETP.GE.AND P4, PT, R37, R10, PT ;  /* 0x0000000a2500720c */ /* 0x000fe40003f86270 */
[----:B------:R-:W-:Y:S02]  /*e440*/  FSEL R37, R143, -INF , !P6 ;  /* 0xff8000008f257808 */ /* 0x000fe40007000000 */
[----:B------:R1:W5:Y:S01]  /*e450*/  LDL.LU R143, [R1+0x14c] ;  /* 0x00014c00018f7983 */ /* 0x0003620000300800 */
[-C--:B------:R-:W-:Y:S02]  /*e460*/  ISETP.GE.AND P6, PT, R36, R11.reuse, PT ;  /* 0x0000000b2400720c */ /* 0x080fe40003fc6270 */
[----:B------:R-:W-:Y:S01]  /*e470*/  FSEL R36, R141, -INF , !P3 ;  /* 0xff8000008d247808 */ /* 0x000fe20005800000 */
[----:B------:R1:W5:Y:S01]  /*e480*/  LDL.LU R142, [R1+0x148] ;  /* 0x00014800018e7983 */ /* 0x0003620000300800 */
[----:B------:R-:W-:Y:S02]  /*e490*/  FSEL R242, R67, -INF , !P5 ;  /* 0xff80000043f27808 */ /* 0x000fe40006800000 */
[----:B------:R-:W-:Y:S01]  /*e4a0*/  FSEL R240, R63, -INF , !P2 ;  /* 0xff8000003ff07808 */ /* 0x000fe20005000000 */
[----:B------:R1:W5:Y:S01]  /*e4b0*/  LDL.LU R141, [R1+0x144] ;  /* 0x00014400018d7983 */ /* 0x0003620000300800 */
[----:B------:R-:W-:-:S02]  /*e4c0*/  ISETP.GE.AND P3, PT, R35, R11, PT ;  /* 0x0000000b2300720c */ /* 0x000fc40003f66270 */
[-C--:B------:R-:W-:Y:S01]  /*e4d0*/  ISETP.GE.AND P5, PT, R12, R10.reuse, PT ;  /* 0x0000000a0c00720c */ /* 0x080fe20003fa6270 */
[----:B------:R1:W5:Y:S01]  /*e4e0*/  LDL.LU R140, [R1+0x140] ;  /* 0x00014000018c7983 */ /* 0x0003620000300800 */
[-C--:B------:R-:W-:Y:S02]  /*e4f0*/  ISETP.GE.AND P2, PT, R7, R10.reuse, PT ;  /* 0x0000000a0700720c */ /* 0x080fe40003f46270 */
[----:B------:R-:W-:Y:S02]  /*e500*/  FSEL R35, R137, -INF , !P0 ;  /* 0xff80000089237808 */ /* 0x000fe40004000000 */
[----:B------:R-:W-:Y:S01]  /*e510*/  FSEL R39, R136, -INF , !P4 ;  /* 0xff80000088277808 */ /* 0x000fe20006000000 */
[----:B------:R1:W5:Y:S01]  /*e520*/  LDL.LU R137, [R1+0x13c] ;  /* 0x00013c0001897983 */ /* 0x0003620000300800 */
[C---:B------:R-:W-:Y:S02]  /*e530*/  ISETP.GE.AND P0, PT, R34.reuse, R11, PT ;  /* 0x0000000b2200720c */ /* 0x040fe40003f06270 */
[----:B------:R-:W-:Y:S01]  /*e540*/  ISETP.GE.AND P4, PT, R34, R10, PT ;  /* 0x0000000a2200720c */ /* 0x000fe20003f86270 */
[----:B------:R1:W5:Y:S01]  /*e550*/  LDL.LU R136, [R1+0x138] ;  /* 0x0001380001887983 */ /* 0x0003620000300800 */
[----:B------:R-:W-:-:S02]  /*e560*/  FSEL R34, R135, -INF , !P6 ;  /* 0xff80000087227808 */ /* 0x000fc40007000000 */
[----:B------:R-:W-:Y:S01]  /*e570*/  FSEL R236, R52, -INF , !P5 ;  /* 0xff80000034ec7808 */ /* 0x000fe20006800000 */
[----:B------:R1:W5:Y:S01]  /*e580*/  LDL.LU R135, [R1+0x134] ;  /* 0x0001340001877983 */ /* 0x0003620000300800 */
[----:B------:R-:W-:Y:S02]  /*e590*/  FSEL R230, R48, -INF , !P2 ;  /* 0xff80000030e67808 */ /* 0x000fe40005000000 */
[C---:B------:R-:W-:Y:S01]  /*e5a0*/  ISETP.GE.AND P5, PT, R2.reuse, R11, PT ;  /* 0x0000000b0200720c */ /* 0x040fe20003fa6270 */
[----:B------:R1:W5:Y:S01]  /*e5b0*/  LDL.LU R134, [R1+0x130] ;  /* 0x0001300001867983 */ /* 0x0003620000300800 */
[----:B------:R-:W-:Y:S01]  /*e5c0*/  ISETP.GE.AND P2, PT, R2, R10, PT ;  /* 0x0000000a0200720c */ /* 0x000fe20003f46270 */
[C---:B------:R-:W-:Y:S01]  /*e5d0*/  FFMA.FTZ R2, R0.reuse, UR5, R6 ;  /* 0x0000000500027c23 */ /* 0x040fe20008010006 */
[----:B------:R-:W-:Y:S01]  /*e5e0*/  FFMA.FTZ R0, R0, UR5, R5 ;  /* 0x0000000500007c23 */ /* 0x000fe20008010005 */
[----:B------:R1:W-:Y:S01]  /*e5f0*/  STL [R1], R43 ;  /* 0x0000002b01007387 */ /* 0x0003e20000100800 */
[----:B------:R-:W-:-:S02]  /*e600*/  FSEL R244, R244, -INF , !P0 ;  /* 0xff800000f4f47808 */ /* 0x000fc40004000000 */
[----:B------:R-:W-:Y:S01]  /*e610*/  FSEL R252, R252, -INF , !P3 ;  /* 0xff800000fcfc7808 */ /* 0x000fe20005800000 */
[----:B------:R1:W5:Y:S01]  /*e620*/  LDL.LU R6, [R1+0x12c] ;  /* 0x00012c0001067983 */ /* 0x0003620000300800 */
[----:B------:R-:W-:-:S03]  /*e630*/  ISETP.GE.AND P6, PT, R33, R11, PT ;  /* 0x0000000b2100720c */ /* 0x000fc60003fc6270 */
[----:B------:R1:W5:Y:S01]  /*e640*/  LDL.LU R5, [R1+0x128] ;  /* 0x0001280001057983 */ /* 0x0003620000300800 */
[----:B------:R-:W-:-:S04]  /*e650*/  ISETP.GE.AND P0, PT, R31, R11, PT ;  /* 0x0000000b1f00720c */ /* 0x000fc80003f06270 */
[----:B------:R-:W-:Y:S02]  /*e660*/  FSEL R208, R208, -INF , !P0 ;  /* 0xff800000d0d07808 */ /* 0x000fe40004000000 */
[-C--:B------:R-:W-:Y:S02]  /*e670*/  ISETP.GE.AND P0, PT, R28, R11.reuse, PT ;  /* 0x0000000b1c00720c */ /* 0x080fe40003f06270 */
[-C--:B------:R-:W-:Y:S02]  /*e680*/  ISETP.GE.AND P3, PT, R32, R11.reuse, PT ;  /* 0x0000000b2000720c */ /* 0x080fe40003f66270 */
[----:B------:R-:W-:Y:S02]  /*e690*/  FSEL R118, R118, -INF , !P0 ;  /* 0xff80000076767808 */ /* 0x000fe40004000000 */
        /* <DEDUP_REMOVED lines=8> */
[-C--:B------:R-:W-:Y:S02]  /*e720*/  ISETP.GE.AND P3, PT, R29, R11.reuse, PT ;  /* 0x0000000b1d00720c */ /* 0x080fe40003f66270 */
[----:B------:R-:W-:Y:S02]  /*e730*/  FSEL R241, R94, -INF , !P0 ;  /* 0xff8000005ef17808 */ /* 0x000fe40004000000 */
[----:B------:R-:W-:Y:S02]  /*e740*/  FSEL R206, R206, -INF , !P4 ;  /* 0xff800000cece7808 */ /* 0x000fe40006000000 */
[----:B------:R-:W-:Y:S02]  /*e750*/  FSEL R133, R133, -INF , !P6 ;  /* 0xff80000085857808 */ /* 0x000fe40007000000 */
[----:B------:R-:W-:Y:S02]  /*e760*/  FSEL R130, R130, -INF , !P3 ;  /* 0xff80000082827808 */ /* 0x000fe40005800000 */
[----:B------:R-:W-:-:S02]  /*e770*/  ISETP.GE.AND P0, PT, R19, R11, PT ;  /* 0x0000000b1300720c */ /* 0x000fc40003f06270 */
[----:B------:R-:W-:Y:S02]  /*e780*/  ISETP.GE.AND P4, PT, R28, R10, PT ;  /* 0x0000000a1c00720c */ /* 0x000fe40003f86270 */
[-C--:B------:R-:W-:Y:S02]  /*e790*/  ISETP.GE.AND P6, PT, R27, R11.reuse, PT ;  /* 0x0000000b1b00720c */ /* 0x080fe40003fc6270 */
[----:B------:R-:W-:Y:S02]  /*e7a0*/  ISETP.GE.AND P3, PT, R26, R11, PT ;  /* 0x0000000b1a00720c */ /* 0x000fe40003f66270 */
[----:B------:R-:W-:Y:S02]  /*e7b0*/  FSEL R235, R87, -INF , !P0 ;  /* 0xff80000057eb7808 */ /* 0x000fe40004000000 */
[----:B------:R-:W-:Y:S02]  /*e7c0*/  FSEL R115, R115, -INF , !P4 ;  /* 0xff80000073737808 */ /* 0x000fe40006000000 */
[----:B------:R-:W-:-:S02]  /*e7d0*/  FSEL R114, R114, -INF , !P6 ;  /* 0xff80000072727808 */ /* 0x000fc40007000000 */
[----:B------:R-:W-:Y:S02]  /*e7e0*/  FSEL R110, R110, -INF , !P3 ;  /* 0xff8000006e6e7808 */ /* 0x000fe40005800000 */
[-C--:B------:R-:W-:Y:S02]  /*e7f0*/  ISETP.GE.AND P0, PT, R16, R11.reuse, PT ;  /* 0x0000000b1000720c */ /* 0x080fe40003f06270 */
[----:B------:R-:W-:Y:S02]  /*e800*/  ISETP.GE.AND P4, PT, R25, R10, PT ;  /* 0x0000000a1900720c */ /* 0x000fe40003f86270 */
        /* <DEDUP_REMOVED lines=22> */
[----:B------:R-:W-:Y:S02]  /*e970*/  PLOP3.LUT P0, PT, PT, PT, UP1, 0x80, 0x0 ;  /* 0x000000000000781c */ /* 0x000fe40003f0f018 */
[----:B------:R-:W-:Y:S02]  /*e980*/  ISETP.GE.AND P4, PT, R16, R10, PT ;  /* 0x0000000a1000720c */ /* 0x000fe40003f86270 */
[-C--:B------:R-:W-:Y:S02]  /*e990*/  ISETP.GE.AND P6, PT, R15, R11.reuse, PT ;  /* 0x0000000b0f00720c */ /* 0x080fe40003fc6270 */
[----:B------:R-:W-:Y:S02]  /*e9a0*/  ISETP.GE.AND P3, PT, R14, R11, PT ;  /* 0x0000000b0e00720c */ /* 0x000fe40003f66270 */
[----:B------:R-:W-:-:S02]  /*e9b0*/  FSEL R245, R71, -INF , !P4 ;  /* 0xff80000047f57808 */ /* 0x000fc40006000000 */
[----:B------:R-:W-:Y:S02]  /*e9c0*/  FSEL R217, R72, -INF , !P6 ;  /* 0xff80000048d97808 */ /* 0x000fe40007000000 */
[----:B------:R-:W-:Y:S02]  /*e9d0*/  FSEL R100, R68, -INF , !P3 ;  /* 0xff80000044647808 */ /* 0x000fe40005800000 */
[----:B------:R-:W-:Y:S02]  /*e9e0*/  ISETP.GE.AND P4, PT, R13, R10, PT ;  /* 0x0000000a0d00720c */ /* 0x000fe40003f86270 */
[-C--:B------:R-:W-:Y:S02]  /*e9f0*/  ISETP.GE.AND P6, PT, R12, R11.reuse, PT ;  /* 0x0000000b0c00720c */ /* 0x080fe40003fc6270 */
[----:B------:R-:W-:Y:S02]  /*ea00*/  ISETP.GE.AND P3, PT, R7, R11, PT ;  /* 0x0000000b0700720c */ /* 0x000fe40003f66270 */
[----:B------:R-:W-:-:S02]  /*ea10*/  FSEL R238, R59, -INF , !P4 ;  /* 0xff8000003bee7808 */ /* 0x000fc40006000000 */
[----:B------:R-:W-:Y:S02]  /*ea20*/  FSEL R108, R60, -INF , !P6 ;  /* 0xff8000003c6c7808 */ /* 0x000fe40007000000 */
[----:B------:R-:W-:Y:S02]  /*ea30*/  FSEL R96, R55, -INF , !P3 ;  /* 0xff80000037607808 */ /* 0x000fe40005800000 */
[-C--:B------:R-:W-:Y:S02]  /*ea40*/  ISETP.GE.AND P4, PT, R4, R10.reuse, PT ;  /* 0x0000000a0400720c */ /* 0x080fe40003f86270 */
[C---:B------:R-:W-:Y:S02]  /*ea50*/  ISETP.GE.AND P6, PT, R3.reuse, R11, PT ;  /* 0x0000000b0300720c */ /* 0x040fe40003fc6270 */
[----:B------:R-:W-:Y:S02]  /*ea60*/  ISETP.GE.AND P3, PT, R3, R10, PT ;  /* 0x0000000a0300720c */ /* 0x000fe40003f66270 */
[----:B------:R-:W-:-:S02]  /*ea70*/  FSEL R216, R51, -INF , !P4 ;  /* 0xff80000033d87808 */ /* 0x000fc40006000000 */
[----:B------:R-:W-:Y:S02]  /*ea80*/  FSEL R94, R53, -INF , !P6 ;  /* 0xff800000355e7808 */ /* 0x000fe40007000000 */
[----:B------:R-:W-:Y:S02]  /*ea90*/  FSEL R67, R2, -INF , !P5 ;  /* 0xff80000002437808 */ /* 0x000fe40006800000 */
        /* <DEDUP_REMOVED lines=36> */
[----:B------:R-:W1:Y:S01]  /*ece0*/  @!P1 LDC.64 R10, c[0x0][0x218] ;  /* 0x00008600ff0a9b82 */ /* 0x000e620000000a00 */
[C---:B----4-:R-:W-:Y:S01]  /*ecf0*/  @!P1 LEA R14, P2, R8.reuse, R14, 0x1 ;  /* 0x0000000e080e9211 */ /* 0x050fe200078408ff */
[----:B------:R-:W-:Y:S01]  /*ed00*/  @!P1 IMAD.MOV.U32 R9, RZ, RZ, R3 ;  /* 0x000000ffff099224 */ /* 0x000fe200078e0003 */
[----:B------:R-:W-:Y:S02]  /*ed10*/  @!UP0 UIMAD UR4, UR9, 0x60, URZ ;  /* 0x00000060090488a4 */ /* 0x000fe4000f8e023f */
[----:B------:R-:W-:Y:S01]  /*ed20*/  @!P1 LEA.HI.X R15, R8, R15, R0, 0x1, P2 ;  /* 0x0000000f080f9211 */ /* 0x000fe200010f0c00 */
[----:B------:R-:W-:Y:S02]  /*ed30*/  IMAD.U32 R0, RZ, RZ, UR8 ;  /* 0x00000008ff007e24 */ /* 0x000fe4000f8e00ff */
[----:B------:R-:W-:-:S04]  /*ed40*/  @!P1 IMAD.MOV.U32 R8, RZ, RZ, R2 ;  /* 0x000000ffff089224 */ /* 0x000fc800078e0002 */
[----:B------:R-:W-:-:S04]  /*ed50*/  @!P1 IMAD.WIDE.U32 R8, R0, 0x60, R8 ;  /* 0x0000006000089825 */ /* 0x000fc800078e0008 */
[----:B------:R-:W-:Y:S01]  /*ed60*/  @!P1 VIADD R0, R9, UR4 ;  /* 0x0000000409009c36 */ /* 0x000fe20008000000 */
[----:B------:R-:W-:-:S04]  /*ed70*/  @!P1 LEA R12, P2, R8, R12, 0x1 ;  /* 0x0000000c080c9211 */ /* 0x000fc800078408ff */
[----:B------:R-:W-:Y:S02]  /*ed80*/  @!P1 LEA.HI.X R13, R8, R13, R0, 0x1, P2 ;  /* 0x0000000d080d9211 */ /* 0x000fe400010f0c00 */
[----:B------:R-:W-:-:S04]  /*ed90*/  @!P1 IADD3 R0, P3, R2, UR12, RZ ;  /* 0x0000000c02009c10 */ /* 0x000fc8000ff7e0ff */
[----:B-1----:R-:W-:Y:S02]  /*eda0*/  @!P1 LEA R8, P2, R0, R10, 0x1 ;  /* 0x0000000a00089211 */ /* 0x002fe400078408ff */
[----:B------:R-:W-:-:S04]  /*edb0*/  @!P1 IADD3.X R4, R3, UR11, RZ, P3, !PT ;  /* 0x0000000b03049c10 */ /* 0x000fc80009ffe4ff */
[----:B------:R-:W-:Y:S01]  /*edc0*/  @!P1 LEA.HI.X R9, R0, R11, R4, 0x1, P2 ;  /* 0x0000000b00099211 */ /* 0x000fe200010f0c04 */
[----:B------:R-:W-:Y:S01]  /*edd0*/  IMAD.U32 R0, RZ, RZ, UR8 ;  /* 0x00000008ff007e24 */ /* 0x000fe2000f8e00ff */
[----:B------:R-:W-:Y:S01]  /*ede0*/  @!P1 LEA R10, P2, R2, R20, 0x1 ;  /* 0x00000014020a9211 */ /* 0x000fe200078408ff */
[----:B------:R-:W-:-:S03]  /*edf0*/  IMAD.U32 R4, RZ, RZ, UR9 ;  /* 0x00000009ff047e24 */ /* 0x000fc6000f8e00ff */
[----:B------:R-:W-:Y:S02]  /*ee00*/  @!P1 LEA.HI.X R11, R2, R21, R3, 0x1, P2 ;  /* 0x00000015020b9211 */ /* 0x000fe400010f0c03 */
[----:B------:R-:W-:-:S03]  /*ee10*/  @!P1 LEA R0, P2, R0, R2, 0x5 ;  /* 0x0000000200009211 */ /* 0x000fc600078428ff */
        /* <DEDUP_REMOVED lines=10> */
[----:B------:R2:W-:Y:S01]  /*eec0*/  @P1 STS.128 [R232+0x5000], RZ ;  /* 0x005000ffe8001388 */ /* 0x0005e20000000c00 */
[----:B-1----:R-:W-:-:S04]  /*eed0*/  @!P1 LEA R10, P2, R0, R18, 0x1 ;  /* 0x00000012000a9211 */ /* 0x002fc800078408ff */
[----:B------:R-:W-:Y:S01]  /*eee0*/  @!P1 LEA.HI.X R11, R0, R19, R4, 0x1, P2 ;  /* 0x00000013000b9211 */ /* 0x000fe200010f0c04 */
[----:B------:R-:W-:Y:S02]  /*eef0*/  IMAD.U32 R0, RZ, RZ, UR8 ;  /* 0x00000008ff007e24 */ /* 0x000fe4000f8e00ff */
[----:B------:R-:W-:Y:S01]  /*ef00*/  IMAD.U32 R4, RZ, RZ, UR9 ;  /* 0x00000009ff047e24 */ /* 0x000fe2000f8e00ff */
[----:B---3--:R-:W1:Y:S01]  /*ef10*/  @!P1 LDC.64 R8, c[0x0][0x218] ;  /* 0x00008600ff089b82 */ /* 0x008e620000000a00 */
[----:B------:R-:W-:Y:S01]  /*ef20*/  @!PT LDS RZ, [RZ] ;  /* 0x00000000fffff984 */ /* 0x000fe20000000800 */
[----:B------:R-:W-:Y:S01]  /*ef30*/  @!PT LDS RZ, [RZ] ;  /* 0x00000000fffff984 */ /* 0x000fe20000000800 */
[----:B------:R-:W-:Y:S01]  /*ef40*/  @!PT LDS RZ, [RZ] ;  /* 0x00000000fffff984 */ /* 0x000fe20000000800 */
[----:B------:R2:W-:Y:S01]  /*ef50*/  @!P1 LDGSTS.E.BYPASS.LTC128B.128 [R232+0x5000], desc[UR24][R10.64] ;  /* 0x050000000ae89fae */ /* 0x0005e2000b901d58 */
[----:B------:R-:W-:-:S03]  /*ef60*/  @!P1 LEA R0, P2, R0, R2, 0x6 ;  /* 0x0000000200009211 */ /* 0x000fc600078430ff */
[----:B------:R2:W-:Y:S01]  /*ef70*/  @P1 STS.128 [R232+0x5800], RZ ;  /* 0x005800ffe8001388 */ /* 0x0005e20000000c00 */
[----:B------:R-:W-:-:S03]  /*ef80*/  @!P1 LEA.HI.X R4, R7, R3, R4, 0x6, P2 ;  /* 0x0000000307049211 */ /* 0x000fc600010f3404 */
[----:B------:R-:W-:Y:S01]  /*ef90*/  @!PT LDS RZ, [RZ] ;  /* 0x00000000fffff984 */ /* 0x000fe20000000800 */
[----:B------:R-:W-:Y:S01]  /*efa0*/  @!PT LDS RZ, [RZ] ;  /* 0x00000000fffff984 */ /* 0x000fe20000000800 */
[----:B------:R-:W-:Y:S01]  /*efb0*/  @!PT LDS RZ, [RZ] ;  /* 0x00000000fffff984 */ /* 0x000fe20000000800 */
[----:B------:R2:W-:Y:S04]  /*efc0*/  @!P1 LDGSTS.E.BYPASS.LTC128B.128 [R232+0x5800], desc[UR24][R16.64] ;  /* 0x0580000010e89fae */ /* 0x0005e8000b901d58 */
[----:B------:R2:W-:Y:S01]  /*efd0*/  @P1 STS.128 [R232+0x6000], RZ ;  /* 0x006000ffe8001388 */ /* 0x0005e20000000c00 */
[----:B-1----:R-:W-:-:S04]  /*efe0*/  @!P1 LEA R8, P2, R0, R8, 0x1 ;  /* 0x0000000800089211 */ /* 0x002fc800078408ff */
[----:B------:R-:W-:-:S05]  /*eff0*/  @!P1 LEA.HI.X R9, R0, R9, R4, 0x1, P2 ;  /* 0x0000000900099211 */ /* 0x000fca00010f0c04 */
        /* <DEDUP_REMOVED lines=21> */
[----:B--2---:R-:W-:-:S04]  /*f150*/  LEA R8, P1, R2, UR20, 0x1 ;  /* 0x0000001402087c11 */ /* 0x004fc8000f8208ff */
[----:B------:R-:W-:-:S05]  /*f160*/  LEA.HI.X R9, R2, UR21, R0, 0x1, P1 ;  /* 0x0000001502097c11 */ /* 0x000fca00088f0c00 */
[----:B------:R-:W-:Y:S01]  /*f170*/  @!PT LDS RZ, [RZ] ;  /* 0x00000000fffff984 */ /* 0x000fe20000000800 */
[----:B------:R-:W-:Y:S01]  /*f180*/  @!PT LDS RZ, [RZ] ;  /* 0x00000000fffff984 */ /* 0x000fe20000000800 */
[----:B------:R-:W-:Y:S01]  /*f190*/  @!PT LDS RZ, [RZ] ;  /* 0x00000000fffff984 */ /* 0x000fe20000000800 */
[----:B------:R1:W-:Y:S04]  /*f1a0*/  LDGSTS.E.BYPASS.LTC128B.128 [R232+0x7800], desc[UR24][R8.64] ;  /* 0x0780000008e87fae */ /* 0x0003e8000b901d58 */
.L_x_457:
[----:B------:R-:W-:Y:S05]  /*f1b0*/  BSYNC B0 ;  /* 0x0000000000007941 */ /* 0x000fea0003800000 */
.L_x_456:
[----:B------:R-:W0:Y:S02]  /*f1c0*/  LDGDEPBAR ;  /* 0x00000000000079af */ /* 0x000e240000000000 */
.L_x_455:
[----:B------:R-:W3:Y:S04]  /*f1d0*/  LDL.LU R80, [R1+0x84] ;  /* 0x0000840001507983 */ /* 0x000ee80000300800 */
[----:B------:R-:W4:Y:S04]  /*f1e0*/  LDL.LU R81, [R1+0x80] ;  /* 0x0000800001517983 */ /* 0x000f280000300800 */
[----:B------:R-:W4:Y:S04]  /*f1f0*/  LDL.LU R83, [R1+0x7c] ;  /* 0x00007c0001537983 */ /* 0x000f280000300800 */
[----:B------:R-:W4:Y:S04]  /*f200*/  LDL.LU R85, [R1+0x78] ;  /* 0x0000780001557983 */ /* 0x000f280000300800 */
[----:B------:R-:W4:Y:S04]  /*f210*/  LDL.LU R86, [R1+0x44] ;  /* 0x0000440001567983 */ /* 0x000f280000300800 */
[----:B------:R-:W4:Y:S01]  /*f220*/  LDL.LU R87, [R1+0x74] ;  /* 0x0000740001577983 */ /* 0x000f220000300800 */
[----:B-----5:R-:W-:-:S03]  /*f230*/  FMNMX.FTZ R0, R137, R124, !PT ;  /* 0x0000007c89007209 */ /* 0x020fc60007810000 */
[----:B------:R-:W4:Y:S01]  /*f240*/  LDL.LU R88, [R1+0x40] ;  /* 0x0000400001587983 */ /* 0x000f220000300800 */
[----:B------:R-:W-:-:S03]  /*f250*/  FMNMX.FTZ R0, R125, R0, !PT ;  /* 0x000000007d007209 */ /* 0x000fc60007810000 */
[----:B------:R-:W4:Y:S01]  /*f260*/  LDL.LU R90, [R1+0x70] ;  /* 0x00007000015a7983 */ /* 0x000f220000300800 */
[----:B------:R-:W-:-:S03]  /*f270*/  FMNMX.FTZ R0, R126, R0, !PT ;  /* 0x000000007e007209 */ /* 0x000fc60007810000 */
[----:B------:R-:W-:Y:S01]  /*f280*/  STL [R1+0x150], R232 ;  /* 0x000150e801007387 */ /* 0x000fe20000100800 */
[----:B------:R-:W-:-:S03]  /*f290*/  FMNMX.FTZ R0, R127, R0, !PT ;  /* 0x000000007f007209 */ /* 0x000fc60007810000 */
[----:B------:R-:W-:Y:S01]  /*f2a0*/  STL [R1+0x14c], R229 ;  /* 0x00014ce501007387 */ /* 0x000fe20000100800 */
[----:B------:R-:W-:-:S03]  /*f2b0*/  FMNMX.FTZ R0, R213, R0, !PT ;  /* 0x00000000d5007209 */ /* 0x000fc60007810000 */
[----:B------:R-:W-:Y:S01]  /*f2c0*/  STL [R1+0x148], R228 ;  /* 0x000148e401007387 */ /* 0x000fe20000100800 */
[----:B------:R-:W-:-:S03]  /*f2d0*/  FMNMX.FTZ R0, R209, R0, !PT ;  /* 0x00000000d1007209 */ /* 0x000fc60007810000 */
[----:B------:R1:W-:Y:S01]  /*f2e0*/  STL [R1+0x144], R227 ;  /* 0x000144e301007387 */ /* 0x0003e20000100800 */
[----:B------:R-:W-:Y:S02]  /*f2f0*/  FMNMX.FTZ R2, R139, R0, !PT ;  /* 0x000000008b027209 */ /* 0x000fe40007810000 */
[----:B------:R-:W-:Y:S01]  /*f300*/  FMNMX.FTZ R0, R136, R42, !PT ;  /* 0x0000002a88007209 */ /* 0x000fe20007810000 */
[----:B------:R-:W-:Y:S01]  /*f310*/  LDSM.16.MT88.4 R24, [R223+0x8000] ;  /* 0x00800000df18783b */ /* 0x000fe20000004200 */
[----:B------:R-:W-:Y:S02]  /*f320*/  FMNMX.FTZ R2, R132, R2, !PT ;  /* 0x0000000284027209 */ /* 0x000fe40007810000 */
[----:B------:R-:W-:Y:S01]  /*f330*/  FMNMX.FTZ R0, R44, R0, !PT ;  /* 0x000000002c007209 */ /* 0x000fe20007810000 */
[----:B------:R-:W-:Y:S01]  /*f340*/  LDSM.16.MT88.4 R20, [R222+0x8000] ;  /* 0x00800000de14783b */ /* 0x000fe20000004200 */
[----:B------:R-:W-:Y:S02]  /*f350*/  FMNMX.FTZ R3, R129, R2, !PT ;  /* 0x0000000281037209 */ /* 0x000fe40007810000 */
[----:B------:R-:W-:Y:S01]  /*f360*/  FMNMX.FTZ R0, R46, R0, !PT ;  /* 0x000000002e007209 */ /* 0x000fe20007810000 */
[----:B--2---:R-:W-:Y:S01]  /*f370*/  LDSM.16.MT88.4 R16, [R221+0x8000] ;  /* 0x00800000dd10783b */ /* 0x004fe20000004200 */
[----:B------:R-:W-:-:S02]  /*f380*/  FMNMX.FTZ R3, R123, R3, !PT ;  /* 0x000000037b037209 */ /* 0x000fc40007810000 */
[----:B------:R-:W-:Y:S01]  /*f390*/  FMNMX.FTZ R0, R50, R0, !PT ;  /* 0x0000000032007209 */ /* 0x000fe20007810000 */
[----:B------:R-:W-:Y:S01]  /*f3a0*/  LDSM.16.MT88.4 R12, [R224+0x8000] ;  /* 0x00800000e00c783b */ /* 0x000fe20000004200 */
[----:B------:R-:W-:Y:S02]  /*f3b0*/  FMNMX.FTZ R3, R120, R3, !PT ;  /* 0x0000000378037209 */ /* 0x000fe40007810000 */
[----:B------:R-:W-:Y:S02]  /*f3c0*/  FMNMX.FTZ R2, R215, R0, !PT ;  /* 0x00000000d7027209 */ /* 0x000fe40007810000 */
[----:B------:R-:W-:Y:S02]  /*f3d0*/  FMNMX.FTZ R0, R135, R37, !PT ;  /* 0x0000002587007209 */ /* 0x000fe40007810000 */
[----:B------:R-:W-:Y:S02]  /*f3e0*/  FMNMX.FTZ R3, R117, R3, !PT ;  /* 0x0000000375037209 */ /* 0x000fe40007810000 */
[----:B------:R-:W-:Y:S01]  /*f3f0*/  FMNMX.FTZ R2, R212, R2, !PT ;  /* 0x00000002d4027209 */ /* 0x000fe20007810000 */
[----:B-1----:R-:W2:Y:S01]  /*f400*/  LDL.LU R227, [R1+0x6c] ;  /* 0x00006c0001e37983 */ /* 0x002ea20000300800 */
[----:B------:R-:W-:-:S03]  /*f410*/  FMNMX.FTZ R0, R36, R0, !PT ;  /* 0x0000000024007209 */ /* 0x000fc60007810000 */
[----:B------:R-:W-:Y:S01]  /*f420*/  STL [R1+0x140], R226 ;  /* 0x000140e201007387 */ /* 0x000fe20000100800 */
[----:B------:R-:W-:-:S03]  /*f430*/  FMNMX.FTZ R0, R35, R0, !PT ;  /* 0x0000000023007209 */ /* 0x000fc60007810000 */
[----:B------:R1:W-:Y:S01]  /*f440*/  STL [R1+0x13c], R225 ;  /* 0x00013ce101007387 */ /* 0x0003e20000100800 */
[----:B------:R-:W-:-:S03]  /*f450*/  FMNMX.FTZ R0, R34, R0, !PT ;  /* 0x0000000022007209 */ /* 0x000fc60007810000 */
[----:B-1----:R-:W2:Y:S04]  /*f460*/  LDL.LU R225, [R1+0x68] ;  /* 0x0000680001e17983 */ /* 0x002ea80000300800 */
[----:B------:R-:W-:Y:S04]  /*f470*/  STL [R1+0x138], R220 ;  /* 0x000138dc01007387 */ /* 0x000fe80000100800 */
[----:B------:R1:W-:Y:S04]  /*f480*/  STL [R1+0x134], R205 ;  /* 0x000134cd01007387 */ /* 0x0003e80000100800 */
[----:B-1----:R-:W2:Y:S04]  /*f490*/  LDL.LU R205, [R1+0x64] ;  /* 0x0000640001cd7983 */ /* 0x002ea80000300800 */
[----:B------:R1:W-:Y:S04]  /*f4a0*/  STL [R1+0x130], R204 ;  /* 0x000130cc01007387 */ /* 0x0003e80000100800 */
[----:B-1----:R-:W2:Y:S04]  /*f4b0*/  LDL.LU R204, [R1+0x60] ;  /* 0x0000600001cc7983 */ /* 0x002ea80000300800 */
[----:B------:R-:W2:Y:S04]  /*f4c0*/  LDL.LU R56, [R1+0x50] ;  /* 0x0000500001387983 */ /* 0x000ea80000300800 */
[----:B------:R-:W2:Y:S04]  /*f4d0*/  LDL.LU R60, [R1+0x54] ;  /* 0x00005400013c7983 */ /* 0x000ea80000300800 */
[----:B------:R-:W2:Y:S04]  /*f4e0*/  LDL.LU R61, [R1+0x58] ;  /* 0x00005800013d7983 */ /* 0x000ea80000300800 */
[----:B------:R-:W2:Y:S04]  /*f4f0*/  LDL.LU R63, [R1+0x5c] ;  /* 0x00005c00013f7983 */ /* 0x000ea80000300800 */
[----:B------:R-:W2:Y:S04]  /*f500*/  LDL.LU R8, [R1+0x48] ;  /* 0x0000480001087983 */ /* 0x000ea80000300800 */
[----:B------:R-:W2:Y:S04]  /*f510*/  LDL R10, [R1+0x3c] ;  /* 0x00003c00010a7983 */ /* 0x000ea80000100800 */
[----:B------:R-:W2:Y:S04]  /*f520*/  LDL R9, [R1+0x38] ;  /* 0x0000380001097983 */ /* 0x000ea80000100800 */
[----:B------:R-:W-:Y:S04]  /*f530*/  STL [R1+0x12c], R6 ;  /* 0x00012c0601007387 */ /* 0x000fe80000100800 */
[----:B------:R-:W-:Y:S04]  /*f540*/  STL [R1+0x128], R5 ;  /* 0x0001280501007387 */ /* 0x000fe80000100800 */
[----:B------:R1:W-:Y:S01]  /*f550*/  STL [R1+0x164], R243 ;  /* 0x000164f301007387 */ /* 0x0003e20000100800 */
[----:B---3--:R-:W-:-:S02]  /*f560*/  FMNMX.FTZ R4, R80, R3, !PT ;  /* 0x0000000350047209 */ /* 0x008fc40007810000 */
[----:B------:R-:W-:Y:S02]  /*f570*/  FMNMX.FTZ R3, R207, R2, !PT ;  /* 0x00000002cf037209 */ /* 0x000fe40007810000 */
[----:B----4-:R-:W-:Y:S02]  /*f580*/  FMNMX.FTZ R4, R81, R4, !PT ;  /* 0x0000000451047209 */ /* 0x010fe40007810000 */
        /* <DEDUP_REMOVED lines=30> */
[----:B-1----:R-:W3:Y:S01]  /*f770*/  LDL.LU R243, [R1+0xc] ;  /* 0x00000c0001f37983 */ /* 0x002ee20000300800 */
[----:B------:R-:W-:Y:S02]  /*f780*/  FMNMX.FTZ R0, R214, R0, !PT ;  /* 0x00000000d6007209 */ /* 0x000fe40007810000 */
[----:B------:R-:W-:Y:S01]  /*f790*/  FMNMX.FTZ R3, R241, R3, !PT ;  /* 0x00000003f1037209 */ /* 0x000fe20007810000 */
[----:B------:R1:W-:Y:S01]  /*f7a0*/  STL [R1+0x168], R241 ;  /* 0x000168f101007387 */ /* 0x0003e20000100800 */
[----:B--2---:R-:W-:Y:S02]  /*f7b0*/  FMNMX.FTZ R7, R227, R7, !PT ;  /* 0x00000007e3077209 */ /* 0x004fe40007810000 */
[----:B------:R-:W-:-:S04]  /*f7c0*/  FMNMX.FTZ R0, R210, R0, !PT ;  /* 0x00000000d2007209 */ /* 0x000fc80007810000 */
[----:B------:R-:W-:-:S04]  /*f7d0*/  FMNMX.FTZ R0, R206, R0, !PT ;  /* 0x00000000ce007209 */ /* 0x000fc80007810000 */
[----:B------:R-:W-:-:S04]  /*f7e0*/  FMNMX.FTZ R0, R131, R0, !PT ;  /* 0x0000000083007209 */ /* 0x000fc80007810000 */
[----:B------:R-:W-:-:S04]  /*f7f0*/  FMNMX.FTZ R0, R121, R0, !PT ;  /* 0x0000000079007209 */ /* 0x000fc80007810000 */
[----:B------:R-:W-:Y:S01]  /*f800*/  FMNMX.FTZ R0, R115, R0, !PT ;  /* 0x0000000073007209 */ /* 0x000fe20007810000 */
[----:B-1----:R-:W2:Y:S01]  /*f810*/  LDL.LU R241, [R1+0x1c] ;  /* 0x00001c0001f17983 */ /* 0x002ea20000300800 */
[----:B------:R-:W-:-:S04]  /*f820*/  FMNMX.FTZ R7, R225, R7, !PT ;  /* 0x00000007e1077209 */ /* 0x000fc80007810000 */
[----:B------:R-:W-:-:S04]  /*f830*/  FMNMX.FTZ R7, R205, R7, !PT ;  /* 0x00000007cd077209 */ /* 0x000fc80007810000 */
[----:B------:R-:W-:-:S04]  /*f840*/  FMNMX.FTZ R7, R204, R7, !PT ;  /* 0x00000007cc077209 */ /* 0x000fc80007810000 */
[----:B------:R-:W-:-:S04]  /*f850*/  FMNMX.FTZ R7, R63, R7, !PT ;  /* 0x000000073f077209 */ /* 0x000fc80007810000 */
[----:B------:R-:W-:Y:S02]  /*f860*/  FMNMX.FTZ R7, R61, R7, !PT ;  /* 0x000000073d077209 */ /* 0x000fe40007810000 */
[----:B------:R-:W-:Y:S02]  /*f870*/  MOV R84, R8 ;  /* 0x0000000800547202 */ /* 0x000fe40000000f00 */
        /* <DEDUP_REMOVED lines=19> */
[----:B------:R-:W-:Y:S01]  /*f9b0*/  STL [R1+0x16c], R239 ;  /* 0x00016cef01007387 */ /* 0x000fe20000100800 */
[----:B------:R-:W-:Y:S02]  /*f9c0*/  FMNMX.FTZ R2, R105, R0, !PT ;  /* 0x0000000069027209 */ /* 0x000fe40007810000 */
[----:B------:R-:W-:Y:S01]  /*f9d0*/  FMNMX.FTZ R0, R103, R7, !PT ;  /* 0x0000000767007209 */ /* 0x000fe20007810000 */
[----:B------:R-:W-:Y:S01]  /*f9e0*/  STL [R1+0x170], R237 ;  /* 0x000170ed01007387 */ /* 0x000fe20000100800 */
[----:B--2---:R-:W-:-:S03]  /*f9f0*/  FMNMX.FTZ R4, R241, R4, !PT ;  /* 0x00000004f1047209 */ /* 0x004fc60007810000 */
[----:B------:R-:W-:Y:S01]  /*fa00*/  STL [R1+0x174], R241 ;  /* 0x000174f101007387 */ /* 0x000fe20000100800 */
[----:B------:R-:W-:-:S03]  /*fa10*/  FMNMX.FTZ R7, R65, R4, !PT ;  /* 0x0000000441077209 */ /* 0x000fc60007810000 */
[----:B------:R-:W-:Y:S04]  /*fa20*/  STL [R1+0x178], R103 ;  /* 0x0001786701007387 */ /* 0x000fe80000100800 */
[----:B------:R-:W-:Y:S01]  /*fa30*/  STL [R1+0x17c], R235 ;  /* 0x00017ceb01007387 */ /* 0x000fe20000100800 */
[----:B------:R-:W-:-:S03]  /*fa40*/  FMNMX.FTZ R7, R104, R7, !PT ;  /* 0x0000000768077209 */ /* 0x000fc60007810000 */
[----:B------:R-:W-:Y:S04]  /*fa50*/  STL [R1+0x180], R234 ;  /* 0x000180ea01007387 */ /* 0x000fe80000100800 */
[----:B------:R1:W-:Y:S04]  /*fa60*/  STL [R1+0x184], R104 ;  /* 0x0001846801007387 */ /* 0x0003e80000100800 */
[----:B-1----:R-:W2:Y:S01]  /*fa70*/  LDL.LU R104, [R1+0x4] ;  /* 0x0000040001687983 */ /* 0x002ea20000300800 */
[----:B------:R-:W-:-:S03]  /*fa80*/  FMNMX.FTZ R3, R239, R3, !PT ;  /* 0x00000003ef037209 */ /* 0x000fc60007810000 */
[----:B------:R-:W1:Y:S01]  /*fa90*/  SHFL.BFLY PT, R8, R0, 0x2, 0x1f ;  /* 0x0c401f0000087f89 */ /* 0x000e6200000e0000 */
[----:B------:R-:W-:Y:S02]  /*faa0*/  FMNMX.FTZ R3, R237, R3, !PT ;  /* 0x00000003ed037209 */ /* 0x000fe40007810000 */
[----:B------:R-:W-:Y:S01]  /*fab0*/  FMNMX.FTZ R2, R101, R2, !PT ;  /* 0x0000000265027209 */ /* 0x000fe20007810000 */
[----:B------:R-:W-:Y:S01]  /*fac0*/  IMAD.MOV.U32 R220, RZ, RZ, R73 ;  /* 0x000000ffffdc7224 */ /* 0x000fe200078e0049 */
        /* <DEDUP_REMOVED lines=8> */
[----:B------:R-:W-:Y:S02]  /*fb50*/  MOV R91, R69 ;  /* 0x00000045005b7202 */ /* 0x000fe40000000f00 */
[----:B---3--:R-:W-:-:S02]  /*fb60*/  FMNMX.FTZ R7, R243, R7, !PT ;  /* 0x00000007f3077209 */ /* 0x008fc40007810000 */
[----:B------:R-:W-:Y:S02]  /*fb70*/  FMNMX.FTZ R2, R250, R2, !PT ;  /* 0x00000002fa027209 */ /* 0x000fe40007810000 */
[----:B------:R-:W-:Y:S02]  /*fb80*/  FMNMX.FTZ R3, R217, R3, !PT ;  /* 0x00000003d9037209 */ /* 0x000fe40007810000 */
[----:B------:R-:W-:Y:S02]  /*fb90*/  FMNMX.FTZ R7, R91, R7, !PT ;  /* 0x000000075b077209 */ /* 0x000fe40007810000 */
[----:B------:R-:W-:Y:S01]  /*fba0*/  FMNMX.FTZ R4, R249, R2, !PT ;  /* 0x00000002f9047209 */ /* 0x000fe20007810000 */
[----:B------:R-:W-:Y:S01]  /*fbb0*/  IMAD.MOV.U32 R226, RZ, RZ, R49 ;  /* 0x000000ffffe27224 */ /* 0x000fe200078e0031 */
[----:B------:R-:W-:Y:S02]  /*fbc0*/  FMNMX.FTZ R2, R100, R3, !PT ;  /* 0x0000000364027209 */ /* 0x000fe40007810000 */
[----:B-1----:R-:W-:-:S02]  /*fbd0*/  FMNMX.FTZ R0, R0, R8, !PT ;  /* 0x0000000800007209 */ /* 0x002fc40007810000 */
[----:B------:R-:W-:-:S03]  /*fbe0*/  FMNMX.FTZ R4, R248, R4, !PT ;  /* 0x00000004f8047209 */ /* 0x000fc60007810000 */
[----:B------:R-:W1:Y:S02]  /*fbf0*/  SHFL.BFLY PT, R8, R0, 0x1, 0x1f ;  /* 0x0c201f0000087f89 */ /* 0x000e6400000e0000 */
[----:B-1----:R-:W-:-:S04]  /*fc00*/  FMNMX.FTZ R113, R0, R8, !PT ;  /* 0x0000000800717209 */ /* 0x002fc80007810000 */
[----:B------:R-:W-:Y:S02]  /*fc10*/  FSETP.NEU.FTZ.AND P4, PT, R113, -INF , PT ;  /* 0xff8000007100780b */ /* 0x000fe40003f9d000 */
[----:B--2---:R-:W-:Y:S02]  /*fc20*/  FMNMX.FTZ R3, R104, R7, !PT ;  /* 0x0000000768037209 */ /* 0x004fe40007810000 */
        /* <DEDUP_REMOVED lines=13> */
[----:B------:R-:W-:-:S04]  /*fd00*/  FMNMX.FTZ R3, R236, R3, !PT ;  /* 0x00000003ec037209 */ /* 0x000fc80007810000 */
[----:B------:R-:W-:Y:S01]  /*fd10*/  FMNMX.FTZ R0, R230, R3, !PT ;  /* 0x00000003e6007209 */ /* 0x000fe20007810000 */
[----:B------:R-:W2:Y:S03]  /*fd20*/  SHFL.BFLY PT, R10, R7, 0x2, 0x1f ;  /* 0x0c401f00070a7f89 */ /* 0x000ea600000e0000 */
[----:B------:R-:W-:Y:S02]  /*fd30*/  FMNMX.FTZ R0, R216, R0, !PT ;  /* 0x00000000d8007209 */ /* 0x000fe40007810000 */
[----:B-1----:R-:W-:Y:S02]  /*fd40*/  FMNMX.FTZ R2, R2, R4, !PT ;  /* 0x0000000402027209 */ /* 0x002fe40007810000 */
[----:B------:R-:W-:-:S03]  /*fd50*/  FMNMX.FTZ R0, R99, R0, !PT ;  /* 0x0000000063007209 */ /* 0x000fc60007810000 */
[----:B------:R-:W1:Y:S01]  /*fd60*/  SHFL.BFLY PT, R9, R2, 0x1, 0x1f ;  /* 0x0c201f0002097f89 */ /* 0x000e6200000e0000 */
[----:B------:R-:W-:Y:S01]  /*fd70*/  FMNMX.FTZ R0, R98, R0, !PT ;  /* 0x0000000062007209 */ /* 0x000fe20007810000 */
[----:B------:R-:W-:-:S04]  /*fd80*/  FMUL.FTZ R4, R113, UR23 ;  /* 0x0000001771047c20 */ /* 0x000fc80008410000 */
[----:B------:R-:W3:Y:S01]  /*fd90*/  SHFL.BFLY PT, R8, R0, 0x2, 0x1f ;  /* 0x0c401f0000087f89 */ /* 0x000ee200000e0000 */
[----:B------:R-:W-:Y:S02]  /*fda0*/  FSEL R4, R4, RZ, P4 ;  /* 0x000000ff04047208 */ /* 0x000fe40002000000 */
[----:B--2---:R-:W-:-:S03]  /*fdb0*/  FMNMX.FTZ R7, R7, R10, !PT ;  /* 0x0000000a07077209 */ /* 0x004fc60007810000 */
[--C-:B------:R-:W-:Y:S02]  /*fdc0*/  FFMA.FTZ R3, R124, UR23, -R4.reuse ;  /* 0x000000177c037c23 */ /* 0x100fe40008010804 */
[----:B------:R-:W2:Y:S02]  /*fdd0*/  SHFL.BFLY PT, R10, R7, 0x1, 0x1f ;  /* 0x0c201f00070a7f89 */ /* 0x000ea400000e0000 */
[----:B------:R4:W-:Y:S01]  /*fde0*/  MUFU.EX2 R92, R3 ;  /* 0x00000003005c7308 */ /* 0x0009e20000000800 */
[----:B-1----:R-:W-:Y:S01]  /*fdf0*/  FMNMX.FTZ R112, R2, R9, !PT ;  /* 0x0000000902707209 */ /* 0x002fe20007810000 */
[----:B------:R-:W-:-:S03]  /*fe00*/  FFMA.FTZ R2, R126, UR23, -R4 ;  /* 0x000000177e027c23 */ /* 0x000fc60008010804 */
[----:B------:R-:W-:Y:S02]  /*fe10*/  FSETP.NEU.FTZ.AND P3, PT, R112, -INF , PT ;  /* 0xff8000007000780b */ /* 0x000fe40003f7d000 */
[----:B---3--:R-:W-:Y:S01]  /*fe20*/  FMNMX.FTZ R0, R0, R8, !PT ;  /* 0x0000000800007209 */ /* 0x008fe20007810000 */
[----:B----4-:R-:W-:-:S04]  /*fe30*/  FFMA.FTZ R3, R125, UR23, -R4 ;  /* 0x000000177d037c23 */ /* 0x010fc80008010804 */
[----:B------:R1:W-:Y:S01]  /*fe40*/  MUFU.EX2 R241, R3 ;  /* 0x0000000300f17308 */ /* 0x0003e20000000800 */
[----:B------:R-:W3:Y:S07]  /*fe50*/  SHFL.BFLY PT, R8, R0, 0x1, 0x1f ;  /* 0x0c201f0000087f89 */ /* 0x000eee00000e0000 */
[----:B------:R4:W-:Y:S01]  /*fe60*/  MUFU.EX2 R235, R2 ;  /* 0x0000000200eb7308 */ /* 0x0009e20000000800 */
[----:B-1----:R-:W-:-:S05]  /*fe70*/  FMUL.FTZ R3, R112, UR23 ;  /* 0x0000001770037c20 */ /* 0x002fca0008410000 */
[----:B------:R-:W-:Y:S01]  /*fe80*/  FSEL R3, R3, RZ, P3 ;  /* 0x000000ff03037208 */ /* 0x000fe20001800000 */
[----:B----4-:R-:W-:-:S04]  /*fe90*/  FFMA.FTZ R2, R127, UR23, -R4 ;  /* 0x000000177f027c23 */ /* 0x010fc80008010804 */
[----:B------:R1:W-:Y:S01]  /*fea0*/  MUFU.EX2 R234, R2 ;  /* 0x0000000200ea7308 */ /* 0x0003e20000000800 */
[----:B--2---:R-:W-:Y:S01]  /*feb0*/  FMNMX.FTZ R111, R7, R10, !PT ;  /* 0x0000000a076f7209 */ /* 0x004fe20007810000 */
[----:B------:R-:W-:-:S03]  /*fec0*/  FFMA.FTZ R7, R46, UR23, -R3 ;  /* 0x000000172e077c23 */ /* 0x000fc60008010803 */
[----:B------:R-:W-:Y:S01]  /*fed0*/  FSETP.NEU.FTZ.AND P2, PT, R111, -INF , PT ;  /* 0xff8000006f00780b */ /* 0x000fe20003f5d000 */
[----:B-1----:R-:W-:-:S04]  /*fee0*/  FFMA.FTZ R2, R42, UR23, -R3 ;  /* 0x000000172a027c23 */ /* 0x002fc80008010803 */
[----:B------:R1:W-:Y:S01]  /*fef0*/  MUFU.EX2 R93, R2 ;  /* 0x00000002005d7308 */ /* 0x0003e20000000800 */
[----:B---3--:R-:W-:-:S07]  /*ff00*/  FMNMX.FTZ R109, R0, R8, !PT ;  /* 0x00000008006d7209 */ /* 0x008fce0007810000 */
[----:B------:R2:W-:Y:S01]  /*ff10*/  MUFU.EX2 R237, R7 ;  /* 0x0000000700ed7308 */ /* 0x0005e20000000800 */
[----:B-1----:R-:W-:-:S07]  /*ff20*/  FFMA.FTZ R2, R44, UR23, -R3 ;  /* 0x000000172c027c23 */ /* 0x002fce0008010803 */
[----:B------:R1:W-:Y:S01]  /*ff30*/  MUFU.EX2 R127, R2 ;  /* 0x00000002007f7308 */ /* 0x0003e20000000800 */
[----:B--2---:R-:W-:-:S07]  /*ff40*/  FFMA.FTZ R7, R50, UR23, -R3 ;  /* 0x0000001732077c23 */ /* 0x004fce0008010803 */
[----:B------:R2:W-:Y:S01]  /*ff50*/  MUFU.EX2 R5, R7 ;  /* 0x0000000700057308 */ /* 0x0005e20000000800 */
[----:B-1----:R-:W-:-:S05]  /*ff60*/  FMUL.FTZ R2, R111, UR23 ;  /* 0x000000176f027c20 */ /* 0x002fca0008410000 */
[----:B------:R-:W-:-:S05]  /*ff70*/  FSEL R2, R2, RZ, P2 ;  /* 0x000000ff02027208 */ /* 0x000fca0001000000 */
[--C-:B--2---:R-:W-:Y:S01]  /*ff80*/  FFMA.FTZ R7, R37, UR23, -R2.reuse ;  /* 0x0000001725077c23 */ /* 0x104fe20008010802 */
[--C-:B------:R-:W-:Y:S01]  /*ff90*/  FFMA.FTZ R0, R36, UR23, -R2.reuse ;  /* 0x0000001724007c23 */ /* 0x100fe20008010802 */
[----:B------:R-:W-:Y:S02]  /*ffa0*/  FSETP.NEU.FTZ.AND P1, PT, R109, -INF , PT ;  /* 0xff8000006d00780b */ /* 0x000fe40003f3d000 */
[----:B------:R1:W-:Y:S08]  /*ffb0*/  MUFU.EX2 R125, R7 ;  /* 0x00000007007d7308 */ /* 0x0003f00000000800 */
[----:B------:R2:W-:Y:S01]  /*ffc0*/  MUFU.EX2 R103, R0 ;  /* 0x0000000000677308 */ /* 0x0005e20000000800 */
[----:B-1----:R-:W-:-:S07]  /*ffd0*/  FFMA.FTZ R7, R35, UR23, -R2 ;  /* 0x0000001723077c23 */ /* 0x002fce0008010802 */
[----:B------:R1:W-:Y:S01]  /*ffe0*/  MUFU.EX2 R59, R7 ;  /* 0x00000007003b7308 */ /* 0x0003e20000000800 */
[----:B--2---:R-:W-:-:S05]  /*fff0*/  FMUL.FTZ R0, R109, UR23 ;  /* 0x000000176d007c20 */ /* 0x004fca0008410000 */
[----:B------:R-:W-:Y:S01]  /*10000*/  FSEL R0, R0, RZ, P1 ;  /* 0x000000ff00007208 */ /* 0x000fe20000800000 */
[----:B-1----:R-:W-:-:S04]  /*10010*/  FFMA.FTZ R7, R34, UR23, -R2 ;  /* 0x0000001722077c23 */ /* 0x002fc80008010802 */
[----:B------:R1:W2:Y:S02]  /*10020*/  MUFU.EX2 R11, R7 ;  /* 0x00000007000b7308 */ /* 0x0002a40000000800 */
[----:B-1----:R-:W-:-:S06]  /*10030*/  FFMA.FTZ R7, R38, UR23, -R0 ;  /* 0x0000001726077c23 */ /* 0x002fcc0008010800 */
[----:B------:R1:W-:Y:S02]  /*10040*/  MUFU.EX2 R124, R7 ;  /* 0x00000007007c7308 */ /* 0x0003e40000000800 */
[----:B-1----:R-:W-:-:S06]  /*10050*/  FFMA.FTZ R7, R40, UR23, -R0 ;  /* 0x0000001728077c23 */ /* 0x002fcc0008010800 */
[----:B------:R1:W-:Y:S01]  /*10060*/  MUFU.EX2 R6, R7 ;  /* 0x0000000700067308 */ /* 0x0003e20000000800 */
[----:B------:R-:W-:Y:S01]  /*10070*/  FSEL R8, R111, RZ, P2 ;  /* 0x000000ff6f087208 */ /* 0x000fe20001000000 */
[----:B-1----:R-:W-:-:S06]  /*10080*/  FFMA.FTZ R7, R39, UR23, -R0 ;  /* 0x0000001727077c23 */ /* 0x002fcc0008010800 */
[----:B------:R1:W-:Y:S01]  /*10090*/  MUFU.EX2 R239, R7 ;  /* 0x0000000700ef7308 */ /* 0x0003e20000000800 */
[----:B--2---:R-:W-:Y:S01]  /*100a0*/  MOV R39, R11 ;  /* 0x0000000b00277202 */ /* 0x004fe20000000f00 */
[----:B------:R-:W-:Y:S01]  /*100b0*/  FADD.FTZ R8, R135, -R8 ;  /* 0x8000000887087221 */ /* 0x000fe20000010000 */
[----:B-1----:R-:W-:-:S05]  /*100c0*/  FFMA.FTZ R7, R41, UR23, -R0 ;  /* 0x0000001729077c23 */ /* 0x002fca0008010800 */
[----:B------:R1:W2:Y:S01]  /*100d0*/  MUFU.EX2 R11, R7 ;  /* 0x00000007000b7308 */ /* 0x0002a20000000800 */
[----:B------:R-:W-:Y:S01]  /*100e0*/  FMUL.FTZ R8, R8, UR23 ;  /* 0x0000001708087c20 */ /* 0x000fe20008410000 */
[----:B-1----:R-:W-:-:S05]  /*100f0*/  FSEL R7, R109, RZ, P1 ;  /* 0x000000ff6d077208 */ /* 0x002fca0000800000 */
[----:B------:R-:W-:-:S04]  /*10100*/  FADD.FTZ R7, R134, -R7 ;  /* 0x8000000786077221 */ /* 0x000fc80000010000 */
[----:B------:R-:W-:Y:S01]  /*10110*/  FMUL.FTZ R64, R7, UR23 ;  /* 0x0000001707407c20 */ /* 0x000fe20008410000 */
[----:B------:R1:W3:Y:S01]  /*10120*/  MUFU.EX2 R65, R8 ;  /* 0x0000000800417308 */ /* 0x0002e20000000800 */
[----:B------:R-:W-:Y:S02]  /*10130*/  FSEL R7, R112, RZ, P3 ;  /* 0x000000ff70077208 */ /* 0x000fe40001800000 */
[----:B------:R-:W-:-:S05]  /*10140*/  FSEL R9, R113, RZ, P4 ;  /* 0x000000ff71097208 */ /* 0x000fca0002000000 */
[----:B------:R-:W4:Y:S01]  /*10150*/  MUFU.EX2 R64, R64 ;  /* 0x0000004000407308 */ /* 0x000f220000000800 */
[----:B------:R-:W-:Y:S01]  /*10160*/  FADD.FTZ R7, R136, -R7 ;  /* 0x8000000788077221 */ /* 0x000fe20000010000 */
[----:B------:R-:W-:Y:S03]  /*10170*/  STL [R1+0x154], R111 ;  /* 0x0001546f01007387 */ /* 0x000fe60000100800 */
[----:B------:R-:W-:Y:S01]  /*10180*/  FMUL.FTZ R7, R7, UR23 ;  /* 0x0000001707077c20 */ /* 0x000fe20008410000 */
[----:B-1----:R-:W-:Y:S01]  /*10190*/  FADD.FTZ R8, R137, -R9 ;  /* 0x8000000989087221 */ /* 0x002fe20000010000 */
[----:B------:R-:W-:Y:S03]  /*101a0*/  STL [R1+0x158], R109 ;  /* 0x0001586d01007387 */ /* 0x000fe60000100800 */
[----:B------:R-:W-:Y:S01]  /*101b0*/  FMUL.FTZ R8, R8, UR23 ;  /* 0x0000001708087c20 */ /* 0x000fe20008410000 */
[----:B------:R1:W-:Y:S01]  /*101c0*/  MUFU.EX2 R36, R7 ;  /* 0x0000000700247308 */ /* 0x0003e20000000800 */
[----:B--2---:R2:W-:Y:S01]  /*101d0*/  STL [R1+0x118], R11 ;  /* 0x0001180b01007387 */ /* 0x0045e20000100800 */
[----:B------:R-:W-:Y:S01]  /*101e0*/  F2FP.F16.F32.PACK_AB R9, R6, R124 ;  /* 0x0000007c0609723e */ /* 0x000fe200000000ff */
[----:B---3--:R-:W-:Y:S01]  /*101f0*/  FMUL.FTZ R188, R188, R65 ;  /* 0x00000041bcbc7220 */ /* 0x008fe20000410000 */
[----:B------:R-:W-:Y:S01]  /*10200*/  F2FP.F16.F32.PACK_AB R10, R39, R59 ;  /* 0x0000003b270a723e */ /* 0x000fe200000000ff */
[----:B------:R-:W-:Y:S01]  /*10210*/  FMUL.FTZ R189, R189, R65 ;  /* 0x00000041bdbd7220 */ /* 0x000fe20000410000 */
[-C--:B----4-:R-:W-:Y:S01]  /*10220*/  FMUL.FTZ R190, R190, R64.reuse ;  /* 0x00000040bebe7220 */ /* 0x090fe20000410000 */
[----:B------:R-:W-:Y:S01]  /*10230*/  FMUL.FTZ R191, R191, R64 ;  /* 0x00000040bfbf7220 */ /* 0x000fe20000410000 */
[----:B------:R3:W4:Y:S01]  /*10240*/  MUFU.EX2 R37, R8 ;  /* 0x0000000800257308 */ /* 0x0007220000000800 */
[----:B-1----:R-:W-:-:S07]  /*10250*/  FFMA.FTZ R7, R213, UR23, -R4 ;  /* 0x00000017d5077c23 */ /* 0x002fce0008010804 */
[----:B------:R1:W-:Y:S01]  /*10260*/  MUFU.EX2 R137, R7 ;  /* 0x0000000700897308 */ /* 0x0003e20000000800 */
[----:B---3--:R-:W-:Y:S02]  /*10270*/  F2FP.F16.F32.PACK_AB R8, R103, R125 ;  /* 0x0000007d6708723e */ /* 0x008fe400000000ff */
[----:B--2---:R-:W-:-:S07]  /*10280*/  F2FP.F16.F32.PACK_AB R11, R11, R239 ;  /* 0x000000ef0b0b723e */ /* 0x004fce00000000ff */
[----:B------:R-:W-:Y:S01]  /*10290*/  HMMA.16816.F32 R68, R8, R26, R188 ;  /* 0x0000001a0844723c */ /* 0x000fe200000018bc */
[----:B-1----:R-:W-:-:S04]  /*102a0*/  FFMA.FTZ R7, R209, UR23, -R4 ;  /* 0x00000017d1077c23 */ /* 0x002fc80008010804 */
[----:B------:R1:W-:Y:S02]  /*102b0*/  MUFU.EX2 R190, R7 ;  /* 0x0000000700be7308 */ /* 0x0003e40000000800 */
[----:B-1----:R-:W-:-:S06]  /*102c0*/  FFMA.FTZ R7, R139, UR23, -R4 ;  /* 0x000000178b077c23 */ /* 0x002fcc0008010804 */
[----:B------:R1:W-:Y:S01]  /*102d0*/  MUFU.EX2 R191, R7 ;  /* 0x0000000700bf7308 */ /* 0x0003e20000000800 */
[----:B------:R-:W-:Y:S01]  /*102e0*/  FMUL.FTZ R184, R184, R65 ;  /* 0x00000041b8b87220 */ /* 0x000fe20000410000 */
[----:B-1----:R-:W-:-:S06]  /*102f0*/  FFMA.FTZ R7, R132, UR23, -R4 ;  /* 0x0000001784077c23 */ /* 0x002fcc0008010804 */
[----:B------:R1:W-:Y:S01]  /*10300*/  MUFU.EX2 R38, R7 ;  /* 0x0000000700267308 */ /* 0x0003e20000000800 */
[----:B------:R-:W-:Y:S01]  /*10310*/  FMUL.FTZ R185, R185, R65 ;  /* 0x00000041b9b97220 */ /* 0x000fe20000410000 */
[-C--:B------:R-:W-:Y:S01]  /*10320*/  FMUL.FTZ R186, R186, R64.reuse ;  /* 0x00000040baba7220 */ /* 0x080fe20000410000 */
[----:B------:R-:W-:Y:S01]  /*10330*/  FMUL.FTZ R187, R187, R64 ;  /* 0x00000040bbbb7220 */ /* 0x000fe20000410000 */
[----:B-1----:R-:W-:-:S04]  /*10340*/  FFMA.FTZ R7, R215, UR23, -R3 ;  /* 0x00000017d7077c23 */ /* 0x002fc80008010803 */
[----:B------:R1:W-:Y:S02]  /*10350*/  MUFU.EX2 R135, R7 ;  /* 0x0000000700877308 */ /* 0x0003e40000000800 */
[----:B------:R-:W-:Y:S01]  /*10360*/  HMMA.16816.F32 R40, R8, R22, R184 ;  /* 0x000000160828723c */ /* 0x000fe200000018b8 */
[-C--:B------:R-:W-:Y:S01]  /*10370*/  FMUL.FTZ R140, R140, R65.reuse ;  /* 0x000000418c8c7220 */ /* 0x080fe20000410000 */
[----:B------:R-:W-:Y:S01]  /*10380*/  FMUL.FTZ R141, R141, R65 ;  /* 0x000000418d8d7220 */ /* 0x000fe20000410000 */
[----:B-1----:R-:W-:-:S04]  /*10390*/  FFMA.FTZ R7, R212, UR23, -R3 ;  /* 0x00000017d4077c23 */ /* 0x002fc80008010803 */
[----:B------:R1:W-:Y:S01]  /*103a0*/  MUFU.EX2 R188, R7 ;  /* 0x0000000700bc7308 */ /* 0x0003e20000000800 */
[-C--:B------:R-:W-:Y:S01]  /*103b0*/  FMUL.FTZ R152, R152, R65.reuse ;  /* 0x0000004198987220 */ /* 0x080fe20000410000 */
[-C--:B------:R-:W-:Y:S01]  /*103c0*/  FMUL.FTZ R153, R153, R65.reuse ;  /* 0x0000004199997220 */ /* 0x080fe20000410000 */
[-C--:B------:R-:W-:Y:S01]  /*103d0*/  FMUL.FTZ R156, R156, R65.reuse ;  /* 0x000000419c9c7220 */ /* 0x080fe20000410000 */
[-C--:B------:R-:W-:Y:S01]  /*103e0*/  FMUL.FTZ R157, R157, R65.reuse ;  /* 0x000000419d9d7220 */ /* 0x080fe20000410000 */
[----:B------:R-:W-:Y:S01]  /*103f0*/  FMUL.FTZ R168, R168, R65 ;  /* 0x00000041a8a87220 */ /* 0x000fe20000410000 */
[-C--:B------:R-:W-:Y:S01]  /*10400*/  FMUL.FTZ R142, R142, R64.reuse ;  /* 0x000000408e8e7220 */ /* 0x080fe20000410000 */
        /* <DEDUP_REMOVED lines=17> */
[----:B-1----:R-:W-:Y:S01]  /*10520*/  FFMA.FTZ R7, R244, UR23, -R2 ;  /* 0x00000017f4077c23 */ /* 0x002fe20008010802 */
[----:B------:R-:W-:-:S03]  /*10530*/  FMUL.FTZ R195, R195, R64 ;  /* 0x00000040c3c37220 */ /* 0x000fc60000410000 */
[----:B------:R1:W2:Y:S01]  /*10540*/  MUFU.EX2 R187, R7 ;  /* 0x0000000700bb7308 */ /* 0x0002a20000000800 */
[C---:B------:R-:W-:Y:S01]  /*10550*/  HMMA.16816.F32 R32, R8.reuse, R16, R140 ;  /* 0x000000100820723c */ /* 0x040fe2000000188c */
[-C--:B----4-:R-:W-:Y:S01]  /*10560*/  FMUL.FTZ R144, R144, R37.reuse ;  /* 0x0000002590907220 */ /* 0x090fe20000410000 */
[-C--:B------:R-:W-:Y:S01]  /*10570*/  FMUL.FTZ R145, R145, R37.reuse ;  /* 0x0000002591917220 */ /* 0x080fe20000410000 */
[-C--:B------:R-:W-:Y:S01]  /*10580*/  FMUL.FTZ R146, R146, R36.reuse ;  /* 0x0000002492927220 */ /* 0x080fe20000410000 */
[-C--:B------:R-:W-:Y:S01]  /*10590*/  FMUL.FTZ R147, R147, R36.reuse ;  /* 0x0000002493937220 */ /* 0x080fe20000410000 */
[-C--:B------:R-:W-:Y:S01]  /*105a0*/  FMUL.FTZ R148, R148, R37.reuse ;  /* 0x0000002594947220 */ /* 0x080fe20000410000 */
[----:B------:R-:W-:Y:S01]  /*105b0*/  HMMA.16816.F32 R28, R8, R18, R152 ;  /* 0x00000012081c723c */ /* 0x000fe20000001898 */
[----:B------:R-:W-:Y:S01]  /*105c0*/  FMUL.FTZ R149, R149, R37 ;  /* 0x0000002595957220 */ /* 0x000fe20000410000 */
[-C--:B------:R-:W-:Y:S01]  /*105d0*/  FMUL.FTZ R150, R150, R36.reuse ;  /* 0x0000002496967220 */ /* 0x080fe20000410000 */
[----:B------:R-:W-:Y:S01]  /*105e0*/  FMUL.FTZ R151, R151, R36 ;  /* 0x0000002497977220 */ /* 0x000fe20000410000 */
[----:B-1----:R-:W-:-:S02]  /*105f0*/  FFMA.FTZ R7, R231, UR23, -R2 ;  /* 0x00000017e7077c23 */ /* 0x002fc40008010802 */
[C---:B------:R-:W-:Y:S02]  /*10600*/  HMMA.16816.F32 R52, R8.reuse, R12, R156 ;  /* 0x0000000c0834723c */ /* 0x040fe4000000189c */
[----:B------:R1:W-:Y:S01]  /*10610*/  MUFU.EX2 R189, R7 ;  /* 0x0000000700bd7308 */ /* 0x0003e20000000800 */
[-C--:B------:R-:W-:Y:S01]  /*10620*/  FMUL.FTZ R160, R160, R37.reuse ;  /* 0x00000025a0a07220 */ /* 0x080fe20000410000 */
[-C--:B------:R-:W-:Y:S02]  /*10630*/  FMUL.FTZ R161, R161, R37.reuse ;  /* 0x00000025a1a17220 */ /* 0x080fe40000410000 */
[C---:B------:R-:W-:Y:S01]  /*10640*/  HMMA.16816.F32 R48, R8.reuse, R14, R168 ;  /* 0x0000000e0830723c */ /* 0x040fe200000018a8 */
        /* <DEDUP_REMOVED lines=12> */
[----:B-1----:R-:W-:Y:S01]  /*10710*/  FFMA.FTZ R7, R211, UR23, -R2 ;  /* 0x00000017d3077c23 */ /* 0x002fe20008010802 */
[-C--:B------:R-:W-:Y:S01]  /*10720*/  FMUL.FTZ R180, R180, R37.reuse ;  /* 0x00000025b4b47220 */ /* 0x080fe20000410000 */
[----:B------:R-:W-:Y:S01]  /*10730*/  FMUL.FTZ R181, R181, R37 ;  /* 0x00000025b5b57220 */ /* 0x000fe20000410000 */
[-C--:B------:R-:W-:Y:S01]  /*10740*/  FMUL.FTZ R182, R182, R36.reuse ;  /* 0x00000024b6b67220 */ /* 0x080fe20000410000 */
[----:B------:R-:W-:-:S02]  /*10750*/  FMUL.FTZ R183, R183, R36 ;  /* 0x00000024b7b77220 */ /* 0x000fc40000410000 */
[----:B------:R-:W-:Y:S01]  /*10760*/  F2FP.F16.F32.PACK_AB R8, R241, R92 ;  /* 0x0000005cf108723e */ /* 0x000fe200000000ff */
[----:B------:R-:W-:Y:S01]  /*10770*/  FMUL.FTZ R196, R196, R37 ;  /* 0x00000025c4c47220 */ /* 0x000fe20000410000 */
[----:B------:R-:W-:Y:S01]  /*10780*/  F2FP.F16.F32.PACK_AB R9, R127, R93 ;  /* 0x0000005d7f09723e */ /* 0x000fe200000000ff */
[----:B------:R-:W-:Y:S01]  /*10790*/  FMUL.FTZ R197, R197, R37 ;  /* 0x00000025c5c57220 */ /* 0x000fe20000410000 */
[----:B------:R-:W-:Y:S01]  /*107a0*/  F2FP.F16.F32.PACK_AB R10, R234, R235 ;  /* 0x000000ebea0a723e */ /* 0x000fe200000000ff */
[-C--:B------:R-:W-:Y:S01]  /*107b0*/  FMUL.FTZ R198, R198, R36.reuse ;  /* 0x00000024c6c67220 */ /* 0x080fe20000410000 */
[----:B------:R-:W-:Y:S01]  /*107c0*/  F2FP.F16.F32.PACK_AB R11, R5, R237 ;  /* 0x000000ed050b723e */ /* 0x000fe200000000ff */
[-C--:B------:R-:W-:Y:S01]  /*107d0*/  FMUL.FTZ R199, R199, R36.reuse ;  /* 0x00000024c7c77220 */ /* 0x080fe20000410000 */
[-C--:B------:R-:W-:Y:S01]  /*107e0*/  FMUL.FTZ R200, R200, R37.reuse ;  /* 0x00000025c8c87220 */ /* 0x080fe20000410000 */
[----:B------:R-:W-:Y:S01]  /*107f0*/  FMUL.FTZ R201, R201, R37 ;  /* 0x00000025c9c97220 */ /* 0x000fe20000410000 */
[-C--:B------:R-:W-:Y:S01]  /*10800*/  FMUL.FTZ R202, R202, R36.reuse ;  /* 0x00000024caca7220 */ /* 0x080fe20000410000 */
[----:B------:R-:W-:Y:S01]  /*10810*/  FMUL.FTZ R203, R203, R36 ;  /* 0x00000024cbcb7220 */ /* 0x000fe20000410000 */
[----:B------:R1:W-:Y:S01]  /*10820*/  STL [R1+0x15c], R113 ;  /* 0x00015c7101007387 */ /* 0x0003e20000100800 */
[C---:B------:R-:W-:Y:S06]  /*10830*/  HMMA.16816.F32 R144, R8.reuse, R16, R144 ;  /* 0x000000100890723c */ /* 0x040fec0000001890 */
[C---:B------:R-:W-:Y:S01]  /*10840*/  HMMA.16816.F32 R148, R8.reuse, R18, R148 ;  /* 0x000000120894723c */ /* 0x040fe20000001894 */
[----:B------:R-:W-:Y:S05]  /*10850*/  LDSM.16.MT88.4 R16, [R222+0x8800] ;  /* 0x00880000de10783b */ /* 0x000fea0000004200 */
[C---:B------:R-:W-:Y:S06]  /*10860*/  HMMA.16816.F32 R160, R8.reuse, R12, R160 ;  /* 0x0000000c08a0723c */ /* 0x040fec00000018a0 */
[C---:B------:R-:W-:Y:S01]  /*10870*/  HMMA.16816.F32 R164, R8.reuse, R14, R164 ;  /* 0x0000000e08a4723c */ /* 0x040fe200000018a4 */
[----:B------:R-:W-:Y:S01]  /*10880*/  LDSM.16.MT88.4 R12, [R223+0x8800] ;  /* 0x00880000df0c783b */ /* 0x000fe20000004200 */
[----:B-1----:R1:W-:Y:S04]  /*10890*/  MUFU.EX2 R113, R7 ;  /* 0x0000000700717308 */ /* 0x0023e80000000800 */
[C---:B------:R-:W-:Y:S06]  /*108a0*/  HMMA.16816.F32 R176, R8.reuse, R20, R176 ;  /* 0x0000001408b0723c */ /* 0x040fec00000018b0 */
[C---:B------:R-:W-:Y:S01]  /*108b0*/  HMMA.16816.F32 R180, R8.reuse, R22, R180 ;  /* 0x0000001608b4723c */ /* 0x040fe200000018b4 */
[----:B------:R-:W-:Y:S05]  /*108c0*/  LDSM.16.MT88.4 R20, [R224+0x8800] ;  /* 0x00880000e014783b */ /* 0x000fea0000004200 */
[----:B------:R-:W-:Y:S01]  /*108d0*/  HMMA.16816.F32 R196, R8, R24, R196 ;  /* 0x0000001808c4723c */ /* 0x000fe200000018c4 */
[----:B-1----:R-:W-:-:S05]  /*108e0*/  FFMA.FTZ R7, R246, UR23, -R0 ;  /* 0x00000017f6077c23 */ /* 0x002fca0008010800 */
[----:B------:R-:W-:Y:S01]  /*108f0*/  HMMA.16816.F32 R200, R8, R26, R200 ;  /* 0x0000001a08c8723c */ /* 0x000fe200000018c8 */
[----:B------:R-:W1:Y:S01]  /*10900*/  LDSM.16.MT88.4 R24, [R221+0x8800] ;  /* 0x00880000dd18783b */ /* 0x000e620000004200 */
[----:B------:R3:W-:Y:S05]  /*10910*/  MUFU.EX2 R134, R7 ;  /* 0x0000000700867308 */ /* 0x0007ea0000000800 */
[--C-:B------:R-:W-:Y:S01]  /*10920*/  FFMA.FTZ R8, R210, UR23, -R0.reuse ;  /* 0x00000017d2087c23 */ /* 0x100fe20008010800 */
[----:B---3--:R-:W-:-:S04]  /*10930*/  FFMA.FTZ R7, R233, UR23, -R0 ;  /* 0x00000017e9077c23 */ /* 0x008fc80008010800 */
[----:B------:R3:W4:Y:S01]  /*10940*/  MUFU.EX2 R184, R7 ;  /* 0x0000000700b87308 */ /* 0x0007220000000800 */
[----:B------:R2:W-:Y:S01]  /*10950*/  STL [R1+0x160], R112 ;  /* 0x0001607001007387 */ /* 0x0005e20000100800 */
[----:B---3--:R-:W-:-:S06]  /*10960*/  FFMA.FTZ R7, R214, UR23, -R0 ;  /* 0x00000017d6077c23 */ /* 0x008fcc0008010800 */
[----:B------:R3:W-:Y:S08]  /*10970*/  MUFU.EX2 R186, R7 ;  /* 0x0000000700ba7308 */ /* 0x0007f00000000800 */
[----:B------:R-:W1:Y:S01]  /*10980*/  MUFU.EX2 R109, R8 ;  /* 0x00000008006d7308 */ /* 0x000e620000000800 */
[----:B---3--:R-:W-:-:S07]  /*10990*/  FFMA.FTZ R7, R207, UR23, -R3 ;  /* 0x00000017cf077c23 */ /* 0x008fce0008010803 */
[----:B------:R3:W-:Y:S02]  /*109a0*/  MUFU.EX2 R185, R7 ;  /* 0x0000000700b97308 */ /* 0x0007e40000000800 */
[----:B---3--:R-:W-:-:S06]  /*109b0*/  FFMA.FTZ R7, R138, UR23, -R3 ;  /* 0x000000178a077c23 */ /* 0x008fcc0008010803 */
[----:B--2---:R2:W3:Y:S01]  /*109c0*/  MUFU.EX2 R112, R7 ;  /* 0x0000000700707308 */ /* 0x0044e20000000800 */
[----:B------:R-:W-:Y:S02]  /*109d0*/  F2FP.F16.F32.PACK_AB R8, R187, R136 ;  /* 0x00000088bb08723e */ /* 0x000fe400000000ff */
[----:B----4-:R-:W-:Y:S01]  /*109e0*/  F2FP.F16.F32.PACK_AB R9, R184, R134 ;  /* 0x00000086b809723e */ /* 0x010fe200000000ff */
[----:B--2---:R-:W-:-:S04]  /*109f0*/  FFMA.FTZ R7, R129, UR23, -R4 ;  /* 0x0000001781077c23 */ /* 0x004fc80008010804 */
[----:B------:R2:W-:Y:S01]  /*10a00*/  MUFU.EX2 R194, R7 ;  /* 0x0000000700c27308 */ /* 0x0005e20000000800 */
[----:B------:R-:W-:Y:S02]  /*10a10*/  F2FP.F16.F32.PACK_AB R10, R113, R189 ;  /* 0x000000bd710a723e */ /* 0x000fe400000000ff */
[----:B-1----:R-:W-:Y:S01]  /*10a20*/  F2FP.F16.F32.PACK_AB R11, R109, R186 ;  /* 0x000000ba6d0b723e */ /* 0x002fe200000000ff */
[----:B--2---:R-:W-:-:S04]  /*10a30*/  FFMA.FTZ R7, R123, UR23, -R4 ;  /* 0x000000177b077c23 */ /* 0x004fc80008010804 */
[----:B------:R1:W-:Y:S02]  /*10a40*/  MUFU.EX2 R138, R7 ;  /* 0x00000007008a7308 */ /* 0x0003e40000000800 */
[C---:B------:R-:W-:Y:S06]  /*10a50*/  HMMA.16816.F32 R32, R8.reuse, R24, R32 ;  /* 0x000000180820723c */ /* 0x040fec0000001820 */
[----:B------:R-:W-:Y:S01]  /*10a60*/  HMMA.16816.F32 R28, R8, R26, R28 ;  /* 0x0000001a081c723c */ /* 0x000fe2000000181c */
[----:B-1----:R-:W-:-:S04]  /*10a70*/  FFMA.FTZ R7, R120, UR23, -R4 ;  /* 0x0000001778077c23 */ /* 0x002fc80008010804 */
[----:B------:R1:W-:Y:S01]  /*10a80*/  MUFU.EX2 R139, R7 ;  /* 0x00000007008b7308 */ /* 0x0003e20000000800 */
[C---:B------:R-:W-:Y:S06]  /*10a90*/  HMMA.16816.F32 R52, R8.reuse, R20, R52 ;  /* 0x000000140834723c */ /* 0x040fec0000001834 */
[----:B------:R-:W-:Y:S01]  /*10aa0*/  HMMA.16816.F32 R48, R8, R22, R48 ;  /* 0x000000160830723c */ /* 0x000fe20000001830 */
[----:B-1----:R-:W-:-:S05]  /*10ab0*/  FFMA.FTZ R7, R117, UR23, -R4 ;  /* 0x0000001775077c23 */ /* 0x002fca0008010804 */
[C---:B------:R-:W-:Y:S01]  /*10ac0*/  HMMA.16816.F32 R44, R8.reuse, R16, R44 ;  /* 0x00000010082c723c */ /* 0x040fe2000000182c */
[----:B------:R1:W-:Y:S05]  /*10ad0*/  MUFU.EX2 R152, R7 ;  /* 0x0000000700987308 */ /* 0x0003ea0000000800 */
[C---:B------:R-:W-:Y:S06]  /*10ae0*/  HMMA.16816.F32 R40, R8.reuse, R18, R40 ;  /* 0x000000120828723c */ /* 0x040fec0000001828 */
[C---:B------:R-:W-:Y:S06]  /*10af0*/  HMMA.16816.F32 R72, R8.reuse, R12, R72 ;  /* 0x0000000c0848723c */ /* 0x040fec0000001848 */
[----:B------:R-:W-:Y:S01]  /*10b00*/  HMMA.16816.F32 R68, R8, R14, R68 ;  /* 0x0000000e0844723c */ /* 0x000fe20000001844 */
[----:B-1----:R-:W-:-:S06]  /*10b10*/  FFMA.FTZ R7, R128, UR23, -R3 ;  /* 0x0000001780077c23 */ /* 0x002fcc0008010803 */
[----:B------:R-:W-:Y:S02]  /*10b20*/  F2FP.F16.F32.PACK_AB R8, R190, R137 ;  /* 0x00000089be08723e */ /* 0x000fe400000000ff */
[----:B------:R-:W-:Y:S02]  /*10b30*/  F2FP.F16.F32.PACK_AB R9, R188, R135 ;  /* 0x00000087bc09723e */ /* 0x000fe400000000ff */
[----:B------:R-:W-:Y:S02]  /*10b40*/  F2FP.F16.F32.PACK_AB R10, R38, R191 ;  /* 0x000000bf260a723e */ /* 0x000fe400000000ff */
[----:B---3--:R-:W-:Y:S01]  /*10b50*/  F2FP.F16.F32.PACK_AB R11, R112, R185 ;  /* 0x000000b9700b723e */ /* 0x008fe200000000ff */
[----:B------:R1:W-:Y:S01]  /*10b60*/  MUFU.EX2 R195, R7 ;  /* 0x0000000700c37308 */ /* 0x0003e20000000800 */
[----:B------:R-:W-:-:S05]  /*10b70*/  IMAD.MOV.U32 R153, RZ, RZ, R78 ;  /* 0x000000ffff997224 */ /* 0x000fca00078e004e */
[----:B------:R-:W-:Y:S01]  /*10b80*/  HMMA.16816.F32 R76, R8, R12, R196 ;  /* 0x0000000c084c723c */ /* 0x000fe200000018c4 */
[----:B-1----:R-:W-:-:S04]  /*10b90*/  FFMA.FTZ R7, R208, UR23, -R2 ;  /* 0x00000017d0077c23 */ /* 0x002fc80008010802 */
[----:B------:R1:W-:Y:S01]  /*10ba0*/  MUFU.EX2 R199, R7 ;  /* 0x0000000700c77308 */ /* 0x0003e20000000800 */
[----:B------:R-:W-:Y:S01]  /*10bb0*/  MOV R154, R57 ;  /* 0x00000039009a7202 */ /* 0x000fe20000000f00 */
[----:B-1----:R-:W-:-:S06]  /*10bc0*/  FFMA.FTZ R7, R133, UR23, -R2 ;  /* 0x0000001785077c23 */ /* 0x002fcc0008010802 */
[----:B------:R1:W2:Y:S02]  /*10bd0*/  MUFU.EX2 R111, R7 ;  /* 0x00000007006f7308 */ /* 0x0002a40000000800 */
[----:B-1----:R-:W-:-:S06]  /*10be0*/  FFMA.FTZ R7, R130, UR23, -R2 ;  /* 0x0000001782077c23 */ /* 0x002fcc0008010802 */
[----:B------:R1:W-:Y:S02]  /*10bf0*/  MUFU.EX2 R57, R7 ;  /* 0x0000000700397308 */ /* 0x0003e40000000800 */
[----:B-1----:R-:W-:-:S06]  /*10c00*/  FFMA.FTZ R7, R118, UR23, -R2 ;  /* 0x0000001776077c23 */ /* 0x002fcc0008010802 */
[----:B------:R1:W-:Y:S01]  /*10c10*/  MUFU.EX2 R229, R7 ;  /* 0x0000000700e57308 */ /* 0x0003e20000000800 */
[----:B------:R-:W-:Y:S02]  /*10c20*/  IMAD.MOV.U32 R141, RZ, RZ, R56 ;  /* 0x000000ffff8d7224 */ /* 0x000fe400078e0038 */
[----:B-1----:R-:W-:-:S05]  /*10c30*/  FFMA.FTZ R7, R206, UR23, -R0 ;  /* 0x00000017ce077c23 */ /* 0x002fca0008010800 */
[----:B------:R1:W-:Y:S01]  /*10c40*/  MUFU.EX2 R197, R7 ;  /* 0x0000000700c57308 */ /* 0x0003e20000000800 */
[----:B------:R-:W-:Y:S01]  /*10c50*/  HMMA.16816.F32 R160, R8, R20, R160 ;  /* 0x0000001408a0723c */ /* 0x000fe200000018a0 */
[----:B-1----:R-:W-:-:S06]  /*10c60*/  FFMA.FTZ R7, R131, UR23, -R0 ;  /* 0x0000001783077c23 */ /* 0x002fcc0008010800 */
[----:B------:R1:W3:Y:S01]  /*10c70*/  MUFU.EX2 R198, R7 ;  /* 0x0000000700c67308 */ /* 0x0002e20000000800 */
[C---:B------:R-:W-:Y:S01]  /*10c80*/  HMMA.16816.F32 R164, R8.reuse, R22, R164 ;  /* 0x0000001608a4723c */ /* 0x040fe200000018a4 */
[----:B------:R-:W4:Y:S05]  /*10c90*/  LDSM.16.MT88.4 R20, [R221+0x9000] ;  /* 0x00900000dd14783b */ /* 0x000f2a0000004200 */
[----:B------:R-:W-:Y:S01]  /*10ca0*/  HMMA.16816.F32 R144, R8, R24, R144 ;  /* 0x000000180890723c */ /* 0x000fe20000001890 */
[----:B-1----:R-:W-:-:S04]  /*10cb0*/  FFMA.FTZ R7, R121, UR23, -R0 ;  /* 0x0000001779077c23 */ /* 0x002fc80008010800 */
[----:B------:R1:W-:Y:S01]  /*10cc0*/  MUFU.EX2 R56, R7 ;  /* 0x0000000700387308 */ /* 0x0003e20000000800 */
[C---:B------:R-:W-:Y:S01]  /*10cd0*/  HMMA.16816.F32 R148, R8.reuse, R26, R148 ;  /* 0x0000001a0894723c */ /* 0x040fe20000001894 */
[----:B------:R-:W-:Y:S05]  /*10ce0*/  LDSM.16.MT88.4 R24, [R223+0x9000] ;  /* 0x00900000df18783b */ /* 0x000fea0000004200 */
[----:B------:R-:W-:Y:S01]  /*10cf0*/  HMMA.16816.F32 R176, R8, R16, R176 ;  /* 0x0000001008b0723c */ /* 0x000fe200000018b0 */
[----:B-1----:R-:W-:-:S05]  /*10d00*/  FFMA.FTZ R7, R115, UR23, -R0 ;  /* 0x0000001773077c23 */ /* 0x002fca0008010800 */
[C---:B------:R-:W-:Y:S01]  /*10d10*/  HMMA.16816.F32 R180, R8.reuse, R18, R180 ;  /* 0x0000001208b4723c */ /* 0x040fe200000018b4 */
[----:B------:R-:W1:Y:S01]  /*10d20*/  LDSM.16.MT88.4 R16, [R224+0x9000] ;  /* 0x00900000e010783b */ /* 0x000e620000004200 */
[----:B------:R2:W4:Y:S04]  /*10d30*/  MUFU.EX2 R228, R7 ;  /* 0x0000000700e47308 */ /* 0x0005280000000800 */
[----:B------:R-:W-:Y:S01]  /*10d40*/  HMMA.16816.F32 R200, R8, R14, R200 ;  /* 0x0000000e08c8723c */ /* 0x000fe200000018c8 */
[----:B------:R-:W1:Y:S01]  /*10d50*/  LDSM.16.MT88.4 R12, [R222+0x9000] ;  /* 0x00900000de0c783b */ /* 0x000e620000004200 */
[----:B--2---:R-:W-:-:S04]  /*10d60*/  FFMA.FTZ R7, R122, UR23, -R3 ;  /* 0x000000177a077c23 */ /* 0x004fc80008010803 */
[----:B------:R2:W-:Y:S01]  /*10d70*/  MUFU.EX2 R196, R7 ;  /* 0x0000000700c47308 */ /* 0x0005e20000000800 */
[----:B------:R-:W-:Y:S01]  /*10d80*/  MOV R208, R227 ;  /* 0x000000e300d07202 */ /* 0x000fe20000000f00 */
[----:B--2---:R-:W-:-:S06]  /*10d90*/  FFMA.FTZ R7, R119, UR23, -R3 ;  /* 0x0000001777077c23 */ /* 0x004fcc0008010803 */
[----:B------:R2:W1:Y:S01]  /*10da0*/  MUFU.EX2 R132, R7 ;  /* 0x0000000700847308 */ /* 0x0004620000000800 */
[----:B------:R-:W-:Y:S01]  /*10db0*/  MOV R128, R225 ;  /* 0x000000e100807202 */ /* 0x000fe20000000f00 */
[----:B--2---:R-:W-:-:S06]  /*10dc0*/  FFMA.FTZ R7, R116, UR23, -R3 ;  /* 0x0000001774077c23 */ /* 0x004fcc0008010803 */
[----:B------:R2:W1:Y:S01]  /*10dd0*/  MUFU.EX2 R232, R7 ;  /* 0x0000000700e87308 */ /* 0x0004620000000800 */
[----:B------:R-:W-:Y:S01]  /*10de0*/  MOV R117, R205 ;  /* 0x000000cd00757202 */ /* 0x000fe20000000f00 */
[----:B--2---:R-:W-:-:S06]  /*10df0*/  FFMA.FTZ R7, R114, UR23, -R2 ;  /* 0x0000001772077c23 */ /* 0x004fcc0008010802 */
[----:B------:R2:W-:Y:S01]  /*10e00*/  MUFU.EX2 R227, R7 ;  /* 0x0000000700e37308 */ /* 0x0005e20000000800 */
[----:B------:R1:W-:Y:S01]  /*10e10*/  STL [R1+0x108], R38 ;  /* 0x0001082601007387 */ /* 0x0003e20000100800 */
[----:B------:R-:W-:Y:S01]  /*10e20*/  F2FP.F16.F32.PACK_AB R8, R111, R199 ;  /* 0x000000c76f08723e */ /* 0x000fe200000000ff */
[----:B------:R-:W-:Y:S01]  /*10e30*/  IMAD.MOV.U32 R209, RZ, RZ, R6 ;  /* 0x000000ffffd17224 */ /* 0x000fe200078e0006 */
[----:B---3--:R-:W-:Y:S01]  /*10e40*/  F2FP.F16.F32.PACK_AB R9, R198, R197 ;  /* 0x000000c5c609723e */ /* 0x008fe200000000ff */
[----:B------:R-:W3:Y:S01]  /*10e50*/  LDL.LU R158, [R1+0x88] ;  /* 0x00008800019e7983 */ /* 0x000ee20000300800 */
[----:B------:R-:W-:Y:S02]  /*10e60*/  F2FP.F16.F32.PACK_AB R10, R229, R57 ;  /* 0x00000039e50a723e */ /* 0x000fe400000000ff */
[----:B----4-:R-:W-:Y:S01]  /*10e70*/  F2FP.F16.F32.PACK_AB R11, R228, R56 ;  /* 0x00000038e40b723e */ /* 0x010fe200000000ff */
[----:B------:R-:W4:Y:S01]  /*10e80*/  LDL.LU R159, [R1+0x8c] ;  /* 0x00008c00019f7983 */ /* 0x000f220000300800 */
[----:B--2---:R-:W-:-:S04]  /*10e90*/  FFMA.FTZ R7, R110, UR23, -R2 ;  /* 0x000000176e077c23 */ /* 0x004fc80008010802 */
[----:B------:R2:W4:Y:S01]  /*10ea0*/  MUFU.EX2 R225, R7 ;  /* 0x0000000700e17308 */ /* 0x0005220000000800 */
[----:B------:R-:W-:Y:S01]  /*10eb0*/  STL [R1+0x100], R139 ;  /* 0x0001008b01007387 */ /* 0x000fe20000100800 */
[----:B------:R-:W-:Y:S01]  /*10ec0*/  IMAD.MOV.U32 R215, RZ, RZ, R226 ;  /* 0x000000ffffd77224 */ /* 0x000fe200078e00e2 */
[----:B------:R-:W-:Y:S02]  /*10ed0*/  MOV R142, R59 ;  /* 0x0000003b008e7202 */ /* 0x000fe40000000f00 */
[----:B------:R-:W-:Y:S01]  /*10ee0*/  STL [R1+0x104], R152 ;  /* 0x0001049801007387 */ /* 0x000fe20000100800 */
[----:B--2---:R-:W-:-:S04]  /*10ef0*/  FFMA.FTZ R7, R107, UR23, -R2 ;  /* 0x000000176b077c23 */ /* 0x004fc80008010802 */
[----:B------:R2:W-:Y:S01]  /*10f00*/  MUFU.EX2 R205, R7 ;  /* 0x0000000700cd7308 */ /* 0x0005e20000000800 */
[----:B------:R-:W-:Y:S01]  /*10f10*/  STL [R1+0xfc], R57 ;  /* 0x0000fc3901007387 */ /* 0x000fe20000100800 */
[----:B------:R-:W-:Y:S01]  /*10f20*/  IMAD.MOV.U32 R126, RZ, RZ, R63 ;  /* 0x000000ffff7e7224 */ /* 0x000fe200078e003f */
[----:B-1----:R-:W-:Y:S01]  /*10f30*/  MOV R38, R61 ;  /* 0x0000003d00267202 */ /* 0x002fe20000000f00 */
[----:B------:R-:W-:Y:S01]  /*10f40*/  IMAD.MOV.U32 R143, RZ, RZ, R60 ;  /* 0x000000ffff8f7224 */ /* 0x000fe200078e003c */
[----:B------:R-:W-:Y:S01]  /*10f50*/  MOV R140, R58 ;  /* 0x0000003a008c7202 */ /* 0x000fe20000000f00 */
[----:B------:R-:W-:Y:S01]  /*10f60*/  IMAD.MOV.U32 R155, RZ, RZ, R62 ;  /* 0x000000ffff9b7224 */ /* 0x000fe200078e003e */
[----:B------:R1:W-:Y:S01]  /*10f70*/  STL [R1+0xf8], R56 ;  /* 0x0000f83801007387 */ /* 0x0003e20000100800 */
[----:B--2---:R-:W-:-:S04]  /*10f80*/  FFMA.FTZ R7, R102, UR23, -R2 ;  /* 0x0000001766077c23 */ /* 0x004fc80008010802 */
[----:B------:R2:W-:Y:S01]  /*10f90*/  MUFU.EX2 R6, R7 ;  /* 0x0000000700067308 */ /* 0x0005e20000000800 */
[----:B------:R-:W-:Y:S01]  /*10fa0*/  HMMA.16816.F32 R60, R8, R20, R32 ;  /* 0x00000014083c723c */ /* 0x000fe20000001820 */
[----:B------:R1:W-:Y:S01]  /*10fb0*/  STL [R1+0xe4], R132 ;  /* 0x0000e48401007387 */ /* 0x0003e20000100800 */
[----:B------:R-:W-:-:S04]  /*10fc0*/  MOV R121, R80 ;  /* 0x0000005000797202 */ /* 0x000fc80000000f00 */
[----:B------:R-:W-:Y:S01]  /*10fd0*/  HMMA.16816.F32 R52, R8, R16, R52 ;  /* 0x000000100834723c */ /* 0x000fe20000001834 */
[----:B--2---:R-:W-:-:S05]  /*10fe0*/  FFMA.FTZ R7, R66, UR23, -R0 ;  /* 0x0000001742077c23 */ /* 0x004fca0008010800 */
[C---:B-1----:R-:W-:Y:S01]  /*10ff0*/  HMMA.16816.F32 R56, R8.reuse, R22, R28 ;  /* 0x000000160838723c */ /* 0x042fe2000000181c */
[----:B------:R1:W-:Y:S05]  /*11000*/  MUFU.EX2 R226, R7 ;  /* 0x0000000700e27308 */ /* 0x0003ea0000000800 */
[C---:B------:R-:W-:Y:S06]  /*11010*/  HMMA.16816.F32 R48, R8.reuse, R18, R48 ;  /* 0x000000120830723c */ /* 0x040fec0000001830 */
[C---:B------:R-:W-:Y:S06]  /*11020*/  HMMA.16816.F32 R44, R8.reuse, R12, R44 ;  /* 0x0000000c082c723c */ /* 0x040fec000000182c */
[----:B------:R-:W-:Y:S01]  /*11030*/  HMMA.16816.F32 R40, R8, R14, R40 ;  /* 0x0000000e0828723c */ /* 0x000fe20000001828 */
[----:B-1----:R-:W-:-:S05]  /*11040*/  FFMA.FTZ R7, R106, UR23, -R0 ;  /* 0x000000176a077c23 */ /* 0x002fca0008010800 */
[C---:B------:R-:W-:Y:S06]  /*11050*/  HMMA.16816.F32 R32, R8.reuse, R24, R72 ;  /* 0x000000180820723c */ /* 0x040fec0000001848 */
[----:B------:R-:W-:Y:S01]  /*11060*/  HMMA.16816.F32 R28, R8, R26, R68 ;  /* 0x0000001a081c723c */ /* 0x000fe20000001844 */
[----:B------:R-:W-:Y:S02]  /*11070*/  MOV R206, R83 ;  /* 0x0000005300ce7202 */ /* 0x000fe40000000f00 */
[----:B------:R-:W-:Y:S01]  /*11080*/  MOV R130, R87 ;  /* 0x0000005700827202 */ /* 0x000fe20000000f00 */
[----:B------:R-:W-:Y:S01]  /*11090*/  IMAD.MOV.U32 R214, RZ, RZ, R140 ;  /* 0x000000ffffd67224 */ /* 0x000fe200078e008c */
[----:B------:R-:W-:-:S02]  /*110a0*/  MOV R123, R126 ;  /* 0x0000007e007b7202 */ /* 0x000fc40000000f00 */
[----:B------:R-:W-:Y:S01]  /*110b0*/  F2FP.F16.F32.PACK_AB R11, R232, R132 ;  /* 0x00000084e80b723e */ /* 0x000fe200000000ff */
[----:B------:R-:W-:Y:S01]  /*110c0*/  IMAD.MOV.U32 R132, RZ, RZ, R220 ;  /* 0x000000ffff847224 */ /* 0x000fe200078e00dc */
[----:B------:R-:W-:Y:S01]  /*110d0*/  F2FP.F16.F32.PACK_AB R10, R152, R139 ;  /* 0x0000008b980a723e */ /* 0x000fe200000000ff */
[----:B------:R1:W2:Y:S01]  /*110e0*/  MUFU.EX2 R220, R7 ;  /* 0x0000000700dc7308 */ /* 0x0002a20000000800 */
        /* <DEDUP_REMOVED lines=17> */
[----:B------:R-:W-:Y:S01]  /*11200*/  MOV R193, R153 ;  /* 0x0000009900c17202 */ /* 0x000fe20000000f00 */
[----:B------:R-:W-:Y:S02]  /*11210*/  LDSM.16.MT88.4 R68, [R223+0x9800] ;  /* 0x00980000df44783b */ /* 0x000fe40000004200 */
[----:B------:R1:W-:Y:S02]  /*11220*/  MUFU.EX2 R5, R7 ;  /* 0x0000000700057308 */ /* 0x0003e40000000800 */
[----:B-1----:R-:W-:Y:S01]  /*11230*/  FFMA.FTZ R7, R121, UR23, -R4 ;  /* 0x0000001779077c23 */ /* 0x002fe20008010804 */
[----:B------:R-:W-:-:S02]  /*11240*/  MOV R121, R206 ;  /* 0x000000ce00797202 */ /* 0x000fc40000000f00 */
[----:B------:R-:W-:Y:S02]  /*11250*/  MOV R206, R130 ;  /* 0x0000008200ce7202 */ /* 0x000fe40000000f00 */
[----:B------:R-:W-:Y:S02]  /*11260*/  MOV R130, R208 ;  /* 0x000000d000827202 */ /* 0x000fe40000000f00 */
[----:B------:R-:W-:Y:S02]  /*11270*/  MOV R208, R117 ;  /* 0x0000007500d07202 */ /* 0x000fe40000000f00 */
[----:B------:R-:W-:Y:S02]  /*11280*/  MOV R117, R123 ;  /* 0x0000007b00757202 */ /* 0x000fe40000000f00 */
[----:B------:R-:W-:Y:S02]  /*11290*/  MOV R123, R207 ;  /* 0x000000cf007b7202 */ /* 0x000fe40000000f00 */
[----:B------:R-:W-:-:S02]  /*112a0*/  MOV R207, R214 ;  /* 0x000000d600cf7202 */ /* 0x000fc40000000f00 */
[----:B------:R-:W-:Y:S02]  /*112b0*/  MOV R214, R252 ;  /* 0x000000fc00d67202 */ /* 0x000fe40000000f00 */
[----:B------:R-:W2:Y:S01]  /*112c0*/  LDL.LU R252, [R1+0x2c] ;  /* 0x00002c0001fc7983 */ /* 0x000ea20000300800 */
[----:B------:R-:W-:Y:S02]  /*112d0*/  IMAD.MOV.U32 R115, RZ, RZ, R131 ;  /* 0x000000ffff737224 */ /* 0x000fe400078e0083 */
[----:B------:R-:W-:Y:S02]  /*112e0*/  IMAD.MOV.U32 R131, RZ, RZ, R118 ;  /* 0x000000ffff837224 */ /* 0x000fe400078e0076 */
        /* <DEDUP_REMOVED lines=12> */
[----:B------:R-:W-:-:S02]  /*113b0*/  MOV R208, R117 ;  /* 0x0000007500d07202 */ /* 0x000fc40000000f00 */
[----:B------:R-:W-:Y:S01]  /*113c0*/  MOV R117, R123 ;  /* 0x0000007b00757202 */ /* 0x000fe20000000f00 */
[----:B------:R-:W-:Y:S01]  /*113d0*/  IMAD.MOV.U32 R123, RZ, RZ, R207 ;  /* 0x000000ffff7b7224 */ /* 0x000fe200078e00cf */
[----:B------:R-:W-:Y:S02]  /*113e0*/  MOV R207, R214 ;  /* 0x000000d600cf7202 */ /* 0x000fe40000000f00 */
[----:B------:R-:W-:Y:S01]  /*113f0*/  MOV R214, R192 ;  /* 0x000000c000d67202 */ /* 0x000fe20000000f00 */
[----:B-1----:R-:W-:Y:S01]  /*11400*/  FFMA.FTZ R7, R115, UR23, -R4 ;  /* 0x0000001773077c23 */ /* 0x002fe20008010804 */
[----:B------:R-:W-:Y:S01]  /*11410*/  MOV R115, R131 ;  /* 0x0000008300737202 */ /* 0x000fe20000000f00 */
[----:B------:R-:W-:Y:S02]  /*11420*/  IMAD.MOV.U32 R131, RZ, RZ, R118 ;  /* 0x000000ffff837224 */ /* 0x000fe400078e0076 */
[----:B------:R1:W-:Y:S01]  /*11430*/  MUFU.EX2 R192, R7 ;  /* 0x0000000700c07308 */ /* 0x0003e20000000800 */
[----:B------:R-:W-:-:S02]  /*11440*/  MOV R118, R133 ;  /* 0x0000008500767202 */ /* 0x000fc40000000f00 */
[----:B------:R-:W-:Y:S01]  /*11450*/  MOV R133, R128 ;  /* 0x0000008000857202 */ /* 0x000fe20000000f00 */
[----:B------:R-:W-:Y:S01]  /*11460*/  IMAD.MOV.U32 R128, RZ, RZ, R120 ;  /* 0x000000ffff807224 */ /* 0x000fe200078e0078 */
[----:B------:R-:W-:Y:S02]  /*11470*/  MOV R120, R129 ;  /* 0x0000008100787202 */ /* 0x000fe40000000f00 */
[----:B------:R-:W-:Y:S01]  /*11480*/  MOV R129, R210 ;  /* 0x000000d200817202 */ /* 0x000fe20000000f00 */
[----:B-1----:R-:W-:Y:S01]  /*11490*/  FFMA.FTZ R7, R122, UR23, -R4 ;  /* 0x000000177a077c23 */ /* 0x002fe20008010804 */
        /* <DEDUP_REMOVED lines=18> */
[----:B--2---:R-:W-:Y:S02]  /*115c0*/  MOV R246, R252 ;  /* 0x000000fc00f67202 */ /* 0x004fe40000000f00 */
[----:B------:R-:W2:Y:S04]  /*115d0*/  LDL.LU R252, [R1+0x3c] ;  /* 0x00003c0001fc7983 */ /* 0x000ea80000300800 */
[----:B------:R-:W2:Y:S01]  /*115e0*/  LDL.LU R233, [R1+0x24] ;  /* 0x0000240001e97983 */ /* 0x000ea20000300800 */
[----:B---3--:R-:W-:Y:S01]  /*115f0*/  FFMA.FTZ R92, R158, R37, R92 ;  /* 0x000000259e5c7223 */ /* 0x008fe2000001005c */
[----:B----4-:R-:W-:-:S02]  /*11600*/  FFMA.FTZ R93, R159, R36, R93 ;  /* 0x000000249f5d7223 */ /* 0x010fc4000001005d */
[----:B------:R-:W1:Y:S01]  /*11610*/  LDSM.16.MT88.4 R36, [R222+0x9800] ;  /* 0x00980000de24783b */ /* 0x000e620000004200 */
[----:B------:R-:W-:Y:S02]  /*11620*/  F2FP.F16.F32.PACK_AB R8, R138, R194 ;  /* 0x000000c28a08723e */ /* 0x000fe400000000ff */
[----:B------:R-:W-:-:S07]  /*11630*/  F2FP.F16.F32.PACK_AB R9, R196, R195 ;  /* 0x000000c3c409723e */ /* 0x000fce00000000ff */
[----:B------:R-:W-:Y:S07]  /*11640*/  HMMA.16816.F32 R176, R8, R12, R176 ;  /* 0x0000000c08b0723c */ /* 0x000fee00000018b0 */
[----:B------:R-:W-:-:S04]  /*11650*/  FFMA.FTZ R12, R105, UR23, -R0 ;  /* 0x00000017690c7c23 */ /* 0x000fc80008010800 */
[----:B------:R-:W3:Y:S01]  /*11660*/  MUFU.EX2 R204, R12 ;  /* 0x0000000c00cc7308 */ /* 0x000ee20000000800 */
[C---:B------:R-:W-:Y:S06]  /*11670*/  HMMA.16816.F32 R144, R8.reuse, R20, R144 ;  /* 0x000000140890723c */ /* 0x040fec0000001890 */
[C---:B------:R-:W-:Y:S01]  /*11680*/  HMMA.16816.F32 R148, R8.reuse, R22, R148 ;  /* 0x000000160894723c */ /* 0x040fe20000001894 */
[----:B------:R-:W-:Y:S01]  /*11690*/  IMAD.MOV.U32 R127, RZ, RZ, R91 ;  /* 0x000000ffff7f7224 */ /* 0x000fe200078e005b */
[----:B------:R-:W-:Y:S04]  /*116a0*/  LDSM.16.MT88.4 R20, [R224+0x9800] ;  /* 0x00980000e014783b */ /* 0x000fe80000004200 */
[C---:B------:R-:W-:Y:S06]  /*116b0*/  HMMA.16816.F32 R160, R8.reuse, R16, R160 ;  /* 0x0000001008a0723c */ /* 0x040fec00000018a0 */
[C---:B------:R-:W-:Y:S01]  /*116c0*/  HMMA.16816.F32 R164, R8.reuse, R18, R164 ;  /* 0x0000001208a4723c */ /* 0x040fe200000018a4 */
[----:B------:R-:W-:Y:S01]  /*116d0*/  IMAD.MOV.U32 R126, RZ, RZ, R84 ;  /* 0x000000ffff7e7224 */ /* 0x000fe200078e0054 */
[----:B------:R-:W4:Y:S04]  /*116e0*/  LDSM.16.MT88.4 R16, [R221+0x9800] ;  /* 0x00980000dd10783b */ /* 0x000f280000004200 */
[C---:B------:R-:W-:Y:S01]  /*116f0*/  HMMA.16816.F32 R180, R8.reuse, R14, R180 ;  /* 0x0000000e08b4723c */ /* 0x040fe200000018b4 */
[----:B------:R1:W-:Y:S05]  /*11700*/  MUFU.EX2 R15, R7 ;  /* 0x00000007000f7308 */ /* 0x0003ea0000000800 */
[C---:B------:R-:W-:Y:S06]  /*11710*/  HMMA.16816.F32 R76, R8.reuse, R24, R76 ;  /* 0x00000018084c723c */ /* 0x040fec000000184c */
[----:B------:R-:W-:Y:S07]  /*11720*/  HMMA.16816.F32 R200, R8, R26, R200 ;  /* 0x0000001a08c8723c */ /* 0x000fee00000018c8 */
[----:B------:R-:W-:-:S02]  /*11730*/  F2FP.F16.F32.PACK_AB R8, R225, R227 ;  /* 0x000000e3e108723e */ /* 0x000fc400000000ff */
[----:B------:R-:W-:Y:S02]  /*11740*/  F2FP.F16.F32.PACK_AB R9, R220, R226 ;  /* 0x000000e2dc09723e */ /* 0x000fe400000000ff */
[----:B------:R-:W-:Y:S02]  /*11750*/  F2FP.F16.F32.PACK_AB R10, R6, R205 ;  /* 0x000000cd060a723e */ /* 0x000fe400000000ff */
[----:B---3--:R-:W-:Y:S01]  /*11760*/  F2FP.F16.F32.PACK_AB R11, R5, R204 ;  /* 0x000000cc050b723e */ /* 0x008fe200000000ff */
[----:B-1----:R-:W-:Y:S01]  /*11770*/  FFMA.FTZ R7, R122, UR23, -R4 ;  /* 0x000000177a077c23 */ /* 0x002fe20008010804 */
[----:B------:R-:W-:Y:S01]  /*11780*/  MOV R122, R115 ;  /* 0x00000073007a7202 */ /* 0x000fe20000000f00 */
[----:B------:R-:W-:Y:S01]  /*11790*/  IMAD.MOV.U32 R115, RZ, RZ, R121 ;  /* 0x000000ffff737224 */ /* 0x000fe200078e0079 */
[----:B------:R-:W-:Y:S02]  /*117a0*/  MOV R121, R131 ;  /* 0x0000008300797202 */ /* 0x000fe40000000f00 */
[----:B------:R-:W-:Y:S01]  /*117b0*/  MOV R131, R206 ;  /* 0x000000ce00837202 */ /* 0x000fe20000000f00 */
[----:B------:R-:W-:Y:S01]  /*117c0*/  HMMA.16816.F32 R88, R8, R38, R40 ;  /* 0x000000260858723c */ /* 0x000fe20000001828 */
[----:B------:R-:W-:Y:S01]  /*117d0*/  IMAD.MOV.U32 R206, RZ, RZ, R118 ;  /* 0x000000ffffce7224 */ /* 0x000fe200078e0076 */
[----:B------:R1:W-:Y:S01]  /*117e0*/  MUFU.EX2 R40, R7 ;  /* 0x0000000700287308 */ /* 0x0003e20000000800 */
[----:B------:R-:W-:-:S02]  /*117f0*/  MOV R118, R130 ;  /* 0x0000008200767202 */ /* 0x000fc40000000f00 */
[----:B------:R-:W-:Y:S01]  /*11800*/  MOV R130, R133 ;  /* 0x0000008500827202 */ /* 0x000fe20000000f00 */
[----:B------:R-:W-:Y:S01]  /*11810*/  IMAD.MOV.U32 R133, RZ, RZ, R208 ;  /* 0x000000ffff857224 */ /* 0x000fe200078e00d0 */
[----:B------:R-:W-:Y:S02]  /*11820*/  MOV R208, R128 ;  /* 0x0000008000d07202 */ /* 0x000fe40000000f00 */
[----:B------:R-:W-:Y:S01]  /*11830*/  MOV R128, R117 ;  /* 0x0000007500807202 */ /* 0x000fe20000000f00 */
[----:B------:R-:W-:Y:S01]  /*11840*/  IMAD.MOV.U32 R117, RZ, RZ, R120 ;  /* 0x000000ffff757224 */ /* 0x000fe200078e0078 */
[----:B------:R-:W-:Y:S01]  /*11850*/  MOV R120, R123 ;  /* 0x0000007b00787202 */ /* 0x000fe20000000f00 */
[----:B-1----:R-:W-:Y:S01]  /*11860*/  FFMA.FTZ R7, R122, UR23, -R4 ;  /* 0x000000177a077c23 */ /* 0x002fe20008010804 */
        /* <DEDUP_REMOVED lines=11> */
[----:B------:R-:W-:Y:S02]  /*11920*/  MOV R207, R210 ;  /* 0x000000d200cf7202 */ /* 0x000fe40000000f00 */
[----:B------:R-:W-:Y:S02]  /*11930*/  MOV R208, R128 ;  /* 0x0000008000d07202 */ /* 0x000fe40000000f00 */
[----:B------:R-:W-:Y:S01]  /*11940*/  MOV R210, R214 ;  /* 0x000000d600d27202 */ /* 0x000fe20000000f00 */
[----:B-1----:R-:W-:Y:S01]  /*11950*/  FFMA.FTZ R7, R122, UR23, -R4 ;  /* 0x000000177a077c23 */ /* 0x002fe20008010804 */
        /* <DEDUP_REMOVED lines=17> */
[----:B------:R-:W-:Y:S02]  /*11a70*/  MOV R120, R123 ;  /* 0x0000007b00787202 */ /* 0x000fe40000000f00 */
[----:B------:R-:W-:Y:S01]  /*11a80*/  MOV R123, R129 ;  /* 0x00000081007b7202 */ /* 0x000fe20000000f00 */
[----:B------:R-:W-:Y:S02]  /*11a90*/  IMAD.MOV.U32 R129, RZ, RZ, R207 ;  /* 0x000000ffff817224 */ /* 0x000fe400078e00cf */
[----:B--2---:R-:W-:Y:S01]  /*11aa0*/  IMAD.MOV.U32 R214, RZ, RZ, R233 ;  /* 0x000000ffffd67224 */ /* 0x004fe200078e00e9 */
[----:B------:R-:W-:-:S02]  /*11ab0*/  MOV R233, R126 ;  /* 0x0000007e00e97202 */ /* 0x000fc40000000f00 */
[----:B------:R-:W2:Y:S02]  /*11ac0*/  LDL.LU R126, [R1+0x14] ;  /* 0x00001400017e7983 */ /* 0x000ea40000300800 */
[----:B------:R-:W-:Y:S01]  /*11ad0*/  MOV R210, R214 ;  /* 0x000000d600d27202 */ /* 0x000fe20000000f00 */
[----:B------:R-:W-:Y:S01]  /*11ae0*/  IMAD.MOV.U32 R214, RZ, RZ, R233 ;  /* 0x000000ffffd67224 */ /* 0x000fe200078e00e9 */
[----:B------:R-:W-:Y:S02]  /*11af0*/  MOV R233, R244 ;  /* 0x000000f400e97202 */ /* 0x000fe40000000f00 */
[----:B------:R-:W-:Y:S01]  /*11b00*/  MOV R207, R210 ;  /* 0x000000d200cf7202 */ /* 0x000fe20000000f00 */
[----:B------:R-:W3:Y:S01]  /*11b10*/  LDL.LU R244, [R1+0x10] ;  /* 0x0000100001f47983 */ /* 0x000ee20000300800 */
[----:B------:R-:W-:Y:S01]  /*11b20*/  MOV R210, R214 ;  /* 0x000000d600d27202 */ /* 0x000fe20000000f00 */
[----:B------:R-:W-:Y:S01]  /*11b30*/  IMAD.MOV.U32 R214, RZ, RZ, R233 ;  /* 0x000000ffffd67224 */ /* 0x000fe200078e00e9 */
[----:B------:R-:W-:-:S02]  /*11b40*/  MOV R233, R212 ;  /* 0x000000d400e97202 */ /* 0x000fc40000000f00 */
[----:B------:R-:W4:Y:S01]  /*11b50*/  LDL.LU R212, [R1+0x38] ;  /* 0x0000380001d47983 */ /* 0x000f220000300800 */
[----:B------:R1:W-:Y:S02]  /*11b60*/  MUFU.EX2 R42, R7 ;  /* 0x00000007002a7308 */ /* 0x0003e40000000800 */
[----:B-1----:R-:W-:Y:S01]  /*11b70*/  FFMA.FTZ R7, R122, UR23, -R4 ;  /* 0x000000177a077c23 */ /* 0x002fe20008010804 */
[----:B------:R-:W-:Y:S01]  /*11b80*/  MOV R122, R115 ;  /* 0x00000073007a7202 */ /* 0x000fe20000000f00 */
[----:B------:R-:W-:Y:S01]  /*11b90*/  IMAD.MOV.U32 R115, RZ, RZ, R121 ;  /* 0x000000ffff737224 */ /* 0x000fe200078e0079 */
        /* <DEDUP_REMOVED lines=10> */
[----:B------:R-:W-:Y:S02]  /*11c40*/  MOV R123, R129 ;  /* 0x00000081007b7202 */ /* 0x000fe40000000f00 */
[----:B------:R-:W-:Y:S01]  /*11c50*/  MOV R129, R207 ;  /* 0x000000cf00817202 */ /* 0x000fe20000000f00 */
[----:B------:R-:W-:Y:S02]  /*11c60*/  IMAD.MOV.U32 R207, RZ, RZ, R210 ;  /* 0x000000ffffcf7224 */ /* 0x000fe400078e00d2 */
[----:B-1----:R-:W-:Y:S01]  /*11c70*/  FFMA.FTZ R7, R122, UR23, -R4 ;  /* 0x000000177a077c23 */ /* 0x002fe20008010804 */
        /* <DEDUP_REMOVED lines=10> */
[----:B------:R-:W-:-:S02]  /*11d20*/  MOV R117, R120 ;  /* 0x0000007800757202 */ /* 0x000fc40000000f00 */
[----:B------:R-:W-:Y:S01]  /*11d30*/  MOV R120, R123 ;  /* 0x0000007b00787202 */ /* 0x000fe20000000f00 */
[----:B------:R-:W-:Y:S01]  /*11d40*/  IMAD.MOV.U32 R123, RZ, RZ, R129 ;  /* 0x000000ffff7b7224 */ /* 0x000fe200078e0081 */
[----:B------:R-:W-:Y:S02]  /*11d50*/  MOV R129, R207 ;  /* 0x000000cf00817202 */ /* 0x000fe40000000f00 */
[----:B------:R-:W-:Y:S01]  /*11d60*/  MOV R207, R210 ;  /* 0x000000d200cf7202 */ /* 0x000fe20000000f00 */
[----:B------:R-:W-:Y:S02]  /*11d70*/  IMAD.MOV.U32 R210, RZ, RZ, R214 ;  /* 0x000000ffffd27224 */ /* 0x000fe400078e00d6 */
[----:B----4-:R-:W-:Y:S01]  /*11d80*/  IMAD.MOV.U32 R233, RZ, RZ, R212 ;  /* 0x000000ffffe97224 */ /* 0x010fe200078e00d4 */
[----:B------:R-:W-:Y:S02]  /*11d90*/  MOV R212, R104 ;  /* 0x0000006800d47202 */ /* 0x000fe40000000f00 */
[----:B------:R-:W4:Y:S02]  /*11da0*/  LDL.LU R104, [R1+0x184] ;  /* 0x0001840001687983 */ /* 0x000f240000300800 */
[----:B------:R-:W-:-:S02]  /*11db0*/  MOV R214, R233 ;  /* 0x000000e900d67202 */ /* 0x000fc40000000f00 */
[----:B------:R-:W-:Y:S01]  /*11dc0*/  MOV R233, R212 ;  /* 0x000000d400e97202 */ /* 0x000fe20000000f00 */
[----:B------:R-:W-:Y:S02]  /*11dd0*/  IMAD.MOV.U32 R212, RZ, RZ, R215 ;  /* 0x000000ffffd47224 */ /* 0x000fe400078e00d7 */
[----:B------:R-:W2:Y:S01]  /*11de0*/  LDL.LU R215, [R1] ;  /* 0x0000000001d77983 */ /* 0x000ea20000300800 */
[----:B------:R-:W-:Y:S01]  /*11df0*/  HMMA.16816.F32 R172, R8, R36, R44 ;  /* 0x0000002408ac723c */ /* 0x000fe2000000182c */
[----:B------:R1:W-:Y:S02]  /*11e00*/  MUFU.EX2 R44, R7 ;  /* 0x00000007002c7308 */ /* 0x0003e40000000800 */
[----:B-1----:R-:W-:Y:S01]  /*11e10*/  FFMA.FTZ R7, R122, UR23, -R4 ;  /* 0x000000177a077c23 */ /* 0x002fe20008010804 */
        /* <DEDUP_REMOVED lines=19> */
[----:B------:R-:W-:Y:S01]  /*11f50*/  MOV R118, R130 ;  /* 0x0000008200767202 */ /* 0x000fe20000000f00 */
[----:B------:R1:W-:Y:S01]  /*11f60*/  MUFU.EX2 R26, R7 ;  /* 0x00000007001a7308 */ /* 0x0003e20000000800 */
        /* <DEDUP_REMOVED lines=9> */
[----:B-1----:R-:W-:Y:S01]  /*12000*/  FFMA.FTZ R7, R122, UR23, -R4 ;  /* 0x000000177a077c23 */ /* 0x002fe20008010804 */
[----:B------:R-:W-:Y:S01]  /*12010*/  IMAD.MOV.U32 R122, RZ, RZ, R115 ;  /* 0x000000ffff7a7224 */ /* 0x000fe200078e0073 */
[----:B------:R-:W-:Y:S02]  /*12020*/  MOV R115, R121 ;  /* 0x0000007900737202 */ /* 0x000fe40000000f00 */
[----:B------:R-:W-:Y:S01]  /*12030*/  MOV R121, R131 ;  /* 0x0000008300797202 */ /* 0x000fe20000000f00 */
[----:B------:R-:W-:Y:S01]  /*12040*/  IMAD.MOV.U32 R131, RZ, RZ, R206 ;  /* 0x000000ffff837224 */ /* 0x000fe200078e00ce */
[----:B------:R1:W-:Y:S01]  /*12050*/  MUFU.EX2 R25, R7 ;  /* 0x0000000700197308 */ /* 0x0003e20000000800 */
[----:B------:R-:W-:-:S02]  /*12060*/  MOV R129, R207 ;  /* 0x000000cf00817202 */ /* 0x000fc40000000f00 */
[----:B------:R-:W-:Y:S02]  /*12070*/  MOV R206, R118 ;  /* 0x0000007600ce7202 */ /* 0x000fe40000000f00 */
        /* <DEDUP_REMOVED lines=8> */
[----:B------:R-:W-:-:S02]  /*12100*/  MOV R122, R115 ;  /* 0x00000073007a7202 */ /* 0x000fc40000000f00 */
[----:B------:R-:W-:Y:S01]  /*12110*/  MOV R115, R121 ;  /* 0x0000007900737202 */ /* 0x000fe20000000f00 */
[----:B------:R-:W-:Y:S01]  /*12120*/  IMAD.MOV.U32 R121, RZ, RZ, R131 ;  /* 0x000000ffff797224 */ /* 0x000fe200078e0083 */
[----:B------:R-:W-:Y:S01]  /*12130*/  MOV R131, R206 ;  /* 0x000000ce00837202 */ /* 0x000fe20000000f00 */
[----:B------:R-:W-:Y:S01]  /*12140*/  IMAD.MOV.U32 R123, RZ, RZ, R129 ;  /* 0x000000ffff7b7224 */ /* 0x000fe200078e0081 */
[----:B------:R-:W-:Y:S01]  /*12150*/  MOV R206, R118 ;  /* 0x0000007600ce7202 */ /* 0x000fe20000000f00 */
[----:B------:R1:W-:Y:S01]  /*12160*/  MUFU.EX2 R24, R7 ;  /* 0x0000000700187308 */ /* 0x0003e20000000800 */
[----:B------:R-:W-:Y:S01]  /*12170*/  MOV R129, R207 ;  /* 0x000000cf00817202 */ /* 0x000fe20000000f00 */
[----:B------:R-:W-:Y:S01]  /*12180*/  IMAD.MOV.U32 R118, RZ, RZ, R130 ;  /* 0x000000ffff767224 */ /* 0x000fe200078e0082 */
[----:B------:R-:W-:Y:S01]  /*12190*/  MOV R207, R210 ;  /* 0x000000d200cf7202 */ /* 0x000fe20000000f00 */
[----:B------:R-:W-:Y:S01]  /*121a0*/  IMAD.MOV.U32 R210, RZ, RZ, R214 ;  /* 0x000000ffffd27224 */ /* 0x000fe200078e00d6 */
[----:B------:R-:W-:-:S02]  /*121b0*/  MOV R130, R133 ;  /* 0x0000008500827202 */ /* 0x000fc40000000f00 */
[----:B------:R-:W-:Y:S01]  /*121c0*/  MOV R133, R120 ;  /* 0x0000007800857202 */ /* 0x000fe20000000f00 */
[----:B------:R-:W-:Y:S01]  /*121d0*/  IMAD.MOV.U32 R120, RZ, RZ, R123 ;  /* 0x000000ffff787224 */ /* 0x000fe200078e007b */
[----:B------:R-:W-:Y:S01]  /*121e0*/  MOV R123, R129 ;  /* 0x00000081007b7202 */ /* 0x000fe20000000f00 */
[----:B------:R-:W-:Y:S01]  /*121f0*/  HMMA.16816.F32 R80, R8, R70, R28 ;  /* 0x000000460850723c */ /* 0x000fe2000000181c */
[----:B------:R-:W-:Y:S01]  /*12200*/  MOV R129, R207 ;  /* 0x000000cf00817202 */ /* 0x000fe20000000f00 */
[----:B-1----:R-:W-:Y:S01]  /*12210*/  FFMA.FTZ R7, R122, UR23, -R4 ;  /* 0x000000177a077c23 */ /* 0x002fe20008010804 */
[----:B------:R-:W-:Y:S01]  /*12220*/  IMAD.MOV.U32 R122, RZ, RZ, R115 ;  /* 0x000000ffff7a7224 */ /* 0x000fe200078e0073 */
[----:B------:R-:W-:Y:S02]  /*12230*/  MOV R115, R121 ;  /* 0x0000007900737202 */ /* 0x000fe40000000f00 */
[----:B------:R-:W-:Y:S01]  /*12240*/  MOV R121, R131 ;  /* 0x0000008300797202 */ /* 0x000fe20000000f00 */
[----:B------:R-:W-:Y:S01]  /*12250*/  IMAD.MOV.U32 R131, RZ, RZ, R206 ;  /* 0x000000ffff837224 */ /* 0x000fe200078e00ce */
[----:B------:R-:W-:Y:S01]  /*12260*/  MOV R206, R118 ;  /* 0x0000007600ce7202 */ /* 0x000fe20000000f00 */
[----:B------:R-:W-:Y:S01]  /*12270*/  IMAD.MOV.U32 R207, RZ, RZ, R210 ;  /* 0x000000ffffcf7224 */ /* 0x000fe200078e00d2 */
[----:B------:R-:W-:Y:S01]  /*12280*/  MOV R118, R130 ;  /* 0x0000008200767202 */ /* 0x000fe20000000f00 */
[----:B------:R1:W-:Y:S01]  /*12290*/  MUFU.EX2 R28, R7 ;  /* 0x00000007001c7308 */ /* 0x0003e20000000800 */
[----:B------:R-:W-:Y:S01]  /*122a0*/  IMAD.MOV.U32 R130, RZ, RZ, R133 ;  /* 0x000000ffff827224 */ /* 0x000fe200078e0085 */
[----:B------:R-:W-:-:S02]  /*122b0*/  MOV R133, R120 ;  /* 0x0000007800857202 */ /* 0x000fc40000000f00 */
[----:B------:R-:W-:Y:S01]  /*122c0*/  MOV R120, R123 ;  /* 0x0000007b00787202 */ /* 0x000fe20000000f00 */
[----:B------:R-:W-:Y:S01]  /*122d0*/  IMAD.MOV.U32 R123, RZ, RZ, R129 ;  /* 0x000000ffff7b7224 */ /* 0x000fe200078e0081 */
[----:B------:R-:W-:Y:S01]  /*122e0*/  MOV R129, R207 ;  /* 0x000000cf00817202 */ /* 0x000fe20000000f00 */
[----:B------:R-:W-:Y:S02]  /*122f0*/  IMAD.MOV.U32 R231, RZ, RZ, R142 ;  /* 0x000000ffffe77224 */ /* 0x000fe400078e008e */
[----:B-1----:R-:W-:Y:S01]  /*12300*/  FFMA.FTZ R7, R122, UR23, -R4 ;  /* 0x000000177a077c23 */ /* 0x002fe20008010804 */
[----:B------:R-:W-:Y:S02]  /*12310*/  MOV R122, R115 ;  /* 0x00000073007a7202 */ /* 0x000fe40000000f00 */
        /* <DEDUP_REMOVED lines=16> */
[----:B------:R-:W-:Y:S02]  /*12420*/  MOV R130, R133 ;  /* 0x0000008500827202 */ /* 0x000fe40000000f00 */
[----:B------:R-:W-:Y:S02]  /*12430*/  MOV R133, R208 ;  /* 0x000000d000857202 */ /* 0x000fe40000000f00 */
[----:B--2---:R-:W-:Y:S01]  /*12440*/  MOV R212, R215 ;  /* 0x000000d700d47202 */ /* 0x004fe20000000f00 */
[----:B------:R-:W-:-:S03]  /*12450*/  IMAD.MOV.U32 R215, RZ, RZ, R132 ;  /* 0x000000ffffd77224 */ /* 0x000fc600078e0084 */
[----:B------:R-:W-:Y:S01]  /*12460*/  MOV R233, R212 ;  /* 0x000000d400e97202 */ /* 0x000fe20000000f00 */
[----:B------:R-:W-:Y:S01]  /*12470*/  IMAD.MOV.U32 R212, RZ, RZ, R215 ;  /* 0x000000ffffd47224 */ /* 0x000fe200078e00d7 */
[----:B------:R-:W-:Y:S02]  /*12480*/  MOV R215, R139 ;  /* 0x0000008b00d77202 */ /* 0x000fe40000000f00 */
[----:B------:R-:W-:Y:S02]  /*12490*/  MOV R214, R233 ;  /* 0x000000e900d67202 */ /* 0x000fe40000000f00 */
[----:B------:R-:W-:Y:S01]  /*124a0*/  MOV R233, R212 ;  /* 0x000000d400e97202 */ /* 0x000fe20000000f00 */
[----:B------:R-:W-:Y:S01]  /*124b0*/  IMAD.MOV.U32 R212, RZ, RZ, R215 ;  /* 0x000000ffffd47224 */ /* 0x000fe200078e00d7 */
[----:B------:R-:W-:Y:S02]  /*124c0*/  MOV R210, R214 ;  /* 0x000000d600d27202 */ /* 0x000fe40000000f00 */
[----:B------:R-:W-:-:S02]  /*124d0*/  MOV R139, R235 ;  /* 0x000000eb008b7202 */ /* 0x000fc40000000f00 */
[----:B------:R-:W-:Y:S01]  /*124e0*/  MOV R214, R233 ;  /* 0x000000e900d67202 */ /* 0x000fe20000000f00 */
[----:B------:R-:W-:Y:S01]  /*124f0*/  IMAD.MOV.U32 R233, RZ, RZ, R212 ;  /* 0x000000ffffe97224 */ /* 0x000fe200078e00d4 */
[----:B------:R-:W-:Y:S02]  /*12500*/  MOV R215, R139 ;  /* 0x0000008b00d77202 */ /* 0x000fe40000000f00 */
[----:B------:R-:W-:Y:S01]  /*12510*/  MOV R207, R210 ;  /* 0x000000d200cf7202 */ /* 0x000fe20000000f00 */
[----:B------:R-:W-:Y:S01]  /*12520*/  IMAD.MOV.U32 R210, RZ, RZ, R214 ;  /* 0x000000ffffd27224 */ /* 0x000fe200078e00d6 */
[----:B------:R-:W-:Y:S01]  /*12530*/  MOV R139, R209 ;  /* 0x000000d1008b7202 */ /* 0x000fe20000000f00 */
[----:B------:R-:W-:Y:S01]  /*12540*/  IMAD.MOV.U32 R209, RZ, RZ, R103 ;  /* 0x000000ffffd17224 */ /* 0x000fe200078e0067 */
[----:B------:R-:W-:Y:S02]  /*12550*/  MOV R214, R233 ;  /* 0x000000e900d67202 */ /* 0x000fe40000000f00 */
[----:B------:R-:W-:-:S02]  /*12560*/  MOV R212, R215 ;  /* 0x000000d700d47202 */ /* 0x000fc40000000f00 */
[----:B------:R-:W-:Y:S02]  /*12570*/  MOV R233, R211 ;  /* 0x000000d300e97202 */ /* 0x000fe40000000f00 */
[----:B------:R-:W-:Y:S02]  /*12580*/  MOV R132, R234 ;  /* 0x000000ea00847202 */ /* 0x000fe40000000f00 */
[----:B------:R-:W-:Y:S01]  /*12590*/  MOV R215, R139 ;  /* 0x0000008b00d77202 */ /* 0x000fe20000000f00 */
[----:B------:R-:W2:Y:S01]  /*125a0*/  LDL.LU R234, [R1+0x180] ;  /* 0x0001800001ea7983 */ /* 0x000ea20000300800 */
[----:B------:R-:W-:Y:S01]  /*125b0*/  MOV R123, R207 ;  /* 0x000000cf007b7202 */ /* 0x000fe20000000f00 */
[----:B------:R-:W-:Y:S01]  /*125c0*/  IMAD.MOV.U32 R139, RZ, RZ, R209 ;  /* 0x000000ffff8b7224 */ /* 0x000fe200078e00d1 */
[----:B------:R-:W-:Y:S01]  /*125d0*/  MOV R207, R210 ;  /* 0x000000d200cf7202 */ /* 0x000fe20000000f00 */
[----:B------:R-:W2:Y:S01]  /*125e0*/  LDL.LU R235, [R1+0x17c] ;  /* 0x00017c0001eb7983 */ /* 0x000ea20000300800 */
[----:B------:R-:W-:Y:S01]  /*125f0*/  MOV R209, R213 ;  /* 0x000000d500d17202 */ /* 0x000fe20000000f00 */
[----:B------:R-:W-:Y:S01]  /*12600*/  IMAD.MOV.U32 R210, RZ, RZ, R214 ;  /* 0x000000ffffd27224 */ /* 0x000fe200078e00d6 */
[----:B------:R-:W-:Y:S01]  /*12610*/  MOV R213, R241 ;  /* 0x000000f100d57202 */ /* 0x000fe20000000f00 */
[----:B------:R-:W3:Y:S01]  /*12620*/  LDL.LU R103, [R1+0x178] ;  /* 0x0001780001677983 */ /* 0x000ee20000300800 */
[----:B------:R-:W-:Y:S01]  /*12630*/  MOV R214, R233 ;  /* 0x000000e900d67202 */ /* 0x000fe20000000f00 */
[----:B------:R-:W-:Y:S01]  /*12640*/  IMAD.MOV.U32 R211, RZ, RZ, R237 ;  /* 0x000000ffffd37224 */ /* 0x000fe200078e00ed */
[----:B------:R-:W-:Y:S01]  /*12650*/  MOV R233, R231 ;  /* 0x000000e700e97202 */ /* 0x000fe20000000f00 */
[----:B------:R-:W4:Y:S01]  /*12660*/  LDL.LU R241, [R1+0x174] ;  /* 0x0001740001f17983 */ /* 0x000f220000300800 */
[----:B------:R-:W-:-:S03]  /*12670*/  IMAD.MOV.U32 R231, RZ, RZ, R239 ;  /* 0x000000ffffe77224 */ /* 0x000fc600078e00ef */
[----:B------:R-:W2:Y:S04]  /*12680*/  LDL.LU R237, [R1+0x170] ;  /* 0x0001700001ed7983 */ /* 0x000ea80000300800 */
[----:B------:R-:W2:Y:S04]  /*12690*/  LDL.LU R239, [R1+0x16c] ;  /* 0x00016c0001ef7983 */ /* 0x000ea80000300800 */
[----:B------:R-:W3:Y:S01]  /*126a0*/  LDL.LU R208, [R1+0x34] ;  /* 0x0000340001d07983 */ /* 0x000ee20000300800 */
[----:B------:R1:W-:Y:S02]  /*126b0*/  MUFU.EX2 R30, R7 ;  /* 0x00000007001e7308 */ /* 0x0003e40000000800 */
[----:B-1----:R-:W-:Y:S01]  /*126c0*/  FFMA.FTZ R7, R122, UR23, -R4 ;  /* 0x000000177a077c23 */ /* 0x002fe20008010804 */
[----:B------:R-:W-:Y:S01]  /*126d0*/  IMAD.MOV.U32 R122, RZ, RZ, R115 ;  /* 0x000000ffff7a7224 */ /* 0x000fe200078e0073 */
[----:B------:R-:W-:-:S02]  /*126e0*/  MOV R115, R121 ;  /* 0x0000007900737202 */ /* 0x000fc40000000f00 */
[----:B------:R-:W-:Y:S01]  /*126f0*/  MOV R121, R131 ;  /* 0x0000008300797202 */ /* 0x000fe20000000f00 */
[----:B------:R-:W-:Y:S01]  /*12700*/  IMAD.MOV.U32 R131, RZ, RZ, R206 ;  /* 0x000000ffff837224 */ /* 0x000fe200078e00ce */
[----:B------:R-:W-:Y:S02]  /*12710*/  MOV R206, R118 ;  /* 0x0000007600ce7202 */ /* 0x000fe40000000f00 */
[----:B------:R-:W-:Y:S01]  /*12720*/  MOV R118, R130 ;  /* 0x0000008200767202 */ /* 0x000fe20000000f00 */
[----:B------:R-:W-:Y:S01]  /*12730*/  IMAD.MOV.U32 R130, RZ, RZ, R133 ;  /* 0x000000ffff827224 */ /* 0x000fe200078e0085 */
[----:B---3--:R-:W-:Y:S02]  /*12740*/  MOV R133, R208 ;  /* 0x000000d000857202 */ /* 0x008fe40000000f00 */
[----:B------:R-:W-:Y:S02]  /*12750*/  MOV R208, R128 ;  /* 0x0000008000d07202 */ /* 0x000fe40000000f00 */
[----:B------:R-:W3:Y:S01]  /*12760*/  LDL.LU R128, [R1+0x30] ;  /* 0x0000300001807983 */ /* 0x000ee20000300800 */
[----:B------:R1:W-:Y:S01]  /*12770*/  MUFU.EX2 R31, R7 ;  /* 0x00000007001f7308 */ /* 0x0003e20000000800 */
[----:B------:R-:W-:Y:S01]  /*12780*/  HMMA.16816.F32 R84, R8, R68, R32 ;  /* 0x000000440854723c */ /* 0x000fe20000001820 */
[----:B-1----:R-:W-:Y:S01]  /*12790*/  FFMA.FTZ R7, R122, UR23, -R4 ;  /* 0x000000177a077c23 */ /* 0x002fe20008010804 */
[----:B------:R-:W-:Y:S01]  /*127a0*/  IMAD.MOV.U32 R122, RZ, RZ, R115 ;  /* 0x000000ffff7a7224 */ /* 0x000fe200078e0073 */
[----:B------:R-:W-:-:S02]  /*127b0*/  MOV R115, R121 ;  /* 0x0000007900737202 */ /* 0x000fc40000000f00 */
[----:B------:R-:W-:Y:S01]  /*127c0*/  MOV R121, R131 ;  /* 0x0000008300797202 */ /* 0x000fe20000000f00 */
[----:B------:R-:W-:Y:S01]  /*127d0*/  IMAD.MOV.U32 R131, RZ, RZ, R206 ;  /* 0x000000ffff837224 */ /* 0x000fe200078e00ce */
[----:B------:R1:W-:Y:S01]  /*127e0*/  MUFU.EX2 R32, R7 ;  /* 0x0000000700207308 */ /* 0x0003e20000000800 */
[----:B------:R-:W-:Y:S02]  /*127f0*/  MOV R206, R118 ;  /* 0x0000007600ce7202 */ /* 0x000fe40000000f00 */
[----:B------:R-:W-:Y:S01]  /*12800*/  MOV R118, R130 ;  /* 0x0000008200767202 */ /* 0x000fe20000000f00 */
[----:B------:R-:W-:Y:S01]  /*12810*/  IMAD.MOV.U32 R130, RZ, RZ, R133 ;  /* 0x000000ffff827224 */ /* 0x000fe200078e0085 */
[----:B------:R-:W-:Y:S01]  /*12820*/  MOV R133, R208 ;  /* 0x000000d000857202 */ /* 0x000fe20000000f00 */
        /* <DEDUP_REMOVED lines=8> */
[----:B------:R1:W-:Y:S02]  /*128b0*/  MUFU.EX2 R33, R7 ;  /* 0x0000000700217308 */ /* 0x0003e40000000800 */
[----:B-1----:R-:W-:Y:S01]  /*128c0*/  FFMA.FTZ R7, R122, UR23, -R4 ;  /* 0x000000177a077c23 */ /* 0x002fe20008010804 */
[----:B---3--:R-:W-:Y:S01]  /*128d0*/  MOV R208, R128 ;  /* 0x0000008000d07202 */ /* 0x008fe20000000f00 */
[----:B------:R-:W-:Y:S02]  /*128e0*/  IMAD.MOV.U32 R128, RZ, RZ, R246 ;  /* 0x000000ffff807224 */ /* 0x000fe400078e00f6 */
[----:B------:R-:W3:Y:S01]  /*128f0*/  LDL.LU R246, [R1+0x28] ;  /* 0x0000280001f67983 */ /* 0x000ee20000300800 */
[----:B------:R-:W-:Y:S01]  /*12900*/  MOV R133, R208 ;  /* 0x000000d000857202 */ /* 0x000fe20000000f00 */
[----:B------:R-:W-:Y:S01]  /*12910*/  IMAD.MOV.U32 R208, RZ, RZ, R128 ;  /* 0x000000ffffd07224 */ /* 0x000fe200078e0080 */
[----:B------:R-:W-:-:S02]  /*12920*/  MOV R128, R252 ;  /* 0x000000fc00807202 */ /* 0x000fc40000000f00 */
[----:B------:R-:W4:Y:S04]  /*12930*/  LDL.LU R252, [R1+0x20] ;  /* 0x0000200001fc7983 */ /* 0x000f280000300800 */
[----:B------:R-:W2:Y:S02]  /*12940*/  LDL.LU R122, [R1+0x94] ;  /* 0x00009400017a7983 */ /* 0x000ea40000300800 */
[----:B--2---:R-:W-:Y:S02]  /*12950*/  FFMA.FTZ R74, R122, R65, R125 ;  /* 0x000000417a4a7223 */ /* 0x004fe4000001007d */
[----:B------:R-:W2:Y:S01]  /*12960*/  LDL.LU R122, [R1+0x90] ;  /* 0x00009000017a7983 */ /* 0x000ea20000300800 */
[----:B------:R-:W-:-:S04]  /*12970*/  FFMA.FTZ R4, R103, UR23, -R4 ;  /* 0x0000001767047c23 */ /* 0x000fc80008010804 */
[----:B------:R1:W-:Y:S01]  /*12980*/  MUFU.EX2 R35, R4 ;  /* 0x0000000400237308 */ /* 0x0003e20000000800 */
[----:B------:R-:W-:Y:S01]  /*12990*/  HMMA.16816.F32 R140, R8, R16, R60 ;  /* 0x00000010088c723c */ /* 0x000fe2000000183c */
[----:B---3--:R-:W-:-:S05]  /*129a0*/  FFMA.FTZ R65, R246, UR23, -R3 ;  /* 0x00000017f6417c23 */ /* 0x008fca0008010803 */
[----:B------:R-:W-:Y:S01]  /*129b0*/  HMMA.16816.F32 R152, R8, R18, R56 ;  /* 0x000000120898723c */ /* 0x000fe20000001838 */
[----:B--2---:R-:W-:Y:S01]  /*129c0*/  FFMA.FTZ R75, R122, R64, R124 ;  /* 0x000000407a4b7223 */ /* 0x004fe2000001007c */
        /* <DEDUP_REMOVED lines=10> */
[----:B----4-:R-:W-:Y:S02]  /*12a70*/  IMAD.MOV.U32 R117, RZ, RZ, R252 ;  /* 0x000000ffff757224 */ /* 0x010fe400078e00fc */
[----:B-1----:R-:W-:Y:S01]  /*12a80*/  FFMA.FTZ R4, R122, UR23, -R3 ;  /* 0x000000177a047c23 */ /* 0x002fe20008010803 */
[----:B------:R-:W-:Y:S01]  /*12a90*/  IMAD.MOV.U32 R122, RZ, RZ, R208 ;  /* 0x000000ffff7a7224 */ /* 0x000fe200078e00d0 */
[----:B------:R-:W-:Y:S02]  /*12aa0*/  MOV R252, R241 ;  /* 0x000000f100fc7202 */ /* 0x000fe40000000f00 */
[----:B------:R-:W-:Y:S01]  /*12ab0*/  MOV R208, R117 ;  /* 0x0000007500d07202 */ /* 0x000fe20000000f00 */
[----:B------:R-:W2:Y:S01]  /*12ac0*/  LDL.LU R241, [R1+0x168] ;  /* 0x0001680001f17983 */ /* 0x000ea20000300800 */
[----:B------:R-:W-:Y:S02]  /*12ad0*/  MOV R117, R126 ;  /* 0x0000007e00757202 */ /* 0x000fe40000000f00 */
[----:B------:R-:W-:-:S02]  /*12ae0*/  MOV R126, R243 ;  /* 0x000000f3007e7202 */ /* 0x000fc40000000f00 */
[----:B------:R-:W3:Y:S01]  /*12af0*/  LDL.LU R243, [R1+0x164] ;  /* 0x0001640001f37983 */ /* 0x000ee20000300800 */
        /* <DEDUP_REMOVED lines=8> */
[----:B------:R-:W-:-:S02]  /*12b80*/  IMAD.MOV.U32 R128, RZ, RZ, R252 ;  /* 0x000000ffff807224 */ /* 0x000fc400078e00fc */
[----:B------:R1:W-:Y:S01]  /*12b90*/  MUFU.EX2 R252, R4 ;  /* 0x0000000400fc7308 */ /* 0x0003e20000000800 */
[----:B------:R-:W-:Y:S01]  /*12ba0*/  HMMA.16816.F32 R156, R8, R20, R52 ;  /* 0x00000014089c723c */ /* 0x000fe20000001834 */
[--C-:B------:R-:W-:Y:S01]  /*12bb0*/  FFMA.FTZ R103, R117, UR23, -R3.reuse ;  /* 0x0000001775677c23 */ /* 0x100fe20008010803 */
[----:B------:R-:W-:-:S04]  /*12bc0*/  FFMA.FTZ R117, R244, UR23, -R3 ;  /* 0x00000017f4757c23 */ /* 0x000fc80008010803 */
[----:B------:R-:W-:Y:S01]  /*12bd0*/  HMMA.16816.F32 R168, R8, R22, R48 ;  /* 0x0000001608a8723c */ /* 0x000fe20000001830 */
[----:B-1----:R-:W-:-:S06]  /*12be0*/  FFMA.FTZ R4, R119, UR23, -R3 ;  /* 0x0000001777047c23 */ /* 0x002fcc0008010803 */
[--C-:B------:R-:W-:Y:S01]  /*12bf0*/  FFMA.FTZ R9, R122, UR23, -R3.reuse ;  /* 0x000000177a097c23 */ /* 0x100fe20008010803 */
[----:B------:R1:W4:Y:S08]  /*12c00*/  MUFU.EX2 R45, R4 ;  /* 0x00000004002d7308 */ /* 0x0003300000000800 */
[----:B------:R4:W-:Y:S01]  /*12c10*/  MUFU.EX2 R246, R9 ;  /* 0x0000000900f67308 */ /* 0x0009e20000000800 */
[----:B-1----:R-:W-:-:S07]  /*12c20*/  FFMA.FTZ R4, R115, UR23, -R3 ;  /* 0x0000001773047c23 */ /* 0x002fce0008010803 */
[----:B------:R-:W1:Y:S01]  /*12c30*/  MUFU.EX2 R244, R4 ;  /* 0x0000000400f47308 */ /* 0x000e620000000800 */
[--C-:B------:R-:W-:Y:S01]  /*12c40*/  FFMA.FTZ R72, R128, UR23, -R3.reuse ;  /* 0x0000001780487c23 */ /* 0x100fe20008010803 */
[--C-:B------:R-:W-:Y:S01]  /*12c50*/  FFMA.FTZ R128, R120, UR23, -R3.reuse ;  /* 0x0000001778807c23 */ /* 0x100fe20008010803 */
[----:B------:R-:W-:Y:S01]  /*12c60*/  FFMA.FTZ R119, R95, UR23, -R2 ;  /* 0x000000175f777c23 */ /* 0x000fe20008010802 */
[----:B------:R-:W-:Y:S01]  /*12c70*/  FFMA.FTZ R122, R230, UR23, -R0 ;  /* 0x00000017e67a7c23 */ /* 0x000fe20008010800 */
[--C-:B------:R-:W-:Y:S01]  /*12c80*/  FFMA.FTZ R8, R121, UR23, -R3.reuse ;  /* 0x0000001779087c23 */ /* 0x100fe20008010803 */
[--C-:B------:R-:W-:Y:S01]  /*12c90*/  FFMA.FTZ R10, R206, UR23, -R3.reuse ;  /* 0x00000017ce0a7c23 */ /* 0x100fe20008010803 */
[--C-:B------:R-:W-:Y:S01]  /*12ca0*/  FFMA.FTZ R11, R118, UR23, -R3.reuse ;  /* 0x00000017760b7c23 */ /* 0x100fe20008010803 */
[----:B------:R-:W-:Y:S01]  /*12cb0*/  FFMA.FTZ R61, R208, UR23, -R3 ;  /* 0x00000017d03d7c23 */ /* 0x000fe20008010803 */
[----:B------:R-:W-:Y:S01]  /*12cc0*/  FFMA.FTZ R120, R94, UR23, -R2 ;  /* 0x000000175e787c23 */ /* 0x000fe20008010802 */
[----:B----4-:R-:W-:Y:S01]  /*12cd0*/  IMAD.MOV.U32 R95, RZ, RZ, R45 ;  /* 0x000000ffff5f7224 */ /* 0x010fe200078e002d */
[----:B------:R-:W4:Y:S01]  /*12ce0*/  MUFU.EX2 R34, R7 ;  /* 0x0000000700227308 */ /* 0x000f220000000800 */
[----:B------:R-:W-:Y:S01]  /*12cf0*/  IMAD.MOV.U32 R230, RZ, RZ, R40 ;  /* 0x000000ffffe67224 */ /* 0x000fe200078e0028 */
[----:B------:R-:W-:Y:S01]  /*12d00*/  MOV R208, R207 ;  /* 0x000000cf00d07202 */ /* 0x000fe20000000f00 */
[----:B------:R-:W-:Y:S01]  /*12d10*/  IMAD.MOV.U32 R207, RZ, RZ, R214 ;  /* 0x000000ffffcf7224 */ /* 0x000fe200078e00d6 */
[----:B------:R-:W-:Y:S01]  /*12d20*/  MOV R94, R15 ;  /* 0x0000000f005e7202 */ /* 0x000fe20000000f00 */
[--C-:B------:R-:W-:Y:S01]  /*12d30*/  FFMA.FTZ R66, R219, UR23, -R2.reuse ;  /* 0x00000017db427c23 */ /* 0x100fe20008010802 */
[----:B------:R-:W-:Y:S01]  /*12d40*/  MOV R214, R233 ;  /* 0x000000e900d67202 */ /* 0x000fe20000000f00 */
[----:B------:R-:W-:Y:S01]  /*12d50*/  FFMA.FTZ R73, R218, UR23, -R2 ;  /* 0x00000017da497c23 */ /* 0x000fe20008010802 */
[----:B------:R1:W-:Y:S01]  /*12d60*/  MUFU.EX2 R233, R8 ;  /* 0x0000000800e97308 */ /* 0x0003e20000000800 */
[----:B------:R-:W-:-:S07]  /*12d70*/  F2FP.F16.F32.PACK_AB R9, R95, R252 ;  /* 0x000000fc5f09723e */ /* 0x000fce00000000ff */
[----:B------:R4:W-:Y:S08]  /*12d80*/  MUFU.EX2 R219, R10 ;  /* 0x0000000a00db7308 */ /* 0x0009f00000000800 */
[----:B------:R4:W-:Y:S01]  /*12d90*/  MUFU.EX2 R218, R11 ;  /* 0x0000000b00da7308 */ /* 0x0009e20000000800 */
[----:B-1----:R-:W-:Y:S02]  /*12da0*/  F2FP.F16.F32.PACK_AB R8, R192, R193 ;  /* 0x000000c1c008723e */ /* 0x002fe400000000ff */
[----:B----4-:R-:W-:-:S02]  /*12db0*/  F2FP.F16.F32.PACK_AB R10, R230, R94 ;  /* 0x0000005ee60a723e */ /* 0x010fc400000000ff */
[----:B------:R-:W-:Y:S01]  /*12dc0*/  F2FP.F16.F32.PACK_AB R11, R244, R246 ;  /* 0x000000f6f40b723e */ /* 0x000fe200000000ff */
[--C-:B------:R-:W-:Y:S01]  /*12dd0*/  FFMA.FTZ R7, R131, UR23, -R3.reuse ;  /* 0x0000001783077c23 */ /* 0x100fe20008010803 */
[--C-:B------:R-:W-:Y:S01]  /*12de0*/  FFMA.FTZ R60, R130, UR23, -R3.reuse ;  /* 0x00000017823c7c23 */ /* 0x100fe20008010803 */
[----:B------:R-:W-:-:S04]  /*12df0*/  FFMA.FTZ R62, R133, UR23, -R3 ;  /* 0x00000017853e7c23 */ /* 0x000fc80008010803 */
[----:B------:R-:W-:Y:S01]  /*12e00*/  HMMA.16816.F32 R56, R8, R16, R144 ;  /* 0x000000100838723c */ /* 0x000fe20000001890 */
[----:B------:R-:W4:Y:S01]  /*12e10*/  LDL.LU R144, [R1+0x118] ;  /* 0x0001180001907983 */ /* 0x000f220000300800 */
[--C-:B------:R-:W-:Y:S01]  /*12e20*/  FFMA.FTZ R104, R104, UR23, -R3.reuse ;  /* 0x0000001768687c23 */ /* 0x100fe20008010803 */
[--C-:B------:R-:W-:Y:S01]  /*12e30*/  FFMA.FTZ R126, R126, UR23, -R3.reuse ;  /* 0x000000177e7e7c23 */ /* 0x100fe20008010803 */
[--C-:B------:R-:W-:Y:S01]  /*12e40*/  FFMA.FTZ R127, R127, UR23, -R3.reuse ;  /* 0x000000177f7f7c23 */ /* 0x100fe20008010803 */
[----:B------:R-:W-:Y:S01]  /*12e50*/  FFMA.FTZ R129, R129, UR23, -R3 ;  /* 0x0000001781817c23 */ /* 0x000fe20008010803 */
[--C-:B------:R-:W-:Y:S01]  /*12e60*/  FFMA.FTZ R13, R239, UR23, -R2.reuse ;  /* 0x00000017ef0d7c23 */ /* 0x100fe20008010802 */
[----:B------:R-:W-:Y:S01]  /*12e70*/  FFMA.FTZ R12, R237, UR23, -R2 ;  /* 0x00000017ed0c7c23 */ /* 0x000fe20008010802 */
[----:B------:R-:W-:Y:S01]  /*12e80*/  MOV R239, R33 ;  /* 0x0000002100ef7202 */ /* 0x000fe20000000f00 */
[----:B------:R-:W-:Y:S02]  /*12e90*/  IMAD.MOV.U32 R237, RZ, RZ, R32 ;  /* 0x000000ffffed7224 */ /* 0x000fe400078e0020 */
[--C-:B--2---:R-:W-:Y:S01]  /*12ea0*/  FFMA.FTZ R14, R241, UR23, -R2.reuse ;  /* 0x00000017f10e7c23 */ /* 0x104fe20008010802 */
[----:B------:R-:W-:Y:S01]  /*12eb0*/  MOV R241, R34 ;  /* 0x0000002200f17202 */ /* 0x000fe20000000f00 */
[----:B---3--:R-:W-:Y:S01]  /*12ec0*/  FFMA.FTZ R3, R243, UR23, -R2 ;  /* 0x00000017f3037c23 */ /* 0x008fe20008010802 */
[----:B------:R-:W-:-:S02]  /*12ed0*/  IMAD.MOV.U32 R243, RZ, RZ, R35 ;  /* 0x000000fffff37224 */ /* 0x000fc400078e0023 */
[----:B------:R-:W-:Y:S01]  /*12ee0*/  HMMA.16816.F32 R32, R8, R20, R160 ;  /* 0x000000140820723c */ /* 0x000fe200000018a0 */
[----:B------:R-:W2:Y:S01]  /*12ef0*/  LDL.LU R160, [R1+0x108] ;  /* 0x0001080001a07983 */ /* 0x000ea20000300800 */
[--C-:B------:R-:W-:Y:S01]  /*12f00*/  FFMA.FTZ R64, R235, UR23, -R2.reuse ;  /* 0x00000017eb407c23 */ /* 0x100fe20008010802 */
[--C-:B------:R-:W-:Y:S01]  /*12f10*/  FFMA.FTZ R63, R234, UR23, -R2.reuse ;  /* 0x00000017ea3f7c23 */ /* 0x100fe20008010802 */
[--C-:B------:R-:W-:Y:S01]  /*12f20*/  FFMA.FTZ R107, R97, UR23, -R2.reuse ;  /* 0x00000017616b7c23 */ /* 0x100fe20008010802 */
[----:B------:R-:W-:Y:S01]  /*12f30*/  FFMA.FTZ R118, R96, UR23, -R2 ;  /* 0x0000001760767c23 */ /* 0x000fe20008010802 */
[----:B------:R-:W-:Y:S01]  /*12f40*/  MOV R235, R31 ;  /* 0x0000001f00eb7202 */ /* 0x000fe20000000f00 */
[----:B------:R-:W-:Y:S01]  /*12f50*/  IMAD.MOV.U32 R97, RZ, RZ, R29 ;  /* 0x000000ffff617224 */ /* 0x000fe200078e001d */
[----:B------:R-:W-:Y:S02]  /*12f60*/  MOV R234, R30 ;  /* 0x0000001e00ea7202 */ /* 0x000fe40000000f00 */
[----:B------:R-:W-:-:S02]  /*12f70*/  MOV R96, R28 ;  /* 0x0000001c00607202 */ /* 0x000fc40000000f00 */
[----:B------:R-:W1:Y:S01]  /*12f80*/  LDSM.16.MT88.4 R28, [R221+0xa000] ;  /* 0x00a00000dd1c783b */ /* 0x000e620000004200 */
[----:B------:R-:W-:Y:S01]  /*12f90*/  IMAD.MOV.U32 R133, RZ, RZ, R123 ;  /* 0x000000ffff857224 */ /* 0x000fe200078e007b */
[----:B------:R-:W-:Y:S01]  /*12fa0*/  MOV R123, R210 ;  /* 0x000000d2007b7202 */ /* 0x000fe20000000f00 */
[--C-:B------:R-:W-:Y:S01]  /*12fb0*/  FFMA.FTZ R105, R217, UR23, -R2.reuse ;  /* 0x00000017d9697c23 */ /* 0x100fe20008010802 */
[----:B------:R-:W-:Y:S01]  /*12fc0*/  MOV R210, R231 ;  /* 0x000000e700d27202 */ /* 0x000fe20000000f00 */
[--C-:B------:R-:W-:Y:S01]  /*12fd0*/  FFMA.FTZ R106, R100, UR23, -R2.reuse ;  /* 0x00000017646a7c23 */ /* 0x100fe20008010802 */
[----:B------:R3:W1:Y:S01]  /*12fe0*/  MUFU.EX2 R231, R7 ;  /* 0x0000000700e77308 */ /* 0x0006620000000800 */
        /* <DEDUP_REMOVED lines=8> */
[----:B------:R-:W-:Y:S01]  /*13070*/  MOV R130, R123 ;  /* 0x0000007b00827202 */ /* 0x000fe20000000f00 */
[--C-:B------:R-:W-:Y:S01]  /*13080*/  FFMA.FTZ R101, R245, UR23, -R0.reuse ;  /* 0x00000017f5657c23 */ /* 0x100fe20008010800 */
[--C-:B------:R-:W-:Y:S01]  /*13090*/  FFMA.FTZ R110, R242, UR23, -R0.reuse ;  /* 0x00000017f26e7c23 */ /* 0x100fe20008010800 */
[--C-:B------:R-:W-:Y:S01]  /*130a0*/  FFMA.FTZ R114, R240, UR23, -R0.reuse ;  /* 0x00000017f0727c23 */ /* 0x100fe20008010800 */
[--C-:B------:R-:W-:Y:S01]  /*130b0*/  FFMA.FTZ R115, R238, UR23, -R0.reuse ;  /* 0x00000017ee737c23 */ /* 0x100fe20008010800 */
[----:B------:R-:W-:Y:S01]  /*130c0*/  FFMA.FTZ R116, R236, UR23, -R0 ;  /* 0x00000017ec747c23 */ /* 0x000fe20008010800 */
[----:B------:R-:W-:-:S02]  /*130d0*/  IMAD.MOV.U32 R250, RZ, RZ, R27 ;  /* 0x000000fffffa7224 */ /* 0x000fc400078e001b */
[----:B---3--:R-:W-:Y:S01]  /*130e0*/  FFMA.FTZ R7, R133, UR23, -R0 ;  /* 0x0000001785077c23 */ /* 0x008fe20008010800 */
[----:B------:R-:W-:Y:S01]  /*130f0*/  MOV R247, R26 ;  /* 0x0000001a00f77202 */ /* 0x000fe20000000f00 */
[----:B------:R-:W-:Y:S01]  /*13100*/  IMAD.MOV.U32 R249, RZ, RZ, R24 ;  /* 0x000000fffff97224 */ /* 0x000fe200078e0018 */
[----:B------:R-:W-:Y:S01]  /*13110*/  MOV R248, R25 ;  /* 0x0000001900f87202 */ /* 0x000fe20000000f00 */
        /* <DEDUP_REMOVED lines=8> */
[----:B------:R-:W-:Y:S01]  /*131a0*/  LDSM.16.MT88.4 R24, [R224+0xa000] ;  /* 0x00a00000e018783b */ /* 0x000fe20000004200 */
[----:B------:R-:W-:Y:S01]  /*131b0*/  MOV R0, R215 ;  /* 0x000000d700007202 */ /* 0x000fe20000000f00 */
[----:B------:R3:W-:Y:S01]  /*131c0*/  MUFU.EX2 R217, R3 ;  /* 0x0000000300d97308 */ /* 0x0007e20000000800 */
[----:B------:R-:W-:Y:S01]  /*131d0*/  MOV R146, R213 ;  /* 0x000000d500927202 */ /* 0x000fe20000000f00 */
[----:B------:R-:W-:Y:S01]  /*131e0*/  HMMA.16816.F32 R44, R8, R18, R148 ;  /* 0x00000012082c723c */ /* 0x000fe20000001894 */
[----:B------:R-:W4:Y:S05]  /*131f0*/  LDSM.16.MT88.4 R20, [R222+0xa000] ;  /* 0x00a00000de14783b */ /* 0x000f2a0000004200 */
[----:B------:R-:W-:Y:S01]  /*13200*/  MUFU.EX2 R208, R15 ;  /* 0x0000000f00d07308 */ /* 0x000fe20000000800 */
[----:B------:R-:W-:Y:S01]  /*13210*/  IMAD.MOV.U32 R240, RZ, RZ, R43 ;  /* 0x000000fffff07224 */ /* 0x000fe200078e002b */
[----:B------:R-:W-:-:S02]  /*13220*/  MOV R238, R42 ;  /* 0x0000002a00ee7202 */ /* 0x000fc40000000f00 */
[----:B------:R-:W-:Y:S01]  /*13230*/  MOV R236, R41 ;  /* 0x0000002900ec7202 */ /* 0x000fe20000000f00 */
[----:B------:R-:W-:Y:S01]  /*13240*/  IMAD.MOV.U32 R133, RZ, RZ, R139 ;  /* 0x000000ffff857224 */ /* 0x000fe200078e008b */
[C---:B------:R-:W-:Y:S01]  /*13250*/  HMMA.16816.F32 R76, R8.reuse, R68, R76 ;  /* 0x00000044084c723c */ /* 0x040fe2000000184c */
[----:B------:R-:W-:Y:S01]  /*13260*/  MOV R245, R210 ;  /* 0x000000d200f57202 */ /* 0x000fe20000000f00 */
[----:B------:R-:W1:Y:S01]  /*13270*/  MUFU.EX2 R215, R14 ;  /* 0x0000000e00d77308 */ /* 0x000e620000000800 */
[----:B------:R-:W-:Y:S01]  /*13280*/  MOV R131, R207 ;  /* 0x000000cf00837202 */ /* 0x000fe20000000f00 */
[----:B------:R-:W4:Y:S02]  /*13290*/  LDSM.16.MT88.4 R16, [R223+0xa000] ;  /* 0x00a00000df10783b */ /* 0x000f240000004200 */
[----:B------:R-:W-:Y:S01]  /*132a0*/  HMMA.16816.F32 R52, R8, R36, R176 ;  /* 0x000000240834723c */ /* 0x000fe200000018b0 */
[----:B------:R-:W-:-:S03]  /*132b0*/  MOV R251, R138 ;  /* 0x0000008a00fb7202 */ /* 0x000fc60000000f00 */
[----:B------:R-:W-:Y:S01]  /*132c0*/  MUFU.EX2 R206, R65 ;  /* 0x0000004100ce7308 */ /* 0x000fe20000000800 */
[----:B------:R-:W-:-:S07]  /*132d0*/  IMAD.MOV.U32 R145, RZ, RZ, R95 ;  /* 0x000000ffff917224 */ /* 0x000fce00078e005f */
[----:B------:R-:W-:Y:S08]  /*132e0*/  MUFU.EX2 R103, R103 ;  /* 0x0000006700677308 */ /* 0x000ff00000000800 */
[----:B------:R-:W-:Y:S08]  /*132f0*/  MUFU.EX2 R104, R104 ;  /* 0x0000006800687308 */ /* 0x000ff00000000800 */
[----:B------:R-:W-:Y:S01]  /*13300*/  MUFU.EX2 R117, R117 ;  /* 0x0000007500757308 */ /* 0x000fe20000000800 */
[----:B------:R-:W-:Y:S01]  /*13310*/  IMAD.MOV.U32 R161, RZ, RZ, R194 ;  /* 0x000000ffffa17224 */ /* 0x000fe200078e00c2 */
[----:B------:R-:W-:Y:S01]  /*13320*/  MOV R162, R195 ;  /* 0x000000c300a27202 */ /* 0x000fe20000000f00 */
[----:B------:R-:W-:Y:S05]  /*13330*/  LDSM.16.MT88.4 R164, [R224+0xb800] ;  /* 0x00b80000e0a4783b */ /* 0x000fea0000004200 */
[----:B------:R-:W-:Y:S08]  /*13340*/  MUFU.EX2 R216, R13 ;  /* 0x0000000d00d87308 */ /* 0x000ff00000000800 */
[----:B------:R1:W-:Y:S08]  /*13350*/  MUFU.EX2 R214, R12 ;  /* 0x0000000c00d67308 */ /* 0x0003f00000000800 */
[----:B------:R-:W-:Y:S08]  /*13360*/  MUFU.EX2 R213, R7 ;  /* 0x0000000700d57308 */ /* 0x000ff00000000800 */
[----:B------:R4:W4:Y:S08]  /*13370*/  MUFU.EX2 R212, R4 ;  /* 0x0000000400d47308 */ /* 0x0009300000000800 */
[----:B------:R4:W4:Y:S01]  /*13380*/  MUFU.EX2 R211, R2 ;  /* 0x0000000200d37308 */ /* 0x0009220000000800 */
[----:B---3--:R-:W-:Y:S01]  /*13390*/  MOV R3, R209 ;  /* 0x000000d100037202 */ /* 0x008fe20000000f00 */
[----:B------:R-:W-:Y:S01]  /*133a0*/  HMMA.16816.F32 R40, R8, R38, R180 ;  /* 0x000000260828723c */ /* 0x000fe200000018b4 */
[----:B------:R-:W-:Y:S01]  /*133b0*/  FADD.FTZ R0, R0, R75 ;  /* 0x0000004b00007221 */ /* 0x000fe20000010000 */
[----:B-1----:R-:W-:-:S02]  /*133c0*/  F2FP.F16.F32.PACK_AB R12, R238, R236 ;  /* 0x000000ecee0c723e */ /* 0x002fc400000000ff */
[----:B------:R-:W-:Y:S02]  /*133d0*/  F2FP.F16.F32.PACK_AB R14, R242, R240 ;  /* 0x000000f0f20e723e */ /* 0x000fe400000000ff */
[----:B------:R-:W-:Y:S01]  /*133e0*/  HMMA.16816.F32 R68, R8, R70, R200 ;  /* 0x000000460844723c */ /* 0x000fe200000018c8 */
[----:B----4-:R-:W-:Y:S01]  /*133f0*/  FADD.FTZ R4, R146, R92 ;  /* 0x0000005c92047221 */ /* 0x010fe20000010000 */
[----:B------:R-:W-:Y:S02]  /*13400*/  F2FP.F16.F32.PACK_AB R13, R231, R233 ;  /* 0x000000e9e70d723e */ /* 0x000fe400000000ff */
[----:B------:R-:W-:Y:S01]  /*13410*/  F2FP.F16.F32.PACK_AB R15, R218, R219 ;  /* 0x000000dbda0f723e */ /* 0x000fe200000000ff */
[----:B------:R-:W-:Y:S01]  /*13420*/  FADD.FTZ R3, R3, R93 ;  /* 0x0000005d03037221 */ /* 0x000fe20000010000 */
[----:B------:R-:W-:Y:S01]  /*13430*/  IMAD.MOV.U32 R151, RZ, RZ, R131 ;  /* 0x000000ffff977224 */ /* 0x000fe200078e0083 */
[----:B------:R-:W-:Y:S01]  /*13440*/  F2FP.F16.F32.PACK_AB R8, R215, R217 ;  /* 0x000000d9d708723e */ /* 0x000fe200000000ff */
[----:B------:R-:W-:Y:S01]  /*13450*/  FADD.FTZ R2, R133, R74 ;  /* 0x0000004a85027221 */ /* 0x000fe20000010000 */
[----:B------:R-:W-:Y:S01]  /*13460*/  F2FP.F16.F32.PACK_AB R9, R212, R213 ;  /* 0x000000d5d409723e */ /* 0x000fe200000000ff */
[----:B------:R-:W-:Y:S01]  /*13470*/  MUFU.EX2 R210, R72 ;  /* 0x0000004800d27308 */ /* 0x000fe20000000800 */
[----:B------:R-:W-:Y:S01]  /*13480*/  F2FP.F16.F32.PACK_AB R10, R214, R216 ;  /* 0x000000d8d60a723e */ /* 0x000fe200000000ff */
[----:B------:R-:W-:Y:S01]  /*13490*/  LDSM.16.MT88.4 R36, [R224+0xa800] ;  /* 0x00a80000e024783b */ /* 0x000fe20000004200 */
[----:B------:R-:W-:Y:S01]  /*134a0*/  F2FP.F16.F32.PACK_AB R11, R208, R211 ;  /* 0x000000d3d00b723e */ /* 0x000fe200000000ff */
[----:B------:R-:W-:Y:S01]  /*134b0*/  FADD.FTZ R4, R147, R4 ;  /* 0x0000000493047221 */ /* 0x000fe20000010000 */
[----:B------:R-:W-:Y:S01]  /*134c0*/  FADD.FTZ R0, R245, R0 ;  /* 0x00000000f5007221 */ /* 0x000fe20000010000 */
[----:B------:R-:W-:Y:S01]  /*134d0*/  IMAD.MOV.U32 R245, RZ, RZ, R250 ;  /* 0x000000fffff57224 */ /* 0x000fe200078e00fa */
[----:B------:R-:W-:Y:S01]  /*134e0*/  MOV R147, R251 ;  /* 0x000000fb00937202 */ /* 0x000fe20000000f00 */
[----:B------:R-:W-:Y:S01]  /*134f0*/  FADD.FTZ R3, R98, R3 ;  /* 0x0000000362037221 */ /* 0x000fe20000010000 */
[----:B------:R-:W-:Y:S01]  /*13500*/  FADD.FTZ R2, R99, R2 ;  /* 0x0000000263027221 */ /* 0x000fe20000010000 */
[----:B------:R-:W-:Y:S01]  /*13510*/  MOV R250, R96 ;  /* 0x0000006000fa7202 */ /* 0x000fe20000000f00 */
[----:B------:R1:W-:Y:S01]  /*13520*/  MUFU.EX2 R131, R73 ;  /* 0x0000004900837308 */ /* 0x0003e20000000800 */
[----:B------:R-:W-:Y:S01]  /*13530*/  MOV R251, R97 ;  /* 0x0000006100fb7202 */ /* 0x000fe20000000f00 */
[C---:B------:R-:W-:Y:S01]  /*13540*/  HMMA.16816.F32 R140, R8.reuse, R28, R140 ;  /* 0x0000001c088c723c */ /* 0x040fe2000000188c */
[----:B------:R-:W-:Y:S01]  /*13550*/  MOV R150, R130 ;  /* 0x0000008200967202 */ /* 0x000fe20000000f00 */
[----:B------:R-:W-:Y:S04]  /*13560*/  LDSM.16.MT88.4 R180, [R222+0xb800] ;  /* 0x00b80000deb4783b */ /* 0x000fe80000004200 */
[-C--:B------:R-:W-:Y:S06]  /*13570*/  HMMA.16816.F32 R152, R8, R30.reuse, R152 ;  /* 0x0000001e0898723c */ /* 0x080fec0000001898 */
[C---:B------:R-:W-:Y:S06]  /*13580*/  HMMA.16816.F32 R96, R12.reuse, R30, R44 ;  /* 0x0000001e0c60723c */ /* 0x040fec000000182c */
[----:B-1----:R-:W-:Y:S01]  /*13590*/  HMMA.16816.F32 R72, R12, R28, R56 ;  /* 0x0000001c0c48723c */ /* 0x002fe20000001838 */
[----:B------:R-:W1:Y:S01]  /*135a0*/  LDSM.16.MT88.4 R28, [R221+0xa800] ;  /* 0x00a80000dd1c783b */ /* 0x000e620000004200 */
[----:B------:R-:W-:Y:S01]  /*135b0*/  MUFU.EX2 R139, R60 ;  /* 0x0000003c008b7308 */ /* 0x000fe20000000800 */
[----:B------:R-:W-:-:S03]  /*135c0*/  MOV R149, R132 ;  /* 0x0000008400957202 */ /* 0x000fc60000000f00 */
[C---:B------:R-:W-:Y:S01]  /*135d0*/  HMMA.16816.F32 R44, R12.reuse, R22, R40 ;  /* 0x000000160c2c723c */ /* 0x040fe20000001828 */
[----:B------:R-:W-:Y:S03]  /*135e0*/  LDSM.16.MT88.4 R40, [R223+0xa800] ;  /* 0x00a80000df28783b */ /* 0x000fe60000004200 */
[----:B------:R-:W-:Y:S08]  /*135f0*/  MUFU.EX2 R207, R62 ;  /* 0x0000003e00cf7308 */ /* 0x000ff00000000800 */
[----:B------:R-:W-:Y:S08]  /*13600*/  MUFU.EX2 R209, R61 ;  /* 0x0000003d00d17308 */ /* 0x000ff00000000800 */
[----:B------:R3:W-:Y:S08]  /*13610*/  MUFU.EX2 R133, R63 ;  /* 0x0000003f00857308 */ /* 0x0007f00000000800 */
[----:B------:R-:W4:Y:S01]  /*13620*/  MUFU.EX2 R138, R64 ;  /* 0x00000040008a7308 */ /* 0x000f220000000800 */
[----:B---3--:R-:W-:Y:S01]  /*13630*/  HMMA.16816.F32 R60, R12, R24, R32 ;  /* 0x000000180c3c723c */ /* 0x008fe20000001820 */
[----:B------:R-:W3:Y:S06]  /*13640*/  LDSM.16.MT88.4 R32, [R222+0xa800] ;  /* 0x00a80000de20783b */ /* 0x000eec0000004200 */
[----:B------:R-:W-:Y:S08]  /*13650*/  MUFU.EX2 R132, R66 ;  /* 0x0000004200847308 */ /* 0x000ff00000000800 */
[----:B------:R-:W-:Y:S08]  /*13660*/  MUFU.EX2 R130, R67 ;  /* 0x0000004300827308 */ /* 0x000ff00000000800 */
[----:B------:R-:W1:Y:S08]  /*13670*/  MUFU.EX2 R100, R100 ;  /* 0x0000006400647308 */ /* 0x000e700000000800 */
[----:B------:R-:W-:Y:S08]  /*13680*/  MUFU.EX2 R102, R102 ;  /* 0x0000006600667308 */ /* 0x000ff00000000800 */
[----:B------:R-:W3:Y:S01]  /*13690*/  MUFU.EX2 R101, R101 ;  /* 0x0000006500657308 */ /* 0x000ee20000000800 */
[----:B------:R-:W-:Y:S01]  /*136a0*/  MOV R146, R94 ;  /* 0x0000005e00927202 */ /* 0x000fe20000000f00 */
[C---:B------:R-:W-:Y:S06]  /*136b0*/  HMMA.16816.F32 R172, R8.reuse, R20, R172 ;  /* 0x0000001408ac723c */ /* 0x040fec00000018ac */
[----:B------:R-:W-:Y:S06]  /*136c0*/  HMMA.16816.F32 R88, R8, R22, R88 ;  /* 0x000000160858723c */ /* 0x000fec0000001858 */
[C---:B------:R-:W-:Y:S06]  /*136d0*/  HMMA.16816.F32 R92, R12.reuse, R26, R48 ;  /* 0x0000001a0c5c723c */ /* 0x040fec0000001830 */
[----:B------:R-:W-:Y:S01]  /*136e0*/  HMMA.16816.F32 R56, R12, R20, R52 ;  /* 0x000000140c38723c */ /* 0x000fe20000001834 */
[----:B------:R-:W-:Y:S05]  /*136f0*/  LDSM.16.MT88.4 R20, [R224+0xb000] ;  /* 0x00b00000e014783b */ /* 0x000fea0000004200 */
[C---:B------:R-:W-:Y:S06]  /*13700*/  HMMA.16816.F32 R156, R8.reuse, R24, R156 ;  /* 0x00000018089c723c */ /* 0x040fec000000189c */
[C---:B------:R-:W-:Y:S01]  /*13710*/  HMMA.16816.F32 R168, R8.reuse, R26, R168 ;  /* 0x0000001a08a8723c */ /* 0x040fe200000018a8 */
[----:B------:R-:W2:Y:S05]  /*13720*/  LDSM.16.MT88.4 R24, [R221+0xb000] ;  /* 0x00b00000dd18783b */ /* 0x000eaa0000004200 */
[C---:B------:R-:W-:Y:S06]  /*13730*/  HMMA.16816.F32 R84, R8.reuse, R16, R84 ;  /* 0x000000100854723c */ /* 0x040fec0000001854 */
[----:B------:R-:W-:Y:S06]  /*13740*/  HMMA.16816.F32 R80, R8, R18, R80 ;  /* 0x000000120850723c */ /* 0x000fec0000001850 */
[----:B------:R-:W-:Y:S01]  /*13750*/  HMMA.16816.F32 R48, R12, R16, R76 ;  /* 0x000000100c30723c */ /* 0x000fe2000000184c */
[----:B----4-:R-:W-:-:S02]  /*13760*/  F2FP.F16.F32.PACK_AB R8, R133, R138 ;  /* 0x0000008a8508723e */ /* 0x010fc400000000ff */
[----:B-1----:R-:W-:Y:S02]  /*13770*/  F2FP.F16.F32.PACK_AB R9, R100, R130 ;  /* 0x000000826409723e */ /* 0x002fe400000000ff */
[----:B------:R-:W-:Y:S01]  /*13780*/  F2FP.F16.F32.PACK_AB R10, R131, R132 ;  /* 0x00000084830a723e */ /* 0x000fe200000000ff */
[----:B------:R-:W-:Y:S01]  /*13790*/  HMMA.16816.F32 R52, R12, R18, R68 ;  /* 0x000000120c34723c */ /* 0x000fe20000001844 */
[----:B---3--:R-:W-:Y:S01]  /*137a0*/  F2FP.F16.F32.PACK_AB R11, R101, R102 ;  /* 0x00000066650b723e */ /* 0x008fe200000000ff */
[----:B------:R-:W1:Y:S05]  /*137b0*/  LDSM.16.MT88.4 R16, [R222+0xb000] ;  /* 0x00b00000de10783b */ /* 0x000e6a0000004200 */
[----:B------:R-:W-:-:S02]  /*137c0*/  F2FP.F16.F32.PACK_AB R12, R247, R245 ;  /* 0x000000f5f70c723e */ /* 0x000fc400000000ff */
[----:B------:R-:W-:Y:S02]  /*137d0*/  F2FP.F16.F32.PACK_AB R13, R206, R139 ;  /* 0x0000008bce0d723e */ /* 0x000fe400000000ff */
[----:B------:R-:W-:Y:S02]  /*137e0*/  F2FP.F16.F32.PACK_AB R14, R249, R248 ;  /* 0x000000f8f90e723e */ /* 0x000fe400000000ff */
[----:B------:R-:W-:Y:S01]  /*137f0*/  F2FP.F16.F32.PACK_AB R15, R209, R207 ;  /* 0x000000cfd10f723e */ /* 0x000fe200000000ff */
[C---:B------:R-:W-:Y:S06]  /*13800*/  HMMA.16816.F32 R140, R8.reuse, R28, R140 ;  /* 0x0000001c088c723c */ /* 0x040fec000000188c */
[----:B------:R-:W-:Y:S06]  /*13810*/  HMMA.16816.F32 R152, R8, R30, R152 ;  /* 0x0000001e0898723c */ /* 0x000fec0000001898 */
[C---:B------:R-:W-:Y:S06]  /*13820*/  HMMA.16816.F32 R72, R12.reuse, R28, R72 ;  /* 0x0000001c0c48723c */ /* 0x040fec0000001848 */
[----:B------:R-:W-:Y:S01]  /*13830*/  HMMA.16816.F32 R64, R12, R30, R96 ;  /* 0x0000001e0c40723c */ /* 0x000fe20000001860 */
[----:B------:R-:W3:Y:S01]  /*13840*/  LDSM.16.MT88.4 R28, [R223+0xb000] ;  /* 0x00b00000df1c783b */ /* 0x000ee20000004200 */
[----:B------:R-:W-:Y:S01]  /*13850*/  FADD.FTZ R4, R149, R4 ;  /* 0x0000000495047221 */ /* 0x000fe20000010000 */
[----:B------:R-:W-:-:S03]  /*13860*/  FADD.FTZ R3, R150, R3 ;  /* 0x0000000396037221 */ /* 0x000fc60000010000 */
[----:B------:R-:W-:Y:S01]  /*13870*/  HMMA.16816.F32 R172, R8, R32, R172 ;  /* 0x0000002008ac723c */ /* 0x000fe200000018ac */
[----:B------:R-:W-:-:S05]  /*13880*/  FADD.FTZ R2, R151, R2 ;  /* 0x0000000297027221 */ /* 0x000fca0000010000 */
[----:B------:R-:W-:Y:S06]  /*13890*/  HMMA.16816.F32 R88, R8, R34, R88 ;  /* 0x000000220858723c */ /* 0x000fec0000001858 */
[C---:B------:R-:W-:Y:S06]  /*138a0*/  HMMA.16816.F32 R56, R12.reuse, R32, R56 ;  /* 0x000000200c38723c */ /* 0x040fec0000001838 */
[----:B------:R-:W-:Y:S01]  /*138b0*/  HMMA.16816.F32 R44, R12, R34, R44 ;  /* 0x000000220c2c723c */ /* 0x000fe2000000182c */
[----:B------:R-:W-:-:S05]  /*138c0*/  FADD.FTZ R4, R137, R4 ;  /* 0x0000000489047221 */ /* 0x000fca0000010000 */
[C---:B------:R-:W-:Y:S06]  /*138d0*/  HMMA.16816.F32 R156, R8.reuse, R36, R156 ;  /* 0x00000024089c723c */ /* 0x040fec000000189c */
[C---:B------:R-:W-:Y:S06]  /*138e0*/  HMMA.16816.F32 R168, R8.reuse, R38, R168 ;  /* 0x0000002608a8723c */ /* 0x040fec00000018a8 */
[C---:B------:R-:W-:Y:S06]  /*138f0*/  HMMA.16816.F32 R84, R8.reuse, R40, R84 ;  /* 0x000000280854723c */ /* 0x040fec0000001854 */
[----:B------:R-:W-:Y:S06]  /*13900*/  HMMA.16816.F32 R80, R8, R42, R80 ;  /* 0x0000002a0850723c */ /* 0x000fec0000001850 */
[C---:B------:R-:W-:Y:S01]  /*13910*/  HMMA.16816.F32 R60, R12.reuse, R36, R60 ;  /* 0x000000240c3c723c */ /* 0x040fe2000000183c */
[----:B------:R-:W-:Y:S01]  /*13920*/  FADD.FTZ R3, R135, R3 ;  /* 0x0000000387037221 */ /* 0x000fe20000010000 */
[----:B------:R-:W-:Y:S01]  /*13930*/  FADD.FTZ R0, R144, R0 ;  /* 0x0000000090007221 */ /* 0x000fe20000010000 */
[----:B------:R-:W-:Y:S01]  /*13940*/  MOV R163, R147 ;  /* 0x0000009300a37202 */ /* 0x000fe20000000f00 */
[----:B------:R-:W-:Y:S08]  /*13950*/  MUFU.EX2 R105, R105 ;  /* 0x0000006900697308 */ /* 0x000ff00000000800 */
[----:B------:R-:W4:Y:S01]  /*13960*/  MUFU.EX2 R106, R106 ;  /* 0x0000006a006a7308 */ /* 0x000f220000000800 */
[C---:B------:R-:W-:Y:S07]  /*13970*/  HMMA.16816.F32 R32, R12.reuse, R40, R48 ;  /* 0x000000280c20723c */ /* 0x040fee0000001830 */
[----:B------:R-:W-:Y:S01]  /*13980*/  MUFU.EX2 R107, R107 ;  /* 0x0000006b006b7308 */ /* 0x000fe20000000800 */
[C---:B------:R-:W-:Y:S07]  /*13990*/  HMMA.16816.F32 R36, R12.reuse, R38, R92 ;  /* 0x000000260c24723c */ /* 0x040fee000000185c */
[----:B------:R-:W-:Y:S01]  /*139a0*/  MUFU.EX2 R108, R108 ;  /* 0x0000006c006c7308 */ /* 0x000fe20000000800 */
[----:B------:R-:W-:Y:S01]  /*139b0*/  HMMA.16816.F32 R40, R12, R42, R52 ;  /* 0x0000002a0c28723c */ /* 0x000fe20000001834 */
[----:B------:R-:W-:Y:S01]  /*139c0*/  FADD.FTZ R2, R136, R2 ;  /* 0x0000000288027221 */ /* 0x000fe20000010000 */
[----:B------:R-:W-:Y:S01]  /*139d0*/  FADD.FTZ R4, R190, R4 ;  /* 0x00000004be047221 */ /* 0x000fe20000010000 */
[----:B------:R-:W-:-:S04]  /*139e0*/  FADD.FTZ R3, R188, R3 ;  /* 0x00000003bc037221 */ /* 0x000fc80000010000 */
[----:B------:R-:W-:Y:S01]  /*139f0*/  MUFU.EX2 R110, R110 ;  /* 0x0000006e006e7308 */ /* 0x000fe20000000800 */
[----:B------:R-:W-:Y:S01]  /*13a00*/  FADD.FTZ R2, R187, R2 ;  /* 0x00000002bb027221 */ /* 0x000fe20000010000 */
[----:B------:R-:W-:Y:S01]  /*13a10*/  FADD.FTZ R7, R191, R4 ;  /* 0x00000004bf077221 */ /* 0x000fe20000010000 */
[----:B------:R-:W-:Y:S01]  /*13a20*/  FADD.FTZ R0, R134, R0 ;  /* 0x0000000086007221 */ /* 0x000fe20000010000 */
[----:B------:R-:W-:Y:S01]  /*13a30*/  FADD.FTZ R4, R185, R3 ;  /* 0x00000003b9047221 */ /* 0x000fe20000010000 */
[----:B------:R-:W-:Y:S01]  /*13a40*/  FADD.FTZ R3, R189, R2 ;  /* 0x00000002bd037221 */ /* 0x000fe20000010000 */
[----:B--2---:R-:W-:Y:S01]  /*13a50*/  FADD.FTZ R2, R160, R7 ;  /* 0x00000007a0027221 */ /* 0x004fe20000010000 */
        /* <DEDUP_REMOVED lines=8> */
[----:B------:R-:W-:Y:S01]  /*13ae0*/  FADD.FTZ R0, R186, R0 ;  /* 0x00000000ba007221 */ /* 0x000fe20000010000 */
[----:B------:R-:W-:Y:S01]  /*13af0*/  FADD.FTZ R2, R161, R2 ;  /* 0x00000002a1027221 */ /* 0x000fe20000010000 */
[----:B------:R-:W-:Y:S01]  /*13b00*/  FADD.FTZ R4, R199, R4 ;  /* 0x00000004c7047221 */ /* 0x000fe20000010000 */
[----:B------:R-:W2:Y:S01]  /*13b10*/  LDL.LU R112, [R1+0x160] ;  /* 0x0001600001707983 */ /* 0x000ea20000300800 */
[----:B------:R-:W-:-:S02]  /*13b20*/  FADD.FTZ R3, R109, R0 ;  /* 0x000000006d037221 */ /* 0x000fc40000010000 */
[C---:B------:R-:W-:Y:S01]  /*13b30*/  HMMA.16816.F32 R72, R12.reuse, R24, R72 ;  /* 0x000000180c48723c */ /* 0x040fe20000001848 */
[----:B------:R-:W2:Y:S04]  /*13b40*/  LDL.LU R113, [R1+0x15c] ;  /* 0x00015c0001717983 */ /* 0x000ea80000300800 */
[----:B------:R-:W2:Y:S01]  /*13b50*/  LDL.LU R109, [R1+0x158] ;  /* 0x00015800016d7983 */ /* 0x000ea20000300800 */
[C---:B------:R-:W-:Y:S01]  /*13b60*/  HMMA.16816.F32 R64, R12.reuse, R26, R64 ;  /* 0x0000001a0c40723c */ /* 0x040fe20000001840 */
[----:B------:R-:W-:Y:S08]  /*13b70*/  MUFU.EX2 R115, R115 ;  /* 0x0000007300737308 */ /* 0x000ff00000000800 */
[----:B------:R-:W2:Y:S01]  /*13b80*/  MUFU.EX2 R116, R116 ;  /* 0x0000007400747308 */ /* 0x000ea20000000800 */
[C---:B------:R-:W-:Y:S07]  /*13b90*/  HMMA.16816.F32 R60, R12.reuse, R20, R60 ;  /* 0x000000140c3c723c */ /* 0x040fee000000183c */
[----:B------:R-:W-:Y:S01]  /*13ba0*/  MUFU.EX2 R118, R118 ;  /* 0x0000007600767308 */ /* 0x000fe20000000800 */
[C---:B------:R-:W-:Y:S07]  /*13bb0*/  HMMA.16816.F32 R36, R12.reuse, R22, R36 ;  /* 0x000000160c24723c */ /* 0x040fee0000001824 */
[----:B------:R-:W2:Y:S01]  /*13bc0*/  MUFU.EX2 R119, R119 ;  /* 0x0000007700777308 */ /* 0x000ea20000000800 */
[C---:B-1----:R-:W-:Y:S07]  /*13bd0*/  HMMA.16816.F32 R56, R12.reuse, R16, R56 ;  /* 0x000000100c38723c */ /* 0x042fee0000001838 */
[----:B------:R-:W-:Y:S01]  /*13be0*/  MUFU.EX2 R120, R120 ;  /* 0x0000007800787308 */ /* 0x000fe20000000800 */
[C---:B------:R-:W-:Y:S07]  /*13bf0*/  HMMA.16816.F32 R44, R12.reuse, R18, R44 ;  /* 0x000000120c2c723c */ /* 0x040fee000000182c */
[----:B------:R-:W-:Y:S01]  /*13c00*/  MUFU.EX2 R121, R121 ;  /* 0x0000007900797308 */ /* 0x000fe20000000800 */
[C---:B---3--:R-:W-:Y:S07]  /*13c10*/  HMMA.16816.F32 R32, R12.reuse, R28, R32 ;  /* 0x0000001c0c20723c */ /* 0x048fee0000001820 */
[----:B------:R-:W-:Y:S01]  /*13c20*/  MUFU.EX2 R122, R122 ;  /* 0x0000007a007a7308 */ /* 0x000fe20000000800 */
[----:B------:R-:W-:Y:S07]  /*13c30*/  HMMA.16816.F32 R40, R12, R30, R40 ;  /* 0x0000001e0c28723c */ /* 0x000fee0000001828 */
[----:B------:R-:W1:Y:S01]  /*13c40*/  MUFU.EX2 R123, R123 ;  /* 0x0000007b007b7308 */ /* 0x000e620000000800 */
[----:B------:R-:W-:Y:S01]  /*13c50*/  FADD.FTZ R12, R163, R2 ;  /* 0x00000002a30c7221 */ /* 0x000fe20000010000 */
[----:B------:R-:W-:-:S06]  /*13c60*/  FADD.FTZ R2, R111, R4 ;  /* 0x000000046f027221 */ /* 0x000fcc0000010000 */
[----:B------:R-:W-:Y:S01]  /*13c70*/  MUFU.EX2 R124, R124 ;  /* 0x0000007c007c7308 */ /* 0x000fe20000000800 */
[----:B------:R-:W3:Y:S04]  /*13c80*/  LDL.LU R111, [R1+0x154] ;  /* 0x00015400016f7983 */ /* 0x000ee80000300800 */
[----:B------:R-:W3:Y:S04]  /*13c90*/  LDL.LU R99, [R1+0x100] ;  /* 0x0001000001637983 */ /* 0x000ee80000300800 */
[----:B------:R-:W3:Y:S04]  /*13ca0*/  LDL.LU R68, [R1+0xe4] ;  /* 0x0000e40001447983 */ /* 0x000ee80000300800 */
[----:B------:R-:W3:Y:S04]  /*13cb0*/  LDL.LU R69, [R1+0xfc] ;  /* 0x0000fc0001457983 */ /* 0x000ee80000300800 */
[----:B------:R-:W3:Y:S04]  /*13cc0*/  LDL.LU R70, [R1+0xf8] ;  /* 0x0000f80001467983 */ /* 0x000ee80000300800 */
[----:B------:R-:W3:Y:S01]  /*13cd0*/  LDL.LU R71, [R1+0x104] ;  /* 0x0001040001477983 */ /* 0x000ee20000300800 */
[----:B----4-:R-:W-:-:S02]  /*13ce0*/  F2FP.F16.F32.PACK_AB R8, R106, R105 ;  /* 0x000000696a08723e */ /* 0x010fc400000000ff */
[----:B--2---:R-:W-:Y:S01]  /*13cf0*/  F2FP.F16.F32.PACK_AB R9, R114, R110 ;  /* 0x0000006e7209723e */ /* 0x004fe200000000ff */
[----:B------:R-:W2:Y:S01]  /*13d00*/  MUFU.EX2 R125, R125 ;  /* 0x0000007d007d7308 */ /* 0x000ea20000000800 */
[----:B------:R-:W-:Y:S01]  /*13d10*/  F2FP.F16.F32.PACK_AB R10, R108, R107 ;  /* 0x0000006b6c0a723e */ /* 0x000fe200000000ff */
[----:B------:R-:W-:Y:S01]  /*13d20*/  LDSM.16.MT88.4 R148, [R221+0xb800] ;  /* 0x00b80000dd94783b */ /* 0x000fe20000004200 */
[----:B------:R-:W-:Y:S01]  /*13d30*/  F2FP.F16.F32.PACK_AB R11, R116, R115 ;  /* 0x00000073740b723e */ /* 0x000fe200000000ff */
[----:B------:R-:W-:Y:S01]  /*13d40*/  IMAD.MOV.U32 R144, RZ, RZ, R146 ;  /* 0x000000ffff907224 */ /* 0x000fe200078e0092 */
[----:B------:R-:W-:Y:S02]  /*13d50*/  MOV R147, R193 ;  /* 0x000000c100937202 */ /* 0x000fe40000000f00 */
[----:B------:R-:W-:-:S03]  /*13d60*/  MOV R146, R192 ;  /* 0x000000c000927202 */ /* 0x000fc60000000f00 */
        /* <DEDUP_REMOVED lines=8> */
[----:B------:R-:W4:Y:S01]  /*13df0*/  LDSM.16.MT88.4 R8, [R223+0xb800] ;  /* 0x00b80000df08783b */ /* 0x000f220000004200 */
[----:B------:R-:W-:Y:S08]  /*13e00*/  MUFU.EX2 R17, R126 ;  /* 0x0000007e00117308 */ /* 0x000ff00000000800 */
[----:B------:R-:W2:Y:S08]  /*13e10*/  MUFU.EX2 R16, R127 ;  /* 0x0000007f00107308 */ /* 0x000eb00000000800 */
[----:B------:R-:W-:Y:S08]  /*13e20*/  MUFU.EX2 R14, R128 ;  /* 0x00000080000e7308 */ /* 0x000ff00000000800 */
[----:B------:R-:W4:Y:S01]  /*13e30*/  MUFU.EX2 R13, R129 ;  /* 0x00000081000d7308 */ /* 0x000f220000000800 */
[----:B------:R-:W-:Y:S01]  /*13e40*/  FADD.FTZ R0, R162, R7 ;  /* 0x00000007a2007221 */ /* 0x000fe20000010000 */
[----:B------:R-:W-:Y:S01]  /*13e50*/  FADD.FTZ R3, R197, R3 ;  /* 0x00000003c5037221 */ /* 0x000fe20000010000 */
[----:B------:R-:W-:-:S02]  /*13e60*/  F2FP.F16.F32.PACK_AB R188, R119, R118 ;  /* 0x0000007677bc723e */ /* 0x000fc400000000ff */
[----:B-1----:R-:W-:Y:S01]  /*13e70*/  F2FP.F16.F32.PACK_AB R189, R123, R122 ;  /* 0x0000007a7bbd723e */ /* 0x002fe200000000ff */
[----:B------:R-:W-:Y:S01]  /*13e80*/  FADD.FTZ R7, R196, R0 ;  /* 0x00000000c4077221 */ /* 0x000fe20000010000 */
[----:B------:R-:W-:Y:S02]  /*13e90*/  F2FP.F16.F32.PACK_AB R190, R121, R120 ;  /* 0x0000007879be723e */ /* 0x000fe400000000ff */
[----:B--2---:R-:W-:Y:S02]  /*13ea0*/  F2FP.F16.F32.PACK_AB R191, R125, R124 ;  /* 0x0000007c7dbf723e */ /* 0x004fe400000000ff */
[----:B------:R-:W-:Y:S02]  /*13eb0*/  F2FP.F16.F32.PACK_AB R200, R239, R237 ;  /* 0x000000edefc8723e */ /* 0x000fe400000000ff */
[----:B------:R-:W-:Y:S02]  /*13ec0*/  F2FP.F16.F32.PACK_AB R201, R16, R17 ;  /* 0x0000001110c9723e */ /* 0x000fe400000000ff */
[----:B------:R-:W-:-:S02]  /*13ed0*/  F2FP.F16.F32.PACK_AB R202, R243, R241 ;  /* 0x000000f1f3ca723e */ /* 0x000fc400000000ff */
[----:B----4-:R-:W-:Y:S01]  /*13ee0*/  F2FP.F16.F32.PACK_AB R203, R13, R14 ;  /* 0x0000000e0dcb723e */ /* 0x010fe200000000ff */
[----:B------:R-:W-:Y:S01]  /*13ef0*/  FADD.FTZ R0, R198, R3 ;  /* 0x00000003c6007221 */ /* 0x000fe20000010000 */
[----:B------:R-:W-:Y:S01]  /*13f00*/  HMMA.16816.F32 R192, R188, R8, R192 ;  /* 0x00000008bcc0723c */ /* 0x000fe200000018c0 */
[----:B------:R-:W-:Y:S01]  /*13f10*/  IMAD.MOV.U32 R76, RZ, RZ, R147 ;  /* 0x000000ffff4c7224 */ /* 0x000fe200078e0093 */
[----:B------:R-:W-:-:S04]  /*13f20*/  MOV R77, R146 ;  /* 0x00000092004d7202 */ /* 0x000fc80000000f00 */
[----:B------:R-:W-:Y:S01]  /*13f30*/  HMMA.16816.F32 R196, R200, R8, R32 ;  /* 0x00000008c8c4723c */ /* 0x000fe20000001820 */
[----:B------:R-:W-:Y:S01]  /*13f40*/  MOV R78, R145 ;  /* 0x00000091004e7202 */ /* 0x000fe20000000f00 */
[----:B------:R-:W-:Y:S01]  /*13f50*/  IMAD.MOV.U32 R79, RZ, RZ, R144 ;  /* 0x000000ffff4f7224 */ /* 0x000fe200078e0090 */
[----:B------:R-:W-:-:S03]  /*13f60*/  @UP1 UIADD3 UR26, UR26, -0x3, URZ ;  /* 0xfffffffd1a1a1890 */ /* 0x000fc6000fffe03f */
        /* <DEDUP_REMOVED lines=8> */
[C---:B------:R-:W-:Y:S06]  /*13ff0*/  HMMA.16816.F32 R176, R200.reuse, R180, R56 ;  /* 0x000000b4c8b0723c */ /* 0x040fec0000001838 */
[C---:B------:R-:W-:Y:S06]  /*14000*/  HMMA.16816.F32 R148, R200.reuse, R150, R64 ;  /* 0x00000096c894723c */ /* 0x040fec0000001840 */
[----:B------:R-:W-:Y:S01]  /*14010*/  HMMA.16816.F32 R164, R200, R166, R36 ;  /* 0x000000a6c8a4723c */ /* 0x000fe20000001824 */
[----:B---3--:R-:W-:Y:S01]  /*14020*/  FADD.FTZ R4, R99, R12 ;  /* 0x0000000c63047221 */ /* 0x008fe20000010000 */
[----:B------:R-:W-:Y:S01]  /*14030*/  FADD.FTZ R3, R68, R7 ;  /* 0x0000000744037221 */ /* 0x000fe20000010000 */
[----:B------:R-:W-:-:S03]  /*14040*/  FADD.FTZ R2, R69, R2 ;  /* 0x0000000245027221 */ /* 0x000fc60000010000 */
[----:B------:R-:W-:Y:S02]  /*14050*/  FADD.FTZ R8, R232, R3 ;  /* 0x00000003e8087221 */ /* 0x000fe40000010000 */
[----:B------:R1:W5:Y:S01]  /*14060*/  LDL.LU R232, [R1+0x150] ;  /* 0x0001500001e87983 */ /* 0x0003620000300800 */
[----:B------:R-:W-:Y:S01]  /*14070*/  FADD.FTZ R0, R70, R0 ;  /* 0x0000000046007221 */ /* 0x000fe20000010000 */
[----:B------:R-:W-:Y:S01]  /*14080*/  FADD.FTZ R7, R229, R2 ;  /* 0x00000002e5077221 */ /* 0x000fe20000010000 */
[----:B------:R-:W-:Y:S02]  /*14090*/  FADD.FTZ R9, R71, R4 ;  /* 0x0000000447097221 */ /* 0x000fe40000010000 */
        /* <DEDUP_REMOVED lines=100> */
[----:B------:R-:W-:Y:S01]  /*146e0*/  MOV R135, R111 ;  /* 0x0000006f00877202 */ /* 0x000fe20000000f00 */
[----:B------:R-:W-:Y:S01]  /*146f0*/  @P0 IMAD.MOV.U32 R137, RZ, RZ, R113 ;  /* 0x000000ffff890224 */ /* 0x000fe200078e0071 */
[----:B------:R-:W-:-:S03]  /*14700*/  @P0 MOV R136, R112 ;  /* 0x0000007000880202 */ /* 0x000fc60000000f00 */
[----:B------:R-:W-:Y:S01]  /*14710*/  HMMA.16816.F32 R200, R200, R10, R40 ;  /* 0x0000000ac8c8723c */ /* 0x000fe20000001828 */
[----:B------:R-:W-:Y:S02]  /*14720*/  @P0 MOV R134, R109 ;  /* 0x0000006d00860202 */ /* 0x000fe40000000f00 */
[----:B------:R-:W-:Y:S01]  /*14730*/  @P0 MOV R135, R111 ;  /* 0x0000006f00870202 */ /* 0x000fe20000000f00 */
[----:B------:R-:W-:-:S05]  /*14740*/  NOP ;  /* 0x0000000000007918 */ /* 0x000fca0000000000 */
[----:B------:R-:W-:-:S15]  /*14750*/  @P0 BRA `(.L_x_458) ;  /* 0x0000000000040947 */ /* 0x000fde0003800000 */
.L_x_454:
[----:B------:R-:W-:-:S12]  /*14760*/  UIADD3 UR26, UR22, -0x1, URZ ;  /* 0xffffffff161a7890 */ /* 0x000fd8000fffe03f */
.L_x_458:
[----:B------:R-:W-:-:S13]  /*14770*/  ISETP.LE.AND P0, PT, RZ, UR26, PT ;  /* 0x0000001aff007c0c */ /* 0x000fda000bf03270 */
[----:B------:R-:W-:Y:S05]  /*14780*/  @!P0 BRA `(.L_x_459) ;  /* 0x0000006800f88947 */ /* 0x000fea0003800000 */
[----:B------:R-:W-:Y:S01]  /*14790*/  ULDC UR27, c[0x0][0x2d0] ;  /* 0x0000b400001b7ab9 */ /* 0x000fe20000000800 */
[----:B------:R-:W-:Y:S01]  /*147a0*/  UIMAD UR4, UR7, 0x30, URZ ;  /* 0x00000030070478a4 */ /* 0x000fe2000f8e023f */
[----:B-----5:R-:W-:Y:S01]  /*147b0*/  ISETP.GE.AND P0, PT, R204, UR27, PT ;  /* 0x0000001bcc007c0c */ /* 0x020fe2000bf06270 */
[----:B------:R-:W-:Y:S01]  /*147c0*/  UIMAD.WIDE.U32 UR36, UR6, 0x30, URZ ;  /* 0x00000030062478a5 */ /* 0x000fe2000f8e003f */
[----:B------:R-:W-:Y:S01]  /*147d0*/  IMAD.MOV.U32 R133, RZ, RZ, R136 ;  /* 0x000000ffff857224 */ /* 0x000fe200078e0088 */
[----:B------:R-:W-:Y:S01]  /*147e0*/  UIMAD.WIDE.U32 UR34, UR6, 0x50, URZ ;  /* 0x00000050062278a5 */ /* 0x000fe2000f8e003f */
[----:B------:R-:W-:Y:S01]  /*147f0*/  MOV R132, R137 ;  /* 0x0000008900847202 */ /* 0x000fe20000000f00 */
[----:B------:R-:W-:Y:S01]  /*14800*/  UIMAD UR33, UR7, 0x50, URZ ;  /* 0x00000050072178a4 */ /* 0x000fe2000f8e023f */
[----:B------:R-:W-:Y:S01]  /*14810*/  IMAD.MOV.U32 R138, RZ, RZ, R134 ;  /* 0x000000ffff8a7224 */ /* 0x000fe200078e0086 */
[----:B------:R-:W-:Y:S01]  /*14820*/  UIMAD.WIDE.U32 UR28, UR6, 0x60, URZ ;  /* 0x00000060061c78a5 */ /* 0x000fe2000f8e003f */
[----:B------:R-:W-:Y:S01]  /*14830*/  MOV R139, R135 ;  /* 0x00000087008b7202 */ /* 0x000fe20000000f00 */
[----:B------:R-:W-:Y:S01]  /*14840*/  UIMAD UR38, UR7, 0x60, URZ ;  /* 0x00000060072678a4 */ /* 0x000fe2000f8e023f */
[----:B------:R-:W-:Y:S01]  /*14850*/  IMAD R231, R6, 0x2, R228 ;  /* 0x0000000206e77824 */ /* 0x000fe200078e02e4 */
[----:B------:R-:W-:-:S02]  /*14860*/  UIMAD.WIDE.U32 UR46, UR6, 0x70, URZ ;  /* 0x00000070062e78a5 */ /* 0x000fc4000f8e003f */
[----:B------:R-:W2:Y:S01]  /*14870*/  @!P0 LDC.64 R8, c[0x0][0x220] ;  /* 0x00008800ff088b82 */ /* 0x000ea20000000a00 */
[----:B------:R-:W-:Y:S01]  /*14880*/  UIMAD UR39, UR7, 0x70, URZ ;  /* 0x00000070072778a4 */ /* 0x000fe2000f8e023f */
[----:B------:R-:W-:Y:S01]  /*14890*/  LEA R230, R5, R228, 0x1 ;  /* 0x000000e405e67211 */ /* 0x000fe200078e08ff */
[----:B------:R-:W-:Y:S02]  /*148a0*/  UIMAD.WIDE.U32 UR52, UR8, 0x30, URZ ;  /* 0x00000030083478a5 */ /* 0x000fe4000f8e003f */
[----:B------:R-:W-:Y:S02]  /*148b0*/  UIMAD UR40, UR9, 0x30, URZ ;  /* 0x00000030092878a4 */ /* 0x000fe4000f8e023f */
[----:B------:R-:W-:Y:S01]  /*148c0*/  UIMAD.WIDE.U32 UR50, UR8, 0x50, URZ ;  /* 0x00000050083278a5 */ /* 0x000fe2000f8e003f */
[----:B-1----:R-:W1:Y:S01]  /*148d0*/  @!P0 LDC.64 R2, c[0x0][0x220] ;  /* 0x00008800ff028b82 */ /* 0x002e620000000a00 */
[----:B------:R-:W-:Y:S02]  /*148e0*/  UIMAD UR41, UR9, 0x50, URZ ;  /* 0x00000050092978a4 */ /* 0x000fe4000f8e023f */
[----:B------:R-:W-:-:S02]  /*148f0*/  UIMAD.WIDE.U32 UR48, UR8, 0x60, URZ ;  /* 0x00000060083078a5 */ /* 0x000fc4000f8e003f */
[----:B------:R-:W-:Y:S02]  /*14900*/  UIMAD UR42, UR9, 0x60, URZ ;  /* 0x00000060092a78a4 */ /* 0x000fe4000f8e023f */
[----:B------:R-:W-:Y:S01]  /*14910*/  UIMAD.WIDE.U32 UR54, UR8, 0x70, URZ ;  /* 0x00000070083678a5 */ /* 0x000fe2000f8e003f */
[----:B------:R-:W3:Y:S01]  /*14920*/  @!P0 LDC.64 R10, c[0x0][0x220] ;  /* 0x00008800ff0a8b82 */ /* 0x000ee20000000a00 */
[----:B------:R-:W-:Y:S02]  /*14930*/  UIMAD UR43, UR9, 0x70, URZ ;  /* 0x00000070092b78a4 */ /* 0x000fe4000f8e023f */
[----:B------:R-:W-:Y:S02]  /*14940*/  USHF.L.U64.HI UR27, UR8, 0x5, UR9 ;  /* 0x00000005081b7899 */ /* 0x000fe40008010209 */
[----:B------:R-:W-:Y:S02]  /*14950*/  USHF.L.U64.HI UR31, UR8, 0x6, UR9 ;  /* 0x00000006081f7899 */ /* 0x000fe40008010209 */
[----:B------:R-:W-:Y:S01]  /*14960*/  USHF.L.U64.HI UR20, UR6, 0x5, UR7 ;  /* 0x0000000506147899 */ /* 0x000fe20008010207 */
[----:B--2---:R2:W-:Y:S01]  /*14970*/  @!P0 STL.64 [R1+0xe0], R8 ;  /* 0x0000e00801008387 */ /* 0x0045e20000100a00 */
[----:B------:R-:W-:-:S02]  /*14980*/  USHF.L.U32 UR21, UR6, 0x5, URZ ;  /* 0x0000000506157899 */ /* 0x000fc4000800063f */
[----:B------:R-:W-:Y:S02]  /*14990*/  USHF.L.U64.HI UR22, UR6, 0x6, UR7 ;  /* 0x0000000606167899 */ /* 0x000fe40008010207 */
[----:B------:R-:W-:Y:S02]  /*149a0*/  USHF.L.U32 UR23, UR6, 0x6, URZ ;  /* 0x0000000606177899 */ /* 0x000fe4000800063f */
[----:B------:R-:W-:Y:S01]  /*149b0*/  UIADD3 UR9, UR4, UR37, URZ ;  /* 0x0000002504097290 */ /* 0x000fe2000fffe03f */
[----:B-1----:R1:W-:Y:S01]  /*149c0*/  @!P0 STL.64 [R1+0xd8], R2 ;  /* 0x0000d80201008387 */ /* 0x0023e20000100a00 */
[----:B------:R-:W-:Y:S02]  /*149d0*/  USHF.L.U32 UR30, UR8, 0x5, URZ ;  /* 0x00000005081e7899 */ /* 0x000fe4000800063f */
[----:B------:R-:W-:Y:S02]  /*149e0*/  USHF.L.U32 UR32, UR8, 0x6, URZ ;  /* 0x0000000608207899 */ /* 0x000fe4000800063f */
        /* <DEDUP_REMOVED lines=8> */
[----:B--2---:R-:W2:Y:S01]  /*14a70*/  @!P0 LDC.64 R8, c[0x0][0x220] ;  /* 0x00008800ff088b82 */ /* 0x004ea20000000a00 */
[----:B------:R-:W-:Y:S01]  /*14a80*/  ULDC UR4, c[0x0][0x2ec] ;  /* 0x0000bb0000047ab9 */ /* 0x000fe20000000800 */
[----:B------:R-:W-:-:S06]  /*14a90*/  ULDC.64 UR6, c[0x0][0x248] ;  /* 0x0000920000067ab9 */ /* 0x000fcc0000000a00 */
[----:B-1----:R-:W1:Y:S08]  /*14aa0*/  @!P0 LDC.64 R2, c[0x0][0x220] ;  /* 0x00008800ff028b82 */ /* 0x002e700000000a00 */
[----:B---3--:R-:W3:Y:S01]  /*14ab0*/  @!P0 LDC.64 R10, c[0x0][0x220] ;  /* 0x00008800ff0a8b82 */ /* 0x008ee20000000a00 */
[----:B--2---:R2:W-:Y:S04]  /*14ac0*/  @!P0 STL.64 [R1+0xc8], R8 ;  /* 0x0000c80801008387 */ /* 0x0045e80000100a00 */
[----:B-1----:R1:W-:Y:S04]  /*14ad0*/  @!P0 STL.64 [R1+0xc0], R2 ;  /* 0x0000c00201008387 */ /* 0x0023e80000100a00 */
[----:B---3--:R-:W-:Y:S01]  /*14ae0*/  @!P0 STL.64 [R1+0xb8], R10 ;  /* 0x0000b80a01008387 */ /* 0x008fe20000100a00 */
[----:B--2---:R-:W2:Y:S08]  /*14af0*/  @!P0 LDC.64 R8, c[0x0][0x220] ;  /* 0x00008800ff088b82 */ /* 0x004eb00000000a00 */
[----:B-1----:R-:W1:Y:S01]  /*14b00*/  @!P0 LDC.64 R2, c[0x0][0x220] ;  /* 0x00008800ff028b82 */ /* 0x002e620000000a00 */
[----:B--2---:R2:W-:Y:S04]  /*14b10*/  @!P0 STL.64 [R1+0xb0], R8 ;  /* 0x0000b00801008387 */ /* 0x0045e80000100a00 */
[----:B-1----:R1:W-:Y:S04]  /*14b20*/  @!P0 STL.64 [R1+0xa8], R2 ;  /* 0x0000a80201008387 */ /* 0x0023e80000100a00 */
[----:B--2---:R-:W2:Y:S04]  /*14b30*/  LDL.LU.64 R8, [R1+0x110] ;  /* 0x0001100001087983 */ /* 0x004ea80000300a00 */
[----:B-1----:R-:W2:Y:S02]  /*14b40*/  LDL.LU.64 R2, [R1+0x120] ;  /* 0x0001200001027983 */ /* 0x002ea40000300a00 */
[----:B--2---:R-:W-:-:S05]  /*14b50*/  IMAD.MOV.U32 R3, RZ, RZ, R9 ;  /* 0x000000ffff037224 */ /* 0x004fca00078e0009 */
[----:B------:R1:W-:Y:S01]  /*14b60*/  STL.64 [R1+0xa0], R2 ;  /* 0x0000a00201007387 */ /* 0x0003e20000100a00 */
[----:B------:R-:W-:Y:S05]  /*14b70*/  BRA `(.L_x_460) ;  /* 0x0000000400747947 */ /* 0x000fea0003800000 */
.L_x_462:
        /* <DEDUP_REMOVED lines=24> */
[C---:B-----5:R-:W-:Y:S02]  /*14d00*/  @!P0 LEA R136, P3, R3.reuse, R136, 0x1 ;  /* 0x0000008803888211 */ /* 0x060fe400078608ff */
        /* <DEDUP_REMOVED lines=13> */
[----:B------:R3:W-:Y:S03]  /*14de0*/  @!P0 LDGSTS.E.BYPASS.LTC128B.128 [R232+0x4800], desc[UR24][R136.64] ;  /* 0x0480000088e88fae */ /* 0x0007e6000b901d58 */
[----:B------:R-:W-:Y:S01]  /*14df0*/  @!P0 LEA.HI.X R135, R135, R207, R3, 0x1, P3 ;  /* 0x000000cf87878211 */ /* 0x000fe200018f0c03 */
[----:B------:R2:W-:Y:S01]  /*14e00*/  @P0 STS.128 [R232+0x5000], RZ ;  /* 0x005000ffe8000388 */ /* 0x0005e20000000c00 */
[C---:B------:R-:W-:Y:S03]  /*14e10*/  @!P0 IADD3 R3, P3, R0.reuse, UR52, RZ ;  /* 0x0000003400038c10 */ /* 0x040fe6000ff7e0ff */
[----:B------:R-:W-:Y:S01]  /*14e20*/  @!PT LDS RZ, [RZ] ;  /* 0x00000000fffff984 */ /* 0x000fe20000000800 */
[----:B------:R-:W-:Y:S01]  /*14e30*/  @!PT LDS RZ, [RZ] ;  /* 0x00000000fffff984 */ /* 0x000fe20000000800 */
[----:B------:R-:W-:Y:S01]  /*14e40*/  @!PT LDS RZ, [RZ] ;  /* 0x00000000fffff984 */ /* 0x000fe20000000800 */
[----:B------:R4:W-:Y:S04]  /*14e50*/  @!P0 LDGSTS.E.BYPASS.LTC128B.128 [R232+0x5000], desc[UR24][R134.64] ;  /* 0x0500000086e88fae */ /* 0x0009e8000b901d58 */
[----:B------:R2:W-:Y:S01]  /*14e60*/  @P0 STS.128 [R232+0x5800], RZ ;  /* 0x005800ffe8000388 */ /* 0x0005e20000000c00 */
[----:B-1----:R-:W1:Y:S01]  /*14e70*/  @!P0 LDC.64 R204, c[0x0][0x218] ;  /* 0x00008600ffcc8b82 */ /* 0x002e620000000a00 */
[----:B---3--:R-:W-:Y:S02]  /*14e80*/  @!P0 IADD3 R137, P5, R0, UR48, RZ ;  /* 0x0000003000898c10 */ /* 0x008fe4000ffbe0ff */
[C---:B----4-:R-:W-:Y:S02]  /*14e90*/  @!P0 LEA R134, P2, R3.reuse, R214, 0x1 ;  /* 0x000000d603868211 */ /* 0x050fe400078408ff */
[----:B------:R-:W-:Y:S04]  /*14ea0*/  @!P0 IADD3.X R135, R2, UR40, RZ, P3, !PT ;  /* 0x0000002802878c10 */ /* 0x000fe80009ffe4ff */
[----:B------:R-:W-:Y:S02]  /*14eb0*/  @!P0 LEA.HI.X R135, R3, R215, R135, 0x1, P2 ;  /* 0x000000d703878211 */ /* 0x000fe400010f0c87 */
[----:B------:R-:W-:Y:S03]  /*14ec0*/  @!P0 IADD3 R3, P2, R0, UR32, RZ ;  /* 0x0000002000038c10 */ /* 0x000fe6000ff5e0ff */
[----:B------:R-:W-:Y:S01]  /*14ed0*/  @!PT LDS RZ, [RZ] ;  /* 0x00000000fffff984 */ /* 0x000fe20000000800 */
[----:B------:R-:W-:Y:S01]  /*14ee0*/  @!PT LDS RZ, [RZ] ;  /* 0x00000000fffff984 */ /* 0x000fe20000000800 */
[----:B------:R-:W-:Y:S01]  /*14ef0*/  @!PT LDS RZ, [RZ] ;  /* 0x00000000fffff984 */ /* 0x000fe20000000800 */
[----:B------:R3:W-:Y:S01]  /*14f00*/  @!P0 LDGSTS.E.BYPASS.LTC128B.128 [R232+0x5800], desc[UR24][R134.64] ;  /* 0x0580000086e88fae */ /* 0x0007e2000b901d58 */
[C---:B------:R-:W-:Y:S02]  /*14f10*/  @!P0 LEA R206, P3, R3.reuse, R208, 0x1 ;  /* 0x000000d003ce8211 */ /* 0x040fe400078608ff */
[C---:B------:R-:W-:Y:S01]  /*14f20*/  @!P0 IADD3.X R136, R2.reuse, UR31, RZ, P2, !PT ;  /* 0x0000001f02888c10 */ /* 0x040fe200097fe4ff */
[----:B------:R2:W-:Y:S01]  /*14f30*/  @P0 STS.128 [R232+0x6000], RZ ;  /* 0x006000ffe8000388 */ /* 0x0005e20000000c00 */
[----:B------:R-:W-:Y:S02]  /*14f40*/  @!P0 IADD3.X R208, R2, UR42, RZ, P5, !PT ;  /* 0x0000002a02d08c10 */ /* 0x000fe4000affe4ff */
        /* <DEDUP_REMOVED lines=32> */
.L_x_460:
        /* <DEDUP_REMOVED lines=8> */
[----:B-----5:R-:W5:Y:S05]  /*151d0*/  LDL R7, [R1+0xe0] ;  /* 0x0000e00001077983 */ /* 0x020f6a0000100800 */
        /* <DEDUP_REMOVED lines=33> */
[C---:B------:R-:W-:Y:S02]  /*153f0*/  @!P0 IADD3 R7, P4, R2.reuse, UR23, RZ ;  /* 0x0000001702078c10 */ /* 0x040fe4000ff9e0ff */
[----:B------:R-:W-:Y:S01]  /*15400*/  @P0 STS.128 [R232+0x8800], RZ ;  /* 0x008800ffe8000388 */ /* 0x000fe20000000c00 */
[C---:B------:R-:W-:Y:S02]  /*15410*/  @!P0 LEA R10, P5, R5.reuse, R10, 0x1 ;  /* 0x0000000a050a8211 */ /* 0x040fe400078a08ff */
[----:B------:R-:W-:Y:S02]  /*15420*/  @!P0 IADD3 R18, P3, R2, UR34, RZ ;  /* 0x0000002202128c10 */ /* 0x000fe4000ff7e0ff */
[----:B------:R-:W-:Y:S01]  /*15430*/  @!PT LDS RZ, [RZ] ;  /* 0x00000000fffff984 */ /* 0x000fe20000000800 */
[----:B------:R-:W-:Y:S01]  /*15440*/  @!PT LDS RZ, [RZ] ;  /* 0x00000000fffff984 */ /* 0x000fe20000000800 */
[----:B------:R-:W-:Y:S01]  /*15450*/  @!PT LDS RZ, [RZ] ;  /* 0x00000000fffff984 */ /* 0x000fe20000000800 */
[----:B------:R1:W-:Y:S01]  /*15460*/  @!P0 LDGSTS.E.BYPASS.LTC128B.128 [R232+0x8800], desc[UR24][R16.64] ;  /* 0x0880000010e88fae */ /* 0x0003e2000b901d58 */
[----:B------:R-:W-:Y:S02]  /*15470*/  @!P0 LEA.HI.X R11, R5, R20, R8, 0x1, P5 ;  /* 0x00000014050b8211 */ /* 0x000fe400028f0c08 */
[C---:B------:R-:W-:Y:S02]  /*15480*/  @!P0 IADD3.X R5, R0.reuse, UR22, RZ, P4, !PT ;  /* 0x0000001600058c10 */ /* 0x040fe4000a7fe4ff */
        /* <DEDUP_REMOVED lines=38> */
[----:B------:R2:W-:Y:S05]  /*156f0*/  @!P0 LDGSTS.E.BYPASS.LTC128B.128 [R232+0xb000], desc[UR24][R4.64] ;  /* 0x0b00000004e88fae */ /* 0x0005ea000b901d58 */
        /* <DEDUP_REMOVED lines=8> */
[----:B------:R-:W4:Y:S05]  /*15780*/  LDSM.16.M88.4 R32, [R220+0x4800] ;  /* 0x00480000dc20783b */ /* 0x000f2a0000000200 */
[----:B------:R-:W0:Y:S05]  /*15790*/  LDGDEPBAR ;  /* 0x00000000000079af */ /* 0x000e2a0000000000 */
[----:B------:R-:W5:Y:S05]  /*157a0*/  LDSM.16.M88.4 R48, [R220+0x5000] ;  /* 0x00500000dc30783b */ /* 0x000f6a0000000200 */
[----:B------:R-:W3:Y:S05]  /*157b0*/  LDSM.16.M88.4 R64, [R220+0x5800] ;  /* 0x00580000dc40783b */ /* 0x000eea0000000200 */
[----:B------:R-:W3:Y:S05]  /*157c0*/  LDSM.16.M88.4 R80, [R220+0x6000] ;  /* 0x00600000dc50783b */ /* 0x000eea0000000200 */
[----:B------:R-:W3:Y:S05]  /*157d0*/  LDSM.16.M88.4 R96, [R220+0x6800] ;  /* 0x00680000dc60783b */ /* 0x000eea0000000200 */
[----:B------:R-:W3:Y:S01]  /*157e0*/  LDSM.16.M88.4 R112, [R220+0x7000] ;  /* 0x00700000dc70783b */ /* 0x000ee20000000200 */
        /* <DEDUP_REMOVED lines=16> */
[-C--:B---3--:R-:W-:Y:S06]  /*158f0*/  HMMA.16816.F32 R52, R128, R64.reuse, RZ ;  /* 0x000000408034723c */ /* 0x088fec00000018ff */
        /* <DEDUP_REMOVED lines=67> */
[-C--:B---3--:R-:W-:Y:S06]  /*15d30*/  HMMA.16816.F32 R20, R212, R208.reuse, R20 ;  /* 0x000000d0d414723c */ /* 0x088fec0000001814 */
        /* <DEDUP_REMOVED lines=72> */
[-C--:B--2---:R-:W-:Y:S06]  /*161c0*/  HMMA.16816.F32 R116, R204, R212.reuse, R116 ;  /* 0x000000d4cc74723c */ /* 0x084fec0000001874 */
[C---:B------:R-:W-:Y:S06]  /*161d0*/  HMMA.16816.F32 R120, R208.reuse, R212, R120 ;  /* 0x000000d4d078723c */ /* 0x040fec0000001878 */
[-C--:B------:R-:W-:Y:S06]  /*161e0*/  HMMA.16816.F32 R124, R208, R214.reuse, R124 ;  /* 0x000000d6d07c723c */ /* 0x080fec000000187c */
[----:B------:R-:W-:Y:S01]  /*161f0*/  HMMA.16816.F32 R128, R204, R214, R128 ;  /* 0x000000d6cc80723c */ /* 0x000fe20000001880 */
[----:B------:R-:W-:Y:S11]  /*16200*/  @!UPT UIADD3 URZ, URZ, URZ, URZ ;  /* 0x0000003f3f3ff290 */ /* 0x000ff6000fffe03f */
[----:B------:R-:W-:Y:S01]  /*16210*/  @!UPT UIADD3 URZ, URZ, URZ, URZ ;  /* 0x0000003f3f3ff290 */ /* 0x000fe2000fffe03f */
[----:B------:R-:W-:Y:S11]  /*16220*/  @P1 BRA `(.L_x_462) ;  /* 0xffffffe800541947 */ /* 0x000ff6000383ffff */
.L_x_461:
[----:B------:R-:W1:Y:S01]  /*16230*/  S2R R2, SR_TID.X ;  /* 0x0000000000027919 */ /* 0x000e620000002100 */
[----:B------:R-:W-:Y:S01]  /*16240*/  MOV R0, UR26 ;  /* 0x0000001a00007c02 */ /* 0x000fe20008000f00 */
[----:B------:R-:W-:Y:S01]  /*16250*/  UIADD3 UR26, UR26, -0x1, URZ ;  /* 0xffffffff1a1a7890 */ /* 0x000fe2000fffe03f */
[----:B------:R-:W-:Y:S04]  /*16260*/  STL [R1+0x148], R232 ;  /* 0x000148e801007387 */ /* 0x000fe80000100800 */
[----:B------:R-:W-:Y:S04]  /*16270*/  STL [R1+0x144], R231 ;  /* 0x000144e701007387 */ /* 0x000fe80000100800 */
[----:B------:R-:W-:Y:S04]  /*16280*/  STL [R1+0x140], R230 ;  /* 0x000140e601007387 */ /* 0x000fe80000100800 */
[----:B------:R-:W-:Y:S04]  /*16290*/  STL [R1+0x13c], R229 ;  /* 0x00013ce501007387 */ /* 0x000fe80000100800 */
[----:B------:R-:W-:Y:S04]  /*162a0*/  STL [R1+0x138], R228 ;  /* 0x000138e401007387 */ /* 0x000fe80000100800 */
[----:B------:R-:W-:Y:S04]  /*162b0*/  STL [R1+0x134], R227 ;  /* 0x000134e301007387 */ /* 0x000fe80000100800 */
[----:B------:R-:W-:Y:S01]  /*162c0*/  STL [R1+0x130], R226 ;  /* 0x000130e201007387 */ /* 0x000fe20000100800 */
[----:B-1----:R-:W-:Y:S03]  /*162d0*/  SHF.L.U32 R2, R2, 0x1, RZ ;  /* 0x0000000102027819 */ /* 0x002fe600000006ff */
[----:B------:R-:W-:Y:S01]  /*162e0*/  STL [R1+0x12c], R225 ;  /* 0x00012ce101007387 */ /* 0x000fe20000100800 */
[----:B------:R-:W-:Y:S03]  /*162f0*/  LOP3.LUT R2, R2, 0x6, RZ, 0xc0, !PT ;  /* 0x0000000602027812 */ /* 0x000fe600078ec0ff */
[----:B------:R-:W-:Y:S01]  /*16300*/  STL [R1+0x128], R220 ;  /* 0x000128dc01007387 */ /* 0x000fe20000100800 */
[----:B------:R-:W-:Y:S04]  /*16310*/  LEA R0, R0, R2, 0x7 ;  /* 0x0000000200007211 */ /* 0x000fe800078e38ff */
[C---:B------:R-:W-:Y:S02]  /*16320*/  IADD3 R3, R0.reuse, 0x1, RZ ;  /* 0x0000000100037810 */ /* 0x040fe40007ffe0ff */
[----:B------:R-:W-:Y:S02]  /*16330*/  I2FP.F32.S32 R2, R0 ;  /* 0x0000000000027245 */ /* 0x000fe40000201400 */
[----:B------:R-:W-:Y:S02]  /*16340*/  I2FP.F32.S32 R3, R3 ;  /* 0x0000000300037245 */ /* 0x000fe40000201400 */
[----:B--2---:R-:W-:Y:S01]  /*16350*/  IADD3 R135, R0, 0x8, RZ ;  /* 0x0000000800877810 */ /* 0x004fe20007ffe0ff */
[C---:B------:R-:W-:Y:S01]  /*16360*/  FFMA.FTZ R4, R2.reuse, UR5, R4 ;  /* 0x0000000502047c23 */ /* 0x040fe20008010004 */
[C---:B------:R-:W-:Y:S01]  /*16370*/  FFMA.FTZ R6, R2.reuse, UR5, R6 ;  /* 0x0000000502067c23 */ /* 0x040fe20008010006 */
[C---:B------:R-:W-:Y:S01]  /*16380*/  FFMA.FTZ R10, R2.reuse, UR5, R10 ;  /* 0x00000005020a7c23 */ /* 0x040fe2000801000a */
[----:B------:R-:W-:Y:S01]  /*16390*/  FFMA.FTZ R8, R2, UR5, R8 ;  /* 0x0000000502087c23 */ /* 0x000fe20008010008 */
[C---:B------:R-:W-:Y:S01]  /*163a0*/  IADD3 R2, R0.reuse, 0x10, RZ ;  /* 0x0000001000027810 */ /* 0x040fe20007ffe0ff */
[C---:B------:R-:W-:Y:S01]  /*163b0*/  FFMA.FTZ R5, R3.reuse, UR5, R5 ;  /* 0x0000000503057c23 */ /* 0x040fe20008010005 */
[C---:B------:R-:W-:Y:S01]  /*163c0*/  FFMA.FTZ R7, R3.reuse, UR5, R7 ;  /* 0x0000000503077c23 */ /* 0x040fe20008010007 */
[C---:B------:R-:W-:Y:S01]  /*163d0*/  FFMA.FTZ R11, R3.reuse, UR5, R11 ;  /* 0x00000005030b7c23 */ /* 0x040fe2000801000b */
[----:B------:R-:W-:Y:S01]  /*163e0*/  FFMA.FTZ R9, R3, UR5, R9 ;  /* 0x0000000503097c23 */ /* 0x000fe20008010009 */
[----:B------:R-:W-:Y:S02]  /*163f0*/  IADD3 R3, R0, 0x11, RZ ;  /* 0x0000001100037810 */ /* 0x000fe40007ffe0ff */
[----:B------:R-:W-:Y:S02]  /*16400*/  I2FP.F32.S32 R2, R2 ;  /* 0x0000000200027245 */ /* 0x000fe40000201400 */
[----:B------:R-:W-:Y:S02]  /*16410*/  I2FP.F32.S32 R3, R3 ;  /* 0x0000000300037245 */ /* 0x000fe40000201400 */
[----:B------:R-:W-:Y:S01]  /*16420*/  I2FP.F32.S32 R135, R135 ;  /* 0x0000008700877245 */ /* 0x000fe20000201400 */
        /* <DEDUP_REMOVED lines=9> */
[C---:B------:R-:W-:Y:S01]  /*164c0*/  IADD3 R3, R0.reuse, 0x21, RZ ;  /* 0x0000002100037810 */ /* 0x040fe20007ffe0ff */
[C---:B------:R-:W-:Y:S01]  /*164d0*/  FFMA.FTZ R16, R135.reuse, UR5, R16 ;  /* 0x0000000587107c23 */ /* 0x040fe20008010010 */
[----:B------:R-:W-:Y:S01]  /*164e0*/  I2FP.F32.S32 R2, R2 ;  /* 0x0000000200027245 */ /* 0x000fe20000201400 */
[C---:B------:R-:W-:Y:S01]  /*164f0*/  FFMA.FTZ R12, R135.reuse, UR5, R12 ;  /* 0x00000005870c7c23 */ /* 0x040fe2000801000c */
[C---:B------:R-:W-:Y:S01]  /*16500*/  FFMA.FTZ R18, R135.reuse, UR5, R18 ;  /* 0x0000000587127c23 */ /* 0x040fe20008010012 */
[----:B------:R-:W-:Y:S01]  /*16510*/  FFMA.FTZ R14, R135, UR5, R14 ;  /* 0x00000005870e7c23 */ /* 0x000fe2000801000e */
[----:B------:R-:W-:Y:S01]  /*16520*/  IADD3 R135, R0, 0x18, RZ ;  /* 0x0000001800877810 */ /* 0x000fe20007ffe0ff */
[C---:B------:R-:W-:Y:S01]  /*16530*/  FFMA.FTZ R36, R2.reuse, UR5, R36 ;  /* 0x0000000502247c23 */ /* 0x040fe20008010024 */
[----:B------:R-:W-:Y:S01]  /*16540*/  I2FP.F32.S32 R3, R3 ;  /* 0x0000000300037245 */ /* 0x000fe20000201400 */
[C---:B------:R-:W-:Y:S01]  /*16550*/  FFMA.FTZ R38, R2.reuse, UR5, R38 ;  /* 0x0000000502267c23 */ /* 0x040fe20008010026 */
[----:B------:R-:W-:Y:S01]  /*16560*/  I2FP.F32.S32 R135, R135 ;  /* 0x0000008700877245 */ /* 0x000fe20000201400 */
[C---:B------:R-:W-:Y:S01]  /*16570*/  FFMA.FTZ R42, R2.reuse, UR5, R42 ;  /* 0x00000005022a7c23 */ /* 0x040fe2000801002a */
[----:B------:R-:W-:Y:S01]  /*16580*/  FFMA.FTZ R40, R2, UR5, R40 ;  /* 0x0000000502287c23 */ /* 0x000fe20008010028 */
[C---:B------:R-:W-:Y:S01]  /*16590*/  IADD3 R2, R0.reuse, 0x30, RZ ;  /* 0x0000003000027810 */ /* 0x040fe20007ffe0ff */
[C---:B------:R-:W-:Y:S01]  /*165a0*/  FFMA.FTZ R39, R3.reuse, UR5, R39 ;  /* 0x0000000503277c23 */ /* 0x040fe20008010027 */
[C---:B------:R-:W-:Y:S01]  /*165b0*/  IADD3 R134, R0.reuse, 0x9, RZ ;  /* 0x0000000900867810 */ /* 0x040fe20007ffe0ff */
[C---:B------:R-:W-:Y:S01]  /*165c0*/  FFMA.FTZ R37, R3.reuse, UR5, R37 ;  /* 0x0000000503257c23 */ /* 0x040fe20008010025 */
[C---:B------:R-:W-:Y:S01]  /*165d0*/  FFMA.FTZ R41, R3.reuse, UR5, R41 ;  /* 0x0000000503297c23 */ /* 0x040fe20008010029 */
[----:B------:R-:W-:Y:S01]  /*165e0*/  FFMA.FTZ R43, R3, UR5, R43 ;  /* 0x00000005032b7c23 */ /* 0x000fe2000801002b */
[----:B------:R-:W-:Y:S02]  /*165f0*/  VIADD R3, R0, 0x31 ;  /* 0x0000003100037836 */ /* 0x000fe40000000000 */
[C---:B------:R-:W-:Y:S01]  /*16600*/  FFMA.FTZ R28, R135.reuse, UR5, R28 ;  /* 0x00000005871c7c23 */ /* 0x040fe2000801001c */
[----:B------:R-:W-:Y:S01]  /*16610*/  I2FP.F32.S32 R2, R2 ;  /* 0x0000000200027245 */ /* 0x000fe20000201400 */
[C---:B------:R-:W-:Y:S01]  /*16620*/  FFMA.FTZ R32, R135.reuse, UR5, R32 ;  /* 0x0000000587207c23 */ /* 0x040fe20008010020 */
[C---:B------:R-:W-:Y:S01]  /*16630*/  FFMA.FTZ R34, R135.reuse, UR5, R34 ;  /* 0x0000000587227c23 */ /* 0x040fe20008010022 */
[----:B------:R-:W-:Y:S01]  /*16640*/  FFMA.FTZ R30, R135, UR5, R30 ;  /* 0x00000005871e7c23 */ /* 0x000fe2000801001e */
[----:B------:R-:W-:Y:S01]  /*16650*/  I2FP.F32.S32 R134, R134 ;  /* 0x0000008600867245 */ /* 0x000fe20000201400 */
[----:B------:R-:W-:Y:S01]  /*16660*/  FFMA.FTZ R54, R2, UR5, R54 ;  /* 0x0000000502367c23 */ /* 0x000fe20008010036 */
[----:B------:R-:W-:Y:S01]  /*16670*/  IADD3 R135, R0, 0x28, RZ ;  /* 0x0000002800877810 */ /* 0x000fe20007ffe0ff */
[C---:B------:R-:W-:Y:S01]  /*16680*/  FFMA.FTZ R52, R2.reuse, UR5, R52 ;  /* 0x0000000502347c23 */ /* 0x040fe20008010034 */
[----:B------:R-:W-:Y:S01]  /*16690*/  I2FP.F32.S32 R3, R3 ;  /* 0x0000000300037245 */ /* 0x000fe20000201400 */
[C---:B------:R-:W-:Y:S01]  /*166a0*/  FFMA.FTZ R56, R2.reuse, UR5, R56 ;  /* 0x0000000502387c23 */ /* 0x040fe20008010038 */
[----:B------:R-:W-:Y:S01]  /*166b0*/  I2FP.F32.S32 R135, R135 ;  /* 0x0000008700877245 */ /* 0x000fe20000201400 */
[----:B------:R-:W-:Y:S01]  /*166c0*/  FFMA.FTZ R58, R2, UR5, R58 ;  /* 0x00000005023a7c23 */ /* 0x000fe2000801003a */
[C---:B------:R-:W-:Y:S01]  /*166d0*/  FFMA.FTZ R17, R134.reuse, UR5, R17 ;  /* 0x0000000586117c23 */ /* 0x040fe20008010011 */
[----:B------:R-:W-:Y:S01]  /*166e0*/  FFMA.FTZ R19, R134, UR5, R19 ;  /* 0x0000000586137c23 */ /* 0x000fe20008010013 */
[----:B------:R-:W-:Y:S01]  /*166f0*/  IADD3 R2, R0, 0x40, RZ ;  /* 0x0000004000027810 */ /* 0x000fe20007ffe0ff */
[C---:B------:R-:W-:Y:S01]  /*16700*/  FFMA.FTZ R13, R134.reuse, UR5, R13 ;  /* 0x00000005860d7c23 */ /* 0x040fe2000801000d */
[----:B------:R-:W-:Y:S01]  /*16710*/  FFMA.FTZ R15, R134, UR5, R15 ;  /* 0x00000005860f7c23 */ /* 0x000fe2000801000f */
[C---:B------:R-:W-:Y:S01]  /*16720*/  IADD3 R134, R0.reuse, 0x19, RZ ;  /* 0x0000001900867810 */ /* 0x040fe20007ffe0ff */
[C---:B------:R-:W-:Y:S01]  /*16730*/  FFMA.FTZ R55, R3.reuse, UR5, R55 ;  /* 0x0000000503377c23 */ /* 0x040fe20008010037 */
[C---:B------:R-:W-:Y:S01]  /*16740*/  FFMA.FTZ R53, R3.reuse, UR5, R53 ;  /* 0x0000000503357c23 */ /* 0x040fe20008010035 */
[C---:B------:R-:W-:Y:S01]  /*16750*/  FFMA.FTZ R57, R3.reuse, UR5, R57 ;  /* 0x0000000503397c23 */ /* 0x040fe20008010039 */
[----:B------:R-:W-:Y:S01]  /*16760*/  FFMA.FTZ R59, R3, UR5, R59 ;  /* 0x00000005033b7c23 */ /* 0x000fe2000801003b */
[C---:B------:R-:W-:Y:S01]  /*16770*/  FFMA.FTZ R44, R135.reuse, UR5, R44 ;  /* 0x00000005872c7c23 */ /* 0x040fe2000801002c */
[----:B------:R-:W-:Y:S01]  /*16780*/  I2FP.F32.S32 R2, R2 ;  /* 0x0000000200027245 */ /* 0x000fe20000201400 */
[C---:B------:R-:W-:Y:S01]  /*16790*/  FFMA.FTZ R48, R135.reuse, UR5, R48 ;  /* 0x0000000587307c23 */ /* 0x040fe20008010030 */
[C---:B------:R-:W-:Y:S01]  /*167a0*/  FFMA.FTZ R50, R135.reuse, UR5, R50 ;  /* 0x0000000587327c23 */ /* 0x040fe20008010032 */
[----:B------:R-:W-:Y:S01]  /*167b0*/  IADD3 R3, R0, 0x41, RZ ;  /* 0x0000004100037810 */ /* 0x000fe20007ffe0ff */
[----:B------:R-:W-:Y:S01]  /*167c0*/  FFMA.FTZ R46, R135, UR5, R46 ;  /* 0x00000005872e7c23 */ /* 0x000fe2000801002e */
[----:B------:R-:W-:Y:S01]  /*167d0*/  I2FP.F32.S32 R134, R134 ;  /* 0x0000008600867245 */ /* 0x000fe20000201400 */
[----:B------:R-:W-:Y:S01]  /*167e0*/  FFMA.FTZ R72, R2, UR5, R72 ;  /* 0x0000000502487c23 */ /* 0x000fe20008010048 */
[----:B------:R-:W-:Y:S01]  /*167f0*/  IADD3 R135, R0, 0x38, RZ ;  /* 0x0000003800877810 */ /* 0x000fe20007ffe0ff */
[C---:B------:R-:W-:Y:S01]  /*16800*/  FFMA.FTZ R70, R2.reuse, UR5, R70 ;  /* 0x0000000502467c23 */ /* 0x040fe20008010046 */
[----:B------:R-:W-:Y:S01]  /*16810*/  I2FP.F32.S32 R3, R3 ;  /* 0x0000000300037245 */ /* 0x000fe20000201400 */
[C---:B------:R-:W-:Y:S01]  /*16820*/  FFMA.FTZ R74, R2.reuse, UR5, R74 ;  /* 0x00000005024a7c23 */ /* 0x040fe2000801004a */
[----:B------:R-:W-:Y:S01]  /*16830*/  FFMA.FTZ R68, R2, UR5, R68 ;  /* 0x0000000502447c23 */ /* 0x000fe20008010044 */
[----:B------:R-:W-:Y:S01]  /*16840*/  I2FP.F32.S32 R135, R135 ;  /* 0x0000008700877245 */ /* 0x000fe20000201400 */
[C---:B------:R-:W-:Y:S01]  /*16850*/  FFMA.FTZ R29, R134.reuse, UR5, R29 ;  /* 0x00000005861d7c23 */ /* 0x040fe2000801001d */
[C---:B------:R-:W-:Y:S01]  /*16860*/  FFMA.FTZ R31, R134.reuse, UR5, R31 ;  /* 0x00000005861f7c23 */ /* 0x040fe2000801001f */
        /* <DEDUP_REMOVED lines=8> */
[C---:B------:R-:W-:Y:S01]  /*168f0*/  FFMA.FTZ R62, R135.reuse, UR5, R62 ;  /* 0x00000005873e7c23 */ /* 0x040fe2000801003e */
[C---:B------:R-:W-:Y:S01]  /*16900*/  FFMA.FTZ R64, R135.reuse, UR5, R64 ;  /* 0x0000000587407c23 */ /* 0x040fe20008010040 */
[----:B------:R-:W-:Y:S01]  /*16910*/  I2FP.F32.S32 R2, R2 ;  /* 0x0000000200027245 */ /* 0x000fe20000201400 */
[C---:B------:R-:W-:Y:S01]  /*16920*/  FFMA.FTZ R60, R135.reuse, UR5, R60 ;  /* 0x00000005873c7c23 */ /* 0x040fe2000801003c */
[----:B------:R-:W-:Y:S01]  /*16930*/  FFMA.FTZ R66, R135, UR5, R66 ;  /* 0x0000000587427c23 */ /* 0x000fe20008010042 */
[----:B------:R-:W-:Y:S02]  /*16940*/  IADD3 R3, R0, 0x51, RZ ;  /* 0x0000005100037810 */ /* 0x000fe40007ffe0ff */
        /* <DEDUP_REMOVED lines=20> */
[C---:B------:R-:W-:Y:S01]  /*16a90*/  FFMA.FTZ R80, R135.reuse, UR5, R80 ;  /* 0x0000000587507c23 */ /* 0x040fe20008010050 */
[----:B------:R-:W-:Y:S01]  /*16aa0*/  FFMA.FTZ R82, R135, UR5, R82 ;  /* 0x0000000587527c23 */ /* 0x000fe20008010052 */
[----:B------:R-:W-:Y:S02]  /*16ab0*/  I2FP.F32.S32 R2, R2 ;  /* 0x0000000200027245 */ /* 0x000fe40000201400 */
        /* <DEDUP_REMOVED lines=22> */
[----:B------:R-:W-:Y:S01]  /*16c20*/  I2FP.F32.S32 R3, R2 ;  /* 0x0000000200037245 */ /* 0x000fe20000201400 */
[----:B------:R-:W-:Y:S01]  /*16c30*/  FFMA.FTZ R92, R135, UR5, R92 ;  /* 0x00000005875c7c23 */ /* 0x000fe2000801005c */
[----:B------:R-:W-:Y:S01]  /*16c40*/  I2FP.F32.S32 R134, R134 ;  /* 0x0000008600867245 */ /* 0x000fe20000201400 */
[C---:B------:R-:W-:Y:S01]  /*16c50*/  VIADD R2, R0.reuse, 0x70 ;  /* 0x0000007000027836 */ /* 0x040fe20000000000 */
[----:B------:R-:W-:Y:S01]  /*16c60*/  IADD3 R135, R0, 0x68, RZ ;  /* 0x0000006800877810 */ /* 0x000fe20007ffe0ff */
[C---:B------:R-:W-:Y:S01]  /*16c70*/  FFMA.FTZ R111, R3.reuse, UR5, R111 ;  /* 0x00000005036f7c23 */ /* 0x040fe2000801006f */
[C---:B------:R-:W-:Y:S01]  /*16c80*/  FFMA.FTZ R109, R3.reuse, UR5, R109 ;  /* 0x00000005036d7c23 */ /* 0x040fe2000801006d */
[C---:B------:R-:W-:Y:S01]  /*16c90*/  FFMA.FTZ R79, R134.reuse, UR5, R79 ;  /* 0x00000005864f7c23 */ /* 0x040fe2000801004f */
[----:B------:R-:W-:Y:S01]  /*16ca0*/  I2FP.F32.S32 R135, R135 ;  /* 0x0000008700877245 */ /* 0x000fe20000201400 */
[C---:B------:R-:W-:Y:S01]  /*16cb0*/  FFMA.FTZ R77, R134.reuse, UR5, R77 ;  /* 0x00000005864d7c23 */ /* 0x040fe2000801004d */
[C---:B------:R-:W-:Y:S01]  /*16cc0*/  FFMA.FTZ R81, R134.reuse, UR5, R81 ;  /* 0x0000000586517c23 */ /* 0x040fe20008010051 */
[----:B------:R-:W-:Y:S01]  /*16cd0*/  FFMA.FTZ R83, R134, UR5, R83 ;  /* 0x0000000586537c23 */ /* 0x000fe20008010053 */
[----:B------:R-:W-:Y:S01]  /*16ce0*/  I2FP.F32.S32 R2, R2 ;  /* 0x0000000200027245 */ /* 0x000fe20000201400 */
[C---:B------:R-:W-:Y:S01]  /*16cf0*/  FFMA.FTZ R113, R3.reuse, UR5, R113 ;  /* 0x0000000503717c23 */ /* 0x040fe20008010071 */
[----:B------:R-:W-:Y:S01]  /*16d00*/  IADD3 R134, R0, 0x59, RZ ;  /* 0x0000005900867810 */ /* 0x000fe20007ffe0ff */
[----:B------:R-:W-:Y:S01]  /*16d10*/  FFMA.FTZ R115, R3, UR5, R115 ;  /* 0x0000000503737c23 */ /* 0x000fe20008010073 */
[----:B------:R-:W-:Y:S01]  /*16d20*/  FMNMX.FTZ R3, R4, R132, !PT ;  /* 0x0000008404037209 */ /* 0x000fe20007810000 */
[C---:B------:R-:W-:Y:S01]  /*16d30*/  FFMA.FTZ R110, R135.reuse, UR5, R110 ;  /* 0x00000005876e7c23 */ /* 0x040fe2000801006e */
        /* <DEDUP_REMOVED lines=8> */
[----:B------:R-:W-:Y:S02]  /*16dc0*/  IADD3 R135, R0, 0x78, RZ ;  /* 0x0000007800877810 */ /* 0x000fe40007ffe0ff */
[----:B------:R-:W-:Y:S01]  /*16dd0*/  FMNMX.FTZ R2, R5, R3, !PT ;  /* 0x0000000305027209 */ /* 0x000fe20007810000 */
[C---:B------:R-:W-:Y:S01]  /*16de0*/  FFMA.FTZ R95, R134.reuse, UR5, R95 ;  /* 0x00000005865f7c23 */ /* 0x040fe2000801005f */
[----:B------:R-:W-:Y:S01]  /*16df0*/  I2FP.F32.S32 R3, R135 ;  /* 0x0000008700037245 */ /* 0x000fe20000201400 */
[C---:B------:R-:W-:Y:S01]  /*16e00*/  FFMA.FTZ R97, R134.reuse, UR5, R97 ;  /* 0x0000000586617c23 */ /* 0x040fe20008010061 */
[----:B------:R-:W-:Y:S01]  /*16e10*/  FFMA.FTZ R99, R134, UR5, R99 ;  /* 0x0000000586637c23 */ /* 0x000fe20008010063 */
[----:B------:R-:W-:Y:S01]  /*16e20*/  FMNMX.FTZ R135, R6, R133, !PT ;  /* 0x0000008506877209 */ /* 0x000fe20007810000 */
[----:B------:R-:W-:Y:S01]  /*16e30*/  FFMA.FTZ R93, R134, UR5, R93 ;  /* 0x00000005865d7c23 */ /* 0x000fe2000801005d */
[----:B------:R-:W-:Y:S01]  /*16e40*/  FMNMX.FTZ R2, R16, R2, !PT ;  /* 0x0000000210027209 */ /* 0x000fe20007810000 */
[C---:B------:R-:W-:Y:S01]  /*16e50*/  FFMA.FTZ R128, R3.reuse, UR5, R128 ;  /* 0x0000000503807c23 */ /* 0x040fe20008010080 */
[----:B------:R-:W-:Y:S01]  /*16e60*/  IADD3 R134, R0, 0x71, RZ ;  /* 0x0000007100867810 */ /* 0x000fe20007ffe0ff */
[----:B------:R-:W-:Y:S01]  /*16e70*/  FFMA.FTZ R130, R3, UR5, R130 ;  /* 0x0000000503827c23 */ /* 0x000fe20008010082 */
[----:B------:R-:W-:Y:S01]  /*16e80*/  FMNMX.FTZ R136, R17, R2, !PT ;  /* 0x0000000211887209 */ /* 0x000fe20007810000 */
[----:B------:R-:W-:Y:S01]  /*16e90*/  FFMA.FTZ R126, R3, UR5, R126 ;  /* 0x00000005037e7c23 */ /* 0x000fe2000801007e */
[----:B------:R-:W-:Y:S01]  /*16ea0*/  FMNMX.FTZ R135, R7, R135, !PT ;  /* 0x0000008707877209 */ /* 0x000fe20007810000 */
[----:B------:R-:W-:Y:S01]  /*16eb0*/  FFMA.FTZ R124, R3, UR5, R124 ;  /* 0x00000005037c7c23 */ /* 0x000fe2000801007c */
[----:B------:R-:W-:Y:S02]  /*16ec0*/  I2FP.F32.S32 R134, R134 ;  /* 0x0000008600867245 */ /* 0x000fe40000201400 */
[----:B------:R-:W-:Y:S02]  /*16ed0*/  FMNMX.FTZ R2, R10, R138, !PT ;  /* 0x0000008a0a027209 */ /* 0x000fe40007810000 */
[----:B------:R-:W-:Y:S01]  /*16ee0*/  FMNMX.FTZ R135, R18, R135, !PT ;  /* 0x0000008712877209 */ /* 0x000fe20007810000 */
[C---:B------:R-:W-:Y:S01]  /*16ef0*/  FFMA.FTZ R117, R134.reuse, UR5, R117 ;  /* 0x0000000586757c23 */ /* 0x040fe20008010075 */
[----:B------:R-:W-:Y:S01]  /*16f00*/  FMNMX.FTZ R2, R11, R2, !PT ;  /* 0x000000020b027209 */ /* 0x000fe20007810000 */
[C---:B------:R-:W-:Y:S01]  /*16f10*/  FFMA.FTZ R123, R134.reuse, UR5, R123 ;  /* 0x00000005867b7c23 */ /* 0x040fe2000801007b */
[C---:B------:R-:W-:Y:S01]  /*16f20*/  FFMA.FTZ R119, R134.reuse, UR5, R119 ;  /* 0x0000000586777c23 */ /* 0x040fe20008010077 */
[----:B------:R-:W-:Y:S01]  /*16f30*/  FFMA.FTZ R121, R134, UR5, R121 ;  /* 0x0000000586797c23 */ /* 0x000fe20008010079 */
        /* <DEDUP_REMOVED lines=95> */
[----:B------:R-:W-:Y:S02]  /*17530*/  IADD3 R0, R0, 0x79, RZ ;  /* 0x0000007900007810 */ /* 0x000fe40007ffe0ff */
[----:B------:R-:W-:Y:S02]  /*17540*/  FMNMX.FTZ R2, R107, R2, !PT ;  /* 0x000000026b027209 */ /* 0x000fe40007810000 */
[----:B------:R-:W-:Y:S02]  /*17550*/  FMNMX.FTZ R137, R116, R137, !PT ;  /* 0x0000008974897209 */ /* 0x000fe40007810000 */
[----:B------:R-:W-:Y:S02]  /*17560*/  FMNMX.FTZ R134, R104, R134, !PT ;  /* 0x0000008668867209 */ /* 0x000fe40007810000 */
[----:B------:R-:W-:Y:S02]  /*17570*/  FMNMX.FTZ R135, R115, R135, !PT ;  /* 0x0000008773877209 */ /* 0x000fe40007810000 */
[----:B------:R-:W-:Y:S02]  /*17580*/  I2FP.F32.S32 R0, R0 ;  /* 0x0000000000007245 */ /* 0x000fe40000201400 */
[----:B------:R-:W-:Y:S02]  /*17590*/  FMNMX.FTZ R2, R110, R2, !PT ;  /* 0x000000026e027209 */ /* 0x000fe40007810000 */
[----:B------:R-:W-:Y:S01]  /*175a0*/  FMNMX.FTZ R137, R117, R137, !PT ;  /* 0x0000008975897209 */ /* 0x000fe20007810000 */
[C---:B------:R-:W-:Y:S01]  /*175b0*/  FFMA.FTZ R129, R0.reuse, UR5, R129 ;  /* 0x0000000500817c23 */ /* 0x040fe20008010081 */
[----:B------:R-:W-:Y:S01]  /*175c0*/  FMNMX.FTZ R134, R105, R134, !PT ;  /* 0x0000008669867209 */ /* 0x000fe20007810000 */
[----:B------:R-:W-:Y:S01]  /*175d0*/  FFMA.FTZ R131, R0, UR5, R131 ;  /* 0x0000000500837c23 */ /* 0x000fe20008010083 */
[----:B------:R-:W-:Y:S01]  /*175e0*/  FMNMX.FTZ R135, R118, R135, !PT ;  /* 0x0000008776877209 */ /* 0x000fe20007810000 */
[C---:B------:R-:W-:Y:S01]  /*175f0*/  FFMA.FTZ R127, R0.reuse, UR5, R127 ;  /* 0x00000005007f7c23 */ /* 0x040fe2000801007f */
[----:B------:R-:W-:Y:S01]  /*17600*/  FMNMX.FTZ R2, R111, R2, !PT ;  /* 0x000000026f027209 */ /* 0x000fe20007810000 */
[----:B------:R-:W-:Y:S01]  /*17610*/  FFMA.FTZ R125, R0, UR5, R125 ;  /* 0x00000005007d7c23 */ /* 0x000fe2000801007d */
[----:B------:R-:W-:Y:S02]  /*17620*/  FMNMX.FTZ R137, R128, R137, !PT ;  /* 0x0000008980897209 */ /* 0x000fe40007810000 */
[----:B------:R-:W-:Y:S02]  /*17630*/  FMNMX.FTZ R136, R108, R134, !PT ;  /* 0x000000866c887209 */ /* 0x000fe40007810000 */
[----:B------:R-:W-:Y:S02]  /*17640*/  FMNMX.FTZ R134, R119, R135, !PT ;  /* 0x0000008777867209 */ /* 0x000fe40007810000 */
[----:B------:R-:W-:Y:S02]  /*17650*/  FMNMX.FTZ R2, R122, R2, !PT ;  /* 0x000000027a027209 */ /* 0x000fe40007810000 */
[----:B------:R-:W-:Y:S02]  /*17660*/  FMNMX.FTZ R137, R129, R137, !PT ;  /* 0x0000008981897209 */ /* 0x000fe40007810000 */
[----:B------:R-:W-:Y:S02]  /*17670*/  FMNMX.FTZ R134, R130, R134, !PT ;  /* 0x0000008682867209 */ /* 0x000fe40007810000 */
[----:B------:R-:W-:Y:S01]  /*17680*/  FMNMX.FTZ R2, R123, R2, !PT ;  /* 0x000000027b027209 */ /* 0x000fe20007810000 */
[----:B------:R-:W1:Y:S01]  /*17690*/  SHFL.BFLY PT, R204, R137, 0x2, 0x1f ;  /* 0x0c401f0089cc7f89 */ /* 0x000e6200000e0000 */
[----:B------:R-:W-:Y:S02]  /*176a0*/  FMNMX.FTZ R135, R109, R136, !PT ;  /* 0x000000886d877209 */ /* 0x000fe40007810000 */
[----:B------:R-:W-:Y:S02]  /*176b0*/  FMNMX.FTZ R136, R131, R134, !PT ;  /* 0x0000008683887209 */ /* 0x000fe40007810000 */
[----:B------:R-:W-:Y:S02]  /*176c0*/  FMNMX.FTZ R2, R126, R2, !PT ;  /* 0x000000027e027209 */ /* 0x000fe40007810000 */
[----:B------:R-:W-:Y:S01]  /*176d0*/  FMNMX.FTZ R134, R120, R135, !PT ;  /* 0x0000008778867209 */ /* 0x000fe20007810000 */
[----:B------:R-:W2:Y:S01]  /*176e0*/  SHFL.BFLY PT, R3, R136, 0x2, 0x1f ;  /* 0x0c401f0088037f89 */ /* 0x000ea200000e0000 */
[----:B------:R-:W-:Y:S02]  /*176f0*/  FMNMX.FTZ R2, R127, R2, !PT ;  /* 0x000000027f027209 */ /* 0x000fe40007810000 */
[----:B------:R-:W-:Y:S05]  /*17700*/  FMNMX.FTZ R134, R121, R134, !PT ;  /* 0x0000008679867209 */ /* 0x000fea0007810000 */
[----:B------:R-:W3:Y:S01]  /*17710*/  SHFL.BFLY PT, R0, R2, 0x2, 0x1f ;  /* 0x0c401f0002007f89 */ /* 0x000ee200000e0000 */
[----:B------:R-:W-:Y:S04]  /*17720*/  FMNMX.FTZ R134, R124, R134, !PT ;  /* 0x000000867c867209 */ /* 0x000fe80007810000 */
[----:B------:R-:W-:Y:S02]  /*17730*/  FMNMX.FTZ R134, R125, R134, !PT ;  /* 0x000000867d867209 */ /* 0x000fe40007810000 */
[----:B-1----:R-:W-:Y:S03]  /*17740*/  FMNMX.FTZ R137, R137, R204, !PT ;  /* 0x000000cc89897209 */ /* 0x002fe60007810000 */
[----:B------:R-:W1:Y:S08]  /*17750*/  SHFL.BFLY PT, R135, R134, 0x2, 0x1f ;  /* 0x0c401f0086877f89 */ /* 0x000e7000000e0000 */
[----:B------:R-:W4:Y:S01]  /*17760*/  SHFL.BFLY PT, R204, R137, 0x1, 0x1f ;  /* 0x0c201f0089cc7f89 */ /* 0x000f2200000e0000 */
[----:B--2---:R-:W-:Y:S07]  /*17770*/  FMNMX.FTZ R136, R136, R3, !PT ;  /* 0x0000000388887209 */ /* 0x004fee0007810000 */
[----:B------:R-:W2:Y:S01]  /*17780*/  SHFL.BFLY PT, R205, R136, 0x1, 0x1f ;  /* 0x0c201f0088cd7f89 */ /* 0x000ea200000e0000 */
[----:B---3--:R-:W-:Y:S07]  /*17790*/  FMNMX.FTZ R2, R2, R0, !PT ;  /* 0x0000000002027209 */ /* 0x008fee0007810000 */
[----:B------:R-:W3:Y:S01]  /*177a0*/  SHFL.BFLY PT, R3, R2, 0x1, 0x1f ;  /* 0x0c201f0002037f89 */ /* 0x000ee200000e0000 */
[----:B-1----:R-:W-:Y:S02]  /*177b0*/  FMNMX.FTZ R135, R134, R135, !PT ;  /* 0x0000008786877209 */ /* 0x002fe40007810000 */
[----:B----4-:R-:W-:Y:S05]  /*177c0*/  FMNMX.FTZ R137, R137, R204, !PT ;  /* 0x000000cc89897209 */ /* 0x010fea0007810000 */
[----:B------:R-:W1:Y:S01]  /*177d0*/  SHFL.BFLY PT, R206, R135, 0x1, 0x1f ;  /* 0x0c201f0087ce7f89 */ /* 0x000e6200000e0000 */
[C---:B------:R-:W-:Y:S01]  /*177e0*/  FSETP.NEU.FTZ.AND P2, PT, R137.reuse, -INF , PT ;  /* 0xff8000008900780b */ /* 0x040fe20003f5d000 */
[C---:B------:R-:W-:Y:S06]  /*177f0*/  FADD.FTZ R0, -R137.reuse, R132 ;  /* 0x0000008489007221 */ /* 0x040fec0000010100 */
[----:B------:R4:W-:Y:S01]  /*17800*/  STL [R1+0x14c], R137 ;  /* 0x00014c8901007387 */ /* 0x0009e20000100800 */
[----:B--2---:R-:W-:Y:S01]  /*17810*/  FMNMX.FTZ R136, R136, R205, !PT ;  /* 0x000000cd88887209 */ /* 0x004fe20007810000 */
[----:B------:R-:W-:Y:S03]  /*17820*/  FMUL.FTZ R132, R0, UR4 ;  /* 0x0000000400847c20 */ /* 0x000fe60008410000 */
[C---:B------:R-:W-:Y:S01]  /*17830*/  FSETP.NEU.FTZ.AND P3, PT, R136.reuse, -INF , PT ;  /* 0xff8000008800780b */ /* 0x040fe20003f7d000 */
[----:B------:R-:W-:Y:S01]  /*17840*/  FADD.FTZ R0, -R136, R133 ;  /* 0x0000008588007221 */ /* 0x000fe20000010100 */
[----:B---3--:R-:W-:Y:S01]  /*17850*/  FMNMX.FTZ R134, R2, R3, !PT ;  /* 0x0000000302867209 */ /* 0x008fe20007810000 */
[----:B------:R-:W2:Y:S01]  /*17860*/  MUFU.EX2 R133, R132 ;  /* 0x0000008400857308 */ /* 0x000ea20000000800 */
[----:B------:R-:W-:Y:S01]  /*17870*/  STL [R1+0x150], R136 ;  /* 0x0001508801007387 */ /* 0x000fe20000100800 */
[----:B------:R-:W-:Y:S02]  /*17880*/  FMUL.FTZ R2, R0, UR4 ;  /* 0x0000000400027c20 */ /* 0x000fe40008410000 */
[----:B------:R-:W-:Y:S01]  /*17890*/  FADD.FTZ R0, -R134, R138 ;  /* 0x0000008a86007221 */ /* 0x000fe20000010100 */
[----:B------:R-:W-:Y:S05]  /*178a0*/  FMUL.FTZ R138, R137, UR4 ;  /* 0x00000004898a7c20 */ /* 0x000fea0008410000 */
[----:B------:R3:W-:Y:S01]  /*178b0*/  MUFU.EX2 R132, R2 ;  /* 0x0000000200847308 */ /* 0x0007e20000000800 */
[----:B------:R-:W-:Y:S01]  /*178c0*/  FMUL.FTZ R0, R0, UR4 ;  /* 0x0000000400007c20 */ /* 0x000fe20008410000 */
[----:B------:R-:W-:Y:S02]  /*178d0*/  FSEL R138, R138, RZ, P2 ;  /* 0x000000ff8a8a7208 */ /* 0x000fe40001000000 */
[----:B-1----:R-:W-:Y:S02]  /*178e0*/  FMNMX.FTZ R135, R135, R206, !PT ;  /* 0x000000ce87877209 */ /* 0x002fe40007810000 */
[----:B------:R-:W-:Y:S01]  /*178f0*/  FSETP.NEU.FTZ.AND P2, PT, R134, -INF , PT ;  /* 0xff8000008600780b */ /* 0x000fe20003f5d000 */
[--C-:B------:R-:W-:Y:S03]  /*17900*/  FFMA.FTZ R232, R96, UR4, -R138.reuse ;  /* 0x0000000460e87c23 */ /* 0x100fe6000801088a */
[----:B------:R1:W-:Y:S01]  /*17910*/  MUFU.EX2 R3, R0 ;  /* 0x0000000000037308 */ /* 0x0003e20000000800 */
[--C-:B------:R-:W-:Y:S01]  /*17920*/  FFMA.FTZ R208, R20, UR4, -R138.reuse ;  /* 0x0000000414d07c23 */ /* 0x100fe2000801088a */
[--C-:B------:R-:W-:Y:S01]  /*17930*/  FFMA.FTZ R20, R69, UR4, -R138.reuse ;  /* 0x0000000445147c23 */ /* 0x100fe2000801088a */
[--C-:B------:R-:W-:Y:S01]  /*17940*/  FFMA.FTZ R4, R4, UR4, -R138.reuse ;  /* 0x0000000404047c23 */ /* 0x100fe2000801088a */
[--C-:B------:R-:W-:Y:S01]  /*17950*/  FFMA.FTZ R204, R5, UR4, -R138.reuse ;  /* 0x0000000405cc7c23 */ /* 0x100fe2000801088a */
[--C-:B------:R-:W-:Y:S01]  /*17960*/  FFMA.FTZ R5, R80, UR4, -R138.reuse ;  /* 0x0000000450057c23 */ /* 0x100fe2000801088a */
[--C-:B----4-:R-:W-:Y:S01]  /*17970*/  FFMA.FTZ R137, R85, UR4, -R138.reuse ;  /* 0x0000000455897c23 */ /* 0x110fe2000801088a */
[----:B------:R-:W-:Y:S03]  /*17980*/  STL [R1+0x1c], R20 ;  /* 0x00001c1401007387 */ /* 0x000fe60000100800 */
[----:B------:R4:W-:Y:S01]  /*17990*/  MUFU.EX2 R209, R4 ;  /* 0x0000000400d17308 */ /* 0x0009e20000000800 */
[----:B---3--:R-:W-:Y:S01]  /*179a0*/  FADD.FTZ R2, -R135, R139 ;  /* 0x0000008b87027221 */ /* 0x008fe20000010100 */
[--C-:B------:R-:W-:Y:S01]  /*179b0*/  FFMA.FTZ R16, R16, UR4, -R138.reuse ;  /* 0x0000000410107c23 */ /* 0x100fe2000801088a */
[----:B------:R3:W-:Y:S01]  /*179c0*/  STL [R1+0x18], R5 ;  /* 0x0000180501007387 */ /* 0x0007e20000100800 */
[--C-:B------:R-:W-:Y:S01]  /*179d0*/  FFMA.FTZ R231, R97, UR4, -R138.reuse ;  /* 0x0000000461e77c23 */ /* 0x100fe2000801088a */
[--C-:B------:R-:W-:Y:S01]  /*179e0*/  FFMA.FTZ R207, R21, UR4, -R138.reuse ;  /* 0x0000000415cf7c23 */ /* 0x100fe2000801088a */
[----:B------:R-:W-:Y:S01]  /*179f0*/  FMUL.FTZ R139, R136, UR4 ;  /* 0x00000004888b7c20 */ /* 0x000fe20008410000 */
[--C-:B------:R-:W-:Y:S03]  /*17a00*/  FFMA.FTZ R206, R32, UR4, -R138.reuse ;  /* 0x0000000420ce7c23 */ /* 0x100fe6000801088a */
[----:B------:R2:W-:Y:S01]  /*17a10*/  MUFU.EX2 R218, R16 ;  /* 0x0000001000da7308 */ /* 0x0005e20000000800 */
[----:B-1----:R-:W-:Y:S01]  /*17a20*/  FMUL.FTZ R0, R2, UR4 ;  /* 0x0000000402007c20 */ /* 0x002fe20008410000 */
[--C-:B------:R-:W-:Y:S01]  /*17a30*/  FFMA.FTZ R2, R81, UR4, -R138.reuse ;  /* 0x0000000451027c23 */ /* 0x100fe2000801088a */
[--C-:B------:R-:W-:Y:S01]  /*17a40*/  FFMA.FTZ R214, R36, UR4, -R138.reuse ;  /* 0x0000000424d67c23 */ /* 0x100fe2000801088a */
[--C-:B------:R-:W-:Y:S01]  /*17a50*/  FFMA.FTZ R211, R49, UR4, -R138.reuse ;  /* 0x0000000431d37c23 */ /* 0x100fe2000801088a */
[--C-:B------:R-:W-:Y:S01]  /*17a60*/  FFMA.FTZ R243, R52, UR4, -R138.reuse ;  /* 0x0000000434f37c23 */ /* 0x100fe2000801088a */
[--C-:B------:R-:W-:Y:S01]  /*17a70*/  FFMA.FTZ R242, R53, UR4, -R138.reuse ;  /* 0x0000000435f27c23 */ /* 0x100fe2000801088a */
[----:B------:R1:W-:Y:S03]  /*17a80*/  STL [R1+0x14], R2 ;  /* 0x0000140201007387 */ /* 0x0003e60000100800 */
[----:B------:R-:W-:Y:S01]  /*17a90*/  MUFU.EX2 R210, R204 ;  /* 0x000000cc00d27308 */ /* 0x000fe20000000800 */
[--C-:B------:R-:W-:Y:S01]  /*17aa0*/  FFMA.FTZ R241, R64, UR4, -R138.reuse ;  /* 0x0000000440f17c23 */ /* 0x100fe2000801088a */
[--C-:B------:R-:W-:Y:S01]  /*17ab0*/  FFMA.FTZ R240, R65, UR4, -R138.reuse ;  /* 0x0000000441f07c23 */ /* 0x100fe2000801088a */
[----:B------:R-:W-:Y:S01]  /*17ac0*/  STL [R1+0x154], R137 ;  /* 0x0001548901007387 */ /* 0x000fe20000100800 */
[--C-:B------:R-:W-:Y:S01]  /*17ad0*/  FFMA.FTZ R53, R116, UR4, -R138.reuse ;  /* 0x0000000474357c23 */ /* 0x100fe2000801088a */
[--C-:B------:R-:W-:Y:S01]  /*17ae0*/  FFMA.FTZ R52, R117, UR4, -R138.reuse ;  /* 0x0000000475347c23 */ /* 0x100fe2000801088a */
[--C-:B------:R-:W-:Y:S01]  /*17af0*/  FFMA.FTZ R36, R128, UR4, -R138.reuse ;  /* 0x0000000480247c23 */ /* 0x100fe2000801088a */
[----:B------:R1:W-:Y:S03]  /*17b00*/  STL [R1+0x158], R232 ;  /* 0x000158e801007387 */ /* 0x0003e60000100800 */
        /* <DEDUP_REMOVED lines=8> */
[----:B------:R-:W1:Y:S01]  /*17b90*/  MUFU.EX2 R233, R17 ;  /* 0x0000001100e97308 */ /* 0x000e620000000800 */
[--C-:B------:R-:W-:Y:S01]  /*17ba0*/  FFMA.FTZ R64, R101, UR4, -R138.reuse ;  /* 0x0000000465407c23 */ /* 0x100fe2000801088a */
[--C-:B------:R-:W-:Y:S01]  /*17bb0*/  FFMA.FTZ R65, R112, UR4, -R138.reuse ;  /* 0x0000000470417c23 */ /* 0x100fe2000801088a */
[--C-:B------:R-:W-:Y:S01]  /*17bc0*/  FFMA.FTZ R49, R113, UR4, -R138.reuse ;  /* 0x0000000471317c23 */ /* 0x100fe2000801088a */
[----:B----4-:R-:W-:Y:S01]  /*17bd0*/  FSEL R4, R139, RZ, P3 ;  /* 0x000000ff8b047208 */ /* 0x010fe20001800000 */
[----:B------:R-:W-:Y:S01]  /*17be0*/  FFMA.FTZ R138, R129, UR4, -R138 ;  /* 0x00000004818a7c23 */ /* 0x000fe2000801088a */
[----:B------:R4:W-:Y:S01]  /*17bf0*/  STL [R1+0x15c], R231 ;  /* 0x00015ce701007387 */ /* 0x0009e20000100800 */
[----:B---3--:R-:W-:Y:S03]  /*17c00*/  FMUL.FTZ R5, R135, UR4 ;  /* 0x0000000487057c20 */ /* 0x008fe60008410000 */
[----:B------:R-:W-:Y:S01]  /*17c10*/  MUFU.EX2 R208, R208 ;  /* 0x000000d000d07308 */ /* 0x000fe20000000800 */
[--C-:B--2---:R-:W-:Y:S01]  /*17c20*/  FFMA.FTZ R16, R70, UR4, -R4.reuse ;  /* 0x0000000446107c23 */ /* 0x104fe20008010804 */
[----:B------:R-:W-:Y:S01]  /*17c30*/  STL [R1+0x160], R138 ;  /* 0x0001608a01007387 */ /* 0x000fe20000100800 */
[--C-:B------:R-:W-:Y:S01]  /*17c40*/  FFMA.FTZ R96, R22, UR4, -R4.reuse ;  /* 0x0000000416607c23 */ /* 0x100fe20008010804 */
[--C-:B------:R-:W-:Y:S01]  /*17c50*/  FFMA.FTZ R97, R23, UR4, -R4.reuse ;  /* 0x0000000417617c23 */ /* 0x100fe20008010804 */
[----:B-1----:R-:W-:Y:S01]  /*17c60*/  FMUL.FTZ R2, R134, UR4 ;  /* 0x0000000486027c20 */ /* 0x002fe20008410000 */
[----:B------:R1:W-:Y:S01]  /*17c70*/  STL [R1+0x8], R16 ;  /* 0x0000081001007387 */ /* 0x0003e20000100800 */
[----:B------:R-:W-:Y:S01]  /*17c80*/  FSETP.NEU.FTZ.AND P3, PT, R135, -INF , PT ;  /* 0xff8000008700780b */ /* 0x000fe20003f7d000 */
[--C-:B------:R-:W-:Y:S01]  /*17c90*/  FFMA.FTZ R37, R99, UR4, -R4.reuse ;  /* 0x0000000463257c23 */ /* 0x100fe20008010804 */
[--C-:B------:R-:W-:Y:S01]  /*17ca0*/  FFMA.FTZ R100, R34, UR4, -R4.reuse ;  /* 0x0000000422647c23 */ /* 0x100fe20008010804 */
[----:B------:R-:W2:Y:S01]  /*17cb0*/  LDSM.16.MT88.4 R20, [R221+0x8000] ;  /* 0x00800000dd14783b */ /* 0x000ea20000004200 */
[--C-:B------:R-:W-:Y:S01]  /*17cc0*/  FFMA.FTZ R117, R38, UR4, -R4.reuse ;  /* 0x0000000426757c23 */ /* 0x100fe20008010804 */
[--C-:B------:R-:W-:Y:S01]  /*17cd0*/  FFMA.FTZ R129, R50, UR4, -R4.reuse ;  /* 0x0000000432817c23 */ /* 0x100fe20008010804 */
[--C-:B------:R-:W-:Y:S01]  /*17ce0*/  FFMA.FTZ R101, R35, UR4, -R4.reuse ;  /* 0x0000000423657c23 */ /* 0x100fe20008010804 */
[--C-:B------:R-:W-:Y:S01]  /*17cf0*/  FFMA.FTZ R116, R51, UR4, -R4.reuse ;  /* 0x0000000433747c23 */ /* 0x100fe20008010804 */
[--C-:B------:R-:W-:Y:S01]  /*17d00*/  FFMA.FTZ R139, R39, UR4, -R4.reuse ;  /* 0x00000004278b7c23 */ /* 0x100fe20008010804 */
[--C-:B------:R-:W-:Y:S01]  /*17d10*/  FFMA.FTZ R236, R54, UR4, -R4.reuse ;  /* 0x0000000436ec7c23 */ /* 0x100fe20008010804 */
[----:B------:R-:W-:Y:S01]  /*17d20*/  MUFU.EX2 R117, R117 ;  /* 0x0000007500757308 */ /* 0x000fe20000000800 */
[--C-:B------:R-:W-:Y:S01]  /*17d30*/  FFMA.FTZ R239, R55, UR4, -R4.reuse ;  /* 0x0000000437ef7c23 */ /* 0x100fe20008010804 */
[--C-:B------:R-:W-:Y:S01]  /*17d40*/  FFMA.FTZ R232, R82, UR4, -R4.reuse ;  /* 0x0000000452e87c23 */ /* 0x100fe20008010804 */
[--C-:B------:R-:W-:Y:S01]  /*17d50*/  FFMA.FTZ R137, R83, UR4, -R4.reuse ;  /* 0x0000000453897c23 */ /* 0x100fe20008010804 */
[--C-:B------:R-:W-:Y:S01]  /*17d60*/  FFMA.FTZ R230, R86, UR4, -R4.reuse ;  /* 0x0000000456e67c23 */ /* 0x100fe20008010804 */
[--C-:B------:R-:W-:Y:S01]  /*17d70*/  FFMA.FTZ R229, R87, UR4, -R4.reuse ;  /* 0x0000000457e57c23 */ /* 0x100fe20008010804 */
[--C-:B----4-:R-:W-:Y:S01]  /*17d80*/  FFMA.FTZ R231, R71, UR4, -R4.reuse ;  /* 0x0000000447e77c23 */ /* 0x110fe20008010804 */
        /* <DEDUP_REMOVED lines=8> */
[----:B------:R3:W-:Y:S01]  /*17e10*/  MUFU.EX2 R128, R6 ;  /* 0x0000000600807308 */ /* 0x0007e20000000800 */
[--C-:B------:R-:W-:Y:S01]  /*17e20*/  FFMA.FTZ R238, R66, UR4, -R4.reuse ;  /* 0x0000000442ee7c23 */ /* 0x100fe20008010804 */
[--C-:B------:R-:W-:Y:S01]  /*17e30*/  FFMA.FTZ R237, R67, UR4, -R4.reuse ;  /* 0x0000000443ed7c23 */ /* 0x100fe20008010804 */
[--C-:B------:R-:W-:Y:S01]  /*17e40*/  FFMA.FTZ R99, R103, UR4, -R4.reuse ;  /* 0x0000000467637c23 */ /* 0x100fe20008010804 */
[--C-:B-1----:R-:W-:Y:S01]  /*17e50*/  FFMA.FTZ R16, R115, UR4, -R4.reuse ;  /* 0x0000000473107c23 */ /* 0x102fe20008010804 */
[--C-:B------:R-:W-:Y:S01]  /*17e60*/  FFMA.FTZ R34, R118, UR4, -R4.reuse ;  /* 0x0000000476227c23 */ /* 0x100fe20008010804 */
[--C-:B------:R-:W-:Y:S01]  /*17e70*/  FFMA.FTZ R51, R119, UR4, -R4.reuse ;  /* 0x0000000477337c23 */ /* 0x100fe20008010804 */
[----:B------:R-:W-:Y:S03]  /*17e80*/  FFMA.FTZ R35, R130, UR4, -R4 ;  /* 0x0000000482237c23 */ /* 0x000fe60008010804 */
[----:B------:R1:W-:Y:S01]  /*17e90*/  MUFU.EX2 R204, R7 ;  /* 0x0000000700cc7308 */ /* 0x0003e20000000800 */
[----:B------:R-:W-:Y:S02]  /*17ea0*/  FSEL R2, R2, RZ, P2 ;  /* 0x000000ff02027208 */ /* 0x000fe40001000000 */
[----:B------:R-:W-:Y:S01]  /*17eb0*/  FSEL R4, R5, RZ, P3 ;  /* 0x000000ff05047208 */ /* 0x000fe20001800000 */
[----:B------:R-:W-:Y:S01]  /*17ec0*/  FMUL.FTZ R5, R133, R145 ;  /* 0x0000009185057220 */ /* 0x000fe20000410000 */
[----:B------:R-:W-:Y:S01]  /*17ed0*/  F2FP.F16.F32.PACK_AB R70, R233, R218 ;  /* 0x000000dae946723e */ /* 0x000fe200000000ff */
[--C-:B------:R-:W-:Y:S01]  /*17ee0*/  FFMA.FTZ R225, R95, UR4, -R2.reuse ;  /* 0x000000045fe17c23 */ /* 0x100fe20008010802 */
[--C-:B------:R-:W-:Y:S03]  /*17ef0*/  FFMA.FTZ R226, R94, UR4, -R2.reuse ;  /* 0x000000045ee27c23 */ /* 0x100fe60008010802 */
        /* <DEDUP_REMOVED lines=8> */
[----:B------:R-:W4:Y:S01]  /*17f80*/  MUFU.EX2 R217, R19 ;  /* 0x0000001300d97308 */ /* 0x000f220000000800 */
[--C-:B------:R-:W-:Y:S01]  /*17f90*/  FFMA.FTZ R8, R8, UR4, -R4.reuse ;  /* 0x0000000408087c23 */ /* 0x100fe20008010804 */
[--C-:B------:R-:W-:Y:S01]  /*17fa0*/  FFMA.FTZ R9, R9, UR4, -R4.reuse ;  /* 0x0000000409097c23 */ /* 0x100fe20008010804 */
[--C-:B------:R-:W-:Y:S01]  /*17fb0*/  FFMA.FTZ R12, R12, UR4, -R4.reuse ;  /* 0x000000040c0c7c23 */ /* 0x100fe20008010804 */
[----:B------:R-:W-:Y:S01]  /*17fc0*/  FFMA.FTZ R13, R13, UR4, -R4 ;  /* 0x000000040d0d7c23 */ /* 0x000fe20008010804 */
[--C-:B------:R-:W-:Y:S01]  /*17fd0*/  FFMA.FTZ R10, R10, UR4, -R2.reuse ;  /* 0x000000040a0a7c23 */ /* 0x100fe20008010802 */
[--C-:B------:R-:W-:Y:S01]  /*17fe0*/  FFMA.FTZ R11, R11, UR4, -R2.reuse ;  /* 0x000000040b0b7c23 */ /* 0x100fe20008010802 */
[--C-:B------:R-:W-:Y:S03]  /*17ff0*/  FFMA.FTZ R14, R14, UR4, -R2.reuse ;  /* 0x000000040e0e7c23 */ /* 0x100fe60008010802 */
[----:B------:R2:W-:Y:S01]  /*18000*/  MUFU.EX2 R103, R8 ;  /* 0x0000000800677308 */ /* 0x0005e20000000800 */
[--C-:B------:R-:W-:Y:S01]  /*18010*/  FFMA.FTZ R15, R15, UR4, -R2.reuse ;  /* 0x000000040f0f7c23 */ /* 0x100fe20008010802 */
[----:B------:R-:W-:Y:S01]  /*18020*/  FFMA.FTZ R234, R59, UR4, -R2 ;  /* 0x000000043bea7c23 */ /* 0x000fe20008010802 */
[----:B------:R-:W-:Y:S01]  /*18030*/  FFMA.FTZ R95, R105, UR4, -R4 ;  /* 0x00000004695f7c23 */ /* 0x000fe20008010804 */
[----:B------:R-:W-:Y:S01]  /*18040*/  FFMA.FTZ R33, R107, UR4, -R2 ;  /* 0x000000046b217c23 */ /* 0x000fe20008010802 */
[----:B------:R-:W-:Y:S01]  /*18050*/  FFMA.FTZ R251, R92, UR4, -R4 ;  /* 0x000000045cfb7c23 */ /* 0x000fe20008010804 */
[----:B------:R-:W-:Y:S01]  /*18060*/  FFMA.FTZ R59, R106, UR4, -R2 ;  /* 0x000000046a3b7c23 */ /* 0x000fe20008010802 */
[--C-:B------:R-:W-:Y:S03]  /*18070*/  FFMA.FTZ R83, R29, UR4, -R4.reuse ;  /* 0x000000041d537c23 */ /* 0x100fe60008010804 */
[----:B------:R-:W-:Y:S01]  /*18080*/  MUFU.EX2 R102, R10 ;  /* 0x0000000a00667308 */ /* 0x000fe20000000800 */
[--C-:B------:R-:W-:Y:S01]  /*18090*/  FFMA.FTZ R126, R73, UR4, -R4.reuse ;  /* 0x00000004497e7c23 */ /* 0x100fe20008010804 */
[----:B------:R-:W-:Y:S01]  /*180a0*/  FFMA.FTZ R88, R125, UR4, -R4 ;  /* 0x000000047d587c23 */ /* 0x000fe20008010804 */
[--C-:B------:R-:W-:Y:S01]  /*180b0*/  FFMA.FTZ R249, R74, UR4, -R2.reuse ;  /* 0x000000044af97c23 */ /* 0x100fe20008010802 */
[--C-:B------:R-:W-:Y:S01]  /*180c0*/  FFMA.FTZ R74, R122, UR4, -R2.reuse ;  /* 0x000000047a4a7c23 */ /* 0x100fe20008010802 */
[----:B------:R-:W-:Y:S01]  /*180d0*/  FFMA.FTZ R130, R91, UR4, -R2 ;  /* 0x000000045b827c23 */ /* 0x000fe20008010802 */
[--C-:B------:R-:W-:Y:S01]  /*180e0*/  FFMA.FTZ R91, R44, UR4, -R4.reuse ;  /* 0x000000042c5b7c23 */ /* 0x100fe20008010804 */
[----:B------:R-:W-:Y:S03]  /*180f0*/  MOV R44, R37 ;  /* 0x00000025002c7202 */ /* 0x000fe60000000f00 */
[----:B------:R-:W2:Y:S01]  /*18100*/  MUFU.EX2 R112, R11 ;  /* 0x0000000b00707308 */ /* 0x000ea20000000800 */
[----:B------:R-:W-:Y:S01]  /*18110*/  FFMA.FTZ R122, R56, UR4, -R4 ;  /* 0x00000004387a7c23 */ /* 0x000fe20008010804 */
[----:B------:R-:W-:Y:S01]  /*18120*/  MOV R56, R36 ;  /* 0x0000002400387202 */ /* 0x000fe20000000f00 */
[--C-:B------:R-:W-:Y:S01]  /*18130*/  FFMA.FTZ R247, R78, UR4, -R2.reuse ;  /* 0x000000044ef77c23 */ /* 0x100fe20008010802 */
[----:B------:R-:W-:Y:S01]  /*18140*/  FFMA.FTZ R78, R123, UR4, -R2 ;  /* 0x000000047b4e7c23 */ /* 0x000fe20008010802 */
[--C-:B------:R-:W-:Y:S01]  /*18150*/  FFMA.FTZ R123, R72, UR4, -R4.reuse ;  /* 0x00000004487b7c23 */ /* 0x100fe20008010804 */
[--C-:B------:R-:W-:Y:S01]  /*18160*/  FFMA.FTZ R252, R89, UR4, -R4.reuse ;  /* 0x0000000459fc7c23 */ /* 0x100fe20008010804 */
[--C-:B------:R-:W-:Y:S03]  /*18170*/  FFMA.FTZ R89, R124, UR4, -R4.reuse ;  /* 0x000000047c597c23 */ /* 0x100fe60008010804 */
[----:B------:R-:W-:Y:S01]  /*18180*/  MUFU.EX2 R107, R14 ;  /* 0x0000000e006b7308 */ /* 0x000fe20000000800 */
[--C-:B------:R-:W-:Y:S01]  /*18190*/  FFMA.FTZ R119, R57, UR4, -R4.reuse ;  /* 0x0000000439777c23 */ /* 0x100fe20008010804 */
[--C-:B------:R-:W-:Y:S01]  /*181a0*/  FFMA.FTZ R110, R61, UR4, -R4.reuse ;  /* 0x000000043d6e7c23 */ /* 0x100fe20008010804 */
[--C-:B------:R-:W-:Y:S01]  /*181b0*/  FFMA.FTZ R245, R76, UR4, -R4.reuse ;  /* 0x000000044cf57c23 */ /* 0x100fe20008010804 */
[----:B------:R-:W-:Y:S01]  /*181c0*/  MOV R76, R50 ;  /* 0x00000032004c7202 */ /* 0x000fe20000000f00 */
[----:B------:R-:W-:Y:S01]  /*181d0*/  FFMA.FTZ R244, R77, UR4, -R4 ;  /* 0x000000044df47c23 */ /* 0x000fe20008010804 */
[----:B------:R-:W-:Y:S01]  /*181e0*/  MOV R77, R48 ;  /* 0x00000030004d7202 */ /* 0x000fe20000000f00 */
[C---:B---3--:R-:W-:Y:S03]  /*181f0*/  FMUL.FTZ R6, R132.reuse, R146 ;  /* 0x0000009284067220 */ /* 0x048fe60000410000 */
[----:B------:R-:W3:Y:S01]  /*18200*/  MUFU.EX2 R215, R15 ;  /* 0x0000000f00d77308 */ /* 0x000ee20000000800 */
[----:B-1----:R-:W-:Y:S01]  /*18210*/  FMUL.FTZ R7, R132, R147 ;  /* 0x0000009384077220 */ /* 0x002fe20000410000 */
[----:B----4-:R-:W-:Y:S01]  /*18220*/  F2FP.F16.F32.PACK_AB R71, R217, R216 ;  /* 0x000000d8d947723e */ /* 0x010fe200000000ff */
[--C-:B------:R-:W-:Y:S01]  /*18230*/  FFMA.FTZ R113, R47, UR4, -R2.reuse ;  /* 0x000000042f717c23 */ /* 0x100fe20008010802 */
[----:B--2---:R-:W-:Y:S01]  /*18240*/  FMUL.FTZ R8, R0, R140 ;  /* 0x0000008c00087220 */ /* 0x004fe20000410000 */
[--C-:B------:R-:W-:Y:S01]  /*18250*/  FFMA.FTZ R87, R26, UR4, -R2.reuse ;  /* 0x000000041a577c23 */ /* 0x100fe20008010802 */
[--C-:B------:R-:W-:Y:S01]  /*18260*/  FFMA.FTZ R84, R31, UR4, -R2.reuse ;  /* 0x000000041f547c23 */ /* 0x100fe20008010802 */
[--C-:B------:R-:W-:Y:S03]  /*18270*/  FFMA.FTZ R248, R75, UR4, -R2.reuse ;  /* 0x000000044bf87c23 */ /* 0x100fe60008010802 */
[----:B------:R1:W2:Y:S01]  /*18280*/  MUFU.EX2 R106, R9 ;  /* 0x00000009006a7308 */ /* 0x0002a20000000800 */
[----:B------:R-:W-:Y:S01]  /*18290*/  MOV R75, R53 ;  /* 0x00000035004b7202 */ /* 0x000fe20000000f00 */
[--C-:B------:R-:W-:Y:S01]  /*182a0*/  FFMA.FTZ R246, R79, UR4, -R2.reuse ;  /* 0x000000044ff67c23 */ /* 0x100fe20008010802 */
[----:B------:R-:W-:Y:S01]  /*182b0*/  MOV R79, R52 ;  /* 0x00000034004f7202 */ /* 0x000fe20000000f00 */
[C---:B------:R-:W-:Y:S01]  /*182c0*/  FMUL.FTZ R18, R132.reuse, R150 ;  /* 0x0000009684127220 */ /* 0x040fe20000410000 */
[----:B------:R-:W-:Y:S01]  /*182d0*/  LDSM.16.MT88.4 R52, [R222+0x8000] ;  /* 0x00800000de34783b */ /* 0x000fe20000004200 */
[----:B------:R-:W-:Y:S01]  /*182e0*/  FMUL.FTZ R19, R132, R151 ;  /* 0x0000009784137220 */ /* 0x000fe20000410000 */
[C---:B------:R-:W-:Y:S03]  /*182f0*/  FMUL.FTZ R24, R0.reuse, R156 ;  /* 0x0000009c00187220 */ /* 0x040fe60000410000 */
[----:B------:R4:W-:Y:S01]  /*18300*/  MUFU.EX2 R92, R12 ;  /* 0x0000000c005c7308 */ /* 0x0009e20000000800 */
[C---:B------:R-:W-:Y:S01]  /*18310*/  FMUL.FTZ R25, R0.reuse, R157 ;  /* 0x0000009d00197220 */ /* 0x040fe20000410000 */
[C---:B------:R-:W-:Y:S01]  /*18320*/  FMUL.FTZ R28, R0.reuse, R168 ;  /* 0x000000a8001c7220 */ /* 0x040fe20000410000 */
[----:B------:R-:W-:Y:S01]  /*18330*/  FMUL.FTZ R29, R0, R169 ;  /* 0x000000a9001d7220 */ /* 0x000fe20000410000 */
[----:B------:R-:W-:Y:S02]  /*18340*/  IMAD.MOV.U32 R57, RZ, RZ, R33 ;  /* 0x000000ffff397224 */ /* 0x000fe400078e0021 */
[C---:B------:R-:W-:Y:S01]  /*18350*/  FMUL.FTZ R33, R133.reuse, R165 ;  /* 0x000000a585217220 */ /* 0x040fe20000410000 */
[----:B------:R-:W-:Y:S01]  /*18360*/  FMUL.FTZ R48, R133, R180 ;  /* 0x000000b485307220 */ /* 0x000fe20000410000 */
[----:B------:R-:W-:Y:S02]  /*18370*/  FMUL.FTZ R50, R132, R182 ;  /* 0x000000b684327220 */ /* 0x000fe40000410000 */
[----:B------:R-:W4:Y:S01]  /*18380*/  MUFU.EX2 R105, R13 ;  /* 0x0000000d00697308 */ /* 0x000f220000000800 */
[----:B------:R-:W-:Y:S01]  /*18390*/  FFMA.FTZ R131, R63, UR4, -R2 ;  /* 0x000000043f837c23 */ /* 0x000fe20008010802 */
[----:B------:R-:W-:Y:S01]  /*183a0*/  FFMA.FTZ R63, R109, UR4, -R4 ;  /* 0x000000046d3f7c23 */ /* 0x000fe20008010804 */
[----:B------:R-:W-:Y:S01]  /*183b0*/  MOV R109, R38 ;  /* 0x00000026006d7202 */ /* 0x000fe20000000f00 */
[----:B------:R-:W-:Y:S01]  /*183c0*/  FFMA.FTZ R17, R90, UR4, -R2 ;  /* 0x000000045a117c23 */ /* 0x000fe20008010802 */
[----:B------:R-:W-:Y:S01]  /*183d0*/  FFMA.FTZ R90, R45, UR4, -R4 ;  /* 0x000000042d5a7c23 */ /* 0x000fe20008010804 */
[--C-:B------:R-:W-:Y:S01]  /*183e0*/  FFMA.FTZ R115, R43, UR4, -R2.reuse ;  /* 0x000000042b737c23 */ /* 0x100fe20008010802 */
[--C-:B------:R-:W-:Y:S03]  /*183f0*/  FFMA.FTZ R114, R46, UR4, -R2.reuse ;  /* 0x000000042e727c23 */ /* 0x100fe60008010802 */
[----:B------:R-:W-:Y:S01]  /*18400*/  MUFU.EX2 R157, R119 ;  /* 0x00000077009d7308 */ /* 0x000fe20000000800 */
[----:B------:R-:W-:Y:S01]  /*18410*/  FFMA.FTZ R219, R62, UR4, -R2 ;  /* 0x000000043edb7c23 */ /* 0x000fe20008010802 */
[--C-:B------:R-:W-:Y:S01]  /*18420*/  FFMA.FTZ R94, R41, UR4, -R4.reuse ;  /* 0x00000004295e7c23 */ /* 0x100fe20008010804 */
[----:B------:R-:W4:Y:S01]  /*18430*/  LDSM.16.MT88.4 R36, [R224+0x8000] ;  /* 0x00800000e024783b */ /* 0x000f220000004200 */
[----:B------:R-:W-:Y:S01]  /*18440*/  MOV R62, R68 ;  /* 0x00000044003e7202 */ /* 0x000fe20000000f00 */
        /* <DEDUP_REMOVED lines=9> */
[----:B------:R-:W-:Y:S01]  /*184e0*/  FMUL.FTZ R4, R133, R144 ;  /* 0x0000009085047220 */ /* 0x000fe20000410000 */
[----:B------:R-:W-:Y:S03]  /*184f0*/  F2FP.F16.F32.PACK_AB R69, R204, R128 ;  /* 0x00000080cc45723e */ /* 0x000fe600000000ff */
[----:B------:R-:W-:Y:S01]  /*18500*/  MUFU.EX2 R150, R84 ;  /* 0x0000005400967308 */ /* 0x000fe20000000800 */
[----:B------:R-:W-:Y:S01]  /*18510*/  F2FP.F16.F32.PACK_AB R68, R210, R209 ;  /* 0x000000d1d244723e */ /* 0x000fe200000000ff */
[--C-:B------:R-:W-:Y:S01]  /*18520*/  FFMA.FTZ R235, R58, UR4, -R2.reuse ;  /* 0x000000043aeb7c23 */ /* 0x100fe20008010802 */
[----:B------:R-:W-:Y:S01]  /*18530*/  MOV R47, R65 ;  /* 0x00000041002f7202 */ /* 0x000fe20000000f00 */
[----:B-1----:R-:W-:Y:S01]  /*18540*/  FMUL.FTZ R9, R0, R141 ;  /* 0x0000008d00097220 */ /* 0x002fe20000410000 */
[----:B------:R-:W-:Y:S01]  /*18550*/  MOV R58, R64 ;  /* 0x00000040003a7202 */ /* 0x000fe20000000f00 */
[C---:B------:R-:W-:Y:S01]  /*18560*/  FMUL.FTZ R10, R3.reuse, R142 ;  /* 0x0000008e030a7220 */ /* 0x040fe20000410000 */
[----:B------:R-:W-:Y:S03]  /*18570*/  FMUL.FTZ R11, R3, R143 ;  /* 0x0000008f030b7220 */ /* 0x000fe60000410000 */
[----:B------:R-:W-:Y:S01]  /*18580*/  MUFU.EX2 R180, R212 ;  /* 0x000000d400b47308 */ /* 0x000fe20000000800 */
[----:B------:R-:W-:Y:S01]  /*18590*/  F2FP.F16.F32.PACK_AB R65, R112, R102 ;  /* 0x000000667041723e */ /* 0x000fe200000000ff */
[-C--:B------:R-:W-:Y:S05]  /*185a0*/  HMMA.16816.F32 R4, R68, R20.reuse, R4 ;  /* 0x000000144404723c */ /* 0x080fea0000001804 */
[----:B---3--:R-:W-:Y:S03]  /*185b0*/  F2FP.F16.F32.PACK_AB R67, R215, R107 ;  /* 0x0000006bd743723e */ /* 0x008fe600000000ff */
[----:B------:R-:W-:Y:S03]  /*185c0*/  MUFU.EX2 R182, R211 ;  /* 0x000000d300b67308 */ /* 0x000fe60000000800 */
[----:B--2---:R-:W-:Y:S01]  /*185d0*/  F2FP.F16.F32.PACK_AB R64, R106, R103 ;  /* 0x000000676a40723e */ /* 0x004fe200000000ff */
[C---:B----4-:R-:W-:Y:S01]  /*185e0*/  FMUL.FTZ R12, R0.reuse, R152 ;  /* 0x00000098000c7220 */ /* 0x050fe20000410000 */
[----:B------:R-:W-:Y:S01]  /*185f0*/  F2FP.F16.F32.PACK_AB R66, R105, R92 ;  /* 0x0000005c6942723e */ /* 0x000fe200000000ff */
[----:B------:R-:W-:Y:S01]  /*18600*/  FMUL.FTZ R13, R0, R153 ;  /* 0x00000099000d7220 */ /* 0x000fe20000410000 */
[C---:B------:R-:W-:Y:S03]  /*18610*/  FMUL.FTZ R14, R3.reuse, R154 ;  /* 0x0000009a030e7220 */ /* 0x040fe60000410000 */
[----:B------:R-:W-:Y:S01]  /*18620*/  MUFU.EX2 R153, R114 ;  /* 0x0000007200997308 */ /* 0x000fe20000000800 */
[----:B------:R-:W-:Y:S01]  /*18630*/  FMUL.FTZ R15, R3, R155 ;  /* 0x0000009b030f7220 */ /* 0x000fe20000410000 */
[--C-:B------:R-:W-:Y:S01]  /*18640*/  FFMA.FTZ R86, R27, UR4, -R2.reuse ;  /* 0x000000041b567c23 */ /* 0x100fe20008010802 */
[--C-:B------:R-:W-:Y:S01]  /*18650*/  FFMA.FTZ R85, R30, UR4, -R2.reuse ;  /* 0x000000041e557c23 */ /* 0x100fe20008010802 */
[C---:B------:R-:W-:Y:S06]  /*18660*/  HMMA.16816.F32 R8, R64.reuse, R20, R8 ;  /* 0x000000144008723c */ /* 0x040fec0000001808 */
[----:B------:R-:W-:Y:S01]  /*18670*/  MUFU.EX2 R97, R86 ;  /* 0x0000005600617308 */ /* 0x000fe20000000800 */
[--C-:B------:R-:W-:Y:S01]  /*18680*/  FFMA.FTZ R98, R42, UR4, -R2.reuse ;  /* 0x000000042a627c23 */ /* 0x100fe20008010802 */
[----:B------:R-:W-:Y:S03]  /*18690*/  FFMA.FTZ R2, R127, UR4, -R2 ;  /* 0x000000047f027c23 */ /* 0x000fe60008010802 */
[----:B------:R-:W-:Y:S01]  /*186a0*/  MOV R127, R17 ;  /* 0x00000011007f7202 */ /* 0x000fe20000000f00 */
[C---:B------:R-:W-:Y:S01]  /*186b0*/  FMUL.FTZ R17, R133.reuse, R149 ;  /* 0x0000009585117220 */ /* 0x040fe20000410000 */
[-C--:B------:R-:W-:Y:S03]  /*186c0*/  HMMA.16816.F32 R12, R64, R22.reuse, R12 ;  /* 0x00000016400c723c */ /* 0x080fe6000000180c */
[----:B------:R-:W-:Y:S01]  /*186d0*/  MUFU.EX2 R147, R85 ;  /* 0x0000005500937308 */ /* 0x000fe20000000800 */
[----:B------:R-:W-:Y:S01]  /*186e0*/  MOV R60, R16 ;  /* 0x00000010003c7202 */ /* 0x000fe20000000f00 */
[C---:B------:R-:W-:Y:S01]  /*186f0*/  FMUL.FTZ R16, R133.reuse, R148 ;  /* 0x0000009485107220 */ /* 0x040fe20000410000 */
[C---:B------:R-:W-:Y:S01]  /*18700*/  FMUL.FTZ R20, R133.reuse, R160 ;  /* 0x000000a085147220 */ /* 0x040fe20000410000 */
[----:B------:R-:W-:Y:S01]  /*18710*/  FMUL.FTZ R21, R133, R161 ;  /* 0x000000a185157220 */ /* 0x000fe20000410000 */
[C---:B------:R-:W-:Y:S05]  /*18720*/  FMUL.FTZ R26, R3.reuse, R158 ;  /* 0x0000009e031a7220 */ /* 0x040fea0000410000 */
[----:B------:R-:W-:Y:S01]  /*18730*/  MUFU.EX2 R161, R131 ;  /* 0x0000008300a17308 */ /* 0x000fe20000000800 */
[C---:B------:R-:W-:Y:S04]  /*18740*/  HMMA.16816.F32 R16, R68.reuse, R22, R16 ;  /* 0x000000164410723c */ /* 0x040fe80000001810 */
[C---:B------:R-:W-:Y:S01]  /*18750*/  FMUL.FTZ R27, R3.reuse, R159 ;  /* 0x0000009f031b7220 */ /* 0x040fe20000410000 */
[C---:B------:R-:W-:Y:S01]  /*18760*/  FMUL.FTZ R30, R3.reuse, R170 ;  /* 0x000000aa031e7220 */ /* 0x040fe20000410000 */
[----:B------:R-:W-:Y:S03]  /*18770*/  FMUL.FTZ R31, R3, R171 ;  /* 0x000000ab031f7220 */ /* 0x000fe60000410000 */
[----:B------:R-:W-:Y:S02]  /*18780*/  MUFU.EX2 R148, R100 ;  /* 0x0000006400947308 */ /* 0x000fe40000000800 */
[C---:B------:R-:W-:Y:S01]  /*18790*/  FMUL.FTZ R22, R132.reuse, R162 ;  /* 0x000000a284167220 */ /* 0x040fe20000410000 */
[C---:B------:R-:W-:Y:S01]  /*187a0*/  FMUL.FTZ R23, R132.reuse, R163 ;  /* 0x000000a384177220 */ /* 0x040fe20000410000 */
[----:B------:R-:W-:Y:S01]  /*187b0*/  MOV R40, R35 ;  /* 0x0000002300287202 */ /* 0x000fe20000000f00 */
[C---:B------:R-:W-:Y:S01]  /*187c0*/  FMUL.FTZ R35, R132.reuse, R167 ;  /* 0x000000a784237220 */ /* 0x040fe20000410000 */
[----:B------:R-:W-:Y:S04]  /*187d0*/  MOV R42, R34 ;  /* 0x00000022002a7202 */ /* 0x000fe80000000f00 */
[----:B------:R-:W-:Y:S01]  /*187e0*/  MUFU.EX2 R170, R101 ;  /* 0x0000006500aa7308 */ /* 0x000fe20000000800 */
[----:B------:R-:W-:Y:S01]  /*187f0*/  MOV R61, R32 ;  /* 0x00000020003d7202 */ /* 0x000fe20000000f00 */
[C---:B------:R-:W-:Y:S01]  /*18800*/  FMUL.FTZ R32, R133.reuse, R164 ;  /* 0x000000a485207220 */ /* 0x040fe20000410000 */
[-C--:B------:R-:W-:Y:S03]  /*18810*/  HMMA.16816.F32 R20, R68, R36.reuse, R20 ;  /* 0x000000244414723c */ /* 0x080fe60000001814 */
[----:B------:R-:W-:Y:S01]  /*18820*/  FMUL.FTZ R34, R132, R166 ;  /* 0x000000a684227220 */ /* 0x000fe20000410000 */
[----:B------:R-:W-:Y:S03]  /*18830*/  MOV R144, R40 ;  /* 0x0000002800907202 */ /* 0x000fe60000000f00 */
[----:B------:R-:W-:Y:S01]  /*18840*/  MUFU.EX2 R100, R81 ;  /* 0x0000005100647308 */ /* 0x000fe20000000800 */
[C---:B------:R-:W-:Y:S04]  /*18850*/  HMMA.16816.F32 R24, R64.reuse, R36, R24 ;  /* 0x000000244018723c */ /* 0x040fe80000001818 */
[----:B------:R-:W-:Y:S02]  /*18860*/  FMUL.FTZ R40, R0, R172 ;  /* 0x000000ac00287220 */ /* 0x000fe40000410000 */
[-C--:B------:R-:W-:Y:S03]  /*18870*/  HMMA.16816.F32 R28, R64, R38.reuse, R28 ;  /* 0x00000026401c723c */ /* 0x080fe6000000181c */
[----:B------:R-:W-:Y:S02]  /*18880*/  MUFU.EX2 R149, R80 ;  /* 0x0000005000957308 */ /* 0x000fe40000000800 */
[C---:B------:R-:W-:Y:S01]  /*18890*/  FMUL.FTZ R36, R133.reuse, R176 ;  /* 0x000000b085247220 */ /* 0x040fe20000410000 */
[C---:B------:R-:W-:Y:S07]  /*188a0*/  HMMA.16816.F32 R32, R68.reuse, R38, R32 ;  /* 0x000000264420723c */ /* 0x040fee0000001820 */
[----:B------:R-:W-:Y:S01]  /*188b0*/  MUFU.EX2 R164, R83 ;  /* 0x0000005300a47308 */ /* 0x000fe20000000800 */
[----:B------:R-:W-:Y:S03]  /*188c0*/  FMUL.FTZ R37, R133, R177 ;  /* 0x000000b185257220 */ /* 0x000fe60000410000 */
[----:B------:R-:W-:Y:S01]  /*188d0*/  MOV R177, R42 ;  /* 0x0000002a00b17202 */ /* 0x000fe20000000f00 */
[C---:B------:R-:W-:Y:S01]  /*188e0*/  FMUL.FTZ R38, R132.reuse, R178 ;  /* 0x000000b284267220 */ /* 0x040fe20000410000 */
[----:B------:R-:W-:Y:S04]  /*188f0*/  FMUL.FTZ R39, R132, R179 ;  /* 0x000000b384277220 */ /* 0x000fe80000410000 */
[----:B------:R-:W-:Y:S01]  /*18900*/  MUFU.EX2 R154, R139 ;  /* 0x0000008b009a7308 */ /* 0x000fe20000000800 */
[C---:B------:R-:W-:Y:S01]  /*18910*/  FMUL.FTZ R42, R3.reuse, R174 ;  /* 0x000000ae032a7220 */ /* 0x040fe20000410000 */
[----:B------:R-:W-:Y:S01]  /*18920*/  MOV R174, R43 ;  /* 0x0000002b00ae7202 */ /* 0x000fe20000000f00 */
[----:B------:R-:W-:Y:S01]  /*18930*/  FMUL.FTZ R43, R3, R175 ;  /* 0x000000af032b7220 */ /* 0x000fe20000410000 */
[----:B------:R-:W-:Y:S01]  /*18940*/  MOV R172, R41 ;  /* 0x0000002900ac7202 */ /* 0x000fe20000000f00 */
[C---:B------:R-:W-:Y:S01]  /*18950*/  FMUL.FTZ R41, R0.reuse, R173 ;  /* 0x000000ad00297220 */ /* 0x040fe20000410000 */
[-C--:B------:R-:W-:Y:S04]  /*18960*/  HMMA.16816.F32 R36, R68, R52.reuse, R36 ;  /* 0x000000344424723c */ /* 0x080fe80000001824 */
[----:B------:R-:W-:Y:S01]  /*18970*/  MUFU.EX2 R166, R129 ;  /* 0x0000008100a67308 */ /* 0x000fe20000000800 */
[----:B------:R-:W-:Y:S01]  /*18980*/  MOV R124, R57 ;  /* 0x00000039007c7202 */ /* 0x000fe20000000f00 */
[----:B------:R-:W-:Y:S01]  /*18990*/  IMAD.MOV.U32 R120, RZ, RZ, R75 ;  /* 0x000000ffff787224 */ /* 0x000fe200078e004b */
[----:B------:R-:W-:Y:S01]  /*189a0*/  MOV R57, R74 ;  /* 0x0000004a00397202 */ /* 0x000fe20000000f00 */
[C---:B------:R-:W-:Y:S01]  /*189b0*/  HMMA.16816.F32 R40, R64.reuse, R52, R40 ;  /* 0x000000344028723c */ /* 0x040fe20000001828 */
[----:B------:R-:W1:Y:S05]  /*189c0*/  LDSM.16.MT88.4 R72, [R223+0x8000] ;  /* 0x00800000df48783b */ /* 0x000e6a0000004200 */
[----:B------:R-:W-:Y:S01]  /*189d0*/  MUFU.EX2 R171, R116 ;  /* 0x0000007400ab7308 */ /* 0x000fe20000000800 */
[----:B------:R-:W-:Y:S01]  /*189e0*/  MOV R175, R56 ;  /* 0x0000003800af7202 */ /* 0x000fe20000000f00 */
[----:B------:R-:W-:Y:S03]  /*189f0*/  FMUL.FTZ R53, R133, R197 ;  /* 0x000000c585357220 */ /* 0x000fe60000410000 */
[----:B------:R-:W-:Y:S01]  /*18a00*/  MOV R197, R57 ;  /* 0x0000003900c57202 */ /* 0x000fe20000000f00 */
[C---:B------:R-:W-:Y:S04]  /*18a10*/  FMUL.FTZ R57, R0.reuse, R193 ;  /* 0x000000c100397220 */ /* 0x040fe80000410000 */
[----:B------:R-:W-:Y:S01]  /*18a20*/  MUFU.EX2 R98, R98 ;  /* 0x0000006200627308 */ /* 0x000fe20000000800 */
[----:B------:R-:W-:Y:S01]  /*18a30*/  MOV R193, R62 ;  /* 0x0000003e00c17202 */ /* 0x000fe20000000f00 */
[----:B------:R-:W-:Y:S01]  /*18a40*/  FMUL.FTZ R62, R3, R190 ;  /* 0x000000be033e7220 */ /* 0x000fe20000410000 */
[----:B------:R-:W-:Y:S01]  /*18a50*/  MOV R56, R49 ;  /* 0x0000003100387202 */ /* 0x000fe20000000f00 */
[----:B------:R-:W2:Y:S01]  /*18a60*/  LDL.LU R190, [R1+0x90] ;  /* 0x0000900001be7983 */ /* 0x000ea20000300800 */
[C---:B------:R-:W-:Y:S01]  /*18a70*/  FMUL.FTZ R49, R133.reuse, R181 ;  /* 0x000000b585317220 */ /* 0x040fe20000410000 */
[----:B------:R-:W-:Y:S01]  /*18a80*/  MOV R178, R130 ;  /* 0x0000008200b27202 */ /* 0x000fe20000000f00 */
[----:B------:R-:W-:Y:S03]  /*18a90*/  FMUL.FTZ R52, R133, R196 ;  /* 0x000000c485347220 */ /* 0x000fe60000410000 */
[----:B------:R3:W-:Y:S01]  /*18aa0*/  MUFU.EX2 R181, R206 ;  /* 0x000000ce00b57308 */ /* 0x0007e20000000800 */
[----:B------:R-:W-:Y:S02]  /*18ab0*/  MOV R125, R60 ;  /* 0x0000003c007d7202 */ /* 0x000fe40000000f00 */
[----:B------:R-:W-:Y:S02]  /*18ac0*/  MOV R93, R58 ;  /* 0x0000003a005d7202 */ /* 0x000fe40000000f00 */
[----:B------:R-:W-:Y:S01]  /*18ad0*/  MOV R60, R46 ;  /* 0x0000002e003c7202 */ /* 0x000fe20000000f00 */
[C---:B------:R-:W-:Y:S01]  /*18ae0*/  FMUL.FTZ R46, R3.reuse, R186 ;  /* 0x000000ba032e7220 */ /* 0x040fe20000410000 */
[----:B------:R-:W-:Y:S03]  /*18af0*/  MOV R173, R45 ;  /* 0x0000002d00ad7202 */ /* 0x000fe60000000f00 */
[----:B------:R-:W-:Y:S01]  /*18b00*/  MUFU.EX2 R130, R214 ;  /* 0x000000d600827308 */ /* 0x000fe20000000800 */
[----:B------:R-:W-:Y:S01]  /*18b10*/  MOV R121, R44 ;  /* 0x0000002c00797202 */ /* 0x000fe20000000f00 */
[C---:B------:R-:W-:Y:S01]  /*18b20*/  FMUL.FTZ R44, R0.reuse, R184 ;  /* 0x000000b8002c7220 */ /* 0x040fe20000410000 */
[----:B------:R-:W-:Y:S01]  /*18b30*/  MOV R58, R47 ;  /* 0x0000002f003a7202 */ /* 0x000fe20000000f00 */
[C---:B------:R-:W-:Y:S01]  /*18b40*/  FMUL.FTZ R47, R3.reuse, R187 ;  /* 0x000000bb032f7220 */ /* 0x040fe20000410000 */
[----:B------:R-:W-:Y:S01]  /*18b50*/  FMUL.FTZ R45, R0, R185 ;  /* 0x000000b9002d7220 */ /* 0x000fe20000410000 */
[----:B------:R-:W-:Y:S04]  /*18b60*/  MOV R179, R61 ;  /* 0x0000003d00b37202 */ /* 0x000fe80000000f00 */
[----:B------:R-:W-:Y:S01]  /*18b70*/  MUFU.EX2 R165, R113 ;  /* 0x0000007100a57308 */ /* 0x000fe20000000800 */
[----:B------:R-:W-:Y:S01]  /*18b80*/  MOV R61, R51 ;  /* 0x00000033003d7202 */ /* 0x000fe20000000f00 */
[----:B------:R-:W-:Y:S01]  /*18b90*/  FMUL.FTZ R51, R132, R183 ;  /* 0x000000b784337220 */ /* 0x000fe20000410000 */
[----:B------:R-:W-:Y:S01]  /*18ba0*/  MOV R108, R104 ;  /* 0x00000068006c7202 */ /* 0x000fe20000000f00 */
[-C--:B------:R-:W-:Y:S03]  /*18bb0*/  HMMA.16816.F32 R44, R64, R54.reuse, R44 ;  /* 0x00000036402c723c */ /* 0x080fe6000000182c */
[----:B------:R-:W-:Y:S03]  /*18bc0*/  MOV R185, R76 ;  /* 0x0000004c00b97202 */ /* 0x000fe60000000f00 */
[----:B------:R4:W1:Y:S01]  /*18bd0*/  MUFU.EX2 R183, R205 ;  /* 0x000000cd00b77308 */ /* 0x0008620000000800 */
[----:B------:R-:W-:Y:S01]  /*18be0*/  MOV R184, R79 ;  /* 0x0000004f00b87202 */ /* 0x000fe20000000f00 */
[C---:B------:R-:W-:Y:S04]  /*18bf0*/  HMMA.16816.F32 R48, R68.reuse, R54, R48 ;  /* 0x000000364430723c */ /* 0x040fe80000001830 */
[----:B------:R-:W-:Y:S04]  /*18c00*/  MOV R187, R78 ;  /* 0x0000004e00bb7202 */ /* 0x000fe80000000f00 */
[----:B------:R1:W-:Y:S03]  /*18c10*/  MUFU.EX2 R104, R207 ;  /* 0x000000cf00687308 */ /* 0x0003e60000000800 */
[----:B---3--:R-:W-:Y:S01]  /*18c20*/  MOV R206, R58 ;  /* 0x0000003a00ce7202 */ /* 0x008fe20000000f00 */
[C---:B------:R-:W-:Y:S01]  /*18c30*/  FMUL.FTZ R58, R3.reuse, R194 ;  /* 0x000000c2033a7220 */ /* 0x040fe20000410000 */
[----:B------:R-:W-:Y:S01]  /*18c40*/  MOV R194, R59 ;  /* 0x0000003b00c27202 */ /* 0x000fe20000000f00 */
[C---:B------:R-:W-:Y:S01]  /*18c50*/  FMUL.FTZ R59, R3.reuse, R195 ;  /* 0x000000c3033b7220 */ /* 0x040fe20000410000 */
[----:B------:R-:W-:Y:S03]  /*18c60*/  IMAD.MOV.U32 R195, RZ, RZ, R56 ;  /* 0x000000ffffc37224 */ /* 0x000fe600078e0038 */
[----:B------:R-:W-:Y:S01]  /*18c70*/  MUFU.EX2 R118, R118 ;  /* 0x0000007600767308 */ /* 0x000fe20000000800 */
[----:B------:R-:W-:Y:S01]  /*18c80*/  FMUL.FTZ R56, R0, R192 ;  /* 0x000000c000387220 */ /* 0x000fe20000410000 */
[----:B------:R-:W-:Y:S01]  /*18c90*/  MOV R186, R63 ;  /* 0x0000003f00ba7202 */ /* 0x000fe20000000f00 */
[----:B------:R-:W-:Y:S01]  /*18ca0*/  FMUL.FTZ R63, R3, R191 ;  /* 0x000000bf033f7220 */ /* 0x000fe20000410000 */
[----:B------:R-:W-:Y:S01]  /*18cb0*/  MOV R192, R77 ;  /* 0x0000004d00c07202 */ /* 0x000fe20000000f00 */
[C---:B------:R-:W-:Y:S01]  /*18cc0*/  FMUL.FTZ R55, R132.reuse, R199 ;  /* 0x000000c784377220 */ /* 0x040fe20000410000 */
[----:B------:R-:W-:Y:S01]  /*18cd0*/  FMUL.FTZ R54, R132, R198 ;  /* 0x000000c684367220 */ /* 0x000fe20000410000 */
[----:B------:R-:W-:Y:S01]  /*18ce0*/  MOV R199, R93 ;  /* 0x0000005d00c77202 */ /* 0x000fe20000000f00 */
[----:B------:R-:W3:Y:S01]  /*18cf0*/  LDSM.16.MT88.4 R76, [R221+0x8800] ;  /* 0x00880000dd4c783b */ /* 0x000ee20000004200 */
[----:B------:R-:W-:Y:S01]  /*18d00*/  MOV R198, R120 ;  /* 0x0000007800c67202 */ /* 0x000fe20000000f00 */
[----:B------:R-:W-:Y:S01]  /*18d10*/  MUFU.EX2 R167, R90 ;  /* 0x0000005a00a77308 */ /* 0x000fe20000000800 */
[----:B----4-:R-:W-:Y:S02]  /*18d20*/  MOV R205, R121 ;  /* 0x0000007900cd7202 */ /* 0x010fe40000000f00 */
[-C--:B-1----:R-:W-:Y:S03]  /*18d30*/  HMMA.16816.F32 R52, R68, R72.reuse, R52 ;  /* 0x000000484434723c */ /* 0x082fe60000001834 */
[----:B------:R-:W-:Y:S02]  /*18d40*/  MOV R207, R144 ;  /* 0x0000009000cf7202 */ /* 0x000fe40000000f00 */
[----:B------:R-:W-:Y:S01]  /*18d50*/  MOV R176, R60 ;  /* 0x0000003c00b07202 */ /* 0x000fe20000000f00 */
[C---:B------:R-:W-:Y:S01]  /*18d60*/  HMMA.16816.F32 R56, R64.reuse, R72, R56 ;  /* 0x000000484038723c */ /* 0x040fe20000001838 */
[----:B------:R-:W-:Y:S04]  /*18d70*/  MUFU.EX2 R144, R213 ;  /* 0x000000d500907308 */ /* 0x000fe80000000800 */
[C---:B------:R-:W-:Y:S01]  /*18d80*/  FMUL.FTZ R60, R0.reuse, R188 ;  /* 0x000000bc003c7220 */ /* 0x040fe20000410000 */
[----:B------:R-:W-:Y:S01]  /*18d90*/  MOV R93, R61 ;  /* 0x0000003d005d7202 */ /* 0x000fe20000000f00 */
[----:B------:R-:W-:Y:S01]  /*18da0*/  FMUL.FTZ R61, R0, R189 ;  /* 0x000000bd003d7220 */ /* 0x000fe20000410000 */
[----:B------:R-:W-:Y:S03]  /*18db0*/  MOV R196, R95 ;  /* 0x0000005f00c47202 */ /* 0x000fe60000000f00 */
[----:B------:R-:W-:Y:S01]  /*18dc0*/  MUFU.EX2 R139, R231 ;  /* 0x000000e7008b7308 */ /* 0x000fe20000000800 */
[----:B------:R-:W-:Y:S02]  /*18dd0*/  MOV R121, R99 ;  /* 0x0000006300797202 */ /* 0x000fe40000000f00 */
[-C--:B------:R-:W-:Y:S07]  /*18de0*/  HMMA.16816.F32 R60, R64, R74.reuse, R60 ;  /* 0x0000004a403c723c */ /* 0x080fee000000183c */
[----:B------:R-:W1:Y:S01]  /*18df0*/  MUFU.EX2 R99, R96 ;  /* 0x0000006000637308 */ /* 0x000e620000000800 */
[C---:B------:R-:W-:Y:S03]  /*18e00*/  FMUL.FTZ R64, R133.reuse, R200 ;  /* 0x000000c885407220 */ /* 0x040fe60000410000 */
[----:B------:R-:W-:Y:S01]  /*18e10*/  FMUL.FTZ R65, R133, R201 ;  /* 0x000000c985417220 */ /* 0x000fe20000410000 */
[C---:B------:R-:W-:Y:S01]  /*18e20*/  FMUL.FTZ R66, R132.reuse, R202 ;  /* 0x000000ca84427220 */ /* 0x040fe20000410000 */
[----:B------:R-:W-:Y:S04]  /*18e30*/  FMUL.FTZ R67, R132, R203 ;  /* 0x000000cb84437220 */ /* 0x000fe80000410000 */
[----:B------:R-:W4:Y:S03]  /*18e40*/  MUFU.EX2 R95, R87 ;  /* 0x00000057005f7308 */ /* 0x000f260000000800 */
[----:B------:R-:W-:Y:S07]  /*18e50*/  HMMA.16816.F32 R64, R68, R74, R64 ;  /* 0x0000004a4440723c */ /* 0x000fee0000001840 */
[----:B------:R-:W3:Y:S01]  /*18e60*/  MUFU.EX2 R96, R82 ;  /* 0x0000005200607308 */ /* 0x000ee20000000800 */
[----:B------:R-:W-:Y:S09]  /*18e70*/  F2FP.F16.F32.PACK_AB R70, R183, R181 ;  /* 0x000000b5b746723e */ /* 0x000ff200000000ff */
[----:B------:R-:W2:Y:S01]  /*18e80*/  MUFU.EX2 R120, R115 ;  /* 0x0000007300787308 */ /* 0x000ea20000000800 */
[----:B-1----:R-:W-:Y:S02]  /*18e90*/  F2FP.F16.F32.PACK_AB R69, R151, R99 ;  /* 0x000000639745723e */ /* 0x002fe400000000ff */
[----:B------:R-:W-:Y:S02]  /*18ea0*/  F2FP.F16.F32.PACK_AB R71, R170, R148 ;  /* 0x00000094aa47723e */ /* 0x000fe400000000ff */
[----:B------:R-:W-:Y:S02]  /*18eb0*/  F2FP.F16.F32.PACK_AB R68, R104, R208 ;  /* 0x000000d06844723e */ /* 0x000fe400000000ff */
[----:B----4-:R-:W-:Y:S03]  /*18ec0*/  F2FP.F16.F32.PACK_AB R73, R97, R95 ;  /* 0x0000005f6149723e */ /* 0x010fe600000000ff */
[----:B------:R-:W1:Y:S01]  /*18ed0*/  MUFU.EX2 R152, R94 ;  /* 0x0000005e00987308 */ /* 0x000e620000000800 */
[----:B------:R-:W-:Y:S02]  /*18ee0*/  F2FP.F16.F32.PACK_AB R75, R150, R147 ;  /* 0x00000093964b723e */ /* 0x000fe400000000ff */
[----:B---3--:R-:W-:Y:S01]  /*18ef0*/  F2FP.F16.F32.PACK_AB R72, R100, R96 ;  /* 0x000000606448723e */ /* 0x008fe200000000ff */
[-C--:B------:R-:W-:Y:S03]  /*18f00*/  HMMA.16816.F32 R4, R68, R76.reuse, R4 ;  /* 0x0000004c4404723c */ /* 0x080fe60000001804 */
[----:B------:R-:W-:Y:S03]  /*18f10*/  F2FP.F16.F32.PACK_AB R74, R164, R149 ;  /* 0x00000095a44a723e */ /* 0x000fe600000000ff */
[----:B------:R-:W3:Y:S04]  /*18f20*/  MUFU.EX2 R155, R91 ;  /* 0x0000005b009b7308 */ /* 0x000ee80000000800 */
[C---:B------:R-:W-:Y:S06]  /*18f30*/  HMMA.16816.F32 R8, R72.reuse, R76, R8 ;  /* 0x0000004c4808723c */ /* 0x040fec0000001808 */
[----:B------:R-:W-:Y:S01]  /*18f40*/  MUFU.EX2 R145, R243 ;  /* 0x000000f300917308 */ /* 0x000fe20000000800 */
[-C--:B------:R-:W-:Y:S09]  /*18f50*/  HMMA.16816.F32 R12, R72, R78.reuse, R12 ;  /* 0x0000004e480c723c */ /* 0x080ff2000000180c */
[----:B------:R-:W-:Y:S01]  /*18f60*/  MUFU.EX2 R146, R242 ;  /* 0x000000f200927308 */ /* 0x000fe20000000800 */
[C---:B------:R-:W-:Y:S01]  /*18f70*/  HMMA.16816.F32 R16, R68.reuse, R78, R16 ;  /* 0x0000004e4410723c */ /* 0x040fe20000001810 */
[----:B------:R-:W4:Y:S08]  /*18f80*/  LDSM.16.MT88.4 R76, [R224+0x8800] ;  /* 0x00880000e04c783b */ /* 0x000f300000004200 */
[----:B------:R-:W-:Y:S10]  /*18f90*/  MUFU.EX2 R163, R241 ;  /* 0x000000f100a37308 */ /* 0x000ff40000000800 */
[----:B------:R-:W-:Y:S10]  /*18fa0*/  MUFU.EX2 R169, R240 ;  /* 0x000000f000a97308 */ /* 0x000ff40000000800 */
[----:B------:R-:W-:Y:S10]  /*18fb0*/  MUFU.EX2 R162, R237 ;  /* 0x000000ed00a27308 */ /* 0x000ff40000000800 */
[----:B------:R-:W-:Y:S10]  /*18fc0*/  MUFU.EX2 R168, R110 ;  /* 0x0000006e00a87308 */ /* 0x000ff40000000800 */
[----:B------:R-:W-:Y:S01]  /*18fd0*/  MUFU.EX2 R142, R122 ;  /* 0x0000007a008e7308 */ /* 0x000fe20000000800 */
[-C--:B----4-:R-:W-:Y:S09]  /*18fe0*/  HMMA.16816.F32 R20, R68, R76.reuse, R20 ;  /* 0x0000004c4414723c */ /* 0x090ff20000001814 */
[----:B------:R-:W-:Y:S01]  /*18ff0*/  MUFU.EX2 R141, R236 ;  /* 0x000000ec008d7308 */ /* 0x000fe20000000800 */
[C---:B------:R-:W-:Y:S06]  /*19000*/  HMMA.16816.F32 R24, R72.reuse, R76, R24 ;  /* 0x0000004c4818723c */ /* 0x040fec0000001818 */
[-C--:B------:R-:W-:Y:S03]  /*19010*/  HMMA.16816.F32 R28, R72, R78.reuse, R28 ;  /* 0x0000004e481c723c */ /* 0x080fe6000000181c */
[----:B------:R-:W-:Y:S03]  /*19020*/  MUFU.EX2 R156, R239 ;  /* 0x000000ef009c7308 */ /* 0x000fe60000000800 */
[C---:B------:R-:W-:Y:S01]  /*19030*/  HMMA.16816.F32 R32, R68.reuse, R78, R32 ;  /* 0x0000004e4420723c */ /* 0x040fe20000001820 */
[----:B------:R-:W4:Y:S06]  /*19040*/  LDSM.16.MT88.4 R76, [R222+0x8800] ;  /* 0x00880000de4c783b */ /* 0x000f2c0000004200 */
[----:B------:R-:W-:Y:S10]  /*19050*/  MUFU.EX2 R159, R238 ;  /* 0x000000ee009f7308 */ /* 0x000ff40000000800 */
[----:B------:R-:W-:Y:S10]  /*19060*/  MUFU.EX2 R140, R235 ;  /* 0x000000eb008c7308 */ /* 0x000ff40000000800 */
[----:B------:R-:W3:Y:S10]  /*19070*/  MUFU.EX2 R143, R234 ;  /* 0x000000ea008f7308 */ /* 0x000ef40000000800 */
[----:B------:R-:W3:Y:S10]  /*19080*/  MUFU.EX2 R158, R219 ;  /* 0x000000db009e7308 */ /* 0x000ef40000000800 */
[----:B------:R-:W3:Y:S01]  /*19090*/  MUFU.EX2 R160, R111 ;  /* 0x0000006f00a07308 */ /* 0x000ee20000000800 */
[-C--:B----4-:R-:W-:Y:S09]  /*190a0*/  HMMA.16816.F32 R36, R68, R76.reuse, R36 ;  /* 0x0000004c4424723c */ /* 0x090ff20000001824 */
[----:B------:R-:W-:Y:S01]  /*190b0*/  MUFU.EX2 R116, R249 ;  /* 0x000000f900747308 */ /* 0x000fe20000000800 */
[C---:B------:R-:W-:Y:S09]  /*190c0*/  HMMA.16816.F32 R40, R72.reuse, R76, R40 ;  /* 0x0000004c4828723c */ /* 0x040ff20000001828 */
[----:B------:R-:W-:Y:S01]  /*190d0*/  MUFU.EX2 R129, R245 ;  /* 0x000000f500817308 */ /* 0x000fe20000000800 */
[-C--:B------:R-:W-:Y:S06]  /*190e0*/  HMMA.16816.F32 R44, R72, R78.reuse, R44 ;  /* 0x0000004e482c723c */ /* 0x080fec000000182c */
[C---:B------:R-:W-:Y:S01]  /*190f0*/  HMMA.16816.F32 R48, R68.reuse, R78, R48 ;  /* 0x0000004e4430723c */ /* 0x040fe20000001830 */
[----:B------:R-:W4:Y:S02]  /*19100*/  LDSM.16.MT88.4 R76, [R223+0x8800] ;  /* 0x00880000df4c783b */ /* 0x000f240000004200 */
[----:B------:R-:W-:Y:S10]  /*19110*/  MUFU.EX2 R176, R176 ;  /* 0x000000b000b07308 */ /* 0x000ff40000000800 */
[----:B------:R-:W-:Y:S10]  /*19120*/  MUFU.EX2 R185, R185 ;  /* 0x000000b900b97308 */ /* 0x000ff40000000800 */
[----:B------:R-:W-:Y:S10]  /*19130*/  MUFU.EX2 R206, R206 ;  /* 0x000000ce00ce7308 */ /* 0x000ff40000000800 */
[----:B------:R-:W-:Y:S01]  /*19140*/  MUFU.EX2 R108, R108 ;  /* 0x0000006c006c7308 */ /* 0x000fe20000000800 */
[-C--:B----4-:R-:W-:Y:S03]  /*19150*/  HMMA.16816.F32 R52, R68, R76.reuse, R52 ;  /* 0x0000004c4434723c */ /* 0x090fe60000001834 */
[----:B--2---:R-:W-:Y:S01]  /*19160*/  FFMA.FTZ R3, R3, R190, R102 ;  /* 0x000000be03037223 */ /* 0x004fe20000010066 */
[----:B------:R-:W-:Y:S02]  /*19170*/  MOV R190, R193 ;  /* 0x000000c100be7202 */ /* 0x000fe40000000f00 */
[C---:B------:R-:W-:Y:S03]  /*19180*/  HMMA.16816.F32 R56, R72.reuse, R76, R56 ;  /* 0x0000004c4838723c */ /* 0x040fe60000001838 */
[----:B------:R2:W-:Y:S02]  /*19190*/  MUFU.EX2 R119, R190 ;  /* 0x000000be00777308 */ /* 0x0005e40000000800 */
[----:B------:R-:W-:Y:S01]  /*191a0*/  MOV R193, R192 ;  /* 0x000000c000c17202 */ /* 0x000fe20000000f00 */
[-C--:B------:R-:W-:Y:S01]  /*191b0*/  HMMA.16816.F32 R60, R72, R78.reuse, R60 ;  /* 0x0000004e483c723c */ /* 0x080fe2000000183c */
[----:B------:R-:W4:Y:S04]  /*191c0*/  LDSM.16.MT88.4 R72, [R221+0x9000] ;  /* 0x00900000dd48783b */ /* 0x000f280000004200 */
[----:B------:R-:W-:Y:S01]  /*191d0*/  IMAD.MOV.U32 R192, RZ, RZ, R195 ;  /* 0x000000ffffc07224 */ /* 0x000fe200078e00c3 */
[----:B------:R-:W-:Y:S01]  /*191e0*/  HMMA.16816.F32 R64, R68, R78, R64 ;  /* 0x0000004e4440723c */ /* 0x000fe20000001840 */
[----:B------:R-:W-:Y:S04]  /*191f0*/  MUFU.EX2 R193, R193 ;  /* 0x000000c100c17308 */ /* 0x000fe80000000800 */
[----:B------:R-:W-:Y:S01]  /*19200*/  MOV R195, R194 ;  /* 0x000000c200c37202 */ /* 0x000fe20000000f00 */
[----:B------:R-:W-:Y:S01]  /*19210*/  FADD.FTZ R3, R112, R3 ;  /* 0x0000000370037221 */ /* 0x000fe20000010000 */
[----:B------:R-:W-:Y:S04]  /*19220*/  MOV R194, R199 ;  /* 0x000000c700c27202 */ /* 0x000fe80000000f00 */
[----:B------:R-:W-:Y:S02]  /*19230*/  MOV R199, R198 ;  /* 0x000000c600c77202 */ /* 0x000fe40000000f00 */
        /* <DEDUP_REMOVED lines=9> */
[----:B------:R-:W3:Y:S01]  /*192d0*/  LDL.LU R138, [R1+0x160] ;  /* 0x00016000018a7983 */ /* 0x000ee20000300800 */
[----:B------:R-:W-:Y:S02]  /*192e0*/  F2FP.F16.F32.PACK_AB R70, R182, R180 ;  /* 0x000000b4b646723e */ /* 0x000fe400000000ff */
[----:B------:R-:W-:Y:S01]  /*192f0*/  F2FP.F16.F32.PACK_AB R71, R171, R166 ;  /* 0x000000a6ab47723e */ /* 0x000fe200000000ff */
[----:B--2---:R-:W2:Y:S01]  /*19300*/  LDL.LU R190, [R1+0x1c] ;  /* 0x00001c0001be7983 */ /* 0x004ea20000300800 */
[----:B------:R-:W-:Y:S01]  /*19310*/  F2FP.F16.F32.PACK_AB R68, R144, R130 ;  /* 0x000000829044723e */ /* 0x000fe200000000ff */
[----:B------:R-:W-:Y:S01]  /*19320*/  MUFU.EX2 R109, R109 ;  /* 0x0000006d006d7308 */ /* 0x000fe20000000800 */
[----:B------:R-:W-:Y:S02]  /*19330*/  F2FP.F16.F32.PACK_AB R69, R154, R117 ;  /* 0x000000759a45723e */ /* 0x000fe400000000ff */
[----:B------:R-:W-:Y:S02]  /*19340*/  F2FP.F16.F32.PACK_AB R77, R120, R98 ;  /* 0x00000062784d723e */ /* 0x000fe400000000ff */
[----:B------:R-:W-:Y:S02]  /*19350*/  F2FP.F16.F32.PACK_AB R79, R165, R153 ;  /* 0x00000099a54f723e */ /* 0x000fe400000000ff */
[----:B-1----:R-:W-:Y:S01]  /*19360*/  F2FP.F16.F32.PACK_AB R76, R152, R118 ;  /* 0x00000076984c723e */ /* 0x002fe200000000ff */
[-C--:B----4-:R-:W-:Y:S03]  /*19370*/  HMMA.16816.F32 R4, R68, R72.reuse, R4 ;  /* 0x000000484404723c */ /* 0x090fe60000001804 */
[----:B---3--:R-:W-:Y:S07]  /*19380*/  F2FP.F16.F32.PACK_AB R78, R167, R155 ;  /* 0x0000009ba74e723e */ /* 0x008fee00000000ff */
[C---:B------:R-:W-:Y:S06]  /*19390*/  HMMA.16816.F32 R8, R76.reuse, R72, R8 ;  /* 0x000000484c08723c */ /* 0x040fec0000001808 */
[-C--:B------:R-:W-:Y:S06]  /*193a0*/  HMMA.16816.F32 R12, R76, R74.reuse, R12 ;  /* 0x0000004a4c0c723c */ /* 0x080fec000000180c */
[C---:B------:R-:W-:Y:S01]  /*193b0*/  HMMA.16816.F32 R16, R68.reuse, R74, R16 ;  /* 0x0000004a4410723c */ /* 0x040fe20000001810 */
[----:B------:R-:W1:Y:S05]  /*193c0*/  LDSM.16.MT88.4 R72, [R224+0x9000] ;  /* 0x00900000e048783b */ /* 0x000e6a0000004200 */
[-C--:B-1----:R-:W-:Y:S06]  /*193d0*/  HMMA.16816.F32 R20, R68, R72.reuse, R20 ;  /* 0x000000484414723c */ /* 0x082fec0000001814 */
        /* <DEDUP_REMOVED lines=11> */
[-C--:B------:R-:W-:Y:S01]  /*19490*/  HMMA.16816.F32 R60, R76, R74.reuse, R60 ;  /* 0x0000004a4c3c723c */ /* 0x080fe2000000183c */
[----:B------:R-:W1:Y:S04]  /*194a0*/  LDSM.16.MT88.4 R76, [R221+0x9800] ;  /* 0x00980000dd4c783b */ /* 0x000e680000004200 */
[----:B------:R-:W-:Y:S01]  /*194b0*/  F2FP.F16.F32.PACK_AB R73, R143, R140 ;  /* 0x0000008c8f49723e */ /* 0x000fe200000000ff */
[----:B------:R-:W-:Y:S05]  /*194c0*/  HMMA.16816.F32 R64, R68, R74, R64 ;  /* 0x0000004a4440723c */ /* 0x000fea0000001840 */
[----:B------:R-:W-:Y:S02]  /*194d0*/  F2FP.F16.F32.PACK_AB R72, R157, R142 ;  /* 0x0000008e9d48723e */ /* 0x000fe400000000ff */
[----:B------:R-:W-:Y:S04]  /*194e0*/  F2FP.F16.F32.PACK_AB R68, R146, R145 ;  /* 0x000000919244723e */ /* 0x000fe800000000ff */
[----:B------:R-:W-:Y:S02]  /*194f0*/  F2FP.F16.F32.PACK_AB R70, R169, R163 ;  /* 0x000000a3a946723e */ /* 0x000fe400000000ff */
[----:B------:R-:W-:Y:S02]  /*19500*/  F2FP.F16.F32.PACK_AB R69, R156, R141 ;  /* 0x0000008d9c45723e */ /* 0x000fe400000000ff */
[----:B------:R-:W-:Y:S02]  /*19510*/  F2FP.F16.F32.PACK_AB R71, R162, R159 ;  /* 0x0000009fa247723e */ /* 0x000fe400000000ff */
[----:B------:R-:W-:Y:S02]  /*19520*/  F2FP.F16.F32.PACK_AB R75, R161, R158 ;  /* 0x0000009ea14b723e */ /* 0x000fe400000000ff */
[----:B------:R-:W-:Y:S03]  /*19530*/  F2FP.F16.F32.PACK_AB R74, R168, R160 ;  /* 0x000000a0a84a723e */ /* 0x000fe600000000ff */
[-C--:B-1----:R-:W-:Y:S06]  /*19540*/  HMMA.16816.F32 R4, R68, R76.reuse, R4 ;  /* 0x0000004c4404723c */ /* 0x082fec0000001804 */
[C---:B------:R-:W-:Y:S06]  /*19550*/  HMMA.16816.F32 R8, R72.reuse, R76, R8 ;  /* 0x0000004c4808723c */ /* 0x040fec0000001808 */
[-C--:B------:R-:W-:Y:S06]  /*19560*/  HMMA.16816.F32 R12, R72, R78.reuse, R12 ;  /* 0x0000004e480c723c */ /* 0x080fec000000180c */
[C---:B------:R-:W-:Y:S01]  /*19570*/  HMMA.16816.F32 R16, R68.reuse, R78, R16 ;  /* 0x0000004e4410723c */ /* 0x040fe20000001810 */
[----:B------:R-:W1:Y:S01]  /*19580*/  LDSM.16.MT88.4 R76, [R224+0x9800] ;  /* 0x00980000e04c783b */ /* 0x000e620000004200 */
[----:B------:R-:W-:Y:S04]  /*19590*/  MUFU.EX2 R138, R138 ;  /* 0x0000008a008a7308 */ /* 0x000fe80000000800 */
[-C--:B-1----:R-:W-:Y:S06]  /*195a0*/  HMMA.16816.F32 R20, R68, R76.reuse, R20 ;  /* 0x0000004c4414723c */ /* 0x082fec0000001814 */
[----:B--2---:R1:W2:Y:S01]  /*195b0*/  MUFU.EX2 R131, R190 ;  /* 0x000000be00837308 */ /* 0x0042a20000000800 */
[C---:B------:R-:W-:Y:S06]  /*195c0*/  HMMA.16816.F32 R24, R72.reuse, R76, R24 ;  /* 0x0000004c4818723c */ /* 0x040fec0000001818 */
[-C--:B------:R-:W-:Y:S06]  /*195d0*/  HMMA.16816.F32 R28, R72, R78.reuse, R28 ;  /* 0x0000004e481c723c */ /* 0x080fec000000181c */
[C---:B------:R-:W-:Y:S01]  /*195e0*/  HMMA.16816.F32 R32, R68.reuse, R78, R32 ;  /* 0x0000004e4420723c */ /* 0x040fe20000001820 */
[----:B------:R-:W3:Y:S04]  /*195f0*/  LDSM.16.MT88.4 R76, [R222+0x9800] ;  /* 0x00980000de4c783b */ /* 0x000ee80000004200 */
[----:B-1----:R-:W-:Y:S02]  /*19600*/  MOV R190, R192 ;  /* 0x000000c000be7202 */ /* 0x002fe40000000f00 */
[----:B------:R-:W-:Y:S04]  /*19610*/  MOV R192, R195 ;  /* 0x000000c300c07202 */ /* 0x000fe80000000f00 */
[----:B------:R-:W-:Y:S01]  /*19620*/  MOV R195, R194 ;  /* 0x000000c200c37202 */ /* 0x000fe20000000f00 */
[----:B------:R-:W-:Y:S01]  /*19630*/  IMAD.MOV.U32 R194, RZ, RZ, R199 ;  /* 0x000000ffffc27224 */ /* 0x000fe200078e00c7 */
[----:B------:R-:W-:Y:S02]  /*19640*/  MOV R199, R198 ;  /* 0x000000c600c77202 */ /* 0x000fe40000000f00 */
[----:B------:R-:W-:Y:S02]  /*19650*/  MOV R198, R205 ;  /* 0x000000cd00c67202 */ /* 0x000fe40000000f00 */
[----:B------:R-:W-:Y:S01]  /*19660*/  MOV R205, R207 ;  /* 0x000000cf00cd7202 */ /* 0x000fe20000000f00 */
[----:B------:R-:W-:Y:S01]  /*19670*/  MUFU.EX2 R195, R195 ;  /* 0x000000c300c37308 */ /* 0x000fe20000000800 */
[----:B------:R-:W-:Y:S02]  /*19680*/  MOV R207, R173 ;  /* 0x000000ad00cf7202 */ /* 0x000fe40000000f00 */
[----:B------:R-:W-:Y:S02]  /*19690*/  MOV R191, R190 ;  /* 0x000000be00bf7202 */ /* 0x000fe40000000f00 */
[----:B------:R-:W-:Y:S02]  /*196a0*/  MOV R173, R172 ;  /* 0x000000ac00ad7202 */ /* 0x000fe40000000f00 */
[----:B------:R-:W-:Y:S02]  /*196b0*/  MOV R190, R192 ;  /* 0x000000c000be7202 */ /* 0x000fe40000000f00 */
[----:B------:R-:W-:Y:S02]  /*196c0*/  MOV R172, R175 ;  /* 0x000000af00ac7202 */ /* 0x000fe40000000f00 */
[----:B------:R-:W-:Y:S02]  /*196d0*/  MOV R192, R194 ;  /* 0x000000c200c07202 */ /* 0x000fe40000000f00 */
[----:B------:R-:W-:Y:S02]  /*196e0*/  MOV R175, R174 ;  /* 0x000000ae00af7202 */ /* 0x000fe40000000f00 */
[----:B------:R-:W-:Y:S01]  /*196f0*/  MOV R194, R199 ;  /* 0x000000c700c27202 */ /* 0x000fe20000000f00 */
[----:B------:R-:W4:Y:S01]  /*19700*/  LDL.LU R174, [R1+0x18] ;  /* 0x0000180001ae7983 */ /* 0x000f220000300800 */
[----:B------:R-:W-:Y:S02]  /*19710*/  MOV R199, R205 ;  /* 0x000000cd00c77202 */ /* 0x000fe40000000f00 */
[----:B------:R-:W-:Y:S02]  /*19720*/  MOV R205, R207 ;  /* 0x000000cf00cd7202 */ /* 0x000fe40000000f00 */
[----:B------:R-:W-:Y:S01]  /*19730*/  MOV R207, R173 ;  /* 0x000000ad00cf7202 */ /* 0x000fe20000000f00 */
[----:B------:R-:W-:Y:S01]  /*19740*/  MUFU.EX2 R194, R194 ;  /* 0x000000c200c27308 */ /* 0x000fe20000000800 */
[-C--:B---3--:R-:W-:Y:S03]  /*19750*/  HMMA.16816.F32 R36, R68, R76.reuse, R36 ;  /* 0x0000004c4424723c */ /* 0x088fe60000001824 */
[----:B------:R-:W-:Y:S01]  /*19760*/  MOV R173, R175 ;  /* 0x000000af00ad7202 */ /* 0x000fe20000000f00 */
[----:B------:R-:W-:Y:S01]  /*19770*/  IMAD.MOV.U32 R175, RZ, RZ, R179 ;  /* 0x000000ffffaf7224 */ /* 0x000fe200078e00b3 */
[----:B------:R-:W-:Y:S01]  /*19780*/  MOV R179, R178 ;  /* 0x000000b200b37202 */ /* 0x000fe20000000f00 */
[C---:B------:R-:W-:Y:S01]  /*19790*/  HMMA.16816.F32 R40, R72.reuse, R76, R40 ;  /* 0x0000004c4828723c */ /* 0x040fe20000001828 */
[----:B------:R-:W3:Y:S04]  /*197a0*/  LDL.LU R178, [R1+0x14] ;  /* 0x0000140001b27983 */ /* 0x000ee80000300800 */
[----:B------:R-:W3:Y:S01]  /*197b0*/  LDL.LU R188, [R1+0x8] ;  /* 0x0000080001bc7983 */ /* 0x000ee20000300800 */
[-C--:B------:R-:W-:Y:S03]  /*197c0*/  HMMA.16816.F32 R44, R72, R78.reuse, R44 ;  /* 0x0000004e482c723c */ /* 0x080fe6000000182c */
[----:B------:R-:W3:Y:S02]  /*197d0*/  LDL.LU R231, [R1+0x15c] ;  /* 0x00015c0001e77983 */ /* 0x000ee40000300800 */
[----:B------:R-:W-:Y:S01]  /*197e0*/  MOV R101, R172 ;  /* 0x000000ac00657202 */ /* 0x000fe20000000f00 */
[C---:B------:R-:W-:Y:S01]  /*197f0*/  HMMA.16816.F32 R48, R68.reuse, R78, R48 ;  /* 0x0000004e4430723c */ /* 0x040fe20000001830 */
[----:B------:R-:W1:Y:S01]  /*19800*/  LDSM.16.MT88.4 R76, [R223+0x9800] ;  /* 0x00980000df4c783b */ /* 0x000e620000004200 */
[----:B------:R-:W-:Y:S04]  /*19810*/  MUFU.EX2 R172, R247 ;  /* 0x000000f700ac7308 */ /* 0x000fe80000000800 */
[-C--:B-1----:R-:W-:Y:S06]  /*19820*/  HMMA.16816.F32 R52, R68, R76.reuse, R52 ;  /* 0x0000004c4434723c */ /* 0x082fec0000001834 */
[C---:B------:R-:W-:Y:S06]  /*19830*/  HMMA.16816.F32 R56, R72.reuse, R76, R56 ;  /* 0x0000004c4838723c */ /* 0x040fec0000001838 */
[-C--:B------:R-:W-:Y:S06]  /*19840*/  HMMA.16816.F32 R60, R72, R78.reuse, R60 ;  /* 0x0000004e483c723c */ /* 0x080fec000000183c */
[----:B------:R-:W-:Y:S07]  /*19850*/  HMMA.16816.F32 R64, R68, R78, R64 ;  /* 0x0000004e4440723c */ /* 0x000fee0000001840 */
[----:B--2---:R-:W-:Y:S01]  /*19860*/  F2FP.F16.F32.PACK_AB R68, R131, R119 ;  /* 0x000000778344723e */ /* 0x004fe200000000ff */
[----:B----4-:R-:W-:Y:S10]  /*19870*/  MUFU.EX2 R174, R174 ;  /* 0x000000ae00ae7308 */ /* 0x010ff40000000800 */
[----:B---3--:R-:W1:Y:S10]  /*19880*/  MUFU.EX2 R178, R178 ;  /* 0x000000b200b27308 */ /* 0x008e740000000800 */
[----:B------:R2:W3:Y:S01]  /*19890*/  MUFU.EX2 R122, R188 ;  /* 0x000000bc007a7308 */ /* 0x0004e20000000800 */
[----:B-1----:R-:W-:Y:S02]  /*198a0*/  F2FP.F16.F32.PACK_AB R70, R178, R174 ;  /* 0x000000aeb246723e */ /* 0x002fe400000000ff */
[----:B--2---:R-:W-:Y:S02]  /*198b0*/  MOV R188, R191 ;  /* 0x000000bf00bc7202 */ /* 0x004fe40000000f00 */
        /* <DEDUP_REMOVED lines=8> */
[----:B------:R-:W-:Y:S02]  /*19940*/  MOV R191, R190 ;  /* 0x000000be00bf7202 */ /* 0x000fe40000000f00 */
[----:B------:R-:W-:Y:S02]  /*19950*/  MOV R190, R192 ;  /* 0x000000c000be7202 */ /* 0x000fe40000000f00 */
[----:B------:R-:W-:Y:S01]  /*19960*/  MOV R192, R205 ;  /* 0x000000cd00c07202 */ /* 0x000fe20000000f00 */
[----:B------:R-:W-:Y:S01]  /*19970*/  IMAD.MOV.U32 R87, RZ, RZ, R191 ;  /* 0x000000ffff577224 */ /* 0x000fe200078e00bf */
[----:B------:R-:W-:Y:S03]  /*19980*/  MOV R205, R179 ;  /* 0x000000b300cd7202 */ /* 0x000fe60000000f00 */
[----:B------:R-:W-:Y:S01]  /*19990*/  MUFU.EX2 R207, R207 ;  /* 0x000000cf00cf7308 */ /* 0x000fe20000000800 */
[----:B------:R-:W-:Y:S02]  /*199a0*/  MOV R85, R189 ;  /* 0x000000bd00557202 */ /* 0x000fe40000000f00 */
[----:B------:R-:W-:Y:S02]  /*199b0*/  MOV R86, R188 ;  /* 0x000000bc00567202 */ /* 0x000fe40000000f00 */
[----:B------:R-:W-:Y:S02]  /*199c0*/  MOV R201, R85 ;  /* 0x0000005500c97202 */ /* 0x000fe40000000f00 */
[----:B------:R-:W-:Y:S03]  /*199d0*/  MOV R188, R124 ;  /* 0x0000007c00bc7202 */ /* 0x000fe60000000f00 */
[----:B------:R2:W4:Y:S01]  /*199e0*/  MUFU.EX2 R179, R137 ;  /* 0x0000008900b37308 */ /* 0x0005220000000800 */
[----:B-1----:R-:W4:Y:S01]  /*199f0*/  LDL.LU R232, [R1+0x158] ;  /* 0x0001580001e87983 */ /* 0x002f220000300800 */
[----:B------:R-:W-:Y:S02]  /*19a00*/  MOV R200, R86 ;  /* 0x0000005600c87202 */ /* 0x000fe40000000f00 */
[----:B------:R-:W-:Y:S02]  /*19a10*/  MOV R191, R192 ;  /* 0x000000c000bf7202 */ /* 0x000fe40000000f00 */
[----:B------:R-:W-:Y:S02]  /*19a20*/  MOV R189, R177 ;  /* 0x000000b100bd7202 */ /* 0x000fe40000000f00 */
[----:B------:R-:W-:Y:S02]  /*19a30*/  MOV R192, R127 ;  /* 0x0000007f00c07202 */ /* 0x000fe40000000f00 */
[----:B------:R-:W-:Y:S01]  /*19a40*/  MUFU.EX2 R124, R123 ;  /* 0x0000007b007c7308 */ /* 0x000fe20000000800 */
[----:B------:R-:W-:Y:S02]  /*19a50*/  MOV R84, R87 ;  /* 0x0000005700547202 */ /* 0x000fe40000000f00 */
[----:B------:R-:W-:Y:S02]  /*19a60*/  MOV R85, R101 ;  /* 0x0000006500557202 */ /* 0x000fe40000000f00 */
[----:B------:R-:W-:Y:S02]  /*19a70*/  MOV R202, R201 ;  /* 0x000000c900ca7202 */ /* 0x000fe40000000f00 */
[----:B------:R-:W-:Y:S01]  /*19a80*/  MOV R86, R188 ;  /* 0x000000bc00567202 */ /* 0x000fe20000000f00 */
[----:B--2---:R-:W2:Y:S01]  /*19a90*/  LDL.LU R137, [R1+0x154] ;  /* 0x0001540001897983 */ /* 0x004ea20000300800 */
[----:B------:R-:W-:Y:S01]  /*19aa0*/  MOV R201, R200 ;  /* 0x000000c800c97202 */ /* 0x000fe20000000f00 */
[----:B------:R-:W-:Y:S01]  /*19ab0*/  IMAD.MOV.U32 R188, RZ, RZ, R136 ;  /* 0x000000ffffbc7224 */ /* 0x000fe200078e0088 */
[----:B------:R-:W-:Y:S01]  /*19ac0*/  MOV R101, R189 ;  /* 0x000000bd00657202 */ /* 0x000fe20000000f00 */
[----:B------:R-:W2:Y:S01]  /*19ad0*/  LDL.LU R80, [R1+0x88] ;  /* 0x0000880001507983 */ /* 0x000ea20000300800 */
[----:B------:R-:W-:Y:S01]  /*19ae0*/  MOV R200, R84 ;  /* 0x0000005400c87202 */ /* 0x000fe20000000f00 */
[----:B------:R-:W1:Y:S01]  /*19af0*/  MUFU.EX2 R127, R248 ;  /* 0x000000f8007f7308 */ /* 0x000e620000000800 */
[----:B------:R-:W-:Y:S01]  /*19b00*/  MOV R87, R192 ;  /* 0x000000c000577202 */ /* 0x000fe20000000f00 */
[----:B------:R-:W2:Y:S01]  /*19b10*/  LDL.LU R136, [R1+0x150] ;  /* 0x0001500001887983 */ /* 0x000ea20000300800 */
[----:B------:R-:W-:Y:S02]  /*19b20*/  MOV R189, R205 ;  /* 0x000000cd00bd7202 */ /* 0x000fe40000000f00 */
[----:B------:R-:W-:Y:S02]  /*19b30*/  MOV R84, R85 ;  /* 0x0000005500547202 */ /* 0x000fe40000000f00 */
[----:B------:R-:W-:Y:S03]  /*19b40*/  MOV R203, R202 ;  /* 0x000000ca00cb7202 */ /* 0x000fe60000000f00 */
[----:B------:R-:W1:Y:S01]  /*19b50*/  MUFU.EX2 R177, R246 ;  /* 0x000000f600b17308 */ /* 0x000e620000000800 */
[----:B------:R-:W-:Y:S02]  /*19b60*/  MOV R85, R86 ;  /* 0x0000005600557202 */ /* 0x000fe40000000f00 */
[----:B------:R-:W-:Y:S01]  /*19b70*/  MOV R202, R201 ;  /* 0x000000c900ca7202 */ /* 0x000fe20000000f00 */
[----:B------:R-:W-:Y:S01]  /*19b80*/  IMAD.MOV.U32 R201, RZ, RZ, R200 ;  /* 0x000000ffffc97224 */ /* 0x000fe200078e00c8 */
[----:B------:R-:W-:Y:S02]  /*19b90*/  MOV R86, R87 ;  /* 0x0000005700567202 */ /* 0x000fe40000000f00 */
[----:B------:R-:W-:Y:S03]  /*19ba0*/  MOV R87, R189 ;  /* 0x000000bd00577202 */ /* 0x000fe60000000f00 */
[----:B------:R-:W-:Y:S01]  /*19bb0*/  MUFU.EX2 R123, R226 ;  /* 0x000000e2007b7308 */ /* 0x000fe20000000800 */
[----:B------:R-:W-:Y:S02]  /*19bc0*/  MOV R200, R84 ;  /* 0x0000005400c87202 */ /* 0x000fe40000000f00 */
        /* <DEDUP_REMOVED lines=20> */
[----:B------:R-:W-:Y:S01]  /*19d10*/  IMAD.MOV.U32 R86, RZ, RZ, R87 ;  /* 0x000000ffff567224 */ /* 0x000fe200078e0057 */
        /* <DEDUP_REMOVED lines=9> */
[----:B------:R-:W-:Y:S01]  /*19db0*/  MUFU.EX2 R197, R231 ;  /* 0x000000e700c57308 */ /* 0x000fe20000000800 */
        /* <DEDUP_REMOVED lines=20> */
[----:B---3--:R-:W-:Y:S03]  /*19f00*/  F2FP.F16.F32.PACK_AB R69, R139, R122 ;  /* 0x0000007a8b45723e */ /* 0x008fe600000000ff */
[----:B------:R-:W3:Y:S01]  /*19f10*/  MUFU.EX2 R125, R126 ;  /* 0x0000007e007d7308 */ /* 0x000ee20000000800 */
[----:B----4-:R-:W-:Y:S02]  /*19f20*/  F2FP.F16.F32.PACK_AB R71, R179, R175 ;  /* 0x000000afb347723e */ /* 0x010fe400000000ff */
[----:B------:R-:W-:Y:S02]  /*19f30*/  MOV R212, R213 ;  /* 0x000000d500d47202 */ /* 0x000fe40000000f00 */
[----:B------:R-:W-:Y:S02]  /*19f40*/  MOV R213, R203 ;  /* 0x000000cb00d57202 */ /* 0x000fe40000000f00 */
[----:B------:R-:W-:Y:S03]  /*19f50*/  MOV R203, R200 ;  /* 0x000000c800cb7202 */ /* 0x000fe60000000f00 */
[----:B------:R-:W4:Y:S01]  /*19f60*/  MUFU.EX2 R173, R244 ;  /* 0x000000f400ad7308 */ /* 0x000f220000000800 */
[----:B------:R-:W-:Y:S02]  /*19f70*/  MOV R200, R84 ;  /* 0x0000005400c87202 */ /* 0x000fe40000000f00 */
[----:B------:R-:W-:Y:S02]  /*19f80*/  MOV R84, R85 ;  /* 0x0000005500547202 */ /* 0x000fe40000000f00 */
[----:B------:R-:W-:Y:S02]  /*19f90*/  MOV R85, R86 ;  /* 0x0000005600557202 */ /* 0x000fe40000000f00 */
[----:B-1----:R-:W-:Y:S03]  /*19fa0*/  F2FP.F16.F32.PACK_AB R73, R127, R116 ;  /* 0x000000747f49723e */ /* 0x002fe600000000ff */
[----:B------:R-:W-:Y:S01]  /*19fb0*/  MUFU.EX2 R126, R251 ;  /* 0x000000fb007e7308 */ /* 0x000fe20000000800 */
[----:B------:R-:W-:Y:S02]  /*19fc0*/  F2FP.F16.F32.PACK_AB R75, R177, R172 ;  /* 0x000000acb14b723e */ /* 0x000fe400000000ff */
[----:B---3--:R-:W-:Y:S02]  /*19fd0*/  F2FP.F16.F32.PACK_AB R72, R125, R124 ;  /* 0x0000007c7d48723e */ /* 0x008fe400000000ff */
[----:B------:R-:W-:Y:S01]  /*19fe0*/  MOV R86, R87 ;  /* 0x0000005700567202 */ /* 0x000fe20000000f00 */
[----:B------:R-:W-:Y:S01]  /*19ff0*/  IMAD.MOV.U32 R87, RZ, RZ, R188 ;  /* 0x000000ffff577224 */ /* 0x000fe200078e00bc */
[----:B------:R-:W-:Y:S03]  /*1a000*/  MOV R90, R213 ;  /* 0x000000d5005a7202 */ /* 0x000fe60000000f00 */
[----:B------:R-:W-:Y:S01]  /*1a010*/  MUFU.EX2 R192, R192 ;  /* 0x000000c000c07308 */ /* 0x000fe20000000800 */
[----:B----4-:R-:W-:Y:S02]  /*1a020*/  F2FP.F16.F32.PACK_AB R74, R173, R129 ;  /* 0x00000081ad4a723e */ /* 0x010fe400000000ff */
[----:B------:R-:W-:Y:S02]  /*1a030*/  MOV R91, R200 ;  /* 0x000000c8005b7202 */ /* 0x000fe40000000f00 */
[----:B------:R-:W-:Y:S02]  /*1a040*/  MOV R114, R211 ;  /* 0x000000d300727202 */ /* 0x000fe40000000f00 */
[----:B------:R-:W-:Y:S03]  /*1a050*/  MOV R200, R84 ;  /* 0x0000005400c87202 */ /* 0x000fe60000000f00 */
[----:B------:R1:W-:Y:S01]  /*1a060*/  MUFU.EX2 R110, R90 ;  /* 0x0000005a006e7308 */ /* 0x0003e20000000800 */
[----:B------:R-:W-:Y:S02]  /*1a070*/  MOV R113, R85 ;  /* 0x0000005500717202 */ /* 0x000fe40000000f00 */
[----:B------:R-:W-:Y:S02]  /*1a080*/  MOV R213, R86 ;  /* 0x0000005600d57202 */ /* 0x000fe40000000f00 */
[----:B------:R-:W-:Y:S02]  /*1a090*/  MOV R211, R87 ;  /* 0x0000005700d37202 */ /* 0x000fe40000000f00 */
[----:B------:R-:W-:Y:S01]  /*1a0a0*/  LDSM.16.MT88.4 R84, [R222+0xa000] ;  /* 0x00a00000de54783b */ /* 0x000fe20000004200 */
[----:B------:R-:W-:Y:S01]  /*1a0b0*/  MOV R240, R214 ;  /* 0x000000d600f07202 */ /* 0x000fe20000000f00 */
[----:B------:R-:W-:Y:S01]  /*1a0c0*/  IMAD.MOV.U32 R214, RZ, RZ, R191 ;  /* 0x000000ffffd67224 */ /* 0x000fe200078e00bf */
[----:B------:R-:W-:Y:S01]  /*1a0d0*/  MOV R243, R202 ;  /* 0x000000ca00f37202 */ /* 0x000fe20000000f00 */
        /* <DEDUP_REMOVED lines=8> */
[----:B-1----:R-:W-:Y:S01]  /*1a160*/  LDSM.16.MT88.4 R88, [R223+0xa000] ;  /* 0x00a00000df58783b */ /* 0x002fe20000004200 */
[----:B------:R-:W-:Y:S02]  /*1a170*/  MOV R188, R228 ;  /* 0x000000e400bc7202 */ /* 0x000fe40000000f00 */
[----:B------:R-:W-:Y:S02]  /*1a180*/  MOV R242, R113 ;  /* 0x0000007100f27202 */ /* 0x000fe40000000f00 */
        /* <DEDUP_REMOVED lines=11> */
[----:B------:R-:W-:Y:S09]  /*1a240*/  MOV R236, R121 ;  /* 0x0000007900ec7202 */ /* 0x000ff20000000f00 */
[----:B------:R-:W1:Y:S10]  /*1a250*/  MUFU.EX2 R115, R115 ;  /* 0x0000007300737308 */ /* 0x000e740000000800 */
[----:B------:R-:W-:Y:S10]  /*1a260*/  MUFU.EX2 R121, R252 ;  /* 0x000000fc00797308 */ /* 0x000ff40000000800 */
[----:B------:R-:W-:Y:S10]  /*1a270*/  MUFU.EX2 R112, R240 ;  /* 0x000000f000707308 */ /* 0x000ff40000000800 */
[----:B------:R-:W-:Y:S10]  /*1a280*/  MUFU.EX2 R196, R232 ;  /* 0x000000e800c47308 */ /* 0x000ff40000000800 */
[----:B--2---:R2:W3:Y:S01]  /*1a290*/  MUFU.EX2 R186, R137 ;  /* 0x0000008900ba7308 */ /* 0x0044e20000000800 */
[----:B------:R-:W-:Y:S02]  /*1a2a0*/  FFMA.FTZ R133, R133, R80, R209 ;  /* 0x0000005085857223 */ /* 0x000fe400000100d1 */
[----:B------:R-:W4:Y:S07]  /*1a2b0*/  LDSM.16.MT88.4 R80, [R221+0xa000] ;  /* 0x00a00000dd50783b */ /* 0x000f2e0000004200 */
[----:B------:R-:W-:Y:S01]  /*1a2c0*/  MUFU.EX2 R209, R239 ;  /* 0x000000ef00d17308 */ /* 0x000fe20000000800 */
[----:B------:R-:W-:Y:S04]  /*1a2d0*/  FADD.FTZ R94, R210, R133 ;  /* 0x00000085d25e7221 */ /* 0x000fe80000010000 */
[----:B------:R-:W-:Y:S05]  /*1a2e0*/  FADD.FTZ R94, R218, R94 ;  /* 0x0000005eda5e7221 */ /* 0x000fea0000010000 */
[----:B------:R-:W-:Y:S01]  /*1a2f0*/  MUFU.EX2 R133, R250 ;  /* 0x000000fa00857308 */ /* 0x000fe20000000800 */
[----:B--2---:R-:W2:Y:S04]  /*1a300*/  LDL.LU R137, [R1+0x14c] ;  /* 0x00014c0001897983 */ /* 0x004ea80000300800 */
[----:B------:R1:W5:Y:S04]  /*1a310*/  LDL.LU R232, [R1+0x148] ;  /* 0x0001480001e87983 */ /* 0x0003680000300800 */
[----:B------:R1:W5:Y:S04]  /*1a320*/  LDL.LU R231, [R1+0x144] ;  /* 0x0001440001e77983 */ /* 0x0003680000300800 */
[----:B------:R1:W5:Y:S04]  /*1a330*/  LDL.LU R230, [R1+0x140] ;  /* 0x0001400001e67983 */ /* 0x0003680000300800 */
[----:B------:R1:W5:Y:S04]  /*1a340*/  LDL.LU R229, [R1+0x13c] ;  /* 0x00013c0001e57983 */ /* 0x0003680000300800 */
[----:B------:R-:W3:Y:S01]  /*1a350*/  LDL.LU R76, [R1+0x8c] ;  /* 0x00008c00014c7983 */ /* 0x000ee20000300800 */
[-C--:B----4-:R-:W-:Y:S06]  /*1a360*/  HMMA.16816.F32 R4, R68, R80.reuse, R4 ;  /* 0x000000504404723c */ /* 0x090fec0000001804 */
[C---:B------:R-:W-:Y:S06]  /*1a370*/  HMMA.16816.F32 R8, R72.reuse, R80, R8 ;  /* 0x000000504808723c */ /* 0x040fec0000001808 */
[-C--:B------:R-:W-:Y:S06]  /*1a380*/  HMMA.16816.F32 R12, R72, R82.reuse, R12 ;  /* 0x00000052480c723c */ /* 0x080fec000000180c */
[C---:B------:R-:W-:Y:S01]  /*1a390*/  HMMA.16816.F32 R16, R68.reuse, R82, R16 ;  /* 0x000000524410723c */ /* 0x040fe20000001810 */
[----:B------:R-:W-:Y:S04]  /*1a3a0*/  LDSM.16.MT88.4 R80, [R224+0xa800] ;  /* 0x00a80000e050783b */ /* 0x000fe80000004200 */
[----:B---3--:R-:W-:Y:S04]  /*1a3b0*/  FFMA.FTZ R132, R132, R76, R128 ;  /* 0x0000004c84847223 */ /* 0x008fe80000010080 */
[----:B------:R-:W3:Y:S01]  /*1a3c0*/  LDL.LU R76, [R1+0x94] ;  /* 0x00009400014c7983 */ /* 0x000ee20000300800 */
[----:B------:R4:W1:Y:S01]  /*1a3d0*/  MUFU.EX2 R128, R225 ;  /* 0x000000e100807308 */ /* 0x0008620000000800 */
[----:B------:R-:W-:Y:S02]  /*1a3e0*/  FADD.FTZ R132, R204, R132 ;  /* 0x00000084cc847221 */ /* 0x000fe40000010000 */
[----:B------:R1:W5:Y:S04]  /*1a3f0*/  LDL.LU R228, [R1+0x138] ;  /* 0x0001380001e47983 */ /* 0x0003680000300800 */
[----:B------:R1:W5:Y:S03]  /*1a400*/  LDL.LU R227, [R1+0x134] ;  /* 0x0001340001e37983 */ /* 0x0003660000300800 */
[----:B------:R-:W-:Y:S01]  /*1a410*/  MUFU.EX2 R204, R236 ;  /* 0x000000ec00cc7308 */ /* 0x000fe20000000800 */
[----:B------:R1:W5:Y:S04]  /*1a420*/  LDL.LU R226, [R1+0x130] ;  /* 0x0001300001e27983 */ /* 0x0003680000300800 */
[----:B----4-:R4:W5:Y:S04]  /*1a430*/  LDL.LU R225, [R1+0x12c] ;  /* 0x00012c0001e17983 */ /* 0x0109680000300800 */
[----:B------:R4:W5:Y:S01]  /*1a440*/  LDL.LU R220, [R1+0x128] ;  /* 0x0001280001dc7983 */ /* 0x0009620000300800 */
[----:B---3--:R-:W-:Y:S03]  /*1a450*/  FFMA.FTZ R0, R0, R76, R103 ;  /* 0x0000004c00007223 */ /* 0x008fe60000010067 */
[----:B------:R-:W3:Y:S01]  /*1a460*/  LDSM.16.MT88.4 R76, [R224+0xa000] ;  /* 0x00a00000e04c783b */ /* 0x000ee20000004200 */
[----:B------:R-:W-:Y:S01]  /*1a470*/  MUFU.EX2 R103, R213 ;  /* 0x000000d500677308 */ /* 0x000fe20000000800 */
[----:B------:R-:W-:Y:S01]  /*1a480*/  FADD.FTZ R93, R106, R0 ;  /* 0x000000006a5d7221 */ /* 0x000fe20000010000 */
[----:B------:R-:W-:Y:S01]  /*1a490*/  FADD.FTZ R0, R107, R3 ;  /* 0x000000036b007221 */ /* 0x000fe20000010000 */
[----:B------:R-:W-:Y:S01]  /*1a4a0*/  FADD.FTZ R3, R216, R132 ;  /* 0x00000084d8037221 */ /* 0x000fe20000010000 */
[----:B--2---:R-:W-:Y:S01]  /*1a4b0*/  MOV R132, R137 ;  /* 0x0000008900847202 */ /* 0x004fe20000000f00 */
[----:B------:R-:W-:Y:S01]  /*1a4c0*/  FADD.FTZ R93, R92, R93 ;  /* 0x0000005d5c5d7221 */ /* 0x000fe20000010000 */
[----:B------:R-:W-:Y:S01]  /*1a4d0*/  FADD.FTZ R92, R215, R0 ;  /* 0x00000000d75c7221 */ /* 0x000fe20000010000 */
[----:B------:R-:W-:Y:S03]  /*1a4e0*/  FADD.FTZ R0, R233, R94 ;  /* 0x0000005ee9007221 */ /* 0x000fe60000010000 */
[----:B------:R-:W-:Y:S01]  /*1a4f0*/  MUFU.EX2 R107, R242 ;  /* 0x000000f2006b7308 */ /* 0x000fe20000000800 */
[----:B------:R-:W-:Y:S04]  /*1a500*/  FADD.FTZ R0, R208, R0 ;  /* 0x00000000d0007221 */ /* 0x000fe80000010000 */
[----:B------:R-:W-:Y:S05]  /*1a510*/  FADD.FTZ R94, R104, R0 ;  /* 0x00000000685e7221 */ /* 0x000fea0000010000 */
[----:B------:R-:W-:Y:S10]  /*1a520*/  MUFU.EX2 R106, R243 ;  /* 0x000000f3006a7308 */ /* 0x000ff40000000800 */
[----:B------:R-:W2:Y:S01]  /*1a530*/  MUFU.EX2 R104, R212 ;  /* 0x000000d400687308 */ /* 0x000ea20000000800 */
[-C--:B---3--:R-:W-:Y:S06]  /*1a540*/  HMMA.16816.F32 R20, R68, R76.reuse, R20 ;  /* 0x0000004c4414723c */ /* 0x088fec0000001814 */
        /* <DEDUP_REMOVED lines=9> */
[-C--:B------:R-:W-:Y:S06]  /*1a5e0*/  HMMA.16816.F32 R52, R68, R88.reuse, R52 ;  /* 0x000000584434723c */ /* 0x080fec0000001834 */
[C---:B------:R-:W-:Y:S06]  /*1a5f0*/  HMMA.16816.F32 R56, R72.reuse, R88, R56 ;  /* 0x000000584838723c */ /* 0x040fec0000001838 */
[-C--:B------:R-:W-:Y:S05]  /*1a600*/  HMMA.16816.F32 R60, R72, R90.reuse, R60 ;  /* 0x0000005a483c723c */ /* 0x080fea000000183c */
[----:B------:R-:W-:Y:S01]  /*1a610*/  FADD.FTZ R89, R217, R3 ;  /* 0x00000003d9597221 */ /* 0x000fe20000010000 */
[----:B------:R-:W-:Y:S05]  /*1a620*/  HMMA.16816.F32 R64, R68, R90, R64 ;  /* 0x0000005a4440723c */ /* 0x000fea0000001840 */
[----:B-1----:R-:W-:Y:S01]  /*1a630*/  F2FP.F16.F32.PACK_AB R73, R115, R110 ;  /* 0x0000006e7349723e */ /* 0x002fe200000000ff */
[----:B------:R-:W-:Y:S01]  /*1a640*/  FADD.FTZ R88, R105, R93 ;  /* 0x0000005d69587221 */ /* 0x000fe20000010000 */
[----:B------:R-:W-:Y:S01]  /*1a650*/  F2FP.F16.F32.PACK_AB R68, R186, R176 ;  /* 0x000000b0ba44723e */ /* 0x000fe200000000ff */
[----:B------:R-:W-:Y:S01]  /*1a660*/  FADD.FTZ R3, R95, R92 ;  /* 0x0000005c5f037221 */ /* 0x000fe20000010000 */
[----:B------:R-:W1:Y:S02]  /*1a670*/  MUFU.EX2 R105, R211 ;  /* 0x000000d300697308 */ /* 0x000e640000000800 */
[----:B------:R-:W-:Y:S01]  /*1a680*/  F2FP.F16.F32.PACK_AB R70, R197, R196 ;  /* 0x000000c4c546723e */ /* 0x000fe200000000ff */
[----:B------:R-:W-:Y:S01]  /*1a690*/  FADD.FTZ R93, R99, R89 ;  /* 0x00000059635d7221 */ /* 0x000fe20000010000 */
        /* <DEDUP_REMOVED lines=9> */
[-C--:B---3--:R-:W-:Y:S01]  /*1a730*/  HMMA.16816.F32 R4, R68, R76.reuse, R4 ;  /* 0x0000004c4404723c */ /* 0x088fe20000001804 */
[----:B------:R-:W-:Y:S02]  /*1a740*/  MUFU.EX2 R100, R203 ;  /* 0x000000cb00647308 */ /* 0x000fe40000000800 */
[----:B------:R-:W-:Y:S01]  /*1a750*/  FADD.FTZ R92, R149, R92 ;  /* 0x0000005c955c7221 */ /* 0x000fe20000010000 */
[----:B------:R-:W-:Y:S02]  /*1a760*/  FADD.FTZ R3, R97, R3 ;  /* 0x0000000361037221 */ /* 0x000fe40000010000 */
[C---:B------:R-:W-:Y:S05]  /*1a770*/  HMMA.16816.F32 R8, R72.reuse, R76, R8 ;  /* 0x0000004c4808723c */ /* 0x040fea0000001808 */
[----:B------:R3:W-:Y:S01]  /*1a780*/  MUFU.EX2 R99, R202 ;  /* 0x000000ca00637308 */ /* 0x0007e20000000800 */
[----:B------:R-:W-:Y:S01]  /*1a790*/  FADD.FTZ R3, R147, R3 ;  /* 0x0000000393037221 */ /* 0x000fe20000010000 */
[-C--:B------:R-:W-:Y:S08]  /*1a7a0*/  HMMA.16816.F32 R12, R72, R78.reuse, R12 ;  /* 0x0000004e480c723c */ /* 0x080ff0000000180c */
[----:B------:R2:W-:Y:S01]  /*1a7b0*/  MUFU.EX2 R97, R200 ;  /* 0x000000c800617308 */ /* 0x0005e20000000800 */
[C---:B------:R-:W-:Y:S01]  /*1a7c0*/  HMMA.16816.F32 R16, R68.reuse, R78, R16 ;  /* 0x0000004e4410723c */ /* 0x040fe20000001810 */
[----:B------:R-:W1:Y:S05]  /*1a7d0*/  LDSM.16.MT88.4 R76, [R221+0xb000] ;  /* 0x00b00000dd4c783b */ /* 0x000e6a0000004200 */
[-C--:B------:R-:W-:Y:S05]  /*1a7e0*/  HMMA.16816.F32 R20, R68, R80.reuse, R20 ;  /* 0x000000504414723c */ /* 0x080fea0000001814 */
[----:B---3--:R-:W-:Y:S01]  /*1a7f0*/  F2FP.F16.F32.PACK_AB R202, R138, R102 ;  /* 0x000000668aca723e */ /* 0x008fe200000000ff */
[C---:B------:R-:W-:Y:S05]  /*1a800*/  HMMA.16816.F32 R24, R72.reuse, R80, R24 ;  /* 0x000000504818723c */ /* 0x040fea0000001818 */
[----:B--2---:R-:W-:Y:S01]  /*1a810*/  F2FP.F16.F32.PACK_AB R200, R103, R104 ;  /* 0x0000006867c8723e */ /* 0x004fe200000000ff */
        /* <DEDUP_REMOVED lines=9> */
[-C--:B-1----:R-:W-:Y:S01]  /*1a8b0*/  HMMA.16816.F32 R52, R68, R88.reuse, R52 ;  /* 0x000000584434723c */ /* 0x082fe20000001834 */
[----:B------:R-:W1:Y:S04]  /*1a8c0*/  LDSM.16.MT88.4 R84, [R222+0xb000] ;  /* 0x00b00000de54783b */ /* 0x000e680000004200 */
[----:B------:R-:W-:Y:S01]  /*1a8d0*/  FADD.FTZ R94, R148, R0 ;  /* 0x00000000945e7221 */ /* 0x000fe20000010000 */
[C---:B------:R-:W-:Y:S05]  /*1a8e0*/  HMMA.16816.F32 R56, R72.reuse, R88, R56 ;  /* 0x000000584838723c */ /* 0x040fea0000001838 */
[----:B------:R-:W-:Y:S01]  /*1a8f0*/  FADD.FTZ R0, R150, R3 ;  /* 0x0000000396007221 */ /* 0x000fe20000010000 */
[-C--:B------:R-:W-:Y:S01]  /*1a900*/  HMMA.16816.F32 R60, R72, R90.reuse, R60 ;  /* 0x0000005a483c723c */ /* 0x080fe2000000183c */
[----:B------:R-:W-:Y:S04]  /*1a910*/  LDSM.16.MT88.4 R148, [R221+0xb800] ;  /* 0x00b80000dd94783b */ /* 0x000fe80000004200 */
[----:B------:R-:W-:Y:S01]  /*1a920*/  FADD.FTZ R88, R170, R94 ;  /* 0x0000005eaa587221 */ /* 0x000fe20000010000 */
[----:B------:R-:W-:Y:S01]  /*1a930*/  HMMA.16816.F32 R64, R68, R90, R64 ;  /* 0x0000005a4440723c */ /* 0x000fe20000001840 */
[----:B------:R-:W-:Y:S04]  /*1a940*/  MUFU.EX2 R90, R188 ;  /* 0x000000bc005a7308 */ /* 0x000fe80000000800 */
[----:B------:R-:W-:Y:S01]  /*1a950*/  F2FP.F16.F32.PACK_AB R73, R112, R114 ;  /* 0x000000727049723e */ /* 0x000fe200000000ff */
[----:B------:R-:W-:Y:S01]  /*1a960*/  FADD.FTZ R3, R164, R92 ;  /* 0x0000005ca4037221 */ /* 0x000fe20000010000 */
[----:B------:R-:W-:Y:S01]  /*1a970*/  F2FP.F16.F32.PACK_AB R68, R195, R192 ;  /* 0x000000c0c344723e */ /* 0x000fe200000000ff */
[----:B------:R-:W-:Y:S03]  /*1a980*/  FADD.FTZ R89, R130, R93 ;  /* 0x0000005d82597221 */ /* 0x000fe60000010000 */
[----:B------:R-:W3:Y:S01]  /*1a990*/  MUFU.EX2 R91, R189 ;  /* 0x000000bd005b7308 */ /* 0x000ee20000000800 */
[----:B------:R-:W4:Y:S01]  /*1a9a0*/  LDSM.16.MT88.4 R92, [R223+0xb000] ;  /* 0x00b00000df5c783b */ /* 0x000f220000004200 */
[----:B------:R-:W-:Y:S01]  /*1a9b0*/  F2FP.F16.F32.PACK_AB R70, R209, R206 ;  /* 0x000000ced146723e */ /* 0x000fe200000000ff */
[----:B------:R-:W-:Y:S01]  /*1a9c0*/  FADD.FTZ R89, R144, R89 ;  /* 0x0000005990597221 */ /* 0x000fe20000010000 */
[----:B------:R-:W-:Y:S01]  /*1a9d0*/  F2FP.F16.F32.PACK_AB R69, R204, R193 ;  /* 0x000000c1cc45723e */ /* 0x000fe200000000ff */
[----:B------:R-:W-:Y:S01]  /*1a9e0*/  FADD.FTZ R0, R98, R0 ;  /* 0x0000000062007221 */ /* 0x000fe20000010000 */
[----:B------:R-:W-:Y:S01]  /*1a9f0*/  F2FP.F16.F32.PACK_AB R71, R205, R207 ;  /* 0x000000cfcd47723e */ /* 0x000fe200000000ff */
[----:B------:R-:W-:Y:S01]  /*1aa00*/  FADD.FTZ R96, R117, R88 ;  /* 0x0000005875607221 */ /* 0x000fe20000010000 */
[----:B------:R-:W-:Y:S02]  /*1aa10*/  F2FP.F16.F32.PACK_AB R75, R111, R109 ;  /* 0x0000006d6f4b723e */ /* 0x000fe400000000ff */
[----:B------:R1:W1:Y:S01]  /*1aa20*/  MUFU.EX2 R98, R201 ;  /* 0x000000c900627308 */ /* 0x0002620000000800 */
[----:B------:R-:W-:Y:S01]  /*1aa30*/  F2FP.F16.F32.PACK_AB R72, R107, R108 ;  /* 0x0000006c6b48723e */ /* 0x000fe200000000ff */
[----:B------:R-:W-:Y:S01]  /*1aa40*/  FADD.FTZ R88, R118, R3 ;  /* 0x0000000376587221 */ /* 0x000fe20000010000 */
[----:B------:R-:W-:Y:S01]  /*1aa50*/  F2FP.F16.F32.PACK_AB R74, R105, R106 ;  /* 0x0000006a694a723e */ /* 0x000fe200000000ff */
[-C--:B------:R-:W-:Y:S03]  /*1aa60*/  HMMA.16816.F32 R4, R68, R76.reuse, R4 ;  /* 0x0000004c4404723c */ /* 0x080fe60000001804 */
[----:B------:R-:W-:Y:S01]  /*1aa70*/  FADD.FTZ R3, R120, R0 ;  /* 0x0000000078037221 */ /* 0x000fe20000010000 */
[----:B------:R-:W-:Y:S01]  /*1aa80*/  FADD.FTZ R0, R152, R88 ;  /* 0x0000005898007221 */ /* 0x000fe20000010000 */
[----:B---3--:R-:W-:Y:S01]  /*1aa90*/  F2FP.F16.F32.PACK_AB R189, R91, R97 ;  /* 0x000000615bbd723e */ /* 0x008fe200000000ff */
[C---:B------:R-:W-:Y:S05]  /*1aaa0*/  HMMA.16816.F32 R8, R72.reuse, R76, R8 ;  /* 0x0000004c4808723c */ /* 0x040fea0000001808 */
[----:B------:R-:W-:Y:S01]  /*1aab0*/  FADD.FTZ R3, R153, R3 ;  /* 0x0000000399037221 */ /* 0x000fe20000010000 */
[-C--:B------:R-:W-:Y:S05]  /*1aac0*/  HMMA.16816.F32 R12, R72, R78.reuse, R12 ;  /* 0x0000004e480c723c */ /* 0x080fea000000180c */
[----:B------:R-:W-:Y:S01]  /*1aad0*/  FADD.FTZ R77, R165, R3 ;  /* 0x00000003a54d7221 */ /* 0x000fe20000010000 */
[C---:B------:R-:W-:Y:S01]  /*1aae0*/  HMMA.16816.F32 R16, R68.reuse, R78, R16 ;  /* 0x0000004e4410723c */ /* 0x040fe20000001810 */
[----:B------:R-:W-:Y:S04]  /*1aaf0*/  MUFU.EX2 R79, R198 ;  /* 0x000000c6004f7308 */ /* 0x000fe80000000800 */
[----:B------:R-:W-:Y:S01]  /*1ab00*/  FADD.FTZ R76, R180, R89 ;  /* 0x00000059b44c7221 */ /* 0x000fe20000010000 */
[-C--:B--2---:R-:W-:Y:S05]  /*1ab10*/  HMMA.16816.F32 R20, R68, R80.reuse, R20 ;  /* 0x000000504414723c */ /* 0x084fea0000001814 */
[----:B------:R-:W-:Y:S01]  /*1ab20*/  FADD.FTZ R78, R182, R76 ;  /* 0x0000004cb64e7221 */ /* 0x000fe20000010000 */
[C---:B------:R-:W-:Y:S01]  /*1ab30*/  HMMA.16816.F32 R24, R72.reuse, R80, R24 ;  /* 0x000000504818723c */ /* 0x040fe20000001818 */
[----:B------:R-:W-:Y:S01]  /*1ab40*/  LDSM.16.MT88.4 R180, [R222+0xb800] ;  /* 0x00b80000deb4783b */ /* 0x000fe20000004200 */
[----:B------:R-:W-:Y:S03]  /*1ab50*/  MUFU.EX2 R80, R199 ;  /* 0x000000c700507308 */ /* 0x000fe60000000800 */
[----:B------:R-:W-:Y:S01]  /*1ab60*/  FADD.FTZ R0, R155, R0 ;  /* 0x000000009b007221 */ /* 0x000fe20000010000 */
[-C--:B------:R-:W-:Y:S06]  /*1ab70*/  HMMA.16816.F32 R28, R72, R82.reuse, R28 ;  /* 0x00000052481c723c */ /* 0x080fec000000181c */
[----:B------:R-:W-:Y:S01]  /*1ab80*/  MUFU.EX2 R81, R191 ;  /* 0x000000bf00517308 */ /* 0x000fe20000000800 */
[----:B------:R-:W-:Y:S01]  /*1ab90*/  FADD.FTZ R3, R167, R0 ;  /* 0x00000000a7037221 */ /* 0x000fe20000010000 */
[C---:B------:R-:W-:Y:S04]  /*1aba0*/  HMMA.16816.F32 R32, R68.reuse, R82, R32 ;  /* 0x000000524420723c */ /* 0x040fe80000001820 */
[----:B-1----:R-:W-:Y:S02]  /*1abb0*/  F2FP.F16.F32.PACK_AB R201, R100, R101 ;  /* 0x0000006564c9723e */ /* 0x002fe400000000ff */
[-C--:B------:R-:W-:Y:S02]  /*1abc0*/  HMMA.16816.F32 R36, R68, R84.reuse, R36 ;  /* 0x000000544424723c */ /* 0x080fe40000001824 */
[----:B------:R1:W2:Y:S03]  /*1abd0*/  MUFU.EX2 R83, R2 ;  /* 0x0000000200537308 */ /* 0x0002a60000000800 */
[----:B------:R-:W-:Y:S01]  /*1abe0*/  F2FP.F16.F32.PACK_AB R203, R98, R99 ;  /* 0x0000006362cb723e */ /* 0x000fe200000000ff */
[C---:B------:R-:W-:Y:S06]  /*1abf0*/  HMMA.16816.F32 R40, R72.reuse, R84, R40 ;  /* 0x000000544828723c */ /* 0x040fec0000001828 */
[----:B------:R-:W3:Y:S01]  /*1ac00*/  MUFU.EX2 R82, R190 ;  /* 0x000000be00527308 */ /* 0x000ee20000000800 */
[----:B------:R-:W-:Y:S01]  /*1ac10*/  FADD.FTZ R0, R145, R78 ;  /* 0x0000004e91007221 */ /* 0x000fe20000010000 */
[-C--:B------:R-:W-:Y:S06]  /*1ac20*/  HMMA.16816.F32 R44, R72, R86.reuse, R44 ;  /* 0x00000056482c723c */ /* 0x080fec000000182c */
[C---:B------:R-:W-:Y:S05]  /*1ac30*/  HMMA.16816.F32 R48, R68.reuse, R86, R48 ;  /* 0x000000564430723c */ /* 0x040fea0000001830 */
[----:B-1----:R-:W-:Y:S01]  /*1ac40*/  FADD.FTZ R2, R154, R96 ;  /* 0x000000609a027221 */ /* 0x002fe20000010000 */
[-C--:B----4-:R-:W-:Y:S05]  /*1ac50*/  HMMA.16816.F32 R52, R68, R92.reuse, R52 ;  /* 0x0000005c4434723c */ /* 0x090fea0000001834 */
[----:B------:R-:W-:Y:S01]  /*1ac60*/  FADD.FTZ R2, R166, R2 ;  /* 0x00000002a6027221 */ /* 0x000fe20000010000 */
[C---:B------:R-:W-:Y:S01]  /*1ac70*/  HMMA.16816.F32 R56, R72.reuse, R92, R56 ;  /* 0x0000005c4838723c */ /* 0x040fe20000001838 */
[----:B------:R-:W1:Y:S04]  /*1ac80*/  LDSM.16.MT88.4 R164, [R224+0xb800] ;  /* 0x00b80000e0a4783b */ /* 0x000e680000004200 */
[----:B--2---:R-:W-:Y:S01]  /*1ac90*/  F2FP.F16.F32.PACK_AB R191, R83, R90 ;  /* 0x0000005a53bf723e */ /* 0x004fe200000000ff */
[-C--:B------:R-:W-:Y:S05]  /*1aca0*/  HMMA.16816.F32 R60, R72, R94.reuse, R60 ;  /* 0x0000005e483c723c */ /* 0x080fea000000183c */
[----:B---3--:R-:W-:Y:S01]  /*1acb0*/  F2FP.F16.F32.PACK_AB R188, R82, R81 ;  /* 0x0000005152bc723e */ /* 0x008fe200000000ff */
[----:B------:R-:W-:Y:S05]  /*1acc0*/  HMMA.16816.F32 R64, R68, R94, R64 ;  /* 0x0000005e4440723c */ /* 0x000fea0000001840 */
[----:B------:R-:W-:Y:S01]  /*1acd0*/  FADD.FTZ R73, R146, R0 ;  /* 0x0000000092497221 */ /* 0x000fe20000010000 */
[----:B------:R-:W-:Y:S01]  /*1ace0*/  F2FP.F16.F32.PACK_AB R190, R79, R80 ;  /* 0x000000504fbe723e */ /* 0x000fe200000000ff */
[-C--:B------:R-:W-:Y:S05]  /*1acf0*/  HMMA.16816.F32 R144, R200, R148.reuse, R4 ;  /* 0x00000094c890723c */ /* 0x080fea0000001804 */
[----:B------:R-:W-:Y:S01]  /*1ad00*/  FADD.FTZ R76, R171, R2 ;  /* 0x00000002ab4c7221 */ /* 0x000fe20000010000 */
[----:B------:R-:W-:Y:S01]  /*1ad10*/  FADD.FTZ R2, R140, R77 ;  /* 0x0000004d8c027221 */ /* 0x000fe20000010000 */
[----:B------:R-:W-:Y:S01]  /*1ad20*/  FADD.FTZ R72, R142, R3 ;  /* 0x000000038e487221 */ /* 0x000fe20000010000 */
[----:B------:R-:W-:Y:S03]  /*1ad30*/  FADD.FTZ R5, R163, R73 ;  /* 0x00000049a3057221 */ /* 0x000fe60000010000 */
        /* <DEDUP_REMOVED lines=20> */
[C---:B------:R-:W-:Y:S01]  /*1ae80*/  HMMA.16816.F32 R156, R188.reuse, R164, R24 ;  /* 0x000000a4bc9c723c */ /* 0x040fe20000001818 */
[----:B------:R-:W1:Y:S04]  /*1ae90*/  LDSM.16.MT88.4 R4, [R223+0xb800] ;  /* 0x00b80000df04783b */ /* 0x000e680000004200 */
[----:B------:R-:W-:Y:S01]  /*1aea0*/  FADD.FTZ R9, R124, R0 ;  /* 0x000000007c097221 */ /* 0x000fe20000010000 */
[-C--:B------:R-:W-:Y:S05]  /*1aeb0*/  HMMA.16816.F32 R168, R188, R166.reuse, R28 ;  /* 0x000000a6bca8723c */ /* 0x080fea000000181c */
[----:B------:R-:W-:Y:S01]  /*1aec0*/  FADD.FTZ R0, R127, R2 ;  /* 0x000000027f007221 */ /* 0x000fe20000010000 */
[C---:B------:R-:W-:Y:S05]  /*1aed0*/  HMMA.16816.F32 R164, R200.reuse, R166, R32 ;  /* 0x000000a6c8a4723c */ /* 0x040fea0000001820 */
[----:B------:R-:W-:Y:S01]  /*1aee0*/  FADD.FTZ R0, R172, R0 ;  /* 0x00000000ac007221 */ /* 0x000fe20000010000 */
[----:B------:R-:W-:Y:S01]  /*1aef0*/  FADD.FTZ R3, R139, R3 ;  /* 0x000000038b037221 */ /* 0x000fe20000010000 */
[----:B------:R-:W-:Y:S01]  /*1af00*/  FADD.FTZ R2, R125, R9 ;  /* 0x000000097d027221 */ /* 0x000fe20000010000 */
[----:B------:R-:W-:Y:S03]  /*1af10*/  MOV R139, R135 ;  /* 0x00000087008b7202 */ /* 0x000fe60000000f00 */
        /* <DEDUP_REMOVED lines=69> */
.L_x_459:
[----:B-12---:R-:W2:Y:S04]  /*1b370*/  LDL.LU R2, [R1+0x88] ;  /* 0x0000880001027983 */ /* 0x006ea80000300800 */
[----:B------:R-:W3:Y:S04]  /*1b380*/  LDL.LU R7, [R1+0x8c] ;  /* 0x00008c0001077983 */ /* 0x000ee80000300800 */
[----:B------:R-:W4:Y:S04]  /*1b390*/  LDL.LU R13, [R1+0x94] ;  /* 0x00009400010d7983 */ /* 0x000f280000300800 */
[----:B------:R-:W4:Y:S01]  /*1b3a0*/  LDL.LU R12, [R1+0x90] ;  /* 0x00009000010c7983 */ /* 0x000f220000300800 */
[----:B------:R-:W1:Y:S01]  /*1b3b0*/  S2UR UR6, SR_CgaCtaId ;  /* 0x00000000000679c3 */ /* 0x000e620000008800 */
[----:B------:R-:W-:Y:S01]  /*1b3c0*/  UISETP.NE.AND UP0, UPT, UR17, -0x1, UPT ;  /* 0xffffffff1100788c */ /* 0x000fe2000bf05270 */
[----:B------:R-:W-:Y:S01]  /*1b3d0*/  IMAD.MOV.U32 R36, RZ, RZ, 0x20 ;  /* 0x00000020ff247424 */ /* 0x000fe200078e00ff */
[----:B-----5:R-:W1:Y:S01]  /*1b3e0*/  S2R R11, SR_TID.X ;  /* 0x00000000000b7919 */ /* 0x020e620000002100 */
[----:B------:R-:W-:Y:S01]  /*1b3f0*/  UMOV UR7, 0x400 ;  /* 0x0000040000077882 */ /* 0x000fe20000000000 */
[----:B------:R-:W2:Y:S07]  /*1b400*/  S2R R46, SR_TID.X ;  /* 0x00000000002e7919 */ /* 0x000eae0000002100 */
[----:B------:R-:W-:-:S02]  /*1b410*/  @UP0 ULDC.64 UR4, c[0x0][0x298] ;  /* 0x0000a60000040ab9 */ /* 0x000fc40000000a00 */
[----:B------:R-:W-:Y:S02]  /*1b420*/  @UP0 UIMAD.WIDE.U32 UR8, UR17, UR4, URZ ;  /* 0x00000004110802a5 */ /* 0x000fe4000f8e003f */
[----:B-1----:R-:W-:Y:S02]  /*1b430*/  ULEA UR7, UR6, UR7, 0x18 ;  /* 0x0000000706077291 */ /* 0x002fe4000f8ec03f */
[----:B------:R-:W-:Y:S01]  /*1b440*/  @UP0 UIMAD UR6, UR17, UR5, UR9 ;  /* 0x00000005110602a4 */ /* 0x000fe2000f8e0209 */
[----:B------:R-:W-:-:S04]  /*1b450*/  SHF.R.S32.HI R37, RZ, 0x1f, R11 ;  /* 0x0000001fff257819 */ /* 0x000fc8000001140b */
[CC--:B------:R-:W-:Y:S02]  /*1b460*/  LEA.HI R3, R37.reuse, R11.reuse, RZ, 0x2 ;  /* 0x0000000b25037211 */ /* 0x0c0fe400078f10ff */
[----:B------:R-:W-:Y:S02]  /*1b470*/  LEA.HI R10, R37, R11, RZ, 0x5 ;  /* 0x0000000b250a7211 */ /* 0x000fe400078f28ff */
[--C-:B------:R-:W-:Y:S02]  /*1b480*/  SHF.R.S32.HI R6, RZ, 0x2, R3.reuse ;  /* 0x00000002ff067819 */ /* 0x100fe40000011403 */
[----:B------:R-:W-:Y:S01]  /*1b490*/  SHF.R.S32.HI R8, RZ, 0x5, R10 ;  /* 0x00000005ff087819 */ /* 0x000fe2000001140a */
        /* <DEDUP_REMOVED lines=9> */
[----:B------:R-:W1:Y:S02]  /*1b530*/  SHFL.BFLY PT, R41, R0, 0x1, 0x1f ;  /* 0x0c201f0000297f89 */ /* 0x000e6400000e0000 */
[----:B------:R-:W-:Y:S01]  /*1b540*/  IMAD.IADD R7, R11, 0x1, -R3 ;  /* 0x000000010b077824 */ /* 0x000fe200078e0a03 */
[----:B------:R-:W-:Y:S01]  /*1b550*/  LOP3.LUT R2, R2, 0xfffffff8, RZ, 0xc0, !PT ;  /* 0xfffffff802027812 */ /* 0x000fe200078ec0ff */
[----:B---3--:R-:W-:Y:S01]  /*1b560*/  FADD.FTZ R3, R5, R13 ;  /* 0x0000000d05037221 */ /* 0x008fe20000010000 */
[----:B------:R2:W3:Y:S01]  /*1b570*/  SHFL.BFLY PT, R42, R4, 0x1, 0x1f ;  /* 0x0c201f00042a7f89 */ /* 0x0004e200000e0000 */
[----:B------:R-:W-:Y:S02]  /*1b580*/  IMAD R7, R8, 0x200, R7 ;  /* 0x0000020008077824 */ /* 0x000fe400078e0207 */
[----:B----4-:R-:W-:Y:S01]  /*1b590*/  FADD.FTZ R5, R9, R12 ;  /* 0x0000000c09057221 */ /* 0x010fe20000010000 */
[----:B------:R-:W-:Y:S01]  /*1b5a0*/  IMAD.IADD R2, R6, 0x1, -R2 ;  /* 0x0000000106027824 */ /* 0x000fe200078e0a02 */
[----:B------:R2:W4:Y:S03]  /*1b5b0*/  SHFL.BFLY PT, R43, R3, 0x1, 0x1f ;  /* 0x0c201f00032b7f89 */ /* 0x00052600000e0000 */
[C---:B------:R-:W-:Y:S01]  /*1b5c0*/  IMAD.SHL.U32 R6, R2.reuse, 0x40, RZ ;  /* 0x0000004002067824 */ /* 0x040fe200078e00ff */
[----:B------:R-:W-:Y:S01]  /*1b5d0*/  R2P PR, R2, 0x6 ;  /* 0x0000000602007804 */ /* 0x000fe20000000000 */
[----:B------:R2:W2:Y:S01]  /*1b5e0*/  SHFL.BFLY PT, R44, R5, 0x1, 0x1f ;  /* 0x0c201f00052c7f89 */ /* 0x0004a200000e0000 */
[----:B------:R-:W-:-:S02]  /*1b5f0*/  PLOP3.LUT P3, PT, PT, PT, UP0, 0x80, 0x0 ;  /* 0x000000000000781c */ /* 0x000fc40003f6f008 */
        /* <DEDUP_REMOVED lines=18> */
.L_x_463:
        /* <DEDUP_REMOVED lines=22> */
.L_x_464:
[----:B------:R-:W-:Y:S01]  /*1b880*/  ISETP.NE.AND P2, PT, RZ, UR7, PT ;  /* 0x00000007ff007c0c */ /* 0x000fe2000bf45270 */
[----:B------:R-:W-:Y:S01]  /*1b890*/  FADD.FTZ R44, R5, R44 ;  /* 0x0000002c052c7221 */ /* 0x000fe20000010000 */
[----:B------:R-:W-:Y:S01]  /*1b8a0*/  LOP3.LUT R2, R2, 0x1, RZ, 0xc0, !PT ;  /* 0x0000000102027812 */ /* 0x000fe200078ec0ff */
[C---:B--2---:R-:W-:Y:S01]  /*1b8b0*/  FMUL.FTZ R144, R0.reuse, R144 ;  /* 0x0000009000907220 */ /* 0x044fe20000410000 */
[----:B------:R-:W-:Y:S01]  /*1b8c0*/  MOV R40, 0x10 ;  /* 0x0000001000287802 */ /* 0x000fe20000000f00 */
[----:B------:R-:W-:Y:S01]  /*1b8d0*/  FMUL.FTZ R6, R0, R145 ;  /* 0x0000009100067220 */ /* 0x000fe20000410000 */
[----:B------:R-:W-:Y:S01]  /*1b8e0*/  ISETP.NE.U32.AND P1, PT, R2, 0x1, PT ;  /* 0x000000010200780c */ /* 0x000fe20003f25070 */
[----:B------:R-:W-:Y:S01]  /*1b8f0*/  FMUL.FTZ R148, R0, R148 ;  /* 0x0000009400947220 */ /* 0x000fe20000410000 */
        /* <DEDUP_REMOVED lines=9> */
[C---:B------:R-:W-:Y:S01]  /*1b990*/  FMUL.FTZ R164, R0.reuse, R164 ;  /* 0x000000a400a47220 */ /* 0x040fe20000410000 */
[----:B------:R-:W-:Y:S01]  /*1b9a0*/  LOP3.LUT R3, R47, 0xfffffff8, RZ, 0xc0, !PT ;  /* 0xfffffff82f037812 */ /* 0x000fe200078ec0ff */
[C---:B------:R-:W-:Y:S01]  /*1b9b0*/  FMUL.FTZ R9, R0.reuse, R165 ;  /* 0x000000a500097220 */ /* 0x040fe20000410000 */
        /* <DEDUP_REMOVED lines=115> */
[----:B------:R-:W-:Y:S01]  /*1c0f0*/  IADD3 R0, R23, 0x400, RZ ;  /* 0x0000040017007810 */ /* 0x000fe20007ffe0ff */
[----:B------:R-:W-:Y:S01]  /*1c100*/  STS [R3], R9 ;  /* 0x0000000903007388 */ /* 0x000fe20000000800 */
[----:B------:R-:W-:Y:S01]  /*1c110*/  F2FP.F16.F32.PACK_AB R32, R195, R32 ;  /* 0x00000020c320723e */ /* 0x000fe200000000ff */
[----:B------:R-:W4:Y:S01]  /*1c120*/  @P3 LDC R14, c[0x0][0x2e8] ;  /* 0x0000ba00ff0e3b82 */ /* 0x000f220000000800 */
[C---:B------:R-:W-:Y:S01]  /*1c130*/  IADD3 R4, R40.reuse, R0, R36 ;  /* 0x0000000028047210 */ /* 0x040fe20007ffe024 */
        /* <DEDUP_REMOVED lines=62> */
[----:B------:R-:W1:Y:S02]  /*1c520*/  S2R R4, SR_TID.X ;  /* 0x0000000000047919 */ /* 0x000e640000002100 */
[----:B-1----:R-:W-:-:S04]  /*1c530*/  SHF.R.S32.HI R2, RZ, 0x1f, R4 ;  /* 0x0000001fff027819 */ /* 0x002fc80000011404 */
[----:B------:R-:W-:-:S04]  /*1c540*/  LEA.HI R2, R2, R4, RZ, 0x5 ;  /* 0x0000000402027211 */ /* 0x000fc800078f28ff */
[----:B------:R-:W-:Y:S02]  /*1c550*/  SHF.R.S32.HI R0, RZ, 0x5, R2 ;  /* 0x00000005ff007819 */ /* 0x000fe40000011402 */
[----:B------:R-:W-:Y:S02]  /*1c560*/  LOP3.LUT R2, R2, 0xffffffe0, RZ, 0xc0, !PT ;  /* 0xffffffe002027812 */ /* 0x000fe400078ec0ff */
[----:B------:R-:W-:-:S03]  /*1c570*/  SHF.R.S32.HI R3, RZ, 0x1f, R0 ;  /* 0x0000001fff037819 */ /* 0x000fc60000011400 */
[----:B------:R-:W-:Y:S01]  /*1c580*/  IMAD.IADD R2, R4, 0x1, -R2 ;  /* 0x0000000104027824 */ /* 0x000fe200078e0a02 */
[----:B------:R-:W-:-:S04]  /*1c590*/  LEA.HI R3, R3, R0, RZ, 0x2 ;  /* 0x0000000003037211 */ /* 0x000fc800078f10ff */
        /* <DEDUP_REMOVED lines=41> */
.L_x_466:
[----:B------:R-:W-:Y:S05]  /*1c830*/  BSYNC B0 ;  /* 0x0000000000007941 */ /* 0x000fea0003800000 */
.L_x_465:
        /* <DEDUP_REMOVED lines=45> */
.L_x_468:
[----:B------:R-:W-:Y:S05]  /*1cb10*/  BSYNC B0 ;  /* 0x0000000000007941 */ /* 0x000fea0003800000 */
.L_x_467:
        /* <DEDUP_REMOVED lines=18> */
.L_x_470:
[----:B------:R-:W-:Y:S05]  /*1cc40*/  BSYNC B0 ;  /* 0x0000000000007941 */ /* 0x000fea0003800000 */
.L_x_469:
        /* <DEDUP_REMOVED lines=16> */
.L_x_472:
[----:B------:R-:W-:Y:S05]  /*1cd50*/  BSYNC B0 ;  /* 0x0000000000007941 */ /* 0x000fea0003800000 */
.L_x_471:
        /* <DEDUP_REMOVED lines=16> */
.L_x_474:
[----:B------:R-:W-:Y:S05]  /*1ce60*/  BSYNC B0 ;  /* 0x0000000000007941 */ /* 0x000fea0003800000 */
.L_x_473:
        /* <DEDUP_REMOVED lines=16> */
.L_x_476:
[----:B------:R-:W-:Y:S05]  /*1cf70*/  BSYNC B0 ;  /* 0x0000000000007941 */ /* 0x000fea0003800000 */
.L_x_475:
        /* <DEDUP_REMOVED lines=16> */
.L_x_478:
[----:B------:R-:W-:Y:S05]  /*1d080*/  BSYNC B0 ;  /* 0x0000000000007941 */ /* 0x000fea0003800000 */
.L_x_477:
        /* <DEDUP_REMOVED lines=16> */
.L_x_480:
[----:B------:R-:W-:Y:S05]  /*1d190*/  BSYNC B0 ;  /* 0x0000000000007941 */ /* 0x000fea0003800000 */
.L_x_479:
        /* <DEDUP_REMOVED lines=15> */
.L_x_400:
        /* <DEDUP_REMOVED lines=88> */
.L_x_482:
[----:B------:R-:W-:Y:S05]  /*1d810*/  BSYNC B0 ;  /* 0x0000000000007941 */ /* 0x000fea0003800000 */
.L_x_481:
        /* <DEDUP_REMOVED lines=16> */
.L_x_484:
[----:B------:R-:W-:Y:S05]  /*1d920*/  BSYNC B0 ;  /* 0x0000000000007941 */ /* 0x000fea0003800000 */
.L_x_483:
        /* <DEDUP_REMOVED lines=16> */
.L_x_486:
[----:B------:R-:W-:Y:S05]  /*1da30*/  BSYNC B0 ;  /* 0x0000000000007941 */ /* 0x000fea0003800000 */
.L_x_485:
        /* <DEDUP_REMOVED lines=16> */
.L_x_488:
[----:B------:R-:W-:Y:S05]  /*1db40*/  BSYNC B0 ;  /* 0x0000000000007941 */ /* 0x000fea0003800000 */
.L_x_487:
        /* <DEDUP_REMOVED lines=16> */
.L_x_490:
[----:B------:R-:W-:Y:S05]  /*1dc50*/  BSYNC B0 ;  /* 0x0000000000007941 */ /* 0x000fea0003800000 */
.L_x_489:
        /* <DEDUP_REMOVED lines=25> */
.L_x_492:
[----:B------:R-:W-:Y:S05]  /*1ddf0*/  BSYNC B0 ;  /* 0x0000000000007941 */ /* 0x000fea0003800000 */
.L_x_491:
        /* <DEDUP_REMOVED lines=19> */
.L_x_494:
[----:B------:R-:W-:Y:S05]  /*1df30*/  BSYNC B0 ;  /* 0x0000000000007941 */ /* 0x000fea0003800000 */
.L_x_493:
        /* <DEDUP_REMOVED lines=16> */
.L_x_496:
[----:B------:R-:W-:Y:S05]  /*1e040*/  BSYNC B0 ;  /* 0x0000000000007941 */ /* 0x000fea0003800000 */
.L_x_495:
        /* <DEDUP_REMOVED lines=11> */
.L_x_498:
[----:B------:R-:W-:Y:S05]  /*1e100*/  BSYNC B0 ;  /* 0x0000000000007941 */ /* 0x000fea0003800000 */
.L_x_497:
        /* <DEDUP_REMOVED lines=11> */
.L_x_500:
[----:B------:R-:W-:Y:S05]  /*1e1c0*/  BSYNC B0 ;  /* 0x0000000000007941 */ /* 0x000fea0003800000 */
.L_x_499:
        /* <DEDUP_REMOVED lines=10> */
.L_x_502:
[----:B------:R-:W-:Y:S05]  /*1e270*/  BSYNC B0 ;  /* 0x0000000000007941 */ /* 0x000fea0003800000 */
.L_x_501:
        /* <DEDUP_REMOVED lines=10> */
.L_x_504:
[----:B------:R-:W-:Y:S05]  /*1e320*/  BSYNC B0 ;  /* 0x0000000000007941 */ /* 0x000fea0003800000 */
.L_x_503:
        /* <DEDUP_REMOVED lines=10> */
.L_x_506:
[----:B------:R-:W-:Y:S05]  /*1e3d0*/  BSYNC B0 ;  /* 0x0000000000007941 */ /* 0x000fea0003800000 */
.L_x_505:
        /* <DEDUP_REMOVED lines=10> */
.L_x_508:
[----:B------:R-:W-:Y:S05]  /*1e480*/  BSYNC B0 ;  /* 0x0000000000007941 */ /* 0x000fea0003800000 */
.L_x_507:
        /* <DEDUP_REMOVED lines=10> */
.L_x_510:
[----:B------:R-:W-:Y:S05]  /*1e530*/  BSYNC B0 ;  /* 0x0000000000007941 */ /* 0x000fea0003800000 */
.L_x_509:
        /* <DEDUP_REMOVED lines=10> */
.L_x_511:
        /* <DEDUP_REMOVED lines=10> */
.L_x_1421:


//--------------------- .text._ZN5flash16flash_fwd_kernelI23Flash_fwd_kernel_traitsILi64ELi128ELi128ELi4ELb0ELb0EN7cutlass6half_tE19Flash_kernel_traitsILi64ELi128ELi128ELi4ES3_EELb0ELb1ELb0ELb1ELb0ELb0ELb1ELb0EEEvNS_16Flash_fwd_paramsE --------------------------
	.section	.text._ZN5flash16flash_fwd_kernelI23Flash_fwd_kernel_traitsILi64ELi128ELi128ELi4ELb0ELb0EN7cutlass6half_tE19Flash_kernel_traitsILi64ELi128ELi128ELi4ES3_EELb0ELb1ELb0ELb1ELb0ELb0ELb1ELb0EEEvNS_16Flash_fwd_paramsE,"ax",@progbits
	.align	128
        .global         _ZN5flash16flash_fwd_kernelI23Flash_fwd_kernel_traitsILi64ELi128ELi128ELi4ELb0ELb0EN7cutlass6half_tE19Flash_kernel_traitsILi64ELi128ELi128ELi4ES3_EELb0ELb1ELb0ELb1ELb0ELb0ELb1ELb0EEEvNS_16Flash_fwd_paramsE
        .type           _ZN5flash16flash_fwd_kernelI23Flash_fwd_kernel_traitsILi64ELi128ELi128ELi4ELb0ELb0EN7cutlass6half_tE19Flash_kernel_traitsILi64ELi128ELi128ELi4ES3_EELb0ELb1ELb0ELb1ELb0ELb0ELb1ELb0EEEvNS_16Flash_fwd_paramsE,@function
        .size           _ZN5flash16flash_fwd_kernelI23Flash_fwd_kernel_traitsILi64ELi128ELi128ELi4ELb0ELb0EN7cutlass6half_tE19Flash_kernel_traitsILi64ELi128ELi128ELi4ES3_EELb0ELb1ELb0ELb1ELb0ELb0ELb1ELb0EEEvNS_16Flash_fwd_paramsE,(.L_x_1422 - _ZN5flash16flash_fwd_kernelI23Flash_fwd_kernel_traitsILi64ELi128ELi128ELi4ELb0ELb0EN7cutlass6half_tE19Flash_kernel_traitsILi64ELi128ELi128ELi4ES3_EELb0ELb1ELb0ELb1ELb0ELb0ELb1ELb0EEEvNS_16Flash_fwd_paramsE)
        .other          _ZN5flash16flash_fwd_kernelI23Flash_fwd_kernel_traitsILi64ELi128ELi128ELi4ELb0ELb0EN7cutlass6half_tE19Flash_kernel_traitsILi64ELi128ELi128ELi4ES3_EELb0ELb1ELb0ELb1ELb0ELb0ELb1ELb0EEEvNS_16Flash_fwd_paramsE,@"STO_CUDA_ENTRY STV_DEFAULT"
_ZN5flash16flash_fwd_kernelI23Flash_fwd_kernel_traitsILi64ELi128ELi128ELi4ELb0ELb0EN7cutlass6half_tE19Flash_kernel_traitsILi64ELi128ELi128ELi4ES3_EELb0ELb1ELb0ELb1ELb0ELb0ELb1ELb0EEEvNS_16Flash_fwd_paramsE:
.text._ZN5flash16flash_fwd_kernelI23Flash_fwd_kernel_traitsILi64ELi128ELi128ELi4ELb0ELb0EN7cutlass6half_tE19Flash_kernel_traitsILi64ELi128ELi128ELi4ES3_EELb0ELb1ELb0ELb1ELb0ELb0ELb1ELb0EEEvNS_16Flash_fwd_paramsE:
        /* <DEDUP_REMOVED lines=55> */
.L_x_512:
[----:B------:R-:W-:-:S05]  /*0370*/  ULDC UR6, c[0x0][0x2c8] ;  /* 0x0000b20000067ab9 */ /* 0x000fca0000000800 */
.L_x_513:
        /* <DEDUP_REMOVED lines=98> */
.L_x_515:
        /* <DEDUP_REMOVED lines=24> */
.L_x_516:
        /* <DEDUP_REMOVED lines=52> */
.L_x_518:
[----:B------:R-:W-:Y:S05]  /*0e60*/  BSYNC B0 ;  /* 0x0000000000007941 */ /* 0x000fea0003800000 */
.L_x_517:
        /* <DEDUP_REMOVED lines=24> */
.L_x_520:
[----:B------:R-:W-:Y:S05]  /*0ff0*/  BSYNC B0 ;  /* 0x0000000000007941 */ /* 0x000fea0003800000 */
.L_x_519:
        /* <DEDUP_REMOVED lines=24> */
.L_x_522:
[----:B------:R-:W-:Y:S05]  /*1180*/  BSYNC B0 ;  /* 0x0000000000007941 */ /* 0x000fea0003800000 */
.L_x_521:
        /* <DEDUP_REMOVED lines=25> */
.L_x_524:
[----:B------:R-:W-:Y:S05]  /*1320*/  BSYNC B0 ;  /* 0x0000000000007941 */ /* 0x000fea0003800000 */
.L_x_523:
        /* <DEDUP_REMOVED lines=22> */
.L_x_526:
[----:B------:R-:W-:Y:S05]  /*1490*/  BSYNC B0 ;  /* 0x0000000000007941 */ /* 0x000fea0003800000 */
.L_x_525:
        /* <DEDUP_REMOVED lines=22> */
.L_x_528:
[----:B------:R-:W-:Y:S05]  /*1600*/  BSYNC B0 ;  /* 0x0000000000007941 */ /* 0x000fea0003800000 */
.L_x_527:
        /* <DEDUP_REMOVED lines=22> */
.L_x_530:
[----:B------:R-:W-:Y:S05]  /*1770*/  BSYNC B0 ;  /* 0x0000000000007941 */ /* 0x000fea0003800000 */
.L_x_529:
        /* <DEDUP_REMOVED lines=22> */
.L_x_532:
[----:B------:R-:W-:Y:S05]  /*18e0*/  BSYNC B0 ;  /* 0x0000000000007941 */ /* 0x000fea0003800000 */
.L_x_531:
        /* <DEDUP_REMOVED lines=67> */
.L_x_534:
[----:B------:R-:W-:Y:S05]  /*1d20*/  BSYNC B0 ;  /* 0x0000000000007941 */ /* 0x000fea0003800000 */
.L_x_533:
        /* <DEDUP_REMOVED lines=18> */
.L_x_536:
[----:B------:R-:W-:Y:S05]  /*1e50*/  BSYNC B0 ;  /* 0x0000000000007941 */ /* 0x000fea0003800000 */
.L_x_535:
        /* <DEDUP_REMOVED lines=18> */
.L_x_538:
[----:B------:R-:W-:Y:S05]  /*1f80*/  BSYNC B0 ;  /* 0x0000000000007941 */ /* 0x000fea0003800000 */
.L_x_537:
        /* <DEDUP_REMOVED lines=18> */
.L_x_540:
[----:B------:R-:W-:Y:S05]  /*20b0*/  BSYNC B0 ;  /* 0x0000000000007941 */ /* 0x000fea0003800000 */
.L_x_539:
        /* <DEDUP_REMOVED lines=18> */
.L_x_542:
[----:B------:R-:W-:Y:S05]  /*21e0*/  BSYNC B0 ;  /* 0x0000000000007941 */ /* 0x000fea0003800000 */
.L_x_541:
        /* <DEDUP_REMOVED lines=19> */
.L_x_544:
[----:B------:R-:W-:Y:S05]  /*2320*/  BSYNC B0 ;  /* 0x0000000000007941 */ /* 0x000fea0003800000 */
.L_x_543:
        /* <DEDUP_REMOVED lines=19> */
.L_x_546:
[----:B------:R-:W-:Y:S05]  /*2460*/  BSYNC B0 ;  /* 0x0000000000007941 */ /* 0x000fea0003800000 */
.L_x_545:
        /* <DEDUP_REMOVED lines=18> */
.L_x_548:
[----:B------:R-:W-:Y:S05]  /*2590*/  BSYNC B0 ;  /* 0x0000000000007941 */ /* 0x000fea0003800000 */
.L_x_547:
        /* <DEDUP_REMOVED lines=89> */
.L_x_550:
[----:B------:R-:W-:Y:S05]  /*2b30*/  BSYNC B0 ;  /* 0x0000000000007941 */ /* 0x000fea0003800000 */
.L_x_549:
        /* <DEDUP_REMOVED lines=22> */
.L_x_552:
[----:B------:R-:W-:Y:S05]  /*2ca0*/  BSYNC B0 ;  /* 0x0000000000007941 */ /* 0x000fea0003800000 */
.L_x_551:
        /* <DEDUP_REMOVED lines=19> */
.L_x_554:
[----:B------:R-:W-:Y:S05]  /*2de0*/  BSYNC B0 ;  /* 0x0000000000007941 */ /* 0x000fea0003800000 */
.L_x_553:
        /* <DEDUP_REMOVED lines=19> */
.L_x_556:
[----:B------:R-:W-:Y:S05]  /*2f20*/  BSYNC B0 ;  /* 0x0000000000007941 */ /* 0x000fea0003800000 */
.L_x_555:
        /* <DEDUP_REMOVED lines=19> */
.L_x_558:
[----:B------:R-:W-:Y:S05]  /*3060*/  BSYNC B0 ;  /* 0x0000000000007941 */ /* 0x000fea0003800000 */
.L_x_557:
        /* <DEDUP_REMOVED lines=20> */
.L_x_560:
[----:B------:R-:W-:Y:S05]  /*31b0*/  BSYNC B0 ;  /* 0x0000000000007941 */ /* 0x000fea0003800000 */
.L_x_559:
        /* <DEDUP_REMOVED lines=20> */
.L_x_562:
[----:B------:R-:W-:Y:S05]  /*3300*/  BSYNC B0 ;  /* 0x0000000000007941 */ /* 0x000fea0003800000 */
.L_x_561:
        /* <DEDUP_REMOVED lines=20> */
.L_x_564:
[----:B------:R-:W-:Y:S05]  /*3450*/  BSYNC B0 ;  /* 0x0000000000007941 */ /* 0x000fea0003800000 */
.L_x_563:
[----:B------:R-:W-:Y:S01]  /*3460*/  LDSM.16.M88.4 R32, [R224] ;  /* 0x00000000e020783b */ /* 0x000fe20000000200 */
[----:B------:R-:W-:Y:S01]  /*3470*/  LOP3.LUT P0, RZ, R40, 0x2, RZ, 0xc0, !PT ;  /* 0x0000000228ff7812 */ /* 0x000fe2000780c0ff */
[--C-:B------:R-:W-:Y:S01]  /*3480*/  IMAD R248, R5, 0x2, R224.reuse ;  /* 0x0000000205f87824 */ /* 0x100fe200078e02e0 */
[----:B------:R-:W-:Y:S01]  /*3490*/  ULDC UR29, c[0x0][0x39c] ;  /* 0x0000e700001d7ab9 */ /* 0x000fe20000000800 */
[----:B-1----:R-:W1:Y:S01]  /*34a0*/  LDSM.16.M88.4 R12, [R216+0x4000] ;  /* 0x00400000d80c783b */ /* 0x002e620000000200 */
[----:B------:R-:W-:Y:S01]  /*34b0*/  SEL R2, R28, 0xfffffff0, !P0 ;  /* 0xfffffff01c027807 */ /* 0x000fe20004000000 */
[----:B------:R-:W-:Y:S01]  /*34c0*/  IMAD R4, R6, 0x2, R224 ;  /* 0x0000000206047824 */ /* 0x000fe200078e02e0 */
[----:B------:R-:W-:Y:S01]  /*34d0*/  LOP3.LUT P0, RZ, R40, 0x4, RZ, 0xc0, !PT ;  /* 0x0000000428ff7812 */ /* 0x000fe2000780c0ff */
[----:B------:R-:W5:Y:S01]  /*34e0*/  LDSM.16.M88.4 R8, [R224+0x2000] ;  /* 0x00200000e008783b */ /* 0x000f620000000200 */
[----:B------:R-:W-:Y:S01]  /*34f0*/  VIADD R3, R216, 0x4000 ;  /* 0x00004000d8037836 */ /* 0x000fe20000000000 */
[----:B------:R-:W-:Y:S01]  /*3500*/  UISETP.GE.AND UP0, UPT, UR26, 0x2, UPT ;  /* 0x000000021a00788c */ /* 0x000fe2000bf06270 */
[----:B------:R-:W-:Y:S01]  /*3510*/  IMAD R222, R2, 0x2, R216 ;  /* 0x0000000202de7824 */ /* 0x000fe200078e02d8 */
[----:B----4-:R-:W-:Y:S01]  /*3520*/  LDSM.16.M88.4 R28, [R248] ;  /* 0x00000000f81c783b */ /* 0x010fe20000000200 */
[----:B------:R-:W-:Y:S01]  /*3530*/  SEL R0, R41, 0xffffffe0, !P0 ;  /* 0xffffffe029007807 */ /* 0x000fe20004000000 */
[----:B------:R-:W-:-:S02]  /*3540*/  IMAD R225, R5, 0x2, R4 ;  /* 0x0000000205e17824 */ /* 0x000fc400078e0204 */
[----:B------:R-:W4:Y:S01]  /*3550*/  LDSM.16.M88.4 R36, [R222+0x4000] ;  /* 0x00400000de24783b */ /* 0x000f220000000200 */
[----:B------:R-:W-:Y:S02]  /*3560*/  IMAD.SHL.U32 R219, R219, 0x2, RZ ;  /* 0x00000002dbdb7824 */ /* 0x000fe400078e00ff */
[C---:B------:R-:W-:Y:S01]  /*3570*/  IMAD R7, R0.reuse, 0x2, R216 ;  /* 0x0000000200077824 */ /* 0x040fe200078e02d8 */
[----:B------:R-:W2:Y:S01]  /*3580*/  LDSM.16.M88.4 R24, [R248+0x2000] ;  /* 0x00200000f818783b */ /* 0x000ea20000000200 */
[----:B------:R-:W-:-:S03]  /*3590*/  IMAD R223, R0, 0x2, R3 ;  /* 0x0000000200df7824 */ /* 0x000fc600078e0203 */
[----:B------:R-:W3:Y:S01]  /*35a0*/  LDSM.16.M88.4 R72, [R216+0x5000] ;  /* 0x00500000d848783b */ /* 0x000ee20000000200 */
[----:B------:R-:W-:-:S03]  /*35b0*/  IMAD R221, R2, 0x2, R223 ;  /* 0x0000000202dd7824 */ /* 0x000fc600078e02df */
[----:B------:R-:W3:Y:S04]  /*35c0*/  LDSM.16.M88.4 R60, [R216+0x6800] ;  /* 0x00680000d83c783b */ /* 0x000ee80000000200 */
[----:B------:R-:W-:Y:S04]  /*35d0*/  LDSM.16.M88.4 R84, [R7+0x4000] ;  /* 0x004000000754783b */ /* 0x000fe80000000200 */
[----:B------:R-:W-:Y:S04]  /*35e0*/  LDSM.16.M88.4 R76, [R216+0x4800] ;  /* 0x00480000d84c783b */ /* 0x000fe80000000200 */
[----:B------:R-:W-:Y:S01]  /*35f0*/  LDSM.16.M88.4 R68, [R216+0x5800] ;  /* 0x00580000d844783b */ /* 0x000fe20000000200 */
[-C--:B-1----:R-:W-:Y:S03]  /*3600*/  HMMA.16816.F32 R20, R32, R12.reuse, RZ ;  /* 0x0000000c2014723c */ /* 0x082fe600000018ff */
[----:B------:R-:W-:Y:S04]  /*3610*/  LDSM.16.M88.4 R64, [R216+0x6000] ;  /* 0x00600000d840783b */ /* 0x000fe80000000200 */
[----:B------:R-:W-:Y:S01]  /*3620*/  LDSM.16.M88.4 R56, [R216+0x7000] ;  /* 0x00700000d838783b */ /* 0x000fe20000000200 */
[C---:B-----5:R-:W-:Y:S03]  /*3630*/  HMMA.16816.F32 R16, R8.reuse, R12, RZ ;  /* 0x0000000c0810723c */ /* 0x060fe600000018ff */
[----:B------:R-:W-:Y:S03]  /*3640*/  LDSM.16.M88.4 R88, [R216+0x7800] ;  /* 0x00780000d858783b */ /* 0x000fe60000000200 */
[-C--:B------:R-:W-:Y:S01]  /*3650*/  HMMA.16816.F32 R112, R8, R14.reuse, RZ ;  /* 0x0000000e0870723c */ /* 0x080fe200000018ff */
[----:B------:R-:W-:Y:S04]  /*3660*/  LDSM.16.M88.4 R100, [R221] ;  /* 0x00000000dd64783b */ /* 0x000fe80000000200 */
[----:B------:R-:W-:Y:S01]  /*3670*/  LDSM.16.M88.4 R40, [R222+0x5800] ;  /* 0x00580000de28783b */ /* 0x000fe20000000200 */
[----:B------:R-:W-:Y:S03]  /*3680*/  HMMA.16816.F32 R116, R32, R14, RZ ;  /* 0x0000000e2074723c */ /* 0x000fe600000018ff */
[----:B------:R-:W-:Y:S03]  /*3690*/  LDSM.16.M88.4 R12, [R225] ;  /* 0x00000000e10c783b */ /* 0x000fe60000000200 */
[-C--:B----4-:R-:W-:Y:S01]  /*36a0*/  HMMA.16816.F32 R104, R28, R36.reuse, R20 ;  /* 0x000000241c68723c */ /* 0x090fe20000001814 */
[----:B------:R-:W1:Y:S04]  /*36b0*/  LDSM.16.M88.4 R20, [R4] ;  /* 0x000000000414783b */ /* 0x000e680000000200 */
[----:B------:R-:W-:Y:S01]  /*36c0*/  LDSM.16.M88.4 R80, [R222+0x6800] ;  /* 0x00680000de50783b */ /* 0x000fe20000000200 */
[----:B--2---:R-:W-:Y:S03]  /*36d0*/  HMMA.16816.F32 R132, R24, R36, R16 ;  /* 0x000000241884723c */ /* 0x004fe60000001810 */
[----:B------:R-:W2:Y:S03]  /*36e0*/  LDSM.16.M88.4 R16, [R4+0x2000] ;  /* 0x002000000410783b */ /* 0x000ea60000000200 */
[C---:B---3--:R-:W-:Y:S01]  /*36f0*/  HMMA.16816.F32 R164, R8.reuse, R72, RZ ;  /* 0x0000004808a4723c */ /* 0x048fe200000018ff */
[----:B------:R-:W-:Y:S04]  /*3700*/  LDSM.16.M88.4 R48, [R222+0x4800] ;  /* 0x00480000de30783b */ /* 0x000fe80000000200 */
[----:B------:R-:W-:Y:S01]  /*3710*/  LDSM.16.M88.4 R44, [R222+0x5000] ;  /* 0x00500000de2c783b */ /* 0x000fe20000000200 */
[----:B------:R-:W-:Y:S03]  /*3720*/  HMMA.16816.F32 R172, R8, R74, RZ ;  /* 0x0000004a08ac723c */ /* 0x000fe600000018ff */
[----:B------:R-:W-:Y:S03]  /*3730*/  LDSM.16.M88.4 R52, [R222+0x6000] ;  /* 0x00600000de34783b */ /* 0x000fe60000000200 */
[C---:B------:R-:W-:Y:S01]  /*3740*/  HMMA.16816.F32 R120, R32.reuse, R72, RZ ;  /* 0x000000482078723c */ /* 0x040fe200000018ff */
[----:B------:R-:W-:Y:S04]  /*3750*/  LDSM.16.M88.4 R92, [R222+0x7000] ;  /* 0x00700000de5c783b */ /* 0x000fe80000000200 */
[----:B------:R-:W-:Y:S01]  /*3760*/  LDSM.16.M88.4 R96, [R222+0x7800] ;  /* 0x00780000de60783b */ /* 0x000fe20000000200 */
[----:B------:R-:W-:Y:S03]  /*3770*/  HMMA.16816.F32 R184, R32, R74, RZ ;  /* 0x0000004a20b8723c */ /* 0x000fe600000018ff */
[----:B------:R-:W0:Y:S03]  /*3780*/  LDGDEPBAR ;  /* 0x00000000000079af */ /* 0x000e260000000000 */
[C---:B------:R-:W-:Y:S06]  /*3790*/  HMMA.16816.F32 R148, R8.reuse, R60, RZ ;  /* 0x0000003c0894723c */ /* 0x040fec00000018ff */
[----:B------:R-:W-:Y:S06]  /*37a0*/  HMMA.16816.F32 R180, R8, R62, RZ ;  /* 0x0000003e08b4723c */ /* 0x000fec00000018ff */
[C---:B------:R-:W-:Y:S06]  /*37b0*/  HMMA.16816.F32 R72, R32.reuse, R60, RZ ;  /* 0x0000003c2048723c */ /* 0x040fec00000018ff */
[----:B------:R-:W-:Y:S06]  /*37c0*/  HMMA.16816.F32 R196, R32, R62, RZ ;  /* 0x0000003e20c4723c */ /* 0x000fec00000018ff */
[----:B-1----:R-:W-:Y:S06]  /*37d0*/  HMMA.16816.F32 R60, R20, R84, R104 ;  /* 0x00000054143c723c */ /* 0x002fec0000001868 */
        /* <DEDUP_REMOVED lines=10> */
[----:B------:R-:W1:Y:S05]  /*3880*/  LDSM.16.M88.4 R8, [R225+0x2000] ;  /* 0x00200000e108783b */ /* 0x000e6a0000000200 */
        /* <DEDUP_REMOVED lines=10> */
[----:B------:R-:W-:Y:S06]  /*3930*/  HMMA.16816.F32 R88, R24, R38, R112 ;  /* 0x000000261858723c */ /* 0x000fec0000001870 */
[----:B--2---:R-:W-:Y:S06]  /*3940*/  HMMA.16816.F32 R32, R16, R84, R132 ;  /* 0x000000541020723c */ /* 0x004fec0000001884 */
[----:B------:R-:W-:Y:S06]  /*3950*/  HMMA.16816.F32 R36, R28, R38, R116 ;  /* 0x000000261c24723c */ /* 0x000fec0000001874 */
[----:B------:R-:W-:Y:S06]  /*3960*/  HMMA.16816.F32 R56, R12, R100, R60 ;  /* 0x000000640c38723c */ /* 0x000fec000000183c */
[C---:B------:R-:W-:Y:S06]  /*3970*/  HMMA.16816.F32 R160, R24.reuse, R40, R160 ;  /* 0x0000002818a0723c */ /* 0x040fec00000018a0 */
[----:B------:R-:W-:Y:S06]  /*3980*/  HMMA.16816.F32 R208, R24, R42, R208 ;  /* 0x0000002a18d0723c */ /* 0x000fec00000018d0 */
[C---:B------:R-:W-:Y:S06]  /*3990*/  HMMA.16816.F32 R108, R28.reuse, R40, R108 ;  /* 0x000000281c6c723c */ /* 0x040fec000000186c */
[----:B------:R-:W-:Y:S01]  /*39a0*/  HMMA.16816.F32 R156, R28, R42, R156 ;  /* 0x0000002a1c9c723c */ /* 0x000fe2000000189c */
[----:B------:R-:W-:-:S04]  /*39b0*/  FMUL.FTZ R0, R56, UR29 ;  /* 0x0000001d38007c20 */ /* 0x000fc80008410000 */
[----:B------:R2:W-:Y:S01]  /*39c0*/  MUFU.TANH R252, R0 ;  /* 0x0000000000fc7308 */ /* 0x0005e20000002400 */
[----:B------:R-:W-:Y:S06]  /*39d0*/  HMMA.16816.F32 R132, R24, R80, R148 ;  /* 0x000000501884723c */ /* 0x000fec0000001894 */
[----:B-1----:R-:W-:Y:S06]  /*39e0*/  HMMA.16816.F32 R40, R8, R100, R32 ;  /* 0x000000640828723c */ /* 0x002fec0000001820 */
[----:B------:R-:W-:Y:S01]  /*39f0*/  HMMA.16816.F32 R168, R24, R48, R168 ;  /* 0x0000003018a8723c */ /* 0x000fe200000018a8 */
[----:B--2---:R-:W-:-:S05]  /*3a00*/  FMUL.FTZ R0, R57, UR29 ;  /* 0x0000001d39007c20 */ /* 0x004fca0008410000 */
[C---:B------:R-:W-:Y:S01]  /*3a10*/  HMMA.16816.F32 R164, R24.reuse, R44, R164 ;  /* 0x0000002c18a4723c */ /* 0x040fe200000018a4 */
[----:B------:R1:W2:Y:S05]  /*3a20*/  MUFU.TANH R247, R0 ;  /* 0x0000000000f77308 */ /* 0x0002aa0000002400 */
        /* <DEDUP_REMOVED lines=8> */
[----:B-1----:R-:W-:-:S05]  /*3ab0*/  FMUL.FTZ R0, R59, UR29 ;  /* 0x0000001d3b007c20 */ /* 0x002fca0008410000 */
[C---:B------:R-:W-:Y:S01]  /*3ac0*/  HMMA.16816.F32 R180, R24.reuse, R82, R180 ;  /* 0x0000005218b4723c */ /* 0x040fe200000018b4 */
[----:B------:R1:W-:Y:S05]  /*3ad0*/  MUFU.TANH R246, R0 ;  /* 0x0000000000f67308 */ /* 0x0003ea0000002400 */
[C---:B------:R-:W-:Y:S06]  /*3ae0*/  HMMA.16816.F32 R176, R24.reuse, R94, R176 ;  /* 0x0000005e18b0723c */ /* 0x040fec00000018b0 */
[----:B------:R-:W-:Y:S01]  /*3af0*/  HMMA.16816.F32 R128, R24, R98, R128 ;  /* 0x000000621880723c */ /* 0x000fe20000001880 */
[----:B------:R-:W3:Y:S05]  /*3b00*/  LDSM.16.M88.4 R24, [R7+0x4800] ;  /* 0x004800000718783b */ /* 0x000eea0000000200 */
[----:B------:R-:W-:Y:S01]  /*3b10*/  HMMA.16816.F32 R32, R20, R86, R36 ;  /* 0x000000561420723c */ /* 0x000fe20000001824 */
[----:B-1----:R-:W-:Y:S01]  /*3b20*/  FMUL.FTZ R0, R40, UR29 ;  /* 0x0000001d28007c20 */ /* 0x002fe20008410000 */
[----:B------:R-:W-:Y:S03]  /*3b30*/  LDSM.16.M88.4 R36, [R7+0x5000] ;  /* 0x005000000724783b */ /* 0x000fe60000000200 */
[----:B------:R1:W-:Y:S01]  /*3b40*/  MUFU.TANH R250, R0 ;  /* 0x0000000000fa7308 */ /* 0x0003e20000002400 */
[C---:B------:R-:W-:Y:S06]  /*3b50*/  HMMA.16816.F32 R60, R28.reuse, R48, R124 ;  /* 0x000000301c3c723c */ /* 0x040fec000000187c */
[C---:B------:R-:W-:Y:S06]  /*3b60*/  HMMA.16816.F32 R240, R28.reuse, R96, R64 ;  /* 0x000000601cf0723c */ /* 0x040fec0000001840 */
[----:B------:R-:W-:Y:S01]  /*3b70*/  HMMA.16816.F32 R64, R28, R50, R188 ;  /* 0x000000321c40723c */ /* 0x000fe200000018bc */
[----:B-1----:R-:W-:-:S05]  /*3b80*/  FMUL.FTZ R0, R41, UR29 ;  /* 0x0000001d29007c20 */ /* 0x002fca0008410000 */
[----:B------:R-:W-:Y:S01]  /*3b90*/  HMMA.16816.F32 R48, R16, R86, R88 ;  /* 0x000000561030723c */ /* 0x000fe20000001858 */
[----:B------:R1:W-:Y:S05]  /*3ba0*/  MUFU.TANH R245, R0 ;  /* 0x0000000000f57308 */ /* 0x0003ea0000002400 */
[C---:B------:R-:W-:Y:S06]  /*3bb0*/  HMMA.16816.F32 R120, R28.reuse, R44, R120 ;  /* 0x0000002c1c78723c */ /* 0x040fec0000001878 */
[----:B------:R-:W-:Y:S06]  /*3bc0*/  HMMA.16816.F32 R184, R28, R46, R184 ;  /* 0x0000002e1cb8723c */ /* 0x000fec00000018b8 */
[----:B------:R-:W-:Y:S01]  /*3bd0*/  HMMA.16816.F32 R44, R12, R102, R32 ;  /* 0x000000660c2c723c */ /* 0x000fe20000001820 */
[----:B------:R-:W4:Y:S01]  /*3be0*/  LDSM.16.M88.4 R32, [R221+0x800] ;  /* 0x00080000dd20783b */ /* 0x000f220000000200 */
[----:B-1----:R-:W-:-:S04]  /*3bf0*/  FMUL.FTZ R0, R42, UR29 ;  /* 0x0000001d2a007c20 */ /* 0x002fc80008410000 */
[----:B------:R1:W-:Y:S01]  /*3c00*/  MUFU.TANH R249, R0 ;  /* 0x0000000000f97308 */ /* 0x0003e20000002400 */
[----:B------:R-:W-:Y:S06]  /*3c10*/  HMMA.16816.F32 R48, R8, R102, R48 ;  /* 0x000000660830723c */ /* 0x000fec0000001830 */
[----:B---3--:R-:W-:Y:S06]  /*3c20*/  HMMA.16816.F32 R56, R16, R24, R168 ;  /* 0x000000181038723c */ /* 0x008fec00000018a8 */
[----:B------:R-:W-:Y:S01]  /*3c30*/  HMMA.16816.F32 R204, R28, R52, R76 ;  /* 0x000000341ccc723c */ /* 0x000fe2000000184c */
[----:B------:R-:W-:Y:S01]  /*3c40*/  LOP3.LUT R169, R219, 0x6, RZ, 0xc0, !PT ;  /* 0x00000006dba97812 */ /* 0x000fe200078ec0ff */
[----:B-1----:R-:W-:-:S04]  /*3c50*/  FMUL.FTZ R0, R43, UR29 ;  /* 0x0000001d2b007c20 */ /* 0x002fc80008410000 */
[----:B------:R-:W-:Y:S01]  /*3c60*/  HMMA.16816.F32 R40, R20, R24, R60 ;  /* 0x000000181428723c */ /* 0x000fe2000000183c */
[----:B------:R1:W3:Y:S05]  /*3c70*/  MUFU.TANH R230, R0 ;  /* 0x0000000000e67308 */ /* 0x0002ea0000002400 */
[----:B------:R-:W-:Y:S06]  /*3c80*/  HMMA.16816.F32 R112, R28, R54, R192 ;  /* 0x000000361c70723c */ /* 0x000fec00000018c0 */
[-C--:B------:R-:W-:Y:S06]  /*3c90*/  HMMA.16816.F32 R52, R20, R26.reuse, R64 ;  /* 0x0000001a1434723c */ /* 0x080fec0000001840 */
[----:B------:R-:W-:Y:S01]  /*3ca0*/  HMMA.16816.F32 R60, R16, R26, R136 ;  /* 0x0000001a103c723c */ /* 0x000fe20000001888 */
[----:B-1----:R-:W-:Y:S01]  /*3cb0*/  FMUL.FTZ R0, R44, UR29 ;  /* 0x0000001d2c007c20 */ /* 0x002fe20008410000 */
[----:B------:R-:W-:Y:S03]  /*3cc0*/  LDSM.16.M88.4 R24, [R7+0x6000] ;  /* 0x006000000718783b */ /* 0x000fe60000000200 */
[----:B------:R1:W5:Y:S01]  /*3cd0*/  MUFU.TANH R231, R0 ;  /* 0x0000000000e77308 */ /* 0x0003620000002400 */
[----:B----4-:R-:W-:Y:S01]  /*3ce0*/  HMMA.16816.F32 R64, R12, R32, R40 ;  /* 0x000000200c40723c */ /* 0x010fe20000001828 */
[----:B------:R-:W4:Y:S05]  /*3cf0*/  LDSM.16.M88.4 R40, [R7+0x7000] ;  /* 0x007000000728783b */ /* 0x000f2a0000000200 */
[----:B------:R-:W-:Y:S06]  /*3d00*/  HMMA.16816.F32 R84, R28, R94, R212 ;  /* 0x0000005e1c54723c */ /* 0x000fec00000018d4 */
[----:B------:R-:W-:Y:S01]  /*3d10*/  HMMA.16816.F32 R56, R8, R32, R56 ;  /* 0x000000200838723c */ /* 0x000fe20000001838 */
[----:B-1----:R-:W-:-:S05]  /*3d20*/  FMUL.FTZ R0, R45, UR29 ;  /* 0x0000001d2d007c20 */ /* 0x002fca0008410000 */
[-C--:B------:R-:W-:Y:S01]  /*3d30*/  HMMA.16816.F32 R60, R8, R34.reuse, R60 ;  /* 0x00000022083c723c */ /* 0x080fe2000000183c */
[----:B------:R1:W-:Y:S05]  /*3d40*/  MUFU.TANH R244, R0 ;  /* 0x0000000000f47308 */ /* 0x0003ea0000002400 */
[----:B------:R-:W-:Y:S01]  /*3d50*/  HMMA.16816.F32 R52, R12, R34, R52 ;  /* 0x000000220c34723c */ /* 0x000fe20000001834 */
[----:B------:R-:W-:Y:S05]  /*3d60*/  LDSM.16.M88.4 R32, [R221+0x1000] ;  /* 0x00100000dd20783b */ /* 0x000fea0000000200 */
[C---:B------:R-:W-:Y:S06]  /*3d70*/  HMMA.16816.F32 R232, R28.reuse, R80, R72 ;  /* 0x000000501ce8723c */ /* 0x040fec0000001848 */
[----:B------:R-:W-:Y:S01]  /*3d80*/  HMMA.16816.F32 R196, R28, R82, R196 ;  /* 0x000000521cc4723c */ /* 0x000fe200000018c4 */
[----:B-1----:R-:W-:-:S04]  /*3d90*/  FMUL.FTZ R0, R46, UR29 ;  /* 0x0000001d2e007c20 */ /* 0x002fc80008410000 */
[----:B------:R1:W5:Y:S01]  /*3da0*/  MUFU.TANH R227, R0 ;  /* 0x0000000000e37308 */ /* 0x0003620000002400 */
[C---:B------:R-:W-:Y:S06]  /*3db0*/  HMMA.16816.F32 R236, R28.reuse, R92, R68 ;  /* 0x0000005c1cec723c */ /* 0x040fec0000001844 */
[----:B------:R-:W-:Y:S01]  /*3dc0*/  HMMA.16816.F32 R80, R28, R98, R104 ;  /* 0x000000621c50723c */ /* 0x000fe20000001868 */
[----:B------:R-:W2:Y:S05]  /*3dd0*/  LDSM.16.M88.4 R28, [R7+0x5800] ;  /* 0x00580000071c783b */ /* 0x000eaa0000000200 */
[----:B------:R-:W-:Y:S01]  /*3de0*/  HMMA.16816.F32 R68, R20, R36, R120 ;  /* 0x000000241444723c */ /* 0x000fe20000001878 */
[----:B-1----:R-:W-:-:S02]  /*3df0*/  FMUL.FTZ R0, R47, UR29 ;  /* 0x0000001d2f007c20 */ /* 0x002fc40008410000 */
[----:B------:R-:W1:Y:S03]  /*3e00*/  LDSM.16.M88.4 R44, [R7+0x6800] ;  /* 0x00680000072c783b */ /* 0x000e660000000200 */
[C---:B------:R-:W-:Y:S01]  /*3e10*/  HMMA.16816.F32 R72, R16.reuse, R36, R164 ;  /* 0x000000241048723c */ /* 0x040fe200000018a4 */
[----:B------:R3:W-:Y:S05]  /*3e20*/  MUFU.TANH R229, R0 ;  /* 0x0000000000e57308 */ /* 0x0007ea0000002400 */
[C---:B----4-:R-:W-:Y:S06]  /*3e30*/  HMMA.16816.F32 R140, R16.reuse, R40, R144 ;  /* 0x00000028108c723c */ /* 0x050fec0000001890 */
[----:B------:R-:W-:Y:S01]  /*3e40*/  HMMA.16816.F32 R120, R16, R24, R152 ;  /* 0x000000181078723c */ /* 0x000fe20000001898 */
[----:B---3--:R-:W-:-:S05]  /*3e50*/  FMUL.FTZ R0, R48, UR29 ;  /* 0x0000001d30007c20 */ /* 0x008fca0008410000 */
[C---:B------:R-:W-:Y:S01]  /*3e60*/  HMMA.16816.F32 R116, R16.reuse, R26, R116 ;  /* 0x0000001a1074723c */ /* 0x040fe20000001874 */
[----:B------:R3:W4:Y:S05]  /*3e70*/  MUFU.TANH R220, R0 ;  /* 0x0000000000dc7308 */ /* 0x00072a0000002400 */
[C---:B------:R-:W-:Y:S06]  /*3e80*/  HMMA.16816.F32 R136, R16.reuse, R42, R176 ;  /* 0x0000002a1088723c */ /* 0x040fec00000018b0 */
[C---:B--2---:R-:W-:Y:S06]  /*3e90*/  HMMA.16816.F32 R88, R16.reuse, R28, R160 ;  /* 0x0000001c1058723c */ /* 0x044fec00000018a0 */
[----:B------:R-:W-:Y:S01]  /*3ea0*/  HMMA.16816.F32 R76, R16, R30, R208 ;  /* 0x0000001e104c723c */ /* 0x000fe200000018d0 */
[----:B---3--:R-:W-:-:S04]  /*3eb0*/  FMUL.FTZ R0, R49, UR29 ;  /* 0x0000001d31007c20 */ /* 0x008fc80008410000 */
[----:B------:R2:W-:Y:S01]  /*3ec0*/  MUFU.TANH R226, R0 ;  /* 0x0000000000e27308 */ /* 0x0005e20000002400 */
[C---:B-1----:R-:W-:Y:S06]  /*3ed0*/  HMMA.16816.F32 R124, R16.reuse, R46, R180 ;  /* 0x0000002e107c723c */ /* 0x042fec00000018b4 */
[----:B------:R-:W-:Y:S06]  /*3ee0*/  HMMA.16816.F32 R132, R16, R44, R132 ;  /* 0x0000002c1084723c */ /* 0x000fec0000001884 */
[----:B------:R-:W-:Y:S01]  /*3ef0*/  HMMA.16816.F32 R112, R20, R26, R112 ;  /* 0x0000001a1470723c */ /* 0x000fe20000001870 */
[----:B--2---:R-:W-:-:S05]  /*3f00*/  FMUL.FTZ R0, R50, UR29 ;  /* 0x0000001d32007c20 */ /* 0x004fca0008410000 */
[C---:B------:R-:W-:Y:S01]  /*3f10*/  HMMA.16816.F32 R96, R20.reuse, R44, R232 ;  /* 0x0000002c1460723c */ /* 0x040fe200000018e8 */
[----:B------:R1:W2:Y:S05]  /*3f20*/  MUFU.TANH R214, R0 ;  /* 0x0000000000d67308 */ /* 0x0002aa0000002400 */
[C---:B------:R-:W-:Y:S06]  /*3f30*/  HMMA.16816.F32 R100, R20.reuse, R46, R196 ;  /* 0x0000002e1464723c */ /* 0x040fec00000018c4 */
[C---:B------:R-:W-:Y:S06]  /*3f40*/  HMMA.16816.F32 R104, R20.reuse, R40, R236 ;  /* 0x000000281468723c */ /* 0x040fec00000018ec */
[----:B------:R-:W-:Y:S01]  /*3f50*/  HMMA.16816.F32 R84, R20, R42, R84 ;  /* 0x0000002a1454723c */ /* 0x000fe20000001854 */
[----:B-1----:R-:W-:-:S02]  /*3f60*/  FMUL.FTZ R0, R51, UR29 ;  /* 0x0000001d33007c20 */ /* 0x002fc40008410000 */
[----:B------:R-:W1:Y:S02]  /*3f70*/  LDSM.16.M88.4 R48, [R7+0x7800] ;  /* 0x007800000730783b */ /* 0x000e640000000200 */
[----:B------:R3:W2:Y:S02]  /*3f80*/  MUFU.TANH R218, R0 ;  /* 0x0000000000da7308 */ /* 0x0006a40000002400 */
[----:B---3--:R-:W-:-:S06]  /*3f90*/  FMUL.FTZ R0, R64, UR29 ;  /* 0x0000001d40007c20 */ /* 0x008fcc0008410000 */
[----:B------:R3:W-:Y:S02]  /*3fa0*/  MUFU.TANH R213, R0 ;  /* 0x0000000000d57308 */ /* 0x0007e40000002400 */
[----:B---3--:R-:W-:Y:S01]  /*3fb0*/  FMUL.FTZ R0, R65, UR29 ;  /* 0x0000001d41007c20 */ /* 0x008fe20008410000 */
[C---:B-1----:R-:W-:Y:S05]  /*3fc0*/  HMMA.16816.F32 R144, R16.reuse, R48, R148 ;  /* 0x000000301090723c */ /* 0x042fea0000001894 */
[----:B------:R1:W-:Y:S01]  /*3fd0*/  MUFU.TANH R215, R0 ;  /* 0x0000000000d77308 */ /* 0x0003e20000002400 */
[----:B------:R-:W-:Y:S06]  /*3fe0*/  HMMA.16816.F32 R128, R16, R50, R128 ;  /* 0x000000321080723c */ /* 0x000fec0000001880 */
[C---:B------:R-:W-:Y:S06]  /*3ff0*/  HMMA.16816.F32 R92, R20.reuse, R48, R240 ;  /* 0x00000030145c723c */ /* 0x040fec00000018f0 */
[----:B------:R-:W-:Y:S01]  /*4000*/  HMMA.16816.F32 R80, R20, R50, R80 ;  /* 0x000000321450723c */ /* 0x000fe20000001850 */
[----:B-1----:R-:W-:-:S04]  /*4010*/  FMUL.FTZ R0, R66, UR29 ;  /* 0x0000001d42007c20 */ /* 0x002fc80008410000 */
[----:B------:R1:W3:Y:S02]  /*4020*/  MUFU.TANH R212, R0 ;  /* 0x0000000000d47308 */ /* 0x0002e40000002400 */
[----:B-1----:R-:W-:Y:S02]  /*4030*/  FMUL.FTZ R0, R67, UR29 ;  /* 0x0000001d43007c20 */ /* 0x002fe40008410000 */
[-C--:B------:R-:W-:Y:S04]  /*4040*/  HMMA.16816.F32 R64, R16, R38.reuse, R172 ;  /* 0x000000261040723c */ /* 0x080fe800000018ac */
[----:B------:R1:W-:Y:S02]  /*4050*/  MUFU.TANH R195, R0 ;  /* 0x0000000000c37308 */ /* 0x0003e40000002400 */
[----:B------:R-:W-:Y:S06]  /*4060*/  HMMA.16816.F32 R16, R20, R38, R184 ;  /* 0x000000261410723c */ /* 0x000fec00000018b8 */
[----:B------:R-:W-:Y:S01]  /*4070*/  HMMA.16816.F32 R36, R8, R32, R72 ;  /* 0x000000200824723c */ /* 0x000fe20000001848 */
[----:B-1----:R-:W-:-:S04]  /*4080*/  FMUL.FTZ R0, R56, UR29 ;  /* 0x0000001d38007c20 */ /* 0x002fc80008410000 */
[----:B------:R1:W3:Y:S07]  /*4090*/  MUFU.TANH R194, R0 ;  /* 0x0000000000c27308 */ /* 0x0002ee0000002400 */
[-C--:B------:R-:W-:Y:S06]  /*40a0*/  HMMA.16816.F32 R44, R8, R34.reuse, R64 ;  /* 0x00000022082c723c */ /* 0x080fec0000001840 */
[----:B------:R-:W-:Y:S01]  /*40b0*/  HMMA.16816.F32 R16, R12, R34, R16 ;  /* 0x000000220c10723c */ /* 0x000fe20000001810 */
[----:B-1----:R-:W-:-:S04]  /*40c0*/  FMUL.FTZ R0, R57, UR29 ;  /* 0x0000001d39007c20 */ /* 0x002fc80008410000 */
[----:B------:R1:W-:Y:S02]  /*40d0*/  MUFU.TANH R193, R0 ;  /* 0x0000000000c17308 */ /* 0x0003e40000002400 */
[----:B-1----:R-:W-:-:S06]  /*40e0*/  FMUL.FTZ R0, R58, UR29 ;  /* 0x0000001d3a007c20 */ /* 0x002fcc0008410000 */
[----:B------:R1:W3:Y:S02]  /*40f0*/  MUFU.TANH R189, R0 ;  /* 0x0000000000bd7308 */ /* 0x0002e40000002400 */
[----:B-1----:R-:W-:Y:S02]  /*4100*/  FMUL.FTZ R0, R59, UR29 ;  /* 0x0000001d3b007c20 */ /* 0x002fe40008410000 */
[C---:B------:R-:W-:Y:S04]  /*4110*/  HMMA.16816.F32 R56, R20.reuse, R28, R108 ;  /* 0x0000001c1438723c */ /* 0x040fe8000000186c */
[----:B------:R1:W3:Y:S02]  /*4120*/  MUFU.TANH R188, R0 ;  /* 0x0000000000bc7308 */ /* 0x0002e40000002400 */
[----:B------:R-:W-:Y:S01]  /*4130*/  HMMA.16816.F32 R108, R20, R24, R204 ;  /* 0x00000018146c723c */ /* 0x000fe200000018cc */
[----:B------:R-:W5:Y:S01]  /*4140*/  LDSM.16.M88.4 R24, [R221+0x1800] ;  /* 0x00180000dd18783b */ /* 0x000f620000000200 */
[----:B-1----:R-:W-:-:S04]  /*4150*/  FMUL.FTZ R0, R52, UR29 ;  /* 0x0000001d34007c20 */ /* 0x002fc80008410000 */
[----:B------:R1:W3:Y:S02]  /*4160*/  MUFU.TANH R191, R0 ;  /* 0x0000000000bf7308 */ /* 0x0002e40000002400 */
[----:B-1----:R-:W-:-:S06]  /*4170*/  FMUL.FTZ R0, R53, UR29 ;  /* 0x0000001d35007c20 */ /* 0x002fcc0008410000 */
[----:B------:R1:W-:Y:S04]  /*4180*/  MUFU.TANH R192, R0 ;  /* 0x0000000000c07308 */ /* 0x0003e80000002400 */
[----:B-----5:R-:W-:Y:S06]  /*4190*/  HMMA.16816.F32 R40, R12, R24, R56 ;  /* 0x000000180c28723c */ /* 0x020fec0000001838 */
[----:B------:R-:W-:Y:S01]  /*41a0*/  HMMA.16816.F32 R48, R8, R26, R76 ;  /* 0x0000001a0830723c */ /* 0x000fe2000000184c */
[----:B-1----:R-:W-:-:S04]  /*41b0*/  FMUL.FTZ R0, R54, UR29 ;  /* 0x0000001d36007c20 */ /* 0x002fc80008410000 */
[----:B------:R1:W5:-:S15]  /*41c0*/  MUFU.TANH R183, R0 ;  /* 0x0000000000b77308 */ /* 0x00035e0000002400 */
[----:B------:R-:W-:-:S04]  /*41d0*/  NOP ;  /* 0x0000000000007918 */ /* 0x000fc80000000000 */
[----:B------:R-:W-:Y:S01]  /*41e0*/  FMUL.FTZ R2, R50, UR29 ;  /* 0x0000001d32027c20 */ /* 0x000fe20008410000 */
[----:B-1----:R-:W-:Y:S02]  /*41f0*/  FMUL.FTZ R0, R55, UR29 ;  /* 0x0000001d37007c20 */ /* 0x002fe40008410000 */
[----:B------:R-:W-:Y:S01]  /*4200*/  HMMA.16816.F32 R52, R12, R32, R68 ;  /* 0x000000200c34723c */ /* 0x000fe20000001844 */
[----:B------:R-:W1:Y:S01]  /*4210*/  LDSM.16.M88.4 R32, [R221+0x2000] ;  /* 0x00200000dd20783b */ /* 0x000e620000000200 */
[----:B------:R4:W-:Y:S02]  /*4220*/  MUFU.TANH R190, R0 ;  /* 0x0000000000be7308 */ /* 0x0009e40000002400 */
[----:B----4-:R-:W-:-:S06]  /*4230*/  FMUL.FTZ R0, R60, UR29 ;  /* 0x0000001d3c007c20 */ /* 0x010fcc0008410000 */
[----:B------:R4:W5:Y:S02]  /*4240*/  MUFU.TANH R181, R0 ;  /* 0x0000000000b57308 */ /* 0x0009640000002400 */
[----:B----4-:R-:W-:Y:S01]  /*4250*/  FMUL.FTZ R0, R61, UR29 ;  /* 0x0000001d3d007c20 */ /* 0x010fe20008410000 */
[C---:B-1----:R-:W-:Y:S05]  /*4260*/  HMMA.16816.F32 R68, R8.reuse, R32, R120 ;  /* 0x000000200844723c */ /* 0x042fea0000001878 */
[----:B------:R1:W-:Y:S01]  /*4270*/  MUFU.TANH R182, R0 ;  /* 0x0000000000b67308 */ /* 0x0003e20000002400 */
[----:B------:R-:W-:Y:S01]  /*4280*/  HMMA.16816.F32 R72, R8, R34, R116 ;  /* 0x000000220848723c */ /* 0x000fe20000001874 */
[----:B-1----:R-:W-:-:S06]  /*4290*/  FMUL.FTZ R0, R62, UR29 ;  /* 0x0000001d3e007c20 */ /* 0x002fcc0008410000 */
[----:B------:R1:W4:Y:S11]  /*42a0*/  MUFU.TANH R178, R0 ;  /* 0x0000000000b27308 */ /* 0x0003360000002400 */
[----:B------:R-:W-:Y:S01]  /*42b0*/  FMUL.FTZ R7, R68, UR29 ;  /* 0x0000001d44077c20 */ /* 0x000fe20008410000 */
[----:B------:R-:W-:-:S05]  /*42c0*/  FMUL.FTZ R3, R69, UR29 ;  /* 0x0000001d45037c20 */ /* 0x000fca0008410000 */
[----:B------:R-:W-:Y:S01]  /*42d0*/  FMUL.FTZ R74, R74, UR29 ;  /* 0x0000001d4a4a7c20 */ /* 0x000fe20008410000 */
[----:B------:R-:W-:Y:S01]  /*42e0*/  FMUL.FTZ R72, R72, UR29 ;  /* 0x0000001d48487c20 */ /* 0x000fe20008410000 */
[----:B------:R-:W-:Y:S01]  /*42f0*/  FMUL.FTZ R73, R73, UR29 ;  /* 0x0000001d49497c20 */ /* 0x000fe20008410000 */
[----:B------:R-:W-:-:S03]  /*4300*/  FMUL.FTZ R75, R75, UR29 ;  /* 0x0000001d4b4b7c20 */ /* 0x000fc60008410000 */
[----:B------:R-:W-:Y:S01]  /*4310*/  MUFU.TANH R74, R74 ;  /* 0x0000004a004a7308 */ /* 0x000fe20000002400 */
[----:B-1----:R-:W-:Y:S02]  /*4320*/  FMUL.FTZ R0, R63, UR29 ;  /* 0x0000001d3f007c20 */ /* 0x002fe40008410000 */
[----:B------:R-:W-:Y:S01]  /*4330*/  HMMA.16816.F32 R60, R20, R30, R156 ;  /* 0x0000001e143c723c */ /* 0x000fe2000000189c */
[----:B------:R-:W1:Y:S04]  /*4340*/  LDSM.16.M88.4 R28, [R221+0x2800] ;  /* 0x00280000dd1c783b */ /* 0x000e680000000200 */
[----:B------:R2:W4:Y:S01]  /*4350*/  MUFU.TANH R180, R0 ;  /* 0x0000000000b47308 */ /* 0x0005220000002400 */
[----:B------:R-:W3:Y:S07]  /*4360*/  LDSM.16.M88.4 R20, [R221+0x3800] ;  /* 0x00380000dd14783b */ /* 0x000eee0000000200 */
[----:B------:R-:W-:Y:S08]  /*4370*/  MUFU.TANH R72, R72 ;  /* 0x0000004800487308 */ /* 0x000ff00000002400 */
[----:B------:R-:W-:Y:S01]  /*4380*/  MUFU.TANH R73, R73 ;  /* 0x0000004900497308 */ /* 0x000fe20000002400 */
[----:B--2---:R-:W-:-:S07]  /*4390*/  FMUL.FTZ R0, R52, UR29 ;  /* 0x0000001d34007c20 */ /* 0x004fce0008410000 */
[----:B------:R2:W-:Y:S08]  /*43a0*/  MUFU.TANH R177, R0 ;  /* 0x0000000000b17308 */ /* 0x0005f00000002400 */
[----:B------:R-:W-:Y:S01]  /*43b0*/  MUFU.TANH R75, R75 ;  /* 0x0000004b004b7308 */ /* 0x000fe20000002400 */
[----:B-1----:R-:W-:Y:S01]  /*43c0*/  HMMA.16816.F32 R76, R8, R28, R132 ;  /* 0x0000001c084c723c */ /* 0x002fe20000001884 */
[----:B--2---:R-:W-:-:S06]  /*43d0*/  FMUL.FTZ R0, R53, UR29 ;  /* 0x0000001d35007c20 */ /* 0x004fcc0008410000 */
[----:B------:R1:W-:Y:S01]  /*43e0*/  MUFU.TANH R179, R0 ;  /* 0x0000000000b37308 */ /* 0x0003e20000002400 */
[----:B------:R-:W-:Y:S01]  /*43f0*/  HMMA.16816.F32 R64, R8, R30, R124 ;  /* 0x0000001e0840723c */ /* 0x000fe2000000187c */
[----:B-1----:R-:W-:-:S15]  /*4400*/  FMUL.FTZ R0, R54, UR29 ;  /* 0x0000001d36007c20 */ /* 0x002fde0008410000 */
[----:B------:R-:W-:Y:S01]  /*4410*/  FMUL.FTZ R76, R76, UR29 ;  /* 0x0000001d4c4c7c20 */ /* 0x000fe20008410000 */
[----:B------:R-:W-:Y:S01]  /*4420*/  FMUL.FTZ R78, R78, UR29 ;  /* 0x0000001d4e4e7c20 */ /* 0x000fe20008410000 */
[----:B------:R-:W-:Y:S01]  /*4430*/  FMUL.FTZ R77, R77, UR29 ;  /* 0x0000001d4d4d7c20 */ /* 0x000fe20008410000 */
[----:B------:R1:W2:Y:S01]  /*4440*/  MUFU.TANH R171, R0 ;  /* 0x0000000000ab7308 */ /* 0x0002a20000002400 */
[----:B------:R-:W-:-:S04]  /*4450*/  FMUL.FTZ R79, R79, UR29 ;  /* 0x0000001d4f4f7c20 */ /* 0x000fc80008410000 */
[----:B------:R-:W-:Y:S01]  /*4460*/  FMUL.FTZ R66, R66, UR29 ;  /* 0x0000001d42427c20 */ /* 0x000fe20008410000 */
[----:B------:R-:W-:Y:S02]  /*4470*/  FMUL.FTZ R64, R64, UR29 ;  /* 0x0000001d40407c20 */ /* 0x000fe40008410000 */
[----:B------:R-:W-:Y:S08]  /*4480*/  MUFU.TANH R76, R76 ;  /* 0x0000004c004c7308 */ /* 0x000ff00000002400 */
[----:B------:R-:W-:Y:S01]  /*4490*/  MUFU.TANH R77, R77 ;  /* 0x0000004d004d7308 */ /* 0x000fe20000002400 */
[----:B-1----:R-:W-:-:S02]  /*44a0*/  FMUL.FTZ R0, R55, UR29 ;  /* 0x0000001d37007c20 */ /* 0x002fc40008410000 */
[----:B---3--:R-:W-:Y:S05]  /*44b0*/  HMMA.16816.F32 R52, R8, R20, R144 ;  /* 0x000000140834723c */ /* 0x008fea0000001890 */
[----:B------:R1:W-:Y:S02]  /*44c0*/  MUFU.TANH R170, R0 ;  /* 0x0000000000aa7308 */ /* 0x0003e40000002400 */
[----:B-1----:R-:W-:-:S15]  /*44d0*/  FMUL.FTZ R0, R36, UR29 ;  /* 0x0000001d24007c20 */ /* 0x002fde0008410000 */
[----:B------:R-:W-:-:S02]  /*44e0*/  NOP ;  /* 0x0000000000007918 */ /* 0x000fc40000000000 */
[----:B------:R-:W-:Y:S01]  /*44f0*/  FMUL.FTZ R135, R52, UR29 ;  /* 0x0000001d34877c20 */ /* 0x000fe20008410000 */
[----:B------:R-:W-:Y:S01]  /*4500*/  FMUL.FTZ R172, R55, UR29 ;  /* 0x0000001d37ac7c20 */ /* 0x000fe20008410000 */
[----:B------:R1:W3:Y:S01]  /*4510*/  MUFU.TANH R168, R0 ;  /* 0x0000000000a87308 */ /* 0x0002e20000002400 */
[----:B------:R-:W-:Y:S01]  /*4520*/  FMUL.FTZ R166, R54, UR29 ;  /* 0x0000001d36a67c20 */ /* 0x000fe20008410000 */
[----:B------:R-:W-:Y:S01]  /*4530*/  FMUL.FTZ R164, R53, UR29 ;  /* 0x0000001d35a47c20 */ /* 0x000fe20008410000 */
[----:B-1----:R-:W-:-:S05]  /*4540*/  FMUL.FTZ R0, R37, UR29 ;  /* 0x0000001d25007c20 */ /* 0x002fca0008410000 */
[----:B------:R1:W-:Y:S02]  /*4550*/  MUFU.TANH R165, R0 ;  /* 0x0000000000a57308 */ /* 0x0003e40000002400 */
[----:B-1----:R-:W-:-:S06]  /*4560*/  FMUL.FTZ R0, R38, UR29 ;  /* 0x0000001d26007c20 */ /* 0x002fcc0008410000 */
[----:B------:R1:W3:Y:S02]  /*4570*/  MUFU.TANH R160, R0 ;  /* 0x0000000000a07308 */ /* 0x0002e40000002400 */
[----:B-1----:R-:W-:Y:S02]  /*4580*/  FMUL.FTZ R0, R39, UR29 ;  /* 0x0000001d27007c20 */ /* 0x002fe40008410000 */
[----:B------:R-:W-:Y:S04]  /*4590*/  HMMA.16816.F32 R36, R8, R24, R88 ;  /* 0x000000180824723c */ /* 0x000fe80000001858 */
[----:B------:R1:W3:Y:S02]  /*45a0*/  MUFU.TANH R159, R0 ;  /* 0x00000000009f7308 */ /* 0x0002e40000002400 */
[----:B------:R-:W-:Y:S01]  /*45b0*/  HMMA.16816.F32 R24, R12, R26, R60 ;  /* 0x0000001a0c18723c */ /* 0x000fe2000000183c */
[----:B-1----:R-:W-:-:S05]  /*45c0*/  FMUL.FTZ R0, R16, UR29 ;  /* 0x0000001d10007c20 */ /* 0x002fca0008410000 */
[----:B------:R1:W3:Y:S02]  /*45d0*/  MUFU.TANH R161, R0 ;  /* 0x0000000000a17308 */ /* 0x0002e40000002400 */
[----:B-1----:R-:W-:-:S06]  /*45e0*/  FMUL.FTZ R0, R17, UR29 ;  /* 0x0000001d11007c20 */ /* 0x002fcc0008410000 */
[----:B------:R1:W-:Y:S02]  /*45f0*/  MUFU.TANH R162, R0 ;  /* 0x0000000000a27308 */ /* 0x0003e40000002400 */
[----:B-1----:R-:W-:-:S06]  /*4600*/  FMUL.FTZ R0, R18, UR29 ;  /* 0x0000001d12007c20 */ /* 0x002fcc0008410000 */
[----:B------:R1:W3:Y:S02]  /*4610*/  MUFU.TANH R158, R0 ;  /* 0x00000000009e7308 */ /* 0x0002e40000002400 */
[----:B-1----:R-:W-:Y:S02]  /*4620*/  FMUL.FTZ R0, R19, UR29 ;  /* 0x0000001d13007c20 */ /* 0x002fe40008410000 */
[----:B------:R-:W1:Y:S01]  /*4630*/  LDSM.16.M88.4 R16, [R221+0x3000] ;  /* 0x00300000dd10783b */ /* 0x000e620000000200 */
[----:B------:R-:W-:-:S04]  /*4640*/  DEPBAR.LE SB0, 0x0 ;  /* 0x000080000000791a */ /* 0x000fc80000000000 */
[----:B------:R5:W-:Y:S02]  /*4650*/  MUFU.TANH R157, R0 ;  /* 0x00000000009d7308 */ /* 0x000be40000002400 */
[----:B-----5:R-:W-:-:S06]  /*4660*/  FMUL.FTZ R0, R44, UR29 ;  /* 0x0000001d2c007c20 */ /* 0x020fcc0008410000 */
[----:B------:R5:W3:Y:S01]  /*4670*/  MUFU.TANH R155, R0 ;  /* 0x00000000009b7308 */ /* 0x000ae20000002400 */
[----:B-1----:R-:W-:Y:S01]  /*4680*/  HMMA.16816.F32 R60, R8, R16, R140 ;  /* 0x00000010083c723c */ /* 0x002fe2000000188c */
[----:B-----5:R-:W-:-:S05]  /*4690*/  FMUL.FTZ R0, R45, UR29 ;  /* 0x0000001d2d007c20 */ /* 0x020fca0008410000 */
[----:B------:R-:W-:Y:S01]  /*46a0*/  HMMA.16816.F32 R56, R8, R18, R136 ;  /* 0x000000120838723c */ /* 0x000fe20000001888 */
[----:B------:R1:W-:Y:S02]  /*46b0*/  MUFU.TANH R156, R0 ;  /* 0x00000000009c7308 */ /* 0x0003e40000002400 */
[----:B-1----:R-:W-:-:S15]  /*46c0*/  FMUL.FTZ R0, R46, UR29 ;  /* 0x0000001d2e007c20 */ /* 0x002fde0008410000 */
[----:B------:R-:W-:Y:S01]  /*46d0*/  FMUL.FTZ R88, R63, UR29 ;  /* 0x0000001d3f587c20 */ /* 0x000fe20008410000 */
[----:B------:R1:W5:Y:S05]  /*46e0*/  MUFU.TANH R152, R0 ;  /* 0x0000000000987308 */ /* 0x00036a0000002400 */
[----:B------:R-:W-:Y:S01]  /*46f0*/  FMUL.FTZ R127, R58, UR29 ;  /* 0x0000001d3a7f7c20 */ /* 0x000fe20008410000 */
[----:B------:R-:W-:Y:S01]  /*4700*/  FMUL.FTZ R125, R57, UR29 ;  /* 0x0000001d397d7c20 */ /* 0x000fe20008410000 */
[----:B-1----:R-:W-:Y:S02]  /*4710*/  FMUL.FTZ R0, R47, UR29 ;  /* 0x0000001d2f007c20 */ /* 0x002fe40008410000 */
[----:B------:R-:W-:Y:S02]  /*4720*/  HMMA.16816.F32 R44, R8, R22, R128 ;  /* 0x00000016082c723c */ /* 0x000fe40000001880 */
[----:B------:R1:W5:Y:S04]  /*4730*/  MUFU.TANH R153, R0 ;  /* 0x0000000000997308 */ /* 0x0003680000002400 */
[----:B------:R-:W-:Y:S01]  /*4740*/  HMMA.16816.F32 R8, R12, R20, R92 ;  /* 0x000000140c08723c */ /* 0x000fe2000000185c */
[----:B------:R-:W-:-:S03]  /*4750*/  FMUL.FTZ R128, R59, UR29 ;  /* 0x0000001d3b807c20 */ /* 0x000fc60008410000 */
[----:B------:R4:W-:Y:S03]  /*4760*/  MUFU.TANH R95, R2 ;  /* 0x00000002005f7308 */ /* 0x0009e60000002400 */
[----:B------:R-:W-:Y:S01]  /*4770*/  FMUL.FTZ R21, R71, UR29 ;  /* 0x0000001d47157c20 */ /* 0x000fe20008410000 */
[----:B------:R-:W-:Y:S01]  /*4780*/  FMUL.FTZ R71, R61, UR29 ;  /* 0x0000001d3d477c20 */ /* 0x000fe20008410000 */
[----:B------:R-:W-:Y:S01]  /*4790*/  FMUL.FTZ R94, R56, UR29 ;  /* 0x0000001d385e7c20 */ /* 0x000fe20008410000 */
[----:B-1----:R-:W-:-:S04]  /*47a0*/  FMUL.FTZ R0, R40, UR29 ;  /* 0x0000001d28007c20 */ /* 0x002fc80008410000 */
[----:B------:R1:W-:Y:S04]  /*47b0*/  MUFU.TANH R151, R0 ;  /* 0x0000000000977308 */ /* 0x0003e80000002400 */
[----:B------:R-:W-:Y:S01]  /*47c0*/  FMUL.FTZ R186, R47, UR29 ;  /* 0x0000001d2fba7c20 */ /* 0x000fe20008410000 */
[----:B------:R-:W-:Y:S01]  /*47d0*/  FMUL.FTZ R175, R46, UR29 ;  /* 0x0000001d2eaf7c20 */ /* 0x000fe20008410000 */
[----:B------:R-:W-:Y:S01]  /*47e0*/  FMUL.FTZ R176, R45, UR29 ;  /* 0x0000001d2db07c20 */ /* 0x000fe20008410000 */
[----:B----4-:R-:W-:Y:S01]  /*47f0*/  FMUL.FTZ R2, R51, UR29 ;  /* 0x0000001d33027c20 */ /* 0x010fe20008410000 */
[----:B------:R-:W-:Y:S02]  /*4800*/  FMUL.FTZ R173, R44, UR29 ;  /* 0x0000001d2cad7c20 */ /* 0x000fe40008410000 */
[----:B------:R-:W-:Y:S01]  /*4810*/  FMUL.FTZ R132, R10, UR29 ;  /* 0x0000001d0a847c20 */ /* 0x000fe20008410000 */
[----:B------:R4:W-:Y:S01]  /*4820*/  MUFU.TANH R93, R2 ;  /* 0x00000002005d7308 */ /* 0x0009e20000002400 */
[----:B------:R-:W-:Y:S01]  /*4830*/  FMUL.FTZ R133, R11, UR29 ;  /* 0x0000001d0b857c20 */ /* 0x000fe20008410000 */
[----:B------:R-:W-:-:S02]  /*4840*/  IMAD.MOV.U32 R11, RZ, RZ, 0x40 ;  /* 0x00000040ff0b7424 */ /* 0x000fc400078e00ff */
[----:B------:R-:W-:Y:S01]  /*4850*/  FMUL.FTZ R126, R8, UR29 ;  /* 0x0000001d087e7c20 */ /* 0x000fe20008410000 */
[----:B------:R-:W-:Y:S02]  /*4860*/  IMAD.MOV.U32 R10, RZ, RZ, 0x48 ;  /* 0x00000048ff0a7424 */ /* 0x000fe400078e00ff */
[----:B------:R-:W-:Y:S01]  /*4870*/  FMUL.FTZ R130, R9, UR29 ;  /* 0x0000001d09827c20 */ /* 0x000fe20008410000 */
[C---:B------:R-:W-:Y:S01]  /*4880*/  VIMNMX R9, R202.reuse, UR28, PT ;  /* 0x0000001cca097c48 */ /* 0x040fe2000bfe0100 */
[----:B------:R-:W-:Y:S01]  /*4890*/  MUFU.TANH R51, R3 ;  /* 0x0000000300337308 */ /* 0x000fe20000002400 */
[----:B-1----:R-:W-:Y:S01]  /*48a0*/  FMUL.FTZ R0, R41, UR29 ;  /* 0x0000001d29007c20 */ /* 0x002fe20008410000 */
[C---:B------:R-:W-:Y:S02]  /*48b0*/  VIADDMNMX R11, R202.reuse, R11, UR28, PT ;  /* 0x0000001cca0b7e46 */ /* 0x040fe4000b80010b */
[----:B------:R-:W-:-:S04]  /*48c0*/  VIADDMNMX R10, R202, R10, UR28, PT ;  /* 0x0000001cca0a7e46 */ /* 0x000fc8000b80010a */
[----:B------:R1:W-:Y:S01]  /*48d0*/  MUFU.TANH R154, R0 ;  /* 0x00000000009a7308 */ /* 0x0003e20000002400 */
[----:B----4-:R-:W-:Y:S01]  /*48e0*/  FMUL.FTZ R2, R70, UR29 ;  /* 0x0000001d46027c20 */ /* 0x010fe20008410000 */
[----:B------:R-:W-:-:S06]  /*48f0*/  FMUL.FTZ R70, R60, UR29 ;  /* 0x0000001d3c467c20 */ /* 0x000fcc0008410000 */
[----:B------:R4:W-:Y:S01]  /*4900*/  MUFU.TANH R60, R7 ;  /* 0x00000007003c7308 */ /* 0x0009e20000002400 */
[----:B-1----:R-:W-:-:S07]  /*4910*/  FMUL.FTZ R0, R42, UR29 ;  /* 0x0000001d2a007c20 */ /* 0x002fce0008410000 */
[----:B------:R1:W5:Y:S01]  /*4920*/  MUFU.TANH R150, R0 ;  /* 0x0000000000967308 */ /* 0x0003620000002400 */
[----:B----4-:R-:W-:-:S05]  /*4930*/  IMAD.MOV.U32 R7, RZ, RZ, 0x8 ;  /* 0x00000008ff077424 */ /* 0x010fca00078e00ff */
[----:B------:R-:W-:Y:S01]  /*4940*/  VIADDMNMX R8, R202, R7, UR28, PT ;  /* 0x0000001cca087e46 */ /* 0x000fe2000b800107 */
[----:B-1----:R-:W-:Y:S02]  /*4950*/  FMUL.FTZ R0, R43, UR29 ;  /* 0x0000001d2b007c20 */ /* 0x002fe40008410000 */
[----:B------:R-:W-:Y:S02]  /*4960*/  HMMA.16816.F32 R40, R12, R32, R108 ;  /* 0x000000200c28723c */ /* 0x000fe4000000186c */
[----:B------:R1:W-:Y:S02]  /*4970*/  MUFU.TANH R148, R0 ;  /* 0x0000000000947308 */ /* 0x0003e40000002400 */
[----:B-1----:R-:W-:-:S06]  /*4980*/  FMUL.FTZ R0, R36, UR29 ;  /* 0x0000001d24007c20 */ /* 0x002fcc0008410000 */
[----:B------:R1:W4:-:S14]  /*4990*/  MUFU.TANH R140, R0 ;  /* 0x00000000008c7308 */ /* 0x00031c0000002400 */
[----:B------:R-:W-:Y:S01]  /*49a0*/  FMUL.FTZ R41, R41, UR29 ;  /* 0x0000001d29297c20 */ /* 0x000fe20008410000 */
[----:B------:R-:W-:Y:S01]  /*49b0*/  FMUL.FTZ R42, R42, UR29 ;  /* 0x0000001d2a2a7c20 */ /* 0x000fe20008410000 */
[----:B------:R-:W-:Y:S02]  /*49c0*/  FMUL.FTZ R20, R43, UR29 ;  /* 0x0000001d2b147c20 */ /* 0x000fe40008410000 */
[----:B------:R-:W-:Y:S01]  /*49d0*/  MUFU.TANH R89, R41 ;  /* 0x0000002900597308 */ /* 0x000fe20000002400 */
[----:B-1----:R-:W-:-:S07]  /*49e0*/  FMUL.FTZ R0, R37, UR29 ;  /* 0x0000001d25007c20 */ /* 0x002fce0008410000 */
[----:B------:R1:W-:Y:S02]  /*49f0*/  MUFU.TANH R139, R0 ;  /* 0x00000000008b7308 */ /* 0x0003e40000002400 */
[----:B-1----:R-:W-:-:S06]  /*4a00*/  FMUL.FTZ R0, R38, UR29 ;  /* 0x0000001d26007c20 */ /* 0x002fcc0008410000 */
[----:B------:R1:W4:Y:S02]  /*4a10*/  MUFU.TANH R138, R0 ;  /* 0x00000000008a7308 */ /* 0x0003240000002400 */
[----:B-1----:R-:W-:Y:S02]  /*4a20*/  FMUL.FTZ R0, R39, UR29 ;  /* 0x0000001d27007c20 */ /* 0x002fe40008410000 */
[C---:B------:R-:W-:Y:S04]  /*4a30*/  HMMA.16816.F32 R36, R12.reuse, R34, R112 ;  /* 0x000000220c24723c */ /* 0x040fe80000001870 */
[----:B------:R1:W4:Y:S02]  /*4a40*/  MUFU.TANH R136, R0 ;  /* 0x0000000000887308 */ /* 0x0003240000002400 */
[C---:B------:R-:W-:Y:S06]  /*4a50*/  HMMA.16816.F32 R32, R12.reuse, R28, R96 ;  /* 0x0000001c0c20723c */ /* 0x040fec0000001860 */
[----:B------:R-:W-:Y:S01]  /*4a60*/  HMMA.16816.F32 R28, R12, R30, R100 ;  /* 0x0000001e0c1c723c */ /* 0x000fe20000001864 */
[----:B-1----:R-:W-:-:S04]  /*4a70*/  FMUL.FTZ R0, R24, UR29 ;  /* 0x0000001d18007c20 */ /* 0x002fc80008410000 */
[----:B------:R1:W4:Y:S07]  /*4a80*/  MUFU.TANH R137, R0 ;  /* 0x0000000000897308 */ /* 0x00032e0000002400 */
[----:B------:R-:W-:Y:S01]  /*4a90*/  FMUL.FTZ R36, R36, UR29 ;  /* 0x0000001d24247c20 */ /* 0x000fe20008410000 */
[----:B------:R-:W-:-:S05]  /*4aa0*/  FMUL.FTZ R39, R39, UR29 ;  /* 0x0000001d27277c20 */ /* 0x000fca0008410000 */
[----:B------:R-:W-:Y:S01]  /*4ab0*/  FMUL.FTZ R32, R32, UR29 ;  /* 0x0000001d20207c20 */ /* 0x000fe20008410000 */
[----:B------:R-:W-:Y:S01]  /*4ac0*/  MUFU.TANH R46, R39 ;  /* 0x00000027002e7308 */ /* 0x000fe20000002400 */
[----:B------:R-:W-:Y:S01]  /*4ad0*/  FMUL.FTZ R33, R33, UR29 ;  /* 0x0000001d21217c20 */ /* 0x000fe20008410000 */
[----:B------:R-:W-:Y:S01]  /*4ae0*/  FMUL.FTZ R34, R34, UR29 ;  /* 0x0000001d22227c20 */ /* 0x000fe20008410000 */
[----:B------:R-:W-:Y:S02]  /*4af0*/  FMUL.FTZ R35, R35, UR29 ;  /* 0x0000001d23237c20 */ /* 0x000fe40008410000 */
[----:B------:R-:W-:Y:S01]  /*4b00*/  FMUL.FTZ R28, R28, UR29 ;  /* 0x0000001d1c1c7c20 */ /* 0x000fe20008410000 */
[----:B------:R-:W-:Y:S01]  /*4b10*/  FMUL.FTZ R29, R29, UR29 ;  /* 0x0000001d1d1d7c20 */ /* 0x000fe20008410000 */
[----:B------:R-:W-:Y:S01]  /*4b20*/  FMUL.FTZ R31, R31, UR29 ;  /* 0x0000001d1f1f7c20 */ /* 0x000fe20008410000 */
[----:B------:R-:W-:Y:S01]  /*4b30*/  MUFU.TANH R45, R33 ;  /* 0x00000021002d7308 */ /* 0x000fe20000002400 */
[----:B-1----:R-:W-:-:S07]  /*4b40*/  FMUL.FTZ R0, R25, UR29 ;  /* 0x0000001d19007c20 */ /* 0x002fce0008410000 */
[----:B------:R1:W-:Y:S08]  /*4b50*/  MUFU.TANH R149, R0 ;  /* 0x0000000000957308 */ /* 0x0003f00000002400 */
[----:B------:R-:W-:Y:S08]  /*4b60*/  MUFU.TANH R44, R35 ;  /* 0x00000023002c7308 */ /* 0x000ff00000002400 */
[----:B------:R-:W-:Y:S01]  /*4b70*/  MUFU.TANH R43, R29 ;  /* 0x0000001d002b7308 */ /* 0x000fe20000002400 */
[----:B-1----:R-:W-:-:S07]  /*4b80*/  FMUL.FTZ R0, R26, UR29 ;  /* 0x0000001d1a007c20 */ /* 0x002fce0008410000 */
[----:B------:R1:W4:Y:S08]  /*4b90*/  MUFU.TANH R134, R0 ;  /* 0x0000000000867308 */ /* 0x0003300000002400 */
[----:B------:R-:W-:Y:S08]  /*4ba0*/  MUFU.TANH R29, R64 ;  /* 0x00000040001d7308 */ /* 0x000ff00000002400 */
[----:B------:R-:W-:Y:S01]  /*4bb0*/  MUFU.TANH R41, R31 ;  /* 0x0000001f00297308 */ /* 0x000fe20000002400 */
[----:B-1----:R-:W-:-:S02]  /*4bc0*/  FMUL.FTZ R0, R27, UR29 ;  /* 0x0000001d1b007c20 */ /* 0x002fc40008410000 */
[C---:B------:R-:W-:Y:S05]  /*4bd0*/  HMMA.16816.F32 R24, R12.reuse, R16, R104 ;  /* 0x000000100c18723c */ /* 0x040fea0000001868 */
[----:B------:R1:W-:Y:S01]  /*4be0*/  MUFU.TANH R145, R0 ;  /* 0x0000000000917308 */ /* 0x0003e20000002400 */
[C---:B------:R-:W-:Y:S06]  /*4bf0*/  HMMA.16816.F32 R16, R12.reuse, R18, R84 ;  /* 0x000000120c10723c */ /* 0x040fec0000001854 */
[----:B------:R-:W-:Y:S01]  /*4c00*/  HMMA.16816.F32 R12, R12, R22, R80 ;  /* 0x000000160c0c723c */ /* 0x000fe20000001850 */
[----:B------:R-:W-:Y:S01]  /*4c10*/  FMUL.FTZ R85, R62, UR29 ;  /* 0x0000001d3e557c20 */ /* 0x000fe20008410000 */
[----:B------:R-:W-:Y:S05]  /*4c20*/  MUFU.TANH R83, R42 ;  /* 0x0000002a00537308 */ /* 0x000fea0000002400 */
[----:B------:R-:W-:Y:S01]  /*4c30*/  FMUL.FTZ R22, R40, UR29 ;  /* 0x0000001d28167c20 */ /* 0x000fe20008410000 */
[----:B------:R-:W-:Y:S01]  /*4c40*/  FMUL.FTZ R23, R38, UR29 ;  /* 0x0000001d26177c20 */ /* 0x000fe20008410000 */
[----:B------:R-:W-:Y:S01]  /*4c50*/  FMUL.FTZ R38, R67, UR29 ;  /* 0x0000001d43267c20 */ /* 0x000fe20008410000 */
[----:B-1----:R-:W-:Y:S01]  /*4c60*/  FMUL.FTZ R0, R48, UR29 ;  /* 0x0000001d30007c20 */ /* 0x002fe20008410000 */
[----:B------:R1:W-:Y:S01]  /*4c70*/  MUFU.TANH R90, R22 ;  /* 0x00000016005a7308 */ /* 0x0003e20000002400 */
[----:B------:R-:W-:Y:S01]  /*4c80*/  FMUL.FTZ R50, R24, UR29 ;  /* 0x0000001d18327c20 */ /* 0x000fe20008410000 */
[----:B------:R-:W-:Y:S01]  /*4c90*/  FMUL.FTZ R69, R27, UR29 ;  /* 0x0000001d1b457c20 */ /* 0x000fe20008410000 */
[----:B------:R-:W-:Y:S01]  /*4ca0*/  FMUL.FTZ R67, R26, UR29 ;  /* 0x0000001d1a437c20 */ /* 0x000fe20008410000 */
[----:B------:R-:W-:Y:S01]  /*4cb0*/  FMUL.FTZ R40, R65, UR29 ;  /* 0x0000001d41287c20 */ /* 0x000fe20008410000 */
[----:B------:R-:W-:-:S02]  /*4cc0*/  FMUL.FTZ R65, R25, UR29 ;  /* 0x0000001d19417c20 */ /* 0x000fc40008410000 */
[----:B------:R-:W-:Y:S01]  /*4cd0*/  FMUL.FTZ R86, R16, UR29 ;  /* 0x0000001d10567c20 */ /* 0x000fe20008410000 */
[----:B------:R2:W-:Y:S01]  /*4ce0*/  MUFU.TANH R48, R2 ;  /* 0x0000000200307308 */ /* 0x0005e20000002400 */
[----:B------:R-:W-:Y:S01]  /*4cf0*/  FMUL.FTZ R87, R17, UR29 ;  /* 0x0000001d11577c20 */ /* 0x000fe20008410000 */
[----:B------:R-:W-:Y:S01]  /*4d00*/  FMUL.FTZ R91, R18, UR29 ;  /* 0x0000001d125b7c20 */ /* 0x000fe20008410000 */
[----:B------:R-:W-:Y:S02]  /*4d10*/  FMUL.FTZ R92, R19, UR29 ;  /* 0x0000001d135c7c20 */ /* 0x000fe40008410000 */
[----:B------:R-:W-:Y:S01]  /*4d20*/  FMUL.FTZ R167, R13, UR29 ;  /* 0x0000001d0da77c20 */ /* 0x000fe20008410000 */
[----:B------:R-:W-:Y:S01]  /*4d30*/  FMUL.FTZ R174, R15, UR29 ;  /* 0x0000001d0fae7c20 */ /* 0x000fe20008410000 */
[----:B------:R-:W-:Y:S01]  /*4d40*/  FMUL.FTZ R163, R12, UR29 ;  /* 0x0000001d0ca37c20 */ /* 0x000fe20008410000 */
[----:B------:R3:W4:Y:S01]  /*4d50*/  MUFU.TANH R131, R0 ;  /* 0x0000000000837308 */ /* 0x0007220000002400 */
[----:B-1----:R-:W-:Y:S01]  /*4d60*/  FMUL.FTZ R22, R37, UR29 ;  /* 0x0000001d25167c20 */ /* 0x002fe20008410000 */
[----:B------:R-:W-:-:S06]  /*4d70*/  FMUL.FTZ R37, R30, UR29 ;  /* 0x0000001d1e257c20 */ /* 0x000fcc0008410000 */
[----:B------:R-:W-:Y:S01]  /*4d80*/  MUFU.TANH R80, R20 ;  /* 0x0000001400507308 */ /* 0x000fe20000002400 */
[----:B--2---:R-:W-:-:S04]  /*4d90*/  IMAD.U32 R2, RZ, RZ, UR22 ;  /* 0x00000016ff027e24 */ /* 0x004fc8000f8e00ff */
[----:B------:R-:W-:Y:S02]  /*4da0*/  IMAD R2, R2, 0x80, R169 ;  /* 0x0000008002027824 */ /* 0x000fe400078e02a9 */
[----:B------:R-:W-:Y:S01]  /*4db0*/  FMUL.FTZ R169, R14, UR29 ;  /* 0x0000001d0ea97c20 */ /* 0x000fe20008410000 */
[----:B------:R-:W-:Y:S01]  /*4dc0*/  MUFU.TANH R24, R21 ;  /* 0x0000001500187308 */ /* 0x000fe20000002400 */
[C---:B------:R-:W-:Y:S01]  /*4dd0*/  VIADD R12, R2.reuse, 0x9 ;  /* 0x00000009020c7836 */ /* 0x040fe20000000000 */
[----:B------:R-:W-:Y:S01]  /*4de0*/  IADD3 R3, R2, 0x1, RZ ;  /* 0x0000000102037810 */ /* 0x000fe20007ffe0ff */
[----:B---3--:R-:W-:-:S03]  /*4df0*/  FMUL.FTZ R0, R49, UR29 ;  /* 0x0000001d31007c20 */ /* 0x008fc60008410000 */
[----:B------:R-:W-:Y:S02]  /*4e00*/  I2FP.F32.S32 R7, R3 ;  /* 0x0000000300077245 */ /* 0x000fe40000201400 */
[C---:B------:R-:W-:Y:S01]  /*4e10*/  ISETP.GE.AND P3, PT, R3.reuse, R9, PT ;  /* 0x000000090300720c */ /* 0x040fe20003f66270 */
[----:B------:R1:W2:Y:S01]  /*4e20*/  MUFU.TANH R129, R0 ;  /* 0x0000000000817308 */ /* 0x0002a20000002400 */
[----:B------:R-:W-:Y:S01]  /*4e30*/  ISETP.GE.AND P1, PT, R3, R8, PT ;  /* 0x000000080300720c */ /* 0x000fe20003f26270 */
[----:B------:R-:W-:Y:S01]  /*4e40*/  FFMA.FTZ R13, R7, UR5, R247 ;  /* 0x00000005070d7c23 */ /* 0x000fe200080100f7 */
[----:B------:R-:W-:Y:S01]  /*4e50*/  ISETP.GE.AND P0, PT, R3, R11, PT ;  /* 0x0000000b0300720c */ /* 0x000fe20003f06270 */
[----:B------:R-:W-:Y:S01]  /*4e60*/  FFMA.FTZ R14, R7, UR5, R230 ;  /* 0x00000005070e7c23 */ /* 0x000fe200080100e6 */
[----:B------:R-:W-:Y:S01]  /*4e70*/  ISETP.GE.AND P4, PT, R3, R10, PT ;  /* 0x0000000a0300720c */ /* 0x000fe20003f86270 */
[----:B------:R-:W-:Y:S01]  /*4e80*/  VIADD R3, R2, 0x8 ;  /* 0x0000000802037836 */ /* 0x000fe20000000000 */
[----:B------:R-:W-:Y:S01]  /*4e90*/  FSEL R52, R13, -INF , !P3 ;  /* 0xff8000000d347808 */ /* 0x000fe20005800000 */
[C---:B------:R-:W-:Y:S01]  /*4ea0*/  FFMA.FTZ R15, R7.reuse, UR5, R246 ;  /* 0x00000005070f7c23 */ /* 0x040fe200080100f6 */
[----:B------:R-:W-:Y:S01]  /*4eb0*/  FFMA.FTZ R16, R7, UR5, R245 ;  /* 0x0000000507107c23 */ /* 0x000fe200080100f5 */
[----:B------:R-:W-:Y:S01]  /*4ec0*/  FSEL R61, R14, -INF , !P4 ;  /* 0xff8000000e3d7808 */ /* 0x000fe20006000000 */
[----:B------:R-:W-:Y:S01]  /*4ed0*/  VIADD R7, R2, 0x10 ;  /* 0x0000001002077836 */ /* 0x000fe20000000000 */
[C---:B------:R-:W-:Y:S01]  /*4ee0*/  ISETP.GE.AND P2, PT, R3.reuse, R9, PT ;  /* 0x000000090300720c */ /* 0x040fe20003f46270 */
[----:B------:R-:W3:Y:S01]  /*4ef0*/  MUFU.TANH R49, R36 ;  /* 0x0000002400317308 */ /* 0x000ee20000002400 */
[----:B------:R-:W-:-:S02]  /*4f00*/  ISETP.GE.AND P6, PT, R3, R8, PT ;  /* 0x000000080300720c */ /* 0x000fc40003fc6270 */
[----:B------:R-:W-:Y:S01]  /*4f10*/  ISETP.GE.AND P5, PT, R3, R11, PT ;  /* 0x0000000b0300720c */ /* 0x000fe20003fa6270 */
[----:B-1----:R-:W-:Y:S01]  /*4f20*/  IMAD.IADD R0, R217, 0x1, R203 ;  /* 0x00000001d9007824 */ /* 0x002fe200078e02cb */
[----:B------:R-:W-:Y:S02]  /*4f30*/  ISETP.GE.AND P3, PT, R3, R10, PT ;  /* 0x0000000a0300720c */ /* 0x000fe40003f66270 */
[----:B------:R-:W-:Y:S01]  /*4f40*/  I2FP.F32.S32 R3, R3 ;  /* 0x0000000300037245 */ /* 0x000fe20000201400 */
[----:B------:R-:W-:Y:S01]  /*4f50*/  MUFU.TANH R42, R28 ;  /* 0x0000001c002a7308 */ /* 0x000fe20000002400 */
[----:B------:R-:W-:Y:S02]  /*4f60*/  FSEL R81, R15, -INF , !P1 ;  /* 0xff8000000f517808 */ /* 0x000fe40004800000 */
[----:B------:R-:W-:Y:S01]  /*4f70*/  FSEL R56, R16, -INF , !P0 ;  /* 0xff80000010387808 */ /* 0x000fe20004000000 */
[C---:B------:R-:W-:Y:S01]  /*4f80*/  FFMA.FTZ R13, R3.reuse, UR5, R231 ;  /* 0x00000005030d7c23 */ /* 0x040fe200080100e7 */
[C---:B------:R-:W-:Y:S01]  /*4f90*/  FFMA.FTZ R14, R3.reuse, UR5, R227 ;  /* 0x00000005030e7c23 */ /* 0x040fe200080100e3 */
[C---:B------:R-:W-:Y:S01]  /*4fa0*/  ISETP.GE.AND P1, PT, R12.reuse, R9, PT ;  /* 0x000000090c00720c */ /* 0x040fe20003f26270 */
[----:B------:R-:W-:Y:S01]  /*4fb0*/  FFMA.FTZ R15, R3, UR5, R220 ;  /* 0x00000005030f7c23 */ /* 0x000fe200080100dc */
[----:B------:R-:W-:Y:S01]  /*4fc0*/  ISETP.GE.AND P0, PT, R12, R8, PT ;  /* 0x000000080c00720c */ /* 0x000fe20003f06270 */
[----:B------:R-:W-:Y:S01]  /*4fd0*/  MUFU.TANH R28, R37 ;  /* 0x00000025001c7308 */ /* 0x000fe20000002400 */
[----:B------:R-:W-:-:S02]  /*4fe0*/  FSEL R55, R13, -INF , !P2 ;  /* 0xff8000000d377808 */ /* 0x000fc40005000000 */
[C---:B------:R-:W-:Y:S02]  /*4ff0*/  ISETP.GE.AND P4, PT, R12.reuse, R11, PT ;  /* 0x0000000b0c00720c */ /* 0x040fe40003f86270 */
[----:B------:R-:W-:Y:S02]  /*5000*/  ISETP.GE.AND P2, PT, R12, R10, PT ;  /* 0x0000000a0c00720c */ /* 0x000fe40003f46270 */
[----:B------:R-:W-:Y:S01]  /*5010*/  I2FP.F32.S32 R13, R12 ;  /* 0x0000000c000d7245 */ /* 0x000fe20000201400 */
[----:B------:R-:W-:Y:S01]  /*5020*/  FFMA.FTZ R12, R3, UR5, R214 ;  /* 0x00000005030c7c23 */ /* 0x000fe200080100d6 */
[----:B------:R-:W-:Y:S01]  /*5030*/  FSEL R84, R14, -INF , !P6 ;  /* 0xff8000000e547808 */ /* 0x000fe20007000000 */
[----:B------:R-:W-:Y:S01]  /*5040*/  VIADD R3, R2, 0x11 ;  /* 0x0000001102037836 */ /* 0x000fe20000000000 */
[----:B------:R-:W-:Y:S01]  /*5050*/  FSEL R58, R15, -INF , !P5 ;  /* 0xff8000000f3a7808 */ /* 0x000fe20006800000 */
[C---:B------:R-:W-:Y:S01]  /*5060*/  FFMA.FTZ R14, R13.reuse, UR5, R244 ;  /* 0x000000050d0e7c23 */ /* 0x040fe200080100f4 */
[----:B------:R-:W-:Y:S01]  /*5070*/  FSEL R68, R12, -INF , !P3 ;  /* 0xff8000000c447808 */ /* 0x000fe20005800000 */
[C---:B------:R-:W-:Y:S01]  /*5080*/  FFMA.FTZ R15, R13.reuse, UR5, R229 ;  /* 0x000000050d0f7c23 */ /* 0x040fe200080100e5 */
[----:B------:R-:W-:Y:S01]  /*5090*/  I2FP.F32.S32 R12, R7 ;  /* 0x00000007000c7245 */ /* 0x000fe20000201400 */
[----:B------:R1:W-:Y:S01]  /*50a0*/  MUFU.TANH R37, R69 ;  /* 0x0000004500257308 */ /* 0x0003e20000002400 */
[----:B------:R-:W-:Y:S01]  /*50b0*/  FSEL R54, R14, -INF , !P1 ;  /* 0xff8000000e367808 */ /* 0x000fe20004800000 */
[----:B------:R-:W-:Y:S01]  /*50c0*/  FFMA.FTZ R14, R13, UR5, R226 ;  /* 0x000000050d0e7c23 */ /* 0x000fe200080100e2 */
[----:B------:R-:W-:Y:S01]  /*50d0*/  ISETP.GE.AND P6, PT, R7, R9, PT ;  /* 0x000000090700720c */ /* 0x000fe20003fc6270 */
[----:B------:R-:W-:Y:S01]  /*50e0*/  FFMA.FTZ R13, R13, UR5, R218 ;  /* 0x000000050d0d7c23 */ /* 0x000fe200080100da */
[C---:B------:R-:W-:Y:S01]  /*50f0*/  ISETP.GE.AND P5, PT, R7.reuse, R8, PT ;  /* 0x000000080700720c */ /* 0x040fe20003fa6270 */
[C---:B------:R-:W-:Y:S01]  /*5100*/  FFMA.FTZ R16, R12.reuse, UR5, R212 ;  /* 0x000000050c107c23 */ /* 0x040fe200080100d4 */
[C---:B------:R-:W-:Y:S01]  /*5110*/  ISETP.GE.AND P3, PT, R7.reuse, R11, PT ;  /* 0x0000000b0700720c */ /* 0x040fe20003f66270 */
[----:B------:R-:W3:Y:S01]  /*5120*/  MUFU.TANH R21, R23 ;  /* 0x0000001700157308 */ /* 0x000ee20000002400 */
[----:B------:R-:W-:Y:S01]  /*5130*/  ISETP.GE.AND P1, PT, R7, R10, PT ;  /* 0x0000000a0700720c */ /* 0x000fe20003f26270 */
[C---:B------:R-:W-:Y:S01]  /*5140*/  FFMA.FTZ R7, R12.reuse, UR5, R213 ;  /* 0x000000050c077c23 */ /* 0x040fe200080100d5 */
[----:B------:R-:W-:Y:S01]  /*5150*/  FSEL R82, R15, -INF , !P0 ;  /* 0xff8000000f527808 */ /* 0x000fe20004000000 */
[----:B------:R-:W-:Y:S01]  /*5160*/  FFMA.FTZ R15, R12, UR5, R194 ;  /* 0x000000050c0f7c23 */ /* 0x000fe200080100c2 */
[----:B------:R-:W-:-:S02]  /*5170*/  FSEL R57, R14, -INF , !P4 ;  /* 0xff8000000e397808 */ /* 0x000fc40006000000 */
[----:B------:R-:W-:Y:S01]  /*5180*/  FSEL R53, R7, -INF , !P6 ;  /* 0xff80000007357808 */ /* 0x000fe20007000000 */
[----:B------:R-:W3:Y:S01]  /*5190*/  MUFU.TANH R47, R22 ;  /* 0x00000016002f7308 */ /* 0x000ee20000002400 */
[----:B------:R-:W-:Y:S02]  /*51a0*/  I2FP.F32.S32 R7, R3 ;  /* 0x0000000300077245 */ /* 0x000fe40000201400 */
        /* <DEDUP_REMOVED lines=12> */
[----:B------:R-:W-:Y:S01]  /*5270*/  FSEL R102, R15, -INF , !P3 ;  /* 0xff8000000f667808 */ /* 0x000fe20005800000 */
[C---:B------:R-:W-:Y:S01]  /*5280*/  VIADD R12, R2.reuse, 0x19 ;  /* 0x00000019020c7836 */ /* 0x040fe20000000000 */
[----:B------:R-:W-:Y:S01]  /*5290*/  FSEL R106, R13, -INF , !P1 ;  /* 0xff8000000d6a7808 */ /* 0x000fe20004800000 */
[----:B------:R-:W-:Y:S01]  /*52a0*/  VIADD R7, R2, 0x20 ;  /* 0x0000002002077836 */ /* 0x000fe20000000000 */
[----:B------:R-:W-:Y:S01]  /*52b0*/  FSEL R59, R14, -INF , !P0 ;  /* 0xff8000000e3b7808 */ /* 0x000fe20004000000 */
[----:B------:R-:W-:Y:S01]  /*52c0*/  MUFU.TANH R22, R32 ;  /* 0x0000002000167308 */ /* 0x000fe20000002400 */
[----:B------:R-:W-:-:S02]  /*52d0*/  ISETP.GE.AND P5, PT, R3, R9, PT ;  /* 0x000000090300720c */ /* 0x000fc40003fa6270 */
[C---:B------:R-:W-:Y:S02]  /*52e0*/  ISETP.GE.AND P3, PT, R3.reuse, R8, PT ;  /* 0x000000080300720c */ /* 0x040fe40003f66270 */
[C---:B------:R-:W-:Y:S02]  /*52f0*/  ISETP.GE.AND P1, PT, R3.reuse, R11, PT ;  /* 0x0000000b0300720c */ /* 0x040fe40003f26270 */
[----:B------:R-:W-:Y:S01]  /*5300*/  ISETP.GE.AND P0, PT, R3, R10, PT ;  /* 0x0000000a0300720c */ /* 0x000fe20003f06270 */
[----:B------:R-:W3:Y:S01]  /*5310*/  MUFU.TANH R30, R34 ;  /* 0x00000022001e7308 */ /* 0x000ee20000002400 */
[----:B------:R-:W-:Y:S02]  /*5320*/  I2FP.F32.S32 R3, R3 ;  /* 0x0000000300037245 */ /* 0x000fe40000201400 */
[----:B------:R-:W-:Y:S02]  /*5330*/  FSEL R98, R18, -INF , !P4 ;  /* 0xff80000012627808 */ /* 0x000fe40006000000 */
[----:B------:R-:W-:Y:S01]  /*5340*/  FSEL R101, R19, -INF , !P2 ;  /* 0xff80000013657808 */ /* 0x000fe20005000000 */
[----:B------:R-:W-:Y:S01]  /*5350*/  FFMA.FTZ R13, R3, UR5, R191 ;  /* 0x00000005030d7c23 */ /* 0x000fe200080100bf */
[----:B------:R-:W-:Y:S01]  /*5360*/  FSEL R103, R17, -INF , !P6 ;  /* 0xff80000011677808 */ /* 0x000fe20007000000 */
[C---:B------:R-:W-:Y:S01]  /*5370*/  FFMA.FTZ R14, R3.reuse, UR5, R183 ;  /* 0x00000005030e7c23 */ /* 0x040fe200080100b7 */
[C---:B------:R-:W-:Y:S01]  /*5380*/  ISETP.GE.AND P4, PT, R12.reuse, R9, PT ;  /* 0x000000090c00720c */ /* 0x040fe20003f86270 */
[----:B------:R-:W-:Y:S01]  /*5390*/  FFMA.FTZ R15, R3, UR5, R181 ;  /* 0x00000005030f7c23 */ /* 0x000fe200080100b5 */
[----:B------:R-:W-:Y:S01]  /*53a0*/  FSEL R62, R13, -INF , !P5 ;  /* 0xff8000000d3e7808 */ /* 0x000fe20006800000 */
[----:B------:R-:W3:Y:S01]  /*53b0*/  MUFU.TANH R20, R78 ;  /* 0x0000004e00147308 */ /* 0x000ee20000002400 */
[----:B------:R-:W-:-:S02]  /*53c0*/  ISETP.GE.AND P2, PT, R12, R8, PT ;  /* 0x000000080c00720c */ /* 0x000fc40003f46270 */
        /* <DEDUP_REMOVED lines=11> */
[----:B------:R-:W3:Y:S01]  /*5480*/  MUFU.TANH R26, R79 ;  /* 0x0000004f001a7308 */ /* 0x000ee20000002400 */
        /* <DEDUP_REMOVED lines=14> */
[----:B------:R-:W-:Y:S01]  /*5570*/  MUFU.TANH R27, R50 ;  /* 0x00000032001b7308 */ /* 0x000fe20000002400 */
        /* <DEDUP_REMOVED lines=14> */
[----:B------:R-:W-:Y:S01]  /*5660*/  VIADD R12, R2, 0x29 ;  /* 0x00000029020c7836 */ /* 0x000fe20000000000 */
[----:B------:R-:W-:Y:S01]  /*5670*/  FSEL R122, R13, -INF , !P4 ;  /* 0xff8000000d7a7808 */ /* 0x000fe20006000000 */
[----:B------:R-:W3:Y:S01]  /*5680*/  MUFU.TANH R40, R40 ;  /* 0x0000002800287308 */ /* 0x000ee20000002400 */
[----:B------:R-:W-:-:S02]  /*5690*/  FSEL R115, R14, -INF , !P2 ;  /* 0xff8000000e737808 */ /* 0x000fc40005000000 */
[C---:B------:R-:W-:Y:S02]  /*56a0*/  ISETP.GE.AND P1, PT, R3.reuse, R9, PT ;  /* 0x000000090300720c */ /* 0x040fe40003f26270 */
[C---:B------:R-:W-:Y:S02]  /*56b0*/  ISETP.GE.AND P0, PT, R3.reuse, R8, PT ;  /* 0x000000080300720c */ /* 0x040fe40003f06270 */
[C---:B------:R-:W-:Y:S01]  /*56c0*/  ISETP.GE.AND P4, PT, R3.reuse, R11, PT ;  /* 0x0000000b0300720c */ /* 0x040fe20003f86270 */
[----:B------:R-:W3:Y:S01]  /*56d0*/  MUFU.TANH R38, R38 ;  /* 0x0000002600267308 */ /* 0x000ee20000002400 */
[----:B------:R-:W-:Y:S02]  /*56e0*/  ISETP.GE.AND P2, PT, R3, R10, PT ;  /* 0x0000000a0300720c */ /* 0x000fe40003f46270 */
[----:B------:R-:W-:Y:S02]  /*56f0*/  I2FP.F32.S32 R3, R3 ;  /* 0x0000000300037245 */ /* 0x000fe40000201400 */
[----:B------:R-:W-:-:S02]  /*5700*/  FSEL R117, R18, -INF , !P6 ;  /* 0xff80000012757808 */ /* 0x000fc40007000000 */
[----:B------:R-:W-:Y:S01]  /*5710*/  FSEL R116, R19, -INF , !P5 ;  /* 0xff80000013747808 */ /* 0x000fe20006800000 */
[----:B------:R-:W-:Y:S01]  /*5720*/  FFMA.FTZ R13, R3, UR5, R161 ;  /* 0x00000005030d7c23 */ /* 0x000fe200080100a1 */
[----:B------:R-:W-:Y:S01]  /*5730*/  FSEL R118, R17, -INF , !P3 ;  /* 0xff80000011767808 */ /* 0x000fe20005800000 */
[C---:B------:R-:W-:Y:S01]  /*5740*/  FFMA.FTZ R14, R3.reuse, UR5, R158 ;  /* 0x00000005030e7c23 */ /* 0x040fe2000801009e */
[C---:B------:R-:W-:Y:S01]  /*5750*/  ISETP.GE.AND P6, PT, R12.reuse, R9, PT ;  /* 0x000000090c00720c */ /* 0x040fe20003fc6270 */
[----:B------:R-:W-:Y:S01]  /*5760*/  FFMA.FTZ R15, R3, UR5, R155 ;  /* 0x00000005030f7c23 */ /* 0x000fe2000801009b */
[----:B------:R-:W-:Y:S01]  /*5770*/  FSEL R111, R13, -INF , !P1 ;  /* 0xff8000000d6f7808 */ /* 0x000fe20004800000 */
[----:B------:R-:W-:Y:S01]  /*5780*/  MUFU.TANH R39, R65 ;  /* 0x0000004100277308 */ /* 0x000fe20000002400 */
[C---:B------:R-:W-:Y:S02]  /*5790*/  ISETP.GE.AND P5, PT, R12.reuse, R8, PT ;  /* 0x000000080c00720c */ /* 0x040fe40003fa6270 */
[----:B------:R-:W-:-:S02]  /*57a0*/  ISETP.GE.AND P3, PT, R12, R11, PT ;  /* 0x0000000b0c00720c */ /* 0x000fc40003f66270 */
[----:B------:R-:W-:Y:S02]  /*57b0*/  ISETP.GE.AND P1, PT, R12, R10, PT ;  /* 0x0000000a0c00720c */ /* 0x000fe40003f26270 */
[----:B------:R-:W-:Y:S01]  /*57c0*/  I2FP.F32.S32 R13, R12 ;  /* 0x0000000c000d7245 */ /* 0x000fe20000201400 */
[----:B-----5:R-:W-:Y:S01]  /*57d0*/  FFMA.FTZ R12, R3, UR5, R152 ;  /* 0x00000005030c7c23 */ /* 0x020fe20008010098 */
[C---:B------:R-:W-:Y:S01]  /*57e0*/  IADD3 R7, R2.reuse, 0x30, RZ ;  /* 0x0000003002077810 */ /* 0x040fe20007ffe0ff */
[----:B------:R-:W-:Y:S01]  /*57f0*/  VIADD R3, R2, 0x31 ;  /* 0x0000003102037836 */ /* 0x000fe20000000000 */
[----:B------:R-:W-:Y:S01]  /*5800*/  FSEL R124, R14, -INF , !P0 ;  /* 0xff8000000e7c7808 */ /* 0x000fe20004000000 */
[----:B------:R-:W-:Y:S01]  /*5810*/  FFMA.FTZ R14, R13, UR5, R162 ;  /* 0x000000050d0e7c23 */ /* 0x000fe200080100a2 */
[----:B------:R-:W-:Y:S01]  /*5820*/  FSEL R114, R12, -INF , !P2 ;  /* 0xff8000000c727808 */ /* 0x000fe20005000000 */
[----:B------:R-:W5:Y:S01]  /*5830*/  MUFU.TANH R36, R67 ;  /* 0x0000004300247308 */ /* 0x000f620000002400 */
[----:B------:R-:W-:-:S02]  /*5840*/  I2FP.F32.S32 R12, R7 ;  /* 0x00000007000c7245 */ /* 0x000fc40000201400 */
[----:B------:R-:W-:Y:S01]  /*5850*/  FSEL R113, R15, -INF , !P4 ;  /* 0xff8000000f717808 */ /* 0x000fe20006000000 */
[C---:B------:R-:W-:Y:S01]  /*5860*/  FFMA.FTZ R15, R13.reuse, UR5, R157 ;  /* 0x000000050d0f7c23 */ /* 0x040fe2000801009d */
[----:B------:R-:W-:Y:S01]  /*5870*/  FSEL R109, R14, -INF , !P6 ;  /* 0xff8000000e6d7808 */ /* 0x000fe20007000000 */
[----:B------:R-:W-:Y:S01]  /*5880*/  FFMA.FTZ R14, R13, UR5, R156 ;  /* 0x000000050d0e7c23 */ /* 0x000fe2000801009c */
[----:B------:R-:W-:Y:S01]  /*5890*/  ISETP.GE.AND P0, PT, R7, R9, PT ;  /* 0x000000090700720c */ /* 0x000fe20003f06270 */
[----:B------:R-:W-:Y:S01]  /*58a0*/  FFMA.FTZ R13, R13, UR5, R153 ;  /* 0x000000050d0d7c23 */ /* 0x000fe20008010099 */
[C---:B------:R-:W-:Y:S01]  /*58b0*/  ISETP.GE.AND P4, PT, R7.reuse, R8, PT ;  /* 0x000000080700720c */ /* 0x040fe20003f86270 */
[C---:B------:R-:W-:Y:S01]  /*58c0*/  FFMA.FTZ R16, R12.reuse, UR5, R150 ;  /* 0x000000050c107c23 */ /* 0x040fe20008010096 */
[C---:B------:R-:W-:Y:S01]  /*58d0*/  ISETP.GE.AND P2, PT, R7.reuse, R11, PT ;  /* 0x0000000b0700720c */ /* 0x040fe20003f46270 */
[----:B------:R-:W5:Y:S01]  /*58e0*/  MUFU.TANH R33, R70 ;  /* 0x0000004600217308 */ /* 0x000f620000002400 */
[----:B------:R-:W-:Y:S01]  /*58f0*/  ISETP.GE.AND P6, PT, R7, R10, PT ;  /* 0x0000000a0700720c */ /* 0x000fe20003fc6270 */
[C---:B------:R-:W-:Y:S01]  /*5900*/  FFMA.FTZ R7, R12.reuse, UR5, R151 ;  /* 0x000000050c077c23 */ /* 0x040fe20008010097 */
[----:B------:R-:W-:Y:S01]  /*5910*/  FSEL R123, R15, -INF , !P5 ;  /* 0xff8000000f7b7808 */ /* 0x000fe20006800000 */
[----:B----4-:R-:W-:Y:S01]  /*5920*/  FFMA.FTZ R15, R12, UR5, R140 ;  /* 0x000000050c0f7c23 */ /* 0x010fe2000801008c */
[----:B------:R-:W-:-:S02]  /*5930*/  FSEL R110, R14, -INF , !P3 ;  /* 0xff8000000e6e7808 */ /* 0x000fc40005800000 */
[----:B------:R-:W-:Y:S01]  /*5940*/  FSEL R146, R7, -INF , !P0 ;  /* 0xff80000007927808 */ /* 0x000fe20004000000 */
[----:B------:R-:W4:Y:S01]  /*5950*/  MUFU.TANH R23, R85 ;  /* 0x0000005500177308 */ /* 0x000f220000002400 */
        /* <DEDUP_REMOVED lines=18> */
[----:B------:R-:W4:Y:S01]  /*5a80*/  MUFU.TANH R35, R71 ;  /* 0x0000004700237308 */ /* 0x000f220000002400 */
[----:B------:R-:W-:-:S02]  /*5a90*/  ISETP.GE.AND P4, PT, R3, R9, PT ;  /* 0x000000090300720c */ /* 0x000fc40003f86270 */
[C---:B------:R-:W-:Y:S02]  /*5aa0*/  ISETP.GE.AND P2, PT, R3.reuse, R8, PT ;  /* 0x000000080300720c */ /* 0x040fe40003f46270 */
[C---:B------:R-:W-:Y:S01]  /*5ab0*/  ISETP.GE.AND P6, PT, R3.reuse, R11, PT ;  /* 0x0000000b0300720c */ /* 0x040fe20003fc6270 */
[----:B------:R-:W-:Y:S01]  /*5ac0*/  BAR.SYNC.DEFER_BLOCKING 0x0 ;  /* 0x0000000000007b1d */ /* 0x000fe20000010000 */
[----:B------:R-:W-:Y:S02]  /*5ad0*/  ISETP.GE.AND P5, PT, R3, R10, PT ;  /* 0x0000000a0300720c */ /* 0x000fe40003fa6270 */
[----:B------:R-:W-:Y:S02]  /*5ae0*/  I2FP.F32.S32 R3, R3 ;  /* 0x0000000300037245 */ /* 0x000fe40000201400 */
[----:B------:R-:W-:Y:S01]  /*5af0*/  FSEL R141, R18, -INF , !P3 ;  /* 0xff800000128d7808 */ /* 0x000fe20005800000 */
[----:B------:R-:W-:Y:S01]  /*5b00*/  MUFU.TANH R32, R86 ;  /* 0x0000005600207308 */ /* 0x000fe20000002400 */
        /* <DEDUP_REMOVED lines=20> */
[----:B------:R-:W-:Y:S01]  /*5c50*/  MUFU.TANH R31, R92 ;  /* 0x0000005c001f7308 */ /* 0x000fe20000002400 */
[----:B------:R-:W-:Y:S01]  /*5c60*/  FSEL R131, R14, -INF , !P3 ;  /* 0xff8000000e837808 */ /* 0x000fe20005800000 */
[----:B--2---:R-:W-:Y:S01]  /*5c70*/  FFMA.FTZ R14, R13, UR5, R129 ;  /* 0x000000050d0e7c23 */ /* 0x004fe20008010081 */
[----:B------:R-:W-:Y:S01]  /*5c80*/  ISETP.GE.AND P2, PT, R7, R9, PT ;  /* 0x000000090700720c */ /* 0x000fe20003f46270 */
[----:B------:R-:W-:Y:S01]  /*5c90*/  FFMA.FTZ R13, R13, UR5, R93 ;  /* 0x000000050d0d7c23 */ /* 0x000fe2000801005d */
[C---:B------:R-:W-:Y:S01]  /*5ca0*/  ISETP.GE.AND P6, PT, R7.reuse, R8, PT ;  /* 0x000000080700720c */ /* 0x040fe20003fc6270 */
[----:B------:R-:W-:Y:S01]  /*5cb0*/  FFMA.FTZ R16, R12, UR5, R83 ;  /* 0x000000050c107c23 */ /* 0x000fe20008010053 */
[----:B------:R-:W-:-:S02]  /*5cc0*/  ISETP.GE.AND P5, PT, R7, R11, PT ;  /* 0x0000000b0700720c */ /* 0x000fc40003fa6270 */
[----:B------:R-:W-:Y:S01]  /*5cd0*/  ISETP.GE.AND P3, PT, R7, R10, PT ;  /* 0x0000000a0700720c */ /* 0x000fe20003f66270 */
[C---:B------:R-:W-:Y:S01]  /*5ce0*/  FFMA.FTZ R7, R12.reuse, UR5, R90 ;  /* 0x000000050c077c23 */ /* 0x040fe2000801005a */
[----:B------:R-:W-:Y:S01]  /*5cf0*/  FSEL R145, R15, -INF , !P1 ;  /* 0xff8000000f917808 */ /* 0x000fe20004800000 */
[----:B------:R-:W-:Y:S01]  /*5d00*/  FFMA.FTZ R15, R12, UR5, R60 ;  /* 0x000000050c0f7c23 */ /* 0x000fe2000801003c */
[----:B-1----:R-:W-:Y:S02]  /*5d10*/  FSEL R69, R14, -INF , !P0 ;  /* 0xff8000000e457808 */ /* 0x002fe40004000000 */
[----:B------:R-:W-:Y:S02]  /*5d20*/  FSEL R162, R7, -INF , !P2 ;  /* 0xff80000007a27808 */ /* 0x000fe40005000000 */
        /* <DEDUP_REMOVED lines=18> */
[----:B------:R-:W1:Y:S01]  /*5e50*/  MUFU.TANH R24, R88 ;  /* 0x0000005800187308 */ /* 0x000e620000002400 */
[----:B------:R-:W-:-:S02]  /*5e60*/  ISETP.GE.AND P6, PT, R3, R9, PT ;  /* 0x000000090300720c */ /* 0x000fc40003fc6270 */
[C---:B------:R-:W-:Y:S02]  /*5e70*/  ISETP.GE.AND P5, PT, R3.reuse, R8, PT ;  /* 0x000000080300720c */ /* 0x040fe40003fa6270 */
[C---:B------:R-:W-:Y:S02]  /*5e80*/  ISETP.GE.AND P3, PT, R3.reuse, R11, PT ;  /* 0x0000000b0300720c */ /* 0x040fe40003f66270 */
[----:B------:R-:W-:Y:S02]  /*5e90*/  ISETP.GE.AND P1, PT, R3, R10, PT ;  /* 0x0000000a0300720c */ /* 0x000fe40003f26270 */
[----:B------:R-:W-:Y:S02]  /*5ea0*/  I2FP.F32.S32 R3, R3 ;  /* 0x0000000300037245 */ /* 0x000fe40000201400 */
[----:B------:R-:W-:Y:S02]  /*5eb0*/  FSEL R155, R18, -INF , !P0 ;  /* 0xff800000129b7808 */ /* 0x000fe40004000000 */
[----:B------:R-:W-:Y:S01]  /*5ec0*/  FSEL R154, R19, -INF , !P4 ;  /* 0xff800000139a7808 */ /* 0x000fe20006000000 */
[----:B---3--:R-:W-:Y:S01]  /*5ed0*/  FFMA.FTZ R13, R3, UR5, R49 ;  /* 0x00000005030d7c23 */ /* 0x008fe20008010031 */
[----:B------:R-:W-:Y:S01]  /*5ee0*/  FSEL R156, R17, -INF , !P2 ;  /* 0xff800000119c7808 */ /* 0x000fe20005000000 */
[C---:B------:R-:W-:Y:S01]  /*5ef0*/  FFMA.FTZ R14, R3.reuse, UR5, R21 ;  /* 0x00000005030e7c23 */ /* 0x040fe20008010015 */
[C---:B------:R-:W-:Y:S01]  /*5f00*/  ISETP.GE.AND P0, PT, R12.reuse, R9, PT ;  /* 0x000000090c00720c */ /* 0x040fe20003f06270 */
[----:B------:R-:W-:Y:S01]  /*5f10*/  FFMA.FTZ R15, R3, UR5, R72 ;  /* 0x00000005030f7c23 */ /* 0x000fe20008010048 */
[----:B------:R-:W-:Y:S01]  /*5f20*/  FSEL R152, R13, -INF , !P6 ;  /* 0xff8000000d987808 */ /* 0x000fe20007000000 */
[----:B------:R-:W2:Y:S01]  /*5f30*/  MUFU.TANH R21, R91 ;  /* 0x0000005b00157308 */ /* 0x000ea20000002400 */
        /* <DEDUP_REMOVED lines=10> */
[----:B------:R-:W-:Y:S01]  /*5fe0*/  FFMA.FTZ R15, R13, UR5, R46 ;  /* 0x000000050d0f7c23 */ /* 0x000fe2000801002e */
[----:B------:R-:W-:-:S02]  /*5ff0*/  I2FP.F32.S32 R12, R7 ;  /* 0x00000007000c7245 */ /* 0x000fc40000201400 */
[----:B------:R-:W-:Y:S01]  /*6000*/  FSEL R149, R14, -INF , !P0 ;  /* 0xff8000000e957808 */ /* 0x000fe20004000000 */
[----:B------:R-:W-:Y:S01]  /*6010*/  FFMA.FTZ R14, R13, UR5, R73 ;  /* 0x000000050d0e7c23 */ /* 0x000fe20008010049 */
[----:B------:R-:W-:Y:S01]  /*6020*/  ISETP.GE.AND P5, PT, R7, R9, PT ;  /* 0x000000090700720c */ /* 0x000fe20003fa6270 */
[----:B------:R-:W-:Y:S01]  /*6030*/  FFMA.FTZ R13, R13, UR5, R75 ;  /* 0x000000050d0d7c23 */ /* 0x000fe2000801004b */
[C---:B------:R-:W-:Y:S01]  /*6040*/  ISETP.GE.AND P3, PT, R7.reuse, R8, PT ;  /* 0x000000080700720c */ /* 0x040fe20003f66270 */
[C---:B------:R-:W-:Y:S01]  /*6050*/  FFMA.FTZ R16, R12.reuse, UR5, R30 ;  /* 0x000000050c107c23 */ /* 0x040fe2000801001e */
[C---:B------:R-:W-:Y:S01]  /*6060*/  ISETP.GE.AND P1, PT, R7.reuse, R11, PT ;  /* 0x0000000b0700720c */ /* 0x040fe20003f26270 */
[----:B------:R-:W-:Y:S01]  /*6070*/  MUFU.TANH R30, R125 ;  /* 0x0000007d001e7308 */ /* 0x000fe20000002400 */
        /* <DEDUP_REMOVED lines=31> */
[----:B------:R-:W-:-:S02]  /*6270*/  IADD3 R12, R2, 0x59, RZ ;  /* 0x00000059020c7810 */ /* 0x000fc40007ffe0ff */
[----:B------:R-:W-:Y:S01]  /*6280*/  FSEL R229, R18, -INF , !P2 ;  /* 0xff80000012e57808 */ /* 0x000fe20005000000 */
[----:B------:R-:W-:Y:S01]  /*6290*/  FFMA.FTZ R13, R3, UR5, R42 ;  /* 0x00000005030d7c23 */ /* 0x000fe2000801002a */
[----:B------:R-:W-:Y:S01]  /*62a0*/  FSEL R180, R19, -INF , !P6 ;  /* 0xff80000013b47808 */ /* 0x000fe20007000000 */
[----:B------:R-:W-:Y:S01]  /*62b0*/  FFMA.FTZ R14, R3, UR5, R28 ;  /* 0x00000005030e7c23 */ /* 0x000fe2000801001c */
[----:B------:R-:W-:Y:S01]  /*62c0*/  FSEL R181, R17, -INF , !P5 ;  /* 0xff80000011b57808 */ /* 0x000fe20006800000 */
[----:B------:R-:W-:Y:S01]  /*62d0*/  FFMA.FTZ R15, R3, UR5, R29 ;  /* 0x00000005030f7c23 */ /* 0x000fe2000801001d */
[----:B------:R-:W-:Y:S01]  /*62e0*/  FSEL R215, R13, -INF , !P3 ;  /* 0xff8000000dd77808 */ /* 0x000fe20005800000 */
[----:B------:R-:W-:Y:S01]  /*62f0*/  MUFU.TANH R28, R126 ;  /* 0x0000007e001c7308 */ /* 0x000fe20000002400 */
[C---:B------:R-:W-:Y:S02]  /*6300*/  ISETP.GE.AND P2, PT, R12.reuse, R9, PT ;  /* 0x000000090c00720c */ /* 0x040fe40003f46270 */
[----:B------:R-:W-:-:S02]  /*6310*/  ISETP.GE.AND P6, PT, R12, R8, PT ;  /* 0x000000080c00720c */ /* 0x000fc40003fc6270 */
[C---:B------:R-:W-:Y:S02]  /*6320*/  ISETP.GE.AND P5, PT, R12.reuse, R11, PT ;  /* 0x0000000b0c00720c */ /* 0x040fe40003fa6270 */
[----:B------:R-:W-:Y:S01]  /*6330*/  ISETP.GE.AND P3, PT, R12, R10, PT ;  /* 0x0000000a0c00720c */ /* 0x000fe20003f66270 */
[----:B------:R-:W-:Y:S01]  /*6340*/  MUFU.TANH R29, R130 ;  /* 0x00000082001d7308 */ /* 0x000fe20000002400 */
        /* <DEDUP_REMOVED lines=15> */
[----:B-----5:R-:W-:Y:S01]  /*6440*/  FFMA.FTZ R16, R12, UR5, R36 ;  /* 0x000000050c107c23 */ /* 0x020fe20008010024 */
[----:B------:R-:W-:-:S02]  /*6450*/  ISETP.GE.AND P4, PT, R7, R11, PT ;  /* 0x0000000b0700720c */ /* 0x000fc40003f86270 */
[----:B------:R-:W-:Y:S01]  /*6460*/  ISETP.GE.AND P2, PT, R7, R10, PT ;  /* 0x0000000a0700720c */ /* 0x000fe20003f46270 */
[C---:B------:R-:W-:Y:S01]  /*6470*/  FFMA.FTZ R7, R12.reuse, UR5, R27 ;  /* 0x000000050c077c23 */ /* 0x040fe2000801001b */
[----:B------:R-:W-:Y:S01]  /*6480*/  FSEL R214, R15, -INF , !P6 ;  /* 0xff8000000fd67808 */ /* 0x000fe20007000000 */
[----:B------:R-:W-:Y:S01]  /*6490*/  FFMA.FTZ R15, R12, UR5, R33 ;  /* 0x000000050c0f7c23 */ /* 0x000fe20008010021 */
[----:B------:R-:W-:Y:S01]  /*64a0*/  FSEL R165, R14, -INF , !P5 ;  /* 0xff8000000ea57808 */ /* 0x000fe20006800000 */
[----:B------:R-:W-:Y:S01]  /*64b0*/  MUFU.TANH R27, R133 ;  /* 0x00000085001b7308 */ /* 0x000fe20000002400 */
[----:B------:R-:W-:Y:S02]  /*64c0*/  FSEL R209, R7, -INF , !P1 ;  /* 0xff80000007d17808 */ /* 0x000fe40004800000 */
[----:B------:R-:W-:Y:S02]  /*64d0*/  I2FP.F32.S32 R7, R3 ;  /* 0x0000000300077245 */ /* 0x000fe40000201400 */
[----:B------:R-:W-:Y:S01]  /*64e0*/  FSEL R168, R13, -INF , !P3 ;  /* 0xff8000000da87808 */ /* 0x000fe20005800000 */
[----:B----4-:R-:W-:Y:S01]  /*64f0*/  FFMA.FTZ R13, R12, UR5, R23 ;  /* 0x000000050c0d7c23 */ /* 0x010fe20008010017 */
        /* <DEDUP_REMOVED lines=9> */
[----:B-1----:R-:W-:Y:S01]  /*6590*/  FFMA.FTZ R17, R7, UR5, R24 ;  /* 0x0000000507117c23 */ /* 0x002fe20008010018 */
        /* <DEDUP_REMOVED lines=9> */
[----:B------:R-:W-:Y:S01]  /*6630*/  ISETP.GE.AND P6, PT, R3, R10, PT ;  /* 0x0000000a0300720c */ /* 0x000fe20003fc6270 */
[----:B------:R-:W4:Y:S01]  /*6640*/  MUFU.TANH R16, R166 ;  /* 0x000000a600107308 */ /* 0x000f220000002400 */
[----:B------:R-:W-:Y:S02]  /*6650*/  I2FP.F32.S32 R3, R3 ;  /* 0x0000000300037245 */ /* 0x000fe40000201400 */
[----:B------:R-:W-:Y:S02]  /*6660*/  FSEL R205, R18, -INF , !P5 ;  /* 0xff80000012cd7808 */ /* 0x000fe40006800000 */
[----:B------:R-:W-:Y:S01]  /*6670*/  FSEL R207, R19, -INF , !P3 ;  /* 0xff80000013cf7808 */ /* 0x000fe20005800000 */
[----:B------:R-:W-:Y:S01]  /*6680*/  FFMA.FTZ R13, R3, UR5, R32 ;  /* 0x00000005030d7c23 */ /* 0x000fe20008010020 */
[----:B------:R-:W-:Y:S01]  /*6690*/  FSEL R210, R17, -INF , !P1 ;  /* 0xff80000011d27808 */ /* 0x000fe20004800000 */
[C---:B--2---:R-:W-:Y:S01]  /*66a0*/  FFMA.FTZ R14, R3.reuse, UR5, R21 ;  /* 0x00000005030e7c23 */ /* 0x044fe20008010015 */
[C---:B------:R-:W-:Y:S01]  /*66b0*/  ISETP.GE.AND P5, PT, R12.reuse, R9, PT ;  /* 0x000000090c00720c */ /* 0x040fe20003fa6270 */
[----:B---3--:R-:W-:Y:S01]  /*66c0*/  FFMA.FTZ R15, R3, UR5, R22 ;  /* 0x00000005030f7c23 */ /* 0x008fe20008010016 */
        /* <DEDUP_REMOVED lines=14> */
[----:B------:R-:W2:Y:S01]  /*67b0*/  MUFU.TANH R24, R164 ;  /* 0x000000a400187308 */ /* 0x000ea20000002400 */
        /* <DEDUP_REMOVED lines=11> */
[----:B-1----:R-:W-:Y:S01]  /*6870*/  FFMA.FTZ R15, R12, UR5, R23 ;  /* 0x000000050c0f7c23 */ /* 0x002fe20008010017 */
[----:B------:R-:W-:Y:S01]  /*6880*/  FSEL R197, R14, -INF , !P1 ;  /* 0xff8000000ec57808 */ /* 0x000fe20004800000 */
[----:B----4-:R-:W-:Y:S01]  /*6890*/  FFMA.FTZ R12, R12, UR5, R16 ;  /* 0x000000050c0c7c23 */ /* 0x010fe20008010010 */
[----:B------:R-:W-:Y:S01]  /*68a0*/  FSEL R184, R7, -INF , !P4 ;  /* 0xff80000007b87808 */ /* 0x000fe20006000000 */
[----:B------:R-:W-:Y:S01]  /*68b0*/  MUFU.TANH R20, R169 ;  /* 0x000000a900147308 */ /* 0x000fe20000002400 */
[----:B------:R-:W-:-:S02]  /*68c0*/  I2FP.F32.S32 R7, R3 ;  /* 0x0000000300077245 */ /* 0x000fc40000201400 */
[----:B------:R-:W-:Y:S02]  /*68d0*/  FSEL R203, R13, -INF , !P0 ;  /* 0xff8000000dcb7808 */ /* 0x000fe40004000000 */
[----:B------:R-:W-:Y:S01]  /*68e0*/  ISETP.GE.AND P3, PT, R3, R9, PT ;  /* 0x000000090300720c */ /* 0x000fe20003f66270 */
[----:B------:R-:W-:Y:S01]  /*68f0*/  FFMA.FTZ R13, R7, UR5, R29 ;  /* 0x00000005070d7c23 */ /* 0x000fe2000801001d */
[C---:B------:R-:W-:Y:S01]  /*6900*/  ISETP.GE.AND P1, PT, R3.reuse, R8, PT ;  /* 0x000000080300720c */ /* 0x040fe20003f26270 */
[----:B------:R-:W1:Y:S01]  /*6910*/  MUFU.TANH R19, R173 ;  /* 0x000000ad00137308 */ /* 0x000e620000002400 */
[----:B------:R-:W-:Y:S01]  /*6920*/  ISETP.GE.AND P0, PT, R3, R11, PT ;  /* 0x0000000b0300720c */ /* 0x000fe20003f06270 */
[----:B------:R-:W-:Y:S01]  /*6930*/  FFMA.FTZ R16, R7, UR5, R27 ;  /* 0x0000000507107c23 */ /* 0x000fe2000801001b */
[----:B------:R-:W-:Y:S01]  /*6940*/  ISETP.GE.AND P4, PT, R3, R10, PT ;  /* 0x0000000a0300720c */ /* 0x000fe20003f86270 */
[----:B------:R-:W-:Y:S01]  /*6950*/  VIADD R3, R2, 0x78 ;  /* 0x0000007802037836 */ /* 0x000fe20000000000 */
[----:B------:R-:W-:Y:S01]  /*6960*/  FSEL R192, R15, -INF , !P6 ;  /* 0xff8000000fc07808 */ /* 0x000fe20007000000 */
[----:B--2---:R-:W-:Y:S01]  /*6970*/  FFMA.FTZ R18, R7, UR5, R24 ;  /* 0x0000000507127c23 */ /* 0x004fe20008010018 */
[----:B------:R-:W-:Y:S01]  /*6980*/  FSEL R185, R17, -INF , !P2 ;  /* 0xff80000011b97808 */ /* 0x000fe20005000000 */
[----:B------:R-:W2:Y:S01]  /*6990*/  MUFU.TANH R15, R175 ;  /* 0x000000af000f7308 */ /* 0x000ea20000002400 */
[----:B------:R-:W-:Y:S01]  /*69a0*/  FSEL R195, R12, -INF , !P5 ;  /* 0xff8000000cc37808 */ /* 0x000fe20006800000 */
[----:B---3--:R-:W-:Y:S01]  /*69b0*/  FFMA.FTZ R14, R7, UR5, R21 ;  /* 0x00000005070e7c23 */ /* 0x008fe20008010015 */
[----:B------:R-:W-:-:S02]  /*69c0*/  FSEL R177, R13, -INF , !P3 ;  /* 0xff8000000db17808 */ /* 0x000fc40005800000 */
[C---:B------:R-:W-:Y:S02]  /*69d0*/  ISETP.GE.AND P2, PT, R3.reuse, R9, PT ;  /* 0x000000090300720c */ /* 0x040fe40003f46270 */
[C---:B------:R-:W-:Y:S01]  /*69e0*/  ISETP.GE.AND P6, PT, R3.reuse, R8, PT ;  /* 0x000000080300720c */ /* 0x040fe20003fc6270 */
[----:B------:R3:W-:Y:S01]  /*69f0*/  MUFU.TANH R21, R174 ;  /* 0x000000ae00157308 */ /* 0x0007e20000002400 */
[C---:B------:R-:W-:Y:S02]  /*6a00*/  ISETP.GE.AND P5, PT, R3.reuse, R11, PT ;  /* 0x0000000b0300720c */ /* 0x040fe40003fa6270 */
[----:B------:R-:W-:Y:S02]  /*6a10*/  ISETP.GE.AND P3, PT, R3, R10, PT ;  /* 0x0000000a0300720c */ /* 0x000fe40003f66270 */
[----:B------:R-:W-:Y:S02]  /*6a20*/  I2FP.F32.S32 R3, R3 ;  /* 0x0000000300037245 */ /* 0x000fe40000201400 */
[----:B------:R-:W-:Y:S01]  /*6a30*/  I2FP.F32.S32 R7, R2 ;  /* 0x0000000200077245 */ /* 0x000fe20000201400 */
[----:B------:R-:W4:Y:S01]  /*6a40*/  MUFU.TANH R26, R167 ;  /* 0x000000a7001a7308 */ /* 0x000f220000002400 */
[----:B------:R-:W-:Y:S01]  /*6a50*/  FSEL R179, R16, -INF , !P1 ;  /* 0xff80000010b37808 */ /* 0x000fe20004800000 */
[C---:B------:R-:W-:Y:S01]  /*6a60*/  FFMA.FTZ R12, R3.reuse, UR5, R22 ;  /* 0x00000005030c7c23 */ /* 0x040fe20008010016 */
[----:B-1----:R-:W-:Y:S01]  /*6a70*/  FFMA.FTZ R13, R3, UR5, R19 ;  /* 0x00000005030d7c23 */ /* 0x002fe20008010013 */
[----:B------:R-:W-:-:S02]  /*6a80*/  FSEL R187, R18, -INF , !P0 ;  /* 0xff80000012bb7808 */ /* 0x000fc40004000000 */
[----:B------:R-:W-:Y:S02]  /*6a90*/  ISETP.GE.AND P0, PT, R2, R8, PT ;  /* 0x000000080200720c */ /* 0x000fe40003f06270 */
[----:B------:R1:W5:Y:S01]  /*6aa0*/  MUFU.TANH R17, R176 ;  /* 0x000000b000117308 */ /* 0x0003620000002400 */
[----:B---3--:R-:W-:Y:S01]  /*6ab0*/  FSEL R174, R12, -INF , !P2 ;  /* 0xff8000000cae7808 */ /* 0x008fe20005000000 */
[C---:B------:R-:W-:Y:S01]  /*6ac0*/  FFMA.FTZ R12, R3.reuse, UR5, R20 ;  /* 0x00000005030c7c23 */ /* 0x040fe20008010014 */
[----:B--2---:R-:W-:Y:S01]  /*6ad0*/  FFMA.FTZ R3, R3, UR5, R15 ;  /* 0x0000000503037c23 */ /* 0x004fe2000801000f */
[C---:B------:R-:W-:Y:S01]  /*6ae0*/  FFMA.FTZ R15, R7.reuse, UR5, R251 ;  /* 0x00000005070f7c23 */ /* 0x040fe200080100fb */
[----:B------:R-:W-:Y:S01]  /*6af0*/  FSEL R193, R14, -INF , !P4 ;  /* 0xff8000000ec17808 */ /* 0x000fe20006000000 */
[----:B------:R-:W-:Y:S01]  /*6b00*/  FFMA.FTZ R14, R7, UR5, R250 ;  /* 0x00000005070e7c23 */ /* 0x000fe200080100fa */
[C---:B------:R-:W-:Y:S01]  /*6b10*/  ISETP.GE.AND P1, PT, R2.reuse, R9, PT ;  /* 0x000000090200720c */ /* 0x040fe20003f26270 */
[----:B------:R2:W3:Y:S01]  /*6b20*/  MUFU.TANH R16, R186 ;  /* 0x000000ba00107308 */ /* 0x0004e20000002400 */
[----:B------:R-:W-:-:S02]  /*6b30*/  ISETP.GE.AND P4, PT, R2, R11, PT ;  /* 0x0000000b0200720c */ /* 0x000fc40003f86270 */
[C---:B------:R-:W-:Y:S01]  /*6b40*/  ISETP.GE.AND P2, PT, R2.reuse, R10, PT ;  /* 0x0000000a0200720c */ /* 0x040fe20003f46270 */
[----:B------:R-:W-:Y:S01]  /*6b50*/  VIADD R2, R2, 0x79 ;  /* 0x0000007902027836 */ /* 0x000fe20000000000 */
[----:B------:R-:W-:Y:S02]  /*6b60*/  FSEL R44, R15, -INF , !P0 ;  /* 0xff8000000f2c7808 */ /* 0x000fe40004000000 */
[----:B------:R-:W-:Y:S02]  /*6b70*/  PLOP3.LUT P0, PT, PT, PT, UP0, 0x80, 0x0 ;  /* 0x000000000000781c */ /* 0x000fe40003f0f008 */
[----:B-1----:R-:W-:Y:S01]  /*6b80*/  FSEL R176, R12, -INF , !P6 ;  /* 0xff8000000cb07808 */ /* 0x002fe20007000000 */
[----:B------:R-:W-:Y:S01]  /*6b90*/  FFMA.FTZ R12, R7, UR5, R252 ;  /* 0x00000005070c7c23 */ /* 0x000fe200080100fc */
[----:B------:R-:W-:Y:S01]  /*6ba0*/  FSEL R178, R13, -INF , !P5 ;  /* 0xff8000000db27808 */ /* 0x000fe20006800000 */
[----:B------:R-:W-:Y:S01]  /*6bb0*/  FFMA.FTZ R7, R7, UR5, R249 ;  /* 0x0000000507077c23 */ /* 0x000fe200080100f9 */
[----:B------:R-:W-:-:S02]  /*6bc0*/  ISETP.GE.AND P6, PT, R2, R9, PT ;  /* 0x000000090200720c */ /* 0x000fc40003fc6270 */
[----:B------:R-:W-:Y:S02]  /*6bd0*/  FSEL R41, R12, -INF , !P1 ;  /* 0xff8000000c297808 */ /* 0x000fe40004800000 */
[----:B--2---:R-:W-:Y:S02]  /*6be0*/  FSEL R186, R3, -INF , !P3 ;  /* 0xff80000003ba7808 */ /* 0x004fe40005800000 */
[C---:B------:R-:W-:Y:S02]  /*6bf0*/  ISETP.GE.AND P5, PT, R2.reuse, R8, PT ;  /* 0x000000080200720c */ /* 0x040fe40003fa6270 */
[C---:B------:R-:W-:Y:S02]  /*6c00*/  ISETP.GE.AND P3, PT, R2.reuse, R11, PT ;  /* 0x0000000b0200720c */ /* 0x040fe40003f66270 */
[----:B------:R-:W-:Y:S02]  /*6c10*/  ISETP.GE.AND P1, PT, R2, R10, PT ;  /* 0x0000000a0200720c */ /* 0x000fe40003f26270 */
[----:B------:R-:W-:-:S02]  /*6c20*/  I2FP.F32.S32 R2, R2 ;  /* 0x0000000200027245 */ /* 0x000fc40000201400 */
[----:B------:R-:W-:Y:S02]  /*6c30*/  FSEL R42, R14, -INF , !P4 ;  /* 0xff8000000e2a7808 */ /* 0x000fe40006000000 */
[----:B------:R-:W-:Y:S01]  /*6c40*/  FSEL R43, R7, -INF , !P2 ;  /* 0xff800000072b7808 */ /* 0x000fe20005000000 */
[C---:B----4-:R-:W-:Y:S01]  /*6c50*/  FFMA.FTZ R13, R2.reuse, UR5, R26 ;  /* 0x00000005020d7c23 */ /* 0x050fe2000801001a */
[C---:B------:R-:W-:Y:S01]  /*6c60*/  FFMA.FTZ R12, R2.reuse, UR5, R21 ;  /* 0x00000005020c7c23 */ /* 0x040fe20008010015 */
[C---:B-----5:R-:W-:Y:S01]  /*6c70*/  FFMA.FTZ R3, R2.reuse, UR5, R17 ;  /* 0x0000000502037c23 */ /* 0x060fe20008010011 */
[----:B---3--:R-:W-:Y:S02]  /*6c80*/  FFMA.FTZ R2, R2, UR5, R16 ;  /* 0x0000000502027c23 */ /* 0x008fe40008010010 */
        /* <DEDUP_REMOVED lines=30> */
[----:B------:R-:W3:Y:S08]  /*6e70*/  @!P1 LDC.64 R36, c[0x0][0x218] ;  /* 0x00008600ff249b82 */ /* 0x000ef00000000a00 */
[----:B------:R-:W3:Y:S01]  /*6e80*/  @!P1 LDC.64 R38, c[0x0][0x218] ;  /* 0x00008600ff269b82 */ /* 0x000ee20000000a00 */
[----:B--2---:R-:W-:-:S04]  /*6e90*/  IMAD.WIDE.U32 R12, R12, UR27, R234 ;  /* 0x0000001b0c0c7c25 */ /* 0x004fc8000f8e00ea */
        /* <DEDUP_REMOVED lines=52> */
[----:B---3--:R-:W-:-:S03]  /*71e0*/  @!P1 LEA R20, P3, R16, R36, 0x1 ;  /* 0x0000002410149211 */ /* 0x008fc600078608ff */
        /* <DEDUP_REMOVED lines=29> */
.L_x_567:
[----:B------:R-:W-:Y:S05]  /*73c0*/  BSYNC B0 ;  /* 0x0000000000007941 */ /* 0x000fea0003800000 */
.L_x_566:
[----:B------:R-:W0:Y:S02]  /*73d0*/  LDGDEPBAR ;  /* 0x00000000000079af */ /* 0x000e240000000000 */
.L_x_565:
[----:B------:R-:W-:Y:S01]  /*73e0*/  FMNMX.FTZ R2, R41, R52, !PT ;  /* 0x0000003429027209 */ /* 0x000fe20007810000 */
[----:B------:R-:W-:Y:S01]  /*73f0*/  ULDC UR23, c[0x0][0x2ec] ;  /* 0x0000bb0000177ab9 */ /* 0x000fe20000000800 */
        /* <DEDUP_REMOVED lines=12> */
[----:B------:R-:W-:Y:S03]  /*74c0*/  STL [R1+0x120], R223 ;  /* 0x000120df01007387 */ /* 0x000fe60000100800 */
[----:B------:R-:W-:Y:S01]  /*74d0*/  FMNMX.FTZ R2, R62, R2, !PT ;  /* 0x000000023e027209 */ /* 0x000fe20007810000 */
[----:B------:R-:W-:Y:S03]  /*74e0*/  STL [R1+0x11c], R222 ;  /* 0x00011cde01007387 */ /* 0x000fe60000100800 */
[----:B------:R-:W-:Y:S01]  /*74f0*/  FMNMX.FTZ R2, R96, R2, !PT ;  /* 0x0000000260027209 */ /* 0x000fe20007810000 */
[----:B------:R-:W-:Y:S03]  /*7500*/  STL [R1+0x118], R221 ;  /* 0x000118dd01007387 */ /* 0x000fe60000100800 */
        /* <DEDUP_REMOVED lines=31> */
[----:B--2---:R-:W-:Y:S01]  /*7700*/  LDSM.16.MT88.4 R24, [R218+0x8000] ;  /* 0x00800000da18783b */ /* 0x004fe20000004200 */
        /* <DEDUP_REMOVED lines=93> */
[----:B------:R-:W-:Y:S01]  /*7ce0*/  FMUL.FTZ R7, R73, UR23 ;  /* 0x0000001749077c20 */ /* 0x000fe20008410000 */
[----:B------:R-:W-:Y:S01]  /*7cf0*/  FMNMX.FTZ R3, R229, R3, !PT ;  /* 0x00000003e5037209 */ /* 0x000fe20007810000 */
[----:B------:R-:W1:Y:S01]  /*7d00*/  SHFL.BFLY PT, R13, R2, 0x2, 0x1f ;  /* 0x0c401f00020d7f89 */ /* 0x000e6200000e0000 */
[----:B------:R-:W-:-:S02]  /*7d10*/  FSETP.NEU.FTZ.AND P1, PT, R73, -INF , PT ;  /* 0xff8000004900780b */ /* 0x000fc40003f3d000 */
[----:B------:R-:W-:Y:S01]  /*7d20*/  FMNMX.FTZ R3, R226, R3, !PT ;  /* 0x00000003e2037209 */ /* 0x000fe20007810000 */
[----:B------:R-:W2:Y:S01]  /*7d30*/  SHFL.BFLY PT, R14, R71, 0x1, 0x1f ;  /* 0x0c201f00470e7f89 */ /* 0x000ea200000e0000 */
[----:B------:R-:W-:Y:S02]  /*7d40*/  FSEL R7, R7, RZ, P1 ;  /* 0x000000ff07077208 */ /* 0x000fe40000800000 */
[----:B------:R-:W-:-:S03]  /*7d50*/  FMNMX.FTZ R3, R214, R3, !PT ;  /* 0x00000003d6037209 */ /* 0x000fc60007810000 */
[----:B------:R-:W-:Y:S01]  /*7d60*/  FFMA.FTZ R12, R41, UR23, -R7 ;  /* 0x00000017290c7c23 */ /* 0x000fe20008010807 */
[----:B------:R-:W-:-:S03]  /*7d70*/  FMNMX.FTZ R3, R208, R3, !PT ;  /* 0x00000003d0037209 */ /* 0x000fc60007810000 */
[----:B------:R3:W-:Y:S01]  /*7d80*/  MUFU.EX2 R166, R12 ;  /* 0x0000000c00a67308 */ /* 0x0007e20000000800 */
[----:B-1----:R-:W-:Y:S01]  /*7d90*/  FMNMX.FTZ R2, R2, R13, !PT ;  /* 0x0000000d02027209 */ /* 0x002fe20007810000 */
[----:B------:R-:W-:Y:S01]  /*7da0*/  FFMA.FTZ R13, R53, UR23, -R7 ;  /* 0x00000017350d7c23 */ /* 0x000fe20008010807 */
[----:B--2---:R-:W-:-:S03]  /*7db0*/  FMNMX.FTZ R71, R71, R14, !PT ;  /* 0x0000000e47477209 */ /* 0x004fc60007810000 */
[----:B------:R-:W1:Y:S02]  /*7dc0*/  SHFL.BFLY PT, R70, R2, 0x1, 0x1f ;  /* 0x0c201f0002467f89 */ /* 0x000e6400000e0000 */
[----:B------:R-:W-:Y:S01]  /*7dd0*/  MUFU.EX2 R238, R13 ;  /* 0x0000000d00ee7308 */ /* 0x000fe20000000800 */
[----:B---3--:R-:W-:Y:S01]  /*7de0*/  FMNMX.FTZ R12, R205, R3, !PT ;  /* 0x00000003cd0c7209 */ /* 0x008fe20007810000 */
[----:B------:R-:W-:Y:S01]  /*7df0*/  FFMA.FTZ R3, R52, UR23, -R7 ;  /* 0x0000001734037c23 */ /* 0x000fe20008010807 */
[C---:B------:R-:W-:Y:S01]  /*7e00*/  FMUL.FTZ R14, R71.reuse, UR23 ;  /* 0x00000017470e7c20 */ /* 0x040fe20008410000 */
[----:B------:R-:W-:Y:S02]  /*7e10*/  FSETP.NEU.FTZ.AND P1, PT, R71, -INF , PT ;  /* 0xff8000004700780b */ /* 0x000fe40003f3d000 */
[----:B------:R-:W-:Y:S02]  /*7e20*/  FMNMX.FTZ R12, R199, R12, !PT ;  /* 0x0000000cc70c7209 */ /* 0x000fe40007810000 */
[----:B------:R2:W-:Y:S02]  /*7e30*/  MUFU.EX2 R164, R3 ;  /* 0x0000000300a47308 */ /* 0x0005e40000000800 */
[----:B------:R-:W-:-:S04]  /*7e40*/  FMNMX.FTZ R12, R196, R12, !PT ;  /* 0x0000000cc40c7209 */ /* 0x000fc80007810000 */
[----:B------:R-:W-:-:S04]  /*7e50*/  FMNMX.FTZ R12, R185, R12, !PT ;  /* 0x0000000cb90c7209 */ /* 0x000fc80007810000 */
[----:B------:R-:W-:-:S04]  /*7e60*/  FMNMX.FTZ R12, R179, R12, !PT ;  /* 0x0000000cb30c7209 */ /* 0x000fc80007810000 */
[----:B------:R-:W-:Y:S02]  /*7e70*/  FMNMX.FTZ R12, R176, R12, !PT ;  /* 0x0000000cb00c7209 */ /* 0x000fe40007810000 */
[----:B-1----:R-:W-:Y:S01]  /*7e80*/  FMNMX.FTZ R70, R2, R70, !PT ;  /* 0x0000004602467209 */ /* 0x002fe20007810000 */
[----:B--2---:R-:W-:Y:S01]  /*7e90*/  FFMA.FTZ R3, R55, UR23, -R7 ;  /* 0x0000001737037c23 */ /* 0x004fe20008010807 */
[----:B------:R-:W-:-:S03]  /*7ea0*/  FMNMX.FTZ R12, R172, R12, !PT ;  /* 0x0000000cac0c7209 */ /* 0x000fc60007810000 */
[----:B------:R1:W2:Y:S02]  /*7eb0*/  MUFU.EX2 R17, R3 ;  /* 0x0000000300117308 */ /* 0x0002a40000000800 */
[----:B-1----:R-:W-:Y:S01]  /*7ec0*/  FFMA.FTZ R3, R54, UR23, -R7 ;  /* 0x0000001736037c23 */ /* 0x002fe20008010807 */
[----:B--2---:R-:W-:Y:S04]  /*7ed0*/  STL [R1+0xa4], R17 ;  /* 0x0000a41101007387 */ /* 0x004fe80000100800 */
[----:B------:R-:W-:Y:S01]  /*7ee0*/  STL [R1+0x138], R71 ;  /* 0x0001384701007387 */ /* 0x000fe20000100800 */
[----:B------:R-:W1:Y:S03]  /*7ef0*/  MUFU.EX2 R3, R3 ;  /* 0x0000000300037308 */ /* 0x000e660000000800 */
[----:B-1----:R1:W-:Y:S02]  /*7f00*/  STL [R1+0xac], R3 ;  /* 0x0000ac0301007387 */ /* 0x0023e40000100800 */
[----:B-1----:R-:W-:-:S02]  /*7f10*/  FSEL R3, R14, RZ, P1 ;  /* 0x000000ff0e037208 */ /* 0x002fc40000800000 */
[----:B------:R-:W-:Y:S01]  /*7f20*/  FSETP.NEU.FTZ.AND P1, PT, R70, -INF , PT ;  /* 0xff8000004600780b */ /* 0x000fe20003f3d000 */
[----:B------:R-:W1:Y:S02]  /*7f30*/  SHFL.BFLY PT, R14, R12, 0x2, 0x1f ;  /* 0x0c401f000c0e7f89 */ /* 0x000e6400000e0000 */
[--C-:B------:R-:W-:Y:S01]  /*7f40*/  FFMA.FTZ R13, R42, UR23, -R3.reuse ;  /* 0x000000172a0d7c23 */ /* 0x100fe20008010803 */
[----:B------:R-:W-:-:S03]  /*7f50*/  FFMA.FTZ R2, R56, UR23, -R3 ;  /* 0x0000001738027c23 */ /* 0x000fc60008010803 */
[----:B------:R2:W3:Y:S08]  /*7f60*/  MUFU.EX2 R9, R13 ;  /* 0x0000000d00097308 */ /* 0x0004f00000000800 */
[----:B------:R4:W4:Y:S01]  /*7f70*/  MUFU.EX2 R10, R2 ;  /* 0x00000002000a7308 */ /* 0x0009220000000800 */
[----:B--2---:R-:W-:Y:S01]  /*7f80*/  FFMA.FTZ R13, R58, UR23, -R3 ;  /* 0x000000173a0d7c23 */ /* 0x004fe20008010803 */
[----:B---3--:R-:W-:Y:S01]  /*7f90*/  STL [R1+0x50], R9 ;  /* 0x0000500901007387 */ /* 0x008fe20000100800 */
[----:B-1----:R-:W-:-:S05]  /*7fa0*/  FMNMX.FTZ R12, R12, R14, !PT ;  /* 0x0000000e0c0c7209 */ /* 0x002fca0007810000 */
[----:B------:R1:W-:Y:S01]  /*7fb0*/  MUFU.EX2 R167, R13 ;  /* 0x0000000d00a77308 */ /* 0x0003e20000000800 */
[----:B----4-:R-:W-:Y:S01]  /*7fc0*/  FMUL.FTZ R2, R70, UR23 ;  /* 0x0000001746027c20 */ /* 0x010fe20008410000 */
[----:B------:R-:W-:Y:S04]  /*7fd0*/  STL [R1+0x4c], R10 ;  /* 0x00004c0a01007387 */ /* 0x000fe80000100800 */
[----:B------:R-:W-:Y:S01]  /*7fe0*/  FSEL R2, R2, RZ, P1 ;  /* 0x000000ff02027208 */ /* 0x000fe20000800000 */
[----:B------:R2:W-:Y:S04]  /*7ff0*/  STL [R1+0x13c], R70 ;  /* 0x00013c4601007387 */ /* 0x0005e80000100800 */
[----:B------:R-:W-:Y:S01]  /*8000*/  FFMA.FTZ R0, R61, UR23, -R2 ;  /* 0x000000173d007c23 */ /* 0x000fe20008010802 */
[----:B-1----:R-:W-:-:S03]  /*8010*/  FFMA.FTZ R13, R57, UR23, -R3 ;  /* 0x00000017390d7c23 */ /* 0x002fc60008010803 */
[----:B------:R1:W-:Y:S08]  /*8020*/  MUFU.EX2 R8, R0 ;  /* 0x0000000000087308 */ /* 0x0003f00000000800 */
[----:B--2---:R2:W-:Y:S01]  /*8030*/  MUFU.EX2 R70, R13 ;  /* 0x0000000d00467308 */ /* 0x0045e20000000800 */
[----:B-1----:R-:W-:-:S07]  /*8040*/  FFMA.FTZ R0, R68, UR23, -R2 ;  /* 0x0000001744007c23 */ /* 0x002fce0008010802 */
[----:B------:R1:W-:Y:S01]  /*8050*/  MUFU.EX2 R125, R0 ;  /* 0x00000000007d7308 */ /* 0x0003e20000000800 */
[----:B--2---:R-:W-:-:S07]  /*8060*/  FFMA.FTZ R13, R43, UR23, -R2 ;  /* 0x000000172b0d7c23 */ /* 0x004fce0008010802 */
[----:B------:R-:W2:Y:S01]  /*8070*/  MUFU.EX2 R4, R13 ;  /* 0x0000000d00047308 */ /* 0x000ea20000000800 */
[----:B-1----:R-:W-:-:S07]  /*8080*/  FFMA.FTZ R0, R63, UR23, -R2 ;  /* 0x000000173f007c23 */ /* 0x002fce0008010802 */
[----:B------:R1:W3:Y:S01]  /*8090*/  MUFU.EX2 R71, R0 ;  /* 0x0000000000477308 */ /* 0x0002e20000000800 */
[----:B--2---:R-:W-:Y:S04]  /*80a0*/  STL [R1+0x3c], R4 ;  /* 0x00003c0401007387 */ /* 0x004fe80000100800 */
[----:B------:R-:W-:Y:S04]  /*80b0*/  STL [R1+0x38], R8 ;  /* 0x0000380801007387 */ /* 0x000fe80000100800 */
[----:B------:R-:W-:Y:S01]  /*80c0*/  STL [R1+0x140], R6 ;  /* 0x0001400601007387 */ /* 0x000fe20000100800 */
[----:B-1----:R-:W-:-:S03]  /*80d0*/  FFMA.FTZ R0, R59, UR23, -R7 ;  /* 0x000000173b007c23 */ /* 0x002fc60008010807 */
[----:B------:R1:W-:Y:S01]  /*80e0*/  STL [R1+0x144], R5 ;  /* 0x0001440501007387 */ /* 0x0003e20000100800 */
[----:B------:R2:W-:Y:S03]  /*80f0*/  MUFU.EX2 R235, R0 ;  /* 0x0000000000eb7308 */ /* 0x0005e60000000800 */
[----:B------:R-:W4:Y:S04]  /*8100*/  SHFL.BFLY PT, R13, R12, 0x1, 0x1f ;  /* 0x0c201f000c0d7f89 */ /* 0x000f2800000e0000 */
[----:B-1----:R-:W3:Y:S01]  /*8110*/  LDL.LU R5, [R1+0xac] ;  /* 0x0000ac0001057983 */ /* 0x002ee20000300800 */
[----:B----4-:R-:W-:-:S04]  /*8120*/  FMNMX.FTZ R72, R12, R13, !PT ;  /* 0x0000000d0c487209 */ /* 0x010fc80007810000 */
[C---:B------:R-:W-:Y:S01]  /*8130*/  FSETP.NEU.FTZ.AND P1, PT, R72.reuse, -INF , PT ;  /* 0xff8000004800780b */ /* 0x040fe20003f3d000 */
[----:B--2---:R-:W-:-:S05]  /*8140*/  FMUL.FTZ R0, R72, UR23 ;  /* 0x0000001748007c20 */ /* 0x004fca0008410000 */
[----:B------:R-:W-:Y:S01]  /*8150*/  FSEL R0, R0, RZ, P1 ;  /* 0x000000ff00007208 */ /* 0x000fe20000800000 */
[----:B------:R-:W-:Y:S01]  /*8160*/  FFMA.FTZ R12, R62, UR23, -R7 ;  /* 0x000000173e0c7c23 */ /* 0x000fe20008010807 */
[----:B------:R-:W-:-:S03]  /*8170*/  F2FP.F16.F32.PACK_AB R13, R8, R4 ;  /* 0x00000004080d723e */ /* 0x000fc600000000ff */
[----:B------:R-:W-:-:S04]  /*8180*/  FFMA.FTZ R16, R44, UR23, -R0 ;  /* 0x000000172c107c23 */ /* 0x000fc80008010800 */
[----:B------:R1:W-:Y:S01]  /*8190*/  MUFU.EX2 R4, R16 ;  /* 0x0000001000047308 */ /* 0x0003e20000000800 */
[----:B------:R-:W-:Y:S02]  /*81a0*/  F2FP.F16.F32.PACK_AB R14, R70, R167 ;  /* 0x000000a7460e723e */ /* 0x000fe400000000ff */
[----:B---3--:R-:W-:Y:S01]  /*81b0*/  F2FP.F16.F32.PACK_AB R15, R71, R125 ;  /* 0x0000007d470f723e */ /* 0x008fe200000000ff */
[----:B------:R-:W-:Y:S04]  /*81c0*/  STL [R1+0x148], R72 ;  /* 0x0001484801007387 */ /* 0x000fe80000100800 */
[----:B------:R2:W-:Y:S01]  /*81d0*/  MUFU.EX2 R243, R12 ;  /* 0x0000000c00f37308 */ /* 0x0005e20000000800 */
[----:B------:R-:W-:Y:S01]  /*81e0*/  STL [R1+0x14c], R70 ;  /* 0x00014c4601007387 */ /* 0x000fe20000100800 */
[----:B-1----:R-:W-:-:S06]  /*81f0*/  FFMA.FTZ R16, R81, UR23, -R0 ;  /* 0x0000001751107c23 */ /* 0x002fcc0008010800 */
[----:B------:R1:W-:Y:S01]  /*8200*/  MUFU.EX2 R8, R16 ;  /* 0x0000001000087308 */ /* 0x0003e20000000800 */
[----:B--2---:R-:W-:Y:S01]  /*8210*/  F2FP.F16.F32.PACK_AB R12, R10, R9 ;  /* 0x000000090a0c723e */ /* 0x004fe200000000ff */
[----:B------:R2:W-:Y:S06]  /*8220*/  STL [R1+0x150], R71 ;  /* 0x0001504701007387 */ /* 0x0005ec0000100800 */
[----:B------:R-:W-:Y:S01]  /*8230*/  HMMA.16816.F32 R92, R12, R32, RZ ;  /* 0x000000200c5c723c */ /* 0x000fe200000018ff */
[----:B-1----:R-:W-:-:S05]  /*8240*/  FFMA.FTZ R16, R84, UR23, -R0 ;  /* 0x0000001754107c23 */ /* 0x002fca0008010800 */
[C---:B------:R-:W-:Y:S06]  /*8250*/  HMMA.16816.F32 R88, R12.reuse, R34, RZ ;  /* 0x000000220c58723c */ /* 0x040fec00000018ff */
[C---:B------:R-:W-:Y:S01]  /*8260*/  HMMA.16816.F32 R84, R12.reuse, R28, RZ ;  /* 0x0000001c0c54723c */ /* 0x040fe200000018ff */
[----:B--2---:R1:W-:Y:S05]  /*8270*/  MUFU.EX2 R71, R16 ;  /* 0x0000001000477308 */ /* 0x0043ea0000000800 */
[C---:B------:R-:W-:Y:S06]  /*8280*/  HMMA.16816.F32 R76, R12.reuse, R24, RZ ;  /* 0x000000180c4c723c */ /* 0x040fec00000018ff */
[C---:B------:R-:W-:Y:S06]  /*8290*/  HMMA.16816.F32 R64, R12.reuse, R26, RZ ;  /* 0x0000001a0c40723c */ /* 0x040fec00000018ff */
[----:B------:R-:W-:Y:S01]  /*82a0*/  HMMA.16816.F32 R60, R12, R20, RZ ;  /* 0x000000140c3c723c */ /* 0x000fe200000018ff */
[----:B-1----:R-:W-:-:S05]  /*82b0*/  FFMA.FTZ R16, R82, UR23, -R0 ;  /* 0x0000001752107c23 */ /* 0x002fca0008010800 */
[C---:B------:R-:W-:Y:S06]  /*82c0*/  HMMA.16816.F32 R80, R12.reuse, R30, RZ ;  /* 0x0000001e0c50723c */ /* 0x040fec00000018ff */
[----:B------:R-:W-:Y:S01]  /*82d0*/  HMMA.16816.F32 R52, R12, R22, RZ ;  /* 0x000000160c34723c */ /* 0x000fe200000018ff */
[----:B------:R1:W2:Y:S06]  /*82e0*/  MUFU.EX2 R6, R16 ;  /* 0x0000001000067308 */ /* 0x0002ac0000000800 */
[----:B------:R-:W-:-:S04]  /*82f0*/  FFMA.FTZ R12, R98, UR23, -R0 ;  /* 0x00000017620c7c23 */ /* 0x000fc80008010800 */
[----:B------:R3:W-:Y:S01]  /*8300*/  MUFU.EX2 R223, R12 ;  /* 0x0000000c00df7308 */ /* 0x0007e20000000800 */
[----:B-1----:R-:W-:Y:S01]  /*8310*/  FFMA.FTZ R16, R96, UR23, -R7 ;  /* 0x0000001760107c23 */ /* 0x002fe20008010807 */
[----:B---3--:R-:W-:-:S06]  /*8320*/  FFMA.FTZ R12, R102, UR23, -R3 ;  /* 0x00000017660c7c23 */ /* 0x008fcc0008010803 */
[----:B------:R1:W-:Y:S01]  /*8330*/  MUFU.EX2 R228, R12 ;  /* 0x0000000c00e47308 */ /* 0x0003e20000000800 */
[----:B--2---:R-:W-:-:S07]  /*8340*/  F2FP.F16.F32.PACK_AB R19, R6, R71 ;  /* 0x000000470613723e */ /* 0x004fce00000000ff */
[----:B------:R2:W-:Y:S01]  /*8350*/  MUFU.EX2 R70, R16 ;  /* 0x0000001000467308 */ /* 0x0005e20000000800 */
[----:B-1----:R-:W-:-:S07]  /*8360*/  FFMA.FTZ R12, R101, UR23, -R3 ;  /* 0x00000017650c7c23 */ /* 0x002fce0008010803 */
[----:B------:R1:W-:Y:S01]  /*8370*/  MUFU.EX2 R222, R12 ;  /* 0x0000000c00de7308 */ /* 0x0003e20000000800 */
[----:B--2---:R-:W-:-:S07]  /*8380*/  FFMA.FTZ R16, R97, UR23, -R0 ;  /* 0x0000001761107c23 */ /* 0x004fce0008010800 */
[----:B------:R2:W-:Y:S01]  /*8390*/  MUFU.EX2 R248, R16 ;  /* 0x0000001000f87308 */ /* 0x0005e20000000800 */
[----:B-1----:R-:W-:-:S07]  /*83a0*/  FFMA.FTZ R12, R100, UR23, -R3 ;  /* 0x00000017640c7c23 */ /* 0x002fce0008010803 */
[----:B------:R1:W-:Y:S01]  /*83b0*/  MUFU.EX2 R216, R12 ;  /* 0x0000000c00d87308 */ /* 0x0003e20000000800 */
[----:B--2---:R-:W-:Y:S01]  /*83c0*/  F2FP.F16.F32.PACK_AB R16, R164, R166 ;  /* 0x000000a6a410723e */ /* 0x004fe200000000ff */
[----:B-1----:R-:W-:-:S06]  /*83d0*/  FFMA.FTZ R12, R99, UR23, -R3 ;  /* 0x00000017630c7c23 */ /* 0x002fcc0008010803 */
[----:B------:R1:W2:Y:S02]  /*83e0*/  MUFU.EX2 R252, R12 ;  /* 0x0000000c00fc7308 */ /* 0x0002a40000000800 */
[----:B-1----:R-:W-:-:S06]  /*83f0*/  FFMA.FTZ R12, R106, UR23, -R2 ;  /* 0x000000176a0c7c23 */ /* 0x002fcc0008010802 */
[----:B------:R1:W-:Y:S01]  /*8400*/  MUFU.EX2 R225, R12 ;  /* 0x0000000c00e17308 */ /* 0x0003e20000000800 */
[--C-:B------:R-:W-:Y:S01]  /*8410*/  FFMA.FTZ R13, R105, UR23, -R2.reuse ;  /* 0x00000017690d7c23 */ /* 0x100fe20008010802 */
[----:B-1----:R-:W-:-:S06]  /*8420*/  FFMA.FTZ R12, R103, UR23, -R2 ;  /* 0x00000017670c7c23 */ /* 0x002fcc0008010802 */
[----:B------:R1:W3:Y:S08]  /*8430*/  MUFU.EX2 R232, R12 ;  /* 0x0000000c00e87308 */ /* 0x0002f00000000800 */
[----:B------:R-:W-:Y:S01]  /*8440*/  MUFU.EX2 R9, R13 ;  /* 0x0000000d00097308 */ /* 0x000fe20000000800 */
[----:B-1----:R-:W-:-:S07]  /*8450*/  FFMA.FTZ R12, R104, UR23, -R2 ;  /* 0x00000017680c7c23 */ /* 0x002fce0008010802 */
[----:B------:R1:W4:Y:S01]  /*8460*/  MUFU.EX2 R201, R12 ;  /* 0x0000000c00c97308 */ /* 0x0003220000000800 */
[----:B--2---:R-:W-:Y:S01]  /*8470*/  F2FP.F16.F32.PACK_AB R14, R252, R216 ;  /* 0x000000d8fc0e723e */ /* 0x004fe200000000ff */
[----:B-1----:R-:W-:Y:S01]  /*8480*/  FFMA.FTZ R12, R108, UR23, -R0 ;  /* 0x000000176c0c7c23 */ /* 0x002fe20008010800 */
[----:B------:R-:W-:Y:S02]  /*8490*/  F2FP.F16.F32.PACK_AB R18, R5, R17 ;  /* 0x000000110512723e */ /* 0x000fe400000000ff */
[----:B------:R-:W-:-:S07]  /*84a0*/  F2FP.F16.F32.PACK_AB R17, R8, R4 ;  /* 0x000000040811723e */ /* 0x000fce00000000ff */
        /* <DEDUP_REMOVED lines=10> */
[----:B------:R-:W2:Y:S04]  /*8550*/  LDSM.16.MT88.4 R20, [R218+0x8800] ;  /* 0x00880000da14783b */ /* 0x000ea80000004200 */
[----:B------:R-:W2:Y:S01]  /*8560*/  LDSM.16.MT88.4 R16, [R219+0x8800] ;  /* 0x00880000db10783b */ /* 0x000ea20000004200 */
[----:B------:R1:W-:Y:S01]  /*8570*/  MUFU.EX2 R221, R12 ;  /* 0x0000000c00dd7308 */ /* 0x0003e20000000800 */
[----:B---3--:R-:W-:-:S02]  /*8580*/  F2FP.F16.F32.PACK_AB R13, R232, R225 ;  /* 0x000000e1e80d723e */ /* 0x008fc400000000ff */
[----:B----4-:R-:W-:Y:S01]  /*8590*/  F2FP.F16.F32.PACK_AB R15, R9, R201 ;  /* 0x000000c9090f723e */ /* 0x010fe200000000ff */
[----:B-1----:R-:W-:-:S04]  /*85a0*/  FFMA.FTZ R12, R107, UR23, -R0 ;  /* 0x000000176b0c7c23 */ /* 0x002fc80008010800 */
[----:B------:R1:W3:Y:S02]  /*85b0*/  MUFU.EX2 R11, R12 ;  /* 0x0000000c000b7308 */ /* 0x0002e40000000800 */
[----:B-1----:R-:W-:-:S07]  /*85c0*/  F2FP.F16.F32.PACK_AB R12, R222, R228 ;  /* 0x000000e4de0c723e */ /* 0x002fce00000000ff */
[C---:B------:R-:W-:Y:S06]  /*85d0*/  HMMA.16816.F32 R132, R12.reuse, R28, R92 ;  /* 0x0000001c0c84723c */ /* 0x040fec000000185c */
[C---:B------:R-:W-:Y:S06]  /*85e0*/  HMMA.16816.F32 R104, R12.reuse, R30, R88 ;  /* 0x0000001e0c68723c */ /* 0x040fec0000001858 */
[C---:B--2---:R-:W-:Y:S06]  /*85f0*/  HMMA.16816.F32 R92, R12.reuse, R24, R84 ;  /* 0x000000180c5c723c */ /* 0x044fec0000001854 */
        /* <DEDUP_REMOVED lines=8> */
[----:B---3--:R-:W-:-:S07]  /*8680*/  F2FP.F16.F32.PACK_AB R15, R11, R221 ;  /* 0x000000dd0b0f723e */ /* 0x008fce00000000ff */
[C---:B------:R-:W-:Y:S06]  /*8690*/  HMMA.16816.F32 R60, R12.reuse, R28, R56 ;  /* 0x0000001c0c3c723c */ /* 0x040fec0000001838 */
[C---:B------:R-:W-:Y:S01]  /*86a0*/  HMMA.16816.F32 R56, R12.reuse, R30, R48 ;  /* 0x0000001e0c38723c */ /* 0x040fe20000001830 */
[----:B------:R1:W-:Y:S04]  /*86b0*/  STL [R1+0x10], R4 ;  /* 0x0000100401007387 */ /* 0x0003e80000100800 */
[----:B------:R-:W2:Y:S01]  /*86c0*/  LDSM.16.MT88.4 R28, [R217+0x9000] ;  /* 0x00900000d91c783b */ /* 0x000ea20000004200 */
[C---:B------:R-:W-:Y:S06]  /*86d0*/  HMMA.16816.F32 R52, R12.reuse, R24, R44 ;  /* 0x000000180c34723c */ /* 0x040fec000000182c */
[C---:B------:R-:W-:Y:S01]  /*86e0*/  HMMA.16816.F32 R48, R12.reuse, R26, R40 ;  /* 0x0000001a0c30723c */ /* 0x040fe20000001828 */
[----:B------:R-:W3:Y:S05]  /*86f0*/  LDSM.16.MT88.4 R24, [R220+0x9000] ;  /* 0x00900000dc18783b */ /* 0x000eea0000004200 */
[C---:B------:R-:W-:Y:S06]  /*8700*/  HMMA.16816.F32 R44, R12.reuse, R20, R36 ;  /* 0x000000140c2c723c */ /* 0x040fec0000001824 */
[C---:B------:R-:W-:Y:S01]  /*8710*/  HMMA.16816.F32 R40, R12.reuse, R22, R96 ;  /* 0x000000160c28723c */ /* 0x040fe20000001860 */
[----:B------:R-:W4:Y:S05]  /*8720*/  LDSM.16.MT88.4 R20, [R218+0x9000] ;  /* 0x00900000da14783b */ /* 0x000f2a0000004200 */
[C---:B------:R-:W-:Y:S06]  /*8730*/  HMMA.16816.F32 R36, R12.reuse, R16, R100 ;  /* 0x000000100c24723c */ /* 0x040fec0000001864 */
[----:B------:R-:W-:Y:S01]  /*8740*/  HMMA.16816.F32 R32, R12, R18, R32 ;  /* 0x000000120c20723c */ /* 0x000fe20000001820 */
[----:B------:R-:W4:Y:S06]  /*8750*/  LDSM.16.MT88.4 R16, [R219+0x9000] ;  /* 0x00900000db10783b */ /* 0x000f2c0000004200 */
        /* <DEDUP_REMOVED lines=20> */
[--C-:B------:R-:W-:Y:S01]  /*88a0*/  FFMA.FTZ R13, R112, UR23, -R2.reuse ;  /* 0x00000017700d7c23 */ /* 0x100fe20008010802 */
[----:B-1----:R-:W-:-:S06]  /*88b0*/  FFMA.FTZ R12, R122, UR23, -R2 ;  /* 0x000000177a0c7c23 */ /* 0x002fcc0008010802 */
[----:B------:R1:W-:Y:S01]  /*88c0*/  MUFU.EX2 R224, R12 ;  /* 0x0000000c00e07308 */ /* 0x0003e20000000800 */
[----:B------:R2:W-:Y:S01]  /*88d0*/  STL [R1+0xc], R8 ;  /* 0x00000c0801007387 */ /* 0x0005e20000100800 */
[----:B-1----:R-:W-:-:S06]  /*88e0*/  FFMA.FTZ R12, R118, UR23, -R2 ;  /* 0x00000017760c7c23 */ /* 0x002fcc0008010802 */
[----:B------:R1:W3:Y:S08]  /*88f0*/  MUFU.EX2 R169, R12 ;  /* 0x0000000c00a97308 */ /* 0x0002f00000000800 */
[----:B------:R-:W-:Y:S01]  /*8900*/  MUFU.EX2 R234, R13 ;  /* 0x0000000d00ea7308 */ /* 0x000fe20000000800 */
[----:B-1----:R-:W-:-:S07]  /*8910*/  FFMA.FTZ R12, R114, UR23, -R2 ;  /* 0x00000017720c7c23 */ /* 0x002fce0008010802 */
[----:B------:R1:W4:Y:S02]  /*8920*/  MUFU.EX2 R126, R12 ;  /* 0x0000000c007e7308 */ /* 0x0003240000000800 */
[----:B-1----:R-:W-:-:S06]  /*8930*/  FFMA.FTZ R12, R124, UR23, -R0 ;  /* 0x000000177c0c7c23 */ /* 0x002fcc0008010800 */
[----:B--2---:R1:W-:Y:S01]  /*8940*/  MUFU.EX2 R8, R12 ;  /* 0x0000000c00087308 */ /* 0x0043e20000000800 */
[----:B---3--:R-:W-:Y:S02]  /*8950*/  F2FP.F16.F32.PACK_AB R13, R169, R224 ;  /* 0x000000e0a90d723e */ /* 0x008fe400000000ff */
[----:B------:R-:W-:Y:S01]  /*8960*/  F2FP.F16.F32.PACK_AB R14, R233, R240 ;  /* 0x000000f0e90e723e */ /* 0x000fe200000000ff */
[----:B-1----:R-:W-:-:S04]  /*8970*/  FFMA.FTZ R12, R123, UR23, -R0 ;  /* 0x000000177b0c7c23 */ /* 0x002fc80008010800 */
[----:B------:R1:W2:Y:S01]  /*8980*/  MUFU.EX2 R244, R12 ;  /* 0x0000000c00f47308 */ /* 0x0002a20000000800 */
[----:B----4-:R-:W-:Y:S02]  /*8990*/  F2FP.F16.F32.PACK_AB R15, R234, R126 ;  /* 0x0000007eea0f723e */ /* 0x010fe400000000ff */
[----:B-1----:R-:W-:-:S07]  /*89a0*/  F2FP.F16.F32.PACK_AB R12, R72, R236 ;  /* 0x000000ec480c723e */ /* 0x002fce00000000ff */
[C---:B------:R-:W-:Y:S06]  /*89b0*/  HMMA.16816.F32 R132, R12.reuse, R28, R132 ;  /* 0x0000001c0c84723c */ /* 0x040fec0000001884 */
[C---:B------:R-:W-:Y:S06]  /*89c0*/  HMMA.16816.F32 R96, R12.reuse, R30, R104 ;  /* 0x0000001e0c60723c */ /* 0x040fec0000001868 */
        /* <DEDUP_REMOVED lines=22> */
[----:B------:R-:W-:-:S04]  /*8b30*/  FFMA.FTZ R12, R146, UR23, -R7 ;  /* 0x00000017920c7c23 */ /* 0x000fc80008010807 */
        /* <DEDUP_REMOVED lines=11> */
[----:B--2---:R-:W-:Y:S02]  /*8bf0*/  IMAD.MOV.U32 R141, RZ, RZ, R10 ;  /* 0x000000ffff8d7224 */ /* 0x004fe400078e000a */
[----:B-1----:R-:W-:-:S05]  /*8c00*/  FFMA.FTZ R12, R144, UR23, -R3 ;  /* 0x00000017900c7c23 */ /* 0x002fca0008010803 */
        /* <DEDUP_REMOVED lines=11> */
[----:B--2---:R-:W-:Y:S01]  /*8cc0*/  MOV R142, R13 ;  /* 0x0000000d008e7202 */ /* 0x004fe20000000f00 */
[----:B------:R-:W-:-:S06]  /*8cd0*/  FFMA.FTZ R13, R129, UR23, -R2 ;  /* 0x00000017810d7c23 */ /* 0x000fcc0008010802 */
[----:B------:R-:W-:Y:S01]  /*8ce0*/  MUFU.EX2 R188, R13 ;  /* 0x0000000d00bc7308 */ /* 0x000fe20000000800 */
[----:B-1----:R-:W-:-:S07]  /*8cf0*/  FFMA.FTZ R12, R138, UR23, -R2 ;  /* 0x000000178a0c7c23 */ /* 0x002fce0008010802 */
[----:B------:R1:W2:Y:S02]  /*8d00*/  MUFU.EX2 R14, R12 ;  /* 0x0000000c000e7308 */ /* 0x0002a40000000800 */
[----:B-1----:R-:W-:-:S06]  /*8d10*/  FFMA.FTZ R12, R148, UR23, -R0 ;  /* 0x00000017940c7c23 */ /* 0x002fcc0008010800 */
[----:B------:R1:W-:Y:S01]  /*8d20*/  MUFU.EX2 R200, R12 ;  /* 0x0000000c00c87308 */ /* 0x0003e20000000800 */
[----:B--2---:R-:W-:Y:S01]  /*8d30*/  IMAD.MOV.U32 R148, RZ, RZ, R14 ;  /* 0x000000ffff947224 */ /* 0x004fe200078e000e */
[----:B------:R-:W-:Y:S02]  /*8d40*/  F2FP.F16.F32.PACK_AB R13, R242, R140 ;  /* 0x0000008cf20d723e */ /* 0x000fe400000000ff */
[----:B------:R-:W-:Y:S01]  /*8d50*/  F2FP.F16.F32.PACK_AB R14, R189, R137 ;  /* 0x00000089bd0e723e */ /* 0x000fe200000000ff */
[----:B-1----:R-:W-:-:S04]  /*8d60*/  FFMA.FTZ R12, R145, UR23, -R0 ;  /* 0x00000017910c7c23 */ /* 0x002fc80008010800 */
[----:B------:R1:W2:Y:S01]  /*8d70*/  MUFU.EX2 R190, R12 ;  /* 0x0000000c00be7308 */ /* 0x0002a20000000800 */
[----:B------:R-:W-:Y:S02]  /*8d80*/  F2FP.F16.F32.PACK_AB R15, R188, R148 ;  /* 0x00000094bc0f723e */ /* 0x000fe400000000ff */
[----:B------:R-:W-:Y:S01]  /*8d90*/  MOV R145, R127 ;  /* 0x0000007f00917202 */ /* 0x000fe20000000f00 */
[----:B------:R-:W-:Y:S02]  /*8da0*/  IMAD.MOV.U32 R139, RZ, RZ, R126 ;  /* 0x000000ffff8b7224 */ /* 0x000fe400078e007e */
[----:B------:R-:W-:Y:S01]  /*8db0*/  IMAD.MOV.U32 R138, RZ, RZ, R125 ;  /* 0x000000ffff8a7224 */ /* 0x000fe200078e007d */
        /* <DEDUP_REMOVED lines=16> */
[----:B------:R-:W-:Y:S01]  /*8ec0*/  MOV R147, R70 ;  /* 0x0000004600937202 */ /* 0x000fe20000000f00 */
[----:B------:R-:W1:Y:S04]  /*8ed0*/  LDSM.16.MT88.4 R28, [R217+0xa000] ;  /* 0x00a00000d91c783b */ /* 0x000e680000004200 */
[C---:B------:R-:W-:Y:S06]  /*8ee0*/  HMMA.16816.F32 R92, R12.reuse, R24, R52 ;  /* 0x000000180c5c723c */ /* 0x040fec0000001834 */
[C---:B------:R-:W-:Y:S01]  /*8ef0*/  HMMA.16816.F32 R88, R12.reuse, R26, R48 ;  /* 0x0000001a0c58723c */ /* 0x040fe20000001830 */
[----:B------:R-:W2:Y:S05]  /*8f00*/  LDSM.16.MT88.4 R24, [R220+0xa000] ;  /* 0x00a00000dc18783b */ /* 0x000eaa0000004200 */
        /* <DEDUP_REMOVED lines=19> */
[----:B------:R-:W-:Y:S02]  /*9040*/  IMAD.MOV.U32 R159, RZ, RZ, R252 ;  /* 0x000000ffff9f7224 */ /* 0x000fe400078e00fc */
[----:B-1----:R-:W-:-:S05]  /*9050*/  FFMA.FTZ R12, R154, UR23, -R3 ;  /* 0x000000179a0c7c23 */ /* 0x002fca0008010803 */
[----:B------:R1:W-:Y:S02]  /*9060*/  MUFU.EX2 R247, R12 ;  /* 0x0000000c00f77308 */ /* 0x0003e40000000800 */
[----:B-1----:R-:W-:-:S06]  /*9070*/  FFMA.FTZ R12, R150, UR23, -R3 ;  /* 0x00000017960c7c23 */ /* 0x002fcc0008010803 */
[----:B------:R1:W-:Y:S01]  /*9080*/  MUFU.EX2 R250, R12 ;  /* 0x0000000c00fa7308 */ /* 0x0003e20000000800 */
[----:B------:R-:W-:Y:S01]  /*9090*/  MOV R162, R243 ;  /* 0x000000f300a27202 */ /* 0x000fe20000000f00 */
[----:B-1----:R-:W-:-:S06]  /*90a0*/  FFMA.FTZ R12, R74, UR23, -R3 ;  /* 0x000000174a0c7c23 */ /* 0x002fcc0008010803 */
[----:B------:R1:W-:Y:S01]  /*90b0*/  MUFU.EX2 R252, R12 ;  /* 0x0000000c00fc7308 */ /* 0x0003e20000000800 */
[----:B------:R-:W-:Y:S01]  /*90c0*/  MOV R74, R138 ;  /* 0x0000008a004a7202 */ /* 0x000fe20000000f00 */
[----:B------:R-:W-:Y:S01]  /*90d0*/  FFMA.FTZ R13, R75, UR23, -R2 ;  /* 0x000000174b0d7c23 */ /* 0x000fe20008010802 */
[----:B------:R-:W-:Y:S02]  /*90e0*/  IMAD.MOV.U32 R138, RZ, RZ, R244 ;  /* 0x000000ffff8a7224 */ /* 0x000fe400078e00f4 */
[----:B-1----:R-:W-:Y:S01]  /*90f0*/  FFMA.FTZ R12, R160, UR23, -R2 ;  /* 0x00000017a00c7c23 */ /* 0x002fe20008010802 */
[----:B------:R-:W-:-:S03]  /*9100*/  MOV R160, R241 ;  /* 0x000000f100a07202 */ /* 0x000fc60000000f00 */
[----:B------:R1:W-:Y:S02]  /*9110*/  MUFU.EX2 R241, R12 ;  /* 0x0000000c00f17308 */ /* 0x0003e40000000800 */
[----:B-1----:R-:W-:-:S06]  /*9120*/  FFMA.FTZ R12, R156, UR23, -R2 ;  /* 0x000000179c0c7c23 */ /* 0x002fcc0008010802 */
[----:B------:R1:W2:Y:S01]  /*9130*/  MUFU.EX2 R243, R12 ;  /* 0x0000000c00f37308 */ /* 0x0002a20000000800 */
[----:B------:R-:W-:Y:S01]  /*9140*/  IMAD.MOV.U32 R156, RZ, RZ, R147 ;  /* 0x000000ffff9c7224 */ /* 0x000fe200078e0093 */
[----:B------:R-:W-:-:S06]  /*9150*/  MOV R147, R245 ;  /* 0x000000f500937202 */ /* 0x000fcc0000000f00 */
[----:B------:R-:W-:Y:S01]  /*9160*/  MUFU.EX2 R245, R13 ;  /* 0x0000000d00f57308 */ /* 0x000fe20000000800 */
[----:B-1----:R-:W-:-:S07]  /*9170*/  FFMA.FTZ R12, R151, UR23, -R2 ;  /* 0x00000017970c7c23 */ /* 0x002fce0008010802 */
[----:B------:R1:W3:Y:S02]  /*9180*/  MUFU.EX2 R244, R12 ;  /* 0x0000000c00f47308 */ /* 0x0002e40000000800 */
[----:B-1----:R-:W-:Y:S01]  /*9190*/  FFMA.FTZ R12, R161, UR23, -R0 ;  /* 0x00000017a10c7c23 */ /* 0x002fe20008010800 */
[----:B------:R-:W-:Y:S01]  /*91a0*/  IMAD.MOV.U32 R161, RZ, RZ, R146 ;  /* 0x000000ffffa17224 */ /* 0x000fe200078e0092 */
[----:B------:R-:W-:-:S04]  /*91b0*/  MOV R146, R240 ;  /* 0x000000f000927202 */ /* 0x000fc80000000f00 */
[----:B------:R1:W-:Y:S01]  /*91c0*/  MUFU.EX2 R240, R12 ;  /* 0x0000000c00f07308 */ /* 0x0003e20000000800 */
[----:B--2---:R-:W-:Y:S02]  /*91d0*/  F2FP.F16.F32.PACK_AB R13, R243, R241 ;  /* 0x000000f1f30d723e */ /* 0x004fe400000000ff */
[----:B------:R-:W-:Y:S01]  /*91e0*/  F2FP.F16.F32.PACK_AB R14, R252, R250 ;  /* 0x000000fafc0e723e */ /* 0x000fe200000000ff */
[----:B-1----:R-:W-:Y:S01]  /*91f0*/  FFMA.FTZ R12, R157, UR23, -R0 ;  /* 0x000000179d0c7c23 */ /* 0x002fe20008010800 */
[----:B------:R-:W-:-:S03]  /*9200*/  IMAD.MOV.U32 R157, RZ, RZ, R242 ;  /* 0x000000ffff9d7224 */ /* 0x000fc600078e00f2 */
[----:B------:R1:W2:Y:S01]  /*9210*/  MUFU.EX2 R242, R12 ;  /* 0x0000000c00f27308 */ /* 0x0002a20000000800 */
[----:B---3--:R-:W-:Y:S02]  /*9220*/  F2FP.F16.F32.PACK_AB R15, R245, R244 ;  /* 0x000000f4f50f723e */ /* 0x008fe400000000ff */
[----:B-1----:R-:W-:-:S07]  /*9230*/  F2FP.F16.F32.PACK_AB R12, R247, R246 ;  /* 0x000000f6f70c723e */ /* 0x002fce00000000ff */
[C---:B------:R-:W-:Y:S06]  /*9240*/  HMMA.16816.F32 R76, R12.reuse, R28, R132 ;  /* 0x0000001c0c4c723c */ /* 0x040fec0000001884 */
[C---:B------:R-:W-:Y:S06]  /*9250*/  HMMA.16816.F32 R64, R12.reuse, R30, R128 ;  /* 0x0000001e0c40723c */ /* 0x040fec0000001880 */
[C---:B------:R-:W-:Y:S06]  /*9260*/  HMMA.16816.F32 R60, R12.reuse, R24, R124 ;  /* 0x000000180c3c723c */ /* 0x040fec000000187c */
[C---:B------:R-:W-:Y:S06]  /*9270*/  HMMA.16816.F32 R56, R12.reuse, R26, R120 ;  /* 0x0000001a0c38723c */ /* 0x040fec0000001878 */
[C---:B------:R-:W-:Y:S06]  /*9280*/  HMMA.16816.F32 R52, R12.reuse, R20, R116 ;  /* 0x000000140c34723c */ /* 0x040fec0000001874 */
[C---:B------:R-:W-:Y:S06]  /*9290*/  HMMA.16816.F32 R48, R12.reuse, R22, R112 ;  /* 0x000000160c30723c */ /* 0x040fec0000001870 */
[C---:B----4-:R-:W-:Y:S06]  /*92a0*/  HMMA.16816.F32 R44, R12.reuse, R16, R108 ;  /* 0x000000100c2c723c */ /* 0x050fec000000186c */
[----:B------:R-:W-:Y:S07]  /*92b0*/  HMMA.16816.F32 R36, R12, R18, R100 ;  /* 0x000000120c24723c */ /* 0x000fee0000001864 */
[----:B------:R-:W-:-:S02]  /*92c0*/  F2FP.F16.F32.PACK_AB R12, R70, R69 ;  /* 0x00000045460c723e */ /* 0x000fc400000000ff */
[----:B------:R-:W-:Y:S02]  /*92d0*/  F2FP.F16.F32.PACK_AB R13, R251, R249 ;  /* 0x000000f9fb0d723e */ /* 0x000fe400000000ff */
[----:B------:R-:W-:Y:S02]  /*92e0*/  F2FP.F16.F32.PACK_AB R14, R144, R136 ;  /* 0x00000088900e723e */ /* 0x000fe400000000ff */
[----:B--2---:R-:W-:Y:S01]  /*92f0*/  F2FP.F16.F32.PACK_AB R15, R242, R240 ;  /* 0x000000f0f20f723e */ /* 0x004fe200000000ff */
[----:B------:R-:W-:-:S06]  /*9300*/  IMAD.MOV.U32 R158, RZ, RZ, R236 ;  /* 0x000000ffff9e7224 */ /* 0x000fcc00078e00ec */
[C---:B------:R-:W-:Y:S06]  /*9310*/  HMMA.16816.F32 R116, R12.reuse, R28, R104 ;  /* 0x0000001c0c74723c */ /* 0x040fec0000001868 */
[C---:B------:R-:W-:Y:S01]  /*9320*/  HMMA.16816.F32 R112, R12.reuse, R30, R96 ;  /* 0x0000001e0c70723c */ /* 0x040fe20000001860 */
[----:B------:R-:W-:Y:S05]  /*9330*/  LDSM.16.MT88.4 R28, [R219+0xa800] ;  /* 0x00a80000db1c783b */ /* 0x000fea0000004200 */
[C---:B------:R-:W-:Y:S06]  /*9340*/  HMMA.16816.F32 R104, R12.reuse, R26, R88 ;  /* 0x0000001a0c68723c */ /* 0x040fec0000001858 */
[C---:B------:R-:W-:Y:S06]  /*9350*/  HMMA.16816.F32 R100, R12.reuse, R20, R84 ;  /* 0x000000140c64723c */ /* 0x040fec0000001854 */
[C---:B------:R-:W-:Y:S01]  /*9360*/  HMMA.16816.F32 R108, R12.reuse, R24, R92 ;  /* 0x000000180c6c723c */ /* 0x040fe2000000185c */
[----:B------:R-:W1:Y:S05]  /*9370*/  LDSM.16.MT88.4 R24, [R217+0xa800] ;  /* 0x00a80000d918783b */ /* 0x000e6a0000004200 */
[C---:B------:R-:W-:Y:S06]  /*9380*/  HMMA.16816.F32 R96, R12.reuse, R22, R80 ;  /* 0x000000160c60723c */ /* 0x040fec0000001850 */
[C---:B------:R-:W-:Y:S06]  /*9390*/  HMMA.16816.F32 R88, R12.reuse, R16, R40 ;  /* 0x000000100c58723c */ /* 0x040fec0000001828 */
[----:B------:R-:W-:Y:S01]  /*93a0*/  HMMA.16816.F32 R84, R12, R18, R32 ;  /* 0x000000120c54723c */ /* 0x000fe20000001820 */
[----:B------:R-:W-:Y:S01]  /*93b0*/  MOV R95, R162 ;  /* 0x000000a2005f7202 */ /* 0x000fe20000000f00 */
[----:B------:R-:W-:Y:S01]  /*93c0*/  IMAD.MOV.U32 R80, RZ, RZ, R238 ;  /* 0x000000ffff507224 */ /* 0x000fe200078e00ee */
[----:B------:R-:W2:Y:S04]  /*93d0*/  LDSM.16.MT88.4 R20, [R220+0xa800] ;  /* 0x00a80000dc14783b */ /* 0x000ea80000004200 */
[--C-:B------:R-:W-:Y:S01]  /*93e0*/  FFMA.FTZ R12, R182, UR23, -R3.reuse ;  /* 0x00000017b60c7c23 */ /* 0x100fe20008010803 */
[----:B------:R-:W-:Y:S01]  /*93f0*/  MOV R81, R239 ;  /* 0x000000ef00517202 */ /* 0x000fe20000000f00 */
[----:B------:R-:W3:Y:S02]  /*9400*/  LDSM.16.MT88.4 R16, [R218+0xa800] ;  /* 0x00a80000da10783b */ /* 0x000ee40000004200 */
[----:B------:R4:W-:Y:S01]  /*9410*/  MUFU.EX2 R236, R12 ;  /* 0x0000000c00ec7308 */ /* 0x0009e20000000800 */
[----:B------:R-:W-:Y:S01]  /*9420*/  MOV R162, R237 ;  /* 0x000000ed00a27202 */ /* 0x000fe20000000f00 */
[----:B----4-:R-:W-:-:S06]  /*9430*/  FFMA.FTZ R12, R180, UR23, -R3 ;  /* 0x00000017b40c7c23 */ /* 0x010fcc0008010803 */
[----:B------:R4:W-:Y:S01]  /*9440*/  MUFU.EX2 R237, R12 ;  /* 0x0000000c00ed7308 */ /* 0x0009e20000000800 */
[----:B------:R-:W-:Y:S01]  /*9450*/  MOV R152, R232 ;  /* 0x000000e800987202 */ /* 0x000fe20000000f00 */
[----:B----4-:R-:W-:-:S06]  /*9460*/  FFMA.FTZ R12, R170, UR23, -R3 ;  /* 0x00000017aa0c7c23 */ /* 0x010fcc0008010803 */
[----:B------:R4:W-:Y:S01]  /*9470*/  MUFU.EX2 R238, R12 ;  /* 0x0000000c00ee7308 */ /* 0x0009e20000000800 */
[----:B------:R-:W-:Y:S02]  /*9480*/  IMAD.MOV.U32 R82, RZ, RZ, R146 ;  /* 0x000000ffff527224 */ /* 0x000fe400078e0092 */
[----:B------:R-:W-:Y:S02]  /*9490*/  IMAD.MOV.U32 R146, RZ, RZ, R233 ;  /* 0x000000ffff927224 */ /* 0x000fe400078e00e9 */
[----:B----4-:R-:W-:-:S04]  /*94a0*/  FFMA.FTZ R12, R165, UR23, -R3 ;  /* 0x00000017a50c7c23 */ /* 0x010fc80008010803 */
[----:B------:R4:W-:Y:S01]  /*94b0*/  MUFU.EX2 R239, R12 ;  /* 0x0000000c00ef7308 */ /* 0x0009e20000000800 */
[--C-:B------:R-:W-:Y:S01]  /*94c0*/  FFMA.FTZ R13, R168, UR23, -R2.reuse ;  /* 0x00000017a80d7c23 */ /* 0x100fe20008010802 */
[----:B------:R-:W-:Y:S01]  /*94d0*/  MOV R93, R147 ;  /* 0x00000093005d7202 */ /* 0x000fe20000000f00 */
[----:B------:R-:W-:Y:S01]  /*94e0*/  IMAD.MOV.U32 R149, RZ, RZ, R235 ;  /* 0x000000ffff957224 */ /* 0x000fe200078e00eb */
[----:B------:R-:W-:Y:S01]  /*94f0*/  MOV R147, R234 ;  /* 0x000000ea00937202 */ /* 0x000fe20000000f00 */
[----:B----4-:R-:W-:-:S04]  /*9500*/  FFMA.FTZ R12, R183, UR23, -R2 ;  /* 0x00000017b70c7c23 */ /* 0x010fc80008010802 */
[----:B------:R4:W-:Y:S08]  /*9510*/  MUFU.EX2 R232, R12 ;  /* 0x0000000c00e87308 */ /* 0x0009f00000000800 */
[----:B------:R-:W-:Y:S01]  /*9520*/  MUFU.EX2 R235, R13 ;  /* 0x0000000d00eb7308 */ /* 0x000fe20000000800 */
[----:B----4-:R-:W-:-:S07]  /*9530*/  FFMA.FTZ R12, R181, UR23, -R2 ;  /* 0x00000017b50c7c23 */ /* 0x010fce0008010802 */
[----:B------:R4:W1:Y:S02]  /*9540*/  MUFU.EX2 R233, R12 ;  /* 0x0000000c00e97308 */ /* 0x0008640000000800 */
[----:B----4-:R-:W-:-:S06]  /*9550*/  FFMA.FTZ R12, R171, UR23, -R2 ;  /* 0x00000017ab0c7c23 */ /* 0x010fcc0008010802 */
[----:B------:R4:W2:Y:S01]  /*9560*/  MUFU.EX2 R234, R12 ;  /* 0x0000000c00ea7308 */ /* 0x0008a20000000800 */
[----:B-1----:R-:W-:Y:S02]  /*9570*/  F2FP.F16.F32.PACK_AB R13, R233, R232 ;  /* 0x000000e8e90d723e */ /* 0x002fe400000000ff */
[----:B------:R-:W-:Y:S02]  /*9580*/  F2FP.F16.F32.PACK_AB R14, R239, R238 ;  /* 0x000000eeef0e723e */ /* 0x000fe400000000ff */
[----:B------:R-:W-:Y:S01]  /*9590*/  MOV R153, R137 ;  /* 0x0000008900997202 */ /* 0x000fe20000000f00 */
[----:B------:R-:W-:Y:S01]  /*95a0*/  IMAD.MOV.U32 R94, RZ, RZ, R138 ;  /* 0x000000ffff5e7224 */ /* 0x000fe200078e008a */
[----:B------:R-:W-:Y:S01]  /*95b0*/  MOV R83, R136 ;  /* 0x0000008800537202 */ /* 0x000fe20000000f00 */
[----:B------:R-:W-:Y:S01]  /*95c0*/  IMAD.MOV.U32 R92, RZ, RZ, R139 ;  /* 0x000000ffff5c7224 */ /* 0x000fe200078e008b */
[----:B----4-:R-:W-:Y:S02]  /*95d0*/  F2FP.F16.F32.PACK_AB R12, R237, R236 ;  /* 0x000000eced0c723e */ /* 0x010fe400000000ff */
[----:B--2---:R-:W-:Y:S01]  /*95e0*/  F2FP.F16.F32.PACK_AB R15, R235, R234 ;  /* 0x000000eaeb0f723e */ /* 0x004fe200000000ff */
[----:B------:R-:W-:Y:S01]  /*95f0*/  IMAD.MOV.U32 R124, RZ, RZ, R167 ;  /* 0x000000ffff7c7224 */ /* 0x000fe200078e00a7 */
[----:B------:R-:W-:-:S05]  /*9600*/  MOV R130, R169 ;  /* 0x000000a900827202 */ /* 0x000fca0000000f00 */
[C---:B------:R-:W-:Y:S07]  /*9610*/  HMMA.16816.F32 R136, R12.reuse, R24, R76 ;  /* 0x000000180c88723c */ /* 0x040fee000000184c */
[----:B------:R-:W-:Y:S01]  /*9620*/  IMAD.MOV.U32 R79, RZ, RZ, R149 ;  /* 0x000000ffff4f7224 */ /* 0x000fe200078e0095 */
[----:B------:R-:W-:Y:S01]  /*9630*/  MOV R78, R152 ;  /* 0x00000098004e7202 */ /* 0x000fe20000000f00 */
[----:B------:R-:W-:Y:S01]  /*9640*/  IMAD.MOV.U32 R77, RZ, RZ, R153 ;  /* 0x000000ffff4d7224 */ /* 0x000fe200078e0099 */
[----:B------:R-:W-:Y:S01]  /*9650*/  MOV R76, R148 ;  /* 0x00000094004c7202 */ /* 0x000fe20000000f00 */
[C---:B------:R-:W-:Y:S06]  /*9660*/  HMMA.16816.F32 R152, R12.reuse, R20, R60 ;  /* 0x000000140c98723c */ /* 0x040fec000000183c */
[----:B------:R-:W-:Y:S01]  /*9670*/  HMMA.16816.F32 R148, R12, R26, R64 ;  /* 0x0000001a0c94723c */ /* 0x000fe20000001840 */
[----:B------:R-:W-:Y:S01]  /*9680*/  IMAD.MOV.U32 R62, RZ, RZ, R166 ;  /* 0x000000ffff3e7224 */ /* 0x000fe200078e00a6 */
[----:B------:R-:W-:-:S04]  /*9690*/  MOV R61, R164 ;  /* 0x000000a4003d7202 */ /* 0x000fc80000000f00 */
[C---:B------:R-:W-:Y:S01]  /*96a0*/  HMMA.16816.F32 R164, R12.reuse, R22, R56 ;  /* 0x000000160ca4723c */ /* 0x040fe20000001838 */
[----:B------:R-:W-:Y:S01]  /*96b0*/  IMAD.MOV.U32 R67, RZ, RZ, R191 ;  /* 0x000000ffff437224 */ /* 0x000fe200078e00bf */
[----:B------:R-:W-:Y:S01]  /*96c0*/  MOV R66, R190 ;  /* 0x000000be00427202 */ /* 0x000fe20000000f00 */
[----:B------:R-:W-:Y:S01]  /*96d0*/  IMAD.MOV.U32 R65, RZ, RZ, R189 ;  /* 0x000000ffff417224 */ /* 0x000fe200078e00bd */
[----:B------:R-:W-:Y:S02]  /*96e0*/  MOV R64, R188 ;  /* 0x000000bc00407202 */ /* 0x000fe40000000f00 */
[C---:B---3--:R-:W-:Y:S06]  /*96f0*/  HMMA.16816.F32 R168, R12.reuse, R16, R52 ;  /* 0x000000100ca8723c */ /* 0x048fec0000001834 */
[C---:B------:R-:W-:Y:S06]  /*9700*/  HMMA.16816.F32 R180, R12.reuse, R18, R48 ;  /* 0x000000120cb4723c */ /* 0x040fec0000001830 */
[C---:B------:R-:W-:Y:S06]  /*9710*/  HMMA.16816.F32 R188, R12.reuse, R28, R44 ;  /* 0x0000001c0cbc723c */ /* 0x040fec000000182c */
[----:B------:R-:W-:Y:S07]  /*9720*/  HMMA.16816.F32 R120, R12, R30, R36 ;  /* 0x0000001e0c78723c */ /* 0x000fee0000001824 */
[----:B------:R-:W-:-:S04]  /*9730*/  FFMA.FTZ R12, R231, UR23, -R7 ;  /* 0x00000017e70c7c23 */ /* 0x000fc80008010807 */
[----:B------:R1:W-:Y:S02]  /*9740*/  MUFU.EX2 R135, R12 ;  /* 0x0000000c00877308 */ /* 0x0003e40000000800 */
[----:B-1----:R-:W-:-:S06]  /*9750*/  FFMA.FTZ R12, R227, UR23, -R7 ;  /* 0x00000017e30c7c23 */ /* 0x002fcc0008010807 */
[----:B------:R1:W2:Y:S01]  /*9760*/  MUFU.EX2 R227, R12 ;  /* 0x0000000c00e37308 */ /* 0x0002a20000000800 */
[--C-:B------:R-:W-:Y:S01]  /*9770*/  FFMA.FTZ R15, R202, UR23, -R7.reuse ;  /* 0x00000017ca0f7c23 */ /* 0x100fe20008010807 */
[----:B-1----:R-:W-:-:S06]  /*9780*/  FFMA.FTZ R12, R215, UR23, -R7 ;  /* 0x00000017d70c7c23 */ /* 0x002fcc0008010807 */
[----:B------:R1:W-:Y:S01]  /*9790*/  MUFU.EX2 R215, R12 ;  /* 0x0000000c00d77308 */ /* 0x0003e20000000800 */
[--C-:B------:R-:W-:Y:S01]  /*97a0*/  FFMA.FTZ R14, R198, UR23, -R7.reuse ;  /* 0x00000017c60e7c23 */ /* 0x100fe20008010807 */
[--C-:B------:R-:W-:Y:S01]  /*97b0*/  FFMA.FTZ R42, R194, UR23, -R7.reuse ;  /* 0x00000017c22a7c23 */ /* 0x100fe20008010807 */
[--C-:B------:R-:W-:Y:S01]  /*97c0*/  FFMA.FTZ R41, R184, UR23, -R7.reuse ;  /* 0x00000017b8297c23 */ /* 0x100fe20008010807 */
[--C-:B------:R-:W-:Y:S01]  /*97d0*/  FFMA.FTZ R40, R177, UR23, -R7.reuse ;  /* 0x00000017b1287c23 */ /* 0x100fe20008010807 */
[--C-:B------:R-:W-:Y:S01]  /*97e0*/  FFMA.FTZ R39, R174, UR23, -R7.reuse ;  /* 0x00000017ae277c23 */ /* 0x100fe20008010807 */
[--C-:B------:R-:W-:Y:S01]  /*97f0*/  FFMA.FTZ R38, R163, UR23, -R7.reuse ;  /* 0x00000017a3267c23 */ /* 0x100fe20008010807 */
[----:B-1----:R-:W-:-:S04]  /*9800*/  FFMA.FTZ R12, R212, UR23, -R7 ;  /* 0x00000017d40c7c23 */ /* 0x002fc80008010807 */
[----:B------:R1:W-:Y:S01]  /*9810*/  MUFU.EX2 R212, R12 ;  /* 0x0000000c00d47308 */ /* 0x0003e20000000800 */
[----:B------:R-:W-:Y:S02]  /*9820*/  IMAD.MOV.U32 R63, RZ, RZ, R69 ;  /* 0x000000ffff3f7224 */ /* 0x000fe400078e0045 */
[--C-:B------:R-:W-:Y:S01]  /*9830*/  FFMA.FTZ R13, R229, UR23, -R0.reuse ;  /* 0x00000017e50d7c23 */ /* 0x100fe20008010800 */
[--C-:B------:R-:W-:Y:S01]  /*9840*/  FFMA.FTZ R37, R208, UR23, -R0.reuse ;  /* 0x00000017d0257c23 */ /* 0x100fe20008010800 */
[--C-:B------:R-:W-:Y:S01]  /*9850*/  FFMA.FTZ R36, R205, UR23, -R0.reuse ;  /* 0x00000017cd247c23 */ /* 0x100fe20008010800 */
[--C-:B------:R-:W-:Y:S01]  /*9860*/  FFMA.FTZ R35, R199, UR23, -R0.reuse ;  /* 0x00000017c7237c23 */ /* 0x100fe20008010800 */
[--C-:B------:R-:W-:Y:S01]  /*9870*/  FFMA.FTZ R45, R196, UR23, -R0.reuse ;  /* 0x00000017c42d7c23 */ /* 0x100fe20008010800 */
[--C-:B------:R-:W-:Y:S01]  /*9880*/  FFMA.FTZ R125, R185, UR23, -R0.reuse ;  /* 0x00000017b97d7c23 */ /* 0x100fe20008010800 */
[----:B-1----:R-:W-:Y:S01]  /*9890*/  FFMA.FTZ R12, R209, UR23, -R7 ;  /* 0x00000017d10c7c23 */ /* 0x002fe20008010807 */
[----:B------:R-:W-:-:S03]  /*98a0*/  FFMA.FTZ R7, R214, UR23, -R0 ;  /* 0x00000017d6077c23 */ /* 0x000fc60008010800 */
[----:B------:R1:W-:Y:S01]  /*98b0*/  MUFU.EX2 R202, R12 ;  /* 0x0000000c00ca7308 */ /* 0x0003e20000000800 */
        /* <DEDUP_REMOVED lines=12> */
[----:B------:R1:W-:Y:S01]  /*9980*/  MUFU.EX2 R129, R7 ;  /* 0x0000000700817308 */ /* 0x0003e20000000800 */
[--C-:B------:R-:W-:Y:S01]  /*9990*/  FFMA.FTZ R44, R210, UR23, -R2.reuse ;  /* 0x00000017d22c7c23 */ /* 0x100fe20008010802 */
[--C-:B------:R-:W-:Y:S01]  /*99a0*/  FFMA.FTZ R43, R206, UR23, -R2.reuse ;  /* 0x00000017ce2b7c23 */ /* 0x100fe20008010802 */
[--C-:B------:R-:W-:Y:S01]  /*99b0*/  FFMA.FTZ R58, R195, UR23, -R2.reuse ;  /* 0x00000017c33a7c23 */ /* 0x100fe20008010802 */
[--C-:B------:R-:W-:Y:S01]  /*99c0*/  FFMA.FTZ R59, R193, UR23, -R2.reuse ;  /* 0x00000017c13b7c23 */ /* 0x100fe20008010802 */
[----:B------:R-:W-:-:S03]  /*99d0*/  FFMA.FTZ R68, R186, UR23, -R2 ;  /* 0x00000017ba447c23 */ /* 0x000fc60008010802 */
[----:B------:R3:W-:Y:S01]  /*99e0*/  MUFU.EX2 R134, R12 ;  /* 0x0000000c00867308 */ /* 0x0007e20000000800 */
[--C-:B------:R-:W-:Y:S01]  /*99f0*/  FFMA.FTZ R69, R175, UR23, -R2.reuse ;  /* 0x00000017af457c23 */ /* 0x100fe20008010802 */
[----:B-1----:R-:W-:Y:S01]  /*9a00*/  FFMA.FTZ R7, R203, UR23, -R2 ;  /* 0x00000017cb077c23 */ /* 0x002fe20008010802 */
[----:B---3--:R-:W-:Y:S01]  /*9a10*/  FFMA.FTZ R12, R226, UR23, -R0 ;  /* 0x00000017e20c7c23 */ /* 0x008fe20008010800 */
[----:B------:R-:W-:Y:S01]  /*9a20*/  FFMA.FTZ R0, R197, UR23, -R3 ;  /* 0x00000017c5007c23 */ /* 0x000fe20008010803 */
[----:B------:R-:W-:Y:S01]  /*9a30*/  FFMA.FTZ R3, R213, UR23, -R2 ;  /* 0x00000017d5037c23 */ /* 0x000fe20008010802 */
        /* <DEDUP_REMOVED lines=19> */
[----:B------:R-:W3:Y:S04]  /*9b70*/  LDL.LU R61, [R1+0xc] ;  /* 0x00000c00013d7983 */ /* 0x000ee80000300800 */
[----:B------:R-:W3:Y:S04]  /*9b80*/  LDL.LU R74, [R1+0x10] ;  /* 0x00001000014a7983 */ /* 0x000ee80000300800 */
[----:B------:R-:W4:Y:S01]  /*9b90*/  LDL.LU R60, [R1+0x4c] ;  /* 0x00004c00013c7983 */ /* 0x000f220000300800 */
[----:B---3--:R-:W-:Y:S01]  /*9ba0*/  FADD.FTZ R74, R74, R61 ;  /* 0x0000003d4a4a7221 */ /* 0x008fe20000010000 */
        /* <DEDUP_REMOVED lines=19> */
[----:B------:R-:W4:Y:S04]  /*9ce0*/  LDL.LU R75, [R1+0x50] ;  /* 0x00005000014b7983 */ /* 0x000f280000300800 */
[----:B------:R-:W3:Y:S01]  /*9cf0*/  LDL.LU R55, [R1+0x38] ;  /* 0x0000380001377983 */ /* 0x000ee20000300800 */
[----:B------:R-:W1:Y:S08]  /*9d00*/  MUFU.EX2 R133, R13 ;  /* 0x0000000d00857308 */ /* 0x000e700000000800 */
[----:B------:R2:W1:Y:S01]  /*9d10*/  MUFU.EX2 R132, R12 ;  /* 0x0000000c00847308 */ /* 0x0004620000000800 */
        /* <DEDUP_REMOVED lines=21> */
[----:B------:R-:W3:Y:S04]  /*9e70*/  LDL.LU R124, [R1+0x3c] ;  /* 0x00003c00017c7983 */ /* 0x000ee80000300800 */
[----:B------:R-:W4:Y:S01]  /*9e80*/  LDL.LU R207, [R1+0xa4] ;  /* 0x0000a40001cf7983 */ /* 0x000f220000300800 */
[----:B------:R-:W-:Y:S01]  /*9e90*/  IMAD.MOV.U32 R199, RZ, RZ, R130 ;  /* 0x000000ffffc77224 */ /* 0x000fe200078e0082 */
[----:B------:R1:W-:Y:S01]  /*9ea0*/  MUFU.EX2 R131, R15 ;  /* 0x0000000f00837308 */ /* 0x0003e20000000800 */
[----:B--2---:R-:W-:-:S02]  /*9eb0*/  F2FP.F16.F32.PACK_AB R12, R227, R135 ;  /* 0x00000087e30c723e */ /* 0x004fc400000000ff */
[----:B-1----:R-:W-:-:S05]  /*9ec0*/  F2FP.F16.F32.PACK_AB R13, R133, R134 ;  /* 0x00000086850d723e */ /* 0x002fca00000000ff */
[----:B------:R1:W-:Y:S01]  /*9ed0*/  MUFU.EX2 R130, R14 ;  /* 0x0000000e00827308 */ /* 0x0003e20000000800 */
[----:B------:R-:W-:Y:S01]  /*9ee0*/  MOV R230, R60 ;  /* 0x0000003c00e67202 */ /* 0x000fe20000000f00 */
[----:B------:R-:W-:Y:S01]  /*9ef0*/  IMAD.MOV.U32 R226, RZ, RZ, R62 ;  /* 0x000000ffffe27224 */ /* 0x000fe200078e003e */
[----:B------:R-:W-:Y:S02]  /*9f00*/  MOV R229, R61 ;  /* 0x0000003d00e57202 */ /* 0x000fe40000000f00 */
[----:B------:R-:W-:Y:S02]  /*9f10*/  F2FP.F16.F32.PACK_AB R15, R129, R132 ;  /* 0x00000084810f723e */ /* 0x000fe400000000ff */
[----:B------:R-:W-:Y:S02]  /*9f20*/  MOV R214, R63 ;  /* 0x0000003f00d67202 */ /* 0x000fe40000000f00 */
[----:B-1----:R-:W-:-:S07]  /*9f30*/  F2FP.F16.F32.PACK_AB R14, R212, R215 ;  /* 0x000000d7d40e723e */ /* 0x002fce00000000ff */
[C---:B------:R-:W-:Y:S01]  /*9f40*/  HMMA.16816.F32 R60, R12.reuse, R30, R84 ;  /* 0x0000001e0c3c723c */ /* 0x040fe20000001854 */
[----:B------:R1:W-:Y:S01]  /*9f50*/  MUFU.EX2 R84, R3 ;  /* 0x0000000300547308 */ /* 0x0003e20000000800 */
[----:B------:R-:W-:Y:S01]  /*9f60*/  IMAD.MOV.U32 R179, RZ, RZ, R76 ;  /* 0x000000ffffb37224 */ /* 0x000fe200078e004c */
[----:B------:R-:W-:Y:S01]  /*9f70*/  MOV R176, R77 ;  /* 0x0000004d00b07202 */ /* 0x000fe20000000f00 */
[----:B------:R-:W-:Y:S01]  /*9f80*/  IMAD.MOV.U32 R177, RZ, RZ, R79 ;  /* 0x000000ffffb17224 */ /* 0x000fe200078e004f */
[----:B------:R-:W-:Y:S01]  /*9f90*/  MOV R174, R78 ;  /* 0x0000004e00ae7202 */ /* 0x000fe20000000f00 */
[----:B------:R-:W-:Y:S01]  /*9fa0*/  IMAD.MOV.U32 R172, RZ, RZ, R93 ;  /* 0x000000ffffac7224 */ /* 0x000fe200078e005d */
[----:B------:R-:W-:Y:S01]  /*9fb0*/  MOV R211, R95 ;  /* 0x0000005f00d37202 */ /* 0x000fe20000000f00 */
[----:B------:R-:W-:Y:S01]  /*9fc0*/  HMMA.16816.F32 R76, R12, R28, R88 ;  /* 0x0000001c0c4c723c */ /* 0x000fe20000001858 */
[----:B-1----:R-:W-:Y:S01]  /*9fd0*/  FADD.FTZ R3, R71, R74 ;  /* 0x0000004a47037221 */ /* 0x002fe20000010000 */
[----:B------:R-:W-:Y:S01]  /*9fe0*/  MOV R196, R66 ;  /* 0x0000004200c47202 */ /* 0x000fe20000000f00 */
[----:B------:R-:W2:Y:S01]  /*9ff0*/  LDL.LU R71, [R1+0x150] ;  /* 0x0001500001477983 */ /* 0x000ea20000300800 */
[----:B------:R4:W-:Y:S01]  /*a000*/  MUFU.EX2 R88, R0 ;  /* 0x0000000000587308 */ /* 0x0009e20000000800 */
        /* <DEDUP_REMOVED lines=8> */
[----:B------:R-:W-:Y:S01]  /*a090*/  HMMA.16816.F32 R48, R12, R22, R104 ;  /* 0x000000160c30723c */ /* 0x000fe20000001868 */
[----:B------:R-:W-:Y:S01]  /*a0a0*/  MOV R231, R92 ;  /* 0x0000005c00e77202 */ /* 0x000fe20000000f00 */
[----:B------:R-:W-:Y:S01]  /*a0b0*/  LDSM.16.MT88.4 R28, [R219+0xb000] ;  /* 0x00b00000db1c783b */ /* 0x000fe20000004200 */
[----:B----4-:R-:W-:Y:S01]  /*a0c0*/  FADD.FTZ R0, R207, R2 ;  /* 0x00000002cf007221 */ /* 0x010fe20000010000 */
        /* <DEDUP_REMOVED lines=13> */
[----:B------:R-:W4:Y:S01]  /*a1a0*/  LDL.LU R70, [R1+0x14c] ;  /* 0x00014c0001467983 */ /* 0x000f220000300800 */
[----:B------:R-:W-:Y:S01]  /*a1b0*/  FADD.FTZ R2, R207, R75 ;  /* 0x0000004bcf027221 */ /* 0x000fe20000010000 */
[----:B------:R-:W-:Y:S01]  /*a1c0*/  MOV R207, R211 ;  /* 0x000000d300cf7202 */ /* 0x000fe20000000f00 */
[----:B---3--:R-:W-:Y:S01]  /*a1d0*/  FADD.FTZ R124, R124, R55 ;  /* 0x000000377c7c7221 */ /* 0x008fe20000010000 */
[----:B------:R-:W-:Y:S01]  /*a1e0*/  IMAD.MOV.U32 R211, RZ, RZ, R172 ;  /* 0x000000ffffd37224 */ /* 0x000fe200078e00ac */
[----:B------:R-:W-:Y:S02]  /*a1f0*/  MOV R172, R176 ;  /* 0x000000b000ac7202 */ /* 0x000fe40000000f00 */
[----:B------:R-:W-:Y:S01]  /*a200*/  MOV R176, R179 ;  /* 0x000000b300b07202 */ /* 0x000fe20000000f00 */
[----:B------:R-:W-:Y:S01]  /*a210*/  IMAD.MOV.U32 R179, RZ, RZ, R185 ;  /* 0x000000ffffb37224 */ /* 0x000fe200078e00b9 */
[----:B------:R-:W-:Y:S01]  /*a220*/  MOV R185, R196 ;  /* 0x000000c400b97202 */ /* 0x000fe20000000f00 */
[----:B-1----:R-:W-:Y:S01]  /*a230*/  FADD.FTZ R7, R207, R124 ;  /* 0x0000007ccf077221 */ /* 0x002fe20000010000 */
[----:B------:R-:W-:Y:S01]  /*a240*/  HMMA.16816.F32 R80, R12, R26, R112 ;  /* 0x0000001a0c50723c */ /* 0x000fe20000001870 */
[----:B------:R-:W-:Y:S01]  /*a250*/  MOV R196, R199 ;  /* 0x000000c700c47202 */ /* 0x000fe20000000f00 */
[----:B------:R-:W-:Y:S01]  /*a260*/  MUFU.EX2 R113, R39 ;  /* 0x0000002700717308 */ /* 0x000fe20000000800 */
[----:B------:R-:W-:Y:S01]  /*a270*/  MOV R207, R211 ;  /* 0x000000d300cf7202 */ /* 0x000fe20000000f00 */
[----:B------:R-:W-:-:S02]  /*a280*/  IMAD.MOV.U32 R199, RZ, RZ, R72 ;  /* 0x000000ffffc77224 */ /* 0x000fc400078e0048 */
[----:B------:R-:W-:Y:S01]  /*a290*/  FADD.FTZ R0, R5, R0 ;  /* 0x0000000005007221 */ /* 0x000fe20000010000 */
[C---:B------:R-:W-:Y:S01]  /*a2a0*/  HMMA.16816.F32 R64, R12.reuse, R20, R108 ;  /* 0x000000140c40723c */ /* 0x040fe2000000186c */
[----:B------:R-:W-:Y:S01]  /*a2b0*/  MOV R211, R172 ;  /* 0x000000ac00d37202 */ /* 0x000fe20000000f00 */
[----:B------:R-:W-:Y:S01]  /*a2c0*/  IMAD.MOV.U32 R172, RZ, RZ, R176 ;  /* 0x000000ffffac7224 */ /* 0x000fe200078e00b0 */
[----:B------:R-:W-:Y:S01]  /*a2d0*/  MOV R163, R94 ;  /* 0x0000005e00a37202 */ /* 0x000fe20000000f00 */
[----:B------:R-:W-:Y:S01]  /*a2e0*/  MUFU.EX2 R114, R38 ;  /* 0x0000002600727308 */ /* 0x000fe20000000800 */
[----:B------:R-:W-:Y:S01]  /*a2f0*/  MOV R176, R179 ;  /* 0x000000b300b07202 */ /* 0x000fe20000000f00 */
[----:B------:R-:W-:Y:S01]  /*a300*/  HMMA.16816.F32 R92, R12, R24, R116 ;  /* 0x000000180c5c723c */ /* 0x000fe20000001874 */
[----:B------:R-:W-:Y:S01]  /*a310*/  LDSM.16.MT88.4 R24, [R220+0xb000] ;  /* 0x00b00000dc18783b */ /* 0x000fe20000004200 */
[----:B------:R-:W-:-:S03]  /*a320*/  MOV R179, R185 ;  /* 0x000000b900b37202 */ /* 0x000fc60000000f00 */
[----:B------:R-:W-:Y:S01]  /*a330*/  LDSM.16.MT88.4 R20, [R218+0xb000] ;  /* 0x00b00000da14783b */ /* 0x000fe20000004200 */
[----:B------:R-:W-:Y:S01]  /*a340*/  MUFU.EX2 R108, R37 ;  /* 0x00000025006c7308 */ /* 0x000fe20000000800 */
[----:B------:R-:W-:Y:S01]  /*a350*/  IMAD.MOV.U32 R185, RZ, RZ, R196 ;  /* 0x000000ffffb97224 */ /* 0x000fe200078e00c4 */
[----:B------:R-:W-:-:S06]  /*a360*/  MOV R196, R199 ;  /* 0x000000c700c47202 */ /* 0x000fcc0000000f00 */
[----:B------:R-:W-:Y:S01]  /*a370*/  MUFU.EX2 R104, R34 ;  /* 0x0000002200687308 */ /* 0x000fe20000000800 */
[----:B------:R-:W-:-:S07]  /*a380*/  MOV R199, R163 ;  /* 0x000000a300c77202 */ /* 0x000fce0000000f00 */
[----:B------:R-:W1:Y:S01]  /*a390*/  MUFU.EX2 R105, R33 ;  /* 0x0000002100697308 */ /* 0x000e620000000800 */
[----:B------:R-:W-:-:S07]  /*a3a0*/  IMAD.MOV.U32 R163, RZ, RZ, R73 ;  /* 0x000000ffffa37224 */ /* 0x000fce00078e0049 */
[----:B------:R-:W3:Y:S08]  /*a3b0*/  MUFU.EX2 R44, R44 ;  /* 0x0000002c002c7308 */ /* 0x000ef00000000800 */
[----:B------:R-:W3:Y:S01]  /*a3c0*/  MUFU.EX2 R85, R43 ;  /* 0x0000002b00557308 */ /* 0x000ee20000000800 */
[----:B------:R-:W-:Y:S01]  /*a3d0*/  MOV R173, R158 ;  /* 0x0000009e00ad7202 */ /* 0x000fe20000000f00 */
[----:B------:R-:W-:Y:S01]  /*a3e0*/  FADD.FTZ R3, R6, R3 ;  /* 0x0000000306037221 */ /* 0x000fe20000010000 */
[----:B------:R-:W-:Y:S05]  /*a3f0*/  HMMA.16816.F32 R52, R12, R18, R96 ;  /* 0x000000120c34723c */ /* 0x000fea0000001860 */
[----:B------:R-:W-:Y:S01]  /*a400*/  MUFU.EX2 R112, R40 ;  /* 0x0000002800707308 */ /* 0x000fe20000000800 */
[----:B------:R-:W-:Y:S01]  /*a410*/  MOV R115, R142 ;  /* 0x0000008e00737202 */ /* 0x000fe20000000f00 */
[----:B------:R1:W5:Y:S06]  /*a420*/  LDL.LU R72, [R1+0x148] ;  /* 0x0001480001487983 */ /* 0x00036c0000300800 */
[----:B------:R2:W-:Y:S08]  /*a430*/  MUFU.EX2 R109, R36 ;  /* 0x00000024006d7308 */ /* 0x0005f00000000800 */
[----:B------:R-:W-:Y:S01]  /*a440*/  MUFU.EX2 R110, R35 ;  /* 0x00000023006e7308 */ /* 0x000fe20000000800 */
[----:B------:R-:W-:-:S07]  /*a450*/  FADD.FTZ R3, R248, R3 ;  /* 0x00000003f8037221 */ /* 0x000fce0000010000 */
[----:B------:R-:W-:Y:S01]  /*a460*/  MUFU.EX2 R116, R42 ;  /* 0x0000002a00747308 */ /* 0x000fe20000000800 */
[----:B--2---:R-:W-:Y:S07]  /*a470*/  HMMA.16816.F32 R36, R12, R16, R100 ;  /* 0x000000100c24723c */ /* 0x004fee0000001864 */
[----:B------:R-:W-:Y:S01]  /*a480*/  MUFU.EX2 R117, R41 ;  /* 0x0000002900757308 */ /* 0x000fe20000000800 */
[----:B------:R-:W-:Y:S01]  /*a490*/  FADD.FTZ R16, R71, R7 ;  /* 0x0000000747107221 */ /* 0x000fe20000010000 */
[----:B------:R-:W-:Y:S01]  /*a4a0*/  FADD.FTZ R7, R207, R0 ;  /* 0x00000000cf077221 */ /* 0x000fe20000010000 */
[----:B------:R-:W-:Y:S01]  /*a4b0*/  MOV R207, R211 ;  /* 0x000000d300cf7202 */ /* 0x000fe20000000f00 */
[----:B------:R-:W-:Y:S01]  /*a4c0*/  IMAD.MOV.U32 R118, RZ, RZ, R140 ;  /* 0x000000ffff767224 */ /* 0x000fe200078e008c */
[----:B------:R-:W-:Y:S01]  /*a4d0*/  MOV R158, R162 ;  /* 0x000000a2009e7202 */ /* 0x000fe20000000f00 */
[----:B------:R2:W5:Y:S02]  /*a4e0*/  LDL.LU R5, [R1+0x144] ;  /* 0x0001440001057983 */ /* 0x0005640000300800 */
[----:B------:R2:W2:Y:S01]  /*a4f0*/  MUFU.EX2 R100, R32 ;  /* 0x0000002000647308 */ /* 0x0004a20000000800 */
[----:B------:R-:W-:Y:S01]  /*a500*/  MOV R211, R172 ;  /* 0x000000ac00d37202 */ /* 0x000fe20000000f00 */
[----:B------:R-:W-:Y:S01]  /*a510*/  IMAD.MOV.U32 R172, RZ, RZ, R176 ;  /* 0x000000ffffac7224 */ /* 0x000fe200078e00b0 */
[----:B------:R-:W-:Y:S01]  /*a520*/  MOV R176, R179 ;  /* 0x000000b300b07202 */ /* 0x000fe20000000f00 */
[----:B------:R-:W-:Y:S01]  /*a530*/  FADD.FTZ R7, R207, R7 ;  /* 0x00000007cf077221 */ /* 0x000fe20000010000 */
[----:B------:R-:W-:Y:S01]  /*a540*/  MOV R179, R185 ;  /* 0x000000b900b37202 */ /* 0x000fe20000000f00 */
[----:B------:R-:W-:Y:S01]  /*a550*/  IMAD.MOV.U32 R185, RZ, RZ, R196 ;  /* 0x000000ffffb97224 */ /* 0x000fe200078e00c4 */
[----:B------:R-:W-:-:S02]  /*a560*/  MOV R196, R199 ;  /* 0x000000c700c47202 */ /* 0x000fc40000000f00 */
[----:B-1----:R-:W-:Y:S02]  /*a570*/  F2FP.F16.F32.PACK_AB R12, R105, R104 ;  /* 0x00000068690c723e */ /* 0x002fe400000000ff */
[----:B---3--:R-:W-:Y:S02]  /*a580*/  F2FP.F16.F32.PACK_AB R13, R44, R84 ;  /* 0x000000542c0d723e */ /* 0x008fe400000000ff */
[----:B------:R-:W-:Y:S01]  /*a590*/  F2FP.F16.F32.PACK_AB R15, R86, R85 ;  /* 0x00000055560f723e */ /* 0x000fe200000000ff */
[----:B------:R-:W-:Y:S01]  /*a5a0*/  FADD.FTZ R0, R225, R16 ;  /* 0x00000010e1007221 */ /* 0x000fe20000010000 */
[----:B------:R-:W-:Y:S01]  /*a5b0*/  FADD.FTZ R3, R223, R3 ;  /* 0x00000003df037221 */ /* 0x000fe20000010000 */
[----:B------:R-:W-:Y:S01]  /*a5c0*/  MOV R101, R194 ;  /* 0x000000c200657202 */ /* 0x000fe20000000f00 */
[----:B--2---:R-:W1:Y:S01]  /*a5d0*/  LDSM.16.MT88.4 R32, [R217+0xb000] ;  /* 0x00b00000d920783b */ /* 0x004e620000004200 */
[----:B------:R-:W-:Y:S01]  /*a5e0*/  MOV R199, R163 ;  /* 0x000000a300c77202 */ /* 0x000fe20000000f00 */
[----:B------:R-:W-:Y:S01]  /*a5f0*/  IMAD.MOV.U32 R163, RZ, RZ, R174 ;  /* 0x000000ffffa37224 */ /* 0x000fe200078e00ae */
[----:B------:R-:W-:Y:S01]  /*a600*/  MOV R174, R177 ;  /* 0x000000b100ae7202 */ /* 0x000fe20000000f00 */
[----:B------:R-:W-:Y:S01]  /*a610*/  IMAD.MOV.U32 R102, RZ, RZ, R198 ;  /* 0x000000ffff667224 */ /* 0x000fe200078e00c6 */
[----:B------:R-:W-:Y:S01]  /*a620*/  MOV R177, R184 ;  /* 0x000000b800b17202 */ /* 0x000fe20000000f00 */
[----:B------:R-:W-:Y:S01]  /*a630*/  IMAD.MOV.U32 R184, RZ, RZ, R231 ;  /* 0x000000ffffb87224 */ /* 0x000fe200078e00e7 */
[----:B------:R-:W-:Y:S01]  /*a640*/  MOV R231, R157 ;  /* 0x0000009d00e77202 */ /* 0x000fe20000000f00 */
[----:B------:R-:W2:Y:S01]  /*a650*/  MUFU.EX2 R45, R45 ;  /* 0x0000002d002d7308 */ /* 0x000ea20000000800 */
[----:B------:R-:W-:Y:S01]  /*a660*/  MOV R157, R161 ;  /* 0x000000a1009d7202 */ /* 0x000fe20000000f00 */
[----:B------:R-:W-:Y:S01]  /*a670*/  IMAD.MOV.U32 R161, RZ, RZ, R156 ;  /* 0x000000ffffa17224 */ /* 0x000fe200078e009c */
[----:B------:R-:W-:Y:S01]  /*a680*/  MOV R156, R160 ;  /* 0x000000a0009c7202 */ /* 0x000fe20000000f00 */
[----:B------:R3:W5:Y:S01]  /*a690*/  LDL.LU R6, [R1+0x140] ;  /* 0x0001400001067983 */ /* 0x0007620000300800 */
[----:B------:R-:W-:Y:S01]  /*a6a0*/  MOV R160, R159 ;  /* 0x0000009f00a07202 */ /* 0x000fe20000000f00 */
[----:B------:R-:W-:-:S02]  /*a6b0*/  IMAD.MOV.U32 R159, RZ, RZ, R224 ;  /* 0x000000ffff9f7224 */ /* 0x000fc400078e00e0 */
[----:B------:R-:W-:Y:S02]  /*a6c0*/  IMAD.MOV.U32 R203, RZ, RZ, R184 ;  /* 0x000000ffffcb7224 */ /* 0x000fe400078e00b8 */
[----:B------:R-:W-:Y:S01]  /*a6d0*/  IMAD.MOV.U32 R206, RZ, RZ, R161 ;  /* 0x000000ffffce7224 */ /* 0x000fe200078e00a1 */
[----:B------:R-:W-:Y:S01]  /*a6e0*/  MOV R210, R160 ;  /* 0x000000a000d27202 */ /* 0x000fe20000000f00 */
[----:B------:R-:W-:Y:S02]  /*a6f0*/  IMAD.MOV.U32 R213, RZ, RZ, R159 ;  /* 0x000000ffffd57224 */ /* 0x000fe400078e009f */
[----:B------:R-:W-:Y:S01]  /*a700*/  FADD.FTZ R7, R203, R7 ;  /* 0x00000007cb077221 */ /* 0x000fe20000010000 */
[----:B------:R-:W-:Y:S01]  /*a710*/  IMAD.MOV.U32 R187, RZ, RZ, R163 ;  /* 0x000000ffffbb7224 */ /* 0x000fe200078e00a3 */
[----:B------:R-:W-:Y:S01]  /*a720*/  MOV R192, R199 ;  /* 0x000000c700c07202 */ /* 0x000fe20000000f00 */
[----:B------:R-:W-:Y:S01]  /*a730*/  IMAD.MOV.U32 R204, RZ, RZ, R185 ;  /* 0x000000ffffcc7224 */ /* 0x000fe200078e00b9 */
[----:B------:R-:W-:-:S02]  /*a740*/  MOV R203, R206 ;  /* 0x000000ce00cb7202 */ /* 0x000fc40000000f00 */
[----:B------:R-:W-:Y:S02]  /*a750*/  MOV R197, R196 ;  /* 0x000000c400c57202 */ /* 0x000fe40000000f00 */
[----:B------:R-:W-:Y:S02]  /*a760*/  MOV R207, R179 ;  /* 0x000000b300cf7202 */ /* 0x000fe40000000f00 */
[----:B------:R-:W-:Y:S01]  /*a770*/  F2FP.F16.F32.PACK_AB R14, R88, R100 ;  /* 0x00000064580e723e */ /* 0x000fe200000000ff */
        /* <DEDUP_REMOVED lines=19> */
[----:B------:R-:W3:Y:S01]  /*a8b0*/  MUFU.EX2 R125, R125 ;  /* 0x0000007d007d7308 */ /* 0x000ee20000000800 */
[----:B------:R-:W-:Y:S01]  /*a8c0*/  MOV R185, R157 ;  /* 0x0000009d00b97202 */ /* 0x000fe20000000f00 */
[----:B------:R-:W-:Y:S01]  /*a8d0*/  LDSM.16.MT88.4 R160, [R220+0xb800] ;  /* 0x00b80000dca0783b */ /* 0x000fe20000004200 */
[----:B------:R-:W-:Y:S02]  /*a8e0*/  MOV R172, R200 ;  /* 0x000000c800ac7202 */ /* 0x000fe40000000f00 */
[----:B------:R-:W-:Y:S01]  /*a8f0*/  MOV R187, R192 ;  /* 0x000000c000bb7202 */ /* 0x000fe20000000f00 */
[----:B------:R-:W-:Y:S01]  /*a900*/  IMAD.MOV.U32 R192, RZ, RZ, R197 ;  /* 0x000000ffffc07224 */ /* 0x000fe200078e00c5 */
[----:B------:R-:W-:Y:S01]  /*a910*/  MOV R196, R231 ;  /* 0x000000e700c47202 */ /* 0x000fe20000000f00 */
[----:B-1----:R-:W-:Y:S01]  /*a920*/  HMMA.16816.F32 R136, R12, R32, R136 ;  /* 0x000000200c88723c */ /* 0x002fe20000001888 */
[----:B------:R-:W-:-:S02]  /*a930*/  MOV R197, R204 ;  /* 0x000000cc00c57202 */ /* 0x000fc40000000f00 */
[----:B------:R-:W-:Y:S02]  /*a940*/  MOV R175, R213 ;  /* 0x000000d500af7202 */ /* 0x000fe40000000f00 */
[----:B------:R-:W-:Y:S01]  /*a950*/  MOV R204, R172 ;  /* 0x000000ac00cc7202 */ /* 0x000fe20000000f00 */
[----:B------:R-:W-:Y:S01]  /*a960*/  HMMA.16816.F32 R148, R12, R34, R148 ;  /* 0x000000220c94723c */ /* 0x000fe20000001894 */
[----:B------:R-:W-:Y:S01]  /*a970*/  MOV R193, R187 ;  /* 0x000000bb00c17202 */ /* 0x000fe20000000f00 */
[----:B------:R-:W-:Y:S01]  /*a980*/  IMAD.MOV.U32 R172, RZ, RZ, R185 ;  /* 0x000000ffffac7224 */ /* 0x000fe200078e00b9 */
[----:B------:R-:W-:-:S03]  /*a990*/  MOV R185, R196 ;  /* 0x000000c400b97202 */ /* 0x000fc60000000f00 */
[----:B------:R-:W-:Y:S01]  /*a9a0*/  HMMA.16816.F32 R152, R12, R24, R152 ;  /* 0x000000180c98723c */ /* 0x000fe20000001898 */
[----:B------:R-:W-:Y:S01]  /*a9b0*/  MOV R195, R210 ;  /* 0x000000d200c37202 */ /* 0x000fe20000000f00 */
[----:B------:R-:W-:Y:S01]  /*a9c0*/  FADD.FTZ R0, R201, R0 ;  /* 0x00000000c9007221 */ /* 0x000fe20000010000 */
[----:B------:R-:W-:-:S03]  /*a9d0*/  MOV R196, R10 ;  /* 0x0000000a00c47202 */ /* 0x000fc60000000f00 */
[C---:B------:R-:W-:Y:S06]  /*a9e0*/  HMMA.16816.F32 R164, R12.reuse, R26, R164 ;  /* 0x0000001a0ca4723c */ /* 0x040fec00000018a4 */
[C---:B------:R-:W-:Y:S06]  /*a9f0*/  HMMA.16816.F32 R168, R12.reuse, R20, R168 ;  /* 0x000000140ca8723c */ /* 0x040fec00000018a8 */
[C---:B------:R-:W-:Y:S06]  /*aa00*/  HMMA.16816.F32 R180, R12.reuse, R22, R180 ;  /* 0x000000160cb4723c */ /* 0x040fec00000018b4 */
[C---:B------:R-:W-:Y:S06]  /*aa10*/  HMMA.16816.F32 R188, R12.reuse, R28, R188 ;  /* 0x0000001c0cbc723c */ /* 0x040fec00000018bc */
[----:B------:R-:W-:Y:S01]  /*aa20*/  HMMA.16816.F32 R40, R12, R30, R120 ;  /* 0x0000001e0c28723c */ /* 0x000fe20000001878 */
[----:B------:R-:W-:-:S02]  /*aa30*/  IMAD.MOV.U32 R213, RZ, RZ, R197 ;  /* 0x000000ffffd57224 */ /* 0x000fc400078e00c5 */
[----:B------:R-:W-:Y:S01]  /*aa40*/  IMAD.MOV.U32 R197, RZ, RZ, R196 ;  /* 0x000000ffffc57224 */ /* 0x000fe200078e00c4 */
[----:B------:R-:W-:-:S03]  /*aa50*/  MOV R196, R8 ;  /* 0x0000000800c47202 */ /* 0x000fc60000000f00 */
[----:B------:R-:W-:Y:S01]  /*aa60*/  FADD.FTZ R13, R11, R3 ;  /* 0x000000030b0d7221 */ /* 0x000fe20000010000 */
[----:B------:R-:W-:Y:S01]  /*aa70*/  FADD.FTZ R3, R9, R0 ;  /* 0x0000000009037221 */ /* 0x000fe20000010000 */
[----:B------:R-:W-:Y:S02]  /*aa80*/  MOV R199, R174 ;  /* 0x000000ae00c77202 */ /* 0x000fe40000000f00 */
[----:B------:R-:W-:Y:S02]  /*aa90*/  MOV R210, R192 ;  /* 0x000000c000d27202 */ /* 0x000fe40000000f00 */
[----:B------:R-:W-:Y:S02]  /*aaa0*/  MOV R174, R177 ;  /* 0x000000b100ae7202 */ /* 0x000fe40000000f00 */
[----:B------:R-:W-:Y:S01]  /*aab0*/  MOV R97, R196 ;  /* 0x000000c400617202 */ /* 0x000fe20000000f00 */
[----:B------:R-:W-:Y:S01]  /*aac0*/  IMAD.MOV.U32 R98, RZ, RZ, R199 ;  /* 0x000000ffff627224 */ /* 0x000fe200078e00c7 */
[----:B------:R-:W-:-:S02]  /*aad0*/  MOV R157, R146 ;  /* 0x00000092009d7202 */ /* 0x000fc40000000f00 */
[----:B------:R-:W-:Y:S02]  /*aae0*/  MOV R156, R147 ;  /* 0x00000093009c7202 */ /* 0x000fe40000000f00 */
[----:B------:R-:W-:Y:S02]  /*aaf0*/  MOV R99, R174 ;  /* 0x000000ae00637202 */ /* 0x000fe40000000f00 */
[----:B------:R-:W-:Y:S02]  /*ab00*/  MOV R103, R157 ;  /* 0x0000009d00677202 */ /* 0x000fe40000000f00 */
[----:B------:R-:W-:Y:S01]  /*ab10*/  MOV R106, R156 ;  /* 0x0000009c006a7202 */ /* 0x000fe20000000f00 */
[----:B------:R-:W-:Y:S01]  /*ab20*/  IMAD.MOV.U32 R107, RZ, RZ, R159 ;  /* 0x000000ffff6b7224 */ /* 0x000fe200078e009f */
[----:B------:R-:W-:Y:S02]  /*ab30*/  MOV R111, R158 ;  /* 0x0000009e006f7202 */ /* 0x000fe40000000f00 */
[----:B------:R-:W-:-:S02]  /*ab40*/  MOV R192, R185 ;  /* 0x000000b900c07202 */ /* 0x000fc40000000f00 */
[----:B------:R-:W-:Y:S01]  /*ab50*/  MOV R119, R141 ;  /* 0x0000008d00777202 */ /* 0x000fe20000000f00 */
[----:B----4-:R-:W-:Y:S01]  /*ab60*/  FADD.FTZ R2, R70, R2 ;  /* 0x0000000246027221 */ /* 0x010fe20000010000 */
[----:B------:R-:W-:Y:S01]  /*ab70*/  MOV R211, R176 ;  /* 0x000000b000d37202 */ /* 0x000fe20000000f00 */
[----:B------:R-:W-:Y:S01]  /*ab80*/  IMAD.MOV.U32 R231, RZ, RZ, R144 ;  /* 0x000000ffffe77224 */ /* 0x000fe200078e0090 */
[----:B------:R-:W1:Y:S01]  /*ab90*/  MUFU.EX2 R58, R58 ;  /* 0x0000003a003a7308 */ /* 0x000e620000000800 */
[----:B------:R-:W-:Y:S01]  /*aba0*/  FADD.FTZ R2, R228, R2 ;  /* 0x00000002e4027221 */ /* 0x000fe20000010000 */
[----:B------:R-:W-:Y:S01]  /*abb0*/  F2FP.F16.F32.PACK_AB R16, R131, R202 ;  /* 0x000000ca8310723e */ /* 0x000fe200000000ff */
[----:B------:R-:W4:Y:S02]  /*abc0*/  LDSM.16.MT88.4 R144, [R217+0xb800] ;  /* 0x00b80000d990783b */ /* 0x000f240000004200 */
[----:B------:R-:W-:Y:S01]  /*abd0*/  FADD.FTZ R2, R222, R2 ;  /* 0x00000002de027221 */ /* 0x000fe20000010000 */
[----:B------:R-:W-:Y:S01]  /*abe0*/  F2FP.F16.F32.PACK_AB R17, R109, R108 ;  /* 0x0000006c6d11723e */ /* 0x000fe200000000ff */
[----:B------:R-:W4:Y:S02]  /*abf0*/  LDSM.16.MT88.4 R176, [R218+0xb800] ;  /* 0x00b80000dab0783b */ /* 0x000f240000004200 */
[----:B------:R-:W-:Y:S01]  /*ac00*/  FADD.FTZ R2, R216, R2 ;  /* 0x00000002d8027221 */ /* 0x000fe20000010000 */
[----:B------:R-:W1:Y:S01]  /*ac10*/  MUFU.EX2 R46, R46 ;  /* 0x0000002e002e7308 */ /* 0x000e620000000800 */
[----:B------:R-:W-:Y:S01]  /*ac20*/  F2FP.F16.F32.PACK_AB R18, R116, R130 ;  /* 0x000000827412723e */ /* 0x000fe200000000ff */
[----:B------:R1:W5:Y:S01]  /*ac30*/  LDL.LU R70, [R1+0x13c] ;  /* 0x00013c0001467983 */ /* 0x0003620000300800 */
[----:B------:R-:W-:Y:S01]  /*ac40*/  FADD.FTZ R12, R203, R2 ;  /* 0x00000002cb0c7221 */ /* 0x000fe20000010000 */
[----:B------:R-:W-:-:S02]  /*ac50*/  IMAD.MOV.U32 R203, RZ, RZ, R206 ;  /* 0x000000ffffcb7224 */ /* 0x000fc400078e00ce */
[----:B------:R-:W-:Y:S01]  /*ac60*/  FADD.FTZ R2, R175, R7 ;  /* 0x00000007af027221 */ /* 0x000fe20000010000 */
[----:B------:R-:W-:Y:S01]  /*ac70*/  IMAD.MOV.U32 R175, RZ, RZ, R193 ;  /* 0x000000ffffaf7224 */ /* 0x000fe200078e00c1 */
[----:B------:R-:W-:Y:S01]  /*ac80*/  MOV R193, R195 ;  /* 0x000000c300c17202 */ /* 0x000fe20000000f00 */
[----:B------:R-:W-:Y:S01]  /*ac90*/  IMAD.MOV.U32 R206, RZ, RZ, R173 ;  /* 0x000000ffffce7224 */ /* 0x000fe200078e00ad */
[----:B------:R-:W-:Y:S01]  /*aca0*/  MOV R173, R172 ;  /* 0x000000ac00ad7202 */ /* 0x000fe20000000f00 */
[----:B------:R-:W4:Y:S01]  /*acb0*/  MUFU.EX2 R126, R126 ;  /* 0x0000007e007e7308 */ /* 0x000f220000000800 */
[----:B------:R-:W-:Y:S01]  /*acc0*/  MOV R195, R203 ;  /* 0x000000cb00c37202 */ /* 0x000fe20000000f00 */
        /* <DEDUP_REMOVED lines=74> */
[----:B--2---:R-:W-:Y:S01]  /*b170*/  F2FP.F16.F32.PACK_AB R19, R45, R110 ;  /* 0x0000006e2d13723e */ /* 0x004fe200000000ff */
[----:B------:R-:W-:Y:S01]  /*b180*/  FADD.FTZ R7, R131, R7 ;  /* 0x0000000783077221 */ /* 0x000fe20000010000 */
[----:B------:R-:W2:Y:S01]  /*b190*/  MUFU.EX2 R59, R59 ;  /* 0x0000003b003b7308 */ /* 0x000ea20000000800 */
[----:B------:R-:W-:Y:S01]  /*b1a0*/  FADD.FTZ R3, R109, R3 ;  /* 0x000000036d037221 */ /* 0x000fe20000010000 */
[----:B------:R-:W-:Y:S01]  /*b1b0*/  FADD.FTZ R0, R44, R0 ;  /* 0x000000002c007221 */ /* 0x000fe20000010000 */
[----:B------:R-:W-:Y:S01]  /*b1c0*/  FADD.FTZ R2, R105, R2 ;  /* 0x0000000269027221 */ /* 0x000fe20000010000 */
[----:B------:R-:W-:Y:S01]  /*b1d0*/  FADD.FTZ R7, R130, R7 ;  /* 0x0000000782077221 */ /* 0x000fe20000010000 */
[----:B------:R-:W-:-:S03]  /*b1e0*/  FADD.FTZ R3, R110, R3 ;  /* 0x000000036e037221 */ /* 0x000fc60000010000 */
[----:B------:R-:W2:Y:S01]  /*b1f0*/  MUFU.EX2 R47, R47 ;  /* 0x0000002f002f7308 */ /* 0x000ea20000000800 */
[----:B------:R-:W-:Y:S01]  /*b200*/  FADD.FTZ R0, R85, R0 ;  /* 0x0000000055007221 */ /* 0x000fe20000010000 */
[----:B------:R-:W-:Y:S01]  /*b210*/  HMMA.16816.F32 R36, R16, R20, R36 ;  /* 0x000000141024723c */ /* 0x000fe20000001824 */
[----:B------:R-:W-:Y:S01]  /*b220*/  FADD.FTZ R2, R100, R2 ;  /* 0x0000000264027221 */ /* 0x000fe20000010000 */
[----:B------:R-:W-:-:S04]  /*b230*/  FADD.FTZ R7, R116, R7 ;  /* 0x0000000774077221 */ /* 0x000fc80000010000 */
[----:B------:R-:W2:Y:S01]  /*b240*/  MUFU.EX2 R127, R127 ;  /* 0x0000007f007f7308 */ /* 0x000ea20000000800 */
[----:B------:R-:W-:Y:S01]  /*b250*/  HMMA.16816.F32 R52, R16, R22, R52 ;  /* 0x000000161034723c */ /* 0x000fe20000001834 */
[----:B------:R-:W2:Y:S01]  /*b260*/  LDSM.16.MT88.4 R20, [R219+0xb800] ;  /* 0x00b80000db14783b */ /* 0x000ea20000004200 */
[----:B------:R-:W-:-:S05]  /*b270*/  FADD.FTZ R3, R45, R3 ;  /* 0x000000032d037221 */ /* 0x000fca0000010000 */
[----:B------:R-:W2:Y:S01]  /*b280*/  MUFU.EX2 R68, R68 ;  /* 0x0000004400447308 */ /* 0x000ea20000000800 */
[----:B------:R-:W-:Y:S01]  /*b290*/  FADD.FTZ R0, R86, R0 ;  /* 0x0000000056007221 */ /* 0x000fe20000010000 */
[----:B------:R-:W-:Y:S01]  /*b2a0*/  FADD.FTZ R2, R88, R2 ;  /* 0x0000000258027221 */ /* 0x000fe20000010000 */
[----:B------:R2:W5:Y:S05]  /*b2b0*/  LDL.LU R71, [R1+0x138] ;  /* 0x0001380001477983 */ /* 0x00056a0000300800 */
[----:B------:R-:W2:Y:S01]  /*b2c0*/  MUFU.EX2 R56, R56 ;  /* 0x0000003800387308 */ /* 0x000ea20000000800 */
[----:B------:R-:W-:Y:S01]  /*b2d0*/  FADD.FTZ R7, R117, R7 ;  /* 0x0000000775077221 */ /* 0x000fe20000010000 */
[----:B------:R2:W5:Y:S01]  /*b2e0*/  LDL.LU R73, [R1+0x134] ;  /* 0x0001340001497983 */ /* 0x0005620000300800 */
[----:B---3--:R-:W-:-:S05]  /*b2f0*/  FADD.FTZ R3, R125, R3 ;  /* 0x000000037d037221 */ /* 0x008fca0000010000 */
[----:B------:R-:W3:Y:S01]  /*b300*/  MUFU.EX2 R128, R128 ;  /* 0x0000008000807308 */ /* 0x000ee20000000800 */
[----:B------:R3:W5:Y:S01]  /*b310*/  LDL.LU R248, [R1+0x130] ;  /* 0x0001300001f87983 */ /* 0x0007620000300800 */
[----:B-1----:R-:W-:-:S06]  /*b320*/  FADD.FTZ R0, R58, R0 ;  /* 0x000000003a007221 */ /* 0x002fcc0000010000 */
[----:B------:R-:W1:Y:S01]  /*b330*/  MUFU.EX2 R69, R69 ;  /* 0x0000004500457308 */ /* 0x000e620000000800 */
[----:B------:R1:W5:Y:S01]  /*b340*/  LDL.LU R228, [R1+0x12c] ;  /* 0x00012c0001e47983 */ /* 0x0003620000300800 */
[----:B------:R-:W-:-:S06]  /*b350*/  FADD.FTZ R2, R46, R2 ;  /* 0x000000022e027221 */ /* 0x000fcc0000010000 */
[----:B------:R-:W1:Y:S01]  /*b360*/  MUFU.EX2 R57, R57 ;  /* 0x0000003900397308 */ /* 0x000e620000000800 */
[----:B------:R1:W5:Y:S01]  /*b370*/  LDL.LU R225, [R1+0x128] ;  /* 0x0001280001e17983 */ /* 0x0003620000300800 */
[----:B------:R-:W-:Y:S01]  /*b380*/  FADD.FTZ R7, R112, R7 ;  /* 0x0000000770077221 */ /* 0x000fe20000010000 */
[----:B----4-:R-:W-:Y:S01]  /*b390*/  FADD.FTZ R3, R126, R3 ;  /* 0x000000037e037221 */ /* 0x010fe20000010000 */
[----:B--2---:R-:W-:Y:S01]  /*b3a0*/  FADD.FTZ R0, R59, R0 ;  /* 0x000000003b007221 */ /* 0x004fe20000010000 */
[----:B------:R2:W5:Y:S01]  /*b3b0*/  LDL.LU R224, [R1+0x124] ;  /* 0x0001240001e07983 */ /* 0x0005620000300800 */
[----:B------:R-:W-:Y:S01]  /*b3c0*/  FADD.FTZ R2, R47, R2 ;  /* 0x000000022f027221 */ /* 0x000fe20000010000 */
[----:B------:R-:W-:Y:S02]  /*b3d0*/  FADD.FTZ R7, R113, R7 ;  /* 0x0000000771077221 */ /* 0x000fe40000010000 */
[----:B------:R2:W5:Y:S01]  /*b3e0*/  LDL.LU R223, [R1+0x120] ;  /* 0x0001200001df7983 */ /* 0x0005620000300800 */
[----:B------:R-:W-:-:S03]  /*b3f0*/  FADD.FTZ R3, R127, R3 ;  /* 0x000000037f037221 */ /* 0x000fc60000010000 */
        /* <DEDUP_REMOVED lines=9> */
[----:B---3--:R-:W-:-:S03]  /*b490*/  FADD.FTZ R3, R128, R3 ;  /* 0x0000000380037221 */ /* 0x008fc60000010000 */
[----:B------:R2:W5:Y:S01]  /*b4a0*/  LDL.LU R200, [R1+0x10c] ;  /* 0x00010c0001c87983 */ /* 0x0005620000300800 */
[C---:B------:R-:W-:Y:S01]  /*b4b0*/  HMMA.16816.F32 R80, R16.reuse, R34, R80 ;  /* 0x000000221050723c */ /* 0x040fe20000001850 */
[----:B-1----:R-:W-:Y:S02]  /*b4c0*/  FADD.FTZ R0, R69, R0 ;  /* 0x0000000045007221 */ /* 0x002fe40000010000 */
[----:B------:R2:W5:Y:S03]  /*b4d0*/  LDL.LU R11, [R1+0x108] ;  /* 0x00010800010b7983 */ /* 0x0005660000300800 */
[----:B------:R-:W-:Y:S01]  /*b4e0*/  HMMA.16816.F32 R48, R16, R26, R48 ;  /* 0x0000001a1030723c */ /* 0x000fe20000001830 */
[----:B------:R2:W5:Y:S01]  /*b4f0*/  LDL.LU R10, [R1+0x104] ;  /* 0x00010400010a7983 */ /* 0x0005620000300800 */
[----:B------:R-:W-:-:S03]  /*b500*/  FADD.FTZ R2, R57, R2 ;  /* 0x0000000239027221 */ /* 0x000fc60000010000 */
        /* <DEDUP_REMOVED lines=36> */
[----:B------:R-:W-:Y:S01]  /*b750*/  ULDC UR4, c[0x0][0x2d0] ;  /* 0x0000b40000047ab9 */ /* 0x000fe20000000800 */
[----:B------:R-:W-:Y:S01]  /*b760*/  UIADD3 UR22, UR26, -0x2, URZ ;  /* 0xfffffffe1a167890 */ /* 0x000fe2000fffe03f */
[----:B-----5:R-:W-:Y:S01]  /*b770*/  ISETP.GE.AND P1, PT, R200, UR4, PT ;  /* 0x00000004c8007c0c */ /* 0x020fe2000bf26270 */
[----:B------:R-:W-:Y:S01]  /*b780*/  IMAD.U32 R7, RZ, RZ, UR6 ;  /* 0x00000006ff077e24 */ /* 0x000fe2000f8e00ff */
[----:B------:R-:W-:Y:S01]  /*b790*/  MOV R13, UR6 ;  /* 0x00000006000d7c02 */ /* 0x000fe20008000f00 */
[----:B------:R-:W-:Y:S01]  /*b7a0*/  USHF.R.S32.HI UR20, URZ, 0x1f, UR22 ;  /* 0x0000001f3f147899 */ /* 0x000fe20008011416 */
[----:B------:R-:W-:Y:S01]  /*b7b0*/  IMAD.U32 R26, RZ, RZ, UR6 ;  /* 0x00000006ff1a7e24 */ /* 0x000fe2000f8e00ff */
[----:B------:R-:W-:Y:S01]  /*b7c0*/  UIMAD UR4, UR13, UR22, URZ ;  /* 0x000000160d0472a4 */ /* 0x000fe2000f8e023f */
[----:B------:R-:W-:Y:S01]  /*b7d0*/  IMAD.U32 R2, RZ, RZ, UR22 ;  /* 0x00000016ff027e24 */ /* 0x000fe2000f8e00ff */
[----:B------:R-:W-:Y:S01]  /*b7e0*/  MOV R14, UR6 ;  /* 0x00000006000e7c02 */ /* 0x000fe20008000f00 */
[----:B------:R-:W-:Y:S01]  /*b7f0*/  IMAD.U32 R12, RZ, RZ, UR7 ;  /* 0x00000007ff0c7e24 */ /* 0x000fe2000f8e00ff */
[----:B------:R-:W-:Y:S01]  /*b800*/  UIMAD UR4, UR20, UR14, UR4 ;  /* 0x0000000e140472a4 */ /* 0x000fe2000f8e0204 */
[----:B------:R-:W-:Y:S01]  /*b810*/  IMAD.U32 R0, RZ, RZ, UR7 ;  /* 0x00000007ff007e24 */ /* 0x000fe2000f8e00ff */
[----:B------:R-:W-:-:S04]  /*b820*/  DEPBAR.LE SB0, 0x0 ;  /* 0x000080000000791a */ /* 0x000fc80000000000 */
[----:B------:R-:W1:Y:S01]  /*b830*/  @!P1 LDC.64 R24, c[0x0][0x220] ;  /* 0x00008800ff189b82 */ /* 0x000e620000000a00 */
[----:B------:R-:W-:-:S07]  /*b840*/  IMAD.U32 R21, RZ, RZ, UR6 ;  /* 0x00000006ff157e24 */ /* 0x000fce000f8e00ff */
[----:B------:R-:W-:Y:S01]  /*b850*/  BAR.SYNC.DEFER_BLOCKING 0x0 ;  /* 0x0000000000007b1d */ /* 0x000fe20000010000 */
[----:B------:R-:W-:-:S07]  /*b860*/  MOV R18, UR6 ;  /* 0x0000000600127c02 */ /* 0x000fce0008000f00 */
[----:B------:R-:W3:Y:S01]  /*b870*/  @!P1 LDC.64 R32, c[0x0][0x220] ;  /* 0x00008800ff209b82 */ /* 0x000ee20000000a00 */
[----:B------:R-:W-:Y:S01]  /*b880*/  VOTEU.ALL UP0, P1 ;  /* 0x00000000003f7886 */ /* 0x000fe20000800000 */
[----:B------:R-:W-:Y:S04]  /*b890*/  STL.64 [R1+0x108], R138 ;  /* 0x0001088a01007387 */ /* 0x000fe80000100a00 */
[----:B------:R-:W-:Y:S01]  /*b8a0*/  @!UP0 UIMAD UR27, UR7, 0x30, URZ ;  /* 0x00000030071b88a4 */ /* 0x000fe2000f8e023f */
[----:B------:R-:W-:Y:S01]  /*b8b0*/  STL.64 [R1+0x100], R136 ;  /* 0x0001008801007387 */ /* 0x000fe20000100a00 */
[----:B------:R-:W4:Y:S01]  /*b8c0*/  @!P1 LDC.64 R30, c[0x0][0x220] ;  /* 0x00008800ff1e9b82 */ /* 0x000f220000000a00 */
[----:B------:R-:W-:Y:S02]  /*b8d0*/  @!UP0 UIMAD UR21, UR7, 0x50, URZ ;  /* 0x00000050071588a4 */ /* 0x000fe4000f8e023f */
[----:B------:R-:W-:Y:S01]  /*b8e0*/  @!UP0 UIMAD UR20, UR7, 0x60, URZ ;  /* 0x00000060071488a4 */ /* 0x000fe2000f8e023f */
[----:B------:R-:W-:Y:S04]  /*b8f0*/  STL [R1+0xfc], R6 ;  /* 0x0000fc0601007387 */ /* 0x000fe80000100800 */
[----:B------:R-:W4:Y:S01]  /*b900*/  @!P1 LDC.64 R28, c[0x0][0x220] ;  /* 0x00008800ff1c9b82 */ /* 0x000f220000000a00 */
[----:B------:R-:W-:Y:S04]  /*b910*/  STL [R1+0xf8], R5 ;  /* 0x0000f80501007387 */ /* 0x000fe80000100800 */
[----:B------:R-:W-:Y:S03]  /*b920*/  @P1 STS.128 [R228+0x8000], RZ ;  /* 0x008000ffe4001388 */ /* 0x000fe60000000c00 */
[----:B------:R-:W4:Y:S08]  /*b930*/  @!P1 LDC.64 R34, c[0x0][0x220] ;  /* 0x00008800ff229b82 */ /* 0x000f300000000a00 */
[----:B------:R-:W4:Y:S01]  /*b940*/  @!P1 LDC.64 R36, c[0x0][0x220] ;  /* 0x00008800ff249b82 */ /* 0x000f220000000a00 */
[----:B--2---:R-:W-:-:S04]  /*b950*/  IMAD.WIDE.U32 R2, R2, UR14, R230 ;  /* 0x0000000e02027c25 */ /* 0x004fc8000f8e00e6 */
[----:B------:R-:W-:Y:S01]  /*b960*/  VIADD R3, R3, UR4 ;  /* 0x0000000403037c36 */ /* 0x000fe20008000000 */
[-C--:B------:R-:W-:Y:S01]  /*b970*/  @!P1 LEA R7, P2, R7, R2.reuse, 0x5 ;  /* 0x0000000207079211 */ /* 0x080fe200078428ff */
[----:B------:R-:W-:Y:S01]  /*b980*/  @!UP0 UIMAD UR4, UR7, 0x70, URZ ;  /* 0x00000070070488a4 */ /* 0x000fe2000f8e023f */
[-C--:B------:R-:W-:Y:S01]  /*b990*/  @!P1 LEA R26, P0, R26, R2.reuse, 0x6 ;  /* 0x000000021a1a9211 */ /* 0x080fe200078030ff */
[--C-:B------:R-:W-:Y:S01]  /*b9a0*/  @!P1 IMAD.MOV.U32 R17, RZ, RZ, R3.reuse ;  /* 0x000000ffff119224 */ /* 0x100fe200078e0003 */
[-C--:B------:R-:W-:Y:S01]  /*b9b0*/  @!P1 LEA.HI.X R27, R13, R3.reuse, R12, 0x5, P2 ;  /* 0x000000030d1b9211 */ /* 0x080fe200010f2c0c */
[----:B------:R-:W-:Y:S01]  /*b9c0*/  IMAD.U32 R12, RZ, RZ, UR6 ;  /* 0x00000006ff0c7e24 */ /* 0x000fe2000f8e00ff */
[-C--:B------:R-:W-:Y:S01]  /*b9d0*/  @!P1 LEA.HI.X R38, R14, R3.reuse, R0, 0x6, P0 ;  /* 0x000000030e269211 */ /* 0x080fe200000f3400 */
[--C-:B------:R-:W-:Y:S01]  /*b9e0*/  @!P1 IMAD.MOV.U32 R14, RZ, RZ, R2.reuse ;  /* 0x000000ffff0e9224 */ /* 0x100fe200078e0002 */
[-C--:B------:R-:W-:Y:S01]  /*b9f0*/  @!P1 MOV R15, R3.reuse ;  /* 0x00000003000f9202 */ /* 0x080fe20000000f00 */
[----:B------:R-:W-:Y:S01]  /*ba00*/  IMAD.U32 R0, RZ, RZ, UR6 ;  /* 0x00000006ff007e24 */ /* 0x000fe2000f8e00ff */
[----:B------:R-:W-:Y:S01]  /*ba10*/  @!P1 MOV R16, R2 ;  /* 0x0000000200109202 */ /* 0x000fe20000000f00 */
[----:B------:R-:W-:Y:S01]  /*ba20*/  @!P1 IMAD.WIDE.U32 R18, R18, 0x30, R2 ;  /* 0x0000003012129825 */ /* 0x000fe200078e0002 */
[----:B------:R-:W-:-:S02]  /*ba30*/  @!P1 MOV R13, R3 ;  /* 0x00000003000d9202 */ /* 0x000fc40000000f00 */
[----:B-1----:R-:W-:Y:S01]  /*ba40*/  @!P1 LEA R20, P2, R2, R24, 0x1 ;  /* 0x0000001802149211 */ /* 0x002fe200078408ff */
[----:B------:R-:W-:-:S04]  /*ba50*/  @!P1 IMAD.WIDE.U32 R14, R12, 0x60, R14 ;  /* 0x000000600c0e9825 */ /* 0x000fc800078e000e */
[----:B------:R-:W-:Y:S02]  /*ba60*/  @!P1 IMAD.MOV.U32 R12, RZ, RZ, R2 ;  /* 0x000000ffff0c9224 */ /* 0x000fe400078e0002 */
[----:B------:R-:W-:Y:S01]  /*ba70*/  @!P1 IMAD.WIDE.U32 R16, R0, 0x50, R16 ;  /* 0x0000005000109825 */ /* 0x000fe200078e0010 */
[----:B------:R-:W-:-:S03]  /*ba80*/  @!P1 IADD3 R0, P0, R2, UR16, RZ ;  /* 0x0000001002009c10 */ /* 0x000fc6000ff1e0ff */
[----:B------:R-:W-:Y:S01]  /*ba90*/  @!P1 IMAD.WIDE.U32 R12, R21, 0x70, R12 ;  /* 0x00000070150c9825 */ /* 0x000fe200078e000c */
[----:B------:R-:W-:Y:S02]  /*baa0*/  @!P1 LEA.HI.X R21, R2, R25, R3, 0x1, P2 ;  /* 0x0000001902159211 */ /* 0x000fe400010f0c03 */
[----:B------:R-:W-:Y:S01]  /*bab0*/  @!P1 IADD3.X R23, R3, UR15, RZ, P0, !PT ;  /* 0x0000000f03179c10 */ /* 0x000fe200087fe4ff */
[----:B------:R-:W1:Y:S01]  /*bac0*/  @!P1 LDC.64 R24, c[0x0][0x220] ;  /* 0x00008800ff189b82 */ /* 0x000e620000000a00 */
[C---:B---3--:R-:W-:Y:S01]  /*bad0*/  @!P1 LEA R22, P0, R0.reuse, R32, 0x1 ;  /* 0x0000002000169211 */ /* 0x048fe200078008ff */
[----:B------:R-:W-:Y:S01]  /*bae0*/  @!PT LDS RZ, [RZ] ;  /* 0x00000000fffff984 */ /* 0x000fe20000000800 */
[----:B------:R-:W-:Y:S01]  /*baf0*/  @!PT LDS RZ, [RZ] ;  /* 0x00000000fffff984 */ /* 0x000fe20000000800 */
[----:B------:R-:W-:Y:S01]  /*bb00*/  @!PT LDS RZ, [RZ] ;  /* 0x00000000fffff984 */ /* 0x000fe20000000800 */
[----:B------:R2:W-:Y:S03]  /*bb10*/  @!P1 LDGSTS.E.BYPASS.LTC128B.128 [R228+0x8000], desc[UR24][R20.64] ;  /* 0x0800000014e49fae */ /* 0x0005e6000b901d58 */
[----:B------:R-:W-:Y:S01]  /*bb20*/  @!P1 LEA.HI.X R23, R0, R33, R23, 0x1, P0 ;  /* 0x0000002100179211 */ /* 0x000fe200000f0c17 */
[----:B------:R-:W-:Y:S01]  /*bb30*/  @!P1 VIADD R0, R19, UR27 ;  /* 0x0000001b13009c36 */ /* 0x000fe20008000000 */
[C---:B----4-:R-:W-:Y:S01]  /*bb40*/  @!P1 LEA R2, P0, R7.reuse, R30, 0x1 ;  /* 0x0000001e07029211 */ /* 0x050fe200078008ff */
[----:B------:R-:W2:Y:S01]  /*bb50*/  @!P1 LDC.64 R32, c[0x0][0x220] ;  /* 0x00008800ff209b82 */ /* 0x000ea20000000a00 */
        /* <DEDUP_REMOVED lines=17> */
[C---:B--2---:R-:W-:Y:S01]  /*bc70*/  @!P1 LEA R20, P3, R16.reuse, R32, 0x1 ;  /* 0x0000002010149211 */ /* 0x044fe200078608ff */
[----:B------:R-:W-:Y:S01]  /*bc80*/  @!PT LDS RZ, [RZ] ;  /* 0x00000000fffff984 */ /* 0x000fe20000000800 */
[----:B------:R-:W-:Y:S01]  /*bc90*/  @!PT LDS RZ, [RZ] ;  /* 0x00000000fffff984 */ /* 0x000fe20000000800 */
[----:B------:R-:W-:Y:S01]  /*bca0*/  @!PT LDS RZ, [RZ] ;  /* 0x00000000fffff984 */ /* 0x000fe20000000800 */
[----:B------:R-:W-:Y:S03]  /*bcb0*/  @!P1 LDGSTS.E.BYPASS.LTC128B.128 [R228+0x9800], desc[UR24][R24.64] ;  /* 0x0980000018e49fae */ /* 0x000fe6000b901d58 */
[----:B------:R-:W-:Y:S01]  /*bcc0*/  @!P1 LEA.HI.X R21, R16, R33, R0, 0x1, P3 ;  /* 0x0000002110159211 */ /* 0x000fe200018f0c00 */
[----:B------:R-:W-:Y:S01]  /*bcd0*/  @P1 STS.128 [R228+0xa000], RZ ;  /* 0x00a000ffe4001388 */ /* 0x000fe20000000c00 */
[----:B---3--:R-:W-:-:S04]  /*bce0*/  @!P1 LEA R22, P0, R26, R28, 0x1 ;  /* 0x0000001c1a169211 */ /* 0x008fc800078008ff */
[----:B------:R-:W-:Y:S02]  /*bcf0*/  @!P1 LEA.HI.X R23, R26, R29, R38, 0x1, P0 ;  /* 0x0000001d1a179211 */ /* 0x000fe400000f0c26 */
[----:B----4-:R-:W-:-:S03]  /*bd00*/  @!P1 IADD3 R3, R15, UR20, RZ ;  /* 0x000000140f039c10 */ /* 0x010fc6000fffe0ff */
[----:B------:R-:W-:Y:S01]  /*bd10*/  @!PT LDS RZ, [RZ] ;  /* 0x00000000fffff984 */ /* 0x000fe20000000800 */
[----:B------:R-:W-:Y:S01]  /*bd20*/  @!PT LDS RZ, [RZ] ;  /* 0x00000000fffff984 */ /* 0x000fe20000000800 */
[----:B------:R-:W-:Y:S01]  /*bd30*/  @!PT LDS RZ, [RZ] ;  /* 0x00000000fffff984 */ /* 0x000fe20000000800 */
[----:B------:R-:W-:Y:S01]  /*bd40*/  @!P1 LDGSTS.E.BYPASS.LTC128B.128 [R228+0xa000], desc[UR24][R22.64] ;  /* 0x0a00000016e49fae */ /* 0x000fe2000b901d58 */
[----:B------:R-:W-:Y:S02]  /*bd50*/  @!P1 LEA R2, P0, R12, R36, 0x1 ;  /* 0x000000240c029211 */ /* 0x000fe400078008ff */
[----:B------:R-:W-:Y:S01]  /*bd60*/  @!P1 LEA.HI.X R19, R14, R35, R3, 0x1, P2 ;  /* 0x000000230e139211 */ /* 0x000fe200010f0c03 */
        /* <DEDUP_REMOVED lines=21> */
[----:B------:R-:W3:Y:S04]  /*bec0*/  LDSM.16.M88.4 R64, [R216+0x6000] ;  /* 0x00600000d840783b */ /* 0x000ee80000000200 */
[----:B------:R-:W4:Y:S04]  /*bed0*/  LDSM.16.M88.4 R60, [R216+0x6800] ;  /* 0x00680000d83c783b */ /* 0x000f280000000200 */
[----:B------:R-:W2:Y:S04]  /*bee0*/  LDSM.16.M88.4 R56, [R216+0x7000] ;  /* 0x00700000d838783b */ /* 0x000ea80000000200 */
[----:B------:R-:W2:Y:S04]  /*bef0*/  LDSM.16.M88.4 R52, [R216+0x7800] ;  /* 0x00780000d834783b */ /* 0x000ea80000000200 */
[----:B------:R-:W-:Y:S04]  /*bf00*/  LDSM.16.M88.4 R12, [R248+0x2000] ;  /* 0x00200000f80c783b */ /* 0x000fe80000000200 */
[----:B------:R-:W2:Y:S04]  /*bf10*/  LDSM.16.M88.4 R44, [R222+0x4800] ;  /* 0x00480000de2c783b */ /* 0x000ea80000000200 */
[----:B------:R-:W2:Y:S04]  /*bf20*/  LDSM.16.M88.4 R48, [R222+0x4000] ;  /* 0x00400000de30783b */ /* 0x000ea80000000200 */
[----:B------:R-:W-:Y:S04]  /*bf30*/  LDSM.16.M88.4 R40, [R222+0x5000] ;  /* 0x00500000de28783b */ /* 0x000fe80000000200 */
[----:B------:R-:W-:Y:S01]  /*bf40*/  LDSM.16.M88.4 R32, [R222+0x6000] ;  /* 0x00600000de20783b */ /* 0x000fe20000000200 */
[C---:B-1----:R-:W-:Y:S03]  /*bf50*/  HMMA.16816.F32 R108, R16.reuse, R84, RZ ;  /* 0x00000054106c723c */ /* 0x042fe600000018ff */
[----:B------:R-:W-:Y:S04]  /*bf60*/  LDSM.16.M88.4 R36, [R222+0x5800] ;  /* 0x00580000de24783b */ /* 0x000fe80000000200 */
[----:B------:R-:W-:Y:S01]  /*bf70*/  LDSM.16.M88.4 R28, [R222+0x6800] ;  /* 0x00680000de1c783b */ /* 0x000fe20000000200 */
[C---:B------:R-:W-:Y:S03]  /*bf80*/  HMMA.16816.F32 R112, R16.reuse, R88, RZ ;  /* 0x000000581070723c */ /* 0x040fe600000018ff */
[----:B------:R-:W-:Y:S03]  /*bf90*/  LDSM.16.M88.4 R24, [R248] ;  /* 0x00000000f818783b */ /* 0x000fe60000000200 */
[C---:B------:R-:W-:Y:S01]  /*bfa0*/  HMMA.16816.F32 R104, R16.reuse, R80, RZ ;  /* 0x000000501068723c */ /* 0x040fe200000018ff */
[----:B------:R-:W-:Y:S04]  /*bfb0*/  LDSM.16.M88.4 R20, [R224] ;  /* 0x00000000e014783b */ /* 0x000fe80000000200 */
[----:B------:R-:W1:Y:S01]  /*bfc0*/  LDSM.16.M88.4 R96, [R222+0x7000] ;  /* 0x00700000de60783b */ /* 0x000e620000000200 */
[C---:B------:R-:W-:Y:S03]  /*bfd0*/  HMMA.16816.F32 R100, R16.reuse, R76, RZ ;  /* 0x0000004c1064723c */ /* 0x040fe600000018ff */
[----:B------:R-:W1:Y:S03]  /*bfe0*/  LDSM.16.M88.4 R92, [R222+0x7800] ;  /* 0x00780000de5c783b */ /* 0x000e660000000200 */
[C---:B---3--:R-:W-:Y:S01]  /*bff0*/  HMMA.16816.F32 R212, R16.reuse, R64, RZ ;  /* 0x0000004010d4723c */ /* 0x048fe200000018ff */
[----:B------:R-:W0:Y:S05]  /*c000*/  LDGDEPBAR ;  /* 0x00000000000079af */ /* 0x000e2a0000000000 */
[C---:B----4-:R-:W-:Y:S06]  /*c010*/  HMMA.16816.F32 R204, R16.reuse, R60, RZ ;  /* 0x0000003c10cc723c */ /* 0x050fec00000018ff */
[C---:B--2---:R-:W-:Y:S06]  /*c020*/  HMMA.16816.F32 R128, R16.reuse, R56, RZ ;  /* 0x000000381080723c */ /* 0x044fec00000018ff */
        /* <DEDUP_REMOVED lines=9> */
[C---:B------:R-:W-:Y:S06]  /*c0c0*/  HMMA.16816.F32 R16, R12.reuse, R44, R108 ;  /* 0x0000002c0c10723c */ /* 0x040fec000000186c */
[C---:B------:R-:W-:Y:S06]  /*c0d0*/  HMMA.16816.F32 R136, R12.reuse, R48, R112 ;  /* 0x000000300c88723c */ /* 0x040fec0000001870 */
[----:B-1----:R-:W-:Y:S06]  /*c0e0*/  HMMA.16816.F32 R128, R12, R96, R128 ;  /* 0x000000600c80723c */ /* 0x002fec0000001880 */
[----:B------:R-:W-:Y:S06]  /*c0f0*/  HMMA.16816.F32 R108, R20, R88, RZ ;  /* 0x00000058146c723c */ /* 0x000fec00000018ff */
[----:B------:R-:W-:Y:S01]  /*c100*/  MOV R251, R17 ;  /* 0x0000001100fb7202 */ /* 0x000fe20000000f00 */
[----:B------:R-:W-:Y:S01]  /*c110*/  IMAD.MOV.U32 R250, RZ, RZ, R16 ;  /* 0x000000fffffa7224 */ /* 0x000fe200078e0010 */
[----:B------:R-:W-:Y:S01]  /*c120*/  MOV R248, R19 ;  /* 0x0000001300f87202 */ /* 0x000fe20000000f00 */
[----:B------:R-:W-:Y:S01]  /*c130*/  IMAD.MOV.U32 R249, RZ, RZ, R18 ;  /* 0x000000fffff97224 */ /* 0x000fe200078e0012 */
[----:B------:R-:W-:Y:S02]  /*c140*/  HMMA.16816.F32 R244, R12, R50, R244 ;  /* 0x000000320cf4723c */ /* 0x000fe400000018f4 */
[----:B------:R-:W-:Y:S01]  /*c150*/  IMAD.MOV.U32 R5, RZ, RZ, R136 ;  /* 0x000000ffff057224 */ /* 0x000fe200078e0088 */
[----:B------:R-:W-:Y:S01]  /*c160*/  MOV R3, R138 ;  /* 0x0000008a00037202 */ /* 0x000fe20000000f00 */
[----:B------:R-:W-:-:S02]  /*c170*/  IMAD.MOV.U32 R2, RZ, RZ, R139 ;  /* 0x000000ffff027224 */ /* 0x000fc400078e008b */
[C---:B------:R-:W-:Y:S01]  /*c180*/  HMMA.16816.F32 R16, R12.reuse, R40, R104 ;  /* 0x000000280c10723c */ /* 0x040fe20000001868 */
[----:B------:R-:W-:Y:S02]  /*c190*/  IMAD.MOV.U32 R0, RZ, RZ, R137 ;  /* 0x000000ffff007224 */ /* 0x000fe400078e0089 */
[----:B------:R-:W-:Y:S02]  /*c1a0*/  IMAD.MOV.U32 R88, RZ, RZ, R5 ;  /* 0x000000ffff587224 */ /* 0x000fe400078e0005 */
[----:B------:R-:W-:Y:S01]  /*c1b0*/  IMAD.MOV.U32 R5, RZ, RZ, R129 ;  /* 0x000000ffff057224 */ /* 0x000fe200078e0081 */
[----:B------:R-:W-:Y:S01]  /*c1c0*/  HMMA.16816.F32 R136, R12, R32, R212 ;  /* 0x000000200c88723c */ /* 0x000fe200000018d4 */
[----:B------:R-:W-:-:S05]  /*c1d0*/  IMAD.MOV.U32 R7, RZ, RZ, R131 ;  /* 0x000000ffff077224 */ /* 0x000fca00078e0083 */
[----:B------:R-:W-:Y:S06]  /*c1e0*/  HMMA.16816.F32 R104, R20, R84, RZ ;  /* 0x000000541468723c */ /* 0x000fec00000018ff */
[----:B------:R-:W-:Y:S01]  /*c1f0*/  HMMA.16816.F32 R240, R12, R46, R240 ;  /* 0x0000002e0cf0723c */ /* 0x000fe200000018f0 */
[----:B------:R-:W-:Y:S01]  /*c200*/  IMAD.MOV.U32 R84, RZ, RZ, R3 ;  /* 0x000000ffff547224 */ /* 0x000fe200078e0003 */
[----:B------:R-:W-:-:S04]  /*c210*/  MOV R85, R2 ;  /* 0x0000000200557202 */ /* 0x000fc80000000f00 */
        /* <DEDUP_REMOVED lines=11> */
[----:B------:R-:W-:-:S04]  /*c2d0*/  MOV R6, R130 ;  /* 0x0000008200067202 */ /* 0x000fc80000000f00 */
[----:B------:R-:W-:Y:S06]  /*c2e0*/  HMMA.16816.F32 R136, R12, R28, R204 ;  /* 0x0000001c0c88723c */ /* 0x000fec00000018cc */
[----:B------:R-:W-:Y:S06]  /*c2f0*/  HMMA.16816.F32 R100, R20, R80, RZ ;  /* 0x000000501464723c */ /* 0x000fec00000018ff */
[----:B------:R-:W-:Y:S01]  /*c300*/  HMMA.16816.F32 R204, R12, R38, R232 ;  /* 0x000000260ccc723c */ /* 0x000fe200000018e8 */
[----:B------:R-:W-:-:S05]  /*c310*/  IMAD.MOV.U32 R81, RZ, RZ, R0 ;  /* 0x000000ffff517224 */ /* 0x000fca00078e0000 */
[----:B------:R-:W-:Y:S01]  /*c320*/  IMAD.MOV.U32 R113, RZ, RZ, R17 ;  /* 0x000000ffff717224 */ /* 0x000fe200078e0011 */
[----:B------:R-:W-:Y:S01]  /*c330*/  MOV R112, R18 ;  /* 0x0000001200707202 */ /* 0x000fe20000000f00 */
[----:B------:R-:W-:Y:S01]  /*c340*/  IMAD.MOV.U32 R74, RZ, RZ, R19 ;  /* 0x000000ffff4a7224 */ /* 0x000fe200078e0013 */
[----:B------:R-:W-:Y:S01]  /*c350*/  HMMA.16816.F32 R232, R12, R94, R116 ;  /* 0x0000005e0ce8723c */ /* 0x000fe20000001874 */
[----:B------:R-:W-:Y:S02]  /*c360*/  IMAD.MOV.U32 R68, RZ, RZ, R16 ;  /* 0x000000ffff447224 */ /* 0x000fe400078e0010 */
[----:B------:R-:W-:Y:S01]  /*c370*/  MOV R213, R138 ;  /* 0x0000008a00d57202 */ /* 0x000fe20000000f00 */
[----:B------:R-:W-:Y:S02]  /*c380*/  IMAD.MOV.U32 R212, RZ, RZ, R139 ;  /* 0x000000ffffd47224 */ /* 0x000fe400078e008b */
[----:B------:R-:W-:Y:S01]  /*c390*/  HMMA.16816.F32 R16, R20, R76, RZ ;  /* 0x0000004c1410723c */ /* 0x000fe200000018ff */
[----:B------:R-:W-:-:S05]  /*c3a0*/  IMAD.MOV.U32 R80, RZ, RZ, R136 ;  /* 0x000000ffff507224 */ /* 0x000fca00078e0088 */
[----:B------:R-:W-:Y:S01]  /*c3b0*/  HMMA.16816.F32 R116, R24, R44, R104 ;  /* 0x0000002c1874723c */ /* 0x000fe20000001868 */
[----:B------:R-:W-:Y:S01]  /*c3c0*/  MOV R77, R137 ;  /* 0x00000089004d7202 */ /* 0x000fe20000000f00 */
[----:B------:R-:W-:-:S04]  /*c3d0*/  IMAD.MOV.U32 R76, RZ, RZ, R128 ;  /* 0x000000ffff4c7224 */ /* 0x000fc800078e0080 */
[C---:B------:R-:W-:Y:S06]  /*c3e0*/  HMMA.16816.F32 R136, R12.reuse, R92, R120 ;  /* 0x0000005c0c88723c */ /* 0x040fec0000001878 */
[C---:B------:R-:W-:Y:S06]  /*c3f0*/  HMMA.16816.F32 R120, R12.reuse, R30, R132 ;  /* 0x0000001e0c78723c */ /* 0x040fec0000001884 */
[----:B------:R-:W-:Y:S01]  /*c400*/  HMMA.16816.F32 R128, R12, R34, R208 ;  /* 0x000000220c80723c */ /* 0x000fe200000018d0 */
[----:B------:R-:W-:Y:S01]  /*c410*/  IMAD.MOV.U32 R133, RZ, RZ, R81 ;  /* 0x000000ffff857224 */ /* 0x000fe200078e0051 */
[----:B------:R-:W-:Y:S01]  /*c420*/  MOV R134, R84 ;  /* 0x0000005400867202 */ /* 0x000fe20000000f00 */
[----:B------:R-:W-:-:S02]  /*c430*/  IMAD.MOV.U32 R135, RZ, RZ, R85 ;  /* 0x000000ffff877224 */ /* 0x000fc400078e0055 */
[----:B------:R-:W-:Y:S01]  /*c440*/  IMAD.MOV.U32 R132, RZ, RZ, R88 ;  /* 0x000000ffff847224 */ /* 0x000fe200078e0058 */
[C---:B------:R-:W-:Y:S01]  /*c450*/  HMMA.16816.F32 R104, R20.reuse, R78, RZ ;  /* 0x0000004e1468723c */ /* 0x040fe200000018ff */
[----:B------:R-:W-:Y:S01]  /*c460*/  IMAD.MOV.U32 R210, RZ, RZ, R252 ;  /* 0x000000ffffd27224 */ /* 0x000fe200078e00fc */
[----:B------:R-:W-:Y:S01]  /*c470*/  MOV R208, R229 ;  /* 0x000000e500d07202 */ /* 0x000fe20000000f00 */
[----:B------:R-:W-:Y:S01]  /*c480*/  IMAD.MOV.U32 R211, RZ, RZ, R231 ;  /* 0x000000ffffd37224 */ /* 0x000fe200078e00e7 */
[----:B------:R-:W-:Y:S02]  /*c490*/  MOV R209, R89 ;  /* 0x0000005900d17202 */ /* 0x000fe40000000f00 */
[C---:B------:R-:W-:Y:S06]  /*c4a0*/  HMMA.16816.F32 R88, R20.reuse, R90, RZ ;  /* 0x0000005a1458723c */ /* 0x040fec00000018ff */
[----:B------:R-:W-:Y:S01]  /*c4b0*/  MOV R69, R120 ;  /* 0x0000007800457202 */ /* 0x000fe20000000f00 */
[----:B------:R-:W-:Y:S01]  /*c4c0*/  IMAD.MOV.U32 R3, RZ, RZ, R121 ;  /* 0x000000ffff037224 */ /* 0x000fe200078e0079 */
[----:B------:R-:W-:Y:S01]  /*c4d0*/  MOV R0, R123 ;  /* 0x0000007b00007202 */ /* 0x000fe20000000f00 */
[----:B------:R-:W-:Y:S01]  /*c4e0*/  IMAD.MOV.U32 R2, RZ, RZ, R122 ;  /* 0x000000ffff027224 */ /* 0x000fe200078e007a */
[----:B------:R-:W-:Y:S02]  /*c4f0*/  HMMA.16816.F32 R84, R20, R86, RZ ;  /* 0x000000561454723c */ /* 0x000fe400000018ff */
[----:B------:R-:W-:Y:S01]  /*c500*/  IMAD.MOV.U32 R227, RZ, RZ, R128 ;  /* 0x000000ffffe37224 */ /* 0x000fe200078e0080 */
[----:B------:R-:W-:Y:S01]  /*c510*/  MOV R226, R129 ;  /* 0x0000008100e27202 */ /* 0x000fe20000000f00 */
[----:B------:R-:W-:-:S02]  /*c520*/  IMAD.MOV.U32 R128, RZ, RZ, R77 ;  /* 0x000000ffff807224 */ /* 0x000fc400078e004d */
[----:B------:R-:W-:Y:S01]  /*c530*/  HMMA.16816.F32 R120, R12, R98, R124 ;  /* 0x000000620c78723c */ /* 0x000fe2000000187c */
[----:B------:R-:W-:Y:S01]  /*c540*/  IMAD.MOV.U32 R75, RZ, RZ, R131 ;  /* 0x000000ffff4b7224 */ /* 0x000fe200078e0083 */
[----:B------:R-:W-:Y:S01]  /*c550*/  MOV R131, R80 ;  /* 0x0000005000837202 */ /* 0x000fe20000000f00 */
[----:B------:R-:W-:Y:S02]  /*c560*/  IMAD.MOV.U32 R202, RZ, RZ, R130 ;  /* 0x000000ffffca7224 */ /* 0x000fe400078e0082 */
[----:B------:R-:W-:Y:S01]  /*c570*/  IMAD.MOV.U32 R129, RZ, RZ, R213 ;  /* 0x000000ffff817224 */ /* 0x000fe200078e00d5 */
[C---:B------:R-:W-:Y:S01]  /*c580*/  HMMA.16816.F32 R12, R20.reuse, R52, RZ ;  /* 0x00000034140c723c */ /* 0x040fe200000018ff */
[----:B------:R-:W-:Y:S01]  /*c590*/  IMAD.MOV.U32 R127, RZ, RZ, R76 ;  /* 0x000000ffff7f7224 */ /* 0x000fe200078e004c */
[----:B------:R-:W-:Y:S01]  /*c5a0*/  MOV R126, R250 ;  /* 0x000000fa007e7202 */ /* 0x000fe20000000f00 */
[----:B------:R-:W-:Y:S02]  /*c5b0*/  IMAD.MOV.U32 R130, RZ, RZ, R212 ;  /* 0x000000ffff827224 */ /* 0x000fe400078e00d4 */
[----:B------:R-:W-:Y:S01]  /*c5c0*/  IMAD.MOV.U32 R125, RZ, RZ, R251 ;  /* 0x000000ffff7d7224 */ /* 0x000fe200078e00fb */
[----:B------:R-:W-:Y:S01]  /*c5d0*/  HMMA.16816.F32 R76, R20, R64, RZ ;  /* 0x00000040144c723c */ /* 0x000fe200000018ff */
[----:B------:R-:W-:-:S02]  /*c5e0*/  IMAD.MOV.U32 R44, RZ, RZ, R128 ;  /* 0x000000ffff2c7224 */ /* 0x000fc400078e0080 */
[----:B------:R-:W-:-:S03]  /*c5f0*/  IMAD.MOV.U32 R45, RZ, RZ, R129 ;  /* 0x000000ffff2d7224 */ /* 0x000fc600078e0081 */
[----:B------:R-:W-:Y:S06]  /*c600*/  HMMA.16816.F32 R212, R24, R36, R16 ;  /* 0x0000002418d4723c */ /* 0x000fec0000001810 */
[----:B------:R-:W-:Y:S01]  /*c610*/  IMAD.MOV.U32 R124, RZ, RZ, R120 ;  /* 0x000000ffff7c7224 */ /* 0x000fe200078e0078 */
[----:B------:R-:W-:Y:S01]  /*c620*/  MOV R231, R122 ;  /* 0x0000007a00e77202 */ /* 0x000fe20000000f00 */
[----:B------:R-:W-:Y:S01]  /*c630*/  IMAD.MOV.U32 R252, RZ, RZ, R121 ;  /* 0x000000fffffc7224 */ /* 0x000fe200078e0079 */
[----:B------:R-:W-:Y:S01]  /*c640*/  HMMA.16816.F32 R16, R20, R56, RZ ;  /* 0x000000381410723c */ /* 0x000fe200000018ff */
[----:B------:R-:W-:Y:S01]  /*c650*/  IMAD.MOV.U32 R229, RZ, RZ, R123 ;  /* 0x000000ffffe57224 */ /* 0x000fe200078e007b */
[----:B------:R-:W-:Y:S01]  /*c660*/  MOV R37, R124 ;  /* 0x0000007c00257202 */ /* 0x000fe20000000f00 */
[----:B------:R-:W-:Y:S01]  /*c670*/  IMAD.MOV.U32 R36, RZ, RZ, R127 ;  /* 0x000000ffff247224 */ /* 0x000fe200078e007f */
[----:B------:R-:W-:Y:S01]  /*c680*/  MOV R124, R211 ;  /* 0x000000d3007c7202 */ /* 0x000fe20000000f00 */
[----:B------:R-:W-:Y:S01]  /*c690*/  IMAD.MOV.U32 R127, RZ, RZ, R210 ;  /* 0x000000ffff7f7224 */ /* 0x000fe200078e00d2 */
[----:B------:R-:W-:Y:S01]  /*c6a0*/  HMMA.16816.F32 R120, R24, R40, R100 ;  /* 0x000000281878723c */ /* 0x000fe20000001864 */
[----:B------:R-:W-:Y:S01]  /*c6b0*/  MOV R210, R203 ;  /* 0x000000cb00d27202 */ /* 0x000fe20000000f00 */
[----:B------:R-:W-:-:S04]  /*c6c0*/  IMAD.MOV.U32 R211, RZ, RZ, R115 ;  /* 0x000000ffffd37224 */ /* 0x000fc800078e0073 */
[----:B------:R-:W-:Y:S01]  /*c6d0*/  HMMA.16816.F32 R100, R20, R82, RZ ;  /* 0x000000521464723c */ /* 0x000fe200000018ff */
[----:B------:R-:W-:Y:S01]  /*c6e0*/  IMAD.MOV.U32 R40, RZ, RZ, R249 ;  /* 0x000000ffff287224 */ /* 0x000fe200078e00f9 */
[----:B------:R-:W-:-:S04]  /*c6f0*/  MOV R41, R248 ;  /* 0x000000f800297202 */ /* 0x000fc80000000f00 */
[C---:B------:R-:W-:Y:S06]  /*c700*/  HMMA.16816.F32 R80, R20.reuse, R66, RZ ;  /* 0x000000421450723c */ /* 0x040fec00000018ff */
[C---:B------:R-:W-:Y:S06]  /*c710*/  HMMA.16816.F32 R64, R20.reuse, R60, RZ ;  /* 0x0000003c1440723c */ /* 0x040fec00000018ff */
[----:B------:R-:W-:Y:S06]  /*c720*/  HMMA.16816.F32 R60, R20, R62, RZ ;  /* 0x0000003e143c723c */ /* 0x000fec00000018ff */
[----:B------:R-:W-:Y:S06]  /*c730*/  HMMA.16816.F32 R12, R24, R92, R12 ;  /* 0x0000005c180c723c */ /* 0x000fec000000180c */
[C---:B------:R-:W-:Y:S06]  /*c740*/  HMMA.16816.F32 R56, R20.reuse, R58, RZ ;  /* 0x0000003a1438723c */ /* 0x040fec00000018ff */
[----:B------:R-:W-:Y:S01]  /*c750*/  HMMA.16816.F32 R52, R20, R54, RZ ;  /* 0x000000361434723c */ /* 0x000fe200000018ff */
[----:B------:R-:W-:Y:S05]  /*c760*/  LDSM.16.M88.4 R20, [R4] ;  /* 0x000000000414783b */ /* 0x000fea0000000200 */
[C---:B------:R-:W-:Y:S06]  /*c770*/  HMMA.16816.F32 R108, R24.reuse, R48, R108 ;  /* 0x00000030186c723c */ /* 0x040fec000000186c */
[----:B------:R-:W-:Y:S01]  /*c780*/  HMMA.16816.F32 R248, R24, R32, R76 ;  /* 0x0000002018f8723c */ /* 0x000fe2000000184c */
[----:B------:R-:W-:Y:S01]  /*c790*/  MOV R48, R130 ;  /* 0x0000008200307202 */ /* 0x000fe20000000f00 */
[----:B------:R-:W-:-:S02]  /*c7a0*/  IMAD.MOV.U32 R49, RZ, RZ, R131 ;  /* 0x000000ffff317224 */ /* 0x000fc400078e0083 */
[----:B------:R-:W-:Y:S02]  /*c7b0*/  IMAD.MOV.U32 R203, RZ, RZ, R13 ;  /* 0x000000ffffcb7224 */ /* 0x000fe400078e000d */
[C---:B------:R-:W-:Y:S01]  /*c7c0*/  HMMA.16816.F32 R128, R24.reuse, R28, R64 ;  /* 0x0000001c1880723c */ /* 0x040fe20000001840 */
        /* <DEDUP_REMOVED lines=15> */
[----:B------:R-:W-:Y:S01]  /*c8c0*/  HMMA.16816.F32 R60, R24, R30, R60 ;  /* 0x0000001e183c723c */ /* 0x000fe2000000183c */
[----:B------:R-:W-:Y:S01]  /*c8d0*/  IMAD.MOV.U32 R126, RZ, RZ, R209 ;  /* 0x000000ffff7e7224 */ /* 0x000fe200078e00d1 */
[----:B------:R-:W1:Y:S01]  /*c8e0*/  LDSM.16.M88.4 R28, [R223+0x800] ;  /* 0x00080000df1c783b */ /* 0x000e620000000200 */
[----:B------:R-:W-:-:S02]  /*c8f0*/  IMAD.MOV.U32 R78, RZ, RZ, R45 ;  /* 0x000000ffff4e7224 */ /* 0x000fc400078e002d */
[----:B------:R-:W-:Y:S01]  /*c900*/  IMAD.MOV.U32 R79, RZ, RZ, R48 ;  /* 0x000000ffff4f7224 */ /* 0x000fe200078e0030 */
[C---:B------:R-:W-:Y:S01]  /*c910*/  HMMA.16816.F32 R44, R24.reuse, R46, R84 ;  /* 0x0000002e182c723c */ /* 0x040fe20000001854 */
[----:B------:R-:W-:Y:S02]  /*c920*/  IMAD.MOV.U32 R209, RZ, RZ, R230 ;  /* 0x000000ffffd17224 */ /* 0x000fe400078e00e6 */
[----:B------:R-:W-:Y:S02]  /*c930*/  IMAD.MOV.U32 R208, RZ, RZ, R114 ;  /* 0x000000ffffd07224 */ /* 0x000fe400078e0072 */
        /* <DEDUP_REMOVED lines=9> */
[----:B------:R2:W-:Y:S01]  /*c9d0*/  LDSM.16.M88.4 R12, [R4+0x2000] ;  /* 0x00200000040c783b */ /* 0x0005e20000000200 */
[----:B------:R-:W-:-:S02]  /*c9e0*/  IMAD.MOV.U32 R85, RZ, RZ, R33 ;  /* 0x000000ffff557224 */ /* 0x000fc400078e0021 */
[----:B------:R-:W-:Y:S01]  /*c9f0*/  IMAD.MOV.U32 R87, RZ, RZ, R41 ;  /* 0x000000ffff577224 */ /* 0x000fe200078e0029 */
[C---:B------:R-:W-:Y:S01]  /*ca00*/  HMMA.16816.F32 R88, R24.reuse, R34, R80 ;  /* 0x000000221858723c */ /* 0x040fe20000001850 */
[----:B------:R-:W3:Y:S04]  /*ca10*/  LDSM.16.M88.4 R32, [R223] ;  /* 0x00000000df20783b */ /* 0x000ee80000000200 */
[----:B------:R-:W4:Y:S01]  /*ca20*/  LDSM.16.M88.4 R16, [R223+0x1000] ;  /* 0x00100000df10783b */ /* 0x000f220000000200 */
[C---:B------:R-:W-:Y:S06]  /*ca30*/  HMMA.16816.F32 R40, R24.reuse, R42, R100 ;  /* 0x0000002a1828723c */ /* 0x040fec0000001864 */
[----:B------:R-:W-:Y:S01]  /*ca40*/  HMMA.16816.F32 R104, R24, R38, R104 ;  /* 0x000000261868723c */ /* 0x000fe20000001868 */
[----:B------:R-:W-:Y:S01]  /*ca50*/  MOV R100, R76 ;  /* 0x0000004c00647202 */ /* 0x000fe20000000f00 */
[----:B------:R-:W-:Y:S01]  /*ca60*/  IMAD.MOV.U32 R101, RZ, RZ, R77 ;  /* 0x000000ffff657224 */ /* 0x000fe200078e004d */
[----:B------:R-:W-:Y:S01]  /*ca70*/  MOV R103, R79 ;  /* 0x0000004f00677202 */ /* 0x000fe20000000f00 */
[----:B------:R-:W-:-:S02]  /*ca80*/  IMAD.MOV.U32 R102, RZ, RZ, R78 ;  /* 0x000000ffff667224 */ /* 0x000fc400078e004e */
[----:B------:R-:W-:Y:S01]  /*ca90*/  HMMA.16816.F32 R96, R24, R98, R56 ;  /* 0x000000621860723c */ /* 0x000fe20000001838 */
[----:B--2---:R-:W-:-:S05]  /*caa0*/  IMAD.MOV.U32 R4, RZ, RZ, R36 ;  /* 0x000000ffff047224 */ /* 0x004fca00078e0024 */
[----:B------:R-:W-:Y:S01]  /*cab0*/  HMMA.16816.F32 R92, R24, R94, R52 ;  /* 0x0000005e185c723c */ /* 0x000fe20000001834 */
[----:B------:R-:W2:Y:S05]  /*cac0*/  LDSM.16.M88.4 R24, [R223+0x2800] ;  /* 0x00280000df18783b */ /* 0x000eaa0000000200 */
[C---:B-1----:R-:W-:Y:S01]  /*cad0*/  HMMA.16816.F32 R56, R20.reuse, R28, R116 ;  /* 0x0000001c1438723c */ /* 0x042fe20000001874 */
[----:B------:R-:W-:Y:S01]  /*cae0*/  IMAD.MOV.U32 R52, RZ, RZ, R84 ;  /* 0x000000ffff347224 */ /* 0x000fe200078e0054 */
[----:B------:R-:W-:Y:S01]  /*caf0*/  MOV R53, R85 ;  /* 0x0000005500357202 */ /* 0x000fe20000000f00 */
[----:B------:R-:W-:Y:S02]  /*cb00*/  IMAD.MOV.U32 R54, RZ, RZ, R86 ;  /* 0x000000ffff367224 */ /* 0x000fe400078e0056 */
[----:B------:R-:W-:Y:S01]  /*cb10*/  IMAD.MOV.U32 R55, RZ, RZ, R87 ;  /* 0x000000ffff377224 */ /* 0x000fe200078e0057 */
[C---:B------:R-:W-:Y:S06]  /*cb20*/  HMMA.16816.F32 R44, R20.reuse, R30, R44 ;  /* 0x0000001e142c723c */ /* 0x040fec000000182c */
[----:B---3--:R-:W-:Y:S06]  /*cb30*/  HMMA.16816.F32 R80, R20, R32, R108 ;  /* 0x000000201450723c */ /* 0x008fec000000186c */
[-C--:B----4-:R-:W-:Y:S06]  /*cb40*/  HMMA.16816.F32 R116, R12, R16.reuse, R124 ;  /* 0x000000100c74723c */ /* 0x090fec000000187c */
[----:B------:R-:W-:Y:S06]  /*cb50*/  HMMA.16816.F32 R108, R20, R16, R120 ;  /* 0x00000010146c723c */ /* 0x000fec0000001878 */
[-C--:B------:R-:W-:Y:S06]  /*cb60*/  HMMA.16816.F32 R124, R12, R18.reuse, R236 ;  /* 0x000000120c7c723c */ /* 0x080fec00000018ec */
[----:B------:R-:W-:Y:S01]  /*cb70*/  HMMA.16816.F32 R40, R20, R18, R40 ;  /* 0x000000121428723c */ /* 0x000fe20000001828 */
[----:B------:R-:W1:Y:S01]  /*cb80*/  LDSM.16.M88.4 R16, [R223+0x3000] ;  /* 0x00300000df10783b */ /* 0x000e620000000200 */
[----:B------:R-:W-:Y:S01]  /*cb90*/  IMAD.MOV.U32 R236, RZ, RZ, R69 ;  /* 0x000000ffffec7224 */ /* 0x000fe200078e0045 */
[----:B------:R-:W-:Y:S01]  /*cba0*/  MOV R238, R2 ;  /* 0x0000000200ee7202 */ /* 0x000fe20000000f00 */
[----:B------:R-:W-:-:S02]  /*cbb0*/  IMAD.MOV.U32 R237, RZ, RZ, R3 ;  /* 0x000000ffffed7224 */ /* 0x000fc400078e0003 */
[----:B------:R-:W-:Y:S01]  /*cbc0*/  HMMA.16816.F32 R76, R12, R34, R244 ;  /* 0x000000220c4c723c */ /* 0x000fe200000018f4 */
[----:B------:R-:W-:-:S05]  /*cbd0*/  IMAD.MOV.U32 R239, RZ, RZ, R0 ;  /* 0x000000ffffef7224 */ /* 0x000fca00078e0000 */
[C---:B--2---:R-:W-:Y:S01]  /*cbe0*/  HMMA.16816.F32 R100, R12.reuse, R24, R100 ;  /* 0x000000180c64723c */ /* 0x044fe20000001864 */
[----:B------:R-:W-:Y:S01]  /*cbf0*/  IMAD.MOV.U32 R244, RZ, RZ, R37 ;  /* 0x000000fffff47224 */ /* 0x000fe200078e0025 */
[----:B------:R-:W-:Y:S01]  /*cc00*/  MOV R245, R252 ;  /* 0x000000fc00f57202 */ /* 0x000fe20000000f00 */
[----:B------:R-:W2:Y:S01]  /*cc10*/  LDSM.16.M88.4 R36, [R223+0x3800] ;  /* 0x00380000df24783b */ /* 0x000ea20000000200 */
[----:B------:R-:W-:Y:S02]  /*cc20*/  IMAD.MOV.U32 R246, RZ, RZ, R231 ;  /* 0x000000fffff67224 */ /* 0x000fe400078e00e7 */
[----:B------:R-:W-:Y:S01]  /*cc30*/  HMMA.16816.F32 R236, R12, R26, R236 ;  /* 0x0000001a0cec723c */ /* 0x000fe200000018ec */
[----:B------:R-:W-:-:S05]  /*cc40*/  IMAD.MOV.U32 R247, RZ, RZ, R229 ;  /* 0x000000fffff77224 */ /* 0x000fca00078e00e5 */
[----:B------:R-:W-:Y:S06]  /*cc50*/  HMMA.16816.F32 R84, R12, R32, R64 ;  /* 0x000000200c54723c */ /* 0x000fec0000001840 */
[----:B------:R-:W-:Y:S01]  /*cc60*/  HMMA.16816.F32 R64, R20, R34, R48 ;  /* 0x000000221440723c */ /* 0x000fe20000001830 */
[----:B------:R-:W3:Y:S05]  /*cc70*/  LDSM.16.M88.4 R32, [R223+0x1800] ;  /* 0x00180000df20783b */ /* 0x000eea0000000200 */
[----:B------:R-:W-:Y:S01]  /*cc80*/  HMMA.16816.F32 R52, R12, R28, R52 ;  /* 0x0000001c0c34723c */ /* 0x000fe20000001834 */
[----:B------:R-:W-:Y:S01]  /*cc90*/  MOV R69, R102 ;  /* 0x0000006600457202 */ /* 0x000fe20000000f00 */
[----:B------:R-:W-:-:S04]  /*cca0*/  IMAD.MOV.U32 R122, RZ, RZ, R103 ;  /* 0x000000ffff7a7224 */ /* 0x000fc800078e0067 */
[----:B------:R-:W-:Y:S01]  /*ccb0*/  HMMA.16816.F32 R48, R12, R30, R240 ;  /* 0x0000001e0c30723c */ /* 0x000fe200000018f0 */
[----:B------:R-:W4:Y:S01]  /*ccc0*/  LDSM.16.M88.4 R28, [R223+0x2000] ;  /* 0x00200000df1c783b */ /* 0x000f220000000200 */
[----:B------:R-:W-:Y:S01]  /*ccd0*/  IMAD.MOV.U32 R103, RZ, RZ, R238 ;  /* 0x000000ffff677224 */ /* 0x000fe200078e00ee */
[----:B------:R-:W-:-:S03]  /*cce0*/  MOV R102, R239 ;  /* 0x000000ef00667202 */ /* 0x000fc60000000f00 */
[C---:B-1----:R-:W-:Y:S01]  /*ccf0*/  HMMA.16816.F32 R4, R12.reuse, R16, R4 ;  /* 0x000000100c04723c */ /* 0x042fe20000001804 */
[----:B------:R-:W-:Y:S01]  /*cd00*/  MOV R243, R75 ;  /* 0x0000004b00f37202 */ /* 0x000fe20000000f00 */
[----:B------:R-:W-:Y:S01]  /*cd10*/  IMAD.MOV.U32 R75, RZ, RZ, R101 ;  /* 0x000000ffff4b7224 */ /* 0x000fe200078e0065 */
[----:B------:R-:W-:Y:S01]  /*cd20*/  MOV R240, R227 ;  /* 0x000000e300f07202 */ /* 0x000fe20000000f00 */
[----:B------:R-:W-:Y:S01]  /*cd30*/  IMAD.MOV.U32 R242, RZ, RZ, R202 ;  /* 0x000000fffff27224 */ /* 0x000fe200078e00ca */
[----:B------:R-:W-:Y:S01]  /*cd40*/  MOV R202, R237 ;  /* 0x000000ed00ca7202 */ /* 0x000fe20000000f00 */
[----:B------:R-:W-:Y:S01]  /*cd50*/  IMAD.MOV.U32 R101, RZ, RZ, R100 ;  /* 0x000000ffff657224 */ /* 0x000fe200078e0064 */
[----:B--2---:R-:W-:Y:S01]  /*cd60*/  HMMA.16816.F32 R232, R12, R38, R232 ;  /* 0x000000260ce8723c */ /* 0x004fe200000018e8 */
[----:B------:R-:W-:Y:S02]  /*cd70*/  IMAD.MOV.U32 R100, RZ, RZ, R236 ;  /* 0x000000ffff647224 */ /* 0x000fe400078e00ec */
[----:B------:R-:W-:-:S03]  /*cd80*/  IMAD.MOV.U32 R241, RZ, RZ, R226 ;  /* 0x000000fffff17224 */ /* 0x000fc600078e00e2 */
[C---:B------:R-:W-:Y:S06]  /*cd90*/  HMMA.16816.F32 R236, R12.reuse, R18, R244 ;  /* 0x000000120cec723c */ /* 0x040fec00000018f4 */
[C---:B------:R-:W-:Y:S06]  /*cda0*/  HMMA.16816.F32 R136, R12.reuse, R36, R136 ;  /* 0x000000240c88723c */ /* 0x040fec0000001888 */
[C---:B---3--:R-:W-:Y:S06]  /*cdb0*/  HMMA.16816.F32 R132, R12.reuse, R32, R132 ;  /* 0x000000200c84723c */ /* 0x048fec0000001884 */
[C---:B------:R-:W-:Y:S06]  /*cdc0*/  HMMA.16816.F32 R204, R12.reuse, R34, R204 ;  /* 0x000000220ccc723c */ /* 0x040fec00000018cc */
[----:B------:R-:W-:Y:S01]  /*cdd0*/  MOV R121, R237 ;  /* 0x000000ed00797202 */ /* 0x000fe20000000f00 */
[----:B------:R-:W-:Y:S01]  /*cde0*/  IMAD.MOV.U32 R120, RZ, RZ, R238 ;  /* 0x000000ffff787224 */ /* 0x000fe200078e00ee */
[C---:B----4-:R-:W-:Y:S01]  /*cdf0*/  HMMA.16816.F32 R208, R12.reuse, R28, R208 ;  /* 0x0000001c0cd0723c */ /* 0x050fe200000018d0 */
        /* <DEDUP_REMOVED lines=9> */
[----:B------:R1:W5:Y:S02]  /*ce90*/  LDL.LU.64 R138, [R1+0x108] ;  /* 0x00010800018a7983 */ /* 0x0003640000300a00 */
[----:B------:R-:W-:Y:S01]  /*cea0*/  MOV R13, R234 ;  /* 0x000000ea000d7202 */ /* 0x000fe20000000f00 */
[----:B------:R-:W-:Y:S01]  /*ceb0*/  IMAD.MOV.U32 R12, RZ, RZ, R235 ;  /* 0x000000ffff0c7224 */ /* 0x000fe200078e00eb */
[----:B------:R-:W-:Y:S01]  /*cec0*/  MOV R14, R121 ;  /* 0x00000079000e7202 */ /* 0x000fe20000000f00 */
[----:B------:R-:W-:Y:S01]  /*ced0*/  IMAD.MOV.U32 R15, RZ, RZ, R120 ;  /* 0x000000ffff0f7224 */ /* 0x000fe200078e0078 */
[C---:B------:R-:W-:Y:S01]  /*cee0*/  HMMA.16816.F32 R212, R20.reuse, R32, R212 ;  /* 0x0000002014d4723c */ /* 0x040fe200000018d4 */
[----:B------:R1:W5:Y:S05]  /*cef0*/  LDL.LU.64 R136, [R1+0x100] ;  /* 0x0001000001887983 */ /* 0x00036a0000300a00 */
[C---:B------:R-:W-:Y:S06]  /*cf00*/  HMMA.16816.F32 R236, R20.reuse, R30, R88 ;  /* 0x0000001e14ec723c */ /* 0x040fec0000001858 */
[----:B------:R-:W-:Y:S01]  /*cf10*/  HMMA.16816.F32 R232, R20, R24, R128 ;  /* 0x0000001814e8723c */ /* 0x000fe20000001880 */
[----:B------:R-:W-:Y:S01]  /*cf20*/  IMAD.MOV.U32 R88, RZ, RZ, R14 ;  /* 0x000000ffff587224 */ /* 0x000fe200078e000e */
[----:B------:R-:W-:Y:S01]  /*cf30*/  MOV R89, R15 ;  /* 0x0000000f00597202 */ /* 0x000fe20000000f00 */
[----:B------:R-:W-:Y:S01]  /*cf40*/  IMAD.MOV.U32 R90, RZ, RZ, R252 ;  /* 0x000000ffff5a7224 */ /* 0x000fe200078e00fc */
[----:B------:R-:W-:-:S02]  /*cf50*/  MOV R91, R231 ;  /* 0x000000e7005b7202 */ /* 0x000fc40000000f00 */
[----:B------:R-:W-:Y:S01]  /*cf60*/  HMMA.16816.F32 R244, R20, R34, R104 ;  /* 0x0000002214f4723c */ /* 0x000fe20000001868 */
[----:B------:R-:W-:Y:S01]  /*cf70*/  IMAD.MOV.U32 R128, RZ, RZ, R13 ;  /* 0x000000ffff807224 */ /* 0x000fe200078e000d */
[----:B------:R-:W-:Y:S01]  /*cf80*/  MOV R129, R12 ;  /* 0x0000000c00817202 */ /* 0x000fe20000000f00 */
[----:B------:R-:W-:-:S03]  /*cf90*/  IMAD.MOV.U32 R130, RZ, RZ, R3 ;  /* 0x000000ffff827224 */ /* 0x000fc600078e0003 */
[C---:B------:R-:W-:Y:S01]  /*cfa0*/  HMMA.16816.F32 R12, R20.reuse, R16, R112 ;  /* 0x00000010140c723c */ /* 0x040fe20000001870 */
        /* <DEDUP_REMOVED lines=9> */
[----:B------:R-:W-:Y:S01]  /*d040*/  LDSM.16.M88.4 R32, [R221] ;  /* 0x00000000dd20783b */ /* 0x000fe20000000200 */
[----:B------:R-:W-:Y:S01]  /*d050*/  IMAD.MOV.U32 R104, RZ, RZ, R0 ;  /* 0x000000ffff687224 */ /* 0x000fe200078e0000 */
[C---:B------:R-:W-:Y:S01]  /*d060*/  HMMA.16816.F32 R248, R20.reuse, R28, R248 ;  /* 0x0000001c14f8723c */ /* 0x040fe200000018f8 */
[----:B------:R-:W-:Y:S01]  /*d070*/  MOV R63, R2 ;  /* 0x00000002003f7202 */ /* 0x000fe20000000f00 */
[----:B------:R-:W-:Y:S01]  /*d080*/  LDSM.16.M88.4 R24, [R221+0x1000] ;  /* 0x00100000dd18783b */ /* 0x000fe20000000200 */
[----:B------:R-:W-:Y:S01]  /*d090*/  MOV R113, R203 ;  /* 0x000000cb00717202 */ /* 0x000fe20000000f00 */
[----:B------:R-:W-:Y:S01]  /*d0a0*/  IMAD.MOV.U32 R105, RZ, RZ, R75 ;  /* 0x000000ffff697224 */ /* 0x000fe200078e004b */
[----:B------:R-:W-:Y:S01]  /*d0b0*/  MOV R106, R69 ;  /* 0x00000045006a7202 */ /* 0x000fe20000000f00 */
[----:B------:R-:W-:Y:S01]  /*d0c0*/  LDSM.16.M88.4 R28, [R221+0x800] ;  /* 0x00080000dd1c783b */ /* 0x000fe20000000200 */
        /* <DEDUP_REMOVED lines=11> */
[----:B------:R-:W2:Y:S01]  /*d180*/  LDSM.16.M88.4 R16, [R225] ;  /* 0x00000000e110783b */ /* 0x000ea20000000200 */
[----:B------:R-:W-:-:S02]  /*d190*/  MOV R38, R121 ;  /* 0x0000007900267202 */ /* 0x000fc40000000f00 */
[----:B------:R-:W-:Y:S02]  /*d1a0*/  MOV R107, R202 ;  /* 0x000000ca006b7202 */ /* 0x000fe40000000f00 */
[----:B------:R-:W-:Y:S07]  /*d1b0*/  HMMA.16816.F32 R96, R20, R36, R112 ;  /* 0x000000241460723c */ /* 0x000fee0000001870 */
        /* <DEDUP_REMOVED lines=8> */
[----:B------:R-:W-:Y:S02]  /*d240*/  IMAD.MOV.U32 R20, RZ, RZ, R92 ;  /* 0x000000ffff147224 */ /* 0x000fe400078e005c */
[----:B------:R-:W-:Y:S01]  /*d250*/  MOV R68, R13 ;  /* 0x0000000d00447202 */ /* 0x000fe20000000f00 */
[----:B------:R-:W-:Y:S01]  /*d260*/  IMAD.MOV.U32 R0, RZ, RZ, R12 ;  /* 0x000000ffff007224 */ /* 0x000fe200078e000c */
[----:B------:R-:W-:Y:S01]  /*d270*/  MOV R230, R14 ;  /* 0x0000000e00e67202 */ /* 0x000fe20000000f00 */
[----:B------:R-:W-:Y:S02]  /*d280*/  IMAD.MOV.U32 R74, RZ, RZ, R15 ;  /* 0x000000ffff4a7224 */ /* 0x000fe400078e000f */
[----:B------:R-:W3:Y:S01]  /*d290*/  LDSM.16.M88.4 R12, [R225+0x2000] ;  /* 0x00200000e10c783b */ /* 0x000ee20000000200 */
[----:B------:R-:W-:Y:S01]  /*d2a0*/  IMAD.MOV.U32 R203, RZ, RZ, R96 ;  /* 0x000000ffffcb7224 */ /* 0x000fe200078e0060 */
[----:B------:R-:W-:Y:S01]  /*d2b0*/  MOV R202, R97 ;  /* 0x0000006100ca7202 */ /* 0x000fe20000000f00 */
[----:B------:R-:W-:Y:S01]  /*d2c0*/  IMAD.MOV.U32 R75, RZ, RZ, R98 ;  /* 0x000000ffff4b7224 */ /* 0x000fe200078e0062 */
[----:B------:R-:W-:Y:S01]  /*d2d0*/  MOV R69, R99 ;  /* 0x0000006300457202 */ /* 0x000fe20000000f00 */
[-C--:B--2---:R-:W-:Y:S06]  /*d2e0*/  HMMA.16816.F32 R120, R16, R32.reuse, R80 ;  /* 0x000000201078723c */ /* 0x084fec0000001850 */
[C---:B---3--:R-:W-:Y:S06]  /*d2f0*/  HMMA.16816.F32 R128, R12.reuse, R32, R84 ;  /* 0x000000200c80723c */ /* 0x048fec0000001854 */
[----:B------:R-:W-:Y:S01]  /*d300*/  HMMA.16816.F32 R112, R12, R34, R76 ;  /* 0x000000220c70723c */ /* 0x000fe2000000184c */
[----:B------:R-:W-:Y:S01]  /*d310*/  MOV R32, R105 ;  /* 0x0000006900207202 */ /* 0x000fe20000000f00 */
[----:B------:R-:W-:-:S04]  /*d320*/  IMAD.MOV.U32 R33, RZ, RZ, R106 ;  /* 0x000000ffff217224 */ /* 0x000fc800078e006a */
[C---:B------:R-:W-:Y:S01]  /*d330*/  HMMA.16816.F32 R84, R16.reuse, R24, R108 ;  /* 0x000000181054723c */ /* 0x040fe2000000186c */
[----:B------:R-:W-:Y:S01]  /*d340*/  MOV R76, R107 ;  /* 0x0000006b004c7202 */ /* 0x000fe20000000f00 */
[----:B------:R-:W-:Y:S01]  /*d350*/  IMAD.MOV.U32 R77, RZ, RZ, R103 ;  /* 0x000000ffff4d7224 */ /* 0x000fe200078e0067 */
[----:B------:R-:W-:Y:S01]  /*d360*/  MOV R78, R102 ;  /* 0x00000066004e7202 */ /* 0x000fe20000000f00 */
[----:B------:R-:W-:Y:S02]  /*d370*/  IMAD.MOV.U32 R79, RZ, RZ, R101 ;  /* 0x000000ffff4f7224 */ /* 0x000fe400078e0065 */
[----:B------:R-:W-:Y:S01]  /*d380*/  HMMA.16816.F32 R104, R16, R34, R64 ;  /* 0x000000221068723c */ /* 0x000fe20000001840 */
[----:B------:R-:W-:Y:S01]  /*d390*/  MOV R109, R32 ;  /* 0x00000020006d7202 */ /* 0x000fe20000000f00 */
[----:B------:R-:W-:Y:S01]  /*d3a0*/  IMAD.MOV.U32 R110, RZ, RZ, R33 ;  /* 0x000000ffff6e7224 */ /* 0x000fe200078e0021 */
[----:B------:R-:W-:Y:S01]  /*d3b0*/  MOV R111, R23 ;  /* 0x00000017006f7202 */ /* 0x000fe20000000f00 */
[----:B------:R-:W2:Y:S01]  /*d3c0*/  LDSM.16.M88.4 R32, [R221+0x1800] ;  /* 0x00180000dd20783b */ /* 0x000ea20000000200 */
[----:B------:R-:W-:Y:S01]  /*d3d0*/  IMAD.MOV.U32 R108, RZ, RZ, R79 ;  /* 0x000000ffff6c7224 */ /* 0x000fe200078e004f */
[----:B------:R-:W-:Y:S01]  /*d3e0*/  HMMA.16816.F32 R96, R12, R28, R52 ;  /* 0x0000001c0c60723c */ /* 0x000fe20000001834 */
[----:B------:R-:W-:-:S05]  /*d3f0*/  MOV R67, R100 ;  /* 0x0000006400437202 */ /* 0x000fca0000000f00 */
        /* <DEDUP_REMOVED lines=8> */
[----:B------:R-:W-:Y:S01]  /*d480*/  HMMA.16816.F32 R92, R12, R30, R48 ;  /* 0x0000001e0c5c723c */ /* 0x000fe20000001830 */
[----:B------:R-:W-:Y:S01]  /*d490*/  MOV R117, R76 ;  /* 0x0000004c00757202 */ /* 0x000fe20000000f00 */
[----:B------:R-:W-:Y:S01]  /*d4a0*/  IMAD.MOV.U32 R118, RZ, RZ, R77 ;  /* 0x000000ffff767224 */ /* 0x000fe200078e004d */
[----:B------:R-:W-:Y:S01]  /*d4b0*/  MOV R119, R78 ;  /* 0x0000004e00777202 */ /* 0x000fe20000000f00 */
[----:B------:R-:W-:-:S02]  /*d4c0*/  IMAD.MOV.U32 R116, RZ, RZ, R67 ;  /* 0x000000ffff747224 */ /* 0x000fc400078e0043 */
[----:B------:R-:W-:Y:S01]  /*d4d0*/  HMMA.16816.F32 R88, R16, R30, R44 ;  /* 0x0000001e1058723c */ /* 0x000fe2000000182c */
[----:B------:R-:W3:Y:S05]  /*d4e0*/  LDSM.16.M88.4 R28, [R221+0x2000] ;  /* 0x00200000dd1c783b */ /* 0x000eea0000000200 */
[----:B------:R-:W-:Y:S01]  /*d4f0*/  HMMA.16816.F32 R76, R12, R26, R124 ;  /* 0x0000001a0c4c723c */ /* 0x000fe2000000187c */
[----:B------:R-:W-:Y:S01]  /*d500*/  MOV R44, R38 ;  /* 0x00000026002c7202 */ /* 0x000fe20000000f00 */
[----:B------:R-:W-:Y:S01]  /*d510*/  IMAD.MOV.U32 R45, RZ, RZ, R39 ;  /* 0x000000ffff2d7224 */ /* 0x000fe200078e0027 */
[----:B------:R-:W-:Y:S01]  /*d520*/  MOV R46, R36 ;  /* 0x00000024002e7202 */ /* 0x000fe20000000f00 */
[----:B------:R-:W-:-:S02]  /*d530*/  IMAD.MOV.U32 R47, RZ, RZ, R37 ;  /* 0x000000ffff2f7224 */ /* 0x000fc400078e0025 */
[----:B------:R-:W-:Y:S01]  /*d540*/  LDSM.16.M88.4 R36, [R221+0x3800] ;  /* 0x00380000dd24783b */ /* 0x000fe20000000200 */
[----:B------:R-:W-:Y:S01]  /*d550*/  IMAD.MOV.U32 R126, RZ, RZ, R22 ;  /* 0x000000ffff7e7224 */ /* 0x000fe200078e0016 */
[----:B------:R-:W-:Y:S01]  /*d560*/  MOV R127, R21 ;  /* 0x00000015007f7202 */ /* 0x000fe20000000f00 */
[----:B------:R-:W-:Y:S01]  /*d570*/  IMAD.MOV.U32 R125, RZ, RZ, R20 ;  /* 0x000000ffff7d7224 */ /* 0x000fe200078e0014 */
[C---:B------:R-:W-:Y:S01]  /*d580*/  HMMA.16816.F32 R64, R16.reuse, R26, R40 ;  /* 0x0000001a1040723c */ /* 0x040fe20000001828 */
[----:B------:R-:W4:Y:S04]  /*d590*/  LDSM.16.M88.4 R20, [R221+0x3000] ;  /* 0x00300000dd14783b */ /* 0x000f280000000200 */
[----:B------:R-:W1:Y:S01]  /*d5a0*/  LDSM.16.M88.4 R24, [R221+0x2800] ;  /* 0x00280000dd18783b */ /* 0x000e620000000200 */
[-C--:B--2---:R-:W-:Y:S01]  /*d5b0*/  HMMA.16816.F32 R44, R16, R32.reuse, R44 ;  /* 0x00000020102c723c */ /* 0x084fe2000000182c */
[----:B------:R-:W-:Y:S01]  /*d5c0*/  MOV R40, R60 ;  /* 0x0000003c00287202 */ /* 0x000fe20000000f00 */
[----:B------:R-:W-:Y:S01]  /*d5d0*/  IMAD.MOV.U32 R41, RZ, RZ, R61 ;  /* 0x000000ffff297224 */ /* 0x000fe200078e003d */
[----:B------:R-:W-:Y:S01]  /*d5e0*/  MOV R42, R62 ;  /* 0x0000003e002a7202 */ /* 0x000fe20000000f00 */
[----:B------:R-:W-:Y:S01]  /*d5f0*/  IMAD.MOV.U32 R43, RZ, RZ, R63 ;  /* 0x000000ffff2b7224 */ /* 0x000fe200078e003f */
[----:B------:R-:W-:Y:S01]  /*d600*/  UISETP.GE.AND UP1, UPT, UR26, 0x3, UPT ;  /* 0x000000031a00788c */ /* 0x000fe2000bf26270 */
[----:B------:R-:W-:Y:S01]  /*d610*/  HMMA.16816.F32 R60, R12, R32, R132 ;  /* 0x000000200c3c723c */ /* 0x000fe20000001884 */
[----:B------:R-:W-:-:S06]  /*d620*/  DEPBAR.LE SB0, 0x0 ;  /* 0x000080000000791a */ /* 0x000fcc0000000000 */
[----:B------:R-:W-:Y:S01]  /*d630*/  MOV R132, R56 ;  /* 0x0000003800847202 */ /* 0x000fe20000000f00 */
[----:B------:R-:W-:Y:S01]  /*d640*/  IMAD.MOV.U32 R133, RZ, RZ, R57 ;  /* 0x000000ffff857224 */ /* 0x000fe200078e0039 */
[----:B------:R-:W-:Y:S01]  /*d650*/  MOV R134, R58 ;  /* 0x0000003a00867202 */ /* 0x000fe20000000f00 */
[----:B------:R-:W-:Y:S02]  /*d660*/  IMAD.MOV.U32 R135, RZ, RZ, R59 ;  /* 0x000000ffff877224 */ /* 0x000fe400078e003b */
[C---:B------:R-:W-:Y:S06]  /*d670*/  HMMA.16816.F32 R56, R12.reuse, R34, R204 ;  /* 0x000000220c38723c */ /* 0x040fec00000018cc */
[----:B---3--:R-:W-:Y:S01]  /*d680*/  HMMA.16816.F32 R48, R12, R30, R240 ;  /* 0x0000001e0c30723c */ /* 0x008fe200000018f0 */
[----:B------:R-:W-:Y:S01]  /*d690*/  MOV R204, R54 ;  /* 0x0000003600cc7202 */ /* 0x000fe20000000f00 */
[----:B------:R-:W-:Y:S01]  /*d6a0*/  IMAD.MOV.U32 R205, RZ, RZ, R55 ;  /* 0x000000ffffcd7224 */ /* 0x000fe200078e0037 */
[----:B------:R-:W-:Y:S01]  /*d6b0*/  MOV R206, R227 ;  /* 0x000000e300ce7202 */ /* 0x000fe20000000f00 */
[----:B------:R-:W-:-:S02]  /*d6c0*/  IMAD.MOV.U32 R207, RZ, RZ, R226 ;  /* 0x000000ffffcf7224 */ /* 0x000fc400078e00e2 */
[C---:B------:R-:W-:Y:S06]  /*d6d0*/  HMMA.16816.F32 R52, R12.reuse, R28, R208 ;  /* 0x0000001c0c34723c */ /* 0x040fec00000018d0 */
[C---:B----4-:R-:W-:Y:S06]  /*d6e0*/  HMMA.16816.F32 R208, R12.reuse, R20, R4 ;  /* 0x000000140cd0723c */ /* 0x050fec0000001804 */
[C---:B------:R-:W-:Y:S06]  /*d6f0*/  HMMA.16816.F32 R40, R12.reuse, R38, R40 ;  /* 0x000000260c28723c */ /* 0x040fec0000001828 */
[C---:B-1----:R-:W-:Y:S06]  /*d700*/  HMMA.16816.F32 R108, R12.reuse, R24, R108 ;  /* 0x000000180c6c723c */ /* 0x042fec000000186c */
[----:B------:R-:W-:Y:S06]  /*d710*/  HMMA.16816.F32 R116, R12, R26, R116 ;  /* 0x0000001a0c74723c */ /* 0x000fec0000001874 */
[----:B------:R-:W-:Y:S01]  /*d720*/  MOV R4, R208 ;  /* 0x000000d000047202 */ /* 0x000fe20000000f00 */
[----:B------:R-:W-:Y:S01]  /*d730*/  IMAD.MOV.U32 R242, RZ, RZ, R209 ;  /* 0x000000fffff27224 */ /* 0x000fe200078e00d1 */
[----:B------:R-:W-:Y:S01]  /*d740*/  MOV R241, R211 ;  /* 0x000000d300f17202 */ /* 0x000fe20000000f00 */
[----:B------:R-:W-:-:S02]  /*d750*/  IMAD.MOV.U32 R240, RZ, RZ, R210 ;  /* 0x000000fffff07224 */ /* 0x000fc400078e00d2 */
[----:B------:R-:W-:Y:S01]  /*d760*/  HMMA.16816.F32 R208, R12, R22, R132 ;  /* 0x000000160cd0723c */ /* 0x000fe20000001884 */
[----:B------:R-:W-:Y:S01]  /*d770*/  IMAD.MOV.U32 R243, RZ, RZ, R40 ;  /* 0x000000fffff37224 */ /* 0x000fe200078e0028 */
[----:B------:R-:W-:Y:S01]  /*d780*/  MOV R6, R41 ;  /* 0x0000002900067202 */ /* 0x000fe20000000f00 */
[----:B------:R-:W-:-:S15]  /*d790*/  IMAD.MOV.U32 R5, RZ, RZ, R43 ;  /* 0x000000ffff057224 */ /* 0x000fde00078e002b */
[----:B------:R-:W-:-:S06]  /*d7a0*/  NOP ;  /* 0x0000000000007918 */ /* 0x000fcc0000000000 */
[----:B------:R-:W-:Y:S01]  /*d7b0*/  MOV R133, R210 ;  /* 0x000000d200857202 */ /* 0x000fe20000000f00 */
[----:B------:R-:W-:Y:S01]  /*d7c0*/  IMAD.MOV.U32 R132, RZ, RZ, R208 ;  /* 0x000000ffff847224 */ /* 0x000fe200078e00d0 */
[----:B------:R-:W-:Y:S01]  /*d7d0*/  MOV R124, R209 ;  /* 0x000000d1007c7202 */ /* 0x000fe20000000f00 */
[----:B------:R-:W-:Y:S02]  /*d7e0*/  IMAD.MOV.U32 R7, RZ, RZ, R211 ;  /* 0x000000ffff077224 */ /* 0x000fe400078e00d3 */
[----:B------:R-:W-:Y:S07]  /*d7f0*/  HMMA.16816.F32 R208, R12, R36, R204 ;  /* 0x000000240cd0723c */ /* 0x000fee00000018cc */
[----:B------:R-:W-:-:S02]  /*d800*/  MOV R12, R42 ;  /* 0x0000002a000c7202 */ /* 0x000fc40000000f00 */
[C---:B------:R-:W-:Y:S06]  /*d810*/  HMMA.16816.F32 R40, R16.reuse, R34, R244 ;  /* 0x000000221028723c */ /* 0x040fec00000018f4 */
[----:B------:R-:W-:Y:S01]  /*d820*/  HMMA.16816.F32 R32, R16, R28, R248 ;  /* 0x0000001c1020723c */ /* 0x000fe200000018f8 */
[----:B------:R-:W-:Y:S02]  /*d830*/  IMAD.MOV.U32 R245, RZ, RZ, R0 ;  /* 0x000000fffff57224 */ /* 0x000fe400078e0000 */
[----:B------:R-:W-:Y:S01]  /*d840*/  FMUL.FTZ R0, R120, UR29 ;  /* 0x0000001d78007c20 */ /* 0x000fe20008410000 */
[----:B------:R-:W-:-:S02]  /*d850*/  MOV R247, R12 ;  /* 0x0000000c00f77202 */ /* 0x000fc40000000f00 */
[----:B------:R-:W-:Y:S01]  /*d860*/  MOV R246, R68 ;  /* 0x0000004400f67202 */ /* 0x000fe20000000f00 */
[----:B------:R1:W-:Y:S01]  /*d870*/  MUFU.TANH R134, R0 ;  /* 0x0000000000867308 */ /* 0x0003e20000002400 */
        /* <DEDUP_REMOVED lines=10> */
[C---:B------:R-:W-:Y:S01]  /*d920*/  HMMA.16816.F32 R24, R16.reuse, R26, R212 ;  /* 0x0000001a1018723c */ /* 0x040fe200000018d4 */
[----:B------:R-:W-:Y:S01]  /*d930*/  IMAD.MOV.U32 R226, RZ, RZ, R210 ;  /* 0x000000ffffe27224 */ /* 0x000fe200078e00d2 */
[----:B------:R-:W-:Y:S01]  /*d940*/  MOV R210, R127 ;  /* 0x0000007f00d27202 */ /* 0x000fe20000000f00 */
[----:B------:R-:W-:Y:S02]  /*d950*/  IMAD.MOV.U32 R211, RZ, RZ, R229 ;  /* 0x000000ffffd37224 */ /* 0x000fe400078e00e5 */
[----:B-1----:R-:W-:Y:S01]  /*d960*/  FMUL.FTZ R0, R121, UR29 ;  /* 0x0000001d79007c20 */ /* 0x002fe20008410000 */
[----:B------:R-:W-:Y:S01]  /*d970*/  IMAD.MOV.U32 R233, RZ, RZ, R243 ;  /* 0x000000ffffe97224 */ /* 0x000fe200078e00f3 */
[----:B------:R-:W-:Y:S01]  /*d980*/  MOV R232, R226 ;  /* 0x000000e200e87202 */ /* 0x000fe20000000f00 */
[----:B------:R-:W-:Y:S01]  /*d990*/  IMAD.MOV.U32 R213, RZ, RZ, R202 ;  /* 0x000000ffffd57224 */ /* 0x000fe200078e00ca */
[----:B------:R1:W-:Y:S01]  /*d9a0*/  MUFU.TANH R204, R0 ;  /* 0x0000000000cc7308 */ /* 0x0003e20000002400 */
[----:B------:R-:W-:Y:S01]  /*d9b0*/  MOV R212, R203 ;  /* 0x000000cb00d47202 */ /* 0x000fe20000000f00 */
[----:B------:R-:W-:Y:S01]  /*d9c0*/  IMAD.MOV.U32 R215, RZ, RZ, R69 ;  /* 0x000000ffffd77224 */ /* 0x000fe200078e0045 */
[----:B------:R-:W-:Y:S01]  /*d9d0*/  MOV R214, R75 ;  /* 0x0000004b00d67202 */ /* 0x000fe20000000f00 */
[----:B------:R-:W-:Y:S01]  /*d9e0*/  HMMA.16816.F32 R208, R16, R38, R208 ;  /* 0x0000002610d0723c */ /* 0x000fe200000018d0 */
[----:B-1----:R-:W-:-:S04]  /*d9f0*/  FMUL.FTZ R0, R122, UR29 ;  /* 0x0000001d7a007c20 */ /* 0x002fc80008410000 */
[----:B------:R1:W-:-:S15]  /*da00*/  MUFU.TANH R132, R0 ;  /* 0x0000000000847308 */ /* 0x0003de0000002400 */
[----:B------:R-:W-:-:S04]  /*da10*/  NOP ;  /* 0x0000000000007918 */ /* 0x000fc80000000000 */
[----:B------:R-:W-:Y:S01]  /*da20*/  FMUL.FTZ R211, R211, UR29 ;  /* 0x0000001dd3d37c20 */ /* 0x000fe20008410000 */
[----:B-1----:R-:W-:-:S04]  /*da30*/  FMUL.FTZ R0, R123, UR29 ;  /* 0x0000001d7b007c20 */ /* 0x002fc80008410000 */
        /* <DEDUP_REMOVED lines=90> */
[----:B------:R-:W-:-:S05]  /*dfe0*/  MOV R44, R245 ;  /* 0x000000f5002c7202 */ /* 0x000fca0000000f00 */
[----:B------:R1:W-:Y:S02]  /*dff0*/  MUFU.TANH R93, R0 ;  /* 0x00000000005d7308 */ /* 0x0003e40000002400 */
[----:B-1----:R-:W-:Y:S01]  /*e000*/  FMUL.FTZ R0, R45, UR29 ;  /* 0x0000001d2d007c20 */ /* 0x002fe20008410000 */
[----:B------:R-:W-:-:S05]  /*e010*/  IMAD.MOV.U32 R45, RZ, RZ, R246 ;  /* 0x000000ffff2d7224 */ /* 0x000fca00078e00f6 */
[----:B------:R1:W2:Y:S02]  /*e020*/  MUFU.TANH R229, R0 ;  /* 0x0000000000e57308 */ /* 0x0002a40000002400 */
[----:B-1----:R-:W-:Y:S01]  /*e030*/  FMUL.FTZ R0, R46, UR29 ;  /* 0x0000001d2e007c20 */ /* 0x002fe20008410000 */
[----:B------:R-:W-:-:S05]  /*e040*/  MOV R46, R230 ;  /* 0x000000e6002e7202 */ /* 0x000fca0000000f00 */
[----:B------:R1:W-:Y:S02]  /*e050*/  MUFU.TANH R79, R0 ;  /* 0x00000000004f7308 */ /* 0x0003e40000002400 */
[----:B-1----:R-:W-:Y:S01]  /*e060*/  FMUL.FTZ R0, R47, UR29 ;  /* 0x0000001d2f007c20 */ /* 0x002fe20008410000 */
[----:B------:R-:W-:-:S05]  /*e070*/  IMAD.MOV.U32 R47, RZ, RZ, R74 ;  /* 0x000000ffff2f7224 */ /* 0x000fca00078e004a */
        /* <DEDUP_REMOVED lines=14> */
[----:B------:R1:W-:Y:S02]  /*e160*/  MUFU.TANH R246, R0 ;  /* 0x0000000000f67308 */ /* 0x0003e40000002400 */
[----:B-1----:R-:W-:Y:S01]  /*e170*/  FMUL.FTZ R0, R42, UR29 ;  /* 0x0000001d2a007c20 */ /* 0x002fe20008410000 */
[----:B------:R-:W-:Y:S02]  /*e180*/  MOV R42, R3 ;  /* 0x00000003002a7202 */ /* 0x000fe40000000f00 */
[----:B------:R-:W1:Y:S03]  /*e190*/  S2R R3, SR_TID.X ;  /* 0x0000000000037919 */ /* 0x000e660000002100 */
[----:B------:R3:W-:Y:S02]  /*e1a0*/  MUFU.TANH R83, R0 ;  /* 0x0000000000537308 */ /* 0x0007e40000002400 */
[----:B---3--:R-:W-:Y:S01]  /*e1b0*/  FMUL.FTZ R0, R43, UR29 ;  /* 0x0000001d2b007c20 */ /* 0x008fe20008410000 */
[----:B------:R-:W-:-:S02]  /*e1c0*/  IMAD.MOV.U32 R43, RZ, RZ, R2 ;  /* 0x000000ffff2b7224 */ /* 0x000fc400078e0002 */
[----:B------:R-:W-:Y:S01]  /*e1d0*/  FMUL.FTZ R2, R109, UR29 ;  /* 0x0000001d6d027c20 */ /* 0x000fe20008410000 */
[----:B--2---:R-:W-:Y:S02]  /*e1e0*/  MOV R109, R229 ;  /* 0x000000e5006d7202 */ /* 0x004fe40000000f00 */
[----:B------:R2:W-:Y:S02]  /*e1f0*/  MUFU.TANH R245, R0 ;  /* 0x0000000000f57308 */ /* 0x0005e40000002400 */
[----:B------:R-:W-:Y:S06]  /*e200*/  HMMA.16816.F32 R40, R16, R20, R40 ;  /* 0x000000141028723c */ /* 0x000fec0000001828 */
[----:B------:R-:W-:Y:S01]  /*e210*/  MUFU.TANH R65, R2 ;  /* 0x0000000200417308 */ /* 0x000fe20000002400 */
[----:B-1----:R-:W-:-:S02]  /*e220*/  SHF.L.U32 R3, R3, 0x1, RZ ;  /* 0x0000000103037819 */ /* 0x002fc400000006ff */
[----:B------:R-:W-:Y:S02]  /*e230*/  MOV R21, R237 ;  /* 0x000000ed00157202 */ /* 0x000fe40000000f00 */
[----:B------:R-:W-:Y:S02]  /*e240*/  LOP3.LUT R3, R3, 0x6, RZ, 0xc0, !PT ;  /* 0x0000000603037812 */ /* 0x000fe400078ec0ff */
[----:B------:R-:W-:Y:S01]  /*e250*/  MOV R237, R242 ;  /* 0x000000f200ed7202 */ /* 0x000fe20000000f00 */
        /* <DEDUP_REMOVED lines=18> */
[----:B------:R1:W-:Y:S01]  /*e380*/  MUFU.TANH R81, R0 ;  /* 0x0000000000517308 */ /* 0x0003e20000002400 */
[----:B------:R-:W-:Y:S01]  /*e390*/  MOV R20, R52 ;  /* 0x0000003400147202 */ /* 0x000fe20000000f00 */
[----:B-1----:R-:W-:-:S06]  /*e3a0*/  FMUL.FTZ R0, R53, UR29 ;  /* 0x0000001d35007c20 */ /* 0x002fcc0008410000 */
[----:B------:R1:W2:Y:S02]  /*e3b0*/  MUFU.TANH R234, R0 ;  /* 0x0000000000ea7308 */ /* 0x0002a40000002400 */
[----:B-1----:R-:W-:Y:S01]  /*e3c0*/  FMUL.FTZ R0, R54, UR29 ;  /* 0x0000001d36007c20 */ /* 0x002fe20008410000 */
[----:B--2---:R-:W-:Y:S01]  /*e3d0*/  IMAD.MOV.U32 R39, RZ, RZ, R234 ;  /* 0x000000ffff277224 */ /* 0x004fe200078e00ea */
[----:B------:R-:W-:-:S04]  /*e3e0*/  MOV R234, R240 ;  /* 0x000000f000ea7202 */ /* 0x000fc80000000f00 */
[----:B------:R1:W-:Y:S02]  /*e3f0*/  MUFU.TANH R53, R0 ;  /* 0x0000000000357308 */ /* 0x0003e40000002400 */
[----:B-1----:R-:W-:Y:S01]  /*e400*/  FMUL.FTZ R0, R55, UR29 ;  /* 0x0000001d37007c20 */ /* 0x002fe20008410000 */
[----:B------:R-:W-:Y:S02]  /*e410*/  IMAD.MOV.U32 R55, RZ, RZ, R7 ;  /* 0x000000ffff377224 */ /* 0x000fe400078e0007 */
[----:B------:R-:W-:Y:S01]  /*e420*/  FMUL.FTZ R7, R24, UR29 ;  /* 0x0000001d18077c20 */ /* 0x000fe20008410000 */
[----:B------:R-:W-:Y:S02]  /*e430*/  MOV R24, R238 ;  /* 0x000000ee00187202 */ /* 0x000fe40000000f00 */
[----:B------:R1:W-:Y:S08]  /*e440*/  MUFU.TANH R248, R0 ;  /* 0x0000000000f87308 */ /* 0x0003f00000002400 */
[----:B------:R-:W-:Y:S01]  /*e450*/  MUFU.TANH R58, R7 ;  /* 0x00000007003a7308 */ /* 0x000fe20000002400 */
[----:B-1----:R-:W-:-:S07]  /*e460*/  FMUL.FTZ R0, R28, UR29 ;  /* 0x0000001d1c007c20 */ /* 0x002fce0008410000 */
[----:B------:R1:W-:Y:S02]  /*e470*/  MUFU.TANH R231, R0 ;  /* 0x0000000000e77308 */ /* 0x0003e40000002400 */
        /* <DEDUP_REMOVED lines=21> */
[----:B------:R1:W2:Y:S02]  /*e5d0*/  MUFU.TANH R57, R0 ;  /* 0x0000000000397308 */ /* 0x0002a40000002400 */
[----:B-1----:R-:W-:Y:S01]  /*e5e0*/  FMUL.FTZ R0, R15, UR29 ;  /* 0x0000001d0f007c20 */ /* 0x002fe20008410000 */
[----:B--2---:R-:W-:Y:S01]  /*e5f0*/  MOV R7, R57 ;  /* 0x0000003900077202 */ /* 0x004fe20000000f00 */
[----:B------:R-:W-:Y:S01]  /*e600*/  HMMA.16816.F32 R12, R16, R22, R44 ;  /* 0x00000016100c723c */ /* 0x000fe2000000182c */
[----:B------:R-:W-:-:S03]  /*e610*/  MOV R57, R232 ;  /* 0x000000e800397202 */ /* 0x000fc60000000f00 */
[----:B------:R1:W2:Y:S01]  /*e620*/  MUFU.TANH R28, R0 ;  /* 0x00000000001c7308 */ /* 0x0002a20000002400 */
[----:B------:R-:W-:Y:S02]  /*e630*/  IMAD.MOV.U32 R232, RZ, RZ, R233 ;  /* 0x000000ffffe87224 */ /* 0x000fe400078e00e9 */
[----:B------:R-:W-:Y:S01]  /*e640*/  IMAD.MOV.U32 R233, RZ, RZ, R237 ;  /* 0x000000ffffe97224 */ /* 0x000fe200078e00ed */
[----:B------:R-:W-:Y:S01]  /*e650*/  HMMA.16816.F32 R44, R16, R36, R212 ;  /* 0x00000024102c723c */ /* 0x000fe200000018d4 */
[----:B------:R-:W-:Y:S02]  /*e660*/  MOV R23, R231 ;  /* 0x000000e700177202 */ /* 0x000fe40000000f00 */
[----:B------:R-:W-:Y:S01]  /*e670*/  MOV R22, R232 ;  /* 0x000000e800167202 */ /* 0x000fe20000000f00 */
[----:B------:R-:W-:-:S03]  /*e680*/  IMAD.MOV.U32 R52, RZ, RZ, R233 ;  /* 0x000000ffff347224 */ /* 0x000fc600078e00e9 */
[----:B------:R-:W-:Y:S02]  /*e690*/  IMAD.MOV.U32 R215, RZ, RZ, R227 ;  /* 0x000000ffffd77224 */ /* 0x000fe400078e00e3 */
[----:B------:R-:W-:Y:S01]  /*e6a0*/  FMUL.FTZ R16, R25, UR29 ;  /* 0x0000001d19107c20 */ /* 0x000fe20008410000 */
[----:B------:R-:W-:Y:S01]  /*e6b0*/  MOV R19, R235 ;  /* 0x000000eb00137202 */ /* 0x000fe20000000f00 */
[----:B------:R-:W-:Y:S01]  /*e6c0*/  IMAD.MOV.U32 R25, RZ, RZ, R239 ;  /* 0x000000ffff197224 */ /* 0x000fe200078e00ef */
[----:B------:R-:W-:Y:S01]  /*e6d0*/  MOV R235, R206 ;  /* 0x000000ce00eb7202 */ /* 0x000fe20000000f00 */
[----:B------:R-:W-:Y:S02]  /*e6e0*/  IMAD.MOV.U32 R239, RZ, RZ, R241 ;  /* 0x000000ffffef7224 */ /* 0x000fe400078e00f1 */
[----:B-1----:R-:W-:Y:S01]  /*e6f0*/  FMUL.FTZ R0, R108, UR29 ;  /* 0x0000001d6c007c20 */ /* 0x002fe20008410000 */
[----:B------:R-:W-:Y:S01]  /*e700*/  FMUL.FTZ R17, R26, UR29 ;  /* 0x0000001d1a117c20 */ /* 0x000fe20008410000 */
[----:B------:R-:W-:Y:S01]  /*e710*/  FMUL.FTZ R18, R27, UR29 ;  /* 0x0000001d1b127c20 */ /* 0x000fe20008410000 */
[----:B------:R-:W-:Y:S01]  /*e720*/  MOV R108, R4 ;  /* 0x00000004006c7202 */ /* 0x000fe20000000f00 */
[----:B------:R1:W3:Y:S01]  /*e730*/  MUFU.TANH R64, R0 ;  /* 0x0000000000407308 */ /* 0x0002e20000002400 */
[----:B------:R-:W-:Y:S01]  /*e740*/  FMUL.FTZ R4, R111, UR29 ;  /* 0x0000001d6f047c20 */ /* 0x000fe20008410000 */
[----:B------:R-:W-:-:S06]  /*e750*/  IMAD.MOV.U32 R111, RZ, RZ, R230 ;  /* 0x000000ffff6f7224 */ /* 0x000fcc00078e00e6 */
[----:B------:R4:W-:Y:S08]  /*e760*/  MUFU.TANH R54, R17 ;  /* 0x0000001100367308 */ /* 0x0009f00000002400 */
[----:B------:R-:W-:Y:S01]  /*e770*/  MUFU.TANH R62, R16 ;  /* 0x00000010003e7308 */ /* 0x000fe20000002400 */
[----:B-1----:R-:W-:-:S05]  /*e780*/  IMAD.U32 R0, RZ, RZ, UR22 ;  /* 0x00000016ff007e24 */ /* 0x002fca000f8e00ff */
[----:B------:R-:W-:Y:S01]  /*e790*/  LEA R0, R0, R3, 0x7 ;  /* 0x0000000300007211 */ /* 0x000fe200078e38ff */
[----:B------:R-:W-:Y:S01]  /*e7a0*/  FMUL.FTZ R3, R110, UR29 ;  /* 0x0000001d6e037c20 */ /* 0x000fe20008410000 */
[----:B------:R-:W-:Y:S01]  /*e7b0*/  IMAD.MOV.U32 R110, RZ, RZ, R236 ;  /* 0x000000ffff6e7224 */ /* 0x000fe200078e00ec */
[----:B------:R-:W-:Y:S01]  /*e7c0*/  MOV R236, R247 ;  /* 0x000000f700ec7202 */ /* 0x000fe20000000f00 */
[----:B----4-:R-:W-:Y:S01]  /*e7d0*/  IMAD.MOV.U32 R17, RZ, RZ, R57 ;  /* 0x000000ffff117224 */ /* 0x010fe200078e0039 */
[----:B------:R-:W-:Y:S01]  /*e7e0*/  I2FP.F32.S32 R2, R0 ;  /* 0x0000000000027245 */ /* 0x000fe20000201400 */
[C---:B------:R-:W-:Y:S01]  /*e7f0*/  VIADD R37, R0.reuse, 0x1 ;  /* 0x0000000100257836 */ /* 0x040fe20000000000 */
[----:B------:R1:W4:Y:S01]  /*e800*/  MUFU.TANH R48, R3 ;  /* 0x0000000300307308 */ /* 0x0003220000002400 */
[C---:B------:R-:W-:Y:S01]  /*e810*/  VIADD R38, R0.reuse, 0x8 ;  /* 0x0000000800267836 */ /* 0x040fe20000000000 */
[----:B------:R-:W-:Y:S01]  /*e820*/  IADD3 R36, R0, 0x9, RZ ;  /* 0x0000000900247810 */ /* 0x000fe20007ffe0ff */
[C---:B------:R-:W-:Y:S01]  /*e830*/  FFMA.FTZ R214, R2.reuse, UR5, R134 ;  /* 0x0000000502d67c23 */ /* 0x040fe20008010086 */
[C---:B------:R-:W-:Y:S01]  /*e840*/  FFMA.FTZ R227, R2.reuse, UR5, R132 ;  /* 0x0000000502e37c23 */ /* 0x040fe20008010084 */
[C---:B------:R-:W-:Y:S01]  /*e850*/  FFMA.FTZ R240, R2.reuse, UR5, R122 ;  /* 0x0000000502f07c23 */ /* 0x040fe2000801007a */
[----:B------:R-:W-:Y:S01]  /*e860*/  FFMA.FTZ R238, R2, UR5, R120 ;  /* 0x0000000502ee7c23 */ /* 0x000fe20008010078 */
[----:B------:R-:W-:Y:S01]  /*e870*/  I2FP.F32.S32 R2, R38 ;  /* 0x0000002600027245 */ /* 0x000fe20000201400 */
[C---:B------:R-:W-:Y:S01]  /*e880*/  VIADD R35, R0.reuse, 0x10 ;  /* 0x0000001000237836 */ /* 0x040fe20000000000 */
[C---:B------:R-:W-:Y:S01]  /*e890*/  IADD3 R34, R0.reuse, 0x11, RZ ;  /* 0x0000001100227810 */ /* 0x040fe20007ffe0ff */
[----:B------:R-:W4:Y:S01]  /*e8a0*/  MUFU.TANH R56, R4 ;  /* 0x0000000400387308 */ /* 0x000f220000002400 */
[----:B------:R-:W-:Y:S01]  /*e8b0*/  IADD3 R33, R0, 0x18, RZ ;  /* 0x0000001800217810 */ /* 0x000fe20007ffe0ff */
[C---:B------:R-:W-:Y:S01]  /*e8c0*/  FFMA.FTZ R207, R2.reuse, UR5, R129 ;  /* 0x0000000502cf7c23 */ /* 0x040fe20008010081 */
[C---:B------:R-:W-:Y:S01]  /*e8d0*/  FFMA.FTZ R213, R2.reuse, UR5, R121 ;  /* 0x0000000502d57c23 */ /* 0x040fe20008010079 */
[C---:B------:R-:W-:Y:S01]  /*e8e0*/  FFMA.FTZ R246, R2.reuse, UR5, R105 ;  /* 0x0000000502f67c23 */ /* 0x040fe20008010069 */
[----:B------:R-:W-:Y:S01]  /*e8f0*/  FFMA.FTZ R242, R2, UR5, R104 ;  /* 0x0000000502f27c23 */ /* 0x000fe20008010068 */
[----:B------:R-:W-:Y:S01]  /*e900*/  I2FP.F32.S32 R2, R35 ;  /* 0x0000002300027245 */ /* 0x000fe20000201400 */
[----:B------:R-:W-:Y:S01]  /*e910*/  IMAD.MOV.U32 R104, RZ, RZ, R29 ;  /* 0x000000ffff687224 */ /* 0x000fe200078e001d */
[----:B-1----:R-:W-:Y:S01]  /*e920*/  I2FP.F32.S32 R3, R37 ;  /* 0x0000002500037245 */ /* 0x002fe20000201400 */
[C---:B------:R-:W-:Y:S01]  /*e930*/  VIADD R29, R0.reuse, 0x28 ;  /* 0x00000028001d7836 */ /* 0x040fe20000000000 */
[----:B------:R-:W-:Y:S01]  /*e940*/  IADD3 R32, R0, 0x19, RZ ;  /* 0x0000001900207810 */ /* 0x000fe20007ffe0ff */
[C---:B------:R-:W-:Y:S01]  /*e950*/  FFMA.FTZ R237, R2.reuse, UR5, R96 ;  /* 0x0000000502ed7c23 */ /* 0x040fe20008010060 */
[----:B------:R-:W-:Y:S01]  /*e960*/  MOV R96, R239 ;  /* 0x000000ef00607202 */ /* 0x000fe20000000f00 */
[C---:B------:R-:W-:Y:S01]  /*e970*/  FFMA.FTZ R212, R3.reuse, UR5, R204 ;  /* 0x0000000503d47c23 */ /* 0x040fe200080100cc */
[C---:B------:R-:W-:Y:S01]  /*e980*/  FFMA.FTZ R226, R3.reuse, UR5, R135 ;  /* 0x0000000503e27c23 */ /* 0x040fe20008010087 */
[C---:B------:R-:W-:Y:S01]  /*e990*/  FFMA.FTZ R247, R3.reuse, UR5, R133 ;  /* 0x0000000503f77c23 */ /* 0x040fe20008010085 */
[----:B------:R-:W-:Y:S01]  /*e9a0*/  FFMA.FTZ R243, R3, UR5, R126 ;  /* 0x0000000503f37c23 */ /* 0x000fe2000801007e */
[----:B------:R-:W-:Y:S01]  /*e9b0*/  I2FP.F32.S32 R3, R36 ;  /* 0x0000002400037245 */ /* 0x000fe20000201400 */
[----:B------:R-:W-:Y:S01]  /*e9c0*/  FFMA.FTZ R135, R2, UR5, R125 ;  /* 0x0000000502877c23 */ /* 0x000fe2000801007d */
[----:B------:R-:W-:Y:S01]  /*e9d0*/  MOV R105, R30 ;  /* 0x0000001e00697202 */ /* 0x000fe20000000f00 */
[C---:B------:R-:W-:Y:S01]  /*e9e0*/  VIADD R27, R0.reuse, 0x30 ;  /* 0x00000030001b7836 */ /* 0x040fe20000000000 */
[----:B------:R-:W-:Y:S01]  /*e9f0*/  IADD3 R30, R0, 0x21, RZ ;  /* 0x00000021001e7810 */ /* 0x000fe20007ffe0ff */
[----:B------:R-:W-:Y:S01]  /*ea00*/  FFMA.FTZ R204, R3, UR5, R203 ;  /* 0x0000000503cc7c23 */ /* 0x000fe200080100cb */
[----:B------:R-:W-:Y:S01]  /*ea10*/  FFMA.FTZ R203, R2, UR5, R112 ;  /* 0x0000000502cb7c23 */ /* 0x000fe20008010070 */
[----:B------:R-:W-:-:S02]  /*ea20*/  IMAD.MOV.U32 R112, RZ, RZ, R244 ;  /* 0x000000ffff707224 */ /* 0x000fc400078e00f4 */
[C---:B------:R-:W-:Y:S01]  /*ea30*/  FFMA.FTZ R206, R3.reuse, UR5, R131 ;  /* 0x0000000503ce7c23 */ /* 0x040fe20008010083 */
[C---:B------:R-:W-:Y:S01]  /*ea40*/  FFMA.FTZ R245, R3.reuse, UR5, R128 ;  /* 0x0000000503f57c23 */ /* 0x040fe20008010080 */
[----:B------:R-:W-:Y:S01]  /*ea50*/  FFMA.FTZ R241, R3, UR5, R114 ;  /* 0x0000000503f17c23 */ /* 0x000fe20008010072 */
[----:B------:R-:W-:Y:S01]  /*ea60*/  FFMA.FTZ R244, R2, UR5, R100 ;  /* 0x0000000502f47c23 */ /* 0x000fe20008010064 */
[----:B------:R-:W-:Y:S01]  /*ea70*/  I2FP.F32.S32 R3, R34 ;  /* 0x0000002200037245 */ /* 0x000fe20000201400 */
[----:B------:R-:W-:Y:S01]  /*ea80*/  IMAD.MOV.U32 R114, RZ, RZ, R59 ;  /* 0x000000ffff727224 */ /* 0x000fe200078e003b */
[----:B------:R-:W-:Y:S01]  /*ea90*/  I2FP.F32.S32 R2, R33 ;  /* 0x0000002100027245 */ /* 0x000fe20000201400 */
[----:B------:R-:W-:Y:S01]  /*eaa0*/  IMAD.MOV.U32 R59, RZ, RZ, R215 ;  /* 0x000000ffff3b7224 */ /* 0x000fe200078e00d7 */
[----:B------:R-:W-:Y:S01]  /*eab0*/  MOV R215, R236 ;  /* 0x000000ec00d77202 */ /* 0x000fe20000000f00 */
[----:B------:R-:W-:Y:S01]  /*eac0*/  FFMA.FTZ R239, R3, UR5, R107 ;  /* 0x0000000503ef7c23 */ /* 0x000fe2000801006b */
[----:B------:R-:W-:Y:S01]  /*ead0*/  MOV R107, R234 ;  /* 0x000000ea006b7202 */ /* 0x000fe20000000f00 */
[----:B------:R-:W-:Y:S01]  /*eae0*/  FFMA.FTZ R132, R2, UR5, R89 ;  /* 0x0000000502847c23 */ /* 0x000fe20008010059 */
[----:B------:R-:W-:-:S02]  /*eaf0*/  IMAD.MOV.U32 R89, RZ, RZ, R235 ;  /* 0x000000ffff597224 */ /* 0x000fc400078e00eb */
[C---:B------:R-:W-:Y:S01]  /*eb00*/  FFMA.FTZ R133, R3.reuse, UR5, R130 ;  /* 0x0000000503857c23 */ /* 0x040fe20008010082 */
[C---:B------:R-:W-:Y:S01]  /*eb10*/  FFMA.FTZ R134, R3.reuse, UR5, R124 ;  /* 0x0000000503867c23 */ /* 0x040fe2000801007c */
[----:B------:R-:W-:Y:S01]  /*eb20*/  FFMA.FTZ R236, R3, UR5, R97 ;  /* 0x0000000503ec7c23 */ /* 0x000fe20008010061 */
[C---:B------:R-:W-:Y:S01]  /*eb30*/  FFMA.FTZ R131, R2.reuse, UR5, R99 ;  /* 0x0000000502837c23 */ /* 0x040fe20008010063 */
[C---:B------:R-:W-:Y:S01]  /*eb40*/  FFMA.FTZ R235, R2.reuse, UR5, R88 ;  /* 0x0000000502eb7c23 */ /* 0x040fe20008010058 */
[----:B------:R-:W-:Y:S01]  /*eb50*/  FFMA.FTZ R234, R2, UR5, R68 ;  /* 0x0000000502ea7c23 */ /* 0x000fe20008010044 */
[----:B------:R-:W-:Y:S01]  /*eb60*/  FMUL.FTZ R3, R116, UR29 ;  /* 0x0000001d74037c20 */ /* 0x000fe20008410000 */
[----:B------:R-:W-:Y:S01]  /*eb70*/  I2FP.F32.S32 R2, R32 ;  /* 0x0000002000027245 */ /* 0x000fe20000201400 */
[----:B------:R-:W-:Y:S01]  /*eb80*/  IMAD.MOV.U32 R97, RZ, RZ, R61 ;  /* 0x000000ffff617224 */ /* 0x000fe200078e003d */
[----:B--2---:R-:W-:Y:S01]  /*eb90*/  MOV R99, R28 ;  /* 0x0000001c00637202 */ /* 0x004fe20000000f00 */
[----:B------:R1:W-:Y:S01]  /*eba0*/  MUFU.TANH R50, R3 ;  /* 0x0000000300327308 */ /* 0x0003e20000002400 */
[----:B------:R-:W-:Y:S01]  /*ebb0*/  IADD3 R28, R0, 0x29, RZ ;  /* 0x00000029001c7810 */ /* 0x000fe20007ffe0ff */
[C---:B------:R-:W-:Y:S01]  /*ebc0*/  FFMA.FTZ R129, R2.reuse, UR5, R205 ;  /* 0x0000000502817c23 */ /* 0x040fe200080100cd */
[C---:B------:R-:W-:Y:S01]  /*ebd0*/  FFMA.FTZ R130, R2.reuse, UR5, R127 ;  /* 0x0000000502827c23 */ /* 0x040fe2000801007f */
[C---:B------:R-:W-:Y:S01]  /*ebe0*/  FFMA.FTZ R233, R2.reuse, UR5, R113 ;  /* 0x0000000502e97c23 */ /* 0x040fe20008010071 */
[----:B------:R-:W-:Y:S01]  /*ebf0*/  FFMA.FTZ R232, R2, UR5, R94 ;  /* 0x0000000502e87c23 */ /* 0x000fe2000801005e */
[----:B------:R-:W-:Y:S01]  /*ec00*/  FMUL.FTZ R2, R118, UR29 ;  /* 0x0000001d76027c20 */ /* 0x000fe20008410000 */
[----:B------:R-:W-:Y:S01]  /*ec10*/  IMAD.MOV.U32 R68, RZ, RZ, R63 ;  /* 0x000000ffff447224 */ /* 0x000fe200078e003f */
[----:B------:R2:W-:Y:S01]  /*ec20*/  MUFU.TANH R61, R18 ;  /* 0x00000012003d7308 */ /* 0x0005e20000002400 */
[----:B------:R-:W-:Y:S01]  /*ec30*/  IADD3 R26, R0, 0x31, RZ ;  /* 0x00000031001a7810 */ /* 0x000fe20007ffe0ff */
[----:B------:R-:W-:Y:S01]  /*ec40*/  IMAD.MOV.U32 R100, RZ, RZ, R215 ;  /* 0x000000ffff647224 */ /* 0x000fe200078e00d7 */
[----:B------:R-:W-:-:S02]  /*ec50*/  MOV R88, R59 ;  /* 0x0000003b00587202 */ /* 0x000fc40000000f00 */
[-C--:B------:R-:W-:Y:S02]  /*ec60*/  ISETP.GE.AND P3, PT, R0, R9.reuse, PT ;  /* 0x000000090000720c */ /* 0x080fe40003f66270 */
[-C--:B------:R-:W-:Y:S01]  /*ec70*/  ISETP.GE.AND P0, PT, R37, R9.reuse, PT ;  /* 0x000000092500720c */ /* 0x080fe20003f06270 */
[----:B------:R3:W4:Y:S01]  /*ec80*/  MUFU.TANH R16, R2 ;  /* 0x0000000200107308 */ /* 0x0007220000002400 */
[----:B-1----:R-:W-:Y:S01]  /*ec90*/  FMUL.FTZ R3, R117, UR29 ;  /* 0x0000001d75037c20 */ /* 0x002fe20008410000 */
[----:B------:R-:W-:Y:S02]  /*eca0*/  FSEL R214, R214, -INF , !P3 ;  /* 0xff800000d6d67808 */ /* 0x000fe40005800000 */
[-C--:B------:R-:W-:Y:S02]  /*ecb0*/  ISETP.GE.AND P3, PT, R33, R9.reuse, PT ;  /* 0x000000092100720c */ /* 0x080fe40003f66270 */
[-C--:B------:R-:W-:Y:S02]  /*ecc0*/  ISETP.GE.AND P2, PT, R38, R9.reuse, PT ;  /* 0x000000092600720c */ /* 0x080fe40003f46270 */
[----:B------:R1:W4:Y:S01]  /*ecd0*/  MUFU.TANH R57, R3 ;  /* 0x0000000300397308 */ /* 0x0003220000002400 */
[----:B--2---:R-:W-:Y:S01]  /*ece0*/  IMAD.MOV.U32 R18, RZ, RZ, R31 ;  /* 0x000000ffff127224 */ /* 0x004fe200078e001f */
[----:B------:R-:W-:Y:S01]  /*ecf0*/  FSEL R212, R212, -INF , !P0 ;  /* 0xff800000d4d47808 */ /* 0x000fe20004000000 */
[----:B------:R-:W-:Y:S01]  /*ed00*/  VIADD R31, R0, 0x20 ;  /* 0x00000020001f7836 */ /* 0x000fe20000000000 */
[----:B------:R-:W-:Y:S01]  /*ed10*/  FSEL R131, R131, -INF , !P3 ;  /* 0xff80000083837808 */ /* 0x000fe20005800000 */
[----:B------:R-:W-:Y:S01]  /*ed20*/  IMAD.MOV.U32 R94, RZ, RZ, R18 ;  /* 0x000000ffff5e7224 */ /* 0x000fe200078e0012 */
[----:B------:R-:W-:Y:S01]  /*ed30*/  ISETP.GE.AND P0, PT, R32, R9, PT ;  /* 0x000000092000720c */ /* 0x000fe20003f06270 */
[----:B------:R-:W-:Y:S01]  /*ed40*/  IMAD.MOV.U32 R18, RZ, RZ, R114 ;  /* 0x000000ffff127224 */ /* 0x000fe200078e0072 */
[----:B------:R-:W-:-:S02]  /*ed50*/  I2FP.F32.S32 R4, R31 ;  /* 0x0000001f00047245 */ /* 0x000fc40000201400 */
[----:B---3--:R-:W-:Y:S02]  /*ed60*/  I2FP.F32.S32 R2, R29 ;  /* 0x0000001d00027245 */ /* 0x008fe40000201400 */
[----:B------:R-:W-:Y:S01]  /*ed70*/  FSEL R207, R207, -INF , !P2 ;  /* 0xff800000cfcf7808 */ /* 0x000fe20005000000 */
[C---:B------:R-:W-:Y:S01]  /*ed80*/  FFMA.FTZ R127, R4.reuse, UR5, R106 ;  /* 0x00000005047f7c23 */ /* 0x040fe2000801006a */
[----:B------:R-:W-:Y:S01]  /*ed90*/  FFMA.FTZ R128, R4, UR5, R90 ;  /* 0x0000000504807c23 */ /* 0x000fe2000801005a */
[C---:B------:R-:W-:Y:S01]  /*eda0*/  FFMA.FTZ R122, R2.reuse, UR5, R86 ;  /* 0x00000005027a7c23 */ /* 0x040fe20008010056 */
[C---:B------:R-:W-:Y:S01]  /*edb0*/  FFMA.FTZ R124, R2.reuse, UR5, R80 ;  /* 0x00000005027c7c23 */ /* 0x040fe20008010050 */
[----:B-1----:R-:W-:Y:S01]  /*edc0*/  I2FP.F32.S32 R3, R30 ;  /* 0x0000001e00037245 */ /* 0x002fe20000201400 */
[----:B------:R-:W-:Y:S01]  /*edd0*/  FFMA.FTZ R205, R2, UR5, R75 ;  /* 0x0000000502cd7c23 */ /* 0x000fe2000801004b */
[C---:B------:R-:W-:Y:S01]  /*ede0*/  FFMA.FTZ R231, R4.reuse, UR5, R84 ;  /* 0x0000000504e77c23 */ /* 0x040fe20008010054 */
[----:B------:R-:W-:Y:S01]  /*edf0*/  FFMA.FTZ R230, R4, UR5, R69 ;  /* 0x0000000504e67c23 */ /* 0x000fe20008010045 */
[----:B------:R-:W-:Y:S01]  /*ee00*/  FMUL.FTZ R4, R119, UR29 ;  /* 0x0000001d77047c20 */ /* 0x000fe20008410000 */
[C---:B------:R-:W-:Y:S01]  /*ee10*/  FFMA.FTZ R125, R3.reuse, UR5, R202 ;  /* 0x00000005037d7c23 */ /* 0x040fe200080100ca */
[----:B------:R-:W-:Y:S01]  /*ee20*/  FFMA.FTZ R202, R2, UR5, R66 ;  /* 0x0000000502ca7c23 */ /* 0x000fe20008010042 */
[----:B------:R-:W-:Y:S01]  /*ee30*/  I2FP.F32.S32 R2, R28 ;  /* 0x0000001c00027245 */ /* 0x000fe20000201400 */
[C---:B------:R-:W-:Y:S01]  /*ee40*/  FFMA.FTZ R126, R3.reuse, UR5, R123 ;  /* 0x00000005037e7c23 */ /* 0x040fe2000801007b */
[C---:B------:R-:W-:Y:S01]  /*ee50*/  FFMA.FTZ R229, R3.reuse, UR5, R103 ;  /* 0x0000000503e57c23 */ /* 0x040fe20008010067 */
[----:B------:R-:W-:Y:S01]  /*ee60*/  FFMA.FTZ R215, R3, UR5, R87 ;  /* 0x0000000503d77c23 */ /* 0x000fe20008010057 */
[----:B------:R-:W-:Y:S01]  /*ee70*/  FMUL.FTZ R3, R40, UR29 ;  /* 0x0000001d28037c20 */ /* 0x000fe20008410000 */
[C---:B------:R-:W-:Y:S01]  /*ee80*/  FFMA.FTZ R119, R2.reuse, UR5, R115 ;  /* 0x0000000502777c23 */ /* 0x040fe20008010073 */
[C---:B------:R-:W-:Y:S01]  /*ee90*/  FFMA.FTZ R120, R2.reuse, UR5, R102 ;  /* 0x0000000502787c23 */ /* 0x040fe20008010066 */
[C---:B------:R-:W-:Y:S01]  /*eea0*/  FFMA.FTZ R123, R2.reuse, UR5, R85 ;  /* 0x00000005027b7c23 */ /* 0x040fe20008010055 */
[----:B------:R-:W-:Y:S01]  /*eeb0*/  FFMA.FTZ R121, R2, UR5, R77 ;  /* 0x0000000502797c23 */ /* 0x000fe2000801004d */
[----:B------:R-:W-:Y:S01]  /*eec0*/  FMUL.FTZ R2, R41, UR29 ;  /* 0x0000001d29027c20 */ /* 0x000fe20008410000 */
[----:B------:R-:W-:Y:S01]  /*eed0*/  MOV R103, R25 ;  /* 0x0000001900677202 */ /* 0x000fe20000000f00 */
[C---:B------:R-:W-:Y:S01]  /*eee0*/  VIADD R25, R0.reuse, 0x38 ;  /* 0x0000003800197836 */ /* 0x040fe20000000000 */
[----:B------:R1:W-:Y:S01]  /*eef0*/  MUFU.TANH R51, R3 ;  /* 0x0000000300337308 */ /* 0x0003e20000002400 */
[----:B------:R-:W-:Y:S01]  /*ef00*/  IMAD.MOV.U32 R84, RZ, RZ, R39 ;  /* 0x000000ffff547224 */ /* 0x000fe200078e0027 */
[----:B------:R-:W-:Y:S01]  /*ef10*/  MOV R90, R97 ;  /* 0x00000061005a7202 */ /* 0x000fe20000000f00 */
[----:B------:R-:W-:Y:S01]  /*ef20*/  IMAD.MOV.U32 R69, RZ, RZ, R24 ;  /* 0x000000ffff457224 */ /* 0x000fe200078e0018 */
[C---:B------:R-:W-:Y:S01]  /*ef30*/  IADD3 R24, R0.reuse, 0x39, RZ ;  /* 0x0000003900187810 */ /* 0x040fe20007ffe0ff */
[----:B------:R-:W-:Y:S01]  /*ef40*/  IMAD.MOV.U32 R87, RZ, RZ, R96 ;  /* 0x000000ffff577224 */ /* 0x000fe200078e0060 */
[----:B------:R-:W-:Y:S01]  /*ef50*/  MOV R96, R19 ;  /* 0x0000001300607202 */ /* 0x000fe20000000f00 */
[----:B------:R-:W-:Y:S01]  /*ef60*/  IMAD.MOV.U32 R86, RZ, RZ, R23 ;  /* 0x000000ffff567224 */ /* 0x000fe200078e0017 */
[----:B------:R2:W-:Y:S01]  /*ef70*/  MUFU.TANH R63, R2 ;  /* 0x00000002003f7308 */ /* 0x0005e20000002400 */
[----:B------:R-:W-:Y:S01]  /*ef80*/  MOV R97, R112 ;  /* 0x0000007000617202 */ /* 0x000fe20000000f00 */
[C---:B------:R-:W-:Y:S01]  /*ef90*/  VIADD R23, R0.reuse, 0x40 ;  /* 0x0000004000177836 */ /* 0x040fe20000000000 */
[----:B------:R-:W-:Y:S01]  /*efa0*/  MOV R19, R110 ;  /* 0x0000006e00137202 */ /* 0x000fe20000000f00 */
[----:B------:R-:W-:Y:S01]  /*efb0*/  IMAD.MOV.U32 R75, RZ, RZ, R84 ;  /* 0x000000ffff4b7224 */ /* 0x000fe200078e0054 */
[----:B------:R-:W-:Y:S01]  /*efc0*/  MOV R84, R22 ;  /* 0x0000001600547202 */ /* 0x000fe20000000f00 */
[----:B------:R-:W-:Y:S01]  /*efd0*/  IMAD.MOV.U32 R40, RZ, RZ, R103 ;  /* 0x000000ffff287224 */ /* 0x000fe200078e0067 */
[----:B------:R-:W-:Y:S01]  /*efe0*/  IADD3 R22, R0, 0x41, RZ ;  /* 0x0000004100167810 */ /* 0x000fe20007ffe0ff */
[----:B------:R-:W3:Y:S01]  /*eff0*/  MUFU.TANH R49, R4 ;  /* 0x0000000400317308 */ /* 0x000ee20000002400 */
[----:B-1----:R-:W-:Y:S01]  /*f000*/  FMUL.FTZ R3, R42, UR29 ;  /* 0x0000001d2a037c20 */ /* 0x002fe20008410000 */
[----:B------:R-:W-:Y:S01]  /*f010*/  MOV R66, R69 ;  /* 0x0000004500427202 */ /* 0x000fe20000000f00 */
[----:B------:R-:W-:Y:S01]  /*f020*/  IMAD.MOV.U32 R69, RZ, RZ, R100 ;  /* 0x000000ffff457224 */ /* 0x000fe200078e0064 */
[----:B------:R-:W-:-:S02]  /*f030*/  MOV R80, R55 ;  /* 0x0000003700507202 */ /* 0x000fc40000000f00 */
[----:B------:R-:W-:Y:S02]  /*f040*/  ISETP.GE.AND P3, PT, R27, R9, PT ;  /* 0x000000091b00720c */ /* 0x000fe40003f66270 */
[----:B------:R1:W3:Y:S01]  /*f050*/  MUFU.TANH R41, R3 ;  /* 0x0000000300297308 */ /* 0x0002e20000002400 */
[----:B--2---:R-:W-:Y:S02]  /*f060*/  I2FP.F32.S32 R2, R27 ;  /* 0x0000001b00027245 */ /* 0x004fe40000201400 */
[----:B------:R-:W-:Y:S02]  /*f070*/  MOV R77, R80 ;  /* 0x00000050004d7202 */ /* 0x000fe40000000f00 */
[----:B------:R-:W-:Y:S01]  /*f080*/  ISETP.GE.AND P4, PT, R36, R9, PT ;  /* 0x000000092400720c */ /* 0x000fe20003f86270 */
[C---:B------:R-:W-:Y:S01]  /*f090*/  FFMA.FTZ R115, R2.reuse, UR5, R93 ;  /* 0x0000000502737c23 */ /* 0x040fe2000801005d */
[C---:B------:R-:W-:Y:S01]  /*f0a0*/  FFMA.FTZ R116, R2.reuse, UR5, R79 ;  /* 0x0000000502747c23 */ /* 0x040fe2000801004f */
[C---:B------:R-:W-:Y:S01]  /*f0b0*/  FFMA.FTZ R118, R2.reuse, UR5, R74 ;  /* 0x0000000502767c23 */ /* 0x040fe2000801004a */
[----:B------:R-:W-:Y:S01]  /*f0c0*/  FFMA.FTZ R117, R2, UR5, R60 ;  /* 0x0000000502757c23 */ /* 0x000fe2000801003c */
[----:B------:R-:W-:Y:S01]  /*f0d0*/  I2FP.F32.S32 R2, R26 ;  /* 0x0000001a00027245 */ /* 0x000fe20000201400 */
[----:B------:R-:W-:Y:S01]  /*f0e0*/  IMAD.MOV.U32 R79, RZ, RZ, R66 ;  /* 0x000000ffff4f7224 */ /* 0x000fe200078e0042 */
[----:B------:R-:W-:-:S02]  /*f0f0*/  MOV R66, R68 ;  /* 0x0000004400427202 */ /* 0x000fc40000000f00 */
[----:B------:R-:W-:Y:S01]  /*f100*/  MOV R68, R89 ;  /* 0x0000005900447202 */ /* 0x000fe20000000f00 */
[C---:B------:R-:W-:Y:S01]  /*f110*/  FFMA.FTZ R109, R2.reuse, UR5, R109 ;  /* 0x00000005026d7c23 */ /* 0x040fe2000801006d */
[C---:B------:R-:W-:Y:S01]  /*f120*/  FFMA.FTZ R111, R2.reuse, UR5, R111 ;  /* 0x00000005026f7c23 */ /* 0x040fe2000801006f */
[C---:B------:R-:W-:Y:S01]  /*f130*/  FFMA.FTZ R114, R2.reuse, UR5, R98 ;  /* 0x0000000502727c23 */ /* 0x040fe20008010062 */
[----:B------:R-:W-:Y:S01]  /*f140*/  FFMA.FTZ R113, R2, UR5, R82 ;  /* 0x0000000502717c23 */ /* 0x000fe20008010052 */
[----:B------:R-:W-:Y:S01]  /*f150*/  FMUL.FTZ R2, R108, UR29 ;  /* 0x0000001d6c027c20 */ /* 0x000fe20008410000 */
[----:B-1----:R-:W-:Y:S01]  /*f160*/  FMUL.FTZ R3, R43, UR29 ;  /* 0x0000001d2b037c20 */ /* 0x002fe20008410000 */
[----:B------:R-:W-:Y:S01]  /*f170*/  BAR.SYNC.DEFER_BLOCKING 0x0 ;  /* 0x0000000000007b1d */ /* 0x000fe20000010000 */
[-C--:B------:R-:W-:Y:S02]  /*f180*/  ISETP.GE.AND P2, PT, R31, R9.reuse, PT ;  /* 0x000000091f00720c */ /* 0x080fe40003f46270 */
[----:B------:R-:W-:-:S02]  /*f190*/  ISETP.GE.AND P6, PT, R35, R9, PT ;  /* 0x000000092300720c */ /* 0x000fc40003fc6270 */
[----:B------:R-:W-:Y:S01]  /*f1a0*/  FSEL R129, R129, -INF , !P0 ;  /* 0xff80000081817808 */ /* 0x000fe20004000000 */
[----:B------:R1:W2:Y:S01]  /*f1b0*/  MUFU.TANH R39, R2 ;  /* 0x0000000200277308 */ /* 0x0002a20000002400 */
[----:B------:R-:W-:Y:S02]  /*f1c0*/  FSEL R204, R204, -INF , !P4 ;  /* 0xff800000cccc7808 */ /* 0x000fe40006000000 */
[-C--:B------:R-:W-:Y:S02]  /*f1d0*/  ISETP.GE.AND P0, PT, R26, R9.reuse, PT ;  /* 0x000000091a00720c */ /* 0x080fe40003f06270 */
[----:B------:R-:W-:Y:S02]  /*f1e0*/  FSEL R127, R127, -INF , !P2 ;  /* 0xff8000007f7f7808 */ /* 0x000fe40005000000 */
[----:B------:R-:W-:Y:S01]  /*f1f0*/  ISETP.GE.AND P4, PT, R30, R9, PT ;  /* 0x000000091e00720c */ /* 0x000fe20003f86270 */
[----:B------:R4:W-:Y:S01]  /*f200*/  MUFU.TANH R59, R3 ;  /* 0x00000003003b7308 */ /* 0x0009e20000002400 */
[----:B------:R-:W-:-:S02]  /*f210*/  FSEL R135, R135, -INF , !P6 ;  /* 0xff80000087877808 */ /* 0x000fc40007000000 */
[-C--:B------:R-:W-:Y:S02]  /*f220*/  ISETP.GE.AND P2, PT, R25, R9.reuse, PT ;  /* 0x000000091900720c */ /* 0x080fe40003f46270 */
[-C--:B------:R-:W-:Y:S02]  /*f230*/  ISETP.GE.AND P5, PT, R34, R9.reuse, PT ;  /* 0x000000092200720c */ /* 0x080fe40003fa6270 */
[----:B------:R-:W-:Y:S02]  /*f240*/  ISETP.GE.AND P6, PT, R29, R9, PT ;  /* 0x000000091d00720c */ /* 0x000fe40003fc6270 */
[----:B-1----:R-:W-:Y:S02]  /*f250*/  I2FP.F32.S32 R2, R25 ;  /* 0x0000001900027245 */ /* 0x002fe40000201400 */
[----:B------:R-:W-:Y:S02]  /*f260*/  FSEL R109, R109, -INF , !P0 ;  /* 0xff8000006d6d7808 */ /* 0x000fe40004000000 */
[----:B------:R-:W-:Y:S01]  /*f270*/  FSEL R125, R125, -INF , !P4 ;  /* 0xff8000007d7d7808 */ /* 0x000fe20006000000 */
[C---:B------:R-:W-:Y:S01]  /*f280*/  FFMA.FTZ R106, R2.reuse, UR5, R101 ;  /* 0x00000005026a7c23 */ /* 0x040fe20008010065 */
[C---:B------:R-:W-:Y:S01]  /*f290*/  FFMA.FTZ R108, R2.reuse, UR5, R83 ;  /* 0x00000005026c7c23 */ /* 0x040fe20008010053 */
[C---:B------:R-:W-:Y:S01]  /*f2a0*/  FFMA.FTZ R112, R2.reuse, UR5, R76 ;  /* 0x0000000502707c23 */ /* 0x040fe2000801004c */
[----:B------:R-:W-:Y:S01]  /*f2b0*/  FFMA.FTZ R110, R2, UR5, R67 ;  /* 0x00000005026e7c23 */ /* 0x000fe20008010043 */
[----:B------:R-:W-:Y:S01]  /*f2c0*/  I2FP.F32.S32 R2, R24 ;  /* 0x0000001800027245 */ /* 0x000fe20000201400 */
[----:B----4-:R-:W-:Y:S01]  /*f2d0*/  FMUL.FTZ R3, R52, UR29 ;  /* 0x0000001d34037c20 */ /* 0x010fe20008410000 */
[----:B------:R-:W-:-:S02]  /*f2e0*/  FSEL R133, R133, -INF , !P5 ;  /* 0xff80000085857808 */ /* 0x000fc40006800000 */
[-C--:B------:R-:W-:Y:S01]  /*f2f0*/  ISETP.GE.AND P4, PT, R24, R9.reuse, PT ;  /* 0x000000091800720c */ /* 0x080fe20003f86270 */
[----:B------:R1:W-:Y:S01]  /*f300*/  MUFU.TANH R52, R3 ;  /* 0x0000000300347308 */ /* 0x0003e20000002400 */
[C---:B------:R-:W-:Y:S01]  /*f310*/  FFMA.FTZ R102, R2.reuse, UR5, R104 ;  /* 0x0000000502667c23 */ /* 0x040fe20008010068 */
[C---:B------:R-:W-:Y:S01]  /*f320*/  FFMA.FTZ R104, R2.reuse, UR5, R105 ;  /* 0x0000000502687c23 */ /* 0x040fe20008010069 */
[----:B------:R-:W-:Y:S01]  /*f330*/  FFMA.FTZ R105, R2, UR5, R92 ;  /* 0x0000000502697c23 */ /* 0x000fe2000801005c */
[----:B------:R-:W-:Y:S02]  /*f340*/  FSEL R122, R122, -INF , !P6 ;  /* 0xff8000007a7a7808 */ /* 0x000fe40007000000 */
[-C--:B------:R-:W-:Y:S02]  /*f350*/  ISETP.GE.AND P5, PT, R28, R9.reuse, PT ;  /* 0x000000091c00720c */ /* 0x080fe40003fa6270 */
[----:B------:R-:W-:Y:S02]  /*f360*/  ISETP.GE.AND P6, PT, R23, R9, PT ;  /* 0x000000091700720c */ /* 0x000fe40003fc6270 */
[----:B------:R-:W-:-:S02]  /*f370*/  FSEL R102, R102, -INF , !P4 ;  /* 0xff80000066667808 */ /* 0x000fc40006000000 */
[----:B------:R-:W-:Y:S02]  /*f380*/  FSEL R119, R119, -INF , !P5 ;  /* 0xff80000077777808 */ /* 0x000fe40006800000 */
[----:B------:R-:W-:Y:S01]  /*f390*/  ISETP.GE.AND P5, PT, R22, R9, PT ;  /* 0x000000091600720c */ /* 0x000fe20003fa6270 */
[----:B-1----:R-:W-:Y:S01]  /*f3a0*/  FMUL.FTZ R3, R107, UR29 ;  /* 0x0000001d6b037c20 */ /* 0x002fe20008410000 */
[----:B------:R-:W-:Y:S01]  /*f3b0*/  FFMA.FTZ R107, R2, UR5, R250 ;  /* 0x00000005026b7c23 */ /* 0x000fe200080100fa */
[----:B------:R-:W-:Y:S01]  /*f3c0*/  FMUL.FTZ R2, R87, UR29 ;  /* 0x0000001d57027c20 */ /* 0x000fe20008410000 */
[----:B------:R-:W-:Y:S01]  /*f3d0*/  MOV R87, R90 ;  /* 0x0000005a00577202 */ /* 0x000fe20000000f00 */
[----:B------:R-:W-:Y:S01]  /*f3e0*/  IMAD.MOV.U32 R90, RZ, RZ, R94 ;  /* 0x000000ffff5a7224 */ /* 0x000fe200078e005e */
[----:B------:R-:W-:Y:S01]  /*f3f0*/  MOV R94, R99 ;  /* 0x00000063005e7202 */ /* 0x000fe20000000f00 */
[----:B------:R1:W-:Y:S01]  /*f400*/  MUFU.TANH R42, R2 ;  /* 0x00000002002a7308 */ /* 0x0003e20000002400 */
[----:B------:R-:W-:Y:S01]  /*f410*/  MOV R93, R87 ;  /* 0x00000057005d7202 */ /* 0x000fe20000000f00 */
[----:B------:R-:W-:Y:S01]  /*f420*/  IMAD.MOV.U32 R85, RZ, RZ, R90 ;  /* 0x000000ffff557224 */ /* 0x000fe200078e005a */
[----:B------:R-:W-:Y:S01]  /*f430*/  MOV R90, R18 ;  /* 0x00000012005a7202 */ /* 0x000fe20000000f00 */
[----:B------:R-:W-:Y:S01]  /*f440*/  IMAD.MOV.U32 R18, RZ, RZ, R97 ;  /* 0x000000ffff127224 */ /* 0x000fe200078e0061 */
[----:B------:R-:W-:Y:S01]  /*f450*/  MOV R87, R21 ;  /* 0x0000001500577202 */ /* 0x000fe20000000f00 */
[----:B------:R-:W-:-:S02]  /*f460*/  VIADD R21, R0, 0x48 ;  /* 0x0000004800157836 */ /* 0x000fc40000000000 */
[----:B------:R-:W-:Y:S01]  /*f470*/  IMAD.MOV.U32 R80, RZ, RZ, R94 ;  /* 0x000000ffff507224 */ /* 0x000fe200078e005e */
[----:B------:R4:W2:Y:S01]  /*f480*/  MUFU.TANH R4, R3 ;  /* 0x0000000300047308 */ /* 0x0008a20000002400 */
[----:B-1----:R-:W-:-:S05]  /*f490*/  I2FP.F32.S32 R2, R23 ;  /* 0x0000001700027245 */ /* 0x002fca0000201400 */
[C---:B------:R-:W-:Y:S01]  /*f4a0*/  FFMA.FTZ R99, R2.reuse, UR5, R252 ;  /* 0x0000000502637c23 */ /* 0x040fe200080100fc */
[C---:B------:R-:W-:Y:S01]  /*f4b0*/  FFMA.FTZ R100, R2.reuse, UR5, R95 ;  /* 0x0000000502647c23 */ /* 0x040fe2000801005f */
[C---:B------:R-:W-:Y:S01]  /*f4c0*/  FFMA.FTZ R103, R2.reuse, UR5, R81 ;  /* 0x0000000502677c23 */ /* 0x040fe20008010051 */
[----:B------:R-:W-:Y:S01]  /*f4d0*/  FFMA.FTZ R101, R2, UR5, R53 ;  /* 0x0000000502657c23 */ /* 0x000fe20008010035 */
[----:B------:R-:W-:Y:S01]  /*f4e0*/  I2FP.F32.S32 R2, R22 ;  /* 0x0000001600027245 */ /* 0x000fe20000201400 */
[----:B----4-:R-:W-:Y:S01]  /*f4f0*/  FMUL.FTZ R3, R12, UR29 ;  /* 0x0000001d0c037c20 */ /* 0x010fe20008410000 */
[----:B------:R-:W-:-:S03]  /*f500*/  IMAD.MOV.U32 R252, RZ, RZ, R69 ;  /* 0x000000fffffc7224 */ /* 0x000fc600078e0045 */
[C---:B------:R-:W-:Y:S01]  /*f510*/  FFMA.FTZ R95, R2.reuse, UR5, R40 ;  /* 0x00000005025f7c23 */ /* 0x040fe20008010028 */
[C---:B------:R-:W-:Y:S01]  /*f520*/  FFMA.FTZ R96, R2.reuse, UR5, R96 ;  /* 0x0000000502607c23 */ /* 0x040fe20008010060 */
[C---:B------:R-:W-:Y:S01]  /*f530*/  FFMA.FTZ R98, R2.reuse, UR5, R75 ;  /* 0x0000000502627c23 */ /* 0x040fe2000801004b */
[----:B------:R-:W-:Y:S01]  /*f540*/  FFMA.FTZ R97, R2, UR5, R248 ;  /* 0x0000000502617c23 */ /* 0x000fe200080100f8 */
[----:B------:R-:W-:Y:S01]  /*f550*/  FMUL.FTZ R2, R14, UR29 ;  /* 0x0000001d0e027c20 */ /* 0x000fe20008410000 */
[----:B------:R-:W-:Y:S01]  /*f560*/  IMAD.MOV.U32 R75, RZ, RZ, R88 ;  /* 0x000000ffff4b7224 */ /* 0x000fe200078e0058 */
[----:B------:R1:W-:Y:S01]  /*f570*/  MUFU.TANH R55, R3 ;  /* 0x0000000300377308 */ /* 0x0003e20000002400 */
[----:B------:R-:W-:Y:S01]  /*f580*/  IMAD.MOV.U32 R88, RZ, RZ, R17 ;  /* 0x000000ffff587224 */ /* 0x000fe200078e0011 */
[----:B------:R-:W-:Y:S01]  /*f590*/  MOV R17, R20 ;  /* 0x0000001400117202 */ /* 0x000fe20000000f00 */
[----:B------:R-:W-:Y:S01]  /*f5a0*/  VIADD R20, R0, 0x49 ;  /* 0x0000004900147836 */ /* 0x000fe20000000000 */
[----:B------:R-:W-:-:S02]  /*f5b0*/  MOV R76, R75 ;  /* 0x0000004b004c7202 */ /* 0x000fc40000000f00 */
[----:B------:R-:W-:Y:S01]  /*f5c0*/  MOV R248, R17 ;  /* 0x0000001100f87202 */ /* 0x000fe20000000f00 */
[C---:B------:R-:W-:Y:S01]  /*f5d0*/  VIADD R17, R0.reuse, 0x58 ;  /* 0x0000005800117836 */ /* 0x040fe20000000000 */
[----:B------:R4:W-:Y:S01]  /*f5e0*/  MUFU.TANH R40, R2 ;  /* 0x0000000200287308 */ /* 0x0009e20000002400 */
[----:B------:R-:W-:Y:S02]  /*f5f0*/  IADD3 R14, R0, 0x61, RZ ;  /* 0x00000061000e7810 */ /* 0x000fe40007ffe0ff */
[----:B------:R-:W-:Y:S02]  /*f600*/  FSEL R95, R95, -INF , !P5 ;  /* 0xff8000005f5f7808 */ /* 0x000fe40006800000 */
[----:B------:R-:W-:Y:S01]  /*f610*/  ISETP.GE.AND P0, PT, R20, R9, PT ;  /* 0x000000091400720c */ /* 0x000fe20003f06270 */
[----:B-1----:R-:W-:Y:S01]  /*f620*/  FMUL.FTZ R3, R13, UR29 ;  /* 0x0000001d0d037c20 */ /* 0x002fe20008410000 */
[----:B------:R-:W-:-:S03]  /*f630*/  IMAD.MOV.U32 R13, RZ, RZ, R88 ;  /* 0x000000ffff0d7224 */ /* 0x000fc600078e0058 */
[----:B------:R1:W-:Y:S01]  /*f640*/  MUFU.TANH R250, R3 ;  /* 0x0000000300fa7308 */ /* 0x0003e20000002400 */
[----:B----4-:R-:W-:-:S05]  /*f650*/  I2FP.F32.S32 R2, R21 ;  /* 0x0000001500027245 */ /* 0x010fca0000201400 */
[C---:B------:R-:W-:Y:S01]  /*f660*/  FFMA.FTZ R86, R2.reuse, UR5, R86 ;  /* 0x0000000502567c23 */ /* 0x040fe20008010056 */
[C---:B------:R-:W-:Y:S01]  /*f670*/  FFMA.FTZ R89, R2.reuse, UR5, R249 ;  /* 0x0000000502597c23 */ /* 0x040fe200080100f9 */
[C---:B------:R-:W-:Y:S01]  /*f680*/  FFMA.FTZ R94, R2.reuse, UR5, R91 ;  /* 0x00000005025e7c23 */ /* 0x040fe2000801005b */
[----:B------:R-:W-:Y:S01]  /*f690*/  FFMA.FTZ R92, R2, UR5, R78 ;  /* 0x00000005025c7c23 */ /* 0x000fe2000801004e */
[----:B------:R-:W-:Y:S01]  /*f6a0*/  I2FP.F32.S32 R2, R20 ;  /* 0x0000001400027245 */ /* 0x000fe20000201400 */
[----:B-1----:R-:W-:-:S04]  /*f6b0*/  FMUL.FTZ R3, R15, UR29 ;  /* 0x0000001d0f037c20 */ /* 0x002fc80008410000 */
[C---:B------:R-:W-:Y:S01]  /*f6c0*/  FFMA.FTZ R82, R2.reuse, UR5, R93 ;  /* 0x0000000502527c23 */ /* 0x040fe2000801005d */
[C---:B------:R-:W-:Y:S01]  /*f6d0*/  FFMA.FTZ R93, R2.reuse, UR5, R90 ;  /* 0x00000005025d7c23 */ /* 0x040fe2000801005a */
[C---:B------:R-:W-:Y:S01]  /*f6e0*/  FFMA.FTZ R85, R2.reuse, UR5, R85 ;  /* 0x0000000502557c23 */ /* 0x040fe20008010055 */
[----:B------:R-:W-:Y:S01]  /*f6f0*/  FFMA.FTZ R90, R2, UR5, R251 ;  /* 0x00000005025a7c23 */ /* 0x000fe200080100fb */
[----:B------:R-:W-:Y:S01]  /*f700*/  FMUL.FTZ R2, R19, UR29 ;  /* 0x0000001d13027c20 */ /* 0x000fe20008410000 */
[C---:B------:R-:W-:Y:S01]  /*f710*/  IADD3 R19, R0.reuse, 0x50, RZ ;  /* 0x0000005000137810 */ /* 0x040fe20007ffe0ff */
[----:B------:R1:W-:Y:S01]  /*f720*/  MUFU.TANH R60, R3 ;  /* 0x00000003003c7308 */ /* 0x0003e20000002400 */
[----:B------:R-:W-:Y:S01]  /*f730*/  MOV R251, R84 ;  /* 0x0000005400fb7202 */ /* 0x000fe20000000f00 */
[----:B------:R-:W-:Y:S01]  /*f740*/  VIADD R15, R0, 0x60 ;  /* 0x00000060000f7836 */ /* 0x000fe20000000000 */
[----:B------:R-:W-:Y:S02]  /*f750*/  FSEL R82, R82, -INF , !P0 ;  /* 0xff80000052527808 */ /* 0x000fe40004000000 */
[----:B------:R-:W-:-:S03]  /*f760*/  ISETP.GE.AND P0, PT, R14, R9, PT ;  /* 0x000000090e00720c */ /* 0x000fc60003f06270 */
[----:B------:R4:W-:Y:S01]  /*f770*/  MUFU.TANH R53, R2 ;  /* 0x0000000200357308 */ /* 0x0009e20000002400 */
[----:B-1----:R-:W-:-:S07]  /*f780*/  FMUL.FTZ R3, R79, UR29 ;  /* 0x0000001d4f037c20 */ /* 0x002fce0008410000 */
[----:B------:R1:W2:Y:S01]  /*f790*/  MUFU.TANH R12, R3 ;  /* 0x00000003000c7308 */ /* 0x0002a20000002400 */
[----:B----4-:R-:W-:-:S05]  /*f7a0*/  I2FP.F32.S32 R2, R19 ;  /* 0x0000001300027245 */ /* 0x010fca0000201400 */
[----:B------:R-:W-:Y:S01]  /*f7b0*/  FFMA.FTZ R78, R2, UR5, R18 ;  /* 0x00000005024e7c23 */ /* 0x000fe20008010012 */
[----:B------:R-:W-:Y:S02]  /*f7c0*/  VIADD R18, R0, 0x51 ;  /* 0x0000005100127836 */ /* 0x000fe40000000000 */
[C---:B------:R-:W-:Y:S01]  /*f7d0*/  FFMA.FTZ R81, R2.reuse, UR5, R7 ;  /* 0x0000000502517c23 */ /* 0x040fe20008010007 */
[----:B------:R-:W-:Y:S02]  /*f7e0*/  FFMA.FTZ R91, R2, UR5, R64 ;  /* 0x00000005025b7c23 */ /* 0x000fe40008010040 */
[----:B------:R-:W-:Y:S01]  /*f7f0*/  ISETP.GE.AND P4, PT, R18, R9, PT ;  /* 0x000000091200720c */ /* 0x000fe20003f86270 */
[----:B-1----:R-:W-:Y:S01]  /*f800*/  FMUL.FTZ R3, R87, UR29 ;  /* 0x0000001d57037c20 */ /* 0x002fe20008410000 */
[----:B------:R-:W-:Y:S01]  /*f810*/  FFMA.FTZ R87, R2, UR5, R48 ;  /* 0x0000000502577c23 */ /* 0x000fe20008010030 */
[----:B------:R-:W-:Y:S02]  /*f820*/  I2FP.F32.S32 R2, R18 ;  /* 0x0000001200027245 */ /* 0x000fe40000201400 */
[----:B------:R1:W4:Y:S03]  /*f830*/  MUFU.TANH R7, R3 ;  /* 0x0000000300077308 */ /* 0x0003260000002400 */
[C---:B------:R-:W-:Y:S01]  /*f840*/  FFMA.FTZ R74, R2.reuse, UR5, R66 ;  /* 0x00000005024a7c23 */ /* 0x040fe20008010042 */
[C---:B------:R-:W-:Y:S01]  /*f850*/  FFMA.FTZ R88, R2.reuse, UR5, R65 ;  /* 0x0000000502587c23 */ /* 0x040fe20008010041 */
[----:B------:R-:W-:-:S03]  /*f860*/  FFMA.FTZ R83, R2, UR5, R56 ;  /* 0x0000000502537c23 */ /* 0x000fc60008010038 */
[----:B------:R-:W-:Y:S01]  /*f870*/  FSEL R74, R74, -INF , !P4 ;  /* 0xff8000004a4a7808 */ /* 0x000fe20006000000 */
[----:B-1----:R-:W-:Y:S01]  /*f880*/  FMUL.FTZ R3, R77, UR29 ;  /* 0x0000001d4d037c20 */ /* 0x002fe20008410000 */
[----:B------:R-:W-:Y:S01]  /*f890*/  FFMA.FTZ R77, R2, UR5, R80 ;  /* 0x00000005024d7c23 */ /* 0x000fe20008010050 */
[----:B------:R-:W-:Y:S02]  /*f8a0*/  FMUL.FTZ R2, R44, UR29 ;  /* 0x0000001d2c027c20 */ /* 0x000fe40008410000 */
[----:B------:R1:W4:Y:S08]  /*f8b0*/  MUFU.TANH R48, R3 ;  /* 0x0000000300307308 */ /* 0x0003300000002400 */
[----:B------:R3:W4:Y:S01]  /*f8c0*/  MUFU.TANH R44, R2 ;  /* 0x00000002002c7308 */ /* 0x0007220000002400 */
[----:B-1----:R-:W-:-:S07]  /*f8d0*/  FMUL.FTZ R3, R45, UR29 ;  /* 0x0000001d2d037c20 */ /* 0x002fce0008410000 */
[----:B------:R1:W-:Y:S01]  /*f8e0*/  MUFU.TANH R249, R3 ;  /* 0x0000000300f97308 */ /* 0x0003e20000002400 */
[----:B---3--:R-:W-:-:S05]  /*f8f0*/  I2FP.F32.S32 R2, R17 ;  /* 0x0000001100027245 */ /* 0x008fca0000201400 */
[----:B------:R-:W-:Y:S01]  /*f900*/  FFMA.FTZ R79, R2, UR5, R16 ;  /* 0x00000005024f7c23 */ /* 0x000fe20008010010 */
[----:B------:R-:W-:Y:S01]  /*f910*/  IADD3 R16, R0, 0x59, RZ ;  /* 0x0000005900107810 */ /* 0x000fe20007ffe0ff */
[C---:B------:R-:W-:Y:S01]  /*f920*/  FFMA.FTZ R66, R2.reuse, UR5, R58 ;  /* 0x0000000502427c23 */ /* 0x040fe2000801003a */
[C---:B------:R-:W-:Y:S01]  /*f930*/  FFMA.FTZ R69, R2.reuse, UR5, R54 ;  /* 0x0000000502457c23 */ /* 0x040fe20008010036 */
[----:B------:R-:W-:Y:S01]  /*f940*/  FFMA.FTZ R84, R2, UR5, R50 ;  /* 0x0000000502547c23 */ /* 0x000fe20008010032 */
[----:B------:R-:W-:Y:S02]  /*f950*/  I2FP.F32.S32 R2, R16 ;  /* 0x0000001000027245 */ /* 0x000fe40000201400 */
[----:B------:R-:W-:Y:S01]  /*f960*/  ISETP.GE.AND P5, PT, R16, R9, PT ;  /* 0x000000091000720c */ /* 0x000fe20003fa6270 */
[----:B-1----:R-:W-:Y:S02]  /*f970*/  FMUL.FTZ R3, R46, UR29 ;  /* 0x0000001d2e037c20 */ /* 0x002fe40008410000 */
[C---:B------:R-:W-:Y:S01]  /*f980*/  FFMA.FTZ R62, R2.reuse, UR5, R62 ;  /* 0x00000005023e7c23 */ /* 0x040fe2000801003e */
[C---:B------:R-:W-:Y:S01]  /*f990*/  FFMA.FTZ R65, R2.reuse, UR5, R61 ;  /* 0x0000000502417c23 */ /* 0x040fe2000801003d */
[C---:B------:R-:W-:Y:S01]  /*f9a0*/  FFMA.FTZ R80, R2.reuse, UR5, R57 ;  /* 0x0000000502507c23 */ /* 0x040fe20008010039 */
[----:B------:R-:W-:Y:S01]  /*f9b0*/  FFMA.FTZ R75, R2, UR5, R49 ;  /* 0x00000005024b7c23 */ /* 0x000fe20008010031 */
[----:B------:R-:W-:Y:S01]  /*f9c0*/  FMUL.FTZ R2, R47, UR29 ;  /* 0x0000001d2f027c20 */ /* 0x000fe20008410000 */
[----:B------:R1:W3:Y:S01]  /*f9d0*/  MUFU.TANH R43, R3 ;  /* 0x00000003002b7308 */ /* 0x0002e20000002400 */
[----:B------:R-:W-:-:S07]  /*f9e0*/  FMUL.FTZ R47, R252, UR29 ;  /* 0x0000001dfc2f7c20 */ /* 0x000fce0008410000 */
[----:B------:R2:W-:Y:S08]  /*f9f0*/  MUFU.TANH R54, R2 ;  /* 0x0000000200367308 */ /* 0x0005f00000002400 */
[----:B------:R-:W-:Y:S01]  /*fa00*/  MUFU.TANH R47, R47 ;  /* 0x0000002f002f7308 */ /* 0x000fe20000002400 */
[----:B-1----:R-:W-:Y:S01]  /*fa10*/  FMUL.FTZ R3, R76, UR29 ;  /* 0x0000001d4c037c20 */ /* 0x002fe20008410000 */
[----:B--2---:R-:W-:-:S05]  /*fa20*/  I2FP.F32.S32 R2, R15 ;  /* 0x0000000f00027245 */ /* 0x004fca0000201400 */
[C---:B------:R-:W-:Y:S01]  /*fa30*/  FFMA.FTZ R58, R2.reuse, UR5, R51 ;  /* 0x00000005023a7c23 */ /* 0x040fe20008010033 */
[C---:B------:R-:W-:Y:S01]  /*fa40*/  FFMA.FTZ R61, R2.reuse, UR5, R41 ;  /* 0x00000005023d7c23 */ /* 0x040fe20008010029 */
[C---:B------:R-:W-:Y:S01]  /*fa50*/  FFMA.FTZ R76, R2.reuse, UR5, R39 ;  /* 0x00000005024c7c23 */ /* 0x040fe20008010027 */
[----:B------:R-:W-:Y:S01]  /*fa60*/  FFMA.FTZ R67, R2, UR5, R4 ;  /* 0x0000000502437c23 */ /* 0x000fe20008010004 */
[----:B------:R-:W-:Y:S01]  /*fa70*/  I2FP.F32.S32 R2, R14 ;  /* 0x0000000e00027245 */ /* 0x000fe20000201400 */
[----:B------:R1:W2:Y:S01]  /*fa80*/  MUFU.TANH R39, R3 ;  /* 0x0000000300277308 */ /* 0x0002a20000002400 */
[----:B------:R-:W-:-:S03]  /*fa90*/  FMUL.FTZ R4, R248, UR29 ;  /* 0x0000001df8047c20 */ /* 0x000fc60008410000 */
[C---:B------:R-:W-:Y:S01]  /*faa0*/  FFMA.FTZ R57, R2.reuse, UR5, R63 ;  /* 0x0000000502397c23 */ /* 0x040fe2000801003f */
[C---:B------:R-:W-:Y:S01]  /*fab0*/  FFMA.FTZ R56, R2.reuse, UR5, R59 ;  /* 0x0000000502387c23 */ /* 0x040fe2000801003b */
[----:B------:R-:W-:-:S03]  /*fac0*/  FFMA.FTZ R63, R2, UR5, R42 ;  /* 0x00000005023f7c23 */ /* 0x000fc6000801002a */
[----:B------:R-:W-:Y:S01]  /*fad0*/  FSEL R57, R57, -INF , !P0 ;  /* 0xff80000039397808 */ /* 0x000fe20004000000 */
[----:B-1----:R-:W-:Y:S01]  /*fae0*/  FMUL.FTZ R3, R68, UR29 ;  /* 0x0000001d44037c20 */ /* 0x002fe20008410000 */
[----:B------:R-:W-:Y:S01]  /*faf0*/  FFMA.FTZ R68, R2, UR5, R52 ;  /* 0x0000000502447c23 */ /* 0x000fe20008010034 */
[----:B------:R-:W-:Y:S01]  /*fb00*/  FMUL.FTZ R2, R13, UR29 ;  /* 0x0000001d0d027c20 */ /* 0x000fe20008410000 */
[----:B------:R-:W-:Y:S01]  /*fb10*/  VIADD R13, R0, 0x68 ;  /* 0x00000068000d7836 */ /* 0x000fe20000000000 */
[----:B------:R-:W-:Y:S08]  /*fb20*/  MUFU.TANH R51, R3 ;  /* 0x0000000300337308 */ /* 0x000ff00000002400 */
[----:B------:R1:W2:Y:S02]  /*fb30*/  MUFU.TANH R3, R2 ;  /* 0x0000000200037308 */ /* 0x0002a40000002400 */
[----:B-1----:R-:W-:-:S05]  /*fb40*/  I2FP.F32.S32 R2, R13 ;  /* 0x0000000d00027245 */ /* 0x002fca0000201400 */
[----:B------:R-:W-:Y:S01]  /*fb50*/  FFMA.FTZ R64, R2, UR5, R12 ;  /* 0x0000000502407c23 */ /* 0x000fe2000801000c */
[----:B------:R-:W-:Y:S01]  /*fb60*/  IADD3 R12, R0, 0x69, RZ ;  /* 0x00000069000c7810 */ /* 0x000fe20007ffe0ff */
[C---:B------:R-:W-:Y:S01]  /*fb70*/  FFMA.FTZ R50, R2.reuse, UR5, R55 ;  /* 0x0000000502327c23 */ /* 0x040fe20008010037 */
[C---:B------:R-:W-:Y:S01]  /*fb80*/  FFMA.FTZ R49, R2.reuse, UR5, R40 ;  /* 0x0000000502317c23 */ /* 0x040fe20008010028 */
[----:B----4-:R-:W-:Y:S01]  /*fb90*/  FFMA.FTZ R59, R2, UR5, R7 ;  /* 0x00000005023b7c23 */ /* 0x010fe20008010007 */
[----:B------:R-:W-:Y:S01]  /*fba0*/  I2FP.F32.S32 R2, R12 ;  /* 0x0000000c00027245 */ /* 0x000fe20000201400 */
[----:B------:R-:W-:Y:S01]  /*fbb0*/  VIADD R7, R0, 0x70 ;  /* 0x0000007000077836 */ /* 0x000fe20000000000 */
[----:B------:R1:W4:Y:S01]  /*fbc0*/  MUFU.TANH R40, R4 ;  /* 0x0000000400287308 */ /* 0x0003220000002400 */
[----:B------:R-:W-:Y:S02]  /*fbd0*/  ISETP.GE.AND P4, PT, R12, R9, PT ;  /* 0x000000090c00720c */ /* 0x000fe40003f86270 */
[C---:B------:R-:W-:Y:S01]  /*fbe0*/  FFMA.FTZ R45, R2.reuse, UR5, R60 ;  /* 0x00000005022d7c23 */ /* 0x040fe2000801003c */
[C---:B------:R-:W-:Y:S01]  /*fbf0*/  FFMA.FTZ R46, R2.reuse, UR5, R250 ;  /* 0x00000005022e7c23 */ /* 0x040fe200080100fa */
[C---:B------:R-:W-:Y:S01]  /*fc00*/  FFMA.FTZ R60, R2.reuse, UR5, R53 ;  /* 0x00000005023c7c23 */ /* 0x040fe20008010035 */
[----:B------:R-:W-:Y:S01]  /*fc10*/  FFMA.FTZ R52, R2, UR5, R48 ;  /* 0x0000000502347c23 */ /* 0x000fe20008010030 */
[----:B------:R-:W-:Y:S01]  /*fc20*/  FMUL.FTZ R2, R210, UR29 ;  /* 0x0000001dd2027c20 */ /* 0x000fe20008410000 */
[----:B------:R-:W-:Y:S01]  /*fc30*/  FMUL.FTZ R53, R251, UR29 ;  /* 0x0000001dfb357c20 */ /* 0x000fe20008410000 */
[----:B------:R-:W-:-:S02]  /*fc40*/  FSEL R46, R46, -INF , !P4 ;  /* 0xff8000002e2e7808 */ /* 0x000fc40006000000 */
[----:B------:R-:W-:-:S03]  /*fc50*/  ISETP.GE.AND P4, PT, R37, R8, PT ;  /* 0x000000082500720c */ /* 0x000fc60003f86270 */
[----:B------:R-:W-:Y:S01]  /*fc60*/  MUFU.TANH R53, R53 ;  /* 0x0000003500357308 */ /* 0x000fe20000002400 */
[----:B-1----:R-:W-:-:S07]  /*fc70*/  FMUL.FTZ R4, R208, UR29 ;  /* 0x0000001dd0047c20 */ /* 0x002fce0008410000 */
[----:B------:R1:W-:Y:S08]  /*fc80*/  MUFU.TANH R208, R2 ;  /* 0x0000000200d07308 */ /* 0x0003f00000002400 */
[----:B------:R4:W4:Y:S01]  /*fc90*/  MUFU.TANH R248, R4 ;  /* 0x0000000400f87308 */ /* 0x0009220000002400 */
[----:B-1----:R-:W-:-:S05]  /*fca0*/  I2FP.F32.S32 R2, R7 ;  /* 0x0000000700027245 */ /* 0x002fca0000201400 */
[C---:B------:R-:W-:Y:S01]  /*fcb0*/  FFMA.FTZ R44, R2.reuse, UR5, R44 ;  /* 0x00000005022c7c23 */ /* 0x040fe2000801002c */
[C---:B---3--:R-:W-:Y:S01]  /*fcc0*/  FFMA.FTZ R43, R2.reuse, UR5, R43 ;  /* 0x00000005022b7c23 */ /* 0x048fe2000801002b */
[----:B--2---:R-:W-:Y:S01]  /*fcd0*/  FFMA.FTZ R55, R2, UR5, R39 ;  /* 0x0000000502377c23 */ /* 0x004fe20008010027 */
[----:B----4-:R-:W-:Y:S01]  /*fce0*/  IADD3 R4, R0, 0x71, RZ ;  /* 0x0000007100047810 */ /* 0x010fe20007ffe0ff */
[----:B------:R-:W-:Y:S01]  /*fcf0*/  FFMA.FTZ R48, R2, UR5, R3 ;  /* 0x0000000502307c23 */ /* 0x000fe20008010003 */
[----:B------:R-:W-:Y:S02]  /*fd00*/  VIADD R3, R0, 0x78 ;  /* 0x0000007800037836 */ /* 0x000fe40000000000 */
[----:B------:R-:W-:-:S05]  /*fd10*/  I2FP.F32.S32 R2, R4 ;  /* 0x0000000400027245 */ /* 0x000fca0000201400 */
[C---:B------:R-:W-:Y:S01]  /*fd20*/  FFMA.FTZ R41, R2.reuse, UR5, R54 ;  /* 0x0000000502297c23 */ /* 0x040fe20008010036 */
[C---:B------:R-:W-:Y:S01]  /*fd30*/  FFMA.FTZ R54, R2.reuse, UR5, R51 ;  /* 0x0000000502367c23 */ /* 0x040fe20008010033 */
[C---:B------:R-:W-:Y:S01]  /*fd40*/  FFMA.FTZ R42, R2.reuse, UR5, R249 ;  /* 0x00000005022a7c23 */ /* 0x040fe200080100f9 */
[----:B------:R-:W-:Y:S01]  /*fd50*/  FFMA.FTZ R51, R2, UR5, R40 ;  /* 0x0000000502337c23 */ /* 0x000fe20008010028 */
[----:B------:R-:W-:-:S05]  /*fd60*/  I2FP.F32.S32 R2, R3 ;  /* 0x0000000300027245 */ /* 0x000fca0000201400 */
[C---:B------:R-:W-:Y:S01]  /*fd70*/  FFMA.FTZ R40, R2.reuse, UR5, R248 ;  /* 0x0000000502287c23 */ /* 0x040fe200080100f8 */
[C---:B------:R-:W-:Y:S01]  /*fd80*/  FFMA.FTZ R39, R2.reuse, UR5, R208 ;  /* 0x0000000502277c23 */ /* 0x040fe200080100d0 */
[C---:B------:R-:W-:Y:S01]  /*fd90*/  FFMA.FTZ R53, R2.reuse, UR5, R53 ;  /* 0x0000000502357c23 */ /* 0x040fe20008010035 */
[----:B------:R-:W-:Y:S01]  /*fda0*/  FFMA.FTZ R47, R2, UR5, R47 ;  /* 0x00000005022f7c23 */ /* 0x000fe2000801002f */
[----:B------:R-:W-:Y:S02]  /*fdb0*/  FSEL R2, R115, -INF , !P3 ;  /* 0xff80000073027808 */ /* 0x000fe40005800000 */
[----:B------:R-:W-:-:S03]  /*fdc0*/  ISETP.GE.AND P3, PT, R21, R9, PT ;  /* 0x000000091500720c */ /* 0x000fc60003f66270 */
[----:B------:R1:W-:Y:S04]  /*fdd0*/  STL [R1+0x7c], R2 ;  /* 0x00007c0201007387 */ /* 0x0003e80000100800 */
[----:B------:R-:W-:Y:S01]  /*fde0*/  STL [R1+0x78], R109 ;  /* 0x0000786d01007387 */ /* 0x000fe20000100800 */
[----:B-1----:R-:W-:Y:S02]  /*fdf0*/  FSEL R2, R106, -INF , !P2 ;  /* 0xff8000006a027808 */ /* 0x002fe40005000000 */
        /* <DEDUP_REMOVED lines=8> */
[-C--:B------:R-:W-:Y:S02]  /*fe80*/  ISETP.GE.AND P3, PT, R15, R9.reuse, PT ;  /* 0x000000090f00720c */ /* 0x080fe40003f66270 */
[----:B------:R-:W-:Y:S01]  /*fe90*/  FSEL R86, R62, -INF , !P5 ;  /* 0xff8000003e567808 */ /* 0x000fe20006800000 */
[----:B------:R1:W-:Y:S01]  /*fea0*/  STL [R1+0x64], R2 ;  /* 0x0000640201007387 */ /* 0x0003e20000100800 */
[----:B------:R-:W-:-:S02]  /*feb0*/  ISETP.GE.AND P5, PT, R4, R9, PT ;  /* 0x000000090400720c */ /* 0x000fc40003fa6270 */
[----:B------:R-:W-:Y:S01]  /*fec0*/  FSEL R58, R58, -INF , !P3 ;  /* 0xff8000003a3a7808 */ /* 0x000fe20005800000 */
[----:B------:R-:W-:Y:S01]  /*fed0*/  STL [R1+0x60], R82 ;  /* 0x0000605201007387 */ /* 0x000fe20000100800 */
[----:B------:R-:W-:Y:S02]  /*fee0*/  ISETP.GE.AND P3, PT, R3, R9, PT ;  /* 0x000000090300720c */ /* 0x000fe40003f66270 */
[----:B------:R-:W-:Y:S02]  /*fef0*/  FSEL R42, R42, -INF , !P5 ;  /* 0xff8000002a2a7808 */ /* 0x000fe40006800000 */
[----:B------:R-:W-:Y:S02]  /*ff00*/  FSEL R40, R40, -INF , !P3 ;  /* 0xff80000028287808 */ /* 0x000fe40005800000 */
[-C--:B------:R-:W-:Y:S02]  /*ff10*/  ISETP.GE.AND P3, PT, R35, R8.reuse, PT ;  /* 0x000000082300720c */ /* 0x080fe40003f66270 */
[----:B------:R-:W-:-:S02]  /*ff20*/  ISETP.GE.AND P5, PT, R36, R8, PT ;  /* 0x000000082400720c */ /* 0x000fc40003fa6270 */
[----:B------:R-:W-:Y:S02]  /*ff30*/  FSEL R203, R203, -INF , !P3 ;  /* 0xff800000cbcb7808 */ /* 0x000fe40005800000 */
[-C--:B------:R-:W-:Y:S02]  /*ff40*/  ISETP.GE.AND P3, PT, R30, R8.reuse, PT ;  /* 0x000000081e00720c */ /* 0x080fe40003f66270 */
[----:B------:R-:W-:Y:S02]  /*ff50*/  FSEL R206, R206, -INF , !P5 ;  /* 0xff800000cece7808 */ /* 0x000fe40006800000 */
[----:B------:R-:W-:Y:S02]  /*ff60*/  FSEL R126, R126, -INF , !P3 ;  /* 0xff8000007e7e7808 */ /* 0x000fe40005800000 */
[----:B------:R-:W-:Y:S02]  /*ff70*/  ISETP.GE.AND P3, PT, R25, R8, PT ;  /* 0x000000081900720c */ /* 0x000fe40003f66270 */
[----:B-1----:R-:W-:-:S02]  /*ff80*/  FSEL R2, R78, -INF , !P2 ;  /* 0xff8000004e027808 */ /* 0x002fc40005000000 */
[----:B------:R-:W-:Y:S02]  /*ff90*/  ISETP.GE.AND P2, PT, R13, R9, PT ;  /* 0x000000090d00720c */ /* 0x000fe40003f46270 */
[-C--:B------:R-:W-:Y:S01]  /*ffa0*/  ISETP.GE.AND P5, PT, R31, R8.reuse, PT ;  /* 0x000000081f00720c */ /* 0x080fe20003fa6270 */
[----:B------:R1:W-:Y:S01]  /*ffb0*/  STL [R1+0x5c], R2 ;  /* 0x00005c0201007387 */ /* 0x0003e20000100800 */
[----:B------:R-:W-:Y:S02]  /*ffc0*/  FSEL R50, R50, -INF , !P2 ;  /* 0xff80000032327808 */ /* 0x000fe40005000000 */
[-C--:B------:R-:W-:Y:S01]  /*ffd0*/  ISETP.GE.AND P2, PT, R0, R8.reuse, PT ;  /* 0x000000080000720c */ /* 0x080fe20003f46270 */
[----:B------:R-:W-:Y:S01]  /*ffe0*/  STL [R1+0x58], R74 ;  /* 0x0000584a01007387 */ /* 0x000fe20000100800 */
[----:B------:R-:W-:Y:S02]  /*fff0*/  FSEL R128, R128, -INF , !P5 ;  /* 0xff80000080807808 */ /* 0x000fe40006800000 */
[----:B------:R-:W-:-:S02]  /*10000*/  ISETP.GE.AND P5, PT, R26, R8, PT ;  /* 0x000000081a00720c */ /* 0x000fc40003fa6270 */
[----:B-1----:R-:W-:Y:S02]  /*10010*/  FSEL R2, R66, -INF , !P6 ;  /* 0xff80000042027808 */ /* 0x002fe40007000000 */
[----:B------:R-:W-:-:S03]  /*10020*/  ISETP.GE.AND P6, PT, R7, R9, PT ;  /* 0x000000090700720c */ /* 0x000fc60003fc6270 */
[----:B------:R1:W-:Y:S01]  /*10030*/  STL [R1+0x54], R2 ;  /* 0x0000540201007387 */ /* 0x0003e20000100800 */
[----:B------:R-:W-:Y:S02]  /*10040*/  FSEL R62, R44, -INF , !P6 ;  /* 0xff8000002c3e7808 */ /* 0x000fe40007000000 */
[-C--:B------:R-:W-:Y:S01]  /*10050*/  ISETP.GE.AND P6, PT, R38, R8.reuse, PT ;  /* 0x000000082600720c */ /* 0x080fe20003fc6270 */
[----:B------:R2:W-:Y:S01]  /*10060*/  STL [R1+0x50], R58 ;  /* 0x0000503a01007387 */ /* 0x0005e20000100800 */
[----:B------:R-:W-:Y:S02]  /*10070*/  FSEL R44, R226, -INF , !P4 ;  /* 0xff800000e22c7808 */ /* 0x000fe40006000000 */
[-C--:B------:R-:W-:Y:S01]  /*10080*/  ISETP.GE.AND P4, PT, R33, R8.reuse, PT ;  /* 0x000000082100720c */ /* 0x080fe20003f86270 */
[----:B------:R3:W-:Y:S01]  /*10090*/  STL [R1+0x4c], R57 ;  /* 0x00004c3901007387 */ /* 0x0007e20000100800 */
[----:B------:R-:W-:Y:S02]  /*100a0*/  FSEL R213, R213, -INF , !P6 ;  /* 0xff800000d5d57808 */ /* 0x000fe40007000000 */
[----:B------:R-:W-:Y:S01]  /*100b0*/  ISETP.GE.AND P6, PT, R32, R8, PT ;  /* 0x000000082000720c */ /* 0x000fe20003fc6270 */
[----:B------:R-:W-:Y:S01]  /*100c0*/  STL [R1+0x48], R50 ;  /* 0x0000483201007387 */ /* 0x000fe20000100800 */
[----:B------:R-:W-:-:S02]  /*100d0*/  FSEL R132, R132, -INF , !P4 ;  /* 0xff80000084847808 */ /* 0x000fc40006000000 */
[-C--:B------:R-:W-:Y:S01]  /*100e0*/  ISETP.GE.AND P4, PT, R28, R8.reuse, PT ;  /* 0x000000081c00720c */ /* 0x080fe20003f86270 */
[----:B------:R-:W-:Y:S01]  /*100f0*/  STL [R1+0x44], R46 ;  /* 0x0000442e01007387 */ /* 0x000fe20000100800 */
[----:B------:R-:W-:Y:S02]  /*10100*/  FSEL R130, R130, -INF , !P6 ;  /* 0xff80000082827808 */ /* 0x000fe40007000000 */
[-C--:B------:R-:W-:Y:S01]  /*10110*/  ISETP.GE.AND P6, PT, R27, R8.reuse, PT ;  /* 0x000000081b00720c */ /* 0x080fe20003fc6270 */
[----:B------:R4:W-:Y:S01]  /*10120*/  STL [R1+0x40], R42 ;  /* 0x0000402a01007387 */ /* 0x0009e20000100800 */
[----:B------:R-:W-:Y:S02]  /*10130*/  FSEL R120, R120, -INF , !P4 ;  /* 0xff80000078787808 */ /* 0x000fe40006000000 */
[----:B------:R-:W-:Y:S01]  /*10140*/  ISETP.GE.AND P4, PT, R23, R8, PT ;  /* 0x000000081700720c */ /* 0x000fe20003f86270 */
[----:B------:R4:W-:Y:S01]  /*10150*/  STL [R1+0x3c], R40 ;  /* 0x00003c2801007387 */ /* 0x0009e20000100800 */
[----:B-1----:R-:W-:-:S02]  /*10160*/  IADD3 R2, R0, 0x79, RZ ;  /* 0x0000007900027810 */ /* 0x002fc40007ffe0ff */
[----:B--2---:R-:W-:Y:S02]  /*10170*/  FSEL R58, R116, -INF , !P6 ;  /* 0xff800000743a7808 */ /* 0x004fe40007000000 */
[-C--:B------:R-:W-:Y:S02]  /*10180*/  ISETP.GE.AND P6, PT, R22, R8.reuse, PT ;  /* 0x000000081600720c */ /* 0x080fe40003fc6270 */
[----:B---3--:R-:W-:Y:S02]  /*10190*/  FSEL R57, R111, -INF , !P5 ;  /* 0xff8000006f397808 */ /* 0x008fe40006800000 */
[-C--:B------:R-:W-:Y:S02]  /*101a0*/  ISETP.GE.AND P5, PT, R21, R8.reuse, PT ;  /* 0x000000081500720c */ /* 0x080fe40003fa6270 */
[----:B------:R-:W-:Y:S02]  /*101b0*/  FSEL R111, R96, -INF , !P6 ;  /* 0xff800000606f7808 */ /* 0x000fe40007000000 */
[----:B------:R-:W-:-:S02]  /*101c0*/  ISETP.GE.AND P6, PT, R17, R8, PT ;  /* 0x000000081100720c */ /* 0x000fc40003fc6270 */
[----:B------:R-:W-:Y:S01]  /*101d0*/  ISETP.GE.AND P0, PT, R2, R9, PT ;  /* 0x000000090200720c */ /* 0x000fe20003f06270 */
[----:B------:R-:W-:Y:S01]  /*101e0*/  FMUL.FTZ R9, R209, UR29 ;  /* 0x0000001dd1097c20 */ /* 0x000fe20008410000 */
[----:B------:R-:W-:Y:S02]  /*101f0*/  FSEL R89, R89, -INF , !P5 ;  /* 0xff80000059597808 */ /* 0x000fe40006800000 */
[----:B----4-:R-:W-:Y:S02]  /*10200*/  FSEL R42, R227, -INF , !P2 ;  /* 0xff800000e32a7808 */ /* 0x010fe40005000000 */
[----:B------:R-:W-:Y:S01]  /*10210*/  ISETP.GE.AND P2, PT, R34, R8, PT ;  /* 0x000000082200720c */ /* 0x000fe20003f46270 */
[----:B------:R-:W1:Y:S01]  /*10220*/  MUFU.TANH R9, R9 ;  /* 0x0000000900097308 */ /* 0x000e620000002400 */
[----:B------:R-:W-:Y:S02]  /*10230*/  FSEL R40, R108, -INF , !P3 ;  /* 0xff8000006c287808 */ /* 0x000fe40005800000 */
[----:B------:R-:W-:-:S02]  /*10240*/  FSEL R134, R134, -INF , !P2 ;  /* 0xff80000086867808 */ /* 0x000fc40005000000 */
[-C--:B------:R-:W-:Y:S01]  /*10250*/  ISETP.GE.AND P2, PT, R29, R8.reuse, PT ;  /* 0x000000081d00720c */ /* 0x080fe20003f46270 */
[----:B------:R2:W-:Y:S01]  /*10260*/  STL [R1+0x34], R40 ;  /* 0x0000342801007387 */ /* 0x0005e20000100800 */
[-C--:B------:R-:W-:Y:S02]  /*10270*/  ISETP.GE.AND P3, PT, R20, R8.reuse, PT ;  /* 0x000000081400720c */ /* 0x080fe40003f66270 */
[----:B------:R-:W-:Y:S02]  /*10280*/  FSEL R124, R124, -INF , !P2 ;  /* 0xff8000007c7c7808 */ /* 0x000fe40005000000 */
[----:B------:R-:W-:Y:S02]  /*10290*/  ISETP.GE.AND P2, PT, R24, R8, PT ;  /* 0x000000081800720c */ /* 0x000fe40003f46270 */
[----:B------:R-:W-:Y:S02]  /*102a0*/  FSEL R74, R85, -INF , !P3 ;  /* 0xff800000554a7808 */ /* 0x000fe40005800000 */
[----:B------:R-:W-:-:S02]  /*102b0*/  FSEL R66, R104, -INF , !P2 ;  /* 0xff80000068427808 */ /* 0x000fc40005000000 */
[-C--:B------:R-:W-:Y:S02]  /*102c0*/  ISETP.GE.AND P2, PT, R19, R8.reuse, PT ;  /* 0x000000081300720c */ /* 0x080fe40003f46270 */
[-C--:B------:R-:W-:Y:S01]  /*102d0*/  ISETP.GE.AND P3, PT, R15, R8.reuse, PT ;  /* 0x000000080f00720c */ /* 0x080fe20003f66270 */
[----:B------:R-:W-:Y:S01]  /*102e0*/  STL [R1+0x30], R66 ;  /* 0x0000304201007387 */ /* 0x000fe20000100800 */
[----:B------:R-:W-:Y:S02]  /*102f0*/  ISETP.GE.AND P5, PT, R16, R8, PT ;  /* 0x000000081000720c */ /* 0x000fe40003fa6270 */
[----:B------:R-:W-:Y:S02]  /*10300*/  FSEL R69, R69, -INF , !P6 ;  /* 0xff80000045457808 */ /* 0x000fe40007000000 */
[----:B------:R-:W-:Y:S02]  /*10310*/  FSEL R61, R61, -INF , !P3 ;  /* 0xff8000003d3d7808 */ /* 0x000fe40005800000 */
[----:B------:R-:W-:-:S02]  /*10320*/  FSEL R78, R65, -INF , !P5 ;  /* 0xff800000414e7808 */ /* 0x000fc40006800000 */
[-C--:B------:R-:W-:Y:S02]  /*10330*/  ISETP.GE.AND P6, PT, R12, R8.reuse, PT ;  /* 0x000000080c00720c */ /* 0x080fe40003fc6270 */
[----:B--2---:R-:W-:Y:S02]  /*10340*/  FSEL R40, R100, -INF , !P4 ;  /* 0xff80000064287808 */ /* 0x004fe40006000000 */
[-C--:B------:R-:W-:Y:S02]  /*10350*/  ISETP.GE.AND P4, PT, R18, R8.reuse, PT ;  /* 0x000000081200720c */ /* 0x080fe40003f86270 */
[-C--:B------:R-:W-:Y:S01]  /*10360*/  ISETP.GE.AND P5, PT, R7, R8.reuse, PT ;  /* 0x000000080700720c */ /* 0x080fe20003fa6270 */
[----:B------:R2:W-:Y:S01]  /*10370*/  STL [R1+0x2c], R40 ;  /* 0x00002c2801007387 */ /* 0x0005e20000100800 */
[----:B------:R-:W-:Y:S02]  /*10380*/  FSEL R109, R77, -INF , !P4 ;  /* 0xff8000004d6d7808 */ /* 0x000fe40006000000 */
[-C--:B------:R-:W-:Y:S01]  /*10390*/  ISETP.GE.AND P4, PT, R13, R8.reuse, PT ;  /* 0x000000080d00720c */ /* 0x080fe20003f86270 */
[----:B------:R-:W-:Y:S01]  /*103a0*/  STL [R1+0x28], R111 ;  /* 0x0000286f01007387 */ /* 0x000fe20000100800 */
[----:B------:R-:W-:-:S02]  /*103b0*/  ISETP.GE.AND P3, PT, R4, R8, PT ;  /* 0x000000080400720c */ /* 0x000fc40003f66270 */
[----:B------:R-:W-:Y:S01]  /*103c0*/  FSEL R45, R45, -INF , !P6 ;  /* 0xff8000002d2d7808 */ /* 0x000fe20007000000 */
[----:B------:R-:W-:Y:S01]  /*103d0*/  STL [R1+0x20], R74 ;  /* 0x0000204a01007387 */ /* 0x000fe20000100800 */
[----:B------:R-:W-:Y:S02]  /*103e0*/  ISETP.GE.AND P6, PT, R0, R11, PT ;  /* 0x0000000b0000720c */ /* 0x000fe40003fc6270 */
[----:B--2---:R-:W-:Y:S02]  /*103f0*/  FSEL R40, R81, -INF , !P2 ;  /* 0xff80000051287808 */ /* 0x004fe40005000000 */
[----:B------:R-:W-:-:S03]  /*10400*/  ISETP.GE.AND P2, PT, R14, R8, PT ;  /* 0x000000080e00720c */ /* 0x000fc60003f46270 */
[----:B------:R2:W-:Y:S01]  /*10410*/  STL [R1+0x1c], R40 ;  /* 0x00001c2801007387 */ /* 0x0005e20000100800 */
[----:B------:R-:W-:Y:S02]  /*10420*/  FSEL R77, R56, -INF , !P2 ;  /* 0xff800000384d7808 */ /* 0x000fe40005000000 */
[----:B------:R-:W-:Y:S01]  /*10430*/  ISETP.GE.AND P2, PT, R3, R8, PT ;  /* 0x000000080300720c */ /* 0x000fe20003f46270 */
[----:B------:R-:W-:Y:S03]  /*10440*/  STL [R1+0x18], R109 ;  /* 0x0000186d01007387 */ /* 0x000fe60000100800 */
[----:B------:R-:W-:Y:S01]  /*10450*/  FSEL R39, R39, -INF , !P2 ;  /* 0xff80000027277808 */ /* 0x000fe20005000000 */
[----:B------:R-:W-:Y:S01]  /*10460*/  STL [R1+0x14], R69 ;  /* 0x0000144501007387 */ /* 0x000fe20000100800 */
[----:B------:R-:W-:-:S03]  /*10470*/  ISETP.GE.AND P2, PT, R37, R10, PT ;  /* 0x0000000a2500720c */ /* 0x000fc60003f46270 */
[----:B------:R-:W-:Y:S01]  /*10480*/  STL [R1+0x10], R61 ;  /* 0x0000103d01007387 */ /* 0x000fe20000100800 */
[----:B--2---:R-:W-:Y:S02]  /*10490*/  FSEL R40, R49, -INF , !P4 ;  /* 0xff80000031287808 */ /* 0x004fe40006000000 */
[----:B------:R-:W-:Y:S02]  /*104a0*/  ISETP.GE.AND P4, PT, R2, R8, PT ;  /* 0x000000080200720c */ /* 0x000fe40003f86270 */
[----:B------:R-:W2:Y:S01]  /*104b0*/  MUFU.TANH R8, R211 ;  /* 0x000000d300087308 */ /* 0x000ea20000002400 */
[----:B------:R3:W-:Y:S02]  /*104c0*/  STL [R1+0xc], R40 ;  /* 0x00000c2801007387 */ /* 0x0007e40000100800 */
[----:B---3--:R-:W-:Y:S02]  /*104d0*/  FSEL R40, R43, -INF , !P5 ;  /* 0xff8000002b287808 */ /* 0x008fe40006800000 */
[----:B------:R-:W-:-:S02]  /*104e0*/  ISETP.GE.AND P5, PT, R0, R10, PT ;  /* 0x0000000a0000720c */ /* 0x000fc40003fa6270 */
[----:B------:R-:W-:Y:S01]  /*104f0*/  FSEL R0, R41, -INF , !P3 ;  /* 0xff80000029007808 */ /* 0x000fe20005800000 */
[----:B------:R3:W-:Y:S01]  /*10500*/  STL [R1+0x8], R40 ;  /* 0x0000082801007387 */ /* 0x0007e20000100800 */
[-C--:B------:R-:W-:Y:S02]  /*10510*/  ISETP.GE.AND P3, PT, R37, R11.reuse, PT ;  /* 0x0000000b2500720c */ /* 0x080fe40003f66270 */
[----:B------:R-:W-:Y:S01]  /*10520*/  FSEL R37, R240, -INF , !P6 ;  /* 0xff800000f0257808 */ /* 0x000fe20007000000 */
[----:B------:R4:W-:Y:S01]  /*10530*/  STL [R1+0x4], R0 ;  /* 0x0000040001007387 */ /* 0x0009e20000100800 */
[----:B------:R-:W-:-:S03]  /*10540*/  ISETP.GE.AND P6, PT, R36, R11, PT ;  /* 0x0000000b2400720c */ /* 0x000fc60003fc6270 */
[----:B------:R2:W-:Y:S01]  /*10550*/  STL [R1], R39 ;  /* 0x0000002701007387 */ /* 0x0005e20000100800 */
[----:B---3--:R-:W-:Y:S02]  /*10560*/  FSEL R40, R243, -INF , !P2 ;  /* 0xff800000f3287808 */ /* 0x008fe40005000000 */
[----:B------:R-:W-:Y:S02]  /*10570*/  ISETP.GE.AND P2, PT, R35, R10, PT ;  /* 0x0000000a2300720c */ /* 0x000fe40003f46270 */
[----:B----4-:R-:W-:Y:S02]  /*10580*/  I2FP.F32.S32 R0, R2 ;  /* 0x0000000200007245 */ /* 0x010fe40000201400 */
[----:B------:R-:W-:Y:S02]  /*10590*/  FSEL R237, R237, -INF , !P2 ;  /* 0xff800000eded7808 */ /* 0x000fe40005000000 */
[----:B------:R-:W-:Y:S01]  /*105a0*/  ISETP.GE.AND P2, PT, R32, R10, PT ;  /* 0x0000000a2000720c */ /* 0x000fe20003f46270 */
[C---:B-1----:R-:W-:Y:S01]  /*105b0*/  FFMA.FTZ R9, R0.reuse, UR5, R9 ;  /* 0x0000000500097c23 */ /* 0x042fe20008010009 */
[----:B--2---:R-:W-:-:S02]  /*105c0*/  FFMA.FTZ R8, R0, UR5, R8 ;  /* 0x0000000500087c23 */ /* 0x004fc40008010008 */
[----:B------:R-:W-:Y:S02]  /*105d0*/  FSEL R232, R232, -INF , !P2 ;  /* 0xff800000e8e87808 */ /* 0x000fe40005000000 */
[----:B------:R-:W-:Y:S02]  /*105e0*/  FSEL R104, R9, -INF , !P0 ;  /* 0xff80000009687808 */ /* 0x000fe40004000000 */
[----:B------:R-:W-:Y:S01]  /*105f0*/  FSEL R252, R8, -INF , !P4 ;  /* 0xff80000008fc7808 */ /* 0x000fe20006000000 */
[----:B------:R-:W-:Y:S01]  /*10600*/  FMUL.FTZ R8, R6, UR29 ;  /* 0x0000001d06087c20 */ /* 0x000fe20008410000 */
[C---:B------:R-:W-:Y:S01]  /*10610*/  ISETP.GE.AND P0, PT, R38.reuse, R11, PT ;  /* 0x0000000b2600720c */ /* 0x040fe20003f06270 */
[----:B------:R1:W5:Y:S01]  /*10620*/  LDL.LU R6, [R1+0xfc] ;  /* 0x0000fc0001067983 */ /* 0x0003620000300800 */
[----:B------:R-:W-:Y:S02]  /*10630*/  ISETP.GE.AND P4, PT, R38, R10, PT ;  /* 0x0000000a2600720c */ /* 0x000fe40003f86270 */
[----:B------:R-:W-:-:S02]  /*10640*/  FSEL R38, R238, -INF , !P5 ;  /* 0xff800000ee267808 */ /* 0x000fc40006800000 */
[-C--:B------:R-:W-:Y:S02]  /*10650*/  ISETP.GE.AND P5, PT, R36, R10.reuse, PT ;  /* 0x0000000a2400720c */ /* 0x080fe40003fa6270 */
[----:B------:R-:W-:Y:S02]  /*10660*/  FSEL R36, R247, -INF , !P3 ;  /* 0xff800000f7247808 */ /* 0x000fe40005800000 */
[-C--:B------:R-:W-:Y:S02]  /*10670*/  ISETP.GE.AND P3, PT, R35, R11.reuse, PT ;  /* 0x0000000b2300720c */ /* 0x080fe40003f66270 */
[----:B------:R-:W-:Y:S02]  /*10680*/  ISETP.GE.AND P2, PT, R29, R10, PT ;  /* 0x0000000a1d00720c */ /* 0x000fe40003f46270 */
[----:B------:R-:W-:Y:S02]  /*10690*/  FSEL R244, R244, -INF , !P3 ;  /* 0xff800000f4f47808 */ /* 0x000fe40005800000 */
[----:B------:R-:W-:-:S02]  /*106a0*/  ISETP.GE.AND P3, PT, R32, R11, PT ;  /* 0x0000000b2000720c */ /* 0x000fc40003f66270 */
[----:B------:R-:W-:Y:S02]  /*106b0*/  FSEL R202, R202, -INF , !P2 ;  /* 0xff800000caca7808 */ /* 0x000fe40005000000 */
[----:B------:R-:W-:Y:S02]  /*106c0*/  FSEL R233, R233, -INF , !P3 ;  /* 0xff800000e9e97808 */ /* 0x000fe40005800000 */
[-C--:B------:R-:W-:Y:S02]  /*106d0*/  ISETP.GE.AND P3, PT, R29, R11.reuse, PT ;  /* 0x0000000b1d00720c */ /* 0x080fe40003f66270 */
[C---:B------:R-:W-:Y:S02]  /*106e0*/  ISETP.GE.AND P2, PT, R26.reuse, R10, PT ;  /* 0x0000000a1a00720c */ /* 0x040fe40003f46270 */
[----:B------:R-:W-:Y:S02]  /*106f0*/  FSEL R205, R205, -INF , !P3 ;  /* 0xff800000cdcd7808 */ /* 0x000fe40005800000 */
[----:B------:R-:W-:-:S02]  /*10700*/  ISETP.GE.AND P3, PT, R26, R11, PT ;  /* 0x0000000b1a00720c */ /* 0x000fc40003f66270 */
[----:B------:R-:W-:Y:S02]  /*10710*/  FSEL R81, R113, -INF , !P2 ;  /* 0xff80000071517808 */ /* 0x000fe40005000000 */
[----:B------:R-:W-:Y:S02]  /*10720*/  FSEL R114, R114, -INF , !P3 ;  /* 0xff80000072727808 */ /* 0x000fe40005800000 */
[C---:B------:R-:W-:Y:S02]  /*10730*/  ISETP.GE.AND P3, PT, R23.reuse, R11, PT ;  /* 0x0000000b1700720c */ /* 0x040fe40003f66270 */
[----:B------:R-:W-:Y:S02]  /*10740*/  ISETP.GE.AND P2, PT, R23, R10, PT ;  /* 0x0000000a1700720c */ /* 0x000fe40003f46270 */
[----:B------:R-:W-:Y:S02]  /*10750*/  FSEL R39, R242, -INF , !P4 ;  /* 0xff800000f2277808 */ /* 0x000fe40006000000 */
[----:B------:R-:W-:-:S02]  /*10760*/  FSEL R242, R103, -INF , !P3 ;  /* 0xff80000067f27808 */ /* 0x000fc40005800000 */
[----:B------:R-:W-:Y:S02]  /*10770*/  FSEL R251, R101, -INF , !P2 ;  /* 0xff80000065fb7808 */ /* 0x000fe40005000000 */
[CC--:B------:R-:W-:Y:S02]  /*10780*/  ISETP.GE.AND P3, PT, R20.reuse, R11.reuse, PT ;  /* 0x0000000b1400720c */ /* 0x0c0fe40003f66270 */
[----:B------:R-:W-:Y:S02]  /*10790*/  ISETP.GE.AND P2, PT, R20, R10, PT ;  /* 0x0000000a1400720c */ /* 0x000fe40003f46270 */
[----:B------:R-:W-:Y:S02]  /*107a0*/  FSEL R226, R93, -INF , !P3 ;  /* 0xff8000005de27808 */ /* 0x000fe40005800000 */
[----:B------:R-:W-:Y:S02]  /*107b0*/  FSEL R248, R90, -INF , !P2 ;  /* 0xff8000005af87808 */ /* 0x000fe40005000000 */
[----:B------:R-:W-:-:S02]  /*107c0*/  ISETP.GE.AND P3, PT, R17, R11, PT ;  /* 0x0000000b1100720c */ /* 0x000fc40003f66270 */
[-C--:B------:R-:W-:Y:S02]  /*107d0*/  ISETP.GE.AND P2, PT, R17, R10.reuse, PT ;  /* 0x0000000a1100720c */ /* 0x080fe40003f46270 */
        /* <DEDUP_REMOVED lines=11> */
[-C--:B------:R-:W-:Y:S01]  /*10890*/  ISETP.GE.AND P2, PT, R7, R10.reuse, PT ;  /* 0x0000000a0700720c */ /* 0x080fe20003f46270 */
[----:B------:R-:W-:Y:S01]  /*108a0*/  FMUL.FTZ R7, R5, UR29 ;  /* 0x0000001d05077c20 */ /* 0x000fe20008410000 */
[----:B------:R-:W-:Y:S01]  /*108b0*/  FSEL R239, R239, -INF , !P0 ;  /* 0xff800000efef7808 */ /* 0x000fe20004000000 */
[----:B------:R1:W5:Y:S01]  /*108c0*/  LDL.LU R5, [R1+0xf8] ;  /* 0x0000f80001057983 */ /* 0x0003620000300800 */
[----:B------:R-:W-:Y:S02]  /*108d0*/  FSEL R236, R236, -INF , !P4 ;  /* 0xff800000ecec7808 */ /* 0x000fe40006000000 */
[C---:B------:R-:W-:Y:S02]  /*108e0*/  ISETP.GE.AND P0, PT, R31.reuse, R11, PT ;  /* 0x0000000b1f00720c */ /* 0x040fe40003f06270 */
[----:B------:R-:W-:Y:S02]  /*108f0*/  ISETP.GE.AND P4, PT, R31, R10, PT ;  /* 0x0000000a1f00720c */ /* 0x000fe40003f86270 */
[----:B------:R-:W-:-:S02]  /*10900*/  FSEL R231, R231, -INF , !P0 ;  /* 0xff800000e7e77808 */ /* 0x000fc40004000000 */
[----:B------:R-:W-:Y:S02]  /*10910*/  FSEL R230, R230, -INF , !P4 ;  /* 0xff800000e6e67808 */ /* 0x000fe40006000000 */
[C---:B------:R-:W-:Y:S02]  /*10920*/  ISETP.GE.AND P0, PT, R28.reuse, R11, PT ;  /* 0x0000000b1c00720c */ /* 0x040fe40003f06270 */
[----:B------:R-:W-:Y:S02]  /*10930*/  ISETP.GE.AND P4, PT, R28, R10, PT ;  /* 0x0000000a1c00720c */ /* 0x000fe40003f86270 */
[----:B------:R-:W-:Y:S02]  /*10940*/  FSEL R123, R123, -INF , !P0 ;  /* 0xff8000007b7b7808 */ /* 0x000fe40004000000 */
[----:B------:R-:W-:Y:S02]  /*10950*/  FSEL R121, R121, -INF , !P4 ;  /* 0xff80000079797808 */ /* 0x000fe40006000000 */
[----:B------:R-:W-:-:S02]  /*10960*/  FSEL R41, R241, -INF , !P5 ;  /* 0xff800000f1297808 */ /* 0x000fc40006800000 */
[CC--:B------:R-:W-:Y:S02]  /*10970*/  ISETP.GE.AND P0, PT, R25.reuse, R11.reuse, PT ;  /* 0x0000000b1900720c */ /* 0x0c0fe40003f06270 */
[-C--:B------:R-:W-:Y:S02]  /*10980*/  ISETP.GE.AND P4, PT, R25, R10.reuse, PT ;  /* 0x0000000a1900720c */ /* 0x080fe40003f86270 */
[C---:B------:R-:W-:Y:S02]  /*10990*/  ISETP.GE.AND P5, PT, R33.reuse, R10, PT ;  /* 0x0000000a2100720c */ /* 0x040fe40003fa6270 */
[----:B------:R-:W-:Y:S02]  /*109a0*/  ISETP.GE.AND P6, PT, R33, R11, PT ;  /* 0x0000000b2100720c */ /* 0x000fe40003fc6270 */
[----:B------:R-:W-:Y:S02]  /*109b0*/  FSEL R66, R112, -INF , !P0 ;  /* 0xff80000070427808 */ /* 0x000fe40004000000 */
[----:B------:R-:W-:-:S02]  /*109c0*/  FSEL R110, R110, -INF , !P4 ;  /* 0xff8000006e6e7808 */ /* 0x000fc40006000000 */
[----:B------:R-:W-:Y:S02]  /*109d0*/  FSEL R234, R234, -INF , !P5 ;  /* 0xff800000eaea7808 */ /* 0x000fe40006800000 */
[CC--:B------:R-:W-:Y:S02]  /*109e0*/  ISETP.GE.AND P0, PT, R22.reuse, R11.reuse, PT ;  /* 0x0000000b1600720c */ /* 0x0c0fe40003f06270 */
[-C--:B------:R-:W-:Y:S02]  /*109f0*/  ISETP.GE.AND P4, PT, R22, R10.reuse, PT ;  /* 0x0000000a1600720c */ /* 0x080fe40003f86270 */
[C---:B------:R-:W-:Y:S02]  /*10a00*/  ISETP.GE.AND P5, PT, R30.reuse, R10, PT ;  /* 0x0000000a1e00720c */ /* 0x040fe40003fa6270 */
[----:B------:R-:W-:Y:S02]  /*10a10*/  FSEL R235, R235, -INF , !P6 ;  /* 0xff800000ebeb7808 */ /* 0x000fe40007000000 */
[----:B------:R-:W-:-:S02]  /*10a20*/  ISETP.GE.AND P6, PT, R30, R11, PT ;  /* 0x0000000b1e00720c */ /* 0x000fc40003fc6270 */
[----:B------:R-:W-:Y:S02]  /*10a30*/  FSEL R240, R98, -INF , !P0 ;  /* 0xff80000062f07808 */ /* 0x000fe40004000000 */
[----:B------:R-:W-:Y:S02]  /*10a40*/  FSEL R250, R97, -INF , !P4 ;  /* 0xff80000061fa7808 */ /* 0x000fe40006000000 */
[----:B------:R-:W-:Y:S02]  /*10a50*/  FSEL R215, R215, -INF , !P5 ;  /* 0xff800000d7d77808 */ /* 0x000fe40006800000 */
[C---:B------:R-:W-:Y:S02]  /*10a60*/  ISETP.GE.AND P0, PT, R19.reuse, R11, PT ;  /* 0x0000000b1300720c */ /* 0x040fe40003f06270 */
[-C--:B------:R-:W-:Y:S02]  /*10a70*/  ISETP.GE.AND P4, PT, R19, R10.reuse, PT ;  /* 0x0000000a1300720c */ /* 0x080fe40003f86270 */
[----:B------:R-:W-:-:S02]  /*10a80*/  ISETP.GE.AND P5, PT, R27, R10, PT ;  /* 0x0000000a1b00720c */ /* 0x000fc40003fa6270 */
[----:B------:R-:W-:Y:S02]  /*10a90*/  FSEL R229, R229, -INF , !P6 ;  /* 0xff800000e5e57808 */ /* 0x000fe40007000000 */
[-C--:B------:R-:W-:Y:S02]  /*10aa0*/  ISETP.GE.AND P6, PT, R27, R11.reuse, PT ;  /* 0x0000000b1b00720c */ /* 0x080fe40003fc6270 */
[----:B------:R-:W-:Y:S02]  /*10ab0*/  FSEL R210, R91, -INF , !P0 ;  /* 0xff8000005bd27808 */ /* 0x000fe40004000000 */
[----:B------:R-:W-:Y:S02]  /*10ac0*/  FSEL R247, R87, -INF , !P4 ;  /* 0xff80000057f77808 */ /* 0x000fe40006000000 */
[----:B------:R-:W-:Y:S02]  /*10ad0*/  FSEL R117, R117, -INF , !P5 ;  /* 0xff80000075757808 */ /* 0x000fe40006800000 */
[----:B------:R-:W-:-:S02]  /*10ae0*/  ISETP.GE.AND P0, PT, R16, R11, PT ;  /* 0x0000000b1000720c */ /* 0x000fc40003f06270 */
[-C--:B------:R-:W-:Y:S02]  /*10af0*/  ISETP.GE.AND P4, PT, R16, R10.reuse, PT ;  /* 0x0000000a1000720c */ /* 0x080fe40003f86270 */
[----:B------:R-:W-:Y:S02]  /*10b00*/  ISETP.GE.AND P5, PT, R24, R10, PT ;  /* 0x0000000a1800720c */ /* 0x000fe40003fa6270 */
[----:B------:R-:W-:Y:S02]  /*10b10*/  FSEL R118, R118, -INF , !P6 ;  /* 0xff80000076767808 */ /* 0x000fe40007000000 */
[----:B------:R-:W-:Y:S02]  /*10b20*/  ISETP.GE.AND P6, PT, R24, R11, PT ;  /* 0x0000000b1800720c */ /* 0x000fe40003fc6270 */
[----:B------:R-:W-:Y:S02]  /*10b30*/  FSEL R101, R80, -INF , !P0 ;  /* 0xff80000050657808 */ /* 0x000fe40004000000 */
[----:B------:R-:W-:-:S02]  /*10b40*/  FSEL R243, R75, -INF , !P4 ;  /* 0xff8000004bf37808 */ /* 0x000fc40006000000 */
[----:B------:R-:W-:Y:S02]  /*10b50*/  FSEL R105, R105, -INF , !P5 ;  /* 0xff80000069697808 */ /* 0x000fe40006800000 */
[CC--:B------:R-:W-:Y:S02]  /*10b60*/  ISETP.GE.AND P0, PT, R13.reuse, R11.reuse, PT ;  /* 0x0000000b0d00720c */ /* 0x0c0fe40003f06270 */
[-C--:B------:R-:W-:Y:S02]  /*10b70*/  ISETP.GE.AND P4, PT, R13, R10.reuse, PT ;  /* 0x0000000a0d00720c */ /* 0x080fe40003f86270 */
[----:B------:R-:W-:Y:S02]  /*10b80*/  ISETP.GE.AND P5, PT, R21, R10, PT ;  /* 0x0000000a1500720c */ /* 0x000fe40003fa6270 */
[----:B------:R-:W-:Y:S01]  /*10b90*/  FSEL R107, R107, -INF , !P6 ;  /* 0xff8000006b6b7808 */ /* 0x000fe20007000000 */
[----:B------:R-:W2:Y:S01]  /*10ba0*/  MUFU.TANH R8, R8 ;  /* 0x0000000800087308 */ /* 0x000ea20000002400 */
[----:B------:R-:W-:-:S02]  /*10bb0*/  ISETP.GE.AND P6, PT, R21, R11, PT ;  /* 0x0000000b1500720c */ /* 0x000fc40003fc6270 */
[----:B------:R-:W-:Y:S02]  /*10bc0*/  FSEL R97, R64, -INF , !P0 ;  /* 0xff80000040617808 */ /* 0x000fe40004000000 */
[----:B------:R-:W-:Y:S02]  /*10bd0*/  FSEL R211, R59, -INF , !P4 ;  /* 0xff8000003bd37808 */ /* 0x000fe40006000000 */
[----:B------:R-:W-:Y:S02]  /*10be0*/  FSEL R249, R92, -INF , !P5 ;  /* 0xff8000005cf97808 */ /* 0x000fe40006800000 */
[C---:B------:R-:W-:Y:S02]  /*10bf0*/  ISETP.GE.AND P0, PT, R4.reuse, R11, PT ;  /* 0x0000000b0400720c */ /* 0x040fe40003f06270 */
[-C--:B------:R-:W-:Y:S02]  /*10c00*/  ISETP.GE.AND P4, PT, R4, R10.reuse, PT ;  /* 0x0000000a0400720c */ /* 0x080fe40003f86270 */
[----:B------:R-:W-:Y:S01]  /*10c10*/  ISETP.GE.AND P5, PT, R18, R10, PT ;  /* 0x0000000a1200720c */ /* 0x000fe20003fa6270 */
[----:B------:R-:W3:Y:S01]  /*10c20*/  MUFU.TANH R4, R7 ;  /* 0x0000000700047308 */ /* 0x000ee20000002400 */
[----:B------:R-:W-:-:S02]  /*10c30*/  FSEL R238, R94, -INF , !P6 ;  /* 0xff8000005eee7808 */ /* 0x000fc40007000000 */
[----:B------:R-:W-:Y:S02]  /*10c40*/  ISETP.GE.AND P6, PT, R18, R11, PT ;  /* 0x0000000b1200720c */ /* 0x000fe40003fc6270 */
[----:B------:R-:W-:Y:S02]  /*10c50*/  FSEL R246, R83, -INF , !P5 ;  /* 0xff80000053f67808 */ /* 0x000fe40006800000 */
[----:B------:R-:W-:Y:S02]  /*10c60*/  ISETP.GE.AND P5, PT, R15, R10, PT ;  /* 0x0000000a0f00720c */ /* 0x000fe40003fa6270 */
[----:B------:R-:W-:Y:S02]  /*10c70*/  FSEL R95, R54, -INF , !P0 ;  /* 0xff800000365f7808 */ /* 0x000fe40004000000 */
[----:B------:R-:W-:Y:S02]  /*10c80*/  FSEL R115, R88, -INF , !P6 ;  /* 0xff80000058737808 */ /* 0x000fe40007000000 */
[----:B------:R-:W-:-:S02]  /*10c90*/  PLOP3.LUT P0, PT, PT, PT, UP1, 0x80, 0x0 ;  /* 0x000000000000781c */ /* 0x000fc40003f0f018 */
[-C--:B------:R-:W-:Y:S02]  /*10ca0*/  ISETP.GE.AND P6, PT, R15, R11.reuse, PT ;  /* 0x0000000b0f00720c */ /* 0x080fe40003fc6270 */
[----:B------:R-:W-:Y:S02]  /*10cb0*/  FSEL R241, R67, -INF , !P5 ;  /* 0xff80000043f17808 */ /* 0x000fe40006800000 */
[----:B------:R-:W-:Y:S02]  /*10cc0*/  ISETP.GE.AND P5, PT, R12, R10, PT ;  /* 0x0000000a0c00720c */ /* 0x000fe40003fa6270 */
[----:B------:R-:W-:Y:S02]  /*10cd0*/  FSEL R100, R76, -INF , !P6 ;  /* 0xff8000004c647808 */ /* 0x000fe40007000000 */
[----:B------:R-:W-:Y:S02]  /*10ce0*/  ISETP.GE.AND P6, PT, R12, R11, PT ;  /* 0x0000000b0c00720c */ /* 0x000fe40003fc6270 */
[----:B------:R-:W-:-:S02]  /*10cf0*/  FSEL R116, R52, -INF , !P5 ;  /* 0xff80000034747808 */ /* 0x000fc40006800000 */
[----:B------:R-:W-:Y:S02]  /*10d00*/  FSEL R209, R48, -INF , !P2 ;  /* 0xff80000030d17808 */ /* 0x000fe40005000000 */
[CC--:B------:R-:W-:Y:S02]  /*10d10*/  ISETP.GE.AND P5, PT, R2.reuse, R11.reuse, PT ;  /* 0x0000000b0200720c */ /* 0x0c0fe40003fa6270 */
[----:B------:R-:W-:Y:S01]  /*10d20*/  ISETP.GE.AND P2, PT, R2, R10, PT ;  /* 0x0000000a0200720c */ /* 0x000fe20003f46270 */
[----:B--2---:R-:W-:Y:S01]  /*10d30*/  FFMA.FTZ R2, R0, UR5, R8 ;  /* 0x0000000500027c23 */ /* 0x004fe20008010008 */
[----:B------:R-:W-:Y:S01]  /*10d40*/  FSEL R108, R60, -INF , !P6 ;  /* 0xff8000003c6c7808 */ /* 0x000fe20007000000 */
[----:B---3--:R-:W-:Y:S01]  /*10d50*/  FFMA.FTZ R0, R0, UR5, R4 ;  /* 0x0000000500007c23 */ /* 0x008fe20008010004 */
[----:B------:R-:W-:Y:S02]  /*10d60*/  FSEL R96, R55, -INF , !P3 ;  /* 0xff80000037607808 */ /* 0x000fe40005800000 */
[----:B------:R-:W-:-:S02]  /*10d70*/  ISETP.GE.AND P6, PT, R3, R11, PT ;  /* 0x0000000b0300720c */ /* 0x000fc40003fc6270 */
[----:B------:R-:W-:Y:S02]  /*10d80*/  ISETP.GE.AND P3, PT, R3, R10, PT ;  /* 0x0000000a0300720c */ /* 0x000fe40003f66270 */
[----:B------:R-:W-:Y:S02]  /*10d90*/  FSEL R208, R51, -INF , !P4 ;  /* 0xff80000033d07808 */ /* 0x000fe40006000000 */
        /* <DEDUP_REMOVED lines=115> */
.L_x_571:
[----:B------:R-:W-:Y:S05]  /*114d0*/  BSYNC B0 ;  /* 0x0000000000007941 */ /* 0x000fea0003800000 */
.L_x_570:
[----:B------:R-:W0:Y:S02]  /*114e0*/  LDGDEPBAR ;  /* 0x00000000000079af */ /* 0x000e240000000000 */
.L_x_569:
[----:B------:R-:W3:Y:S04]  /*114f0*/  LDL.LU R80, [R1+0x7c] ;  /* 0x00007c0001507983 */ /* 0x000ee80000300800 */
[----:B------:R-:W4:Y:S04]  /*11500*/  LDL.LU R82, [R1+0x78] ;  /* 0x0000780001527983 */ /* 0x000f280000300800 */
[----:B------:R-:W4:Y:S04]  /*11510*/  LDL.LU R84, [R1+0x74] ;  /* 0x0000740001547983 */ /* 0x000f280000300800 */
[----:B------:R-:W4:Y:S04]  /*11520*/  LDL.LU R85, [R1+0x2c] ;  /* 0x00002c0001557983 */ /* 0x000f280000300800 */
[----:B------:R-:W4:Y:S04]  /*11530*/  LDL.LU R87, [R1+0x70] ;  /* 0x0000700001577983 */ /* 0x000f280000300800 */
[----:B------:R-:W4:Y:S01]  /*11540*/  LDL.LU R88, [R1+0x6c] ;  /* 0x00006c0001587983 */ /* 0x000f220000300800 */
[----:B------:R-:W-:-:S03]  /*11550*/  FMNMX.FTZ R0, R73, R214, !PT ;  /* 0x000000d649007209 */ /* 0x000fc60007810000 */
        /* <DEDUP_REMOVED lines=10> */
[----:B------:R-:W-:Y:S01]  /*11600*/  STL [R1+0x114], R223 ;  /* 0x000114df01007387 */ /* 0x000fe20000100800 */
[----:B------:R-:W-:Y:S02]  /*11610*/  FMNMX.FTZ R2, R131, R0, !PT ;  /* 0x0000000083027209 */ /* 0x000fe40007810000 */
        /* <DEDUP_REMOVED lines=16> */
[----:B-----5:R-:W-:Y:S01]  /*11720*/  STL [R1+0xfc], R6 ;  /* 0x0000fc0601007387 */ /* 0x020fe20000100800 */
[----:B------:R-:W-:-:S02]  /*11730*/  FMNMX.FTZ R2, R134, R2, !PT ;  /* 0x0000000286027209 */ /* 0x000fc40007810000 */
[----:B------:R-:W-:Y:S01]  /*11740*/  FMNMX.FTZ R0, R36, R0, !PT ;  /* 0x0000000024007209 */ /* 0x000fe20007810000 */
[----:B------:R1:W-:Y:S03]  /*11750*/  STL [R1+0xf8], R5 ;  /* 0x0000f80501007387 */ /* 0x0003e60000100800 */
[----:B------:R-:W-:Y:S01]  /*11760*/  FMNMX.FTZ R0, R35, R0, !PT ;  /* 0x0000000023007209 */ /* 0x000fe20007810000 */
[----:B--2---:R-:W-:Y:S03]  /*11770*/  LDSM.16.MT88.4 R16, [R217+0x8000] ;  /* 0x00800000d910783b */ /* 0x004fe60000004200 */
[----:B------:R-:W-:Y:S01]  /*11780*/  FMNMX.FTZ R0, R34, R0, !PT ;  /* 0x0000000022007209 */ /* 0x000fe20007810000 */
[----:B------:R-:W-:Y:S04]  /*11790*/  LDSM.16.MT88.4 R24, [R219+0x8000] ;  /* 0x00800000db18783b */ /* 0x000fe80000004200 */
[----:B------:R-:W-:Y:S04]  /*117a0*/  LDSM.16.MT88.4 R12, [R220+0x8000] ;  /* 0x00800000dc0c783b */ /* 0x000fe80000004200 */
[----:B-1----:R-:W2:Y:S04]  /*117b0*/  LDL.LU R5, [R1+0x64] ;  /* 0x0000640001057983 */ /* 0x002ea80000300800 */
[----:B------:R-:W2:Y:S04]  /*117c0*/  LDL.LU R56, [R1+0x4c] ;  /* 0x00004c0001387983 */ /* 0x000ea80000300800 */
        /* <DEDUP_REMOVED lines=8> */
[----:B------:R-:W2:Y:S01]  /*11850*/  LDL R10, [R1+0x30] ;  /* 0x00003000010a7983 */ /* 0x000ea20000100800 */
[----:B------:R-:W-:-:S03]  /*11860*/  MOV R6, R45 ;  /* 0x0000002d00067202 */ /* 0x000fc60000000f00 */
[----:B------:R1:W-:Y:S01]  /*11870*/  STL [R1+0x12c], R242 ;  /* 0x00012cf201007387 */ /* 0x0003e20000100800 */
[----:B---3--:R-:W-:Y:S02]  /*11880*/  FMNMX.FTZ R4, R80, R3, !PT ;  /* 0x0000000350047209 */ /* 0x008fe40007810000 */
[----:B------:R-:W-:Y:S02]  /*11890*/  FMNMX.FTZ R3, R132, R2, !PT ;  /* 0x0000000284037209 */ /* 0x000fe40007810000 */
[----:B----4-:R-:W-:Y:S02]  /*118a0*/  FMNMX.FTZ R4, R82, R4, !PT ;  /* 0x0000000452047209 */ /* 0x010fe40007810000 */
        /* <DEDUP_REMOVED lines=30> */
[----:B-1----:R-:W3:Y:S01]  /*11a90*/  LDL.LU R242, [R1] ;  /* 0x0000000001f27983 */ /* 0x002ee20000300800 */
[----:B------:R-:W-:Y:S02]  /*11aa0*/  FMNMX.FTZ R0, R234, R0, !PT ;  /* 0x00000000ea007209 */ /* 0x000fe40007810000 */
[----:B------:R-:W-:Y:S01]  /*11ab0*/  FMNMX.FTZ R3, R240, R3, !PT ;  /* 0x00000003f0037209 */ /* 0x000fe20007810000 */
[----:B------:R1:W-:Y:S01]  /*11ac0*/  STL [R1+0x130], R240 ;  /* 0x000130f001007387 */ /* 0x0003e20000100800 */
[----:B------:R-:W-:-:S02]  /*11ad0*/  FMNMX.FTZ R0, R232, R0, !PT ;  /* 0x00000000e8007209 */ /* 0x000fc40007810000 */
[----:B------:R-:W-:Y:S02]  /*11ae0*/  FMNMX.FTZ R3, R238, R3, !PT ;  /* 0x00000003ee037209 */ /* 0x000fe40007810000 */
[----:B------:R-:W-:Y:S02]  /*11af0*/  FMNMX.FTZ R0, R230, R0, !PT ;  /* 0x00000000e6007209 */ /* 0x000fe40007810000 */
[----:B------:R-:W-:Y:S02]  /*11b00*/  FMNMX.FTZ R3, R226, R3, !PT ;  /* 0x00000003e2037209 */ /* 0x000fe40007810000 */
[----:B------:R-:W-:-:S04]  /*11b10*/  FMNMX.FTZ R0, R215, R0, !PT ;  /* 0x00000000d7007209 */ /* 0x000fc80007810000 */
[----:B------:R-:W-:-:S04]  /*11b20*/  FMNMX.FTZ R0, R202, R0, !PT ;  /* 0x00000000ca007209 */ /* 0x000fc80007810000 */
[----:B------:R-:W-:Y:S01]  /*11b30*/  FMNMX.FTZ R0, R121, R0, !PT ;  /* 0x0000000079007209 */ /* 0x000fe20007810000 */
[----:B-1----:R-:W4:Y:S01]  /*11b40*/  LDL.LU R240, [R1+0x4] ;  /* 0x0000040001f07983 */ /* 0x002f220000300800 */
[----:B--2---:R-:W-:-:S03]  /*11b50*/  FMNMX.FTZ R7, R5, R7, !PT ;  /* 0x0000000705077209 */ /* 0x004fc60007810000 */
[----:B------:R1:W-:Y:S01]  /*11b60*/  STL [R1+0x134], R238 ;  /* 0x000134ee01007387 */ /* 0x0003e20000100800 */
[----:B------:R-:W-:Y:S02]  /*11b70*/  FMNMX.FTZ R4, R59, R4, !PT ;  /* 0x000000043b047209 */ /* 0x000fe40007810000 */
[----:B------:R-:W-:-:S04]  /*11b80*/  FMNMX.FTZ R7, R76, R7, !PT ;  /* 0x000000074c077209 */ /* 0x000fc80007810000 */
[----:B------:R-:W-:Y:S01]  /*11b90*/  FMNMX.FTZ R7, R79, R7, !PT ;  /* 0x000000074f077209 */ /* 0x000fe20007810000 */
[----:B-1----:R-:W2:Y:S03]  /*11ba0*/  LDL.LU R238, [R1+0x8] ;  /* 0x0000080001ee7983 */ /* 0x002ea60000300800 */
[----:B------:R-:W-:Y:S01]  /*11bb0*/  FMNMX.FTZ R7, R221, R7, !PT ;  /* 0x00000007dd077209 */ /* 0x000fe20007810000 */
[----:B------:R1:W-:Y:S03]  /*11bc0*/  STL [R1+0x138], R226 ;  /* 0x000138e201007387 */ /* 0x0003e60000100800 */
[----:B------:R-:W-:Y:S01]  /*11bd0*/  FMNMX.FTZ R7, R216, R7, !PT ;  /* 0x00000007d8077209 */ /* 0x000fe20007810000 */
[----:B------:R-:W-:-:S03]  /*11be0*/  IMAD.MOV.U32 R223, RZ, RZ, R8 ;  /* 0x000000ffffdf7224 */ /* 0x000fc600078e0008 */
        /* <DEDUP_REMOVED lines=9> */
[----:B------:R-:W-:Y:S01]  /*11c80*/  FMNMX.FTZ R7, R46, R7, !PT ;  /* 0x000000072e077209 */ /* 0x000fe20007810000 */
[----:B-1----:R-:W3:Y:S01]  /*11c90*/  LDL.LU R226, [R1+0xc] ;  /* 0x00000c0001e27983 */ /* 0x002ee20000300800 */
        /* <DEDUP_REMOVED lines=11> */
[----:B------:R-:W-:-:S03]  /*11d50*/  FMNMX.FTZ R4, R78, R4, !PT ;  /* 0x000000044e047209 */ /* 0x000fc60007810000 */
[----:B------:R-:W1:Y:S01]  /*11d60*/  SHFL.BFLY PT, R8, R0, 0x2, 0x1f ;  /* 0x0c401f0000087f89 */ /* 0x000e6200000e0000 */
        /* <DEDUP_REMOVED lines=15> */
[----:B------:R-:W-:-:S03]  /*11e60*/  FMNMX.FTZ R4, R246, R4, !PT ;  /* 0x00000004f6047209 */ /* 0x000fc60007810000 */
[----:B------:R-:W1:Y:S02]  /*11e70*/  SHFL.BFLY PT, R8, R0, 0x1, 0x1f ;  /* 0x0c201f0000087f89 */ /* 0x000e6400000e0000 */
[----:B-1----:R-:W-:-:S04]  /*11e80*/  FMNMX.FTZ R113, R0, R8, !PT ;  /* 0x0000000800717209 */ /* 0x002fc80007810000 */
[----:B------:R-:W-:Y:S02]  /*11e90*/  FSETP.NEU.FTZ.AND P4, PT, R113, -INF , PT ;  /* 0xff8000007100780b */ /* 0x000fe40003f9d000 */
[----:B---3--:R-:W-:-:S04]  /*11ea0*/  FMNMX.FTZ R7, R226, R7, !PT ;  /* 0x00000007e2077209 */ /* 0x008fc80007810000 */
[----:B------:R-:W-:-:S04]  /*11eb0*/  FMNMX.FTZ R7, R6, R7, !PT ;  /* 0x0000000706077209 */ /* 0x000fc80007810000 */
[----:B--2---:R-:W-:-:S04]  /*11ec0*/  FMNMX.FTZ R7, R238, R7, !PT ;  /* 0x00000007ee077209 */ /* 0x004fc80007810000 */
[----:B----4-:R-:W-:-:S04]  /*11ed0*/  FMNMX.FTZ R7, R240, R7, !PT ;  /* 0x00000007f0077209 */ /* 0x010fc80007810000 */
        /* <DEDUP_REMOVED lines=16> */
[----:B------:R-:W-:Y:S02]  /*11fe0*/  FMNMX.FTZ R0, R209, R3, !PT ;  /* 0x00000003d1007209 */ /* 0x000fe40007810000 */
[----:B-1----:R-:W-:Y:S02]  /*11ff0*/  FMNMX.FTZ R2, R2, R4, !PT ;  /* 0x0000000402027209 */ /* 0x002fe40007810000 */
[----:B------:R-:W-:-:S03]  /*12000*/  FMNMX.FTZ R0, R208, R0, !PT ;  /* 0x00000000d0007209 */ /* 0x000fc60007810000 */
[----:B------:R-:W1:Y:S01]  /*12010*/  SHFL.BFLY PT, R9, R2, 0x1, 0x1f ;  /* 0x0c201f0002097f89 */ /* 0x000e6200000e0000 */
[----:B------:R-:W-:-:S04]  /*12020*/  FMNMX.FTZ R0, R99, R0, !PT ;  /* 0x0000000063007209 */ /* 0x000fc80007810000 */
        /* <DEDUP_REMOVED lines=10> */
[----:B------:R-:W-:-:S03]  /*120d0*/  FSETP.NEU.FTZ.AND P3, PT, R112, -INF , PT ;  /* 0xff8000007000780b */ /* 0x000fc60003f7d000 */
[----:B------:R1:W2:Y:S01]  /*120e0*/  MUFU.EX2 R224, R2 ;  /* 0x0000000200e07308 */ /* 0x0002a20000000800 */
[----:B----4-:R-:W-:-:S07]  /*120f0*/  FFMA.FTZ R3, R212, UR23, -R4 ;  /* 0x00000017d4037c23 */ /* 0x010fce0008010804 */
[----:B------:R4:W-:Y:S01]  /*12100*/  MUFU.EX2 R11, R3 ;  /* 0x00000003000b7308 */ /* 0x0009e20000000800 */
[----:B---3--:R-:W-:Y:S01]  /*12110*/  FMNMX.FTZ R0, R0, R8, !PT ;  /* 0x0000000800007209 */ /* 0x008fe20007810000 */
[----:B-1----:R-:W-:-:S04]  /*12120*/  FFMA.FTZ R2, R204, UR23, -R4 ;  /* 0x00000017cc027c23 */ /* 0x002fc80008010804 */
[----:B------:R-:W1:Y:S02]  /*12130*/  SHFL.BFLY PT, R8, R0, 0x1, 0x1f ;  /* 0x0c201f0000087f89 */ /* 0x000e6400000e0000 */
[----:B------:R3:W-:Y:S01]  /*12140*/  MUFU.EX2 R43, R2 ;  /* 0x00000002002b7308 */ /* 0x0007e20000000800 */
[----:B----4-:R-:W-:-:S05]  /*12150*/  FMUL.FTZ R3, R112, UR23 ;  /* 0x0000001770037c20 */ /* 0x010fca0008410000 */
[----:B------:R-:W-:-:S05]  /*12160*/  FSEL R3, R3, RZ, P3 ;  /* 0x000000ff03037208 */ /* 0x000fca0001800000 */
[----:B---3--:R-:W-:Y:S01]  /*12170*/  FFMA.FTZ R2, R42, UR23, -R3 ;  /* 0x000000172a027c23 */ /* 0x008fe20008010803 */
[----:B--2---:R-:W-:-:S03]  /*12180*/  FMNMX.FTZ R111, R7, R10, !PT ;  /* 0x0000000a076f7209 */ /* 0x004fc60007810000 */
[----:B------:R2:W-:Y:S01]  /*12190*/  MUFU.EX2 R93, R2 ;  /* 0x00000002005d7308 */ /* 0x0005e20000000800 */
[----:B------:R-:W-:Y:S01]  /*121a0*/  FFMA.FTZ R7, R213, UR23, -R3 ;  /* 0x00000017d5077c23 */ /* 0x000fe20008010803 */
[----:B------:R-:W-:-:S06]  /*121b0*/  FSETP.NEU.FTZ.AND P2, PT, R111, -INF , PT ;  /* 0xff8000006f00780b */ /* 0x000fcc0003f5d000 */
[----:B------:R3:W4:Y:S01]  /*121c0*/  MUFU.EX2 R201, R7 ;  /* 0x0000000700c97308 */ /* 0x0007220000000800 */
[----:B--2---:R-:W-:-:S07]  /*121d0*/  FFMA.FTZ R2, R44, UR23, -R3 ;  /* 0x000000172c027c23 */ /* 0x004fce0008010803 */
[----:B------:R2:W-:Y:S01]  /*121e0*/  MUFU.EX2 R207, R2 ;  /* 0x0000000200cf7308 */ /* 0x0005e20000000800 */
[----:B---3--:R-:W-:-:S07]  /*121f0*/  FFMA.FTZ R7, R206, UR23, -R3 ;  /* 0x00000017ce077c23 */ /* 0x008fce0008010803 */
[----:B------:R3:W-:Y:S01]  /*12200*/  MUFU.EX2 R228, R7 ;  /* 0x0000000700e47308 */ /* 0x0007e20000000800 */
[----:B--2---:R-:W-:-:S05]  /*12210*/  FMUL.FTZ R2, R111, UR23 ;  /* 0x000000176f027c20 */ /* 0x004fca0008410000 */
[----:B------:R-:W-:Y:S02]  /*12220*/  FSEL R2, R2, RZ, P2 ;  /* 0x000000ff02027208 */ /* 0x000fe40001000000 */
[----:B-1----:R-:W-:-:S03]  /*12230*/  FMNMX.FTZ R109, R0, R8, !PT ;  /* 0x00000008006d7209 */ /* 0x002fc60007810000 */
[--C-:B---3--:R-:W-:Y:S01]  /*12240*/  FFMA.FTZ R7, R37, UR23, -R2.reuse ;  /* 0x0000001725077c23 */ /* 0x108fe20008010802 */
[----:B------:R-:W-:-:S03]  /*12250*/  FFMA.FTZ R0, R36, UR23, -R2 ;  /* 0x0000001724007c23 */ /* 0x000fc60008010802 */
[----:B------:R1:W-:Y:S08]  /*12260*/  MUFU.EX2 R204, R7 ;  /* 0x0000000700cc7308 */ /* 0x0003f00000000800 */
[----:B------:R-:W2:Y:S01]  /*12270*/  MUFU.EX2 R20, R0 ;  /* 0x0000000000147308 */ /* 0x000ea20000000800 */
[----:B-1----:R-:W-:-:S07]  /*12280*/  FFMA.FTZ R7, R35, UR23, -R2 ;  /* 0x0000001723077c23 */ /* 0x002fce0008010802 */
[----:B------:R-:W1:Y:S01]  /*12290*/  MUFU.EX2 R8, R7 ;  /* 0x0000000700087308 */ /* 0x000e620000000800 */
[----:B------:R-:W-:Y:S04]  /*122a0*/  STL [R1+0xc4], R224 ;  /* 0x0000c4e001007387 */ /* 0x000fe80000100800 */
[----:B----4-:R-:W-:Y:S04]  /*122b0*/  STL [R1+0xb8], R201 ;  /* 0x0000b8c901007387 */ /* 0x010fe80000100800 */
[----:B--2---:R-:W-:Y:S04]  /*122c0*/  STL [R1+0x9c], R20 ;  /* 0x00009c1401007387 */ /* 0x004fe80000100800 */
[----:B-1----:R1:W-:Y:S04]  /*122d0*/  STL [R1+0xa4], R8 ;  /* 0x0000a40801007387 */ /* 0x0023e80000100800 */
[----:B------:R2:W-:Y:S01]  /*122e0*/  STL [R1+0x124], R111 ;  /* 0x0001246f01007387 */ /* 0x0005e20000100800 */
[----:B-1----:R-:W-:-:S03]  /*122f0*/  FSEL R8, R111, RZ, P2 ;  /* 0x000000ff6f087208 */ /* 0x002fc60001000000 */
[----:B--2---:R-:W2:Y:S01]  /*12300*/  LDL.LU R111, [R1+0xa4] ;  /* 0x0000a400016f7983 */ /* 0x004ea20000300800 */
[C---:B------:R-:W-:Y:S01]  /*12310*/  FMUL.FTZ R0, R109.reuse, UR23 ;  /* 0x000000176d007c20 */ /* 0x040fe20008410000 */
[----:B------:R-:W-:Y:S01]  /*12320*/  FSETP.NEU.FTZ.AND P1, PT, R109, -INF , PT ;  /* 0xff8000006d00780b */ /* 0x000fe20003f3d000 */
[----:B------:R-:W-:-:S03]  /*12330*/  FFMA.FTZ R7, R34, UR23, -R2 ;  /* 0x0000001722077c23 */ /* 0x000fc60008010802 */
[----:B------:R-:W-:Y:S01]  /*12340*/  FSEL R0, R0, RZ, P1 ;  /* 0x000000ff00007208 */ /* 0x000fe20000800000 */
[----:B------:R1:W-:Y:S01]  /*12350*/  MUFU.EX2 R200, R7 ;  /* 0x0000000700c87308 */ /* 0x0003e20000000800 */
[----:B------:R-:W-:Y:S01]  /*12360*/  FADD.FTZ R8, R71, -R8 ;  /* 0x8000000847087221 */ /* 0x000fe20000010000 */
[----:B------:R-:W-:-:S03]  /*12370*/  FSEL R9, R113, RZ, P4 ;  /* 0x000000ff71097208 */ /* 0x000fc60002000000 */
[----:B------:R-:W-:Y:S01]  /*12380*/  FMUL.FTZ R8, R8, UR23 ;  /* 0x0000001708087c20 */ /* 0x000fe20008410000 */
[----:B-1----:R-:W-:-:S04]  /*12390*/  FFMA.FTZ R7, R38, UR23, -R0 ;  /* 0x0000001726077c23 */ /* 0x002fc80008010800 */
[----:B------:R1:W-:Y:S08]  /*123a0*/  MUFU.EX2 R103, R7 ;  /* 0x0000000700677308 */ /* 0x0003f00000000800 */
[----:B------:R3:W4:Y:S01]  /*123b0*/  MUFU.EX2 R65, R8 ;  /* 0x0000000800417308 */ /* 0x0007220000000800 */
[----:B-1----:R-:W-:-:S07]  /*123c0*/  FFMA.FTZ R7, R40, UR23, -R0 ;  /* 0x0000001728077c23 */ /* 0x002fce0008010800 */
[----:B------:R1:W4:Y:S01]  /*123d0*/  MUFU.EX2 R61, R7 ;  /* 0x00000007003d7308 */ /* 0x0003220000000800 */
[----:B---3--:R-:W-:-:S04]  /*123e0*/  FADD.FTZ R8, R73, -R9 ;  /* 0x8000000949087221 */ /* 0x008fc80000010000 */
[----:B------:R-:W-:Y:S01]  /*123f0*/  FMUL.FTZ R8, R8, UR23 ;  /* 0x0000001708087c20 */ /* 0x000fe20008410000 */
[----:B-1----:R-:W-:-:S04]  /*12400*/  FFMA.FTZ R7, R39, UR23, -R0 ;  /* 0x0000001727077c23 */ /* 0x002fc80008010800 */
[----:B------:R1:W-:Y:S08]  /*12410*/  MUFU.EX2 R60, R7 ;  /* 0x00000007003c7308 */ /* 0x0003f00000000800 */
[----:B------:R3:W-:Y:S01]  /*12420*/  MUFU.EX2 R37, R8 ;  /* 0x0000000800257308 */ /* 0x0007e20000000800 */
[----:B-1----:R-:W-:-:S07]  /*12430*/  FFMA.FTZ R7, R41, UR23, -R0 ;  /* 0x0000001729077c23 */ /* 0x002fce0008010800 */
[----:B------:R1:W4:Y:S01]  /*12440*/  MUFU.EX2 R63, R7 ;  /* 0x00000007003f7308 */ /* 0x0003220000000800 */
[----:B---3--:R-:W-:Y:S02]  /*12450*/  F2FP.F16.F32.PACK_AB R8, R20, R204 ;  /* 0x000000cc1408723e */ /* 0x008fe400000000ff */
[----:B------:R-:W3:Y:S01]  /*12460*/  LDSM.16.MT88.4 R20, [R218+0x8000] ;  /* 0x00800000da14783b */ /* 0x000ee20000004200 */
[----:B-1----:R-:W-:-:S05]  /*12470*/  FSEL R7, R109, RZ, P1 ;  /* 0x000000ff6d077208 */ /* 0x002fca0000800000 */
[----:B------:R-:W-:-:S04]  /*12480*/  FADD.FTZ R7, R70, -R7 ;  /* 0x8000000746077221 */ /* 0x000fc80000010000 */
[----:B------:R-:W-:-:S06]  /*12490*/  FMUL.FTZ R64, R7, UR23 ;  /* 0x0000001707407c20 */ /* 0x000fcc0008410000 */
[----:B------:R-:W1:Y:S01]  /*124a0*/  MUFU.EX2 R64, R64 ;  /* 0x0000004000407308 */ /* 0x000e620000000800 */
[----:B------:R-:W-:Y:S01]  /*124b0*/  FSEL R7, R112, RZ, P3 ;  /* 0x000000ff70077208 */ /* 0x000fe20001800000 */
[----:B------:R-:W-:Y:S02]  /*124c0*/  IMAD.MOV.U32 R206, RZ, RZ, R11 ;  /* 0x000000ffffce7224 */ /* 0x000fe400078e000b */
[-C--:B----4-:R-:W-:Y:S02]  /*124d0*/  FMUL.FTZ R148, R148, R65.reuse ;  /* 0x0000004194947220 */ /* 0x090fe40000410000 */
[----:B------:R-:W-:Y:S01]  /*124e0*/  FADD.FTZ R7, R72, -R7 ;  /* 0x8000000748077221 */ /* 0x000fe20000010000 */
[----:B------:R-:W-:Y:S01]  /*124f0*/  FMUL.FTZ R149, R149, R65 ;  /* 0x0000004195957220 */ /* 0x000fe20000410000 */
[----:B------:R-:W-:Y:S02]  /*12500*/  F2FP.F16.F32.PACK_AB R9, R61, R103 ;  /* 0x000000673d09723e */ /* 0x000fe400000000ff */
[----:B------:R-:W-:Y:S01]  /*12510*/  F2FP.F16.F32.PACK_AB R11, R63, R60 ;  /* 0x0000003c3f0b723e */ /* 0x000fe200000000ff */
[----:B------:R-:W-:Y:S01]  /*12520*/  FMUL.FTZ R7, R7, UR23 ;  /* 0x0000001707077c20 */ /* 0x000fe20008410000 */
[-C--:B------:R-:W-:Y:S01]  /*12530*/  FMUL.FTZ R180, R180, R65.reuse ;  /* 0x00000041b4b47220 */ /* 0x080fe20000410000 */
[-C--:B------:R-:W-:Y:S01]  /*12540*/  FMUL.FTZ R181, R181, R65.reuse ;  /* 0x00000041b5b57220 */ /* 0x080fe20000410000 */
[-C--:B-1----:R-:W-:Y:S01]  /*12550*/  FMUL.FTZ R150, R150, R64.reuse ;  /* 0x0000004096967220 */ /* 0x082fe20000410000 */
[-C--:B------:R-:W-:Y:S01]  /*12560*/  FMUL.FTZ R151, R151, R64.reuse ;  /* 0x0000004097977220 */ /* 0x080fe20000410000 */
[-C--:B------:R-:W-:Y:S01]  /*12570*/  FMUL.FTZ R182, R182, R64.reuse ;  /* 0x00000040b6b67220 */ /* 0x080fe20000410000 */
[-C--:B------:R-:W-:Y:S01]  /*12580*/  FMUL.FTZ R183, R183, R64.reuse ;  /* 0x00000040b7b77220 */ /* 0x080fe20000410000 */
[----:B------:R1:W4:Y:S01]  /*12590*/  MUFU.EX2 R36, R7 ;  /* 0x0000000700247308 */ /* 0x0003220000000800 */
[-C--:B------:R-:W-:Y:S01]  /*125a0*/  FMUL.FTZ R188, R188, R65.reuse ;  /* 0x00000041bcbc7220 */ /* 0x080fe20000410000 */
[-C--:B------:R-:W-:Y:S01]  /*125b0*/  FMUL.FTZ R189, R189, R65.reuse ;  /* 0x00000041bdbd7220 */ /* 0x080fe20000410000 */
[-C--:B------:R-:W-:Y:S01]  /*125c0*/  FMUL.FTZ R190, R190, R64.reuse ;  /* 0x00000040bebe7220 */ /* 0x080fe20000410000 */
[-C--:B------:R-:W-:Y:S01]  /*125d0*/  FMUL.FTZ R191, R191, R64.reuse ;  /* 0x00000040bfbf7220 */ /* 0x080fe20000410000 */
[----:B-1----:R-:W-:Y:S01]  /*125e0*/  FFMA.FTZ R7, R135, UR23, -R4 ;  /* 0x0000001787077c23 */ /* 0x002fe20008010804 */
        /* <DEDUP_REMOVED lines=22> */
[-C--:B----4-:R-:W-:Y:S01]  /*12750*/  FMUL.FTZ R142, R142, R36.reuse ;  /* 0x000000248e8e7220 */ /* 0x090fe20000410000 */
        /* <DEDUP_REMOVED lines=29> */
[----:B--2---:R-:W-:-:S07]  /*12930*/  F2FP.F16.F32.PACK_AB R10, R200, R111 ;  /* 0x0000006fc80a723e */ /* 0x004fce00000000ff */
[C---:B------:R-:W-:Y:S07]  /*12940*/  HMMA.16816.F32 R28, R8.reuse, R18, R148 ;  /* 0x00000012081c723c */ /* 0x040fee0000001894 */
[----:B------:R-:W-:Y:S02]  /*12950*/  MOV R148, R43 ;  /* 0x0000002b00947202 */ /* 0x000fe40000000f00 */
[C---:B---3--:R-:W-:Y:S01]  /*12960*/  HMMA.16816.F32 R40, R8.reuse, R22, R180 ;  /* 0x000000160828723c */ /* 0x048fe200000018b4 */
[----:B------:R1:W-:Y:S05]  /*12970*/  MUFU.EX2 R183, R7 ;  /* 0x0000000700b77308 */ /* 0x0003ea0000000800 */
[----:B------:R-:W-:Y:S01]  /*12980*/  HMMA.16816.F32 R72, R8, R24, R188 ;  /* 0x000000180848723c */ /* 0x000fe200000018bc */
[----:B-1----:R-:W-:-:S04]  /*12990*/  FFMA.FTZ R7, R133, UR23, -R4 ;  /* 0x0000001785077c23 */ /* 0x002fc80008010804 */
[----:B------:R1:W-:Y:S02]  /*129a0*/  MUFU.EX2 R190, R7 ;  /* 0x0000000700be7308 */ /* 0x0003e40000000800 */
[----:B-1----:R-:W-:-:S06]  /*129b0*/  FFMA.FTZ R7, R131, UR23, -R4 ;  /* 0x0000001783077c23 */ /* 0x002fcc0008010804 */
[----:B------:R1:W-:Y:S02]  /*129c0*/  MUFU.EX2 R191, R7 ;  /* 0x0000000700bf7308 */ /* 0x0003e40000000800 */
[----:B-1----:R-:W-:-:S06]  /*129d0*/  FFMA.FTZ R7, R129, UR23, -R4 ;  /* 0x0000001781077c23 */ /* 0x002fcc0008010804 */
[----:B------:R1:W-:Y:S02]  /*129e0*/  MUFU.EX2 R38, R7 ;  /* 0x0000000700267308 */ /* 0x0003e40000000800 */
[----:B-1----:R-:W-:-:S06]  /*129f0*/  FFMA.FTZ R7, R203, UR23, -R3 ;  /* 0x00000017cb077c23 */ /* 0x002fcc0008010803 */
[----:B------:R1:W-:Y:S01]  /*12a00*/  MUFU.EX2 R181, R7 ;  /* 0x0000000700b57308 */ /* 0x0003e20000000800 */
[----:B------:R-:W-:Y:S01]  /*12a10*/  HMMA.16816.F32 R68, R8, R26, R184 ;  /* 0x0000001a0844723c */ /* 0x000fe200000018b8 */
[----:B-1----:R-:W-:-:S06]  /*12a20*/  FFMA.FTZ R7, R134, UR23, -R3 ;  /* 0x0000001786077c23 */ /* 0x002fcc0008010803 */
[----:B------:R1:W-:Y:S01]  /*12a30*/  MUFU.EX2 R188, R7 ;  /* 0x0000000700bc7308 */ /* 0x0003e20000000800 */
[----:B------:R-:W-:Y:S01]  /*12a40*/  HMMA.16816.F32 R32, R8, R16, R136 ;  /* 0x000000100820723c */ /* 0x000fe20000001888 */
[----:B-1----:R-:W-:-:S06]  /*12a50*/  FFMA.FTZ R7, R244, UR23, -R2 ;  /* 0x00000017f4077c23 */ /* 0x002fcc0008010802 */
[----:B------:R1:W-:Y:S01]  /*12a60*/  MUFU.EX2 R182, R7 ;  /* 0x0000000700b67308 */ /* 0x0003e20000000800 */
[C---:B------:R-:W-:Y:S06]  /*12a70*/  HMMA.16816.F32 R52, R8.reuse, R12, R152 ;  /* 0x0000000c0834723c */ /* 0x040fec0000001898 */
[----:B------:R-:W-:Y:S01]  /*12a80*/  HMMA.16816.F32 R48, R8, R14, R164 ;  /* 0x0000000e0830723c */ /* 0x000fe200000018a4 */
[----:B-1----:R-:W-:-:S05]  /*12a90*/  FFMA.FTZ R7, R239, UR23, -R2 ;  /* 0x00000017ef077c23 */ /* 0x002fca0008010802 */
[----:B------:R-:W-:Y:S01]  /*12aa0*/  HMMA.16816.F32 R44, R8, R20, R168 ;  /* 0x00000014082c723c */ /* 0x000fe200000018a8 */
[----:B------:R1:W2:Y:S06]  /*12ab0*/  MUFU.EX2 R187, R7 ;  /* 0x0000000700bb7308 */ /* 0x0002ac0000000800 */
[----:B------:R-:W-:Y:S02]  /*12ac0*/  F2FP.F16.F32.PACK_AB R8, R206, R92 ;  /* 0x0000005cce08723e */ /* 0x000fe400000000ff */
[----:B------:R-:W-:Y:S02]  /*12ad0*/  F2FP.F16.F32.PACK_AB R9, R207, R93 ;  /* 0x0000005dcf09723e */ /* 0x000fe400000000ff */
[----:B------:R-:W-:-:S02]  /*12ae0*/  F2FP.F16.F32.PACK_AB R10, R148, R224 ;  /* 0x000000e0940a723e */ /* 0x000fc400000000ff */
[----:B------:R-:W-:Y:S01]  /*12af0*/  F2FP.F16.F32.PACK_AB R11, R228, R201 ;  /* 0x000000c9e40b723e */ /* 0x000fe200000000ff */
[----:B-1----:R-:W-:-:S04]  /*12b00*/  FFMA.FTZ R7, R235, UR23, -R2 ;  /* 0x00000017eb077c23 */ /* 0x002fc80008010802 */
[----:B------:R1:W-:Y:S02]  /*12b10*/  MUFU.EX2 R189, R7 ;  /* 0x0000000700bd7308 */ /* 0x0003e40000000800 */
[C---:B------:R-:W-:Y:S06]  /*12b20*/  HMMA.16816.F32 R140, R8.reuse, R16, R140 ;  /* 0x00000010088c723c */ /* 0x040fec000000188c */
        /* <DEDUP_REMOVED lines=17> */
[----:B------:R3:W4:Y:S08]  /*12c40*/  MUFU.EX2 R184, R7 ;  /* 0x0000000700b87308 */ /* 0x0007300000000800 */
[----:B------:R-:W-:Y:S01]  /*12c50*/  MUFU.EX2 R224, R8 ;  /* 0x0000000800e07308 */ /* 0x000fe20000000800 */
[----:B---3--:R-:W-:-:S07]  /*12c60*/  FFMA.FTZ R7, R234, UR23, -R0 ;  /* 0x00000017ea077c23 */ /* 0x008fce0008010800 */
[----:B------:R3:W1:Y:S02]  /*12c70*/  MUFU.EX2 R186, R7 ;  /* 0x0000000700ba7308 */ /* 0x0006640000000800 */
[----:B---3--:R-:W-:-:S06]  /*12c80*/  FFMA.FTZ R7, R132, UR23, -R3 ;  /* 0x0000001784077c23 */ /* 0x008fcc0008010803 */
[----:B------:R3:W-:Y:S01]  /*12c90*/  MUFU.EX2 R185, R7 ;  /* 0x0000000700b97308 */ /* 0x0007e20000000800 */
[----:B--2---:R-:W-:Y:S02]  /*12ca0*/  F2FP.F16.F32.PACK_AB R8, R187, R182 ;  /* 0x000000b6bb08723e */ /* 0x004fe400000000ff */
[----:B----4-:R-:W-:Y:S01]  /*12cb0*/  F2FP.F16.F32.PACK_AB R9, R184, R180 ;  /* 0x000000b4b809723e */ /* 0x010fe200000000ff */
[----:B---3--:R-:W-:-:S04]  /*12cc0*/  FFMA.FTZ R7, R130, UR23, -R3 ;  /* 0x0000001782077c23 */ /* 0x008fc80008010803 */
[----:B------:R2:W3:Y:S01]  /*12cd0*/  MUFU.EX2 R132, R7 ;  /* 0x0000000700847308 */ /* 0x0004e20000000800 */
[----:B------:R-:W-:Y:S02]  /*12ce0*/  F2FP.F16.F32.PACK_AB R10, R225, R189 ;  /* 0x000000bde10a723e */ /* 0x000fe400000000ff */
[----:B-1----:R-:W-:Y:S01]  /*12cf0*/  F2FP.F16.F32.PACK_AB R11, R224, R186 ;  /* 0x000000bae00b723e */ /* 0x002fe200000000ff */
[----:B------:R-:W-:Y:S02]  /*12d00*/  IMAD.MOV.U32 R130, RZ, RZ, R38 ;  /* 0x000000ffff827224 */ /* 0x000fe400078e0026 */
[----:B--2---:R-:W-:-:S04]  /*12d10*/  FFMA.FTZ R7, R127, UR23, -R4 ;  /* 0x000000177f077c23 */ /* 0x004fc80008010804 */
[----:B------:R1:W-:Y:S01]  /*12d20*/  MUFU.EX2 R129, R7 ;  /* 0x0000000700817308 */ /* 0x0003e20000000800 */
[----:B------:R-:W-:Y:S01]  /*12d30*/  HMMA.16816.F32 R32, R8, R24, R32 ;  /* 0x000000180820723c */ /* 0x000fe20000001820 */
[----:B------:R-:W-:-:S05]  /*12d40*/  MOV R138, R221 ;  /* 0x000000dd008a7202 */ /* 0x000fca0000000f00 */
[----:B------:R-:W-:Y:S01]  /*12d50*/  HMMA.16816.F32 R28, R8, R26, R28 ;  /* 0x0000001a081c723c */ /* 0x000fe2000000181c */
[----:B-1----:R-:W-:-:S04]  /*12d60*/  FFMA.FTZ R7, R125, UR23, -R4 ;  /* 0x000000177d077c23 */ /* 0x002fc80008010804 */
[----:B------:R1:W2:Y:S01]  /*12d70*/  MUFU.EX2 R131, R7 ;  /* 0x0000000700837308 */ /* 0x0002a20000000800 */
        /* <DEDUP_REMOVED lines=14> */
[----:B------:R3:W-:Y:S01]  /*12e60*/  STL [R1+0x128], R109 ;  /* 0x0001286d01007387 */ /* 0x0007e20000100800 */
[----:B------:R-:W-:Y:S01]  /*12e70*/  MOV R39, R77 ;  /* 0x0000004d00277202 */ /* 0x000fe20000000f00 */
[----:B------:R-:W-:Y:S01]  /*12e80*/  IMAD.MOV.U32 R38, RZ, RZ, R76 ;  /* 0x000000ffff267224 */ /* 0x000fe200078e004c */
[----:B------:R-:W-:Y:S01]  /*12e90*/  MOV R213, R78 ;  /* 0x0000004e00d57202 */ /* 0x000fe20000000f00 */
[----:B------:R-:W-:Y:S01]  /*12ea0*/  IMAD.MOV.U32 R139, RZ, RZ, R223 ;  /* 0x000000ffff8b7224 */ /* 0x000fe200078e00df */
[----:B------:R-:W-:Y:S01]  /*12eb0*/  HMMA.16816.F32 R140, R8, R24, R140 ;  /* 0x00000018088c723c */ /* 0x000fe2000000188c */
[----:B------:R-:W-:Y:S01]  /*12ec0*/  IMAD.MOV.U32 R136, RZ, RZ, R222 ;  /* 0x000000ffff887224 */ /* 0x000fe200078e00de */
[----:B------:R-:W-:-:S02]  /*12ed0*/  MOV R151, R200 ;  /* 0x000000c800977202 */ /* 0x000fc40000000f00 */
[----:B------:R-:W-:Y:S01]  /*12ee0*/  MOV R137, R216 ;  /* 0x000000d800897202 */ /* 0x000fe20000000f00 */
[----:B------:R-:W-:Y:S01]  /*12ef0*/  IMAD.MOV.U32 R149, RZ, RZ, R61 ;  /* 0x000000ffff957224 */ /* 0x000fe200078e003d */
[----:B------:R-:W-:Y:S01]  /*12f00*/  HMMA.16816.F32 R144, R8, R26, R144 ;  /* 0x0000001a0890723c */ /* 0x000fe20000001890 */
[----:B------:R-:W-:Y:S01]  /*12f10*/  LDSM.16.MT88.4 R24, [R219+0x9000] ;  /* 0x00900000db18783b */ /* 0x000fe20000004200 */
[----:B-1----:R-:W-:-:S04]  /*12f20*/  FFMA.FTZ R7, R128, UR23, -R3 ;  /* 0x0000001780077c23 */ /* 0x002fc80008010803 */
[C---:B------:R-:W-:Y:S01]  /*12f30*/  HMMA.16816.F32 R156, R8.reuse, R20, R156 ;  /* 0x00000014089c723c */ /* 0x040fe2000000189c */
[----:B--2---:R-:W-:Y:S01]  /*12f40*/  MOV R119, R131 ;  /* 0x0000008300777202 */ /* 0x004fe20000000f00 */
[----:B------:R-:W-:Y:S01]  /*12f50*/  IMAD.MOV.U32 R153, RZ, RZ, R56 ;  /* 0x000000ffff997224 */ /* 0x000fe200078e0038 */
[----:B------:R-:W-:Y:S01]  /*12f60*/  MOV R150, R63 ;  /* 0x0000003f00967202 */ /* 0x000fe20000000f00 */
[----:B------:R-:W-:Y:S01]  /*12f70*/  IMAD.MOV.U32 R167, RZ, RZ, R62 ;  /* 0x000000ffffa77224 */ /* 0x000fe200078e003e */
[----:B------:R-:W-:Y:S01]  /*12f80*/  MOV R155, R60 ;  /* 0x0000003c009b7202 */ /* 0x000fe20000000f00 */
[C---:B------:R-:W-:Y:S01]  /*12f90*/  HMMA.16816.F32 R160, R8.reuse, R22, R160 ;  /* 0x0000001608a0723c */ /* 0x040fe200000018a0 */
[----:B------:R-:W1:Y:S01]  /*12fa0*/  LDSM.16.MT88.4 R20, [R217+0x9000] ;  /* 0x00900000d914783b */ /* 0x000e620000004200 */
[----:B---3--:R-:W-:Y:S02]  /*12fb0*/  MOV R109, R79 ;  /* 0x0000004f006d7202 */ /* 0x008fe40000000f00 */
[----:B------:R-:W-:Y:S01]  /*12fc0*/  MOV R154, R59 ;  /* 0x0000003b009a7202 */ /* 0x000fe20000000f00 */
[----:B------:R-:W2:Y:S01]  /*12fd0*/  LDL.LU R164, [R1+0x80] ;  /* 0x0000800001a47983 */ /* 0x000ea20000300800 */
[----:B------:R-:W-:Y:S01]  /*12fe0*/  HMMA.16816.F32 R172, R8, R16, R172 ;  /* 0x0000001008ac723c */ /* 0x000fe200000018ac */
[----:B------:R-:W-:-:S02]  /*12ff0*/  MOV R152, R57 ;  /* 0x0000003900987202 */ /* 0x000fc40000000f00 */
[----:B------:R-:W-:Y:S01]  /*13000*/  MOV R166, R58 ;  /* 0x0000003a00a67202 */ /* 0x000fe20000000f00 */
[----:B------:R-:W3:Y:S02]  /*13010*/  LDL.LU R165, [R1+0x84] ;  /* 0x0000840001a57983 */ /* 0x000ee40000300800 */
[C---:B------:R-:W-:Y:S02]  /*13020*/  HMMA.16816.F32 R176, R8.reuse, R18, R176 ;  /* 0x0000001208b0723c */ /* 0x040fe400000018b0 */
[----:B------:R-:W4:Y:S04]  /*13030*/  LDSM.16.MT88.4 R16, [R220+0x9000] ;  /* 0x00900000dc10783b */ /* 0x000f280000004200 */
[C---:B------:R-:W-:Y:S06]  /*13040*/  HMMA.16816.F32 R76, R8.reuse, R12, R192 ;  /* 0x0000000c084c723c */ /* 0x040fec00000018c0 */
[----:B------:R-:W-:Y:S01]  /*13050*/  HMMA.16816.F32 R196, R8, R14, R196 ;  /* 0x0000000e08c4723c */ /* 0x000fe200000018c4 */
[----:B------:R1:W4:Y:S01]  /*13060*/  MUFU.EX2 R8, R7 ;  /* 0x0000000700087308 */ /* 0x0003220000000800 */
[----:B------:R-:W4:Y:S01]  /*13070*/  LDSM.16.MT88.4 R12, [R218+0x9000] ;  /* 0x00900000da0c783b */ /* 0x000f220000004200 */
        /* <DEDUP_REMOVED lines=13> */
[----:B------:R1:W-:Y:S01]  /*13150*/  MUFU.EX2 R222, R7 ;  /* 0x0000000700de7308 */ /* 0x0003e20000000800 */
[----:B------:R-:W-:Y:S01]  /*13160*/  MOV R215, R129 ;  /* 0x0000008100d77202 */ /* 0x000fe20000000f00 */
[----:B-1----:R-:W-:-:S06]  /*13170*/  FFMA.FTZ R7, R121, UR23, -R0 ;  /* 0x0000001779077c23 */ /* 0x002fcc0008010800 */
[----:B------:R1:W4:Y:S02]  /*13180*/  MUFU.EX2 R200, R7 ;  /* 0x0000000700c87308 */ /* 0x0003240000000800 */
[----:B-1----:R-:W-:-:S06]  /*13190*/  FFMA.FTZ R7, R126, UR23, -R3 ;  /* 0x000000177e077c23 */ /* 0x002fcc0008010803 */
[----:B------:R1:W2:Y:S01]  /*131a0*/  MUFU.EX2 R192, R7 ;  /* 0x0000000700c07308 */ /* 0x0002a20000000800 */
[----:B----4-:R-:W-:Y:S02]  /*131b0*/  IMAD.MOV.U32 R229, RZ, RZ, R8 ;  /* 0x000000ffffe57224 */ /* 0x010fe400078e0008 */
[----:B-1----:R-:W-:-:S05]  /*131c0*/  FFMA.FTZ R7, R124, UR23, -R3 ;  /* 0x000000177c077c23 */ /* 0x002fca0008010803 */
[----:B------:R1:W-:Y:S01]  /*131d0*/  MUFU.EX2 R129, R7 ;  /* 0x0000000700817308 */ /* 0x0003e20000000800 */
[----:B------:R-:W-:Y:S02]  /*131e0*/  F2FP.F16.F32.PACK_AB R8, R212, R195 ;  /* 0x000000c3d408723e */ /* 0x000fe400000000ff */
[----:B------:R-:W-:Y:S02]  /*131f0*/  F2FP.F16.F32.PACK_AB R9, R194, R193 ;  /* 0x000000c1c209723e */ /* 0x000fe400000000ff */
[----:B------:R-:W-:Y:S01]  /*13200*/  F2FP.F16.F32.PACK_AB R10, R201, R223 ;  /* 0x000000dfc90a723e */ /* 0x000fe200000000ff */
[----:B-1----:R-:W-:-:S04]  /*13210*/  FFMA.FTZ R7, R120, UR23, -R3 ;  /* 0x0000001778077c23 */ /* 0x002fc80008010803 */
[----:B------:R1:W4:Y:S01]  /*13220*/  MUFU.EX2 R216, R7 ;  /* 0x0000000700d87308 */ /* 0x0003220000000800 */
[----:B------:R-:W-:-:S07]  /*13230*/  F2FP.F16.F32.PACK_AB R11, R200, R222 ;  /* 0x000000dec80b723e */ /* 0x000fce00000000ff */
[C---:B------:R-:W-:Y:S06]  /*13240*/  HMMA.16816.F32 R60, R8.reuse, R20, R32 ;  /* 0x00000014083c723c */ /* 0x040fec0000001820 */
[----:B------:R-:W-:Y:S01]  /*13250*/  HMMA.16816.F32 R56, R8, R22, R28 ;  /* 0x000000160838723c */ /* 0x000fe2000000181c */
[----:B-1----:R-:W-:-:S05]  /*13260*/  FFMA.FTZ R7, R118, UR23, -R2 ;  /* 0x0000001776077c23 */ /* 0x002fca0008010802 */
[C---:B------:R-:W-:Y:S01]  /*13270*/  HMMA.16816.F32 R52, R8.reuse, R16, R52 ;  /* 0x000000100834723c */ /* 0x040fe20000001834 */
[----:B------:R1:W-:Y:S05]  /*13280*/  MUFU.EX2 R202, R7 ;  /* 0x0000000700ca7308 */ /* 0x0003ea0000000800 */
[C---:B------:R-:W-:Y:S06]  /*13290*/  HMMA.16816.F32 R48, R8.reuse, R18, R48 ;  /* 0x000000120830723c */ /* 0x040fec0000001830 */
[C---:B------:R-:W-:Y:S06]  /*132a0*/  HMMA.16816.F32 R44, R8.reuse, R12, R44 ;  /* 0x0000000c082c723c */ /* 0x040fec000000182c */
[C---:B------:R-:W-:Y:S06]  /*132b0*/  HMMA.16816.F32 R40, R8.reuse, R14, R40 ;  /* 0x0000000e0828723c */ /* 0x040fec0000001828 */
[C---:B------:R-:W-:Y:S06]  /*132c0*/  HMMA.16816.F32 R32, R8.reuse, R24, R72 ;  /* 0x000000180820723c */ /* 0x040fec0000001848 */
[----:B------:R-:W-:Y:S01]  /*132d0*/  HMMA.16816.F32 R28, R8, R26, R68 ;  /* 0x0000001a081c723c */ /* 0x000fe20000001844 */
[----:B-1----:R-:W-:Y:S01]  /*132e0*/  FFMA.FTZ R7, R114, UR23, -R2 ;  /* 0x0000001772077c23 */ /* 0x002fe20008010802 */
[----:B------:R-:W-:Y:S01]  /*132f0*/  MOV R118, R82 ;  /* 0x0000005200767202 */ /* 0x000fe20000000f00 */
[----:B------:R-:W-:Y:S01]  /*13300*/  IMAD.MOV.U32 R72, RZ, RZ, R91 ;  /* 0x000000ffff487224 */ /* 0x000fe200078e005b */
[----:B------:R-:W-:-:S03]  /*13310*/  MOV R74, R38 ;  /* 0x00000026004a7202 */ /* 0x000fc60000000f00 */
[----:B------:R-:W-:Y:S02]  /*13320*/  F2FP.F16.F32.PACK_AB R8, R119, R215 ;  /* 0x000000d77708723e */ /* 0x000fe400000000ff */
[----:B--2---:R-:W-:Y:S02]  /*13330*/  F2FP.F16.F32.PACK_AB R9, R192, R229 ;  /* 0x000000e5c009723e */ /* 0x004fe400000000ff */
[----:B------:R-:W-:Y:S02]  /*13340*/  F2FP.F16.F32.PACK_AB R10, R221, R214 ;  /* 0x000000d6dd0a723e */ /* 0x000fe400000000ff */
[----:B----4-:R-:W-:Y:S01]  /*13350*/  F2FP.F16.F32.PACK_AB R11, R216, R129 ;  /* 0x00000081d80b723e */ /* 0x010fe200000000ff */
[----:B------:R1:W2:Y:S01]  /*13360*/  MUFU.EX2 R122, R7 ;  /* 0x00000007007a7308 */ /* 0x0002a20000000800 */
[----:B------:R-:W-:Y:S01]  /*13370*/  MOV R124, R138 ;  /* 0x0000008a007c7202 */ /* 0x000fe20000000f00 */
[----:B------:R-:W-:Y:S01]  /*13380*/  IMAD.MOV.U32 R231, RZ, RZ, R152 ;  /* 0x000000ffffe77224 */ /* 0x000fe200078e0098 */
[----:B------:R-:W-:Y:S01]  /*13390*/  MOV R121, R136 ;  /* 0x0000008800797202 */ /* 0x000fe20000000f00 */
[----:B------:R-:W-:Y:S01]  /*133a0*/  IMAD.MOV.U32 R128, RZ, RZ, R213 ;  /* 0x000000ffff807224 */ /* 0x000fe200078e00d5 */
[----:B------:R-:W-:Y:S01]  /*133b0*/  MOV R127, R6 ;  /* 0x00000006007f7202 */ /* 0x000fe20000000f00 */
[----:B------:R-:W-:Y:S01]  /*133c0*/  HMMA.16816.F32 R176, R8, R14, R176 ;  /* 0x0000000e08b0723c */ /* 0x000fe200000018b0 */
        /* <DEDUP_REMOVED lines=9> */
[----:B------:R-:W4:Y:S01]  /*13460*/  LDSM.16.MT88.4 R68, [R219+0x9800] ;  /* 0x00980000db44783b */ /* 0x000f220000004200 */
[----:B-1----:R-:W-:Y:S01]  /*13470*/  FFMA.FTZ R7, R66, UR23, -R2 ;  /* 0x0000001742077c23 */ /* 0x002fe20008010802 */
[----:B------:R-:W-:-:S02]  /*13480*/  MOV R66, R118 ;  /* 0x0000007600427202 */ /* 0x000fc40000000f00 */
[----:B------:R-:W-:Y:S01]  /*13490*/  MOV R118, R15 ;  /* 0x0000000f00767202 */ /* 0x000fe20000000f00 */
[----:B------:R-:W-:Y:S01]  /*134a0*/  IMAD.MOV.U32 R15, RZ, RZ, R72 ;  /* 0x000000ffff0f7224 */ /* 0x000fe200078e0048 */
[----:B------:R-:W-:Y:S02]  /*134b0*/  MOV R72, R74 ;  /* 0x0000004a00487202 */ /* 0x000fe40000000f00 */
[----:B------:R-:W-:Y:S02]  /*134c0*/  MOV R74, R124 ;  /* 0x0000007c004a7202 */ /* 0x000fe40000000f00 */
[----:B------:R-:W-:Y:S01]  /*134d0*/  MOV R124, R121 ;  /* 0x00000079007c7202 */ /* 0x000fe20000000f00 */
[----:B------:R-:W-:Y:S02]  /*134e0*/  IMAD.MOV.U32 R121, RZ, RZ, R231 ;  /* 0x000000ffff797224 */ /* 0x000fe400078e00e7 */
[----:B------:R-:W3:Y:S01]  /*134f0*/  LDL.LU R231, [R1+0x44] ;  /* 0x0000440001e77983 */ /* 0x000ee20000300800 */
[----:B------:R1:W-:Y:S01]  /*13500*/  MUFU.EX2 R213, R7 ;  /* 0x0000000700d57308 */ /* 0x0003e20000000800 */
[----:B------:R-:W-:Y:S01]  /*13510*/  MOV R114, R80 ;  /* 0x0000005000727202 */ /* 0x000fe20000000f00 */
[----:B-1----:R-:W-:-:S06]  /*13520*/  FFMA.FTZ R7, R107, UR23, -R2 ;  /* 0x000000176b077c23 */ /* 0x002fcc0008010802 */
[----:B------:R1:W-:Y:S01]  /*13530*/  MUFU.EX2 R6, R7 ;  /* 0x0000000700067308 */ /* 0x0003e20000000800 */
[----:B------:R-:W-:Y:S01]  /*13540*/  HMMA.16816.F32 R172, R8, R12, R172 ;  /* 0x0000000c08ac723c */ /* 0x000fe200000018ac */
[----:B------:R-:W-:Y:S02]  /*13550*/  IMAD.MOV.U32 R14, RZ, RZ, R84 ;  /* 0x000000ffff0e7224 */ /* 0x000fe400078e0054 */
[----:B-1----:R-:W-:-:S04]  /*13560*/  FFMA.FTZ R7, R117, UR23, -R0 ;  /* 0x0000001775077c23 */ /* 0x002fc80008010800 */
[----:B------:R1:W-:Y:S01]  /*13570*/  MUFU.EX2 R123, R7 ;  /* 0x00000007007b7308 */ /* 0x0003e20000000800 */
[----:B------:R-:W-:Y:S02]  /*13580*/  MOV R13, R88 ;  /* 0x00000058000d7202 */ /* 0x000fe40000000f00 */
[----:B------:R-:W-:Y:S01]  /*13590*/  MOV R232, R167 ;  /* 0x000000a700e87202 */ /* 0x000fe20000000f00 */
[----:B-1----:R-:W-:-:S04]  /*135a0*/  FFMA.FTZ R7, R81, UR23, -R0 ;  /* 0x0000001751077c23 */ /* 0x002fc80008010800 */
[----:B------:R1:W4:Y:S02]  /*135b0*/  MUFU.EX2 R125, R7 ;  /* 0x00000007007d7308 */ /* 0x0003240000000800 */
[----:B-1----:R-:W-:-:S06]  /*135c0*/  FFMA.FTZ R7, R105, UR23, -R0 ;  /* 0x0000001769077c23 */ /* 0x002fcc0008010800 */
[----:B------:R1:W-:Y:S02]  /*135d0*/  MUFU.EX2 R5, R7 ;  /* 0x0000000700057308 */ /* 0x0003e40000000800 */
[----:B-1----:R-:W-:Y:S01]  /*135e0*/  FFMA.FTZ R7, R114, UR23, -R4 ;  /* 0x0000001772077c23 */ /* 0x002fe20008010804 */
        /* <DEDUP_REMOVED lines=9> */
[----:B------:R1:W-:Y:S02]  /*13680*/  MUFU.EX2 R234, R7 ;  /* 0x0000000700ea7308 */ /* 0x0003e40000000800 */
[----:B-1----:R-:W-:Y:S01]  /*13690*/  FFMA.FTZ R7, R66, UR23, -R4 ;  /* 0x0000001742077c23 */ /* 0x002fe20008010804 */
[----:B------:R-:W-:Y:S01]  /*136a0*/  MOV R66, R118 ;  /* 0x0000007600427202 */ /* 0x000fe20000000f00 */
[----:B------:R-:W-:Y:S01]  /*136b0*/  IMAD.MOV.U32 R118, RZ, RZ, R15 ;  /* 0x000000ffff767224 */ /* 0x000fe200078e000f */
[----:B------:R-:W-:Y:S02]  /*136c0*/  MOV R15, R72 ;  /* 0x00000048000f7202 */ /* 0x000fe40000000f00 */
[----:B------:R-:W-:Y:S01]  /*136d0*/  MOV R72, R74 ;  /* 0x0000004a00487202 */ /* 0x000fe20000000f00 */
[----:B------:R-:W-:Y:S01]  /*136e0*/  IMAD.MOV.U32 R74, RZ, RZ, R124 ;  /* 0x000000ffff4a7224 */ /* 0x000fe200078e007c */
[----:B------:R-:W-:-:S02]  /*136f0*/  MOV R124, R121 ;  /* 0x00000079007c7202 */ /* 0x000fc40000000f00 */
[----:B---3--:R-:W-:Y:S02]  /*13700*/  MOV R121, R231 ;  /* 0x000000e700797202 */ /* 0x008fe40000000f00 */
[----:B------:R-:W3:Y:S01]  /*13710*/  LDL.LU R231, [R1+0x48] ;  /* 0x0000480001e77983 */ /* 0x000ee20000300800 */
        /* <DEDUP_REMOVED lines=16> */
[----:B---3--:R-:W-:-:S02]  /*13820*/  MOV R126, R231 ;  /* 0x000000e7007e7202 */ /* 0x008fc40000000f00 */
[----:B------:R-:W3:Y:S01]  /*13830*/  LDL.LU R231, [R1+0x30] ;  /* 0x0000300001e77983 */ /* 0x000ee20000300800 */
[----:B------:R-:W-:Y:S01]  /*13840*/  FFMA.FTZ R12, R110, UR23, -R0 ;  /* 0x000000176e0c7c23 */ /* 0x000fe20008010800 */
[----:B------:R-:W-:Y:S01]  /*13850*/  IMAD.MOV.U32 R110, RZ, RZ, R107 ;  /* 0x000000ffff6e7224 */ /* 0x000fe200078e006b */
[----:B------:R-:W-:Y:S02]  /*13860*/  MOV R107, R114 ;  /* 0x00000072006b7202 */ /* 0x000fe40000000f00 */
[----:B------:R-:W-:Y:S01]  /*13870*/  MOV R114, R14 ;  /* 0x0000000e00727202 */ /* 0x000fe20000000f00 */
[----:B------:R-:W-:Y:S01]  /*13880*/  IMAD.MOV.U32 R14, RZ, RZ, R13 ;  /* 0x000000ffff0e7224 */ /* 0x000fe200078e000d */
[----:B------:R-:W-:Y:S02]  /*13890*/  MOV R13, R73 ;  /* 0x00000049000d7202 */ /* 0x000fe40000000f00 */
[----:B------:R-:W-:Y:S01]  /*138a0*/  MOV R73, R120 ;  /* 0x0000007800497202 */ /* 0x000fe20000000f00 */
[----:B------:R-:W-:-:S02]  /*138b0*/  IMAD.MOV.U32 R120, RZ, RZ, R126 ;  /* 0x000000ffff787224 */ /* 0x000fc400078e007e */
[----:B------:R-:W-:Y:S01]  /*138c0*/  IMAD.MOV.U32 R117, RZ, RZ, R66 ;  /* 0x000000ffff757224 */ /* 0x000fe200078e0042 */
[----:B------:R-:W-:Y:S02]  /*138d0*/  MOV R66, R118 ;  /* 0x0000007600427202 */ /* 0x000fe40000000f00 */
[----:B------:R-:W-:Y:S02]  /*138e0*/  MOV R236, R83 ;  /* 0x0000005300ec7202 */ /* 0x000fe40000000f00 */
[----:B------:R-:W-:Y:S01]  /*138f0*/  MOV R118, R15 ;  /* 0x0000000f00767202 */ /* 0x000fe20000000f00 */
[----:B------:R-:W-:Y:S01]  /*13900*/  IMAD.MOV.U32 R15, RZ, RZ, R72 ;  /* 0x000000ffff0f7224 */ /* 0x000fe200078e0048 */
[----:B------:R-:W-:Y:S02]  /*13910*/  MOV R72, R74 ;  /* 0x0000004a00487202 */ /* 0x000fe40000000f00 */
[----:B------:R-:W-:Y:S02]  /*13920*/  MOV R74, R124 ;  /* 0x0000007c004a7202 */ /* 0x000fe40000000f00 */
[----:B---3--:R-:W-:-:S02]  /*13930*/  MOV R126, R231 ;  /* 0x000000e7007e7202 */ /* 0x008fc40000000f00 */
[----:B------:R-:W3:Y:S01]  /*13940*/  LDL.LU R231, [R1+0x28] ;  /* 0x0000280001e77983 */ /* 0x000ee20000300800 */
[----:B------:R-:W-:Y:S01]  /*13950*/  IMAD.MOV.U32 R124, RZ, RZ, R230 ;  /* 0x000000ffff7c7224 */ /* 0x000fe200078e00e6 */
[----:B------:R-:W-:Y:S02]  /*13960*/  MOV R230, R236 ;  /* 0x000000ec00e67202 */ /* 0x000fe40000000f00 */
[----:B------:R1:W-:Y:S01]  /*13970*/  MUFU.EX2 R236, R7 ;  /* 0x0000000700ec7308 */ /* 0x0003e20000000800 */
        /* <DEDUP_REMOVED lines=9> */
[----:B------:R-:W-:Y:S02]  /*13a10*/  IMAD.MOV.U32 R230, RZ, RZ, R237 ;  /* 0x000000ffffe67224 */ /* 0x000fe400078e00ed */
[----:B------:R1:W-:Y:S02]  /*13a20*/  MUFU.EX2 R237, R7 ;  /* 0x0000000700ed7308 */ /* 0x0003e40000000800 */
        /* <DEDUP_REMOVED lines=9> */
[----:B------:R-:W3:Y:S01]  /*13ac0*/  LDL.LU R231, [R1+0x20] ;  /* 0x0000200001e77983 */ /* 0x000ee20000300800 */
        /* <DEDUP_REMOVED lines=9> */
[----:B------:R1:W-:Y:S01]  /*13b60*/  MUFU.EX2 R239, R7 ;  /* 0x0000000700ef7308 */ /* 0x0003e20000000800 */
[----:B------:R-:W-:-:S07]  /*13b70*/  MOV R244, R90 ;  /* 0x0000005a00f47202 */ /* 0x000fce0000000f00 */
[----:B------:R2:W4:Y:S01]  /*13b80*/  MUFU.EX2 R205, R12 ;  /* 0x0000000c00cd7308 */ /* 0x0005220000000800 */
[----:B-1----:R-:W-:Y:S01]  /*13b90*/  FFMA.FTZ R7, R105, UR23, -R4 ;  /* 0x0000001769077c23 */ /* 0x002fe20008010804 */
[----:B------:R-:W-:Y:S01]  /*13ba0*/  MOV R105, R117 ;  /* 0x0000007500697202 */ /* 0x000fe20000000f00 */
[----:B------:R-:W-:Y:S01]  /*13bb0*/  IMAD.MOV.U32 R117, RZ, RZ, R66 ;  /* 0x000000ffff757224 */ /* 0x000fe200078e0042 */
[----:B------:R-:W-:Y:S02]  /*13bc0*/  MOV R66, R118 ;  /* 0x0000007600427202 */ /* 0x000fe40000000f00 */
[----:B------:R-:W-:Y:S01]  /*13bd0*/  MOV R118, R15 ;  /* 0x0000000f00767202 */ /* 0x000fe20000000f00 */
[----:B------:R-:W-:Y:S01]  /*13be0*/  IMAD.MOV.U32 R15, RZ, RZ, R72 ;  /* 0x000000ffff0f7224 */ /* 0x000fe200078e0048 */
[----:B------:R-:W-:Y:S01]  /*13bf0*/  MOV R72, R74 ;  /* 0x0000004a00487202 */ /* 0x000fe20000000f00 */
[----:B--2---:R-:W-:Y:S01]  /*13c00*/  IMAD.MOV.U32 R12, RZ, RZ, R110 ;  /* 0x000000ffff0c7224 */ /* 0x004fe200078e006e */
[----:B------:R-:W-:Y:S01]  /*13c10*/  MOV R74, R124 ;  /* 0x0000007c004a7202 */ /* 0x000fe20000000f00 */
[----:B------:R-:W-:Y:S01]  /*13c20*/  IMAD.MOV.U32 R124, RZ, RZ, R230 ;  /* 0x000000ffff7c7224 */ /* 0x000fe200078e00e6 */
[----:B------:R-:W-:-:S02]  /*13c30*/  MOV R110, R107 ;  /* 0x0000006b006e7202 */ /* 0x000fc40000000f00 */
[----:B------:R-:W-:Y:S02]  /*13c40*/  MOV R230, R244 ;  /* 0x000000f400e67202 */ /* 0x000fe40000000f00 */
[----:B------:R-:W-:Y:S01]  /*13c50*/  MOV R107, R114 ;  /* 0x00000072006b7202 */ /* 0x000fe20000000f00 */
[----:B------:R1:W-:Y:S01]  /*13c60*/  MUFU.EX2 R244, R7 ;  /* 0x0000000700f47308 */ /* 0x0003e20000000800 */
        /* <DEDUP_REMOVED lines=21> */
[----:B---3--:R-:W-:Y:S02]  /*13dc0*/  MOV R126, R231 ;  /* 0x000000e7007e7202 */ /* 0x008fe40000000f00 */
[----:B------:R-:W2:Y:S03]  /*13dd0*/  LDL.LU R231, [R1+0x18] ;  /* 0x0000180001e77983 */ /* 0x000ea60000300800 */
[----:B------:R-:W-:Y:S01]  /*13de0*/  IMAD.MOV.U32 R124, RZ, RZ, R126 ;  /* 0x000000ffff7c7224 */ /* 0x000fe200078e007e */
[----:B------:R-:W-:-:S02]  /*13df0*/  MOV R126, R230 ;  /* 0x000000e6007e7202 */ /* 0x000fc40000000f00 */
[----:B------:R-:W3:Y:S01]  /*13e00*/  LDL.LU R230, [R1+0x14] ;  /* 0x0000140001e67983 */ /* 0x000ee20000300800 */
[C---:B------:R-:W-:Y:S06]  /*13e10*/  HMMA.16816.F32 R140, R8.reuse, R20, R140 ;  /* 0x00000014088c723c */ /* 0x040fec000000188c */
[C---:B------:R-:W-:Y:S06]  /*13e20*/  HMMA.16816.F32 R144, R8.reuse, R22, R144 ;  /* 0x000000160890723c */ /* 0x040fec0000001890 */
[C---:B------:R-:W-:Y:S06]  /*13e30*/  HMMA.16816.F32 R156, R8.reuse, R16, R156 ;  /* 0x00000010089c723c */ /* 0x040fec000000189c */
[C---:B------:R-:W-:Y:S06]  /*13e40*/  HMMA.16816.F32 R160, R8.reuse, R18, R160 ;  /* 0x0000001208a0723c */ /* 0x040fec00000018a0 */
[C---:B------:R-:W-:Y:S06]  /*13e50*/  HMMA.16816.F32 R76, R8.reuse, R24, R76 ;  /* 0x00000018084c723c */ /* 0x040fec000000184c */
[----:B------:R-:W-:Y:S01]  /*13e60*/  HMMA.16816.F32 R196, R8, R26, R196 ;  /* 0x0000001a08c4723c */ /* 0x000fe200000018c4 */
[----:B------:R-:W-:Y:S01]  /*13e70*/  FFMA.FTZ R92, R164, R37, R92 ;  /* 0x00000025a45c7223 */ /* 0x000fe2000001005c */
[----:B------:R-:W-:Y:S01]  /*13e80*/  FFMA.FTZ R93, R165, R36, R93 ;  /* 0x00000024a55d7223 */ /* 0x000fe2000001005d */
[----:B------:R-:W-:Y:S01]  /*13e90*/  MOV R109, R39 ;  /* 0x00000027006d7202 */ /* 0x000fe20000000f00 */
[----:B------:R-:W1:Y:S03]  /*13ea0*/  LDSM.16.MT88.4 R16, [R217+0x9800] ;  /* 0x00980000d910783b */ /* 0x000e660000004200 */
[----:B------:R-:W-:Y:S01]  /*13eb0*/  F2FP.F16.F32.PACK_AB R8, R122, R202 ;  /* 0x000000ca7a08723e */ /* 0x000fe200000000ff */
[----:B------:R-:W1:Y:S01]  /*13ec0*/  LDSM.16.MT88.4 R20, [R220+0x9800] ;  /* 0x00980000dc14783b */ /* 0x000e620000004200 */
[----:B----4-:R-:W-:-:S02]  /*13ed0*/  F2FP.F16.F32.PACK_AB R9, R125, R123 ;  /* 0x0000007b7d09723e */ /* 0x010fc400000000ff */
[----:B------:R-:W-:Y:S01]  /*13ee0*/  F2FP.F16.F32.PACK_AB R10, R6, R213 ;  /* 0x000000d5060a723e */ /* 0x000fe200000000ff */
[----:B------:R-:W4:Y:S01]  /*13ef0*/  LDSM.16.MT88.4 R36, [R218+0x9800] ;  /* 0x00980000da24783b */ /* 0x000f220000004200 */
[----:B------:R-:W-:-:S07]  /*13f00*/  F2FP.F16.F32.PACK_AB R11, R5, R205 ;  /* 0x000000cd050b723e */ /* 0x000fce00000000ff */
[----:B------:R-:W-:Y:S01]  /*13f10*/  HMMA.16816.F32 R84, R8, R68, R32 ;  /* 0x000000440854723c */ /* 0x000fe20000001820 */
        /* <DEDUP_REMOVED lines=17> */
[----:B---3--:R-:W-:Y:S01]  /*14030*/  MOV R126, R230 ;  /* 0x000000e6007e7202 */ /* 0x008fe20000000f00 */
[----:B------:R-:W-:Y:S02]  /*14040*/  IMAD.MOV.U32 R230, RZ, RZ, R128 ;  /* 0x000000ffffe67224 */ /* 0x000fe400078e0080 */
[----:B------:R-:W3:Y:S01]  /*14050*/  LDL.LU R128, [R1+0x10] ;  /* 0x0000100001807983 */ /* 0x000ee20000300800 */
[----:B------:R1:W-:Y:S01]  /*14060*/  MUFU.EX2 R35, R7 ;  /* 0x0000000700237308 */ /* 0x0003e20000000800 */
[----:B------:R-:W-:Y:S01]  /*14070*/  HMMA.16816.F32 R80, R8, R70, R28 ;  /* 0x000000460850723c */ /* 0x000fe2000000181c */
[----:B-1----:R-:W-:Y:S01]  /*14080*/  FFMA.FTZ R7, R12, UR23, -R4 ;  /* 0x000000170c077c23 */ /* 0x002fe20008010804 */
[----:B------:R-:W-:Y:S02]  /*14090*/  MOV R12, R105 ;  /* 0x00000069000c7202 */ /* 0x000fe40000000f00 */
[----:B------:R-:W-:-:S03]  /*140a0*/  MOV R105, R110 ;  /* 0x0000006e00697202 */ /* 0x000fc60000000f00 */
[----:B------:R1:W-:Y:S01]  /*140b0*/  MUFU.EX2 R28, R7 ;  /* 0x00000007001c7308 */ /* 0x0003e20000000800 */
[----:B------:R-:W-:Y:S02]  /*140c0*/  IMAD.MOV.U32 R110, RZ, RZ, R118 ;  /* 0x000000ffff6e7224 */ /* 0x000fe400078e0076 */
[----:B-1----:R-:W-:-:S05]  /*140d0*/  FFMA.FTZ R7, R12, UR23, -R4 ;  /* 0x000000170c077c23 */ /* 0x002fca0008010804 */
[----:B------:R1:W-:Y:S01]  /*140e0*/  MUFU.EX2 R27, R7 ;  /* 0x00000007001b7308 */ /* 0x0003e20000000800 */
[----:B------:R-:W-:Y:S01]  /*140f0*/  MOV R118, R14 ;  /* 0x0000000e00767202 */ /* 0x000fe20000000f00 */
[----:B-1----:R-:W-:-:S06]  /*14100*/  FFMA.FTZ R7, R105, UR23, -R4 ;  /* 0x0000001769077c23 */ /* 0x002fcc0008010804 */
[----:B------:R1:W-:Y:S01]  /*14110*/  MUFU.EX2 R26, R7 ;  /* 0x00000007001a7308 */ /* 0x0003e20000000800 */
[----:B------:R-:W-:Y:S01]  /*14120*/  MOV R14, R15 ;  /* 0x0000000f000e7202 */ /* 0x000fe20000000f00 */
[----:B------:R-:W-:Y:S01]  /*14130*/  IMAD.MOV.U32 R15, RZ, RZ, R13 ;  /* 0x000000ffff0f7224 */ /* 0x000fe200078e000d */
[----:B------:R-:W-:Y:S01]  /*14140*/  MOV R13, R72 ;  /* 0x00000048000d7202 */ /* 0x000fe20000000f00 */
[----:B-1----:R-:W-:-:S04]  /*14150*/  FFMA.FTZ R7, R110, UR23, -R4 ;  /* 0x000000176e077c23 */ /* 0x002fc80008010804 */
[----:B------:R1:W-:Y:S01]  /*14160*/  MUFU.EX2 R25, R7 ;  /* 0x0000000700197308 */ /* 0x0003e20000000800 */
[----:B------:R-:W-:Y:S01]  /*14170*/  MOV R72, R73 ;  /* 0x0000004900487202 */ /* 0x000fe20000000f00 */
[----:B------:R-:W-:Y:S01]  /*14180*/  IMAD.MOV.U32 R73, RZ, RZ, R74 ;  /* 0x000000ffff497224 */ /* 0x000fe200078e004a */
[----:B------:R-:W-:Y:S02]  /*14190*/  MOV R74, R120 ;  /* 0x00000078004a7202 */ /* 0x000fe40000000f00 */
[----:B------:R-:W-:Y:S01]  /*141a0*/  MOV R120, R124 ;  /* 0x0000007c00787202 */ /* 0x000fe20000000f00 */
[----:B-1----:R-:W-:-:S04]  /*141b0*/  FFMA.FTZ R7, R117, UR23, -R4 ;  /* 0x0000001775077c23 */ /* 0x002fc80008010804 */
[----:B------:R1:W-:Y:S01]  /*141c0*/  MUFU.EX2 R29, R7 ;  /* 0x00000007001d7308 */ /* 0x0003e20000000800 */
[----:B------:R-:W-:Y:S01]  /*141d0*/  IMAD.MOV.U32 R124, RZ, RZ, R126 ;  /* 0x000000ffff7c7224 */ /* 0x000fe200078e007e */
[----:B------:R-:W-:Y:S01]  /*141e0*/  MOV R126, R230 ;  /* 0x000000e6007e7202 */ /* 0x000fe20000000f00 */
[----:B------:R-:W-:Y:S02]  /*141f0*/  IMAD.MOV.U32 R133, RZ, RZ, R155 ;  /* 0x000000ffff857224 */ /* 0x000fe400078e009b */
[----:B-1----:R-:W-:-:S04]  /*14200*/  FFMA.FTZ R7, R107, UR23, -R4 ;  /* 0x000000176b077c23 */ /* 0x002fc80008010804 */
[----:B------:R1:W2:Y:S02]  /*14210*/  MUFU.EX2 R30, R7 ;  /* 0x00000007001e7308 */ /* 0x0002a40000000800 */
[----:B-1----:R-:W-:Y:S01]  /*14220*/  FFMA.FTZ R7, R118, UR23, -R4 ;  /* 0x0000001776077c23 */ /* 0x002fe20008010804 */
[----:B------:R-:W-:Y:S01]  /*14230*/  MOV R118, R14 ;  /* 0x0000000e00767202 */ /* 0x000fe20000000f00 */
[----:B------:R-:W-:Y:S01]  /*14240*/  IMAD.MOV.U32 R14, RZ, RZ, R15 ;  /* 0x000000ffff0e7224 */ /* 0x000fe200078e000f */
[----:B------:R-:W-:-:S03]  /*14250*/  MOV R15, R13 ;  /* 0x0000000d000f7202 */ /* 0x000fc60000000f00 */
[----:B------:R1:W-:Y:S01]  /*14260*/  MUFU.EX2 R31, R7 ;  /* 0x00000007001f7308 */ /* 0x0003e20000000800 */
[----:B------:R-:W-:Y:S01]  /*14270*/  MOV R13, R72 ;  /* 0x00000048000d7202 */ /* 0x000fe20000000f00 */
[----:B------:R-:W-:Y:S01]  /*14280*/  IMAD.MOV.U32 R72, RZ, RZ, R73 ;  /* 0x000000ffff487224 */ /* 0x000fe200078e0049 */
[----:B------:R-:W-:Y:S02]  /*14290*/  MOV R73, R74 ;  /* 0x0000004a00497202 */ /* 0x000fe40000000f00 */
[----:B------:R-:W-:Y:S01]  /*142a0*/  MOV R74, R75 ;  /* 0x0000004b004a7202 */ /* 0x000fe20000000f00 */
[----:B-1----:R-:W-:Y:S01]  /*142b0*/  FFMA.FTZ R7, R121, UR23, -R4 ;  /* 0x0000001779077c23 */ /* 0x002fe20008010804 */
[----:B------:R-:W-:Y:S01]  /*142c0*/  IMAD.MOV.U32 R121, RZ, RZ, R132 ;  /* 0x000000ffff797224 */ /* 0x000fe200078e0084 */
[----:B------:R-:W-:Y:S02]  /*142d0*/  MOV R132, R133 ;  /* 0x0000008500847202 */ /* 0x000fe40000000f00 */
[----:B------:R1:W-:Y:S01]  /*142e0*/  MUFU.EX2 R32, R7 ;  /* 0x0000000700207308 */ /* 0x0003e20000000800 */
[----:B------:R-:W-:Y:S01]  /*142f0*/  MOV R233, R154 ;  /* 0x0000009a00e97202 */ /* 0x000fe20000000f00 */
[----:B-1----:R-:W-:-:S06]  /*14300*/  FFMA.FTZ R7, R66, UR23, -R4 ;  /* 0x0000001742077c23 */ /* 0x002fcc0008010804 */
[----:B------:R1:W-:Y:S01]  /*14310*/  MUFU.EX2 R33, R7 ;  /* 0x0000000700217308 */ /* 0x0003e20000000800 */
[----:B------:R-:W-:Y:S01]  /*14320*/  MOV R131, R148 ;  /* 0x0000009400837202 */ /* 0x000fe20000000f00 */
[----:B------:R-:W-:Y:S01]  /*14330*/  IMAD.MOV.U32 R203, RZ, RZ, R150 ;  /* 0x000000ffffcb7224 */ /* 0x000fe200078e0096 */
[----:B------:R-:W-:Y:S01]  /*14340*/  MOV R134, R149 ;  /* 0x0000009500867202 */ /* 0x000fe20000000f00 */
[----:B------:R-:W-:Y:S01]  /*14350*/  HMMA.16816.F32 R136, R8, R16, R60 ;  /* 0x000000100888723c */ /* 0x000fe2000000183c */
        /* <DEDUP_REMOVED lines=10> */
[----:B------:R-:W-:Y:S01]  /*14400*/  HMMA.16816.F32 R148, R8, R18, R56 ;  /* 0x000000120894723c */ /* 0x000fe20000001838 */
[--C-:B------:R-:W-:Y:S01]  /*14410*/  FFMA.FTZ R117, R127, UR23, -R3.reuse ;  /* 0x000000177f757c23 */ /* 0x100fe20008010803 */
[----:B------:R-:W-:-:S04]  /*14420*/  FFMA.FTZ R127, R240, UR23, -R3 ;  /* 0x00000017f07f7c23 */ /* 0x000fc80008010803 */
[C---:B------:R-:W-:Y:S06]  /*14430*/  HMMA.16816.F32 R152, R8.reuse, R20, R52 ;  /* 0x000000140898723c */ /* 0x040fec0000001834 */
[C---:B------:R-:W-:Y:S06]  /*14440*/  HMMA.16816.F32 R164, R8.reuse, R22, R48 ;  /* 0x0000001608a4723c */ /* 0x040fec0000001830 */
[C---:B----4-:R-:W-:Y:S06]  /*14450*/  HMMA.16816.F32 R168, R8.reuse, R36, R44 ;  /* 0x0000002408a8723c */ /* 0x050fec000000182c */
[----:B------:R-:W-:Y:S07]  /*14460*/  HMMA.16816.F32 R88, R8, R38, R40 ;  /* 0x000000260858723c */ /* 0x000fee0000001828 */
[----:B------:R-:W-:Y:S01]  /*14470*/  FFMA.FTZ R11, R72, UR23, -R3 ;  /* 0x00000017480b7c23 */ /* 0x000fe20008010803 */
[----:B---3--:R-:W-:Y:S01]  /*14480*/  MOV R230, R128 ;  /* 0x0000008000e67202 */ /* 0x008fe20000000f00 */
[----:B------:R-:W-:Y:S01]  /*14490*/  IMAD.MOV.U32 R128, RZ, RZ, R109 ;  /* 0x000000ffff807224 */ /* 0x000fe200078e006d */
[----:B------:R-:W-:-:S02]  /*144a0*/  MOV R109, R226 ;  /* 0x000000e2006d7202 */ /* 0x000fc40000000f00 */
[----:B------:R-:W3:Y:S04]  /*144b0*/  LDL.LU R226, [R1+0x138] ;  /* 0x0001380001e27983 */ /* 0x000ee80000300800 */
[----:B------:R-:W4:Y:S04]  /*144c0*/  LDL.LU R75, [R1+0x8c] ;  /* 0x00008c00014b7983 */ /* 0x000f280000300800 */
[----:B------:R-:W3:Y:S01]  /*144d0*/  LDL.LU R133, [R1+0x88] ;  /* 0x0000880001857983 */ /* 0x000ee20000300800 */
[----:B------:R-:W-:Y:S02]  /*144e0*/  MOV R126, R230 ;  /* 0x000000e6007e7202 */ /* 0x000fe40000000f00 */
[----:B------:R-:W-:Y:S01]  /*144f0*/  MOV R230, R128 ;  /* 0x0000008000e67202 */ /* 0x000fe20000000f00 */
[----:B------:R-:W-:-:S02]  /*14500*/  IMAD.MOV.U32 R128, RZ, RZ, R109 ;  /* 0x000000ffff807224 */ /* 0x000fc400078e006d */
[--C-:B------:R-:W-:Y:S01]  /*14510*/  FFMA.FTZ R72, R126, UR23, -R3.reuse ;  /* 0x000000177e487c23 */ /* 0x100fe20008010803 */
[--C-:B------:R-:W-:Y:S01]  /*14520*/  FFMA.FTZ R126, R238, UR23, -R3.reuse ;  /* 0x00000017ee7e7c23 */ /* 0x100fe20008010803 */
[----:B------:R1:W-:Y:S01]  /*14530*/  MUFU.EX2 R109, R7 ;  /* 0x00000007006d7308 */ /* 0x0003e20000000800 */
[----:B------:R-:W3:Y:S04]  /*14540*/  LDL.LU R238, [R1+0x134] ;  /* 0x0001340001ee7983 */ /* 0x000ee80000300800 */
[----:B------:R-:W3:Y:S01]  /*14550*/  LDL.LU R240, [R1+0x130] ;  /* 0x0001300001f07983 */ /* 0x000ee20000300800 */
[--C-:B-1----:R-:W-:Y:S01]  /*14560*/  FFMA.FTZ R7, R74, UR23, -R4.reuse ;  /* 0x000000174a077c23 */ /* 0x102fe20008010804 */
[----:B------:R-:W-:Y:S01]  /*14570*/  FFMA.FTZ R4, R104, UR23, -R4 ;  /* 0x0000001768047c23 */ /* 0x000fe20008010804 */
[--C-:B------:R-:W-:Y:S01]  /*14580*/  FFMA.FTZ R104, R128, UR23, -R3.reuse ;  /* 0x0000001780687c23 */ /* 0x100fe20008010803 */
[----:B------:R-:W-:-:S02]  /*14590*/  FFMA.FTZ R128, R242, UR23, -R3 ;  /* 0x00000017f2807c23 */ /* 0x000fc40008010803 */
[----:B------:R-:W3:Y:S01]  /*145a0*/  LDL.LU R242, [R1+0x12c] ;  /* 0x00012c0001f27983 */ /* 0x000ee20000300800 */
[--C-:B------:R-:W-:Y:S01]  /*145b0*/  FFMA.FTZ R9, R233, UR23, -R3.reuse ;  /* 0x00000017e9097c23 */ /* 0x100fe20008010803 */
[--C-:B------:R-:W-:Y:S01]  /*145c0*/  FFMA.FTZ R8, R14, UR23, -R3.reuse ;  /* 0x000000170e087c23 */ /* 0x100fe20008010803 */
[----:B------:R-:W-:Y:S01]  /*145d0*/  FFMA.FTZ R10, R13, UR23, -R3 ;  /* 0x000000170d0a7c23 */ /* 0x000fe20008010803 */
[----:B------:R-:W-:Y:S01]  /*145e0*/  MOV R59, R215 ;  /* 0x000000d7003b7202 */ /* 0x000fe20000000f00 */
[----:B------:R-:W-:Y:S01]  /*145f0*/  IMAD.MOV.U32 R58, RZ, RZ, R229 ;  /* 0x000000ffff3a7224 */ /* 0x000fe200078e00e5 */
[----:B------:R-:W-:Y:S01]  /*14600*/  MOV R56, R214 ;  /* 0x000000d600387202 */ /* 0x000fe20000000f00 */
[----:B------:R1:W-:Y:S01]  /*14610*/  MUFU.EX2 R229, R8 ;  /* 0x0000000800e57308 */ /* 0x0003e20000000800 */
[----:B------:R-:W-:Y:S02]  /*14620*/  IMAD.MOV.U32 R55, RZ, RZ, R129 ;  /* 0x000000ffff377224 */ /* 0x000fe400078e0081 */
[----:B------:R-:W-:-:S05]  /*14630*/  FFMA.FTZ R63, R115, UR23, -R2 ;  /* 0x00000017733f7c23 */ /* 0x000fca0008010802 */
[----:B------:R2:W-:Y:S01]  /*14640*/  MUFU.EX2 R215, R10 ;  /* 0x0000000a00d77308 */ /* 0x0005e20000000800 */
[----:B------:R-:W-:-:S07]  /*14650*/  FFMA.FTZ R61, R124, UR23, -R3 ;  /* 0x000000177c3d7c23 */ /* 0x000fce0008010803 */
[----:B------:R-:W-:Y:S01]  /*14660*/  MUFU.EX2 R214, R11 ;  /* 0x0000000b00d67308 */ /* 0x000fe20000000800 */
[----:B-1----:R-:W-:Y:S01]  /*14670*/  F2FP.F16.F32.PACK_AB R8, R235, R234 ;  /* 0x000000eaeb08723e */ /* 0x002fe200000000ff */
[----:B------:R-:W-:Y:S01]  /*14680*/  FFMA.FTZ R115, R211, UR23, -R0 ;  /* 0x00000017d3737c23 */ /* 0x000fe20008010800 */
[----:B--2---:R-:W-:-:S05]  /*14690*/  F2FP.F16.F32.PACK_AB R10, R237, R236 ;  /* 0x000000eced0a723e */ /* 0x004fca00000000ff */
[----:B------:R1:W-:Y:S01]  /*146a0*/  MUFU.EX2 R24, R7 ;  /* 0x0000000700187308 */ /* 0x0003e20000000800 */
[--C-:B------:R-:W-:Y:S01]  /*146b0*/  FFMA.FTZ R60, R73, UR23, -R3.reuse ;  /* 0x00000017493c7c23 */ /* 0x100fe20008010803 */
        /* <DEDUP_REMOVED lines=14> */
[----:B------:R-:W-:-:S02]  /*147a0*/  MOV R54, R55 ;  /* 0x0000003700367202 */ /* 0x000fc40000000f00 */
[----:B------:R-:W-:Y:S02]  /*147b0*/  MOV R55, R56 ;  /* 0x0000003800377202 */ /* 0x000fe40000000f00 */
[----:B------:R-:W-:Y:S02]  /*147c0*/  MOV R95, R57 ;  /* 0x00000039005f7202 */ /* 0x000fe40000000f00 */
[----:B------:R-:W-:Y:S01]  /*147d0*/  MOV R94, R58 ;  /* 0x0000003a005e7202 */ /* 0x000fe20000000f00 */
[----:B------:R-:W-:Y:S01]  /*147e0*/  FFMA.FTZ R15, R248, UR23, -R0 ;  /* 0x00000017f80f7c23 */ /* 0x000fe20008010800 */
[----:B------:R-:W-:Y:S01]  /*147f0*/  IMAD.MOV.U32 R248, RZ, RZ, R122 ;  /* 0x000000fffff87224 */ /* 0x000fe200078e007a */
[----:B------:R-:W-:Y:S01]  /*14800*/  MOV R97, R30 ;  /* 0x0000001e00617202 */ /* 0x000fe20000000f00 */
[----:B----4-:R-:W-:Y:S01]  /*14810*/  FFMA.FTZ R74, R75, R65, R204 ;  /* 0x000000414b4a7223 */ /* 0x010fe200000100cc */
[----:B---3--:R-:W-:Y:S02]  /*14820*/  FFMA.FTZ R75, R133, R64, R103 ;  /* 0x00000040854b7223 */ /* 0x008fe40000010067 */
[----:B------:R1:W-:Y:S01]  /*14830*/  MUFU.EX2 R133, R4 ;  /* 0x0000000400857308 */ /* 0x0003e20000000800 */
[--C-:B------:R-:W-:Y:S01]  /*14840*/  FFMA.FTZ R65, R231, UR23, -R3.reuse ;  /* 0x00000017e7417c23 */ /* 0x100fe20008010803 */
[--C-:B------:R-:W-:Y:S01]  /*14850*/  FFMA.FTZ R103, R230, UR23, -R3.reuse ;  /* 0x00000017e6677c23 */ /* 0x100fe20008010803 */
[----:B-1----:R-:W-:-:S05]  /*14860*/  FFMA.FTZ R4, R232, UR23, -R3 ;  /* 0x00000017e8047c23 */ /* 0x002fca0008010803 */
[----:B------:R1:W-:Y:S08]  /*14870*/  MUFU.EX2 R232, R4 ;  /* 0x0000000400e87308 */ /* 0x0003f00000000800 */
[----:B------:R-:W-:Y:S01]  /*14880*/  MUFU.EX2 R231, R9 ;  /* 0x0000000900e77308 */ /* 0x000fe20000000800 */
[----:B-1----:R-:W-:-:S07]  /*14890*/  FFMA.FTZ R4, R114, UR23, -R3 ;  /* 0x0000001772047c23 */ /* 0x002fce0008010803 */
[----:B------:R1:W2:Y:S02]  /*148a0*/  MUFU.EX2 R233, R4 ;  /* 0x0000000400e97308 */ /* 0x0002a40000000800 */
[----:B-1----:R-:W-:-:S06]  /*148b0*/  FFMA.FTZ R4, R118, UR23, -R3 ;  /* 0x0000001776047c23 */ /* 0x002fcc0008010803 */
[----:B------:R-:W1:Y:S01]  /*148c0*/  MUFU.EX2 R230, R4 ;  /* 0x0000000400e67308 */ /* 0x000e620000000800 */
[----:B--2---:R-:W-:Y:S01]  /*148d0*/  F2FP.F16.F32.PACK_AB R9, R233, R232 ;  /* 0x000000e8e909723e */ /* 0x004fe200000000ff */
[--C-:B------:R-:W-:Y:S01]  /*148e0*/  FFMA.FTZ R14, R240, UR23, -R2.reuse ;  /* 0x00000017f00e7c23 */ /* 0x100fe20008010802 */
[--C-:B------:R-:W-:Y:S01]  /*148f0*/  FFMA.FTZ R13, R238, UR23, -R2.reuse ;  /* 0x00000017ee0d7c23 */ /* 0x100fe20008010802 */
[--C-:B------:R-:W-:Y:S01]  /*14900*/  FFMA.FTZ R3, R242, UR23, -R2.reuse ;  /* 0x00000017f2037c23 */ /* 0x100fe20008010802 */
[--C-:B------:R-:W-:Y:S01]  /*14910*/  FFMA.FTZ R12, R226, UR23, -R2.reuse ;  /* 0x00000017e20c7c23 */ /* 0x100fe20008010802 */
[--C-:B------:R-:W-:Y:S01]  /*14920*/  FFMA.FTZ R64, R210, UR23, -R2.reuse ;  /* 0x00000017d2407c23 */ /* 0x100fe20008010802 */
[----:B------:R-:W-:Y:S01]  /*14930*/  FFMA.FTZ R118, R96, UR23, -R2 ;  /* 0x0000001760767c23 */ /* 0x000fe20008010802 */
[----:B------:R2:W-:Y:S01]  /*14940*/  MUFU.EX2 R211, R14 ;  /* 0x0000000e00d37308 */ /* 0x0005e20000000800 */
[----:B-1----:R-:W-:Y:S01]  /*14950*/  F2FP.F16.F32.PACK_AB R11, R230, R231 ;  /* 0x000000e7e60b723e */ /* 0x002fe200000000ff */
[----:B------:R-:W-:-:S06]  /*14960*/  FFMA.FTZ R4, R250, UR23, -R0 ;  /* 0x00000017fa047c23 */ /* 0x000fcc0008010800 */
[----:B------:R1:W-:Y:S01]  /*14970*/  MUFU.EX2 R226, R7 ;  /* 0x0000000700e27308 */ /* 0x0003e20000000800 */
[----:B------:R-:W-:Y:S01]  /*14980*/  FFMA.FTZ R2, R249, UR23, -R0 ;  /* 0x00000017f9027c23 */ /* 0x000fe20008010800 */
[----:B------:R-:W-:Y:S01]  /*14990*/  MOV R249, R123 ;  /* 0x0000007b00f97202 */ /* 0x000fe20000000f00 */
[----:B------:R-:W-:Y:S01]  /*149a0*/  HMMA.16816.F32 R44, R8, R18, R144 ;  /* 0x00000012082c723c */ /* 0x000fe20000001890 */
[----:B--2---:R-:W-:-:S04]  /*149b0*/  IMAD.MOV.U32 R14, RZ, RZ, R212 ;  /* 0x000000ffff0e7224 */ /* 0x004fc800078e00d4 */
[----:B------:R2:W-:Y:S01]  /*149c0*/  MUFU.EX2 R212, R13 ;  /* 0x0000000d00d47308 */ /* 0x0005e20000000800 */
[--C-:B------:R-:W-:Y:S01]  /*149d0*/  FFMA.FTZ R123, R208, UR23, -R0.reuse ;  /* 0x00000017d07b7c23 */ /* 0x100fe20008010800 */
[----:B------:R-:W-:Y:S02]  /*149e0*/  MOV R146, R206 ;  /* 0x000000ce00927202 */ /* 0x000fe40000000f00 */
[----:B------:R-:W-:Y:S01]  /*149f0*/  MOV R147, R132 ;  /* 0x0000008400937202 */ /* 0x000fe20000000f00 */
[--C-:B-1----:R-:W-:Y:S01]  /*14a00*/  FFMA.FTZ R7, R251, UR23, -R0.reuse ;  /* 0x00000017fb077c23 */ /* 0x102fe20008010800 */
[----:B------:R-:W-:Y:S01]  /*14a10*/  IMAD.MOV.U32 R251, RZ, RZ, R59 ;  /* 0x000000fffffb7224 */ /* 0x000fe200078e003b */
[----:B------:R-:W-:Y:S01]  /*14a20*/  MOV R250, R124 ;  /* 0x0000007c00fa7202 */ /* 0x000fe20000000f00 */
[----:B------:R-:W-:Y:S01]  /*14a30*/  HMMA.16816.F32 R56, R8, R16, R140 ;  /* 0x000000100838723c */ /* 0x000fe2000000188c */
[----:B------:R1:W-:Y:S01]  /*14a40*/  MUFU.EX2 R208, R4 ;  /* 0x0000000400d07308 */ /* 0x0003e20000000800 */
[----:B------:R-:W-:Y:S01]  /*14a50*/  FFMA.FTZ R124, R99, UR23, -R0 ;  /* 0x00000017637c7c23 */ /* 0x000fe20008010800 */
[----:B--2---:R-:W-:Y:S01]  /*14a60*/  MOV R13, R130 ;  /* 0x00000082000d7202 */ /* 0x004fe20000000f00 */
[----:B------:R-:W-:-:S03]  /*14a70*/  IMAD.MOV.U32 R96, RZ, RZ, R29 ;  /* 0x000000ffff607224 */ /* 0x000fc600078e001d */
[----:B------:R-:W-:Y:S01]  /*14a80*/  MOV R141, R55 ;  /* 0x00000037008d7202 */ /* 0x000fe20000000f00 */
[----:B------:R-:W-:Y:S01]  /*14a90*/  IMAD.MOV.U32 R142, RZ, RZ, R54 ;  /* 0x000000ffff8e7224 */ /* 0x000fe200078e0036 */
[----:B------:R-:W-:Y:S01]  /*14aa0*/  MOV R140, R205 ;  /* 0x000000cd008c7202 */ /* 0x000fe20000000f00 */
[----:B------:R-:W-:Y:S01]  /*14ab0*/  IMAD.MOV.U32 R240, RZ, RZ, R32 ;  /* 0x000000fffff07224 */ /* 0x000fe200078e0020 */
[----:B------:R-:W-:Y:S01]  /*14ac0*/  MOV R99, R125 ;  /* 0x0000007d00637202 */ /* 0x000fe20000000f00 */
[--C-:B------:R-:W-:Y:S01]  /*14ad0*/  FFMA.FTZ R125, R98, UR23, -R0.reuse ;  /* 0x00000017627d7c23 */ /* 0x100fe20008010800 */
[----:B------:R-:W-:Y:S02]  /*14ae0*/  MOV R98, R213 ;  /* 0x000000d500627202 */ /* 0x000fe40000000f00 */
[----:B------:R-:W-:Y:S01]  /*14af0*/  MOV R238, R31 ;  /* 0x0000001f00ee7202 */ /* 0x000fe20000000f00 */
[----:B------:R-:W-:Y:S02]  /*14b00*/  IMAD.MOV.U32 R242, RZ, RZ, R33 ;  /* 0x000000fffff27224 */ /* 0x000fe400078e0021 */
[----:B------:R-:W-:Y:S01]  /*14b10*/  FFMA.FTZ R101, R243, UR23, -R0 ;  /* 0x00000017f3657c23 */ /* 0x000fe20008010800 */
[----:B-1----:R-:W-:Y:S01]  /*14b20*/  FADD.FTZ R4, R146, R92 ;  /* 0x0000005c92047221 */ /* 0x002fe20000010000 */
[----:B------:R-:W-:Y:S01]  /*14b30*/  MOV R146, R147 ;  /* 0x0000009300927202 */ /* 0x000fe20000000f00 */
[----:B------:R-:W-:Y:S01]  /*14b40*/  IMAD.MOV.U32 R147, RZ, RZ, R13 ;  /* 0x000000ffff937224 */ /* 0x000fe200078e000d */
[----:B------:R-:W-:Y:S01]  /*14b50*/  MOV R13, R14 ;  /* 0x0000000e000d7202 */ /* 0x000fe20000000f00 */
[--C-:B------:R-:W-:Y:S01]  /*14b60*/  FFMA.FTZ R110, R241, UR23, -R0.reuse ;  /* 0x00000017f16e7c23 */ /* 0x100fe20008010800 */
[----:B------:R-:W-:Y:S01]  /*14b70*/  MOV R14, R140 ;  /* 0x0000008c000e7202 */ /* 0x000fe20000000f00 */
[----:B------:R-:W-:Y:S01]  /*14b80*/  IMAD.MOV.U32 R140, RZ, RZ, R141 ;  /* 0x000000ffff8c7224 */ /* 0x000fe200078e008d */
[----:B------:R-:W-:Y:S01]  /*14b90*/  MOV R141, R142 ;  /* 0x0000008e008d7202 */ /* 0x000fe20000000f00 */
[--C-:B------:R-:W-:Y:S01]  /*14ba0*/  FFMA.FTZ R114, R227, UR23, -R0.reuse ;  /* 0x00000017e3727c23 */ /* 0x100fe20008010800 */
[----:B------:R-:W-:Y:S01]  /*14bb0*/  MOV R142, R98 ;  /* 0x00000062008e7202 */ /* 0x000fe20000000f00 */
[----:B------:R-:W-:Y:S01]  /*14bc0*/  IMAD.MOV.U32 R98, RZ, RZ, R99 ;  /* 0x000000ffff627224 */ /* 0x000fe200078e0063 */
[----:B------:R-:W-:Y:S01]  /*14bd0*/  MOV R99, R248 ;  /* 0x000000f800637202 */ /* 0x000fe20000000f00 */
[----:B------:R-:W-:Y:S01]  /*14be0*/  FFMA.FTZ R67, R247, UR23, -R0 ;  /* 0x00000017f7437c23 */ /* 0x000fe20008010800 */
        /* <DEDUP_REMOVED lines=11> */
[----:B------:R-:W-:Y:S01]  /*14ca0*/  FFMA.FTZ R122, R209, UR23, -R0 ;  /* 0x00000017d17a7c23 */ /* 0x000fe20008010800 */
[----:B------:R-:W-:Y:S01]  /*14cb0*/  MOV R240, R242 ;  /* 0x000000f200f07202 */ /* 0x000fe20000000f00 */
[----:B------:R-:W-:Y:S01]  /*14cc0*/  IMAD.MOV.U32 R242, RZ, RZ, R109 ;  /* 0x000000fffff27224 */ /* 0x000fe200078e006d */
[----:B------:R-:W-:Y:S01]  /*14cd0*/  MUFU.EX2 R210, R12 ;  /* 0x0000000c00d27308 */ /* 0x000fe20000000800 */
[----:B------:R-:W2:Y:S04]  /*14ce0*/  LDL.LU R109, [R1+0x128] ;  /* 0x00012800016d7983 */ /* 0x000ea80000300800 */
[----:B------:R-:W3:Y:S04]  /*14cf0*/  LDL.LU R145, [R1+0x9c] ;  /* 0x00009c0001917983 */ /* 0x000ee80000300800 */
[----:B------:R-:W4:Y:S01]  /*14d00*/  LDL.LU R144, [R1+0xc4] ;  /* 0x0000c40001907983 */ /* 0x000f220000300800 */
[----:B------:R1:W3:Y:S01]  /*14d10*/  MUFU.EX2 R213, R3 ;  /* 0x0000000300d57308 */ /* 0x0002e20000000800 */
[----:B------:R-:W-:Y:S01]  /*14d20*/  IMAD.MOV.U32 R252, RZ, RZ, R24 ;  /* 0x000000fffffc7224 */ /* 0x000fe200078e0018 */
[----:B------:R-:W-:Y:S01]  /*14d30*/  HMMA.16816.F32 R48, R8, R22, R160 ;  /* 0x000000160830723c */ /* 0x000fe200000018a0 */
[----:B------:R-:W-:Y:S01]  /*14d40*/  FFMA.FTZ R116, R116, UR23, -R0 ;  /* 0x0000001774747c23 */ /* 0x000fe20008010800 */
[----:B------:R-:W-:Y:S01]  /*14d50*/  LDSM.16.MT88.4 R16, [R219+0xa000] ;  /* 0x00a00000db10783b */ /* 0x000fe20000004200 */
[----:B-1----:R-:W-:-:S03]  /*14d60*/  MOV R3, R207 ;  /* 0x000000cf00037202 */ /* 0x002fc60000000f00 */
[----:B------:R3:W-:Y:S01]  /*14d70*/  MUFU.EX2 R207, R2 ;  /* 0x0000000200cf7308 */ /* 0x0007e20000000800 */
[----:B----4-:R-:W-:Y:S02]  /*14d80*/  FADD.FTZ R4, R144, R4 ;  /* 0x0000000490047221 */ /* 0x010fe40000010000 */
[----:B------:R-:W4:Y:S01]  /*14d90*/  LDL.LU R144, [R1+0xb8] ;  /* 0x0000b80001907983 */ /* 0x000f220000300800 */
[----:B---3--:R-:W-:-:S04]  /*14da0*/  FADD.FTZ R2, R145, R74 ;  /* 0x0000004a91027221 */ /* 0x008fc80000010000 */
[----:B------:R-:W-:Y:S02]  /*14db0*/  FADD.FTZ R2, R111, R2 ;  /* 0x000000026f027221 */ /* 0x000fe40000010000 */
[----:B------:R-:W3:Y:S01]  /*14dc0*/  LDL.LU R111, [R1+0x124] ;  /* 0x00012400016f7983 */ /* 0x000ee20000300800 */
[----:B------:R-:W-:-:S03]  /*14dd0*/  IMAD.MOV.U32 R243, RZ, RZ, R28 ;  /* 0x000000fffff37224 */ /* 0x000fc600078e001c */
[----:B------:R-:W1:Y:S01]  /*14de0*/  LDSM.16.MT88.4 R28, [R217+0xa000] ;  /* 0x00a00000d91c783b */ /* 0x000e620000004200 */
[----:B------:R-:W-:Y:S01]  /*14df0*/  MOV R145, R146 ;  /* 0x0000009200917202 */ /* 0x000fe20000000f00 */
[----:B------:R-:W-:Y:S01]  /*14e00*/  FADD.FTZ R3, R3, R93 ;  /* 0x0000005d03037221 */ /* 0x000fe20000010000 */
[----:B------:R-:W-:Y:S01]  /*14e10*/  MOV R146, R13 ;  /* 0x0000000d00927202 */ /* 0x000fe20000000f00 */
[----:B------:R-:W-:Y:S01]  /*14e20*/  IMAD.MOV.U32 R13, RZ, RZ, R14 ;  /* 0x000000ffff0d7224 */ /* 0x000fe200078e000e */
[----:B------:R-:W-:Y:S01]  /*14e30*/  MOV R241, R35 ;  /* 0x0000002300f17202 */ /* 0x000fe20000000f00 */
[----:B------:R-:W-:Y:S01]  /*14e40*/  IMAD.MOV.U32 R247, RZ, RZ, R25 ;  /* 0x000000fffff77224 */ /* 0x000fe200078e0019 */
[----:B------:R-:W-:Y:S01]  /*14e50*/  MOV R227, R34 ;  /* 0x0000002200e37202 */ /* 0x000fe20000000f00 */
[----:B------:R-:W2:Y:S01]  /*14e60*/  MUFU.EX2 R209, R7 ;  /* 0x0000000700d17308 */ /* 0x000ea20000000800 */
[----:B------:R-:W-:Y:S01]  /*14e70*/  MOV R245, R27 ;  /* 0x0000001b00f57202 */ /* 0x000fe20000000f00 */
[----:B------:R-:W-:Y:S01]  /*14e80*/  HMMA.16816.F32 R32, R8, R20, R156 ;  /* 0x000000140820723c */ /* 0x000fe2000000189c */
[----:B------:R-:W-:Y:S01]  /*14e90*/  MOV R246, R26 ;  /* 0x0000001a00f67202 */ /* 0x000fe20000000f00 */
[----:B------:R-:W-:Y:S01]  /*14ea0*/  LDSM.16.MT88.4 R20, [R218+0xa000] ;  /* 0x00a00000da14783b */ /* 0x000fe20000004200 */
[----:B------:R-:W-:-:S02]  /*14eb0*/  MOV R14, R140 ;  /* 0x0000008c000e7202 */ /* 0x000fc40000000f00 */
[----:B------:R-:W-:Y:S01]  /*14ec0*/  MOV R140, R141 ;  /* 0x0000008d008c7202 */ /* 0x000fe20000000f00 */
[----:B------:R2:W1:Y:S01]  /*14ed0*/  MUFU.EX2 R204, R15 ;  /* 0x0000000f00cc7308 */ /* 0x0004620000000800 */
[----:B------:R-:W1:Y:S01]  /*14ee0*/  LDSM.16.MT88.4 R24, [R220+0xa000] ;  /* 0x00a00000dc18783b */ /* 0x000e620000004200 */
[----:B------:R-:W-:Y:S01]  /*14ef0*/  IMAD.MOV.U32 R141, RZ, RZ, R142 ;  /* 0x000000ffff8d7224 */ /* 0x000fe200078e008e */
[----:B------:R-:W-:Y:S02]  /*14f00*/  MOV R142, R98 ;  /* 0x00000062008e7202 */ /* 0x000fe40000000f00 */
[----:B------:R-:W-:Y:S01]  /*14f10*/  MOV R98, R99 ;  /* 0x0000006300627202 */ /* 0x000fe20000000f00 */
[----:B------:R-:W-:Y:S01]  /*14f20*/  IMAD.MOV.U32 R99, RZ, RZ, R248 ;  /* 0x000000ffff637224 */ /* 0x000fe200078e00f8 */
[----:B------:R-:W-:Y:S02]  /*14f30*/  MOV R0, R134 ;  /* 0x0000008600007202 */ /* 0x000fe40000000f00 */
[----:B------:R-:W-:-:S02]  /*14f40*/  MOV R248, R249 ;  /* 0x000000f900f87202 */ /* 0x000fc40000000f00 */
        /* <DEDUP_REMOVED lines=9> */
[----:B------:R-:W-:Y:S01]  /*14fe0*/  HMMA.16816.F32 R76, R8, R68, R76 ;  /* 0x00000044084c723c */ /* 0x000fe2000000184c */
[----:B------:R-:W-:-:S02]  /*14ff0*/  F2FP.F16.F32.PACK_AB R12, R244, R239 ;  /* 0x000000eff40c723e */ /* 0x000fc400000000ff */
[----:B--2---:R-:W-:-:S03]  /*15000*/  F2FP.F16.F32.PACK_AB R15, R214, R215 ;  /* 0x000000d7d60f723e */ /* 0x004fc600000000ff */
[C---:B------:R-:W-:Y:S06]  /*15010*/  HMMA.16816.F32 R52, R8.reuse, R36, R172 ;  /* 0x000000240834723c */ /* 0x040fec00000018ac */
[C---:B------:R-:W-:Y:S06]  /*15020*/  HMMA.16816.F32 R40, R8.reuse, R38, R176 ;  /* 0x000000260828723c */ /* 0x040fec00000018b0 */
[----:B------:R-:W-:Y:S01]  /*15030*/  HMMA.16816.F32 R68, R8, R70, R196 ;  /* 0x000000460844723c */ /* 0x000fe200000018c4 */
[----:B------:R-:W-:Y:S01]  /*15040*/  MOV R175, R131 ;  /* 0x0000008300af7202 */ /* 0x000fe20000000f00 */
[----:B------:R-:W-:Y:S01]  /*15050*/  MUFU.EX2 R206, R72 ;  /* 0x0000004800ce7308 */ /* 0x000fe20000000800 */
[----:B------:R-:W-:Y:S01]  /*15060*/  MOV R132, R135 ;  /* 0x0000008700847202 */ /* 0x000fe20000000f00 */
[----:B------:R-:W-:Y:S01]  /*15070*/  IMAD.MOV.U32 R238, RZ, RZ, R240 ;  /* 0x000000ffffee7224 */ /* 0x000fe200078e00f0 */
[----:B------:R-:W-:Y:S01]  /*15080*/  MOV R143, R202 ;  /* 0x000000ca008f7202 */ /* 0x000fe20000000f00 */
[----:B------:R-:W-:Y:S01]  /*15090*/  LDSM.16.MT88.4 R36, [R220+0xa800] ;  /* 0x00a80000dc24783b */ /* 0x000fe20000004200 */
[----:B------:R-:W-:-:S02]  /*150a0*/  F2FP.F16.F32.PACK_AB R8, R211, R213 ;  /* 0x000000d5d308723e */ /* 0x000fc400000000ff */
[----:B------:R-:W-:Y:S01]  /*150b0*/  F2FP.F16.F32.PACK_AB R9, R208, R209 ;  /* 0x000000d1d009723e */ /* 0x000fe200000000ff */
[----:B------:R-:W-:Y:S01]  /*150c0*/  MUFU.EX2 R203, R62 ;  /* 0x0000003e00cb7308 */ /* 0x000fe20000000800 */
[----:B------:R-:W-:Y:S01]  /*150d0*/  F2FP.F16.F32.PACK_AB R10, R210, R212 ;  /* 0x000000d4d20a723e */ /* 0x000fe200000000ff */
[----:B------:R-:W-:Y:S01]  /*150e0*/  LDSM.16.MT88.4 R176, [R218+0xb800] ;  /* 0x00b80000dab0783b */ /* 0x000fe20000004200 */
[----:B-1----:R-:W-:-:S05]  /*150f0*/  F2FP.F16.F32.PACK_AB R11, R204, R207 ;  /* 0x000000cfcc0b723e */ /* 0x002fca00000000ff */
[----:B------:R-:W-:Y:S02]  /*15100*/  MUFU.EX2 R131, R73 ;  /* 0x0000004900837308 */ /* 0x000fe40000000800 */
[C---:B------:R-:W-:Y:S06]  /*15110*/  HMMA.16816.F32 R136, R8.reuse, R28, R136 ;  /* 0x0000001c0888723c */ /* 0x040fec0000001888 */
[C---:B------:R-:W-:Y:S01]  /*15120*/  HMMA.16816.F32 R148, R8.reuse, R30, R148 ;  /* 0x0000001e0894723c */ /* 0x040fe20000001894 */
[----:B------:R-:W-:Y:S02]  /*15130*/  MOV R240, R242 ;  /* 0x000000f200f07202 */ /* 0x000fe40000000f00 */
[----:B------:R-:W-:Y:S01]  /*15140*/  MOV R242, R252 ;  /* 0x000000fc00f27202 */ /* 0x000fe20000000f00 */
[----:B------:R-:W-:Y:S01]  /*15150*/  IMAD.MOV.U32 R252, RZ, RZ, R133 ;  /* 0x000000fffffc7224 */ /* 0x000fe200078e0085 */
[----:B------:R-:W-:Y:S08]  /*15160*/  MUFU.EX2 R135, R60 ;  /* 0x0000003c00877308 */ /* 0x000ff00000000800 */
[----:B------:R-:W-:Y:S08]  /*15170*/  MUFU.EX2 R205, R61 ;  /* 0x0000003d00cd7308 */ /* 0x000ff00000000800 */
[----:B------:R-:W-:Y:S08]  /*15180*/  MUFU.EX2 R133, R63 ;  /* 0x0000003f00857308 */ /* 0x000ff00000000800 */
[----:B------:R-:W-:Y:S08]  /*15190*/  MUFU.EX2 R202, R65 ;  /* 0x0000004100ca7308 */ /* 0x000ff00000000800 */
[----:B------:R-:W1:Y:S08]  /*151a0*/  MUFU.EX2 R134, R64 ;  /* 0x0000004000867308 */ /* 0x000e700000000800 */
[----:B------:R-:W-:Y:S08]  /*151b0*/  MUFU.EX2 R100, R100 ;  /* 0x0000006400647308 */ /* 0x000ff00000000800 */
[----:B------:R-:W-:Y:S08]  /*151c0*/  MUFU.EX2 R102, R102 ;  /* 0x0000006600667308 */ /* 0x000ff00000000800 */
[----:B------:R-:W2:Y:S01]  /*151d0*/  MUFU.EX2 R101, R101 ;  /* 0x0000006500657308 */ /* 0x000ea20000000800 */
[C---:B------:R-:W-:Y:S06]  /*151e0*/  HMMA.16816.F32 R152, R8.reuse, R24, R152 ;  /* 0x000000180898723c */ /* 0x040fec0000001898 */
[C---:B------:R-:W-:Y:S06]  /*151f0*/  HMMA.16816.F32 R164, R8.reuse, R26, R164 ;  /* 0x0000001a08a4723c */ /* 0x040fec00000018a4 */
[C---:B------:R-:W-:Y:S06]  /*15200*/  HMMA.16816.F32 R168, R8.reuse, R20, R168 ;  /* 0x0000001408a8723c */ /* 0x040fec00000018a8 */
[C---:B------:R-:W-:Y:S06]  /*15210*/  HMMA.16816.F32 R88, R8.reuse, R22, R88 ;  /* 0x000000160858723c */ /* 0x040fec0000001858 */
[C---:B------:R-:W-:Y:S06]  /*15220*/  HMMA.16816.F32 R84, R8.reuse, R16, R84 ;  /* 0x000000100854723c */ /* 0x040fec0000001854 */
[----:B------:R-:W-:Y:S07]  /*15230*/  HMMA.16816.F32 R80, R8, R18, R80 ;  /* 0x000000120850723c */ /* 0x000fee0000001850 */
[----:B-1----:R-:W-:-:S02]  /*15240*/  F2FP.F16.F32.PACK_AB R8, R133, R134 ;  /* 0x000000868508723e */ /* 0x002fc400000000ff */
[----:B--2---:R-:W-:Y:S01]  /*15250*/  F2FP.F16.F32.PACK_AB R11, R101, R102 ;  /* 0x00000066650b723e */ /* 0x004fe200000000ff */
[----:B------:R-:W-:Y:S08]  /*15260*/  MUFU.EX2 R105, R105 ;  /* 0x0000006900697308 */ /* 0x000ff00000000800 */
[----:B------:R-:W-:Y:S08]  /*15270*/  MUFU.EX2 R106, R106 ;  /* 0x0000006a006a7308 */ /* 0x000ff00000000800 */
[----:B------:R-:W-:Y:S08]  /*15280*/  MUFU.EX2 R107, R107 ;  /* 0x0000006b006b7308 */ /* 0x000ff00000000800 */
[----:B------:R-:W-:Y:S01]  /*15290*/  MUFU.EX2 R108, R108 ;  /* 0x0000006c006c7308 */ /* 0x000fe20000000800 */
[----:B----4-:R-:W-:Y:S01]  /*152a0*/  FADD.FTZ R3, R144, R3 ;  /* 0x0000000390037221 */ /* 0x010fe20000010000 */
        /* <DEDUP_REMOVED lines=18> */
[----:B------:R-:W-:Y:S02]  /*153d0*/  F2FP.F16.F32.PACK_AB R13, R226, R229 ;  /* 0x000000e5e20d723e */ /* 0x000fe400000000ff */
[----:B------:R-:W-:-:S02]  /*153e0*/  F2FP.F16.F32.PACK_AB R14, R241, R227 ;  /* 0x000000e3f10e723e */ /* 0x000fc400000000ff */
        /* <DEDUP_REMOVED lines=11> */
[----:B------:R-:W-:-:S05]  /*154a0*/  MOV R162, R97 ;  /* 0x0000006100a27202 */ /* 0x000fca0000000f00 */
[----:B------:R-:W-:Y:S01]  /*154b0*/  HMMA.16816.F32 R96, R12, R30, R44 ;  /* 0x0000001e0c60723c */ /* 0x000fe2000000182c */
[----:B------:R-:W1:Y:S01]  /*154c0*/  LDSM.16.MT88.4 R28, [R217+0xa800] ;  /* 0x00a80000d91c783b */ /* 0x000e620000004200 */
[----:B------:R-:W-:Y:S01]  /*154d0*/  IMAD.MOV.U32 R130, RZ, RZ, R132 ;  /* 0x000000ffff827224 */ /* 0x000fe200078e0084 */
[----:B------:R-:W-:-:S03]  /*154e0*/  MOV R132, R228 ;  /* 0x000000e400847202 */ /* 0x000fc60000000f00 */
[C---:B------:R-:W-:Y:S01]  /*154f0*/  HMMA.16816.F32 R60, R12.reuse, R24, R32 ;  /* 0x000000180c3c723c */ /* 0x040fe20000001820 */
[----:B------:R-:W-:Y:S01]  /*15500*/  MOV R161, R130 ;  /* 0x0000008200a17202 */ /* 0x000fe20000000f00 */
[----:B------:R-:W-:Y:S01]  /*15510*/  IMAD.MOV.U32 R160, RZ, RZ, R132 ;  /* 0x000000ffffa07224 */ /* 0x000fe200078e0084 */
[----:B------:R-:W2:Y:S01]  /*15520*/  MUFU.EX2 R130, R67 ;  /* 0x0000004300827308 */ /* 0x000ea20000000800 */
[----:B------:R-:W4:Y:S02]  /*15530*/  LDSM.16.MT88.4 R32, [R218+0xa800] ;  /* 0x00a80000da20783b */ /* 0x000f240000004200 */
[----:B------:R-:W-:Y:S02]  /*15540*/  HMMA.16816.F32 R44, R12, R22, R40 ;  /* 0x000000160c2c723c */ /* 0x000fe40000001828 */
[----:B------:R-:W3:Y:S03]  /*15550*/  LDSM.16.MT88.4 R40, [R219+0xa800] ;  /* 0x00a80000db28783b */ /* 0x000ee60000004200 */
[----:B------:R-:W2:Y:S01]  /*15560*/  MUFU.EX2 R132, R66 ;  /* 0x0000004200847308 */ /* 0x000ea20000000800 */
[----:B------:R-:W-:-:S02]  /*15570*/  MOV R156, R249 ;  /* 0x000000f9009c7202 */ /* 0x000fc40000000f00 */
[----:B------:R-:W-:Y:S01]  /*15580*/  MOV R163, R250 ;  /* 0x000000fa00a37202 */ /* 0x000fe20000000f00 */
[----:B------:R-:W-:Y:S01]  /*15590*/  HMMA.16816.F32 R56, R12, R20, R52 ;  /* 0x000000140c38723c */ /* 0x000fe20000001834 */
[----:B------:R-:W-:Y:S01]  /*155a0*/  MOV R249, R94 ;  /* 0x0000005e00f97202 */ /* 0x000fe20000000f00 */
[----:B------:R-:W-:Y:S01]  /*155b0*/  LDSM.16.MT88.4 R20, [R220+0xb000] ;  /* 0x00b00000dc14783b */ /* 0x000fe20000004200 */
[----:B------:R-:W-:-:S03]  /*155c0*/  MOV R250, R95 ;  /* 0x0000005f00fa7202 */ /* 0x000fc60000000f00 */
[C---:B------:R-:W-:Y:S01]  /*155d0*/  HMMA.16816.F32 R92, R12.reuse, R26, R48 ;  /* 0x0000001a0c5c723c */ /* 0x040fe20000001830 */
[----:B--2---:R-:W-:Y:S01]  /*155e0*/  F2FP.F16.F32.PACK_AB R9, R100, R130 ;  /* 0x000000826409723e */ /* 0x004fe200000000ff */
[----:B------:R-:W2:Y:S04]  /*155f0*/  LDSM.16.MT88.4 R24, [R217+0xb000] ;  /* 0x00b00000d918783b */ /* 0x000ea80000004200 */
[C---:B------:R-:W-:Y:S01]  /*15600*/  HMMA.16816.F32 R48, R12.reuse, R16, R76 ;  /* 0x000000100c30723c */ /* 0x040fe2000000184c */
[----:B------:R-:W-:Y:S01]  /*15610*/  F2FP.F16.F32.PACK_AB R10, R131, R132 ;  /* 0x00000084830a723e */ /* 0x000fe200000000ff */
[----:B------:R-:W-:Y:S08]  /*15620*/  MUFU.EX2 R110, R110 ;  /* 0x0000006e006e7308 */ /* 0x000ff00000000800 */
[----:B------:R-:W2:Y:S01]  /*15630*/  MUFU.EX2 R114, R114 ;  /* 0x0000007200727308 */ /* 0x000ea20000000800 */
[----:B------:R-:W-:Y:S01]  /*15640*/  HMMA.16816.F32 R52, R12, R18, R68 ;  /* 0x000000120c34723c */ /* 0x000fe20000001844 */
[----:B------:R-:W2:Y:S06]  /*15650*/  LDSM.16.MT88.4 R16, [R218+0xb000] ;  /* 0x00b00000da10783b */ /* 0x000eac0000004200 */
[----:B------:R-:W-:Y:S01]  /*15660*/  MUFU.EX2 R115, R115 ;  /* 0x0000007300737308 */ /* 0x000fe20000000800 */
[----:B------:R-:W-:-:S07]  /*15670*/  F2FP.F16.F32.PACK_AB R12, R245, R243 ;  /* 0x000000f3f50c723e */ /* 0x000fce00000000ff */
[----:B------:R-:W2:Y:S01]  /*15680*/  MUFU.EX2 R116, R116 ;  /* 0x0000007400747308 */ /* 0x000ea20000000800 */
[----:B------:R-:W-:Y:S01]  /*15690*/  F2FP.F16.F32.PACK_AB R13, R202, R135 ;  /* 0x00000087ca0d723e */ /* 0x000fe200000000ff */
[----:B------:R-:W-:Y:S01]  /*156a0*/  FADD.FTZ R4, R175, R4 ;  /* 0x00000004af047221 */ /* 0x000fe20000010000 */
[----:B------:R-:W-:Y:S01]  /*156b0*/  F2FP.F16.F32.PACK_AB R14, R247, R246 ;  /* 0x000000f6f70e723e */ /* 0x000fe200000000ff */
[----:B------:R-:W-:Y:S01]  /*156c0*/  FADD.FTZ R0, R162, R0 ;  /* 0x00000000a2007221 */ /* 0x000fe20000010000 */
[----:B------:R-:W-:Y:S01]  /*156d0*/  F2FP.F16.F32.PACK_AB R15, R205, R203 ;  /* 0x000000cbcd0f723e */ /* 0x000fe200000000ff */
[C---:B-1----:R-:W-:Y:S02]  /*156e0*/  HMMA.16816.F32 R136, R8.reuse, R28, R136 ;  /* 0x0000001c0888723c */ /* 0x042fe40000001888 */
[----:B------:R-:W1:Y:S01]  /*156f0*/  MUFU.EX2 R103, R103 ;  /* 0x0000006700677308 */ /* 0x000e620000000800 */
[----:B------:R-:W-:Y:S01]  /*15700*/  MOV R199, R158 ;  /* 0x0000009e00c77202 */ /* 0x000fe20000000f00 */
[----:B------:R1:W5:Y:S02]  /*15710*/  LDL.LU R228, [R1+0x120] ;  /* 0x0001200001e47983 */ /* 0x0003640000300800 */
[----:B------:R-:W-:Y:S06]  /*15720*/  HMMA.16816.F32 R148, R8, R30, R148 ;  /* 0x0000001e0894723c */ /* 0x000fec0000001894 */
[C---:B------:R-:W-:Y:S06]  /*15730*/  HMMA.16816.F32 R72, R12.reuse, R28, R72 ;  /* 0x0000001c0c48723c */ /* 0x040fec0000001848 */
[----:B------:R-:W-:Y:S01]  /*15740*/  HMMA.16816.F32 R64, R12, R30, R96 ;  /* 0x0000001e0c40723c */ /* 0x000fe20000001860 */
[----:B------:R-:W1:Y:S05]  /*15750*/  LDSM.16.MT88.4 R28, [R219+0xb000] ;  /* 0x00b00000db1c783b */ /* 0x000e6a0000004200 */
[C---:B------:R-:W-:Y:S06]  /*15760*/  HMMA.16816.F32 R152, R8.reuse, R36, R152 ;  /* 0x000000240898723c */ /* 0x040fec0000001898 */
[C---:B------:R-:W-:Y:S06]  /*15770*/  HMMA.16816.F32 R164, R8.reuse, R38, R164 ;  /* 0x0000002608a4723c */ /* 0x040fec00000018a4 */
[C---:B----4-:R-:W-:Y:S06]  /*15780*/  HMMA.16816.F32 R168, R8.reuse, R32, R168 ;  /* 0x0000002008a8723c */ /* 0x050fec00000018a8 */
[C---:B------:R-:W-:Y:S06]  /*15790*/  HMMA.16816.F32 R88, R8.reuse, R34, R88 ;  /* 0x000000220858723c */ /* 0x040fec0000001858 */
[C---:B---3--:R-:W-:Y:S06]  /*157a0*/  HMMA.16816.F32 R84, R8.reuse, R40, R84 ;  /* 0x000000280854723c */ /* 0x048fec0000001854 */
[----:B------:R-:W-:Y:S01]  /*157b0*/  HMMA.16816.F32 R80, R8, R42, R80 ;  /* 0x0000002a0850723c */ /* 0x000fe20000001850 */
[----:B------:R-:W-:Y:S01]  /*157c0*/  FADD.FTZ R3, R160, R3 ;  /* 0x00000003a0037221 */ /* 0x000fe20000010000 */
[----:B------:R-:W-:Y:S01]  /*157d0*/  FADD.FTZ R2, R161, R2 ;  /* 0x00000002a1027221 */ /* 0x000fe20000010000 */
[----:B------:R-:W-:-:S02]  /*157e0*/  FADD.FTZ R4, R183, R4 ;  /* 0x00000004b7047221 */ /* 0x000fc40000010000 */
[----:B------:R-:W-:Y:S01]  /*157f0*/  FADD.FTZ R3, R181, R3 ;  /* 0x00000003b5037221 */ /* 0x000fe20000010000 */
[----:B------:R-:W-:Y:S01]  /*15800*/  HMMA.16816.F32 R56, R12, R32, R56 ;  /* 0x000000200c38723c */ /* 0x000fe20000001838 */
[----:B------:R-:W-:Y:S01]  /*15810*/  FADD.FTZ R2, R182, R2 ;  /* 0x00000002b6027221 */ /* 0x000fe20000010000 */
[----:B------:R-:W-:Y:S01]  /*15820*/  MUFU.EX2 R104, R104 ;  /* 0x0000006800687308 */ /* 0x000fe20000000800 */
[----:B------:R-:W-:-:S03]  /*15830*/  F2FP.F16.F32.PACK_AB R8, R106, R105 ;  /* 0x000000696a08723e */ /* 0x000fc600000000ff */
[C---:B------:R-:W-:Y:S01]  /*15840*/  HMMA.16816.F32 R44, R12.reuse, R34, R44 ;  /* 0x000000220c2c723c */ /* 0x040fe2000000182c */
[----:B--2---:R-:W-:Y:S01]  /*15850*/  F2FP.F16.F32.PACK_AB R9, R114, R110 ;  /* 0x0000006e7209723e */ /* 0x004fe200000000ff */
[----:B------:R-:W-:Y:S01]  /*15860*/  FADD.FTZ R4, R190, R4 ;  /* 0x00000004be047221 */ /* 0x000fe20000010000 */
[----:B------:R-:W-:Y:S01]  /*15870*/  F2FP.F16.F32.PACK_AB R10, R108, R107 ;  /* 0x0000006b6c0a723e */ /* 0x000fe200000000ff */
[----:B------:R-:W2:Y:S02]  /*15880*/  MUFU.EX2 R117, R117 ;  /* 0x0000007500757308 */ /* 0x000ea40000000800 */
[----:B------:R-:W-:Y:S01]  /*15890*/  HMMA.16816.F32 R60, R12, R36, R60 ;  /* 0x000000240c3c723c */ /* 0x000fe2000000183c */
[----:B------:R-:W-:Y:S01]  /*158a0*/  F2FP.F16.F32.PACK_AB R11, R116, R115 ;  /* 0x00000073740b723e */ /* 0x000fe200000000ff */
[----:B------:R-:W-:-:S04]  /*158b0*/  FADD.FTZ R3, R188, R3 ;  /* 0x00000003bc037221 */ /* 0x000fc80000010000 */
[----:B------:R-:W-:Y:S01]  /*158c0*/  HMMA.16816.F32 R32, R12, R40, R48 ;  /* 0x000000280c20723c */ /* 0x000fe20000001830 */
[----:B------:R-:W-:Y:S01]  /*158d0*/  FADD.FTZ R2, R187, R2 ;  /* 0x00000002bb027221 */ /* 0x000fe20000010000 */
[----:B------:R-:W-:-:S04]  /*158e0*/  IMAD.MOV.U32 R158, RZ, RZ, R7 ;  /* 0x000000ffff9e7224 */ /* 0x000fc800078e0007 */
[----:B------:R-:W-:Y:S01]  /*158f0*/  HMMA.16816.F32 R36, R12, R38, R92 ;  /* 0x000000260c24723c */ /* 0x000fe2000000185c */
[----:B------:R-:W-:-:S05]  /*15900*/  FADD.FTZ R7, R191, R4 ;  /* 0x00000004bf077221 */ /* 0x000fca0000010000 */
[----:B------:R-:W-:Y:S01]  /*15910*/  HMMA.16816.F32 R40, R12, R42, R52 ;  /* 0x0000002a0c28723c */ /* 0x000fe20000001834 */
[----:B------:R-:W-:Y:S01]  /*15920*/  FADD.FTZ R4, R185, R3 ;  /* 0x00000003b9047221 */ /* 0x000fe20000010000 */
[----:B------:R-:W-:Y:S01]  /*15930*/  FADD.FTZ R0, R180, R0 ;  /* 0x00000000b4007221 */ /* 0x000fe20000010000 */
[----:B------:R-:W-:-:S03]  /*15940*/  FADD.FTZ R3, R189, R2 ;  /* 0x00000002bd037221 */ /* 0x000fc60000010000 */
        /* <DEDUP_REMOVED lines=8> */
[----:B------:R-:W1:Y:S01]  /*159d0*/  LDSM.16.MT88.4 R8, [R219+0xb800] ;  /* 0x00b80000db08783b */ /* 0x000e620000004200 */
[----:B------:R-:W-:-:S02]  /*159e0*/  F2FP.F16.F32.PACK_AB R12, R249, R248 ;  /* 0x000000f8f90c723e */ /* 0x000fc400000000ff */
[----:B------:R-:W-:Y:S02]  /*159f0*/  F2FP.F16.F32.PACK_AB R13, R103, R206 ;  /* 0x000000ce670d723e */ /* 0x000fe400000000ff */
[----:B------:R-:W-:Y:S02]  /*15a00*/  F2FP.F16.F32.PACK_AB R14, R251, R250 ;  /* 0x000000fafb0e723e */ /* 0x000fe400000000ff */
[----:B--2---:R-:W-:Y:S01]  /*15a10*/  F2FP.F16.F32.PACK_AB R15, R117, R104 ;  /* 0x00000068750f723e */ /* 0x004fe200000000ff */
[----:B------:R-:W-:Y:S01]  /*15a20*/  MUFU.EX2 R118, R118 ;  /* 0x0000007600767308 */ /* 0x000fe20000000800 */
[----:B------:R-:W-:-:S05]  /*15a30*/  MOV R198, R147 ;  /* 0x0000009300c67202 */ /* 0x000fca0000000f00 */
[C---:B------:R-:W-:Y:S02]  /*15a40*/  HMMA.16816.F32 R72, R12.reuse, R24, R72 ;  /* 0x000000180c48723c */ /* 0x040fe40000001848 */
[----:B------:R-:W2:Y:S04]  /*15a50*/  MUFU.EX2 R119, R119 ;  /* 0x0000007700777308 */ /* 0x000ea80000000800 */
[C---:B------:R-:W-:Y:S04]  /*15a60*/  HMMA.16816.F32 R64, R12.reuse, R26, R64 ;  /* 0x0000001a0c40723c */ /* 0x040fe80000001840 */
[----:B------:R-:W-:Y:S02]  /*15a70*/  MUFU.EX2 R120, R120 ;  /* 0x0000007800787308 */ /* 0x000fe40000000800 */
[----:B------:R-:W-:Y:S01]  /*15a80*/  HMMA.16816.F32 R60, R12, R20, R60 ;  /* 0x000000140c3c723c */ /* 0x000fe2000000183c */
[----:B------:R-:W-:-:S05]  /*15a90*/  FADD.FTZ R0, R184, R0 ;  /* 0x00000000b8007221 */ /* 0x000fca0000010000 */
[C---:B------:R-:W-:Y:S01]  /*15aa0*/  HMMA.16816.F32 R36, R12.reuse, R22, R36 ;  /* 0x000000160c24723c */ /* 0x040fe20000001824 */
[----:B------:R-:W-:Y:S05]  /*15ab0*/  MUFU.EX2 R121, R121 ;  /* 0x0000007900797308 */ /* 0x000fea0000000800 */
[C---:B------:R-:W-:Y:S03]  /*15ac0*/  HMMA.16816.F32 R56, R12.reuse, R16, R56 ;  /* 0x000000100c38723c */ /* 0x040fe60000001838 */
[----:B------:R-:W-:Y:S03]  /*15ad0*/  MUFU.EX2 R122, R122 ;  /* 0x0000007a007a7308 */ /* 0x000fe60000000800 */
[C---:B------:R-:W-:Y:S05]  /*15ae0*/  HMMA.16816.F32 R44, R12.reuse, R18, R44 ;  /* 0x000000120c2c723c */ /* 0x040fea000000182c */
[----:B------:R-:W3:Y:S01]  /*15af0*/  MUFU.EX2 R123, R123 ;  /* 0x0000007b007b7308 */ /* 0x000ee20000000800 */
[C---:B------:R-:W-:Y:S06]  /*15b00*/  HMMA.16816.F32 R32, R12.reuse, R28, R32 ;  /* 0x0000001c0c20723c */ /* 0x040fec0000001820 */
[----:B------:R-:W-:Y:S01]  /*15b10*/  HMMA.16816.F32 R40, R12, R30, R40 ;  /* 0x0000001e0c28723c */ /* 0x000fe20000001828 */
[----:B------:R-:W-:Y:S08]  /*15b20*/  MUFU.EX2 R124, R124 ;  /* 0x0000007c007c7308 */ /* 0x000ff00000000800 */
[----:B------:R-:W4:Y:S08]  /*15b30*/  MUFU.EX2 R125, R125 ;  /* 0x0000007d007d7308 */ /* 0x000f300000000800 */
[----:B------:R-:W-:Y:S08]  /*15b40*/  MUFU.EX2 R17, R126 ;  /* 0x0000007e00117308 */ /* 0x000ff00000000800 */
[----:B------:R-:W1:Y:S08]  /*15b50*/  MUFU.EX2 R16, R127 ;  /* 0x0000007f00107308 */ /* 0x000e700000000800 */
[----:B------:R-:W-:Y:S08]  /*15b60*/  MUFU.EX2 R14, R128 ;  /* 0x00000080000e7308 */ /* 0x000ff00000000800 */
[----:B------:R-:W1:Y:S01]  /*15b70*/  MUFU.EX2 R13, R129 ;  /* 0x00000081000d7308 */ /* 0x000e620000000800 */
[----:B------:R-:W-:Y:S01]  /*15b80*/  MOV R172, R157 ;  /* 0x0000009d00ac7202 */ /* 0x000fe20000000f00 */
[----:B------:R-:W-:Y:S01]  /*15b90*/  FADD.FTZ R0, R186, R0 ;  /* 0x00000000ba007221 */ /* 0x000fe20000010000 */
[----:B------:R-:W-:Y:S01]  /*15ba0*/  FADD.FTZ R2, R198, R7 ;  /* 0x00000007c6027221 */ /* 0x000fe20000010000 */
[----:B------:R-:W-:-:S02]  /*15bb0*/  IMAD.MOV.U32 R173, RZ, RZ, R156 ;  /* 0x000000ffffad7224 */ /* 0x000fc400078e009c */
[----:B------:R-:W-:Y:S01]  /*15bc0*/  FADD.FTZ R7, R199, R4 ;  /* 0x00000004c7077221 */ /* 0x000fe20000010000 */
[----:B------:R-:W-:Y:S01]  /*15bd0*/  FADD.FTZ R4, R225, R3 ;  /* 0x00000003e1047221 */ /* 0x000fe20000010000 */
[----:B------:R-:W-:Y:S01]  /*15be0*/  MOV R174, R163 ;  /* 0x000000a300ae7202 */ /* 0x000fe20000000f00 */
[----:B------:R-:W-:Y:S01]  /*15bf0*/  FADD.FTZ R3, R224, R0 ;  /* 0x00000000e0037221 */ /* 0x000fe20000010000 */
[----:B------:R-:W-:Y:S01]  /*15c00*/  MOV R157, R144 ;  /* 0x00000090009d7202 */ /* 0x000fe20000000f00 */
[----:B------:R-:W-:Y:S01]  /*15c10*/  FADD.FTZ R2, R172, R2 ;  /* 0x00000002ac027221 */ /* 0x000fe20000010000 */
[----:B------:R-:W-:Y:S01]  /*15c20*/  FADD.FTZ R0, R173, R7 ;  /* 0x00000007ad007221 */ /* 0x000fe20000010000 */
[----:B------:R-:W-:Y:S02]  /*15c30*/  IMAD.MOV.U32 R175, RZ, RZ, R146 ;  /* 0x000000ffffaf7224 */ /* 0x000fe400078e0092 */
[----:B------:R-:W-:Y:S01]  /*15c40*/  FADD.FTZ R4, R195, R4 ;  /* 0x00000004c3047221 */ /* 0x000fe20000010000 */
[----:B------:R-:W-:Y:S01]  /*15c50*/  FADD.FTZ R3, R193, R3 ;  /* 0x00000003c1037221 */ /* 0x000fe20000010000 */
[----:B--2---:R-:W-:Y:S01]  /*15c60*/  F2FP.F16.F32.PACK_AB R184, R119, R118 ;  /* 0x0000007677b8723e */ /* 0x004fe200000000ff */
[----:B------:R-:W-:Y:S01]  /*15c70*/  FADD.FTZ R12, R174, R2 ;  /* 0x00000002ae0c7221 */ /* 0x000fe20000010000 */
[----:B---3--:R-:W-:Y:S01]  /*15c80*/  F2FP.F16.F32.PACK_AB R185, R123, R122 ;  /* 0x0000007a7bb9723e */ /* 0x008fe200000000ff */
[----:B------:R-:W-:Y:S01]  /*15c90*/  IMAD.MOV.U32 R98, RZ, RZ, R157 ;  /* 0x000000ffff627224 */ /* 0x000fe200078e009d */
[----:B------:R-:W-:Y:S01]  /*15ca0*/  F2FP.F16.F32.PACK_AB R186, R121, R120 ;  /* 0x0000007879ba723e */ /* 0x000fe200000000ff */
[----:B------:R-:W-:Y:S01]  /*15cb0*/  FADD.FTZ R7, R192, R0 ;  /* 0x00000000c0077221 */ /* 0x000fe20000010000 */
[----:B----4-:R-:W-:-:S02]  /*15cc0*/  F2FP.F16.F32.PACK_AB R187, R125, R124 ;  /* 0x0000007c7dbb723e */ /* 0x010fc400000000ff */
[----:B------:R-:W-:Y:S02]  /*15cd0*/  MOV R99, R158 ;  /* 0x0000009e00637202 */ /* 0x000fe40000000f00 */
[----:B------:R-:W-:Y:S02]  /*15ce0*/  F2FP.F16.F32.PACK_AB R196, R240, R238 ;  /* 0x000000eef0c4723e */ /* 0x000fe400000000ff */
[----:B-1----:R-:W-:Y:S02]  /*15cf0*/  F2FP.F16.F32.PACK_AB R197, R16, R17 ;  /* 0x0000001110c5723e */ /* 0x002fe400000000ff */
        /* <DEDUP_REMOVED lines=9> */
[----:B------:R-:W-:Y:S01]  /*15d90*/  MOV R69, R142 ;  /* 0x0000008e00457202 */ /* 0x000fe20000000f00 */
[----:B------:R-:W-:Y:S01]  /*15da0*/  IMAD.MOV.U32 R68, RZ, RZ, R143 ;  /* 0x000000ffff447224 */ /* 0x000fe200078e008f */
[----:B------:R-:W-:Y:S01]  /*15db0*/  MOV R76, R141 ;  /* 0x0000008d004c7202 */ /* 0x000fe20000000f00 */
[----:B------:R-:W-:Y:S01]  /*15dc0*/  IMAD.MOV.U32 R77, RZ, RZ, R140 ;  /* 0x000000ffff4d7224 */ /* 0x000fe200078e008c */
[----:B------:R-:W-:Y:S01]  /*15dd0*/  HMMA.16816.F32 R192, R196, R8, R32 ;  /* 0x00000008c4c0723c */ /* 0x000fe20000001820 */
[----:B------:R-:W-:Y:S01]  /*15de0*/  FADD.FTZ R7, R201, R2 ;  /* 0x00000002c9077221 */ /* 0x000fe20000010000 */
[----:B------:R-:W-:Y:S01]  /*15df0*/  MOV R156, R145 ;  /* 0x00000091009c7202 */ /* 0x000fe20000000f00 */
[----:B------:R-:W-:Y:S04]  /*15e00*/  LDSM.16.MT88.4 R160, [R220+0xb800] ;  /* 0x00b80000dca0783b */ /* 0x000fe80000004200 */
        /* <DEDUP_REMOVED lines=100> */
[----:B-1----:R-:W-:Y:S01]  /*16450*/  HMMA.16816.F32 R136, R184, R144, R136 ;  /* 0x00000090b888723c */ /* 0x002fe20000001888 */
[----:B------:R-:W-:Y:S01]  /*16460*/  @UP1 UIADD3 UR26, UR26, -0x3, URZ ;  /* 0xfffffffd1a1a1890 */ /* 0x000fe2000fffe03f */
[----:B------:R-:W-:-:S04]  /*16470*/  IMAD.MOV.U32 R70, RZ, RZ, R109 ;  /* 0x000000ffff467224 */ /* 0x000fc800078e006d */
[----:B------:R-:W-:Y:S01]  /*16480*/  HMMA.16816.F32 R148, R184, R146, R148 ;  /* 0x00000092b894723c */ /* 0x000fe20000001894 */
[----:B------:R-:W-:-:S05]  /*16490*/  MOV R71, R111 ;  /* 0x0000006f00477202 */ /* 0x000fca0000000f00 */
[----:B------:R-:W-:Y:S01]  /*164a0*/  HMMA.16816.F32 R152, R184, R160, R152 ;  /* 0x000000a0b898723c */ /* 0x000fe20000001898 */
[----:B------:R-:W-:-:S05]  /*164b0*/  @P0 MOV R70, R109 ;  /* 0x0000006d00460202 */ /* 0x000fca0000000f00 */
[----:B------:R-:W-:Y:S01]  /*164c0*/  HMMA.16816.F32 R164, R184, R162, R164 ;  /* 0x000000a2b8a4723c */ /* 0x000fe200000018a4 */
[----:B------:R-:W-:-:S05]  /*164d0*/  @P0 MOV R71, R111 ;  /* 0x0000006f00470202 */ /* 0x000fca0000000f00 */
[C---:B------:R-:W-:Y:S06]  /*164e0*/  HMMA.16816.F32 R168, R184.reuse, R176, R168 ;  /* 0x000000b0b8a8723c */ /* 0x040fec00000018a8 */
[----:B------:R-:W-:Y:S06]  /*164f0*/  HMMA.16816.F32 R180, R184, R178, R180 ;  /* 0x000000b2b8b4723c */ /* 0x000fec00000018b4 */
[C---:B------:R-:W-:Y:S06]  /*16500*/  HMMA.16816.F32 R140, R196.reuse, R144, R72 ;  /* 0x00000090c48c723c */ /* 0x040fec0000001848 */
[----:B------:R-:W-:Y:S01]  /*16510*/  HMMA.16816.F32 R156, R196, R160, R60 ;  /* 0x000000a0c49c723c */ /* 0x000fe2000000183c */
[----:B------:R-:W-:-:S05]  /*16520*/  MOV R72, R112 ;  /* 0x0000007000487202 */ /* 0x000fca0000000f00 */
[----:B------:R-:W-:Y:S01]  /*16530*/  HMMA.16816.F32 R172, R196, R176, R56 ;  /* 0x000000b0c4ac723c */ /* 0x000fe20000001838 */
[----:B------:R-:W-:Y:S01]  /*16540*/  MOV R73, R113 ;  /* 0x0000007100497202 */ /* 0x000fe20000000f00 */
[----:B------:R-:W-:-:S04]  /*16550*/  @P0 IMAD.MOV.U32 R73, RZ, RZ, R113 ;  /* 0x000000ffff490224 */ /* 0x000fc800078e0071 */
[----:B------:R-:W-:Y:S01]  /*16560*/  HMMA.16816.F32 R144, R196, R146, R64 ;  /* 0x00000092c490723c */ /* 0x000fe20000001840 */
[----:B------:R-:W-:-:S05]  /*16570*/  @P0 MOV R72, R112 ;  /* 0x0000007000480202 */ /* 0x000fca0000000f00 */
[C---:B------:R-:W-:Y:S06]  /*16580*/  HMMA.16816.F32 R160, R196.reuse, R162, R36 ;  /* 0x000000a2c4a0723c */ /* 0x040fec0000001824 */
[----:B------:R-:W-:Y:S06]  /*16590*/  HMMA.16816.F32 R176, R196, R178, R44 ;  /* 0x000000b2c4b0723c */ /* 0x000fec000000182c */
[-C--:B------:R-:W-:Y:S06]  /*165a0*/  HMMA.16816.F32 R184, R184, R10.reuse, R80 ;  /* 0x0000000ab8b8723c */ /* 0x080fec0000001850 */
[----:B------:R-:W-:Y:S01]  /*165b0*/  HMMA.16816.F32 R196, R196, R10, R40 ;  /* 0x0000000ac4c4723c */ /* 0x000fe20000001828 */
[----:B------:R-:W-:-:S08]  /*165c0*/  NOP ;  /* 0x0000000000007918 */ /* 0x000fd00000000000 */
[----:B--2---:R-:W-:-:S15]  /*165d0*/  @P0 BRA `(.L_x_572) ;  /* 0x0000000000040947 */ /* 0x004fde0003800000 */
.L_x_568:
[----:B------:R-:W-:-:S12]  /*165e0*/  UIADD3 UR26, UR22, -0x1, URZ ;  /* 0xffffffff161a7890 */ /* 0x000fd8000fffe03f */
.L_x_572:
[----:B------:R-:W-:-:S13]  /*165f0*/  ISETP.LE.AND P0, PT, RZ, UR26, PT ;  /* 0x0000001aff007c0c */ /* 0x000fda000bf03270 */
[----:B------:R-:W-:Y:S05]  /*16600*/  @!P0 BRA `(.L_x_573) ;  /* 0x0000007800d88947 */ /* 0x000fea0003800000 */
[----:B------:R-:W-:Y:S01]  /*16610*/  ULDC UR4, c[0x0][0x2d0] ;  /* 0x0000b40000047ab9 */ /* 0x000fe20000000800 */
[----:B------:R-:W-:Y:S01]  /*16620*/  UIMAD.WIDE.U32 UR36, UR6, 0x30, URZ ;  /* 0x00000030062478a5 */ /* 0x000fe2000f8e003f */
[----:B-----5:R-:W-:Y:S01]  /*16630*/  ISETP.GE.AND P0, PT, R200, UR4, PT ;  /* 0x00000004c8007c0c */ /* 0x020fe2000bf06270 */
[----:B------:R-:W-:Y:S01]  /*16640*/  UIMAD UR33, UR7, 0x30, URZ ;  /* 0x00000030072178a4 */ /* 0x000fe2000f8e023f */
        /* <DEDUP_REMOVED lines=10> */
[----:B------:R-:W1:Y:S01]  /*166f0*/  @!P0 LDC.64 R8, c[0x0][0x220] ;  /* 0x00008800ff088b82 */ /* 0x000e620000000a00 */
[----:B------:R-:W-:Y:S01]  /*16700*/  UIMAD UR40, UR7, 0x70, URZ ;  /* 0x00000070072878a4 */ /* 0x000fe2000f8e023f */
[----:B------:R-:W-:Y:S01]  /*16710*/  LEA R226, R5, R224, 0x1 ;  /* 0x000000e005e27211 */ /* 0x000fe200078e08ff */
        /* <DEDUP_REMOVED lines=43> */
[----:B--2---:R-:W3:Y:S02]  /*169d0*/  LDL.LU.64 R2, [R1+0xf0] ;  /* 0x0000f00001027983 */ /* 0x004ee40000300a00 */
[----:B---3--:R-:W-:-:S05]  /*169e0*/  IMAD.MOV.U32 R3, RZ, RZ, R9 ;  /* 0x000000ffff037224 */ /* 0x008fca00078e0009 */
[----:B------:R1:W-:Y:S01]  /*169f0*/  STL.64 [R1+0x90], R2 ;  /* 0x0000900201007387 */ /* 0x0003e20000100a00 */
[----:B------:R-:W-:Y:S05]  /*16a00*/  BRA `(.L_x_574) ;  /* 0x0000000400747947 */ /* 0x000fea0003800000 */
.L_x_576:
[----:B-1----:R-:W2:Y:S01]  /*16a10*/  LDL.64 R2, [R1+0xe0] ;  /* 0x0000e00001027983 */ /* 0x002ea20000100a00 */
[----:B------:R-:W1:Y:S01]  /*16a20*/  @!P0 LDC.64 R8, c[0x0][0x218] ;  /* 0x00008600ff088b82 */ /* 0x000e620000000a00 */
[----:B------:R-:W-:Y:S02]  /*16a30*/  UIADD3 UR45, UR26, -0x1, URZ ;  /* 0xffffffff1a2d7890 */ /* 0x000fe4000fffe03f */
[----:B------:R-:W3:Y:S02]  /*16a40*/  LDL.64 R12, [R1+0xd8] ;  /* 0x0000d800010c7983 */ /* 0x000ee40000100a00 */
[----:B------:R-:W-:Y:S02]  /*16a50*/  USHF.R.S32.HI UR9, URZ, 0x1f, UR45 ;  /* 0x0000001f3f097899 */ /* 0x000fe4000801142d */
[----:B------:R4:W-:Y:S01]  /*16a60*/  @P0 STS.128 [R228+0x4000], RZ ;  /* 0x004000ffe4000388 */ /* 0x0009e20000000c00 */
[----:B------:R-:W-:Y:S01]  /*16a70*/  UIMAD.WIDE.U32 UR56, UR45, UR6, URZ ;  /* 0x000000062d3872a5 */ /* 0x000fe2000f8e003f */
[----:B------:R-:W5:Y:S01]  /*16a80*/  @!P0 LDC.64 R6, c[0x0][0x218] ;  /* 0x00008600ff068b82 */ /* 0x000f620000000a00 */
[----:B------:R-:W-:Y:S04]  /*16a90*/  UIMAD UR9, UR9, UR6, URZ ;  /* 0x00000006090972a4 */ /* 0x000fe8000f8e023f */
[----:B------:R-:W-:Y:S01]  /*16aa0*/  UIMAD UR9, UR45, UR7, UR9 ;  /* 0x000000072d0972a4 */ /* 0x000fe2000f8e0209 */
[----:B------:R-:W-:Y:S02]  /*16ab0*/  IMAD.U32 R0, RZ, RZ, UR56 ;  /* 0x00000038ff007e24 */ /* 0x000fe4000f8e00ff */
[----:B------:R-:W4:Y:S01]  /*16ac0*/  @!P0 LDC.64 R10, c[0x0][0x218] ;  /* 0x00008600ff0a8b82 */ /* 0x000f220000000a00 */
[----:B------:R-:W-:Y:S01]  /*16ad0*/  UIADD3 UR9, UR57, UR9, URZ ;  /* 0x0000000939097290 */ /* 0x000fe2000fffe03f */
[----:B------:R-:W-:Y:S06]  /*16ae0*/  IMAD.U32 R4, RZ, RZ, UR56 ;  /* 0x00000038ff047e24 */ /* 0x000fec000f8e00ff */
[----:B------:R-:W4:Y:S08]  /*16af0*/  @!P0 LDC.64 R18, c[0x0][0x218] ;  /* 0x00008600ff128b82 */ /* 0x000f300000000a00 */
[----:B------:R-:W4:Y:S08]  /*16b00*/  @!P0 LDC.64 R16, c[0x0][0x218] ;  /* 0x00008600ff108b82 */ /* 0x000f300000000a00 */
[----:B------:R-:W4:Y:S01]  /*16b10*/  @!P0 LDC.64 R14, c[0x0][0x218] ;  /* 0x00008600ff0e8b82 */ /* 0x000f220000000a00 */
[----:B--2---:R-:W-:Y:S01]  /*16b20*/  LEA R0, P3, R0, R2, 0x7 ;  /* 0x0000000200007211 */ /* 0x004fe200078638ff */
[----:B------:R-:W-:Y:S03]  /*16b30*/  IMAD.U32 R2, RZ, RZ, UR9 ;  /* 0x00000009ff027e24 */ /* 0x000fe6000f8e00ff */
[----:B-1----:R-:W-:Y:S02]  /*16b40*/  @!P0 LEA R8, P4, R0, R8, 0x1 ;  /* 0x0000000800088211 */ /* 0x002fe400078808ff */
[----:B---3--:R-:W-:Y:S02]  /*16b50*/  LEA.HI.X R2, R4, R13, R2, 0x7, P3 ;  /* 0x0000000d04027211 */ /* 0x008fe400018f3c02 */
[C---:B------:R-:W-:Y:S01]  /*16b60*/  @!P0 IADD3 R3, P2, R0.reuse, UR12, RZ ;  /* 0x0000000c00038c10 */ /* 0x040fe2000ff5e0ff */
[----:B------:R-:W1:Y:S01]  /*16b70*/  @!P0 LDC.64 R12, c[0x0][0x218] ;  /* 0x00008600ff0c8b82 */ /* 0x000e620000000a00 */
        /* <DEDUP_REMOVED lines=24> */
[----:B--2---:R-:W2:Y:S01]  /*16d00*/  @!P0 LDC.64 R8, c[0x0][0x218] ;  /* 0x00008600ff088b82 */ /* 0x004ea20000000a00 */
[----:B----4-:R-:W-:Y:S02]  /*16d10*/  @!P0 IADD3 R7, P5, R0, UR48, RZ ;  /* 0x0000003000078c10 */ /* 0x010fe4000ffbe0ff */
[C---:B-----5:R-:W-:Y:S02]  /*16d20*/  @!P0 LEA R4, P2, R3.reuse, R18, 0x1 ;  /* 0x0000001203048211 */ /* 0x060fe400078408ff */
[----:B------:R-:W-:Y:S04]  /*16d30*/  @!P0 IADD3.X R5, R2, UR41, RZ, P3, !PT ;  /* 0x0000002902058c10 */ /* 0x000fe80009ffe4ff */
[----:B------:R-:W-:Y:S02]  /*16d40*/  @!P0 LEA.HI.X R5, R3, R19, R5, 0x1, P2 ;  /* 0x0000001303058211 */ /* 0x000fe400010f0c05 */
[----:B------:R-:W-:Y:S03]  /*16d50*/  @!P0 IADD3 R3, P2, R0, UR32, RZ ;  /* 0x0000002000038c10 */ /* 0x000fe6000ff5e0ff */
[----:B------:R-:W-:Y:S01]  /*16d60*/  @!PT LDS RZ, [RZ] ;  /* 0x00000000fffff984 */ /* 0x000fe20000000800 */
[----:B------:R-:W-:Y:S01]  /*16d70*/  @!PT LDS RZ, [RZ] ;  /* 0x00000000fffff984 */ /* 0x000fe20000000800 */
[----:B------:R-:W-:Y:S01]  /*16d80*/  @!PT LDS RZ, [RZ] ;  /* 0x00000000fffff984 */ /* 0x000fe20000000800 */
[----:B------:R4:W-:Y:S01]  /*16d90*/  @!P0 LDGSTS.E.BYPASS.LTC128B.128 [R228+0x5800], desc[UR24][R4.64] ;  /* 0x0580000004e48fae */ /* 0x0009e2000b901d58 */
[C---:B-1----:R-:W-:Y:S02]  /*16da0*/  @!P0 LEA R10, P3, R3.reuse, R12, 0x1 ;  /* 0x0000000c030a8211 */ /* 0x042fe400078608ff */
        /* <DEDUP_REMOVED lines=11> */
[C---:B----4-:R-:W-:Y:S02]  /*16e60*/  @!P0 IADD3 R5, P2, R0.reuse, UR50, RZ ;  /* 0x0000003200058c10 */ /* 0x050fe4000ff5e0ff */
[----:B------:R-:W-:Y:S02]  /*16e70*/  @!P0 IADD3 R0, P3, R0, UR54, RZ ;  /* 0x0000003600008c10 */ /* 0x000fe4000ff7e0ff */
[C---:B--2---:R-:W-:Y:S02]  /*16e80*/  @!P0 LEA R8, P6, R5.reuse, R8, 0x1 ;  /* 0x0000000805088211 */ /* 0x044fe400078c08ff */
        /* <DEDUP_REMOVED lines=21> */
.L_x_574:
        /* <DEDUP_REMOVED lines=8> */
[----:B-----5:R-:W5:Y:S04]  /*17060*/  LDL R7, [R1+0xd0] ;  /* 0x0000d00001077983 */ /* 0x020f680000100800 */
        /* <DEDUP_REMOVED lines=91> */
[----:B------:R-:W0:Y:S08]  /*17620*/  LDGDEPBAR ;  /* 0x00000000000079af */ /* 0x000e300000000000 */
[----:B------:R-:W5:Y:S08]  /*17630*/  LDSM.16.M88.4 R48, [R216+0x5000] ;  /* 0x00500000d830783b */ /* 0x000f700000000200 */
[----:B------:R-:W3:Y:S01]  /*17640*/  LDSM.16.M88.4 R64, [R216+0x5800] ;  /* 0x00580000d840783b */ /* 0x000ee20000000200 */
[-C--:B--2---:R-:W-:Y:S07]  /*17650*/  HMMA.16816.F32 R4, R128, R16.reuse, RZ ;  /* 0x000000108004723c */ /* 0x084fee00000018ff */
[----:B------:R-:W2:Y:S01]  /*17660*/  LDSM.16.M88.4 R80, [R216+0x6000] ;  /* 0x00600000d850783b */ /* 0x000ea20000000200 */
[C---:B-1----:R-:W-:Y:S07]  /*17670*/  HMMA.16816.F32 R8, R124.reuse, R16, RZ ;  /* 0x000000107c08723c */ /* 0x042fee00000018ff */
[----:B------:R-:W1:Y:S01]  /*17680*/  LDSM.16.M88.4 R96, [R216+0x6800] ;  /* 0x00680000d860783b */ /* 0x000e620000000200 */
[-C--:B------:R-:W-:Y:S06]  /*17690*/  HMMA.16816.F32 R12, R124, R18.reuse, RZ ;  /* 0x000000127c0c723c */ /* 0x080fec00000018ff */
[C---:B------:R-:W-:Y:S01]  /*176a0*/  HMMA.16816.F32 R16, R128.reuse, R18, RZ ;  /* 0x000000128010723c */ /* 0x040fe200000018ff */
[----:B------:R-:W1:Y:S05]  /*176b0*/  LDSM.16.M88.4 R112, [R216+0x7000] ;  /* 0x00700000d870783b */ /* 0x000e6a0000000200 */
[-C--:B----4-:R-:W-:Y:S03]  /*176c0*/  HMMA.16816.F32 R20, R128, R32.reuse, RZ ;  /* 0x000000208014723c */ /* 0x090fe600000018ff */
[----:B------:R-:W4:Y:S03]  /*176d0*/  LDSM.16.M88.4 R200, [R216+0x7800] ;  /* 0x00780000d8c8783b */ /* 0x000f260000000200 */
[C---:B------:R-:W-:Y:S05]  /*176e0*/  HMMA.16816.F32 R24, R124.reuse, R32, RZ ;  /* 0x000000207c18723c */ /* 0x040fea00000018ff */
[----:B------:R-:W-:Y:S01]  /*176f0*/  LDSM.16.M88.4 R204, [R226] ;  /* 0x00000000e2cc783b */ /* 0x000fe20000000200 */
[-C--:B------:R-:W-:Y:S06]  /*17700*/  HMMA.16816.F32 R28, R124, R34.reuse, RZ ;  /* 0x000000227c1c723c */ /* 0x080fec00000018ff */
[C---:B------:R-:W-:Y:S01]  /*17710*/  HMMA.16816.F32 R32, R128.reuse, R34, RZ ;  /* 0x000000228020723c */ /* 0x040fe200000018ff */
[----:B------:R-:W4:Y:S05]  /*17720*/  LDSM.16.M88.4 R208, [R222+0x4000] ;  /* 0x00400000ded0783b */ /* 0x000f2a0000000200 */
[-C--:B-----5:R-:W-:Y:S03]  /*17730*/  HMMA.16816.F32 R36, R128, R48.reuse, RZ ;  /* 0x000000308024723c */ /* 0x0a0fe600000018ff */
[----:B------:R-:W5:Y:S03]  /*17740*/  LDSM.16.M88.4 R212, [R226+0x2000] ;  /* 0x00200000e2d4783b */ /* 0x000f660000000200 */
[C---:B------:R-:W-:Y:S06]  /*17750*/  HMMA.16816.F32 R40, R124.reuse, R48, RZ ;  /* 0x000000307c28723c */ /* 0x040fec00000018ff */
        /* <DEDUP_REMOVED lines=18> */
[-C--:B----4-:R-:W-:Y:S06]  /*17880*/  HMMA.16816.F32 R116, R128, R200.reuse, RZ ;  /* 0x000000c88074723c */ /* 0x090fec00000018ff */
[C---:B------:R-:W-:Y:S06]  /*17890*/  HMMA.16816.F32 R120, R124.reuse, R200, RZ ;  /* 0x000000c87c78723c */ /* 0x040fec00000018ff */
[-C--:B------:R-:W-:Y:S06]  /*178a0*/  HMMA.16816.F32 R124, R124, R202.reuse, RZ ;  /* 0x000000ca7c7c723c */ /* 0x080fec00000018ff */
[----:B------:R-:W-:Y:S01]  /*178b0*/  HMMA.16816.F32 R128, R128, R202, RZ ;  /* 0x000000ca8080723c */ /* 0x000fe200000018ff */
[----:B------:R-:W1:Y:S05]  /*178c0*/  LDSM.16.M88.4 R200, [R222+0x4800] ;  /* 0x00480000dec8783b */ /* 0x000e6a0000000200 */
[-C--:B------:R-:W-:Y:S06]  /*178d0*/  HMMA.16816.F32 R4, R204, R208.reuse, R4 ;  /* 0x000000d0cc04723c */ /* 0x080fec0000001804 */
[C---:B-----5:R-:W-:Y:S06]  /*178e0*/  HMMA.16816.F32 R8, R212.reuse, R208, R8 ;  /* 0x000000d0d408723c */ /* 0x060fec0000001808 */
        /* <DEDUP_REMOVED lines=38> */
[----:B------:R-:W2:Y:S08]  /*17b50*/  LDSM.16.M88.4 R200, [R227+0x2000] ;  /* 0x00200000e3c8783b */ /* 0x000eb00000000200 */
        /* <DEDUP_REMOVED lines=68> */
[----:B------:R-:W-:Y:S10]  /*17fa0*/  MUFU.TANH R243, R8 ;  /* 0x0000000800f37308 */ /* 0x000ff40000002400 */
[----:B------:R-:W-:Y:S10]  /*17fb0*/  MUFU.TANH R241, R11 ;  /* 0x0000000b00f17308 */ /* 0x000ff40000002400 */
[----:B-1----:R1:W3:Y:S10]  /*17fc0*/  MUFU.TANH R0, R5 ;  /* 0x0000000500007308 */ /* 0x0022f40000002400 */
[----:B------:R4:W-:Y:S10]  /*17fd0*/  MUFU.TANH R246, R9 ;  /* 0x0000000900f67308 */ /* 0x0009f40000002400 */
[----:B--2---:R-:W-:Y:S01]  /*17fe0*/  MUFU.TANH R2, R17 ;  /* 0x0000001100027308 */ /* 0x004fe20000002400 */
[----:B-1----:R-:W1:Y:S09]  /*17ff0*/  LDSM.16.M88.4 R4, [R221+0x800] ;  /* 0x00080000dd04783b */ /* 0x002e720000000200 */
[----:B------:R-:W-:Y:S01]  /*18000*/  MUFU.TANH R239, R14 ;  /* 0x0000000e00ef7308 */ /* 0x000fe20000002400 */
[----:B----4-:R-:W2:Y:S09]  /*18010*/  LDSM.16.M88.4 R8, [R221+0x1000] ;  /* 0x00100000dd08783b */ /* 0x010eb20000000200 */
[----:B------:R-:W-:Y:S01]  /*18020*/  MUFU.TANH R245, R12 ;  /* 0x0000000c00f57308 */ /* 0x000fe20000002400 */
[----:B---3--:R3:W-:Y:S09]  /*18030*/  STL [R1+0x38], R0 ;  /* 0x0000380001007387 */ /* 0x0087f20000100800 */
[----:B------:R-:W-:Y:S10]  /*18040*/  MUFU.TANH R236, R15 ;  /* 0x0000000f00ec7308 */ /* 0x000ff40000002400 */
[----:B------:R-:W-:Y:S10]  /*18050*/  MUFU.TANH R244, R13 ;  /* 0x0000000d00f47308 */ /* 0x000ff40000002400 */
[----:B------:R-:W-:Y:S01]  /*18060*/  MUFU.TANH R230, R18 ;  /* 0x0000001200e67308 */ /* 0x000fe20000002400 */
[-C--:B-1----:R-:W-:Y:S06]  /*18070*/  HMMA.16816.F32 R20, R212, R4.reuse, R20 ;  /* 0x00000004d414723c */ /* 0x082fec0000001814 */
[C---:B------:R-:W-:Y:S03]  /*18080*/  HMMA.16816.F32 R24, R204.reuse, R4, R24 ;  /* 0x00000004cc18723c */ /* 0x040fe60000001818 */
[----:B---3--:R-:W1:Y:S03]  /*18090*/  MUFU.TANH R0, R16 ;  /* 0x0000001000007308 */ /* 0x008e660000002400 */
[-C--:B------:R-:W-:Y:S06]  /*180a0*/  HMMA.16816.F32 R28, R204, R6.reuse, R28 ;  /* 0x00000006cc1c723c */ /* 0x080fec000000181c */
[C---:B------:R-:W-:Y:S01]  /*180b0*/  HMMA.16816.F32 R32, R212.reuse, R6, R32 ;  /* 0x00000006d420723c */ /* 0x040fe20000001820 */
[----:B------:R-:W3:Y:S05]  /*180c0*/  LDSM.16.M88.4 R4, [R221+0x1800] ;  /* 0x00180000dd04783b */ /* 0x000eea0000000200 */
[-C--:B--2---:R-:W-:Y:S03]  /*180d0*/  HMMA.16816.F32 R36, R212, R8.reuse, R36 ;  /* 0x00000008d424723c */ /* 0x084fe60000001824 */
[----:B-1----:R1:W-:Y:S02]  /*180e0*/  STL [R1+0x24], R0 ;  /* 0x0000240001007387 */ /* 0x0023e40000100800 */
[----:B------:R-:W-:Y:S01]  /*180f0*/  FMUL.FTZ R20, R20, UR8 ;  /* 0x0000000814147c20 */ /* 0x000fe20008410000 */
[C---:B------:R-:W-:Y:S01]  /*18100*/  HMMA.16816.F32 R40, R204.reuse, R8, R40 ;  /* 0x00000008cc28723c */ /* 0x040fe20000001828 */
[----:B------:R-:W-:Y:S04]  /*18110*/  STL [R1+0x2c], R2 ;  /* 0x00002c0201007387 */ /* 0x000fe80000100800 */
[----:B------:R-:W-:Y:S01]  /*18120*/  FMUL.FTZ R22, R22, UR8 ;  /* 0x0000000816167c20 */ /* 0x000fe20008410000 */
[-C--:B------:R-:W-:Y:S05]  /*18130*/  HMMA.16816.F32 R44, R204, R10.reuse, R44 ;  /* 0x0000000acc2c723c */ /* 0x080fea000000182c */
[----:B------:R-:W-:Y:S01]  /*18140*/  FMUL.FTZ R21, R21, UR8 ;  /* 0x0000000815157c20 */ /* 0x000fe20008410000 */
[C---:B------:R-:W-:Y:S01]  /*18150*/  HMMA.16816.F32 R48, R212.reuse, R10, R48 ;  /* 0x0000000ad430723c */ /* 0x040fe20000001830 */
[----:B------:R-:W2:Y:S04]  /*18160*/  LDSM.16.M88.4 R8, [R221+0x2000] ;  /* 0x00200000dd08783b */ /* 0x000ea80000000200 */
[----:B------:R-:W-:Y:S01]  /*18170*/  FMUL.FTZ R34, R34, UR8 ;  /* 0x0000000822227c20 */ /* 0x000fe20008410000 */
[----:B------:R-:W-:Y:S01]  /*18180*/  FMUL.FTZ R33, R33, UR8 ;  /* 0x0000000821217c20 */ /* 0x000fe20008410000 */
[----:B------:R-:W-:Y:S01]  /*18190*/  FMUL.FTZ R27, R27, UR8 ;  /* 0x000000081b1b7c20 */ /* 0x000fe20008410000 */
[----:B------:R-:W-:Y:S01]  /*181a0*/  FMUL.FTZ R38, R38, UR8 ;  /* 0x0000000826267c20 */ /* 0x000fe20008410000 */
[----:B------:R-:W-:Y:S02]  /*181b0*/  MUFU.TANH R203, R34 ;  /* 0x0000002200cb7308 */ /* 0x000fe40000002400 */
[----:B------:R-:W-:Y:S01]  /*181c0*/  FMUL.FTZ R23, R23, UR8 ;  /* 0x0000000817177c20 */ /* 0x000fe20008410000 */
[----:B------:R-:W-:Y:S01]  /*181d0*/  FMUL.FTZ R37, R37, UR8 ;  /* 0x0000000825257c20 */ /* 0x000fe20008410000 */
[----:B------:R-:W-:Y:S01]  /*181e0*/  FMUL.FTZ R42, R42, UR8 ;  /* 0x000000082a2a7c20 */ /* 0x000fe20008410000 */
[----:B------:R-:W-:Y:S01]  /*181f0*/  FMUL.FTZ R26, R26, UR8 ;  /* 0x000000081a1a7c20 */ /* 0x000fe20008410000 */
[----:B------:R-:W-:Y:S01]  /*18200*/  FMUL.FTZ R25, R25, UR8 ;  /* 0x0000000819197c20 */ /* 0x000fe20008410000 */
[----:B------:R-:W-:Y:S03]  /*18210*/  FMUL.FTZ R30, R30, UR8 ;  /* 0x000000081e1e7c20 */ /* 0x000fe60008410000 */
[----:B-1----:R-:W1:Y:S01]  /*18220*/  MUFU.TANH R0, R19 ;  /* 0x0000001300007308 */ /* 0x002e620000002400 */
[-C--:B---3--:R-:W-:Y:S03]  /*18230*/  HMMA.16816.F32 R52, R212, R4.reuse, R52 ;  /* 0x00000004d434723c */ /* 0x088fe60000001834 */
[----:B------:R-:W-:Y:S01]  /*18240*/  FMUL.FTZ R28, R28, UR8 ;  /* 0x000000081c1c7c20 */ /* 0x000fe20008410000 */
[----:B------:R-:W-:Y:S01]  /*18250*/  FMUL.FTZ R35, R35, UR8 ;  /* 0x0000000823237c20 */ /* 0x000fe20008410000 */
[----:B------:R-:W-:Y:S01]  /*18260*/  FMUL.FTZ R39, R39, UR8 ;  /* 0x0000000827277c20 */ /* 0x000fe20008410000 */
[C---:B------:R-:W-:Y:S03]  /*18270*/  HMMA.16816.F32 R56, R204.reuse, R4, R56 ;  /* 0x00000004cc38723c */ /* 0x040fe60000001838 */
[----:B------:R-:W-:Y:S02]  /*18280*/  MUFU.TANH R34, R33 ;  /* 0x0000002100227308 */ /* 0x000fe40000002400 */
[----:B------:R-:W-:Y:S01]  /*18290*/  FMUL.FTZ R40, R40, UR8 ;  /* 0x0000000828287c20 */ /* 0x000fe20008410000 */
[-C--:B------:R-:W-:Y:S07]  /*182a0*/  HMMA.16816.F32 R60, R204, R6.reuse, R60 ;  /* 0x00000006cc3c723c */ /* 0x080fee000000183c */
[----:B------:R-:W-:Y:S01]  /*182b0*/  MUFU.TANH R231, R27 ;  /* 0x0000001b00e77308 */ /* 0x000fe20000002400 */
[----:B-1----:R1:W-:Y:S03]  /*182c0*/  STL [R1+0x28], R0 ;  /* 0x0000280001007387 */ /* 0x0023e60000100800 */
[----:B------:R-:W-:Y:S01]  /*182d0*/  FMUL.FTZ R45, R45, UR8 ;  /* 0x000000082d2d7c20 */ /* 0x000fe20008410000 */
[C---:B------:R-:W-:Y:S01]  /*182e0*/  HMMA.16816.F32 R64, R212.reuse, R6, R64 ;  /* 0x00000006d440723c */ /* 0x040fe20000001840 */
[----:B------:R-:W3:Y:S04]  /*182f0*/  LDSM.16.M88.4 R4, [R221+0x2800] ;  /* 0x00280000dd04783b */ /* 0x000ee80000000200 */
[----:B------:R-:W-:Y:S01]  /*18300*/  MUFU.TANH R33, R38 ;  /* 0x0000002600217308 */ /* 0x000fe20000002400 */
[-C--:B--2---:R-:W-:Y:S05]  /*18310*/  HMMA.16816.F32 R68, R212, R8.reuse, R68 ;  /* 0x00000008d444723c */ /* 0x084fea0000001844 */
[----:B------:R-:W-:Y:S01]  /*18320*/  FMUL.FTZ R44, R44, UR8 ;  /* 0x000000082c2c7c20 */ /* 0x000fe20008410000 */
[C---:B------:R-:W-:Y:S03]  /*18330*/  HMMA.16816.F32 R72, R204.reuse, R8, R72 ;  /* 0x00000008cc48723c */ /* 0x040fe60000001848 */
[----:B------:R-:W-:Y:S02]  /*18340*/  MUFU.TANH R211, R23 ;  /* 0x0000001700d37308 */ /* 0x000fe40000002400 */
[----:B------:R-:W-:Y:S01]  /*18350*/  FMUL.FTZ R47, R47, UR8 ;  /* 0x000000082f2f7c20 */ /* 0x000fe20008410000 */
[-C--:B------:R-:W-:Y:S07]  /*18360*/  HMMA.16816.F32 R76, R204, R10.reuse, R76 ;  /* 0x0000000acc4c723c */ /* 0x080fee000000184c */
[----:B------:R-:W-:Y:S01]  /*18370*/  MUFU.TANH R27, R37 ;  /* 0x00000025001b7308 */ /* 0x000fe20000002400 */
[----:B------:R-:W-:Y:S01]  /*18380*/  FMUL.FTZ R50, R50, UR8 ;  /* 0x0000000832327c20 */ /* 0x000fe20008410000 */
[C---:B------:R-:W-:Y:S01]  /*18390*/  HMMA.16816.F32 R80, R212.reuse, R10, R80 ;  /* 0x0000000ad450723c */ /* 0x040fe20000001850 */
[----:B------:R-:W2:Y:S07]  /*183a0*/  LDSM.16.M88.4 R8, [R221+0x3000] ;  /* 0x00300000dd08783b */ /* 0x000eae0000000200 */
[----:B-1----:R-:W1:Y:S03]  /*183b0*/  MUFU.TANH R0, R20 ;  /* 0x0000001400007308 */ /* 0x002e660000002400 */
        /* <DEDUP_REMOVED lines=10> */
[-C--:B---3--:R-:W-:Y:S05]  /*18460*/  HMMA.16816.F32 R84, R212, R4.reuse, R84 ;  /* 0x00000004d454723c */ /* 0x088fea0000001854 */
[----:B------:R-:W-:Y:S01]  /*18470*/  MUFU.TANH R233, R26 ;  /* 0x0000001a00e97308 */ /* 0x000fe20000002400 */
[----:B-1----:R-:W-:Y:S01]  /*18480*/  STL [R1+0x1c], R0 ;  /* 0x00001c0001007387 */ /* 0x002fe20000100800 */
[----:B------:R-:W-:Y:S01]  /*18490*/  FMUL.FTZ R65, R65, UR8 ;  /* 0x0000000841417c20 */ /* 0x000fe20008410000 */
[C---:B------:R-:W-:Y:S07]  /*184a0*/  HMMA.16816.F32 R88, R204.reuse, R4, R88 ;  /* 0x00000004cc58723c */ /* 0x040fee0000001858 */
[----:B------:R-:W-:Y:S01]  /*184b0*/  MUFU.TANH R240, R25 ;  /* 0x0000001900f07308 */ /* 0x000fe20000002400 */
[-C--:B------:R-:W-:Y:S03]  /*184c0*/  HMMA.16816.F32 R92, R204, R6.reuse, R92 ;  /* 0x00000006cc5c723c */ /* 0x080fe6000000185c */
[----:B------:R-:W-:Y:S03]  /*184d0*/  FMUL.FTZ R67, R67, UR8 ;  /* 0x0000000843437c20 */ /* 0x000fe60008410000 */
[C---:B------:R-:W-:Y:S03]  /*184e0*/  HMMA.16816.F32 R96, R212.reuse, R6, R96 ;  /* 0x00000006d460723c */ /* 0x040fe60000001860 */
[----:B------:R-:W-:Y:S01]  /*184f0*/  MUFU.TANH R210, R30 ;  /* 0x0000001e00d27308 */ /* 0x000fe20000002400 */
[----:B------:R-:W1:Y:S01]  /*18500*/  LDSM.16.M88.4 R4, [R221+0x3800] ;  /* 0x00380000dd04783b */ /* 0x000e620000000200 */
[----:B------:R-:W-:Y:S01]  /*18510*/  FMUL.FTZ R24, R24, UR8 ;  /* 0x0000000818187c20 */ /* 0x000fe20008410000 */
[----:B------:R-:W-:Y:S07]  /*18520*/  DEPBAR.LE SB0, 0x0 ;  /* 0x000080000000791a */ /* 0x000fee0000000000 */
[----:B------:R-:W-:Y:S01]  /*18530*/  MUFU.TANH R238, R28 ;  /* 0x0000001c00ee7308 */ /* 0x000fe20000002400 */
[----:B------:R-:W-:Y:S01]  /*18540*/  BAR.SYNC.DEFER_BLOCKING 0x0 ;  /* 0x0000000000007b1d */ /* 0x000fe20000010000 */
[-C--:B--2---:R-:W-:Y:S05]  /*18550*/  HMMA.16816.F32 R100, R212, R8.reuse, R100 ;  /* 0x00000008d464723c */ /* 0x084fea0000001864 */
[----:B------:R-:W-:Y:S03]  /*18560*/  FMUL.FTZ R31, R31, UR8 ;  /* 0x000000081f1f7c20 */ /* 0x000fe60008410000 */
[----:B------:R-:W-:Y:S01]  /*18570*/  MUFU.TANH R201, R35 ;  /* 0x0000002300c97308 */ /* 0x000fe20000002400 */
[C---:B------:R-:W-:Y:S04]  /*18580*/  HMMA.16816.F32 R104, R204.reuse, R8, R104 ;  /* 0x00000008cc68723c */ /* 0x040fe80000001868 */
[----:B------:R-:W-:Y:S01]  /*18590*/  FMUL.FTZ R29, R29, UR8 ;  /* 0x000000081d1d7c20 */ /* 0x000fe20008410000 */
[----:B------:R-:W-:Y:S01]  /*185a0*/  FMUL.FTZ R32, R32, UR8 ;  /* 0x0000000820207c20 */ /* 0x000fe20008410000 */
[-C--:B------:R-:W-:Y:S03]  /*185b0*/  HMMA.16816.F32 R108, R204, R10.reuse, R108 ;  /* 0x0000000acc6c723c */ /* 0x080fe6000000186c */
[----:B------:R-:W-:Y:S02]  /*185c0*/  MUFU.TANH R37, R39 ;  /* 0x0000002700257308 */ /* 0x000fe40000002400 */
[----:B------:R-:W-:Y:S01]  /*185d0*/  FMUL.FTZ R48, R48, UR8 ;  /* 0x0000000830307c20 */ /* 0x000fe20008410000 */
[C---:B------:R-:W-:Y:S07]  /*185e0*/  HMMA.16816.F32 R112, R212.reuse, R10, R112 ;  /* 0x0000000ad470723c */ /* 0x040fee0000001870 */
[----:B------:R-:W-:Y:S01]  /*185f0*/  MUFU.TANH R232, R40 ;  /* 0x0000002800e87308 */ /* 0x000fe20000002400 */
[----:B------:R-:W-:Y:S03]  /*18600*/  FMUL.FTZ R36, R36, UR8 ;  /* 0x0000000824247c20 */ /* 0x000fe60008410000 */
[----:B------:R-:W-:Y:S01]  /*18610*/  FMUL.FTZ R41, R41, UR8 ;  /* 0x0000000829297c20 */ /* 0x000fe20008410000 */
[----:B------:R-:W-:Y:S01]  /*18620*/  FMUL.FTZ R46, R46, UR8 ;  /* 0x000000082e2e7c20 */ /* 0x000fe20008410000 */
[----:B------:R-:W-:Y:S04]  /*18630*/  FMUL.FTZ R49, R49, UR8 ;  /* 0x0000000831317c20 */ /* 0x000fe80008410000 */
[----:B------:R-:W-:Y:S01]  /*18640*/  MUFU.TANH R42, R45 ;  /* 0x0000002d002a7308 */ /* 0x000fe20000002400 */
[-C--:B-1----:R-:W-:Y:S03]  /*18650*/  HMMA.16816.F32 R116, R212, R4.reuse, R116 ;  /* 0x00000004d474723c */ /* 0x082fe60000001874 */
[----:B------:R-:W-:Y:S01]  /*18660*/  FMUL.FTZ R55, R55, UR8 ;  /* 0x0000000837377c20 */ /* 0x000fe20008410000 */
[----:B------:R-:W-:Y:S01]  /*18670*/  FMUL.FTZ R58, R58, UR8 ;  /* 0x000000083a3a7c20 */ /* 0x000fe20008410000 */
[----:B------:R-:W-:Y:S01]  /*18680*/  FMUL.FTZ R57, R57, UR8 ;  /* 0x0000000839397c20 */ /* 0x000fe20008410000 */
[C---:B------:R-:W-:Y:S03]  /*18690*/  HMMA.16816.F32 R120, R204.reuse, R4, R120 ;  /* 0x00000004cc78723c */ /* 0x040fe60000001878 */
[----:B------:R-:W-:Y:S02]  /*186a0*/  MUFU.TANH R23, R66 ;  /* 0x0000004200177308 */ /* 0x000fe40000002400 */
[----:B------:R-:W-:Y:S01]  /*186b0*/  FMUL.FTZ R61, R61, UR8 ;  /* 0x000000083d3d7c20 */ /* 0x000fe20008410000 */
[----:B------:R-:W-:Y:S01]  /*186c0*/  FMUL.FTZ R64, R64, UR8 ;  /* 0x0000000840407c20 */ /* 0x000fe20008410000 */
[----:B------:R-:W-:Y:S01]  /*186d0*/  FMUL.FTZ R70, R70, UR8 ;  /* 0x0000000846467c20 */ /* 0x000fe20008410000 */
[----:B------:R-:W-:Y:S05]  /*186e0*/  FMUL.FTZ R72, R72, UR8 ;  /* 0x0000000848487c20 */ /* 0x000fea0008410000 */
[----:B------:R1:W-:Y:S01]  /*186f0*/  MUFU.TANH R208, R44 ;  /* 0x0000002c00d07308 */ /* 0x0003e20000002400 */
[-C--:B------:R-:W-:Y:S03]  /*18700*/  HMMA.16816.F32 R124, R204, R6.reuse, R124 ;  /* 0x00000006cc7c723c */ /* 0x080fe6000000187c */
[----:B------:R-:W-:Y:S01]  /*18710*/  FMUL.FTZ R73, R73, UR8 ;  /* 0x0000000849497c20 */ /* 0x000fe20008410000 */
[----:B------:R-:W-:Y:S01]  /*18720*/  FMUL.FTZ R43, R43, UR8 ;  /* 0x000000082b2b7c20 */ /* 0x000fe20008410000 */
[----:B------:R-:W-:Y:S01]  /*18730*/  FMUL.FTZ R54, R54, UR8 ;  /* 0x0000000836367c20 */ /* 0x000fe20008410000 */
[----:B------:R-:W-:Y:S03]  /*18740*/  FMUL.FTZ R74, R74, UR8 ;  /* 0x000000084a4a7c20 */ /* 0x000fe60008410000 */
[----:B------:R2:W-:Y:S02]  /*18750*/  MUFU.TANH R39, R47 ;  /* 0x0000002f00277308 */ /* 0x0005e40000002400 */
[----:B------:R-:W-:Y:S01]  /*18760*/  FMUL.FTZ R75, R75, UR8 ;  /* 0x000000084b4b7c20 */ /* 0x000fe20008410000 */
[----:B------:R-:W-:Y:S04]  /*18770*/  HMMA.16816.F32 R128, R212, R6, R128 ;  /* 0x00000006d480723c */ /* 0x000fe80000001880 */
[----:B------:R-:W-:Y:S01]  /*18780*/  FMUL.FTZ R76, R76, UR8 ;  /* 0x000000084c4c7c20 */ /* 0x000fe20008410000 */
[----:B------:R-:W-:Y:S02]  /*18790*/  FMUL.FTZ R77, R77, UR8 ;  /* 0x000000084d4d7c20 */ /* 0x000fe40008410000 */
[----:B------:R3:W-:Y:S01]  /*187a0*/  MUFU.TANH R45, R50 ;  /* 0x00000032002d7308 */ /* 0x0007e20000002400 */
[----:B-1----:R-:W-:Y:S03]  /*187b0*/  FMUL.FTZ R44, R85, UR8 ;  /* 0x00000008552c7c20 */ /* 0x002fe60008410000 */
[----:B------:R-:W-:Y:S01]  /*187c0*/  FMUL.FTZ R90, R90, UR8 ;  /* 0x000000085a5a7c20 */ /* 0x000fe20008410000 */
[----:B------:R-:W-:Y:S01]  /*187d0*/  FMUL.FTZ R88, R88, UR8 ;  /* 0x0000000858587c20 */ /* 0x000fe20008410000 */
[----:B------:R-:W-:Y:S01]  /*187e0*/  FMUL.FTZ R91, R91, UR8 ;  /* 0x000000085b5b7c20 */ /* 0x000fe20008410000 */
[----:B------:R-:W-:Y:S03]  /*187f0*/  FMUL.FTZ R89, R89, UR8 ;  /* 0x0000000859597c20 */ /* 0x000fe60008410000 */
[----:B------:R1:W-:Y:S01]  /*18800*/  MUFU.TANH R252, R51 ;  /* 0x0000003300fc7308 */ /* 0x0003e20000002400 */
[----:B--2---:R-:W-:Y:S01]  /*18810*/  FMUL.FTZ R47, R84, UR8 ;  /* 0x00000008542f7c20 */ /* 0x004fe20008410000 */
[----:B------:R-:W-:Y:S01]  /*18820*/  FMUL.FTZ R94, R94, UR8 ;  /* 0x000000085e5e7c20 */ /* 0x000fe20008410000 */
[----:B------:R-:W-:Y:S01]  /*18830*/  FMUL.FTZ R92, R92, UR8 ;  /* 0x000000085c5c7c20 */ /* 0x000fe20008410000 */
[----:B------:R-:W-:Y:S06]  /*18840*/  FMUL.FTZ R95, R95, UR8 ;  /* 0x000000085f5f7c20 */ /* 0x000fec0008410000 */
[----:B------:R2:W-:Y:S01]  /*18850*/  MUFU.TANH R35, R52 ;  /* 0x0000003400237308 */ /* 0x0005e20000002400 */
[----:B---3--:R-:W-:Y:S09]  /*18860*/  FMUL.FTZ R50, R81, UR8 ;  /* 0x0000000851327c20 */ /* 0x008ff20008410000 */
[----:B------:R3:W-:Y:S01]  /*18870*/  MUFU.TANH R250, R53 ;  /* 0x0000003500fa7308 */ /* 0x0007e20000002400 */
[----:B-1----:R-:W-:Y:S09]  /*18880*/  FMUL.FTZ R51, R87, UR8 ;  /* 0x0000000857337c20 */ /* 0x002ff20008410000 */
[----:B------:R1:W-:Y:S01]  /*18890*/  MUFU.TANH R28, R56 ;  /* 0x00000038001c7308 */ /* 0x0003e20000002400 */
[----:B--2---:R-:W-:Y:S09]  /*188a0*/  FMUL.FTZ R52, R80, UR8 ;  /* 0x0000000850347c20 */ /* 0x004ff20008410000 */
        /* <DEDUP_REMOVED lines=12> */
[----:B------:R-:W2:Y:S01]  /*18970*/  MUFU.TANH R2, R22 ;  /* 0x0000001600027308 */ /* 0x000ea20000002400 */
[----:B---3--:R-:W-:Y:S09]  /*18980*/  FMUL.FTZ R65, R78, UR8 ;  /* 0x000000084e417c20 */ /* 0x008ff20008410000 */
[----:B------:R-:W3:Y:S01]  /*18990*/  MUFU.TANH R0, R21 ;  /* 0x0000001500007308 */ /* 0x000ee20000002400 */
[----:B-1----:R-:W-:Y:S09]  /*189a0*/  FMUL.FTZ R67, R71, UR8 ;  /* 0x0000000847437c20 */ /* 0x002ff20008410000 */
[----:B------:R1:W4:Y:S01]  /*189b0*/  MUFU.TANH R242, R24 ;  /* 0x0000001800f27308 */ /* 0x0003220000002400 */
[----:B--2---:R1:W-:Y:S09]  /*189c0*/  STL [R1+0x18], R2 ;  /* 0x0000180201007387 */ /* 0x0043f20000100800 */
[----:B------:R1:W2:Y:S01]  /*189d0*/  MUFU.TANH R209, R31 ;  /* 0x0000001f00d17308 */ /* 0x0002a20000002400 */
[----:B---3--:R1:W-:Y:S09]  /*189e0*/  STL [R1+0x20], R0 ;  /* 0x0000200001007387 */ /* 0x0083f20000100800 */
[----:B------:R1:W3:Y:S10]  /*189f0*/  MUFU.TANH R235, R29 ;  /* 0x0000001d00eb7308 */ /* 0x0002f40000002400 */
[----:B------:R1:W1:Y:S10]  /*18a00*/  MUFU.TANH R200, R32 ;  /* 0x0000002000c87308 */ /* 0x0002740000002400 */
        /* <DEDUP_REMOVED lines=9> */
[----:B------:R-:W1:Y:S10]  /*18aa0*/  MUFU.TANH R36, R36 ;  /* 0x0000002400247308 */ /* 0x000e740000002400 */
[----:B------:R1:W1:Y:S10]  /*18ab0*/  MUFU.TANH R202, R43 ;  /* 0x0000002b00ca7308 */ /* 0x0002740000002400 */
[----:B------:R1:W1:Y:S10]  /*18ac0*/  MUFU.TANH R41, R54 ;  /* 0x0000003600297308 */ /* 0x0002740000002400 */
[----:B------:R-:W1:Y:S10]  /*18ad0*/  MUFU.TANH R63, R63 ;  /* 0x0000003f003f7308 */ /* 0x000e740000002400 */
[----:B------:R-:W1:Y:S10]  /*18ae0*/  MUFU.TANH R70, R70 ;  /* 0x0000004600467308 */ /* 0x000e740000002400 */
[----:B------:R-:W1:Y:S10]  /*18af0*/  MUFU.TANH R60, R60 ;  /* 0x0000003c003c7308 */ /* 0x000e740000002400 */
[----:B------:R-:W1:Y:S10]  /*18b00*/  MUFU.TANH R67, R67 ;  /* 0x0000004300437308 */ /* 0x000e740000002400 */
[----:B------:R1:W1:Y:S10]  /*18b10*/  MUFU.TANH R21, R74 ;  /* 0x0000004a00157308 */ /* 0x0002740000002400 */
[----:B------:R-:W1:Y:S10]  /*18b20*/  MUFU.TANH R72, R72 ;  /* 0x0000004800487308 */ /* 0x000e740000002400 */
[----:B------:R1:W1:Y:S10]  /*18b30*/  MUFU.TANH R22, R75 ;  /* 0x0000004b00167308 */ /* 0x0002740000002400 */
[----:B------:R-:W1:Y:S10]  /*18b40*/  MUFU.TANH R73, R73 ;  /* 0x0000004900497308 */ /* 0x000e740000002400 */
        /* <DEDUP_REMOVED lines=16> */
[----:B------:R1:W1:Y:S10]  /*18c50*/  MUFU.TANH R49, R94 ;  /* 0x0000005e00317308 */ /* 0x0002740000002400 */
[----:B------:R1:W1:Y:S10]  /*18c60*/  MUFU.TANH R57, R92 ;  /* 0x0000005c00397308 */ /* 0x0002740000002400 */
[----:B------:R1:W1:Y:S01]  /*18c70*/  MUFU.TANH R46, R95 ;  /* 0x0000005f002e7308 */ /* 0x0002620000002400 */
[----:B--234-:R-:W-:Y:S05]  /*18c80*/  @P1 BRA `(.L_x_576) ;  /* 0xffffffdc00601947 */ /* 0x01cfea000383ffff */
.L_x_575:
[----:B-1----:R-:W2:Y:S01]  /*18c90*/  LDL.LU R2, [R1+0x24] ;  /* 0x0000240001027983 */ /* 0x002ea20000300800 */
[----:B------:R-:W-:Y:S01]  /*18ca0*/  MOV R0, UR26 ;  /* 0x0000001a00007c02 */ /* 0x000fe20008000f00 */
[----:B------:R-:W-:Y:S01]  /*18cb0*/  FMUL.FTZ R100, R100, UR8 ;  /* 0x0000000864647c20 */ /* 0x000fe20008410000 */
[----:B---3--:R-:W-:Y:S01]  /*18cc0*/  MOV R7, R36 ;  /* 0x0000002400077202 */ /* 0x008fe20000000f00 */
[----:B------:R-:W3:Y:S01]  /*18cd0*/  LDL.LU R13, [R1+0x34] ;  /* 0x00003400010d7983 */ /* 0x000ee20000300800 */
[----:B------:R-:W-:Y:S01]  /*18ce0*/  FMUL.FTZ R106, R106, UR8 ;  /* 0x000000086a6a7c20 */ /* 0x000fe20008410000 */
[----:B------:R-:W-:Y:S01]  /*18cf0*/  FMUL.FTZ R101, R101, UR8 ;  /* 0x0000000865657c20 */ /* 0x000fe20008410000 */
[----:B------:R-:W-:Y:S01]  /*18d00*/  FMUL.FTZ R96, R96, UR8 ;  /* 0x0000000860607c20 */ /* 0x000fe20008410000 */
[----:B------:R-:W4:Y:S01]  /*18d10*/  LDL.LU R12, [R1+0x30] ;  /* 0x00003000010c7983 */ /* 0x000f220000300800 */
[----:B------:R-:W-:Y:S01]  /*18d20*/  FMUL.FTZ R102, R102, UR8 ;  /* 0x0000000866667c20 */ /* 0x000fe20008410000 */
[----:B------:R-:W-:Y:S01]  /*18d30*/  FMUL.FTZ R93, R93, UR8 ;  /* 0x000000085d5d7c20 */ /* 0x000fe20008410000 */
[----:B------:R-:W1:Y:S01]  /*18d40*/  MUFU.TANH R36, R96 ;  /* 0x0000006000247308 */ /* 0x000e620000002400 */
[----:B------:R-:W4:Y:S01]  /*18d50*/  LDL.LU R11, [R1+0x28] ;  /* 0x00002800010b7983 */ /* 0x000f220000300800 */
[----:B------:R-:W-:Y:S01]  /*18d60*/  FMUL.FTZ R97, R97, UR8 ;  /* 0x0000000861617c20 */ /* 0x000fe20008410000 */
[----:B------:R-:W-:Y:S01]  /*18d70*/  FMUL.FTZ R103, R103, UR8 ;  /* 0x0000000867677c20 */ /* 0x000fe20008410000 */
[----:B------:R-:W-:Y:S01]  /*18d80*/  FMUL.FTZ R99, R99, UR8 ;  /* 0x0000000863637c20 */ /* 0x000fe20008410000 */
[----:B------:R-:W4:Y:S01]  /*18d90*/  LDL.LU R10, [R1+0x2c] ;  /* 0x00002c00010a7983 */ /* 0x000f220000300800 */
[----:B------:R-:W-:Y:S01]  /*18da0*/  FMUL.FTZ R107, R107, UR8 ;  /* 0x000000086b6b7c20 */ /* 0x000fe20008410000 */
[----:B------:R-:W-:Y:S03]  /*18db0*/  FMUL.FTZ R98, R98, UR8 ;  /* 0x0000000862627c20 */ /* 0x000fe60008410000 */
[----:B------:R-:W-:Y:S01]  /*18dc0*/  MUFU.TANH R54, R93 ;  /* 0x0000005d00367308 */ /* 0x000fe20000002400 */
[----:B------:R-:W4:Y:S01]  /*18dd0*/  LDL.LU R5, [R1+0x20] ;  /* 0x0000200001057983 */ /* 0x000f220000300800 */
[----:B------:R-:W-:Y:S01]  /*18de0*/  FMUL.FTZ R105, R105, UR8 ;  /* 0x0000000869697c20 */ /* 0x000fe20008410000 */
[----:B------:R-:W-:Y:S01]  /*18df0*/  FMUL.FTZ R104, R104, UR8 ;  /* 0x0000000868687c20 */ /* 0x000fe20008410000 */
[----:B------:R-:W-:Y:S01]  /*18e00*/  FMUL.FTZ R112, R112, UR8 ;  /* 0x0000000870707c20 */ /* 0x000fe20008410000 */
[----:B------:R-:W4:Y:S01]  /*18e10*/  LDL.LU R9, [R1+0x38] ;  /* 0x0000380001097983 */ /* 0x000f220000300800 */
[----:B------:R-:W-:Y:S01]  /*18e20*/  FMUL.FTZ R114, R114, UR8 ;  /* 0x0000000872727c20 */ /* 0x000fe20008410000 */
[----:B------:R-:W-:Y:S03]  /*18e30*/  FMUL.FTZ R111, R111, UR8 ;  /* 0x000000086f6f7c20 */ /* 0x000fe60008410000 */
[----:B------:R-:W1:Y:S01]  /*18e40*/  MUFU.TANH R43, R98 ;  /* 0x00000062002b7308 */ /* 0x000e620000002400 */
[----:B------:R-:W4:Y:S01]  /*18e50*/  LDL.LU R8, [R1+0x1c] ;  /* 0x00001c0001087983 */ /* 0x000f220000300800 */
[----:B------:R-:W-:Y:S01]  /*18e60*/  FMUL.FTZ R110, R110, UR8 ;  /* 0x000000086e6e7c20 */ /* 0x000fe20008410000 */
[----:B------:R-:W-:Y:S01]  /*18e70*/  FMUL.FTZ R108, R108, UR8 ;  /* 0x000000086c6c7c20 */ /* 0x000fe20008410000 */
[----:B------:R-:W-:Y:S01]  /*18e80*/  FMUL.FTZ R109, R109, UR8 ;  /* 0x000000086d6d7c20 */ /* 0x000fe20008410000 */
[----:B------:R-:W4:Y:S01]  /*18e90*/  LDL.LU R6, [R1+0x18] ;  /* 0x0000180001067983 */ /* 0x000f220000300800 */
[----:B------:R-:W-:Y:S01]  /*18ea0*/  FMUL.FTZ R113, R113, UR8 ;  /* 0x0000000871717c20 */ /* 0x000fe20008410000 */
[----:B------:R-:W-:Y:S01]  /*18eb0*/  FMUL.FTZ R115, R115, UR8 ;  /* 0x0000000873737c20 */ /* 0x000fe20008410000 */
[----:B------:R-:W-:Y:S01]  /*18ec0*/  FMUL.FTZ R116, R116, UR8 ;  /* 0x0000000874747c20 */ /* 0x000fe20008410000 */
[----:B------:R-:W1:Y:S01]  /*18ed0*/  S2R R3, SR_TID.X ;  /* 0x0000000000037919 */ /* 0x000e620000002100 */
[----:B------:R-:W-:Y:S01]  /*18ee0*/  FMUL.FTZ R118, R118, UR8 ;  /* 0x0000000876767c20 */ /* 0x000fe20008410000 */
[----:B------:R-:W-:Y:S01]  /*18ef0*/  FMUL.FTZ R120, R120, UR8 ;  /* 0x0000000878787c20 */ /* 0x000fe20008410000 */
[----:B------:R-:W-:Y:S01]  /*18f00*/  MUFU.TANH R19, R116 ;  /* 0x0000007400137308 */ /* 0x000fe20000002400 */
[----:B------:R-:W-:Y:S01]  /*18f10*/  FMUL.FTZ R122, R122, UR8 ;  /* 0x000000087a7a7c20 */ /* 0x000fe20008410000 */
[----:B------:R-:W-:Y:S01]  /*18f20*/  FMUL.FTZ R117, R117, UR8 ;  /* 0x0000000875757c20 */ /* 0x000fe20008410000 */
[----:B------:R-:W-:Y:S01]  /*18f30*/  FMUL.FTZ R119, R119, UR8 ;  /* 0x0000000877777c20 */ /* 0x000fe20008410000 */
[----:B------:R-:W-:Y:S01]  /*18f40*/  FMUL.FTZ R123, R123, UR8 ;  /* 0x000000087b7b7c20 */ /* 0x000fe20008410000 */
[----:B------:R-:W-:Y:S01]  /*18f50*/  FMUL.FTZ R121, R121, UR8 ;  /* 0x0000000879797c20 */ /* 0x000fe20008410000 */
[----:B------:R-:W-:Y:S01]  /*18f60*/  STL [R1+0x118], R228 ;  /* 0x000118e401007387 */ /* 0x000fe20000100800 */
[----:B------:R-:W-:Y:S03]  /*18f70*/  FMUL.FTZ R129, R129, UR8 ;  /* 0x0000000881817c20 */ /* 0x000fe60008410000 */
[----:B------:R-:W-:Y:S01]  /*18f80*/  MUFU.TANH R18, R117 ;  /* 0x0000007500127308 */ /* 0x000fe20000002400 */
[----:B------:R-:W-:Y:S01]  /*18f90*/  FMUL.FTZ R131, R131, UR8 ;  /* 0x0000000883837c20 */ /* 0x000fe20008410000 */
[----:B------:R-:W-:Y:S01]  /*18fa0*/  FMUL.FTZ R126, R126, UR8 ;  /* 0x000000087e7e7c20 */ /* 0x000fe20008410000 */
[----:B------:R-:W-:Y:S01]  /*18fb0*/  FMUL.FTZ R127, R127, UR8 ;  /* 0x000000087f7f7c20 */ /* 0x000fe20008410000 */
[----:B------:R-:W-:Y:S01]  /*18fc0*/  FMUL.FTZ R125, R125, UR8 ;  /* 0x000000087d7d7c20 */ /* 0x000fe20008410000 */
[----:B------:R-:W-:Y:S01]  /*18fd0*/  FMUL.FTZ R124, R124, UR8 ;  /* 0x000000087c7c7c20 */ /* 0x000fe20008410000 */
[----:B------:R-:W-:Y:S01]  /*18fe0*/  STL [R1+0x114], R227 ;  /* 0x000114e301007387 */ /* 0x000fe20000100800 */
[----:B------:R-:W-:Y:S03]  /*18ff0*/  UIADD3 UR26, UR26, -0x1, URZ ;  /* 0xffffffff1a1a7890 */ /* 0x000fe6000fffe03f */
[----:B------:R-:W-:Y:S04]  /*19000*/  STL [R1+0x110], R226 ;  /* 0x000110e201007387 */ /* 0x000fe80000100800 */
[----:B------:R-:W-:Y:S04]  /*19010*/  STL [R1+0x10c], R225 ;  /* 0x00010ce101007387 */ /* 0x000fe80000100800 */
[----:B------:R-:W-:Y:S04]  /*19020*/  STL [R1+0x108], R224 ;  /* 0x000108e001007387 */ /* 0x000fe80000100800 */
[----:B------:R-:W-:Y:S04]  /*19030*/  STL [R1+0x104], R223 ;  /* 0x000104df01007387 */ /* 0x000fe80000100800 */
[----:B------:R-:W-:Y:S04]  /*19040*/  STL [R1+0x100], R222 ;  /* 0x000100de01007387 */ /* 0x000fe80000100800 */
[----:B------:R-:W-:Y:S04]  /*19050*/  STL [R1+0xfc], R221 ;  /* 0x0000fcdd01007387 */ /* 0x000fe80000100800 */
[----:B------:R-:W-:Y:S01]  /*19060*/  STL [R1+0xf8], R216 ;  /* 0x0000f8d801007387 */ /* 0x000fe20000100800 */
[----:B-1----:R-:W-:Y:S04]  /*19070*/  SHF.L.U32 R3, R3, 0x1, RZ ;  /* 0x0000000103037819 */ /* 0x002fe800000006ff */
[----:B------:R-:W-:Y:S04]  /*19080*/  LOP3.LUT R3, R3, 0x6, RZ, 0xc0, !PT ;  /* 0x0000000603037812 */ /* 0x000fe800078ec0ff */
[----:B------:R-:W-:Y:S04]  /*19090*/  LEA R0, R0, R3, 0x7 ;  /* 0x0000000300007211 */ /* 0x000fe800078e38ff */
[----:B------:R-:W-:Y:S05]  /*190a0*/  I2FP.F32.S32 R3, R0 ;  /* 0x0000000000037245 */ /* 0x000fea0000201400 */
[C---:B------:R-:W-:Y:S01]  /*190b0*/  FFMA.FTZ R234, R3.reuse, UR5, R234 ;  /* 0x0000000503ea7c23 */ /* 0x040fe200080100ea */
[C---:B------:R-:W-:Y:S01]  /*190c0*/  FFMA.FTZ R243, R3.reuse, UR5, R243 ;  /* 0x0000000503f37c23 */ /* 0x040fe200080100f3 */
[----:B--2---:R-:W-:Y:S02]  /*190d0*/  MOV R4, R2 ;  /* 0x0000000200047202 */ /* 0x004fe40000000f00 */
[C---:B------:R-:W-:Y:S01]  /*190e0*/  IADD3 R2, R0.reuse, 0x1, RZ ;  /* 0x0000000100027810 */ /* 0x040fe20007ffe0ff */
[C---:B---3--:R-:W-:Y:S03]  /*190f0*/  FFMA.FTZ R16, R3.reuse, UR5, R13 ;  /* 0x0000000503107c23 */ /* 0x048fe6000801000d */
[----:B------:R-:W-:Y:S01]  /*19100*/  I2FP.F32.S32 R2, R2 ;  /* 0x0000000200027245 */ /* 0x000fe20000201400 */
[----:B----4-:R-:W-:Y:S01]  /*19110*/  FFMA.FTZ R214, R3, UR5, R12 ;  /* 0x0000000503d67c23 */ /* 0x010fe2000801000c */
[----:B------:R-:W-:Y:S03]  /*19120*/  IADD3 R3, R0, 0x8, RZ ;  /* 0x0000000800037810 */ /* 0x000fe60007ffe0ff */
[C---:B------:R-:W-:Y:S01]  /*19130*/  FFMA.FTZ R241, R2.reuse, UR5, R241 ;  /* 0x0000000502f17c23 */ /* 0x040fe200080100f1 */
[C---:B------:R-:W-:Y:S01]  /*19140*/  FFMA.FTZ R246, R2.reuse, UR5, R246 ;  /* 0x0000000502f67c23 */ /* 0x040fe200080100f6 */
[----:B------:R-:W-:Y:S01]  /*19150*/  FFMA.FTZ R237, R2, UR5, R237 ;  /* 0x0000000502ed7c23 */ /* 0x000fe200080100ed */
[----:B------:R-:W-:Y:S02]  /*19160*/  MOV R13, R11 ;  /* 0x0000000b000d7202 */ /* 0x000fe40000000f00 */
[----:B------:R-:W-:Y:S02]  /*19170*/  MOV R14, R10 ;  /* 0x0000000a000e7202 */ /* 0x000fe40000000f00 */
[----:B------:R-:W-:Y:S02]  /*19180*/  I2FP.F32.S32 R3, R3 ;  /* 0x0000000300037245 */ /* 0x000fe40000201400 */
[----:B------:R-:W-:Y:S02]  /*19190*/  MOV R10, R5 ;  /* 0x00000005000a7202 */ /* 0x000fe40000000f00 */
[----:B------:R-:W-:Y:S01]  /*191a0*/  IADD3 R5, R0, 0x10, RZ ;  /* 0x0000001000057810 */ /* 0x000fe20007ffe0ff */
[C---:B------:R-:W-:Y:S01]  /*191b0*/  FFMA.FTZ R239, R3.reuse, UR5, R239 ;  /* 0x0000000503ef7c23 */ /* 0x040fe200080100ef */
[----:B------:R-:W-:Y:S01]  /*191c0*/  FFMA.FTZ R215, R2, UR5, R9 ;  /* 0x0000000502d77c23 */ /* 0x000fe20008010009 */
[----:B------:R-:W-:Y:S01]  /*191d0*/  IADD3 R2, R0, 0x9, RZ ;  /* 0x0000000900027810 */ /* 0x000fe20007ffe0ff */
[C---:B------:R-:W-:Y:S01]  /*191e0*/  FFMA.FTZ R245, R3.reuse, UR5, R245 ;  /* 0x0000000503f57c23 */ /* 0x040fe200080100f5 */
[C---:B------:R-:W-:Y:S01]  /*191f0*/  FFMA.FTZ R17, R3.reuse, UR5, R4 ;  /* 0x0000000503117c23 */ /* 0x040fe20008010004 */
[----:B------:R-:W-:Y:S01]  /*19200*/  MOV R12, R8 ;  /* 0x00000008000c7202 */ /* 0x000fe20000000f00 */
[----:B------:R-:W-:Y:S01]  /*19210*/  FFMA.FTZ R230, R3, UR5, R230 ;  /* 0x0000000503e67c23 */ /* 0x000fe200080100e6 */
[----:B------:R-:W-:Y:S02]  /*19220*/  I2FP.F32.S32 R2, R2 ;  /* 0x0000000200027245 */ /* 0x000fe40000201400 */
[----:B------:R-:W-:Y:S02]  /*19230*/  MOV R8, R7 ;  /* 0x0000000700087202 */ /* 0x000fe40000000f00 */
[----:B------:R-:W-:Y:S01]  /*19240*/  MOV R7, R39 ;  /* 0x0000002700077202 */ /* 0x000fe20000000f00 */
[C---:B------:R-:W-:Y:S01]  /*19250*/  FFMA.FTZ R213, R2.reuse, UR5, R13 ;  /* 0x0000000502d57c23 */ /* 0x040fe2000801000d */
[----:B------:R-:W1:Y:S01]  /*19260*/  MUFU.TANH R39, R99 ;  /* 0x0000006300277308 */ /* 0x000e620000002400 */
[----:B------:R-:W-:Y:S01]  /*19270*/  MOV R13, R8 ;  /* 0x00000008000d7202 */ /* 0x000fe20000000f00 */
[C---:B------:R-:W-:Y:S01]  /*19280*/  FFMA.FTZ R236, R2.reuse, UR5, R236 ;  /* 0x0000000502ec7c23 */ /* 0x040fe200080100ec */
[----:B------:R-:W-:Y:S01]  /*19290*/  I2FP.F32.S32 R3, R5 ;  /* 0x0000000500037245 */ /* 0x000fe20000201400 */
[C---:B------:R-:W-:Y:S01]  /*192a0*/  FFMA.FTZ R244, R2.reuse, UR5, R244 ;  /* 0x0000000502f47c23 */ /* 0x040fe200080100f4 */
[----:B------:R-:W-:Y:S01]  /*192b0*/  MOV R11, R6 ;  /* 0x00000006000b7202 */ /* 0x000fe20000000f00 */
[----:B------:R-:W-:Y:S01]  /*192c0*/  FFMA.FTZ R207, R2, UR5, R14 ;  /* 0x0000000502cf7c23 */ /* 0x000fe2000801000e */
[----:B------:R-:W-:Y:S01]  /*192d0*/  MOV R8, R7 ;  /* 0x0000000700087202 */ /* 0x000fe20000000f00 */
[C---:B------:R-:W-:Y:S01]  /*192e0*/  FFMA.FTZ R206, R3.reuse, UR5, R12 ;  /* 0x0000000503ce7c23 */ /* 0x040fe2000801000c */
[----:B------:R-:W-:Y:S01]  /*192f0*/  MOV R9, R29 ;  /* 0x0000001d00097202 */ /* 0x000fe20000000f00 */
[C---:B------:R-:W-:Y:S01]  /*19300*/  FFMA.FTZ R233, R3.reuse, UR5, R233 ;  /* 0x0000000503e97c23 */ /* 0x040fe200080100e9 */
[----:B------:R2:W-:Y:S01]  /*19310*/  MUFU.TANH R29, R100 ;  /* 0x00000064001d7308 */ /* 0x0005e20000002400 */
[----:B------:R-:W-:Y:S01]  /*19320*/  MOV R7, R42 ;  /* 0x0000002a00077202 */ /* 0x000fe20000000f00 */
[C---:B------:R-:W-:Y:S01]  /*19330*/  FFMA.FTZ R242, R3.reuse, UR5, R242 ;  /* 0x0000000503f27c23 */ /* 0x040fe200080100f2 */
[----:B------:R-:W-:Y:S01]  /*19340*/  MOV R12, R33 ;  /* 0x00000021000c7202 */ /* 0x000fe20000000f00 */
[----:B------:R-:W-:Y:S01]  /*19350*/  FFMA.FTZ R212, R3, UR5, R11 ;  /* 0x0000000503d47c23 */ /* 0x000fe2000801000b */
[C---:B------:R-:W-:Y:S02]  /*19360*/  IADD3 R4, R0.reuse, 0x11, RZ ;  /* 0x0000001100047810 */ /* 0x040fe40007ffe0ff */
[----:B------:R-:W-:Y:S03]  /*19370*/  MOV R11, R27 ;  /* 0x0000001b000b7202 */ /* 0x000fe60000000f00 */
[----:B------:R3:W-:Y:S01]  /*19380*/  MUFU.TANH R42, R106 ;  /* 0x0000006a002a7308 */ /* 0x0007e20000002400 */
[C---:B------:R-:W-:Y:S02]  /*19390*/  IADD3 R3, R0.reuse, 0x18, RZ ;  /* 0x0000001800037810 */ /* 0x040fe40007ffe0ff */
[----:B------:R-:W-:Y:S02]  /*193a0*/  I2FP.F32.S32 R2, R4 ;  /* 0x0000000400027245 */ /* 0x000fe40000201400 */
[----:B------:R-:W-:Y:S02]  /*193b0*/  I2FP.F32.S32 R3, R3 ;  /* 0x0000000300037245 */ /* 0x000fe40000201400 */
[----:B------:R-:W-:Y:S03]  /*193c0*/  IADD3 R5, R0, 0x20, RZ ;  /* 0x0000002000057810 */ /* 0x000fe60007ffe0ff */
[----:B------:R4:W-:Y:S01]  /*193d0*/  MUFU.TANH R27, R101 ;  /* 0x00000065001b7308 */ /* 0x0009e20000002400 */
[C---:B------:R-:W-:Y:S01]  /*193e0*/  FFMA.FTZ R204, R2.reuse, UR5, R10 ;  /* 0x0000000502cc7c23 */ /* 0x040fe2000801000a */
[C---:B------:R-:W-:Y:S01]  /*193f0*/  FFMA.FTZ R210, R3.reuse, UR5, R210 ;  /* 0x0000000503d27c23 */ /* 0x040fe200080100d2 */
[C---:B------:R-:W-:Y:S01]  /*19400*/  FFMA.FTZ R238, R3.reuse, UR5, R238 ;  /* 0x0000000503ee7c23 */ /* 0x040fe200080100ee */
[C---:B------:R-:W-:Y:S01]  /*19410*/  FFMA.FTZ R200, R3.reuse, UR5, R200 ;  /* 0x0000000503c87c23 */ /* 0x040fe200080100c8 */
[----:B------:R-:W-:Y:S01]  /*19420*/  FFMA.FTZ R203, R3, UR5, R203 ;  /* 0x0000000503cb7c23 */ /* 0x000fe200080100cb */
[----:B------:R-:W-:Y:S01]  /*19430*/  MOV R10, R37 ;  /* 0x00000025000a7202 */ /* 0x000fe20000000f00 */
[C---:B------:R-:W-:Y:S03]  /*19440*/  FFMA.FTZ R231, R2.reuse, UR5, R231 ;  /* 0x0000000502e77c23 */ /* 0x040fe600080100e7 */
[----:B------:R1:W-:Y:S01]  /*19450*/  MUFU.TANH R37, R102 ;  /* 0x0000006600257308 */ /* 0x0003e20000002400 */
[----:B------:R-:W-:Y:S01]  /*19460*/  I2FP.F32.S32 R3, R5 ;  /* 0x0000000500037245 */ /* 0x000fe20000201400 */
[C---:B------:R-:W-:Y:S01]  /*19470*/  FFMA.FTZ R240, R2.reuse, UR5, R240 ;  /* 0x0000000502f07c23 */ /* 0x040fe200080100f0 */
[----:B------:R-:W-:Y:S01]  /*19480*/  MOV R6, R34 ;  /* 0x0000002200067202 */ /* 0x000fe20000000f00 */
[----:B------:R-:W-:Y:S01]  /*19490*/  FFMA.FTZ R211, R2, UR5, R211 ;  /* 0x0000000502d37c23 */ /* 0x000fe200080100d3 */
[C---:B------:R-:W-:Y:S01]  /*194a0*/  IADD3 R2, R0.reuse, 0x19, RZ ;  /* 0x0000001900027810 */ /* 0x040fe20007ffe0ff */
[C---:B--2---:R-:W-:Y:S01]  /*194b0*/  FFMA.FTZ R100, R3.reuse, UR5, R13 ;  /* 0x0000000503647c23 */ /* 0x044fe2000801000d */
[C---:B---3--:R-:W-:Y:S03]  /*194c0*/  FFMA.FTZ R106, R3.reuse, UR5, R12 ;  /* 0x00000005036a7c23 */ /* 0x048fe6000801000c */
[----:B------:R2:W3:Y:S01]  /*194d0*/  MUFU.TANH R34, R97 ;  /* 0x0000006100227308 */ /* 0x0004e20000002400 */
[C---:B------:R-:W-:Y:S01]  /*194e0*/  FFMA.FTZ R205, R3.reuse, UR5, R38 ;  /* 0x0000000503cd7c23 */ /* 0x040fe20008010026 */
[----:B------:R-:W-:Y:S01]  /*194f0*/  FFMA.FTZ R232, R3, UR5, R232 ;  /* 0x0000000503e87c23 */ /* 0x000fe200080100e8 */
[C---:B------:R-:W-:Y:S02]  /*19500*/  IADD3 R3, R0.reuse, 0x28, RZ ;  /* 0x0000002800037810 */ /* 0x040fe40007ffe0ff */
[----:B------:R-:W-:Y:S02]  /*19510*/  I2FP.F32.S32 R2, R2 ;  /* 0x0000000200027245 */ /* 0x000fe40000201400 */
[----:B------:R-:W-:Y:S03]  /*19520*/  I2FP.F32.S32 R3, R3 ;  /* 0x0000000300037245 */ /* 0x000fe60000201400 */
[----:B------:R3:W-:Y:S01]  /*19530*/  MUFU.TANH R33, R103 ;  /* 0x0000006700217308 */ /* 0x0007e20000002400 */
[----:B------:R-:W-:Y:S01]  /*19540*/  IADD3 R4, R0, 0x21, RZ ;  /* 0x0000002100047810 */ /* 0x000fe20007ffe0ff */
[C---:B------:R-:W-:Y:S01]  /*19550*/  FFMA.FTZ R235, R2.reuse, UR5, R235 ;  /* 0x0000000502eb7c23 */ /* 0x040fe200080100eb */
[C---:B------:R-:W-:Y:S01]  /*19560*/  FFMA.FTZ R209, R2.reuse, UR5, R209 ;  /* 0x0000000502d17c23 */ /* 0x040fe200080100d1 */
[C---:B------:R-:W-:Y:S01]  /*19570*/  FFMA.FTZ R96, R3.reuse, UR5, R45 ;  /* 0x0000000503607c23 */ /* 0x040fe2000801002d */
[C---:B------:R-:W-:Y:S01]  /*19580*/  FFMA.FTZ R89, R3.reuse, UR5, R251 ;  /* 0x0000000503597c23 */ /* 0x040fe200080100fb */
[C---:B----4-:R-:W-:Y:S01]  /*19590*/  FFMA.FTZ R101, R2.reuse, UR5, R6 ;  /* 0x0000000502657c23 */ /* 0x050fe20008010006 */
[----:B------:R-:W-:Y:S03]  /*195a0*/  FFMA.FTZ R201, R2, UR5, R201 ;  /* 0x0000000502c97c23 */ /* 0x000fe600080100c9 */
[----:B------:R4:W4:Y:S01]  /*195b0*/  MUFU.TANH R38, R107 ;  /* 0x0000006b00267308 */ /* 0x0009220000002400 */
[----:B------:R-:W-:Y:S01]  /*195c0*/  I2FP.F32.S32 R2, R4 ;  /* 0x0000000400027245 */ /* 0x000fe20000201400 */
[C---:B------:R-:W-:Y:S01]  /*195d0*/  FFMA.FTZ R208, R3.reuse, UR5, R208 ;  /* 0x0000000503d07c23 */ /* 0x040fe200080100d0 */
[----:B------:R-:W-:Y:S02]  /*195e0*/  MOV R6, R48 ;  /* 0x0000003000067202 */ /* 0x000fe40000000f00 */
[----:B------:R-:W-:Y:S01]  /*195f0*/  IADD3 R5, R0, 0x30, RZ ;  /* 0x0000003000057810 */ /* 0x000fe20007ffe0ff */
[C---:B-1----:R-:W-:Y:S01]  /*19600*/  FFMA.FTZ R102, R2.reuse, UR5, R10 ;  /* 0x0000000502667c23 */ /* 0x042fe2000801000a */
[----:B--2---:R-:W-:Y:S03]  /*19610*/  FFMA.FTZ R97, R2, UR5, R11 ;  /* 0x0000000502617c23 */ /* 0x004fe6000801000b */
[----:B------:R1:W-:Y:S01]  /*19620*/  MUFU.TANH R45, R105 ;  /* 0x00000069002d7308 */ /* 0x0003e20000002400 */
[----:B---3--:R-:W-:Y:S01]  /*19630*/  FFMA.FTZ R103, R3, UR5, R9 ;  /* 0x0000000503677c23 */ /* 0x008fe20008010009 */
[----:B------:R-:W-:Y:S01]  /*19640*/  I2FP.F32.S32 R3, R5 ;  /* 0x0000000500037245 */ /* 0x000fe20000201400 */
[----:B------:R-:W-:Y:S01]  /*19650*/  FMUL.FTZ R11, R130, UR8 ;  /* 0x00000008820b7c20 */ /* 0x000fe20008410000 */
[C---:B------:R-:W-:Y:S01]  /*19660*/  FFMA.FTZ R202, R2.reuse, UR5, R202 ;  /* 0x0000000502ca7c23 */ /* 0x040fe200080100ca */
[----:B------:R-:W-:Y:S01]  /*19670*/  FFMA.FTZ R229, R2, UR5, R229 ;  /* 0x0000000502e57c23 */ /* 0x000fe200080100e5 */
[C---:B------:R-:W-:Y:S01]  /*19680*/  IADD3 R2, R0.reuse, 0x29, RZ ;  /* 0x0000002900027810 */ /* 0x040fe20007ffe0ff */
[C---:B------:R-:W-:Y:S03]  /*19690*/  FFMA.FTZ R95, R3.reuse, UR5, R31 ;  /* 0x00000005035f7c23 */ /* 0x040fe6000801001f */
[----:B------:R2:W3:Y:S01]  /*196a0*/  MUFU.TANH R48, R104 ;  /* 0x0000006800307308 */ /* 0x0004e20000002400 */
[C---:B------:R-:W-:Y:S01]  /*196b0*/  IADD3 R4, R0.reuse, 0x31, RZ ;  /* 0x0000003100047810 */ /* 0x040fe20007ffe0ff */
[C---:B------:R-:W-:Y:S01]  /*196c0*/  FFMA.FTZ R84, R3.reuse, UR5, R35 ;  /* 0x0000000503547c23 */ /* 0x040fe20008010023 */
[----:B------:R-:W-:Y:S01]  /*196d0*/  I2FP.F32.S32 R2, R2 ;  /* 0x0000000200027245 */ /* 0x000fe20000201400 */
[C---:B------:R-:W-:Y:S01]  /*196e0*/  FFMA.FTZ R91, R3.reuse, UR5, R41 ;  /* 0x00000005035b7c23 */ /* 0x040fe20008010029 */
[----:B------:R-:W-:Y:S05]  /*196f0*/  IADD3 R5, R0, 0x40, RZ ;  /* 0x0000004000057810 */ /* 0x000fea0007ffe0ff */
[----:B------:R-:W-:Y:S01]  /*19700*/  MUFU.TANH R35, R110 ;  /* 0x0000006e00237308 */ /* 0x000fe20000002400 */
[C---:B------:R-:W-:Y:S01]  /*19710*/  FFMA.FTZ R99, R2.reuse, UR5, R8 ;  /* 0x0000000502637c23 */ /* 0x040fe20008010008 */
[C---:B----4-:R-:W-:Y:S01]  /*19720*/  FFMA.FTZ R107, R2.reuse, UR5, R7 ;  /* 0x00000005026b7c23 */ /* 0x050fe20008010007 */
[C---:B------:R-:W-:Y:S01]  /*19730*/  FFMA.FTZ R86, R2.reuse, UR5, R6 ;  /* 0x0000000502567c23 */ /* 0x040fe20008010006 */
[----:B------:R-:W-:Y:S01]  /*19740*/  FFMA.FTZ R93, R2, UR5, R252 ;  /* 0x00000005025d7c23 */ /* 0x000fe200080100fc */
[----:B------:R-:W-:Y:S01]  /*19750*/  I2FP.F32.S32 R2, R4 ;  /* 0x0000000400027245 */ /* 0x000fe20000201400 */
[----:B-1----:R-:W-:Y:S01]  /*19760*/  FFMA.FTZ R105, R3, UR5, R28 ;  /* 0x0000000503697c23 */ /* 0x002fe2000801001c */
[C---:B------:R-:W-:Y:S03]  /*19770*/  IADD3 R3, R0.reuse, 0x38, RZ ;  /* 0x0000003800037810 */ /* 0x040fe60007ffe0ff */
[----:B------:R-:W-:Y:S01]  /*19780*/  MUFU.TANH R41, R108 ;  /* 0x0000006c00297308 */ /* 0x000fe20000002400 */
[----:B------:R-:W-:Y:S01]  /*19790*/  IADD3 R4, R0, 0x41, RZ ;  /* 0x0000004100047810 */ /* 0x000fe20007ffe0ff */
[C---:B------:R-:W-:Y:S01]  /*197a0*/  FFMA.FTZ R81, R2.reuse, UR5, R250 ;  /* 0x0000000502517c23 */ /* 0x040fe200080100fa */
[C---:B------:R-:W-:Y:S01]  /*197b0*/  FFMA.FTZ R92, R2.reuse, UR5, R40 ;  /* 0x00000005025c7c23 */ /* 0x040fe20008010028 */
[C---:B------:R-:W-:Y:S01]  /*197c0*/  FFMA.FTZ R88, R2.reuse, UR5, R249 ;  /* 0x0000000502587c23 */ /* 0x040fe200080100f9 */
[----:B--2---:R-:W-:Y:S01]  /*197d0*/  FFMA.FTZ R104, R2, UR5, R32 ;  /* 0x0000000502687c23 */ /* 0x004fe20008010020 */
[----:B------:R-:W-:Y:S01]  /*197e0*/  IADD3 R2, R0, 0x39, RZ ;  /* 0x0000003900027810 */ /* 0x000fe20007ffe0ff */
[----:B------:R-:W-:Y:S03]  /*197f0*/  FMUL.FTZ R8, R128, UR8 ;  /* 0x0000000880087c20 */ /* 0x000fe60008410000 */
[----:B------:R-:W-:Y:S01]  /*19800*/  MUFU.TANH R28, R114 ;  /* 0x00000072001c7308 */ /* 0x000fe20000002400 */
[----:B------:R-:W-:Y:S02]  /*19810*/  I2FP.F32.S32 R3, R3 ;  /* 0x0000000300037245 */ /* 0x000fe40000201400 */
[----:B------:R-:W-:Y:S02]  /*19820*/  I2FP.F32.S32 R2, R2 ;  /* 0x0000000200027245 */ /* 0x000fe40000201400 */
[----:B------:R-:W-:Y:S01]  /*19830*/  IADD3 R6, R0, 0x61, RZ ;  /* 0x0000006100067810 */ /* 0x000fe20007ffe0ff */
[C---:B------:R-:W-:Y:S01]  /*19840*/  FFMA.FTZ R98, R3.reuse, UR5, R26 ;  /* 0x0000000503627c23 */ /* 0x040fe2000801001a */
[C---:B------:R-:W-:Y:S03]  /*19850*/  FFMA.FTZ R80, R3.reuse, UR5, R23 ;  /* 0x0000000503507c23 */ /* 0x040fe60008010017 */
[----:B------:R-:W-:Y:S01]  /*19860*/  MUFU.TANH R32, R111 ;  /* 0x0000006f00207308 */ /* 0x000fe20000002400 */
[C---:B------:R-:W-:Y:S01]  /*19870*/  FFMA.FTZ R85, R3.reuse, UR5, R30 ;  /* 0x0000000503557c23 */ /* 0x040fe2000801001e */
[----:B------:R-:W-:Y:S01]  /*19880*/  FFMA.FTZ R74, R3, UR5, R24 ;  /* 0x00000005034a7c23 */ /* 0x000fe20008010018 */
[C---:B------:R-:W-:Y:S01]  /*19890*/  FFMA.FTZ R83, R2.reuse, UR5, R248 ;  /* 0x0000000502537c23 */ /* 0x040fe200080100f8 */
[C---:B------:R-:W-:Y:S01]  /*198a0*/  FFMA.FTZ R94, R2.reuse, UR5, R247 ;  /* 0x00000005025e7c23 */ /* 0x040fe200080100f7 */
[----:B------:R-:W-:Y:S01]  /*198b0*/  I2FP.F32.S32 R3, R5 ;  /* 0x0000000500037245 */ /* 0x000fe20000201400 */
[C---:B------:R-:W-:Y:S01]  /*198c0*/  FFMA.FTZ R66, R2.reuse, UR5, R66 ;  /* 0x0000000502427c23 */ /* 0x040fe20008010042 */
[----:B------:R-:W-:Y:S03]  /*198d0*/  FFMA.FTZ R77, R2, UR5, R25 ;  /* 0x00000005024d7c23 */ /* 0x000fe60008010019 */
[----:B------:R-:W1:Y:S01]  /*198e0*/  MUFU.TANH R23, R112 ;  /* 0x0000007000177308 */ /* 0x000e620000002400 */
[----:B------:R-:W-:Y:S01]  /*198f0*/  I2FP.F32.S32 R2, R4 ;  /* 0x0000000400027245 */ /* 0x000fe20000201400 */
[C---:B------:R-:W-:Y:S01]  /*19900*/  FFMA.FTZ R63, R3.reuse, UR5, R63 ;  /* 0x00000005033f7c23 */ /* 0x040fe2000801003f */
[C---:B------:R-:W-:Y:S01]  /*19910*/  FFMA.FTZ R90, R3.reuse, UR5, R72 ;  /* 0x00000005035a7c23 */ /* 0x040fe20008010048 */
[C---:B------:R-:W-:Y:S01]  /*19920*/  FFMA.FTZ R79, R3.reuse, UR5, R21 ;  /* 0x00000005034f7c23 */ /* 0x040fe20008010015 */
[----:B------:R-:W-:Y:S01]  /*19930*/  FFMA.FTZ R75, R3, UR5, R70 ;  /* 0x00000005034b7c23 */ /* 0x000fe20008010046 */
[----:B------:R-:W-:Y:S01]  /*19940*/  FFMA.FTZ R60, R2, UR5, R60 ;  /* 0x00000005023c7c23 */ /* 0x000fe2000801003c */
[----:B------:R-:W-:Y:S03]  /*19950*/  IADD3 R3, R0, 0x48, RZ ;  /* 0x0000004800037810 */ /* 0x000fe60007ffe0ff */
[----:B------:R-:W-:Y:S01]  /*19960*/  MUFU.TANH R40, R109 ;  /* 0x0000006d00287308 */ /* 0x000fe20000002400 */
[C---:B------:R-:W-:Y:S01]  /*19970*/  FFMA.FTZ R76, R2.reuse, UR5, R22 ;  /* 0x00000005024c7c23 */ /* 0x040fe20008010016 */
[C---:B------:R-:W-:Y:S01]  /*19980*/  FFMA.FTZ R87, R2.reuse, UR5, R73 ;  /* 0x0000000502577c23 */ /* 0x040fe20008010049 */
[----:B------:R-:W-:Y:S01]  /*19990*/  FFMA.FTZ R67, R2, UR5, R67 ;  /* 0x0000000502437c23 */ /* 0x000fe20008010043 */
[C---:B------:R-:W-:Y:S02]  /*199a0*/  IADD3 R2, R0.reuse, 0x49, RZ ;  /* 0x0000004900027810 */ /* 0x040fe40007ffe0ff */
[----:B------:R-:W-:Y:S04]  /*199b0*/  I2FP.F32.S32 R3, R3 ;  /* 0x0000000300037245 */ /* 0x000fe80000201400 */
[----:B------:R-:W2:Y:S01]  /*199c0*/  MUFU.TANH R21, R113 ;  /* 0x0000007100157308 */ /* 0x000ea20000002400 */
[----:B------:R-:W-:Y:S02]  /*199d0*/  I2FP.F32.S32 R2, R2 ;  /* 0x0000000200027245 */ /* 0x000fe40000201400 */
[C---:B------:R-:W-:Y:S01]  /*199e0*/  IADD3 R5, R0.reuse, 0x50, RZ ;  /* 0x0000005000057810 */ /* 0x040fe20007ffe0ff */
[C---:B------:R-:W-:Y:S01]  /*199f0*/  FFMA.FTZ R52, R3.reuse, UR5, R52 ;  /* 0x0000000503347c23 */ /* 0x040fe20008010034 */
[----:B------:R-:W-:Y:S01]  /*19a00*/  IADD3 R4, R0, 0x51, RZ ;  /* 0x0000005100047810 */ /* 0x000fe20007ffe0ff */
[C---:B------:R-:W-:Y:S01]  /*19a10*/  FFMA.FTZ R65, R3.reuse, UR5, R65 ;  /* 0x0000000503417c23 */ /* 0x040fe20008010041 */
[C---:B------:R-:W-:Y:S03]  /*19a20*/  FFMA.FTZ R82, R3.reuse, UR5, R20 ;  /* 0x0000000503527c23 */ /* 0x040fe60008010014 */
[----:B------:R-:W4:Y:S01]  /*19a30*/  MUFU.TANH R26, R115 ;  /* 0x00000073001a7308 */ /* 0x000f220000002400 */
[----:B------:R-:W-:Y:S01]  /*19a40*/  FFMA.FTZ R59, R3, UR5, R59 ;  /* 0x00000005033b7c23 */ /* 0x000fe2000801003b */
[----:B------:R-:W-:Y:S01]  /*19a50*/  I2FP.F32.S32 R3, R5 ;  /* 0x0000000500037245 */ /* 0x000fe20000201400 */
[C---:B------:R-:W-:Y:S01]  /*19a60*/  FFMA.FTZ R50, R2.reuse, UR5, R50 ;  /* 0x0000000502327c23 */ /* 0x040fe20008010032 */
[C---:B------:R-:W-:Y:S01]  /*19a70*/  FFMA.FTZ R62, R2.reuse, UR5, R62 ;  /* 0x00000005023e7c23 */ /* 0x040fe2000801003e */
[C---:B------:R-:W-:Y:S01]  /*19a80*/  FFMA.FTZ R78, R2.reuse, UR5, R78 ;  /* 0x00000005024e7c23 */ /* 0x040fe2000801004e */
[----:B------:R-:W-:Y:S01]  /*19a90*/  FFMA.FTZ R56, R2, UR5, R56 ;  /* 0x0000000502387c23 */ /* 0x000fe20008010038 */
[----:B------:R-:W-:Y:S03]  /*19aa0*/  I2FP.F32.S32 R2, R4 ;  /* 0x0000000400027245 */ /* 0x000fe60000201400 */
[----:B------:R-:W4:Y:S01]  /*19ab0*/  MUFU.TANH R22, R118 ;  /* 0x0000007600167308 */ /* 0x000f220000002400 */
[C---:B------:R-:W-:Y:S01]  /*19ac0*/  FFMA.FTZ R53, R3.reuse, UR5, R53 ;  /* 0x0000000503357c23 */ /* 0x040fe20008010035 */
[C---:B------:R-:W-:Y:S01]  /*19ad0*/  FFMA.FTZ R64, R3.reuse, UR5, R64 ;  /* 0x0000000503407c23 */ /* 0x040fe20008010040 */
[C---:B------:R-:W-:Y:S01]  /*19ae0*/  FFMA.FTZ R47, R3.reuse, UR5, R47 ;  /* 0x00000005032f7c23 */ /* 0x040fe2000801002f */
[----:B------:R-:W-:Y:S01]  /*19af0*/  FFMA.FTZ R58, R3, UR5, R58 ;  /* 0x00000005033a7c23 */ /* 0x000fe2000801003a */
[C---:B------:R-:W-:Y:S01]  /*19b00*/  FFMA.FTZ R55, R2.reuse, UR5, R55 ;  /* 0x0000000502377c23 */ /* 0x040fe20008010037 */
[C---:B------:R-:W-:Y:S01]  /*19b10*/  FFMA.FTZ R44, R2.reuse, UR5, R44 ;  /* 0x00000005022c7c23 */ /* 0x040fe2000801002c */
[----:B------:R-:W-:Y:S03]  /*19b20*/  FFMA.FTZ R51, R2, UR5, R51 ;  /* 0x0000000502337c23 */ /* 0x000fe60008010033 */
[----:B------:R-:W4:Y:S01]  /*19b30*/  MUFU.TANH R25, R122 ;  /* 0x0000007a00197308 */ /* 0x000f220000002400 */
[----:B------:R-:W-:Y:S01]  /*19b40*/  IADD3 R3, R0, 0x58, RZ ;  /* 0x0000005800037810 */ /* 0x000fe20007ffe0ff */
[----:B------:R-:W-:Y:S01]  /*19b50*/  FFMA.FTZ R61, R2, UR5, R61 ;  /* 0x00000005023d7c23 */ /* 0x000fe2000801003d */
[C---:B------:R-:W-:Y:S02]  /*19b60*/  IADD3 R2, R0.reuse, 0x59, RZ ;  /* 0x0000005900027810 */ /* 0x040fe40007ffe0ff */
[----:B------:R-:W-:Y:S02]  /*19b70*/  I2FP.F32.S32 R3, R3 ;  /* 0x0000000300037245 */ /* 0x000fe40000201400 */
[----:B------:R-:W-:Y:S03]  /*19b80*/  I2FP.F32.S32 R2, R2 ;  /* 0x0000000200027245 */ /* 0x000fe60000201400 */
[----:B------:R-:W4:Y:S01]  /*19b90*/  MUFU.TANH R31, R120 ;  /* 0x00000078001f7308 */ /* 0x000f220000002400 */
[----:B------:R-:W-:Y:S01]  /*19ba0*/  IADD3 R4, R0, 0x60, RZ ;  /* 0x0000006000047810 */ /* 0x000fe20007ffe0ff */
[C---:B------:R-:W-:Y:S01]  /*19bb0*/  FFMA.FTZ R36, R3.reuse, UR5, R36 ;  /* 0x0000000503247c23 */ /* 0x040fe20008010024 */
[C---:B------:R-:W-:Y:S01]  /*19bc0*/  FFMA.FTZ R43, R3.reuse, UR5, R43 ;  /* 0x00000005032b7c23 */ /* 0x040fe2000801002b */
[C---:B------:R-:W-:Y:S01]  /*19bd0*/  FFMA.FTZ R49, R3.reuse, UR5, R49 ;  /* 0x0000000503317c23 */ /* 0x040fe20008010031 */
[----:B------:R-:W-:Y:S01]  /*19be0*/  FFMA.FTZ R57, R3, UR5, R57 ;  /* 0x0000000503397c23 */ /* 0x000fe20008010039 */
[C---:B------:R-:W-:Y:S01]  /*19bf0*/  FFMA.FTZ R54, R2.reuse, UR5, R54 ;  /* 0x0000000502367c23 */ /* 0x040fe20008010036 */
[C---:B------:R-:W-:Y:S03]  /*19c00*/  FFMA.FTZ R39, R2.reuse, UR5, R39 ;  /* 0x0000000502277c23 */ /* 0x040fe60008010027 */
[----:B------:R-:W4:Y:S01]  /*19c10*/  MUFU.TANH R20, R119 ;  /* 0x0000007700147308 */ /* 0x000f220000002400 */
[----:B------:R-:W-:Y:S01]  /*19c20*/  I2FP.F32.S32 R3, R4 ;  /* 0x0000000400037245 */ /* 0x000fe20000201400 */
[C---:B------:R-:W-:Y:S01]  /*19c30*/  FFMA.FTZ R34, R2.reuse, UR5, R34 ;  /* 0x0000000502227c23 */ /* 0x040fe20008010022 */
[----:B------:R-:W-:Y:S01]  /*19c40*/  FFMA.FTZ R46, R2, UR5, R46 ;  /* 0x00000005022e7c23 */ /* 0x000fe2000801002e */
[----:B------:R-:W-:Y:S02]  /*19c50*/  I2FP.F32.S32 R2, R6 ;  /* 0x0000000600027245 */ /* 0x000fe40000201400 */
[C---:B------:R-:W-:Y:S01]  /*19c60*/  IADD3 R5, R0.reuse, 0x68, RZ ;  /* 0x0000006800057810 */ /* 0x040fe20007ffe0ff */
[C---:B------:R-:W-:Y:S03]  /*19c70*/  FFMA.FTZ R37, R3.reuse, UR5, R37 ;  /* 0x0000000503257c23 */ /* 0x040fe60008010025 */
[----:B------:R-:W4:Y:S01]  /*19c80*/  MUFU.TANH R24, R123 ;  /* 0x0000007b00187308 */ /* 0x000f220000002400 */
[----:B------:R-:W-:Y:S01]  /*19c90*/  IADD3 R4, R0, 0x69, RZ ;  /* 0x0000006900047810 */ /* 0x000fe20007ffe0ff */
[C---:B------:R-:W-:Y:S01]  /*19ca0*/  FFMA.FTZ R38, R2.reuse, UR5, R38 ;  /* 0x0000000502267c23 */ /* 0x040fe20008010026 */
[C---:B------:R-:W-:Y:S01]  /*19cb0*/  FFMA.FTZ R29, R3.reuse, UR5, R29 ;  /* 0x00000005031d7c23 */ /* 0x040fe2000801001d */
[C---:B------:R-:W-:Y:S01]  /*19cc0*/  FFMA.FTZ R42, R3.reuse, UR5, R42 ;  /* 0x00000005032a7c23 */ /* 0x040fe2000801002a */
[----:B---3--:R-:W-:Y:S01]  /*19cd0*/  FFMA.FTZ R48, R3, UR5, R48 ;  /* 0x0000000503307c23 */ /* 0x008fe20008010030 */
[----:B------:R-:W-:Y:S01]  /*19ce0*/  I2FP.F32.S32 R3, R5 ;  /* 0x0000000500037245 */ /* 0x000fe20000201400 */
[C---:B------:R-:W-:Y:S03]  /*19cf0*/  FFMA.FTZ R27, R2.reuse, UR5, R27 ;  /* 0x00000005021b7c23 */ /* 0x040fe6000801001b */
[----:B------:R-:W3:Y:S01]  /*19d00*/  MUFU.TANH R30, R121 ;  /* 0x00000079001e7308 */ /* 0x000ee20000002400 */
[C---:B------:R-:W-:Y:S01]  /*19d10*/  FFMA.FTZ R33, R2.reuse, UR5, R33 ;  /* 0x0000000502217c23 */ /* 0x040fe20008010021 */
[----:B------:R-:W-:Y:S01]  /*19d20*/  FFMA.FTZ R45, R2, UR5, R45 ;  /* 0x00000005022d7c23 */ /* 0x000fe2000801002d */
[----:B------:R-:W-:Y:S01]  /*19d30*/  I2FP.F32.S32 R2, R4 ;  /* 0x0000000400027245 */ /* 0x000fe20000201400 */
[C---:B-1----:R-:W-:Y:S01]  /*19d40*/  FFMA.FTZ R23, R3.reuse, UR5, R23 ;  /* 0x0000000503177c23 */ /* 0x042fe20008010017 */
[C---:B------:R-:W-:Y:S01]  /*19d50*/  FFMA.FTZ R35, R3.reuse, UR5, R35 ;  /* 0x0000000503237c23 */ /* 0x040fe20008010023 */
[C---:B------:R-:W-:Y:S01]  /*19d60*/  FFMA.FTZ R28, R3.reuse, UR5, R28 ;  /* 0x00000005031c7c23 */ /* 0x040fe2000801001c */
[----:B------:R-:W-:Y:S03]  /*19d70*/  FFMA.FTZ R41, R3, UR5, R41 ;  /* 0x0000000503297c23 */ /* 0x000fe60008010029 */
[----:B------:R-:W1:Y:S01]  /*19d80*/  MUFU.TANH R8, R8 ;  /* 0x0000000800087308 */ /* 0x000e620000002400 */
[C---:B--2---:R-:W-:Y:S01]  /*19d90*/  FFMA.FTZ R21, R2.reuse, UR5, R21 ;  /* 0x0000000502157c23 */ /* 0x044fe20008010015 */
[----:B------:R-:W-:Y:S01]  /*19da0*/  FFMA.FTZ R32, R2, UR5, R32 ;  /* 0x0000000502207c23 */ /* 0x000fe20008010020 */
[----:B------:R-:W-:Y:S01]  /*19db0*/  IADD3 R3, R0, 0x70, RZ ;  /* 0x0000007000037810 */ /* 0x000fe20007ffe0ff */
[C---:B------:R-:W-:Y:S01]  /*19dc0*/  FFMA.FTZ R40, R2.reuse, UR5, R40 ;  /* 0x0000000502287c23 */ /* 0x040fe20008010028 */
[----:B----4-:R-:W-:Y:S01]  /*19dd0*/  FFMA.FTZ R26, R2, UR5, R26 ;  /* 0x00000005021a7c23 */ /* 0x010fe2000801001a */
[----:B------:R-:W-:Y:S04]  /*19de0*/  IADD3 R2, R0, 0x71, RZ ;  /* 0x0000007100027810 */ /* 0x000fe80007ffe0ff */
[----:B------:R-:W2:Y:S01]  /*19df0*/  MUFU.TANH R11, R11 ;  /* 0x0000000b000b7308 */ /* 0x000ea20000002400 */
[----:B------:R-:W-:Y:S02]  /*19e00*/  I2FP.F32.S32 R3, R3 ;  /* 0x0000000300037245 */ /* 0x000fe40000201400 */
[----:B------:R-:W-:Y:S02]  /*19e10*/  I2FP.F32.S32 R2, R2 ;  /* 0x0000000200027245 */ /* 0x000fe40000201400 */
        /* <DEDUP_REMOVED lines=8> */
[----:B---3--:R-:W-:Y:S01]  /*19ea0*/  FFMA.FTZ R30, R2, UR5, R30 ;  /* 0x00000005021e7c23 */ /* 0x008fe2000801001e */
[----:B------:R-:W-:Y:S02]  /*19eb0*/  FMNMX.FTZ R3, R214, R133, !PT ;  /* 0x00000085d6037209 */ /* 0x000fe40007810000 */
[----:B------:R-:W-:Y:S02]  /*19ec0*/  FMNMX.FTZ R2, R234, R134, !PT ;  /* 0x00000086ea027209 */ /* 0x000fe40007810000 */
[----:B------:R-:W-:Y:S02]  /*19ed0*/  FMNMX.FTZ R6, R243, R135, !PT ;  /* 0x00000087f3067209 */ /* 0x000fe40007810000 */
[----:B------:R-:W-:Y:S02]  /*19ee0*/  FMNMX.FTZ R7, R215, R5, !PT ;  /* 0x00000005d7077209 */ /* 0x000fe40007810000 */
[----:B------:R-:W-:Y:S02]  /*19ef0*/  FMNMX.FTZ R5, R237, R3, !PT ;  /* 0x00000003ed057209 */ /* 0x000fe40007810000 */
[----:B------:R-:W-:Y:S02]  /*19f00*/  FMNMX.FTZ R3, R246, R6, !PT ;  /* 0x00000006f6037209 */ /* 0x000fe40007810000 */
[----:B------:R-:W3:Y:S01]  /*19f10*/  MUFU.TANH R6, R126 ;  /* 0x0000007e00067308 */ /* 0x000ee20000002400 */
        /* <DEDUP_REMOVED lines=69> */
[----:B------:R-:W-:Y:S01]  /*1a370*/  MUFU.TANH R3, R127 ;  /* 0x0000007f00037308 */ /* 0x000fe20000002400 */
[----:B------:R-:W-:Y:S02]  /*1a380*/  FMNMX.FTZ R10, R50, R7, !PT ;  /* 0x00000007320a7209 */ /* 0x000fe40007810000 */
[----:B------:R-:W-:Y:S02]  /*1a390*/  FMNMX.FTZ R2, R62, R2, !PT ;  /* 0x000000023e027209 */ /* 0x000fe40007810000 */
[----:B------:R-:W-:Y:S02]  /*1a3a0*/  FMNMX.FTZ R5, R78, R5, !PT ;  /* 0x000000054e057209 */ /* 0x000fe40007810000 */
[----:B------:R-:W-:Y:S03]  /*1a3b0*/  FMNMX.FTZ R10, R47, R10, !PT ;  /* 0x0000000a2f0a7209 */ /* 0x000fe60007810000 */
[----:B------:R-:W4:Y:S01]  /*1a3c0*/  MUFU.TANH R7, R129 ;  /* 0x0000008100077308 */ /* 0x000f220000002400 */
        /* <DEDUP_REMOVED lines=24> */
[C---:B------:R-:W-:Y:S02]  /*1a550*/  IADD3 R4, R0.reuse, 0x78, RZ ;  /* 0x0000007800047810 */ /* 0x040fe40007ffe0ff */
[----:B------:R-:W-:Y:S02]  /*1a560*/  FMNMX.FTZ R12, R33, R12, !PT ;  /* 0x0000000c210c7209 */ /* 0x000fe40007810000 */
[----:B------:R-:W-:Y:S02]  /*1a570*/  FMNMX.FTZ R5, R21, R2, !PT ;  /* 0x0000000215057209 */ /* 0x000fe40007810000 */
[----:B------:R-:W-:Y:S02]  /*1a580*/  I2FP.F32.S32 R4, R4 ;  /* 0x0000000400047245 */ /* 0x000fe40000201400 */
[----:B------:R-:W-:Y:S02]  /*1a590*/  FMNMX.FTZ R9, R45, R9, !PT ;  /* 0x000000092d097209 */ /* 0x000fe40007810000 */
[----:B------:R-:W-:Y:S01]  /*1a5a0*/  IADD3 R0, R0, 0x79, RZ ;  /* 0x0000007900007810 */ /* 0x000fe20007ffe0ff */
[----:B-1----:R-:W-:Y:S01]  /*1a5b0*/  FFMA.FTZ R8, R4, UR5, R8 ;  /* 0x0000000504087c23 */ /* 0x002fe20008010008 */
[----:B------:R-:W-:Y:S01]  /*1a5c0*/  FMNMX.FTZ R12, R28, R12, !PT ;  /* 0x0000000c1c0c7209 */ /* 0x000fe20007810000 */
[C---:B--2---:R-:W-:Y:S01]  /*1a5d0*/  FFMA.FTZ R11, R4.reuse, UR5, R11 ;  /* 0x00000005040b7c23 */ /* 0x044fe2000801000b */
[----:B------:R-:W-:Y:S01]  /*1a5e0*/  FMNMX.FTZ R2, R35, R13, !PT ;  /* 0x0000000d23027209 */ /* 0x000fe20007810000 */
[----:B---3--:R-:W-:Y:S01]  /*1a5f0*/  FFMA.FTZ R6, R4, UR5, R6 ;  /* 0x0000000504067c23 */ /* 0x008fe20008010006 */
[----:B------:R-:W-:Y:S02]  /*1a600*/  FMNMX.FTZ R5, R19, R5, !PT ;  /* 0x0000000513057209 */ /* 0x000fe40007810000 */
[----:B------:R-:W-:Y:S02]  /*1a610*/  I2FP.F32.S32 R0, R0 ;  /* 0x0000000000007245 */ /* 0x000fe40000201400 */
[----:B------:R-:W-:Y:S02]  /*1a620*/  FMNMX.FTZ R13, R41, R9, !PT ;  /* 0x00000009290d7209 */ /* 0x000fe40007810000 */
[----:B------:R-:W-:Y:S01]  /*1a630*/  FMNMX.FTZ R9, R26, R12, !PT ;  /* 0x0000000c1a097209 */ /* 0x000fe20007810000 */
[----:B----4-:R-:W-:Y:S01]  /*1a640*/  FFMA.FTZ R7, R0, UR5, R7 ;  /* 0x0000000500077c23 */ /* 0x010fe20008010007 */
[----:B------:R-:W1:Y:S01]  /*1a650*/  MUFU.TANH R12, R124 ;  /* 0x0000007c000c7308 */ /* 0x000e620000002400 */
[----:B------:R-:W-:Y:S01]  /*1a660*/  FMNMX.FTZ R14, R32, R2, !PT ;  /* 0x00000002200e7209 */ /* 0x000fe20007810000 */
[----:B------:R-:W-:Y:S01]  /*1a670*/  FFMA.FTZ R10, R0, UR5, R10 ;  /* 0x00000005000a7c23 */ /* 0x000fe2000801000a */
[----:B------:R-:W-:Y:S02]  /*1a680*/  FMNMX.FTZ R2, R18, R5, !PT ;  /* 0x0000000512027209 */ /* 0x000fe40007810000 */
[----:B------:R-:W-:Y:S02]  /*1a690*/  FMNMX.FTZ R5, R22, R9, !PT ;  /* 0x0000000916057209 */ /* 0x000fe40007810000 */
[----:B------:R-:W-:Y:S03]  /*1a6a0*/  FMNMX.FTZ R2, R8, R2, !PT ;  /* 0x0000000208027209 */ /* 0x000fe60007810000 */
[----:B------:R-:W2:Y:S01]  /*1a6b0*/  MUFU.TANH R9, R125 ;  /* 0x0000007d00097308 */ /* 0x000ea20000002400 */
[----:B------:R-:W-:Y:S02]  /*1a6c0*/  FMNMX.FTZ R5, R20, R5, !PT ;  /* 0x0000000514057209 */ /* 0x000fe40007810000 */
[----:B------:R-:W-:Y:S02]  /*1a6d0*/  FMNMX.FTZ R73, R7, R2, !PT ;  /* 0x0000000207497209 */ /* 0x000fe40007810000 */
[----:B------:R-:W-:Y:S02]  /*1a6e0*/  FMNMX.FTZ R2, R25, R14, !PT ;  /* 0x0000000e19027209 */ /* 0x000fe40007810000 */
[----:B------:R-:W-:Y:S01]  /*1a6f0*/  FMNMX.FTZ R5, R11, R5, !PT ;  /* 0x000000050b057209 */ /* 0x000fe20007810000 */
[----:B------:R-:W3:Y:S01]  /*1a700*/  SHFL.BFLY PT, R14, R73, 0x2, 0x1f ;  /* 0x0c401f00490e7f89 */ /* 0x000ee200000e0000 */
[----:B------:R-:W-:Y:S01]  /*1a710*/  FMNMX.FTZ R2, R24, R2, !PT ;  /* 0x0000000218027209 */ /* 0x000fe20007810000 */
[----:B-1----:R-:W-:Y:S01]  /*1a720*/  FFMA.FTZ R12, R4, UR5, R12 ;  /* 0x00000005040c7c23 */ /* 0x002fe2000801000c */
[----:B------:R-:W-:Y:S01]  /*1a730*/  FMNMX.FTZ R72, R10, R5, !PT ;  /* 0x000000050a487209 */ /* 0x000fe20007810000 */
[----:B------:R-:W-:Y:S01]  /*1a740*/  FFMA.FTZ R5, R0, UR5, R3 ;  /* 0x0000000500057c23 */ /* 0x000fe20008010003 */
[----:B------:R-:W-:Y:S02]  /*1a750*/  FMNMX.FTZ R2, R6, R2, !PT ;  /* 0x0000000206027209 */ /* 0x000fe40007810000 */
[----:B------:R-:W-:Y:S01]  /*1a760*/  FMNMX.FTZ R13, R40, R13, !PT ;  /* 0x0000000d280d7209 */ /* 0x000fe20007810000 */
[----:B------:R-:W1:Y:S01]  /*1a770*/  SHFL.BFLY PT, R3, R72, 0x2, 0x1f ;  /* 0x0c401f0048037f89 */ /* 0x000e6200000e0000 */
[----:B------:R-:W-:Y:S01]  /*1a780*/  FMNMX.FTZ R2, R5, R2, !PT ;  /* 0x0000000205027209 */ /* 0x000fe20007810000 */
[----:B--2---:R-:W-:Y:S01]  /*1a790*/  FFMA.FTZ R9, R0, UR5, R9 ;  /* 0x0000000500097c23 */ /* 0x004fe20008010009 */
[----:B------:R-:W-:Y:S05]  /*1a7a0*/  FMNMX.FTZ R13, R31, R13, !PT ;  /* 0x0000000d1f0d7209 */ /* 0x000fea0007810000 */
[----:B------:R-:W2:Y:S01]  /*1a7b0*/  SHFL.BFLY PT, R0, R2, 0x2, 0x1f ;  /* 0x0c401f0002007f89 */ /* 0x000ea200000e0000 */
[----:B------:R-:W-:Y:S04]  /*1a7c0*/  FMNMX.FTZ R4, R30, R13, !PT ;  /* 0x0000000d1e047209 */ /* 0x000fe80007810000 */
[----:B------:R-:W-:Y:S04]  /*1a7d0*/  FMNMX.FTZ R4, R12, R4, !PT ;  /* 0x000000040c047209 */ /* 0x000fe80007810000 */
[----:B------:R-:W-:Y:S02]  /*1a7e0*/  FMNMX.FTZ R4, R9, R4, !PT ;  /* 0x0000000409047209 */ /* 0x000fe40007810000 */
[----:B---3--:R-:W-:Y:S03]  /*1a7f0*/  FMNMX.FTZ R73, R73, R14, !PT ;  /* 0x0000000e49497209 */ /* 0x008fe60007810000 */
[----:B------:R-:W3:Y:S08]  /*1a800*/  SHFL.BFLY PT, R71, R4, 0x2, 0x1f ;  /* 0x0c401f0004477f89 */ /* 0x000ef000000e0000 */
[----:B------:R-:W4:Y:S01]  /*1a810*/  SHFL.BFLY PT, R13, R73, 0x1, 0x1f ;  /* 0x0c201f00490d7f89 */ /* 0x000f2200000e0000 */
[----:B-1----:R-:W-:Y:S07]  /*1a820*/  FMNMX.FTZ R72, R72, R3, !PT ;  /* 0x0000000348487209 */ /* 0x002fee0007810000 */
[----:B------:R-:W1:Y:S01]  /*1a830*/  SHFL.BFLY PT, R14, R72, 0x1, 0x1f ;  /* 0x0c201f00480e7f89 */ /* 0x000e6200000e0000 */
[----:B--2---:R-:W-:Y:S07]  /*1a840*/  FMNMX.FTZ R2, R2, R0, !PT ;  /* 0x0000000002027209 */ /* 0x004fee0007810000 */
[----:B------:R-:W2:Y:S01]  /*1a850*/  SHFL.BFLY PT, R3, R2, 0x1, 0x1f ;  /* 0x0c201f0002037f89 */ /* 0x000ea200000e0000 */
[----:B---3--:R-:W-:Y:S02]  /*1a860*/  FMNMX.FTZ R71, R4, R71, !PT ;  /* 0x0000004704477209 */ /* 0x008fe40007810000 */
[----:B----4-:R-:W-:Y:S05]  /*1a870*/  FMNMX.FTZ R73, R73, R13, !PT ;  /* 0x0000000d49497209 */ /* 0x010fea0007810000 */
[----:B------:R-:W3:Y:S01]  /*1a880*/  SHFL.BFLY PT, R15, R71, 0x1, 0x1f ;  /* 0x0c201f00470f7f89 */ /* 0x000ee200000e0000 */
[C---:B------:R-:W-:Y:S01]  /*1a890*/  FSETP.NEU.FTZ.AND P2, PT, R73.reuse, -INF , PT ;  /* 0xff8000004900780b */ /* 0x040fe20003f5d000 */
[----:B------:R-:W-:Y:S01]  /*1a8a0*/  FADD.FTZ R0, -R73, R132 ;  /* 0x0000008449007221 */ /* 0x000fe20000010100 */
[----:B-1----:R-:W-:Y:S05]  /*1a8b0*/  FMNMX.FTZ R72, R72, R14, !PT ;  /* 0x0000000e48487209 */ /* 0x002fea0007810000 */
[----:B------:R1:W-:Y:S01]  /*1a8c0*/  STL [R1+0x11c], R73 ;  /* 0x00011c4901007387 */ /* 0x0003e20000100800 */
[----:B------:R-:W-:Y:S01]  /*1a8d0*/  FMUL.FTZ R4, R0, UR4 ;  /* 0x0000000400047c20 */ /* 0x000fe20008410000 */
[C---:B------:R-:W-:Y:S01]  /*1a8e0*/  FSETP.NEU.FTZ.AND P3, PT, R72.reuse, -INF , PT ;  /* 0xff8000004800780b */ /* 0x040fe20003f7d000 */
[----:B------:R-:W-:Y:S01]  /*1a8f0*/  FADD.FTZ R0, -R72, R133 ;  /* 0x0000008548007221 */ /* 0x000fe20000010100 */
[----:B--2---:R-:W-:Y:S01]  /*1a900*/  FMNMX.FTZ R70, R2, R3, !PT ;  /* 0x0000000302467209 */ /* 0x004fe20007810000 */
[----:B------:R2:W-:Y:S01]  /*1a910*/  MUFU.EX2 R69, R4 ;  /* 0x0000000400457308 */ /* 0x0005e20000000800 */
[----:B------:R4:W-:Y:S01]  /*1a920*/  STL [R1+0x120], R72 ;  /* 0x0001204801007387 */ /* 0x0009e20000100800 */
[----:B------:R-:W-:Y:S01]  /*1a930*/  FMUL.FTZ R2, R0, UR4 ;  /* 0x0000000400027c20 */ /* 0x000fe20008410000 */
[----:B------:R-:W-:Y:S01]  /*1a940*/  FMUL.FTZ R13, R72, UR4 ;  /* 0x00000004480d7c20 */ /* 0x000fe20008410000 */
[----:B------:R-:W-:Y:S06]  /*1a950*/  FADD.FTZ R0, -R70, R134 ;  /* 0x0000008646007221 */ /* 0x000fec0000010100 */
[----:B------:R1:W4:Y:S01]  /*1a960*/  MUFU.EX2 R68, R2 ;  /* 0x0000000200447308 */ /* 0x0003220000000800 */
[----:B------:R-:W-:Y:S01]  /*1a970*/  FMUL.FTZ R0, R0, UR4 ;  /* 0x0000000400007c20 */ /* 0x000fe20008410000 */
[----:B---3--:R-:W-:Y:S08]  /*1a980*/  FMNMX.FTZ R71, R71, R15, !PT ;  /* 0x0000000f47477209 */ /* 0x008ff00007810000 */
[----:B------:R3:W4:Y:S01]  /*1a990*/  MUFU.EX2 R3, R0 ;  /* 0x0000000000037308 */ /* 0x0007220000000800 */
[----:B--2---:R-:W-:Y:S05]  /*1a9a0*/  FMUL.FTZ R4, R73, UR4 ;  /* 0x0000000449047c20 */ /* 0x004fea0008410000 */
[----:B------:R-:W-:Y:S02]  /*1a9b0*/  FSEL R4, R4, RZ, P2 ;  /* 0x000000ff04047208 */ /* 0x000fe40001000000 */
[----:B------:R-:W-:Y:S01]  /*1a9c0*/  FSETP.NEU.FTZ.AND P2, PT, R70, -INF , PT ;  /* 0xff8000004600780b */ /* 0x000fe20003f5d000 */
[----:B-1----:R-:W-:Y:S02]  /*1a9d0*/  FADD.FTZ R2, -R71, R135 ;  /* 0x0000008747027221 */ /* 0x002fe40000010100 */
[--C-:B------:R-:W-:Y:S01]  /*1a9e0*/  FFMA.FTZ R227, R50, UR4, -R4.reuse ;  /* 0x0000000432e37c23 */ /* 0x100fe20008010804 */
[--C-:B------:R-:W-:Y:S01]  /*1a9f0*/  FFMA.FTZ R116, R86, UR4, -R4.reuse ;  /* 0x0000000456747c23 */ /* 0x100fe20008010804 */
[--C-:B------:R-:W-:Y:S01]  /*1aa00*/  FFMA.FTZ R247, R81, UR4, -R4.reuse ;  /* 0x0000000451f77c23 */ /* 0x100fe20008010804 */
[--C-:B------:R-:W-:Y:S01]  /*1aa10*/  FFMA.FTZ R248, R84, UR4, -R4.reuse ;  /* 0x0000000454f87c23 */ /* 0x100fe20008010804 */
[--C-:B------:R-:W-:Y:S01]  /*1aa20*/  FFMA.FTZ R73, R60, UR4, -R4.reuse ;  /* 0x000000043c497c23 */ /* 0x100fe20008010804 */
[--C-:B------:R-:W-:Y:S01]  /*1aa30*/  FFMA.FTZ R228, R52, UR4, -R4.reuse ;  /* 0x0000000434e47c23 */ /* 0x100fe20008010804 */
[----:B---3--:R-:W-:Y:S01]  /*1aa40*/  FMUL.FTZ R0, R2, UR4 ;  /* 0x0000000402007c20 */ /* 0x008fe20008410000 */
[--C-:B------:R-:W-:Y:S01]  /*1aa50*/  FFMA.FTZ R2, R16, UR4, -R4.reuse ;  /* 0x0000000410027c23 */ /* 0x100fe20008010804 */
[--C-:B------:R-:W-:Y:S01]  /*1aa60*/  FFMA.FTZ R225, R44, UR4, -R4.reuse ;  /* 0x000000042ce17c23 */ /* 0x100fe20008010804 */
[--C-:B------:R-:W-:Y:S01]  /*1aa70*/  FFMA.FTZ R224, R36, UR4, -R4.reuse ;  /* 0x0000000424e07c23 */ /* 0x100fe20008010804 */
[--C-:B------:R-:W-:Y:S01]  /*1aa80*/  FFMA.FTZ R223, R34, UR4, -R4.reuse ;  /* 0x0000000422df7c23 */ /* 0x100fe20008010804 */
[----:B------:R1:W-:Y:S01]  /*1aa90*/  MUFU.EX2 R111, R2 ;  /* 0x00000002006f7308 */ /* 0x0003e20000000800 */
[--C-:B------:R-:W-:Y:S01]  /*1aaa0*/  FFMA.FTZ R16, R207, UR4, -R4.reuse ;  /* 0x00000004cf107c23 */ /* 0x100fe20008010804 */
[--C-:B----4-:R-:W-:Y:S01]  /*1aab0*/  FFMA.FTZ R72, R29, UR4, -R4.reuse ;  /* 0x000000041d487c23 */ /* 0x110fe20008010804 */
[--C-:B------:R-:W-:Y:S01]  /*1aac0*/  FFMA.FTZ R81, R23, UR4, -R4.reuse ;  /* 0x0000000417517c23 */ /* 0x100fe20008010804 */
[--C-:B------:R-:W-:Y:S01]  /*1aad0*/  FFMA.FTZ R50, R21, UR4, -R4.reuse ;  /* 0x0000000415327c23 */ /* 0x100fe20008010804 */
[--C-:B------:R-:W-:Y:S01]  /*1aae0*/  FFMA.FTZ R200, R200, UR4, -R4.reuse ;  /* 0x00000004c8c87c23 */ /* 0x100fe20008010804 */
[--C-:B------:R-:W-:Y:S01]  /*1aaf0*/  FFMA.FTZ R101, R101, UR4, -R4.reuse ;  /* 0x0000000465657c23 */ /* 0x100fe20008010804 */
[--C-:B------:R-:W-:Y:S03]  /*1ab00*/  FFMA.FTZ R118, R97, UR4, -R4.reuse ;  /* 0x0000000461767c23 */ /* 0x100fe60008010804 */
[----:B------:R-:W2:Y:S01]  /*1ab10*/  MUFU.EX2 R0, R0 ;  /* 0x0000000000007308 */ /* 0x000ea20000000800 */
        /* <DEDUP_REMOVED lines=14> */
[--C-:B------:R-:W-:Y:S01]  /*1ac00*/  FFMA.FTZ R122, R27, UR4, -R4.reuse ;  /* 0x000000041b7a7c23 */ /* 0x100fe20008010804 */
[----:B------:R-:W-:Y:S01]  /*1ac10*/  FFMA.FTZ R207, R8, UR4, -R4 ;  /* 0x0000000408cf7c23 */ /* 0x000fe20008010804 */
[----:B------:R-:W-:Y:S01]  /*1ac20*/  FSEL R4, R13, RZ, P3 ;  /* 0x000000ff0d047208 */ /* 0x000fe20001800000 */
[----:B------:R-:W-:Y:S03]  /*1ac30*/  FMUL.FTZ R19, R68, R147 ;  /* 0x0000009344137220 */ /* 0x000fe60000410000 */
[----:B------:R4:W-:Y:S01]  /*1ac40*/  MUFU.EX2 R215, R17 ;  /* 0x0000001100d77308 */ /* 0x0009e20000000800 */
[----:B-1----:R-:W-:Y:S01]  /*1ac50*/  FMUL.FTZ R2, R70, UR4 ;  /* 0x0000000446027c20 */ /* 0x002fe20008410000 */
[----:B------:R-:W-:Y:S01]  /*1ac60*/  FMUL.FTZ R13, R71, UR4 ;  /* 0x00000004470d7c20 */ /* 0x000fe20008410000 */
[--C-:B------:R-:W-:Y:S01]  /*1ac70*/  FFMA.FTZ R7, R237, UR4, -R4.reuse ;  /* 0x00000004ed077c23 */ /* 0x100fe20008010804 */
[--C-:B------:R-:W-:Y:S01]  /*1ac80*/  FFMA.FTZ R63, R20, UR4, -R4.reuse ;  /* 0x00000004143f7c23 */ /* 0x100fe20008010804 */
[--C-:B------:R-:W-:Y:S01]  /*1ac90*/  FFMA.FTZ R222, R53, UR4, -R4.reuse ;  /* 0x0000000435de7c23 */ /* 0x100fe20008010804 */
[--C-:B------:R-:W-:Y:S01]  /*1aca0*/  FFMA.FTZ R221, R51, UR4, -R4.reuse ;  /* 0x0000000433dd7c23 */ /* 0x100fe20008010804 */
[----:B------:R-:W-:Y:S03]  /*1acb0*/  MOV R147, R81 ;  /* 0x0000005100937202 */ /* 0x000fe60000000f00 */
[----:B------:R1:W-:Y:S01]  /*1acc0*/  MUFU.EX2 R110, R7 ;  /* 0x00000007006e7308 */ /* 0x0003e20000000800 */
[--C-:B------:R-:W-:Y:S01]  /*1acd0*/  FFMA.FTZ R8, R214, UR4, -R4.reuse ;  /* 0x00000004d6087c23 */ /* 0x100fe20008010804 */
[----:B------:R-:W-:Y:S01]  /*1ace0*/  FSEL R2, R2, RZ, P2 ;  /* 0x000000ff02027208 */ /* 0x000fe20001000000 */
[--C-:B------:R-:W-:Y:S01]  /*1acf0*/  FFMA.FTZ R112, R93, UR4, -R4.reuse ;  /* 0x000000045d707c23 */ /* 0x100fe20008010804 */
[--C-:B------:R-:W-:Y:S01]  /*1ad00*/  FFMA.FTZ R132, R80, UR4, -R4.reuse ;  /* 0x0000000450847c23 */ /* 0x100fe20008010804 */
[--C-:B------:R-:W-:Y:S01]  /*1ad10*/  FFMA.FTZ R80, R39, UR4, -R4.reuse ;  /* 0x0000000427507c23 */ /* 0x100fe20008010804 */
[----:B------:R-:W-:Y:S01]  /*1ad20*/  FFMA.FTZ R203, R203, UR4, -R4 ;  /* 0x00000004cbcb7c23 */ /* 0x000fe20008010804 */
[----:B------:R-:W-:Y:S03]  /*1ad30*/  FFMA.FTZ R128, R92, UR4, -R2 ;  /* 0x000000045c807c23 */ /* 0x000fe60008010802 */
[----:B------:R2:W-:Y:S01]  /*1ad40*/  MUFU.EX2 R109, R8 ;  /* 0x00000008006d7308 */ /* 0x0005e20000000800 */
[--C-:B---3--:R-:W-:Y:S01]  /*1ad50*/  FFMA.FTZ R14, R230, UR4, -R4.reuse ;  /* 0x00000004e60e7c23 */ /* 0x108fe20008010804 */
[----:B----4-:R-:W-:Y:S01]  /*1ad60*/  FFMA.FTZ R17, R10, UR4, -R4 ;  /* 0x000000040a117c23 */ /* 0x010fe20008010804 */
[--C-:B------:R-:W-:Y:S01]  /*1ad70*/  FFMA.FTZ R10, R234, UR4, -R2.reuse ;  /* 0x00000004ea0a7c23 */ /* 0x100fe20008010802 */
[----:B------:R-:W-:Y:S01]  /*1ad80*/  FFMA.FTZ R93, R210, UR4, -R2 ;  /* 0x00000004d25d7c23 */ /* 0x000fe20008010802 */
[--C-:B------:R-:W-:Y:S01]  /*1ad90*/  FFMA.FTZ R201, R201, UR4, -R4.reuse ;  /* 0x00000004c9c97c23 */ /* 0x100fe20008010804 */
[----:B------:R-:W-:Y:S01]  /*1ada0*/  FFMA.FTZ R114, R102, UR4, -R4 ;  /* 0x0000000466727c23 */ /* 0x000fe20008010804 */
[----:B------:R-:W-:Y:S03]  /*1adb0*/  FFMA.FTZ R102, R55, UR4, -R2 ;  /* 0x0000000437667c23 */ /* 0x000fe60008010802 */
[----:B------:R3:W-:Y:S01]  /*1adc0*/  MUFU.EX2 R230, R16 ;  /* 0x0000001000e67308 */ /* 0x0007e20000000800 */
[----:B------:R-:W-:Y:S01]  /*1add0*/  FFMA.FTZ R15, R213, UR4, -R4 ;  /* 0x00000004d50f7c23 */ /* 0x000fe20008010804 */
[----:B-1----:R-:W-:Y:S01]  /*1ade0*/  FFMA.FTZ R7, R239, UR4, -R2 ;  /* 0x00000004ef077c23 */ /* 0x002fe20008010802 */
[----:B------:R-:W-:Y:S01]  /*1adf0*/  FFMA.FTZ R113, R96, UR4, -R4 ;  /* 0x0000000460717c23 */ /* 0x000fe20008010804 */
[----:B------:R-:W-:Y:S01]  /*1ae00*/  FFMA.FTZ R96, R231, UR4, -R2 ;  /* 0x00000004e7607c23 */ /* 0x000fe20008010802 */
[--C-:B------:R-:W-:Y:S01]  /*1ae10*/  FFMA.FTZ R130, R91, UR4, -R4.reuse ;  /* 0x000000045b827c23 */ /* 0x100fe20008010804 */
[--C-:B------:R-:W-:Y:S01]  /*1ae20*/  FFMA.FTZ R44, R26, UR4, -R4.reuse ;  /* 0x000000041a2c7c23 */ /* 0x100fe20008010804 */
[----:B------:R-:W-:Y:S03]  /*1ae30*/  FFMA.FTZ R100, R11, UR4, -R4 ;  /* 0x000000040b647c23 */ /* 0x000fe60008010804 */
[----:B------:R-:W-:Y:S01]  /*1ae40*/  MUFU.EX2 R213, R14 ;  /* 0x0000000e00d57308 */ /* 0x000fe20000000800 */
[--C-:B--2---:R-:W-:Y:S01]  /*1ae50*/  FFMA.FTZ R8, R241, UR4, -R2.reuse ;  /* 0x00000004f1087c23 */ /* 0x104fe20008010802 */
[--C-:B------:R-:W-:Y:S01]  /*1ae60*/  FFMA.FTZ R97, R233, UR4, -R2.reuse ;  /* 0x00000004e9617c23 */ /* 0x100fe20008010802 */
[--C-:B------:R-:W-:Y:S01]  /*1ae70*/  FFMA.FTZ R91, R209, UR4, -R2.reuse ;  /* 0x00000004d15b7c23 */ /* 0x100fe20008010802 */
[--C-:B------:R-:W-:Y:S01]  /*1ae80*/  FFMA.FTZ R205, R205, UR4, -R2.reuse ;  /* 0x00000004cdcd7c23 */ /* 0x100fe20008010802 */
[--C-:B------:R-:W-:Y:S01]  /*1ae90*/  FFMA.FTZ R129, R95, UR4, -R2.reuse ;  /* 0x000000045f817c23 */ /* 0x100fe20008010802 */
[----:B------:R-:W-:Y:S01]  /*1aea0*/  FFMA.FTZ R125, R83, UR4, -R2 ;  /* 0x00000004537d7c23 */ /* 0x000fe20008010802 */
[----:B------:R-:W-:Y:S03]  /*1aeb0*/  MOV R83, R120 ;  /* 0x0000007800537202 */ /* 0x000fe60000000f00 */
[----:B------:R1:W-:Y:S01]  /*1aec0*/  MUFU.EX2 R92, R10 ;  /* 0x0000000a005c7308 */ /* 0x0003e20000000800 */
[--C-:B---3--:R-:W-:Y:S01]  /*1aed0*/  FFMA.FTZ R16, R43, UR4, -R4.reuse ;  /* 0x000000042b107c23 */ /* 0x108fe20008010804 */
[----:B------:R-:W-:Y:S01]  /*1aee0*/  FFMA.FTZ R43, R37, UR4, -R4 ;  /* 0x00000004252b7c23 */ /* 0x000fe20008010804 */
[----:B------:R-:W-:Y:S01]  /*1aef0*/  FFMA.FTZ R234, R65, UR4, -R2 ;  /* 0x0000000441ea7c23 */ /* 0x000fe20008010802 */
[C---:B------:R-:W-:Y:S01]  /*1af00*/  FMUL.FTZ R26, R3.reuse, R154 ;  /* 0x0000009a031a7220 */ /* 0x040fe20000410000 */
[----:B------:R-:W-:Y:S01]  /*1af10*/  FMUL.FTZ R27, R3, R155 ;  /* 0x0000009b031b7220 */ /* 0x000fe20000410000 */
[----:B------:R-:W-:Y:S01]  /*1af20*/  FMUL.FTZ R29, R0, R165 ;  /* 0x000000a5001d7220 */ /* 0x000fe20000410000 */
[----:B------:R-:W-:Y:S03]  /*1af30*/  FMUL.FTZ R34, R68, R162 ;  /* 0x000000a244227220 */ /* 0x000fe60000410000 */
[----:B------:R2:W-:Y:S01]  /*1af40*/  MUFU.EX2 R210, R7 ;  /* 0x0000000700d27308 */ /* 0x0005e20000000800 */
[--C-:B------:R-:W-:Y:S01]  /*1af50*/  FFMA.FTZ R250, R59, UR4, -R4.reuse ;  /* 0x000000043bfa7c23 */ /* 0x100fe20008010804 */
[----:B------:R-:W-:Y:S01]  /*1af60*/  MOV R59, R216 ;  /* 0x000000d8003b7202 */ /* 0x000fe20000000f00 */
[--C-:B------:R-:W-:Y:S01]  /*1af70*/  FFMA.FTZ R216, R22, UR4, -R4.reuse ;  /* 0x0000000416d87c23 */ /* 0x100fe20008010804 */
[----:B------:R-:W-:Y:S01]  /*1af80*/  FFMA.FTZ R123, R106, UR4, -R4 ;  /* 0x000000046a7b7c23 */ /* 0x000fe20008010804 */
[----:B------:R-:W-:Y:S01]  /*1af90*/  FFMA.FTZ R106, R99, UR4, -R2 ;  /* 0x00000004636a7c23 */ /* 0x000fe20008010802 */
[----:B------:R-:W3:Y:S01]  /*1afa0*/  LDSM.16.MT88.4 R20, [R217+0x8000] ;  /* 0x00800000d914783b */ /* 0x000ee20000004200 */
[----:B------:R-:W-:Y:S03]  /*1afb0*/  FSETP.NEU.FTZ.AND P3, PT, R71, -INF , PT ;  /* 0xff8000004700780b */ /* 0x000fe60003f7d000 */
[----:B------:R-:W4:Y:S01]  /*1afc0*/  MUFU.EX2 R99, R8 ;  /* 0x0000000800637308 */ /* 0x000f220000000800 */
[--C-:B------:R-:W-:Y:S01]  /*1afd0*/  FFMA.FTZ R249, R56, UR4, -R4.reuse ;  /* 0x0000000438f97c23 */ /* 0x100fe20008010804 */
[--C-:B------:R-:W-:Y:S01]  /*1afe0*/  FFMA.FTZ R60, R212, UR4, -R4.reuse ;  /* 0x00000004d43c7c23 */ /* 0x100fe20008010804 */
[--C-:B------:R-:W-:Y:S01]  /*1aff0*/  FFMA.FTZ R211, R211, UR4, -R4.reuse ;  /* 0x00000004d3d37c23 */ /* 0x100fe20008010804 */
[--C-:B------:R-:W-:Y:S01]  /*1b000*/  FFMA.FTZ R133, R88, UR4, -R4.reuse ;  /* 0x0000000458857c23 */ /* 0x100fe20008010804 */
[--C-:B------:R-:W-:Y:S01]  /*1b010*/  FFMA.FTZ R131, R77, UR4, -R4.reuse ;  /* 0x000000044d837c23 */ /* 0x100fe20008010804 */
[--C-:B------:R-:W-:Y:S01]  /*1b020*/  FFMA.FTZ R252, R75, UR4, -R4.reuse ;  /* 0x000000044bfc7c23 */ /* 0x100fe20008010804 */
[--C-:B------:R-:W-:Y:S03]  /*1b030*/  FFMA.FTZ R251, R67, UR4, -R4.reuse ;  /* 0x0000000443fb7c23 */ /* 0x100fe60008010804 */
[----:B------:R-:W4:Y:S01]  /*1b040*/  MUFU.EX2 R214, R15 ;  /* 0x0000000f00d67308 */ /* 0x000f220000000800 */
[--C-:B------:R-:W-:Y:S01]  /*1b050*/  FFMA.FTZ R18, R33, UR4, -R4.reuse ;  /* 0x0000000421127c23 */ /* 0x100fe20008010804 */
[----:B------:R-:W-:Y:S01]  /*1b060*/  FFMA.FTZ R56, R28, UR4, -R4 ;  /* 0x000000041c387c23 */ /* 0x000fe20008010804 */
[----:B------:R-:W-:Y:S01]  /*1b070*/  FSEL R4, R13, RZ, P3 ;  /* 0x000000ff0d047208 */ /* 0x000fe20001800000 */
[--C-:B------:R-:W-:Y:S01]  /*1b080*/  FFMA.FTZ R241, R58, UR4, -R2.reuse ;  /* 0x000000043af17c23 */ /* 0x100fe20008010802 */
[--C-:B------:R-:W-:Y:S01]  /*1b090*/  FFMA.FTZ R58, R46, UR4, -R2.reuse ;  /* 0x000000042e3a7c23 */ /* 0x100fe20008010802 */
[----:B------:R-:W-:Y:S01]  /*1b0a0*/  MOV R46, R226 ;  /* 0x000000e2002e7202 */ /* 0x000fe20000000f00 */
[--C-:B------:R-:W-:Y:S03]  /*1b0b0*/  FFMA.FTZ R11, R236, UR4, -R2.reuse ;  /* 0x00000004ec0b7c23 */ /* 0x100fe60008010802 */
[----:B------:R-:W-:Y:S01]  /*1b0c0*/  MUFU.EX2 R206, R206 ;  /* 0x000000ce00ce7308 */ /* 0x000fe20000000800 */
[--C-:B------:R-:W-:Y:S01]  /*1b0d0*/  FFMA.FTZ R108, R103, UR4, -R2.reuse ;  /* 0x00000004676c7c23 */ /* 0x100fe20008010802 */
[--C-:B------:R-:W-:Y:S01]  /*1b0e0*/  FFMA.FTZ R233, R62, UR4, -R2.reuse ;  /* 0x000000043ee97c23 */ /* 0x100fe20008010802 */
[--C-:B-1----:R-:W-:Y:S01]  /*1b0f0*/  FFMA.FTZ R10, R38, UR4, -R2.reuse ;  /* 0x00000004260a7c23 */ /* 0x102fe20008010802 */
        /* <DEDUP_REMOVED lines=13> */
[----:B------:R-:W-:Y:S01]  /*1b1d0*/  FFMA.FTZ R2, R5, UR4, -R2 ;  /* 0x0000000405027c23 */ /* 0x000fe20008010802 */
[--C-:B--2---:R-:W-:Y:S01]  /*1b1e0*/  FFMA.FTZ R7, R246, UR4, -R4.reuse ;  /* 0x00000004f6077c23 */ /* 0x104fe20008010804 */
[--C-:B------:R-:W-:Y:S01]  /*1b1f0*/  FFMA.FTZ R74, R238, UR4, -R4.reuse ;  /* 0x00000004ee4a7c23 */ /* 0x100fe20008010804 */
[--C-:B------:R-:W-:Y:S01]  /*1b200*/  FFMA.FTZ R6, R245, UR4, -R4.reuse ;  /* 0x00000004f5067c23 */ /* 0x100fe20008010804 */
[--C-:B------:R-:W-:Y:S01]  /*1b210*/  FFMA.FTZ R5, R244, UR4, -R4.reuse ;  /* 0x00000004f4057c23 */ /* 0x100fe20008010804 */
[--C-:B------:R-:W-:Y:S01]  /*1b220*/  FFMA.FTZ R120, R98, UR4, -R4.reuse ;  /* 0x0000000462787c23 */ /* 0x100fe20008010804 */
[--C-:B------:R-:W-:Y:S03]  /*1b230*/  FFMA.FTZ R238, R57, UR4, -R4.reuse ;  /* 0x0000000439ee7c23 */ /* 0x100fe60008010804 */
[----:B------:R-:W-:Y:S01]  /*1b240*/  MUFU.EX2 R211, R211 ;  /* 0x000000d300d37308 */ /* 0x000fe20000000800 */
[--C-:B------:R-:W-:Y:S01]  /*1b250*/  FFMA.FTZ R98, R94, UR4, -R4.reuse ;  /* 0x000000045e627c23 */ /* 0x100fe20008010804 */
[----:B------:R-:W-:Y:S01]  /*1b260*/  MOV R57, R207 ;  /* 0x000000cf00397202 */ /* 0x000fe20000000f00 */
[----:B------:R-:W2:Y:S01]  /*1b270*/  LDSM.16.MT88.4 R36, [R220+0x8000] ;  /* 0x00800000dc24783b */ /* 0x000ea20000004200 */
[--C-:B------:R-:W-:Y:S01]  /*1b280*/  FFMA.FTZ R89, R235, UR4, -R4.reuse ;  /* 0x00000004eb597c23 */ /* 0x100fe20008010804 */
[--C-:B------:R-:W-:Y:S01]  /*1b290*/  FFMA.FTZ R90, R90, UR4, -R4.reuse ;  /* 0x000000045a5a7c23 */ /* 0x100fe20008010804 */
[--C-:B------:R-:W-:Y:S01]  /*1b2a0*/  FFMA.FTZ R235, R54, UR4, -R4.reuse ;  /* 0x0000000436eb7c23 */ /* 0x100fe20008010804 */
[----:B----4-:R-:W-:Y:S03]  /*1b2b0*/  F2FP.F16.F32.PACK_AB R65, R99, R92 ;  /* 0x0000005c6341723e */ /* 0x010fe600000000ff */
[----:B------:R4:W-:Y:S01]  /*1b2c0*/  MUFU.EX2 R94, R7 ;  /* 0x00000007005e7308 */ /* 0x0009e20000000800 */
[--C-:B------:R-:W-:Y:S01]  /*1b2d0*/  FFMA.FTZ R8, R243, UR4, -R4.reuse ;  /* 0x00000004f3087c23 */ /* 0x100fe20008010804 */
[--C-:B------:R-:W-:Y:S01]  /*1b2e0*/  FFMA.FTZ R88, R242, UR4, -R4.reuse ;  /* 0x00000004f2587c23 */ /* 0x100fe20008010804 */
[----:B------:R-:W2:Y:S01]  /*1b2f0*/  LDSM.16.MT88.4 R52, [R218+0x8000] ;  /* 0x00800000da34783b */ /* 0x000ea20000004200 */
[--C-:B------:R-:W-:Y:S01]  /*1b300*/  FFMA.FTZ R107, R107, UR4, -R4.reuse ;  /* 0x000000046b6b7c23 */ /* 0x100fe20008010804 */
[----:B------:R-:W-:Y:S01]  /*1b310*/  F2FP.F16.F32.PACK_AB R79, R214, R213 ;  /* 0x000000d5d64f723e */ /* 0x000fe200000000ff */
[C---:B-1----:R-:W-:Y:S01]  /*1b320*/  FMUL.FTZ R11, R3.reuse, R139 ;  /* 0x0000008b030b7220 */ /* 0x042fe20000410000 */
[----:B------:R-:W-:Y:S03]  /*1b330*/  FMUL.FTZ R15, R3, R151 ;  /* 0x00000097030f7220 */ /* 0x000fe60000410000 */
[----:B------:R-:W-:Y:S01]  /*1b340*/  MUFU.EX2 R207, R6 ;  /* 0x0000000600cf7308 */ /* 0x000fe20000000800 */
[----:B------:R-:W-:Y:S01]  /*1b350*/  MOV R85, R18 ;  /* 0x0000001200557202 */ /* 0x000fe20000000f00 */
[----:B------:R-:W-:Y:S01]  /*1b360*/  FMUL.FTZ R18, R68, R146 ;  /* 0x0000009244127220 */ /* 0x000fe20000410000 */
[C---:B------:R-:W-:Y:S01]  /*1b370*/  FMUL.FTZ R24, R0.reuse, R152 ;  /* 0x0000009800187220 */ /* 0x040fe20000410000 */
[C---:B------:R-:W-:Y:S01]  /*1b380*/  FMUL.FTZ R25, R0.reuse, R153 ;  /* 0x0000009900197220 */ /* 0x040fe20000410000 */
[----:B------:R-:W-:Y:S01]  /*1b390*/  FMUL.FTZ R28, R0, R164 ;  /* 0x000000a4001c7220 */ /* 0x000fe20000410000 */
[C---:B------:R-:W-:Y:S01]  /*1b3a0*/  FMUL.FTZ R32, R69.reuse, R160 ;  /* 0x000000a045207220 */ /* 0x040fe20000410000 */
[----:B------:R-:W-:Y:S03]  /*1b3b0*/  FMUL.FTZ R33, R69, R161 ;  /* 0x000000a145217220 */ /* 0x000fe60000410000 */
[----:B------:R1:W-:Y:S01]  /*1b3c0*/  MUFU.EX2 R209, R5 ;  /* 0x0000000500d17308 */ /* 0x0003e20000000800 */
[C---:B----4-:R-:W-:Y:S01]  /*1b3d0*/  FMUL.FTZ R7, R68.reuse, R143 ;  /* 0x0000008f44077220 */ /* 0x050fe20000410000 */
[C---:B------:R-:W-:Y:S01]  /*1b3e0*/  FMUL.FTZ R35, R68.reuse, R163 ;  /* 0x000000a344237220 */ /* 0x040fe20000410000 */
[----:B------:R-:W-:Y:S01]  /*1b3f0*/  FMUL.FTZ R42, R3, R170 ;  /* 0x000000aa032a7220 */ /* 0x000fe20000410000 */
[----:B------:R-:W-:Y:S01]  /*1b400*/  MOV R146, R50 ;  /* 0x0000003200927202 */ /* 0x000fe20000000f00 */
[----:B------:R-:W-:Y:S01]  /*1b410*/  FMUL.FTZ R50, R68, R178 ;  /* 0x000000b244327220 */ /* 0x000fe20000410000 */
[----:B------:R-:W-:Y:S01]  /*1b420*/  MOV R164, R102 ;  /* 0x0000006600a47202 */ /* 0x000fe20000000f00 */
[--C-:B------:R-:W-:Y:S03]  /*1b430*/  FFMA.FTZ R202, R87, UR4, -R4.reuse ;  /* 0x0000000457ca7c23 */ /* 0x100fe60008010804 */
[----:B------:R4:W3:Y:S01]  /*1b440*/  MUFU.EX2 R95, R8 ;  /* 0x00000008005f7308 */ /* 0x0008e20000000800 */
[----:B------:R-:W-:Y:S01]  /*1b450*/  MOV R49, R122 ;  /* 0x0000007a00317202 */ /* 0x000fe20000000f00 */
        /* <DEDUP_REMOVED lines=21> */
[----:B------:R-:W-:Y:S03]  /*1b5b0*/  FFMA.FTZ R48, R30, UR4, -R4 ;  /* 0x000000041e307c23 */ /* 0x000fe60008010804 */
[----:B------:R-:W-:Y:S01]  /*1b5c0*/  MUFU.EX2 R178, R116 ;  /* 0x0000007400b27308 */ /* 0x000fe20000000800 */
[C---:B------:R-:W-:Y:S01]  /*1b5d0*/  FMUL.FTZ R4, R69.reuse, R140 ;  /* 0x0000008c45047220 */ /* 0x040fe20000410000 */
[----:B-1----:R-:W-:Y:S01]  /*1b5e0*/  FMUL.FTZ R5, R69, R141 ;  /* 0x0000008d45057220 */ /* 0x002fe20000410000 */
[----:B------:R-:W-:Y:S01]  /*1b5f0*/  FMUL.FTZ R6, R68, R142 ;  /* 0x0000008e44067220 */ /* 0x000fe20000410000 */
[----:B------:R-:W-:Y:S01]  /*1b600*/  F2FP.F16.F32.PACK_AB R78, R230, R215 ;  /* 0x000000d7e64e723e */ /* 0x000fe200000000ff */
[C---:B----4-:R-:W-:Y:S01]  /*1b610*/  FMUL.FTZ R8, R0.reuse, R136 ;  /* 0x0000008800087220 */ /* 0x050fe20000410000 */
[----:B------:R-:W-:Y:S01]  /*1b620*/  F2FP.F16.F32.PACK_AB R76, R115, R111 ;  /* 0x0000006f734c723e */ /* 0x000fe200000000ff */
[----:B------:R-:W-:Y:S03]  /*1b630*/  FMUL.FTZ R9, R0, R137 ;  /* 0x0000008900097220 */ /* 0x000fe60000410000 */
[----:B------:R-:W-:Y:S01]  /*1b640*/  MUFU.EX2 R123, R123 ;  /* 0x0000007b007b7308 */ /* 0x000fe20000000800 */
[----:B------:R-:W-:Y:S01]  /*1b650*/  F2FP.F16.F32.PACK_AB R77, R110, R109 ;  /* 0x0000006d6e4d723e */ /* 0x000fe200000000ff */
[----:B------:R-:W-:Y:S01]  /*1b660*/  FMUL.FTZ R12, R0, R148 ;  /* 0x00000094000c7220 */ /* 0x000fe20000410000 */
[----:B------:R-:W-:Y:S01]  /*1b670*/  MOV R41, R10 ;  /* 0x0000000a00297202 */ /* 0x000fe20000000f00 */
[C---:B------:R-:W-:Y:S01]  /*1b680*/  FMUL.FTZ R10, R3.reuse, R138 ;  /* 0x0000008a030a7220 */ /* 0x040fe20000410000 */
[----:B---3--:R-:W-:Y:S01]  /*1b690*/  F2FP.F16.F32.PACK_AB R64, R94, R95 ;  /* 0x0000005f5e40723e */ /* 0x008fe200000000ff */
[----:B------:R-:W-:Y:S01]  /*1b6a0*/  FMUL.FTZ R30, R3, R166 ;  /* 0x000000a6031e7220 */ /* 0x000fe20000410000 */
[----:B------:R-:W-:Y:S03]  /*1b6b0*/  F2FP.F16.F32.PACK_AB R67, R212, R210 ;  /* 0x000000d2d443723e */ /* 0x000fe600000000ff */
[----:B------:R-:W-:Y:S01]  /*1b6c0*/  MUFU.EX2 R160, R113 ;  /* 0x0000007100a07308 */ /* 0x000fe20000000800 */
[----:B------:R-:W-:Y:S01]  /*1b6d0*/  F2FP.F16.F32.PACK_AB R66, R209, R207 ;  /* 0x000000cfd142723e */ /* 0x000fe200000000ff */
[-C--:B------:R-:W-:Y:S01]  /*1b6e0*/  HMMA.16816.F32 R4, R76, R20.reuse, R4 ;  /* 0x000000144c04723c */ /* 0x080fe20000001804 */
[----:B--2---:R-:W2:Y:S04]  /*1b6f0*/  LDL.LU R96, [R1+0x88] ;  /* 0x0000880001607983 */ /* 0x004ea80000300800 */
[----:B------:R-:W-:Y:S03]  /*1b700*/  MOV R45, R14 ;  /* 0x0000000e002d7202 */ /* 0x000fe60000000f00 */
[----:B------:R-:W-:Y:S03]  /*1b710*/  MUFU.EX2 R163, R112 ;  /* 0x0000007000a37308 */ /* 0x000fe60000000800 */
[----:B------:R-:W-:Y:S01]  /*1b720*/  MOV R104, R13 ;  /* 0x0000000d00687202 */ /* 0x000fe20000000f00 */
[----:B------:R-:W-:Y:S01]  /*1b730*/  FMUL.FTZ R14, R3, R150 ;  /* 0x00000096030e7220 */ /* 0x000fe20000410000 */
[C---:B------:R-:W-:Y:S04]  /*1b740*/  HMMA.16816.F32 R8, R64.reuse, R20, R8 ;  /* 0x000000144008723c */ /* 0x040fe80000001808 */
[C---:B------:R-:W-:Y:S01]  /*1b750*/  FMUL.FTZ R13, R0.reuse, R149 ;  /* 0x00000095000d7220 */ /* 0x040fe20000410000 */
[----:B------:R-:W-:Y:S01]  /*1b760*/  MUFU.EX2 R126, R126 ;  /* 0x0000007e007e7308 */ /* 0x000fe20000000800 */
[----:B------:R-:W-:Y:S01]  /*1b770*/  MOV R82, R17 ;  /* 0x0000001100527202 */ /* 0x000fe20000000f00 */
[C---:B------:R-:W-:Y:S01]  /*1b780*/  FMUL.FTZ R17, R69.reuse, R145 ;  /* 0x0000009145117220 */ /* 0x040fe20000410000 */
[----:B------:R-:W-:Y:S03]  /*1b790*/  MOV R61, R16 ;  /* 0x00000010003d7202 */ /* 0x000fe60000000f00 */
[C---:B------:R-:W-:Y:S01]  /*1b7a0*/  FMUL.FTZ R16, R69.reuse, R144 ;  /* 0x0000009045107220 */ /* 0x040fe20000410000 */
[-C--:B------:R-:W-:Y:S03]  /*1b7b0*/  HMMA.16816.F32 R12, R64, R22.reuse, R12 ;  /* 0x00000016400c723c */ /* 0x080fe6000000180c */
[----:B------:R-:W-:Y:S01]  /*1b7c0*/  MUFU.EX2 R124, R124 ;  /* 0x0000007c007c7308 */ /* 0x000fe20000000800 */
[C---:B------:R-:W-:Y:S01]  /*1b7d0*/  FMUL.FTZ R20, R69.reuse, R156 ;  /* 0x0000009c45147220 */ /* 0x040fe20000410000 */
[----:B------:R-:W-:Y:S01]  /*1b7e0*/  FMUL.FTZ R21, R69, R157 ;  /* 0x0000009d45157220 */ /* 0x000fe20000410000 */
[----:B------:R-:W-:Y:S01]  /*1b7f0*/  FMUL.FTZ R31, R3, R167 ;  /* 0x000000a7031f7220 */ /* 0x000fe20000410000 */
[C---:B------:R-:W-:Y:S06]  /*1b800*/  HMMA.16816.F32 R16, R76.reuse, R22, R16 ;  /* 0x000000164c10723c */ /* 0x040fec0000001810 */
[----:B------:R-:W-:Y:S01]  /*1b810*/  MUFU.EX2 R229, R229 ;  /* 0x000000e500e57308 */ /* 0x000fe20000000800 */
[----:B------:R-:W-:Y:S01]  /*1b820*/  MOV R149, R85 ;  /* 0x0000005500957202 */ /* 0x000fe20000000f00 */
[----:B------:R-:W-:Y:S03]  /*1b830*/  FMUL.FTZ R40, R0, R168 ;  /* 0x000000a800287220 */ /* 0x000fe60000410000 */
[C---:B------:R-:W-:Y:S01]  /*1b840*/  FMUL.FTZ R22, R68.reuse, R158 ;  /* 0x0000009e44167220 */ /* 0x040fe20000410000 */
[C---:B------:R-:W-:Y:S04]  /*1b850*/  FMUL.FTZ R23, R68.reuse, R159 ;  /* 0x0000009f44177220 */ /* 0x040fe80000410000 */
[----:B------:R-:W-:Y:S01]  /*1b860*/  MUFU.EX2 R208, R208 ;  /* 0x000000d000d07308 */ /* 0x000fe20000000800 */
[----:B------:R-:W-:Y:S02]  /*1b870*/  MOV R143, R82 ;  /* 0x00000052008f7202 */ /* 0x000fe40000000f00 */
[----:B------:R-:W-:Y:S01]  /*1b880*/  MOV R148, R83 ;  /* 0x0000005300947202 */ /* 0x000fe20000000f00 */
[-C--:B------:R-:W-:Y:S03]  /*1b890*/  HMMA.16816.F32 R20, R76, R36.reuse, R20 ;  /* 0x000000244c14723c */ /* 0x080fe60000001814 */
[----:B------:R-:W-:Y:S03]  /*1b8a0*/  MOV R85, R80 ;  /* 0x0000005000557202 */ /* 0x000fe60000000f00 */
[----:B------:R-:W-:Y:S01]  /*1b8b0*/  MUFU.EX2 R161, R107 ;  /* 0x0000006b00a17308 */ /* 0x000fe20000000800 */
[----:B------:R-:W1:Y:S01]  /*1b8c0*/  LDSM.16.MT88.4 R80, [R219+0x8000] ;  /* 0x00800000db50783b */ /* 0x000e620000004200 */
[C---:B------:R-:W-:Y:S04]  /*1b8d0*/  HMMA.16816.F32 R24, R64.reuse, R36, R24 ;  /* 0x000000244018723c */ /* 0x040fe80000001818 */
[----:B------:R-:W-:Y:S04]  /*1b8e0*/  MOV R170, R41 ;  /* 0x0000002900aa7202 */ /* 0x000fe80000000f00 */
[----:B------:R-:W-:Y:S01]  /*1b8f0*/  MUFU.EX2 R159, R135 ;  /* 0x00000087009f7308 */ /* 0x000fe20000000800 */
[-C--:B------:R-:W-:Y:S03]  /*1b900*/  HMMA.16816.F32 R28, R64, R38.reuse, R28 ;  /* 0x00000026401c723c */ /* 0x080fe6000000181c */
[C---:B------:R-:W-:Y:S01]  /*1b910*/  FMUL.FTZ R36, R69.reuse, R172 ;  /* 0x000000ac45247220 */ /* 0x040fe20000410000 */
[----:B------:R-:W-:Y:S02]  /*1b920*/  FMUL.FTZ R37, R69, R173 ;  /* 0x000000ad45257220 */ /* 0x000fe40000410000 */
[C---:B------:R-:W-:Y:S03]  /*1b930*/  HMMA.16816.F32 R32, R76.reuse, R38, R32 ;  /* 0x000000264c20723c */ /* 0x040fe60000001820 */
[----:B------:R-:W-:Y:S02]  /*1b940*/  MUFU.EX2 R167, R134 ;  /* 0x0000008600a77308 */ /* 0x000fe40000000800 */
[----:B------:R-:W-:Y:S01]  /*1b950*/  MOV R144, R43 ;  /* 0x0000002b00907202 */ /* 0x000fe20000000f00 */
[C---:B------:R-:W-:Y:S01]  /*1b960*/  FMUL.FTZ R43, R3.reuse, R171 ;  /* 0x000000ab032b7220 */ /* 0x040fe20000410000 */
[C---:B------:R-:W-:Y:S01]  /*1b970*/  FMUL.FTZ R38, R68.reuse, R174 ;  /* 0x000000ae44267220 */ /* 0x040fe20000410000 */
[----:B------:R-:W-:Y:S05]  /*1b980*/  FMUL.FTZ R39, R68, R175 ;  /* 0x000000af44277220 */ /* 0x000fea0000410000 */
[----:B------:R-:W-:Y:S01]  /*1b990*/  MUFU.EX2 R152, R133 ;  /* 0x0000008500987308 */ /* 0x000fe20000000800 */
[C---:B------:R-:W-:Y:S01]  /*1b9a0*/  FMUL.FTZ R41, R0.reuse, R169 ;  /* 0x000000a900297220 */ /* 0x040fe20000410000 */
[----:B------:R-:W-:Y:S02]  /*1b9b0*/  MOV R138, R87 ;  /* 0x00000057008a7202 */ /* 0x000fe40000000f00 */
[----:B------:R-:W-:Y:S01]  /*1b9c0*/  MOV R87, R44 ;  /* 0x0000002c00577202 */ /* 0x000fe20000000f00 */
[-C--:B------:R-:W-:Y:S05]  /*1b9d0*/  HMMA.16816.F32 R36, R76, R52.reuse, R36 ;  /* 0x000000344c24723c */ /* 0x080fea0000001824 */
[----:B------:R-:W-:Y:S01]  /*1b9e0*/  MUFU.EX2 R155, R132 ;  /* 0x00000084009b7308 */ /* 0x000fe20000000800 */
[----:B------:R-:W-:Y:S01]  /*1b9f0*/  MOV R151, R45 ;  /* 0x0000002d00977202 */ /* 0x000fe20000000f00 */
[C---:B------:R-:W-:Y:S01]  /*1ba00*/  FMUL.FTZ R44, R0.reuse, R180 ;  /* 0x000000b4002c7220 */ /* 0x040fe20000410000 */
[----:B------:R-:W-:Y:S03]  /*1ba10*/  MOV R139, R46 ;  /* 0x0000002e008b7202 */ /* 0x000fe60000000f00 */
[C---:B------:R-:W-:Y:S01]  /*1ba20*/  FMUL.FTZ R46, R3.reuse, R182 ;  /* 0x000000b6032e7220 */ /* 0x040fe20000410000 */
[----:B------:R-:W-:Y:S01]  /*1ba30*/  MOV R136, R47 ;  /* 0x0000002f00887202 */ /* 0x000fe20000000f00 */
[----:B------:R-:W-:Y:S01]  /*1ba40*/  FMUL.FTZ R47, R3, R183 ;  /* 0x000000b7032f7220 */ /* 0x000fe20000410000 */
[C---:B------:R-:W-:Y:S01]  /*1ba50*/  HMMA.16816.F32 R40, R64.reuse, R52, R40 ;  /* 0x000000344028723c */ /* 0x040fe20000001828 */
[----:B------:R-:W-:Y:S03]  /*1ba60*/  MUFU.EX2 R158, R131 ;  /* 0x00000083009e7308 */ /* 0x000fe60000000800 */
[----:B------:R-:W-:Y:S01]  /*1ba70*/  FMUL.FTZ R45, R0, R181 ;  /* 0x000000b5002d7220 */ /* 0x000fe20000410000 */
[----:B------:R-:W-:Y:S02]  /*1ba80*/  MOV R142, R61 ;  /* 0x0000003d008e7202 */ /* 0x000fe40000000f00 */
[----:B------:R-:W-:Y:S01]  /*1ba90*/  MOV R145, R51 ;  /* 0x0000003300917202 */ /* 0x000fe20000000f00 */
[C---:B------:R-:W-:Y:S03]  /*1baa0*/  FMUL.FTZ R51, R68.reuse, R179 ;  /* 0x000000b344337220 */ /* 0x040fe60000410000 */
[----:B------:R-:W-:Y:S01]  /*1bab0*/  MUFU.EX2 R154, R127 ;  /* 0x0000007f009a7308 */ /* 0x000fe20000000800 */
[----:B------:R-:W-:Y:S01]  /*1bac0*/  MOV R140, R48 ;  /* 0x00000030008c7202 */ /* 0x000fe20000000f00 */
[C---:B------:R-:W-:Y:S01]  /*1bad0*/  FMUL.FTZ R48, R69.reuse, R176 ;  /* 0x000000b045307220 */ /* 0x040fe20000410000 */
[----:B------:R-:W-:Y:S01]  /*1bae0*/  MOV R61, R49 ;  /* 0x00000031003d7202 */ /* 0x000fe20000000f00 */
[C---:B------:R-:W-:Y:S01]  /*1baf0*/  FMUL.FTZ R49, R69.reuse, R177 ;  /* 0x000000b145317220 */ /* 0x040fe20000410000 */
[-C--:B------:R-:W-:Y:S05]  /*1bb00*/  HMMA.16816.F32 R44, R64, R54.reuse, R44 ;  /* 0x00000036402c723c */ /* 0x080fea000000182c */
[----:B------:R-:W-:Y:S01]  /*1bb10*/  MUFU.EX2 R177, R200 ;  /* 0x000000c800b17308 */ /* 0x000fe20000000800 */
[----:B------:R-:W-:Y:S01]  /*1bb20*/  MOV R175, R104 ;  /* 0x0000006800af7202 */ /* 0x000fe20000000f00 */
[C---:B------:R-:W-:Y:S01]  /*1bb30*/  FMUL.FTZ R52, R69.reuse, R192 ;  /* 0x000000c045347220 */ /* 0x040fe20000410000 */
[----:B------:R-:W-:Y:S01]  /*1bb40*/  FMUL.FTZ R53, R69, R193 ;  /* 0x000000c145357220 */ /* 0x000fe20000410000 */
[C---:B------:R-:W-:Y:S06]  /*1bb50*/  HMMA.16816.F32 R48, R76.reuse, R54, R48 ;  /* 0x000000364c30723c */ /* 0x040fec0000001830 */
[----:B------:R3:W-:Y:S01]  /*1bb60*/  MUFU.EX2 R104, R60 ;  /* 0x0000003c00687308 */ /* 0x0007e20000000800 */
[----:B------:R-:W-:Y:S01]  /*1bb70*/  MOV R192, R61 ;  /* 0x0000003d00c07202 */ /* 0x000fe20000000f00 */
[C---:B------:R-:W-:Y:S03]  /*1bb80*/  FMUL.FTZ R54, R68.reuse, R194 ;  /* 0x000000c244367220 */ /* 0x040fe60000410000 */
[----:B------:R-:W-:Y:S01]  /*1bb90*/  FMUL.FTZ R55, R68, R195 ;  /* 0x000000c344377220 */ /* 0x000fe20000410000 */
[----:B------:R-:W-:Y:S04]  /*1bba0*/  MOV R150, R59 ;  /* 0x0000003b00967202 */ /* 0x000fe80000000f00 */
[----:B------:R-:W-:Y:S01]  /*1bbb0*/  MUFU.EX2 R179, R101 ;  /* 0x0000006500b37308 */ /* 0x000fe20000000800 */
[----:B------:R-:W-:Y:S01]  /*1bbc0*/  MOV R61, R56 ;  /* 0x00000038003d7202 */ /* 0x000fe20000000f00 */
[C---:B------:R-:W-:Y:S01]  /*1bbd0*/  FMUL.FTZ R59, R3.reuse, R191 ;  /* 0x000000bf033b7220 */ /* 0x040fe20000410000 */
[----:B------:R-:W-:Y:S01]  /*1bbe0*/  MOV R171, R62 ;  /* 0x0000003e00ab7202 */ /* 0x000fe20000000f00 */
[C---:B------:R-:W-:Y:S01]  /*1bbf0*/  FMUL.FTZ R56, R0.reuse, R188 ;  /* 0x000000bc00387220 */ /* 0x040fe20000410000 */
[C---:B------:R-:W-:Y:S01]  /*1bc00*/  FMUL.FTZ R62, R3.reuse, R186 ;  /* 0x000000ba033e7220 */ /* 0x040fe20000410000 */
[----:B------:R-:W-:Y:S01]  /*1bc10*/  MOV R188, R87 ;  /* 0x0000005700bc7202 */ /* 0x000fe20000000f00 */
[-C--:B-1----:R-:W-:Y:S03]  /*1bc20*/  HMMA.16816.F32 R52, R76, R80.reuse, R52 ;  /* 0x000000504c34723c */ /* 0x082fe60000001834 */
[----:B------:R1:W-:Y:S01]  /*1bc30*/  MUFU.EX2 R101, R88 ;  /* 0x0000005800657308 */ /* 0x0003e20000000800 */
[----:B------:R-:W-:Y:S01]  /*1bc40*/  MOV R191, R85 ;  /* 0x0000005500bf7202 */ /* 0x000fe20000000f00 */
[C---:B---3--:R-:W-:Y:S01]  /*1bc50*/  FMUL.FTZ R60, R0.reuse, R184 ;  /* 0x000000b8003c7220 */ /* 0x048fe20000410000 */
[----:B------:R-:W-:Y:S02]  /*1bc60*/  MOV R195, R84 ;  /* 0x0000005400c37202 */ /* 0x000fe40000000f00 */
[----:B------:R-:W-:Y:S05]  /*1bc70*/  MOV R186, R86 ;  /* 0x0000005600ba7202 */ /* 0x000fea0000000f00 */
[----:B------:R-:W-:Y:S01]  /*1bc80*/  MUFU.EX2 R176, R117 ;  /* 0x0000007500b07308 */ /* 0x000fe20000000800 */
[----:B------:R-:W3:Y:S01]  /*1bc90*/  LDSM.16.MT88.4 R84, [R217+0x8800] ;  /* 0x00880000d954783b */ /* 0x000ee20000004200 */
[----:B------:R-:W-:Y:S01]  /*1bca0*/  MOV R141, R57 ;  /* 0x00000039008d7202 */ /* 0x000fe20000000f00 */
[C---:B------:R-:W-:Y:S01]  /*1bcb0*/  FMUL.FTZ R57, R0.reuse, R189 ;  /* 0x000000bd00397220 */ /* 0x040fe20000410000 */
[----:B------:R-:W-:Y:S01]  /*1bcc0*/  MOV R137, R58 ;  /* 0x0000003a00897202 */ /* 0x000fe20000000f00 */
[C---:B------:R-:W-:Y:S01]  /*1bcd0*/  FMUL.FTZ R58, R3.reuse, R190 ;  /* 0x000000be033a7220 */ /* 0x040fe20000410000 */
[----:B------:R-:W-:Y:S04]  /*1bce0*/  MOV R182, R100 ;  /* 0x0000006400b67202 */ /* 0x000fe80000000f00 */
[----:B------:R4:W4:Y:S01]  /*1bcf0*/  MUFU.EX2 R100, R97 ;  /* 0x0000006100647308 */ /* 0x0009220000000800 */
[----:B------:R-:W-:Y:S01]  /*1bd00*/  MOV R168, R63 ;  /* 0x0000003f00a87202 */ /* 0x000fe20000000f00 */
[----:B------:R-:W-:Y:S01]  /*1bd10*/  FMUL.FTZ R63, R3, R187 ;  /* 0x000000bb033f7220 */ /* 0x000fe20000410000 */
[----:B------:R-:W-:Y:S01]  /*1bd20*/  MOV R184, R61 ;  /* 0x0000003d00b87202 */ /* 0x000fe20000000f00 */
[C---:B------:R-:W-:Y:S06]  /*1bd30*/  HMMA.16816.F32 R56, R64.reuse, R80, R56 ;  /* 0x000000504038723c */ /* 0x040fec0000001838 */
[----:B------:R-:W-:Y:S01]  /*1bd40*/  MUFU.EX2 R157, R125 ;  /* 0x0000007d009d7308 */ /* 0x000fe20000000800 */
[----:B------:R-:W-:Y:S01]  /*1bd50*/  FMUL.FTZ R61, R0, R185 ;  /* 0x000000b9003d7220 */ /* 0x000fe20000410000 */
[----:B-1----:R-:W-:Y:S03]  /*1bd60*/  MOV R88, R175 ;  /* 0x000000af00587202 */ /* 0x002fe60000000f00 */
[----:B------:R-:W-:Y:S02]  /*1bd70*/  MOV R194, R145 ;  /* 0x0000009100c27202 */ /* 0x000fe40000000f00 */
[----:B------:R-:W-:Y:S01]  /*1bd80*/  MOV R189, R147 ;  /* 0x0000009300bd7202 */ /* 0x000fe20000000f00 */
[-C--:B------:R-:W-:Y:S02]  /*1bd90*/  HMMA.16816.F32 R60, R64, R82.reuse, R60 ;  /* 0x00000052403c723c */ /* 0x080fe4000000183c */
[----:B------:R-:W1:Y:S01]  /*1bda0*/  MUFU.EX2 R145, R203 ;  /* 0x000000cb00917308 */ /* 0x000e620000000800 */
[----:B------:R-:W-:Y:S02]  /*1bdb0*/  MOV R190, R146 ;  /* 0x0000009200be7202 */ /* 0x000fe40000000f00 */
[----:B------:R-:W-:Y:S02]  /*1bdc0*/  MOV R200, R144 ;  /* 0x0000009000c87202 */ /* 0x000fe40000000f00 */
[C---:B------:R-:W-:Y:S01]  /*1bdd0*/  FMUL.FTZ R64, R69.reuse, R196 ;  /* 0x000000c445407220 */ /* 0x040fe20000410000 */
[----:B------:R-:W-:Y:S04]  /*1bde0*/  FMUL.FTZ R65, R69, R197 ;  /* 0x000000c545417220 */ /* 0x000fe80000410000 */
[----:B------:R-:W-:Y:S01]  /*1bdf0*/  MUFU.EX2 R144, R93 ;  /* 0x0000005d00907308 */ /* 0x000fe20000000800 */
[C---:B------:R-:W-:Y:S01]  /*1be00*/  FMUL.FTZ R66, R68.reuse, R198 ;  /* 0x000000c644427220 */ /* 0x040fe20000410000 */
[----:B------:R-:W-:Y:S01]  /*1be10*/  FMUL.FTZ R67, R68, R199 ;  /* 0x000000c744437220 */ /* 0x000fe20000410000 */
[----:B------:R-:W-:Y:S02]  /*1be20*/  MOV R187, R150 ;  /* 0x0000009600bb7202 */ /* 0x000fe40000000f00 */
[----:B----4-:R-:W-:Y:S05]  /*1be30*/  MOV R97, R105 ;  /* 0x0000006900617202 */ /* 0x010fea0000000f00 */
[----:B------:R-:W4:Y:S01]  /*1be40*/  MUFU.EX2 R147, R91 ;  /* 0x0000005b00937308 */ /* 0x000f220000000800 */
[----:B------:R-:W-:Y:S01]  /*1be50*/  F2FP.F16.F32.PACK_AB R81, R102, R100 ;  /* 0x000000646651723e */ /* 0x000fe200000000ff */
[----:B------:R-:W-:Y:S04]  /*1be60*/  HMMA.16816.F32 R64, R76, R82, R64 ;  /* 0x000000524c40723c */ /* 0x000fe80000001840 */
[----:B------:R-:W-:Y:S04]  /*1be70*/  MOV R180, R141 ;  /* 0x0000008d00b47202 */ /* 0x000fe80000000f00 */
[----:B------:R-:W-:Y:S03]  /*1be80*/  MUFU.EX2 R146, R74 ;  /* 0x0000004a00927308 */ /* 0x000fe60000000800 */
[----:B------:R-:W-:Y:S02]  /*1be90*/  F2FP.F16.F32.PACK_AB R78, R179, R177 ;  /* 0x000000b1b34e723e */ /* 0x000fe400000000ff */
[----:B-1----:R-:W-:Y:S02]  /*1bea0*/  F2FP.F16.F32.PACK_AB R79, R162, R145 ;  /* 0x00000091a24f723e */ /* 0x002fe400000000ff */
[----:B------:R-:W-:Y:S03]  /*1beb0*/  F2FP.F16.F32.PACK_AB R76, R204, R206 ;  /* 0x000000cecc4c723e */ /* 0x000fe600000000ff */
[----:B------:R-:W1:Y:S01]  /*1bec0*/  MUFU.EX2 R150, R89 ;  /* 0x0000005900967308 */ /* 0x000e620000000800 */
[----:B------:R-:W-:Y:S02]  /*1bed0*/  F2FP.F16.F32.PACK_AB R77, R211, R104 ;  /* 0x00000068d34d723e */ /* 0x000fe400000000ff */
[----:B----4-:R-:W-:Y:S02]  /*1bee0*/  F2FP.F16.F32.PACK_AB R83, R147, R144 ;  /* 0x000000909353723e */ /* 0x010fe400000000ff */
[----:B------:R-:W-:Y:S02]  /*1bef0*/  MOV R165, R148 ;  /* 0x0000009400a57202 */ /* 0x000fe40000000f00 */
[----:B------:R-:W-:Y:S01]  /*1bf00*/  MOV R174, R103 ;  /* 0x0000006700ae7202 */ /* 0x000fe20000000f00 */
[-C--:B---3--:R-:W-:Y:S02]  /*1bf10*/  HMMA.16816.F32 R4, R76, R84.reuse, R4 ;  /* 0x000000544c04723c */ /* 0x088fe40000001804 */
[----:B------:R-:W3:Y:S01]  /*1bf20*/  MUFU.EX2 R105, R75 ;  /* 0x0000004b00697308 */ /* 0x000ee20000000800 */
[----:B------:R-:W-:Y:S02]  /*1bf30*/  MOV R169, R149 ;  /* 0x0000009500a97202 */ /* 0x000fe40000000f00 */
[----:B------:R-:W-:Y:S02]  /*1bf40*/  MOV R203, R136 ;  /* 0x0000008800cb7202 */ /* 0x000fe40000000f00 */
[----:B------:R-:W-:Y:S05]  /*1bf50*/  MOV R173, R151 ;  /* 0x0000009700ad7202 */ /* 0x000fea0000000f00 */
[----:B------:R-:W-:Y:S01]  /*1bf60*/  MUFU.EX2 R141, R118 ;  /* 0x00000076008d7308 */ /* 0x000fe20000000800 */
[----:B-1----:R-:W-:Y:S02]  /*1bf70*/  F2FP.F16.F32.PACK_AB R82, R150, R146 ;  /* 0x000000929652723e */ /* 0x002fe400000000ff */
[----:B------:R-:W-:Y:S02]  /*1bf80*/  MOV R172, R138 ;  /* 0x0000008a00ac7202 */ /* 0x000fe40000000f00 */
[----:B------:R-:W-:Y:S05]  /*1bf90*/  MOV R193, R143 ;  /* 0x0000008f00c17202 */ /* 0x000fea0000000f00 */
[----:B------:R1:W-:Y:S01]  /*1bfa0*/  MUFU.EX2 R136, R119 ;  /* 0x0000007700887308 */ /* 0x0003e20000000800 */
[----:B---3--:R-:W-:Y:S02]  /*1bfb0*/  F2FP.F16.F32.PACK_AB R80, R105, R101 ;  /* 0x000000656950723e */ /* 0x008fe400000000ff */
[----:B------:R-:W-:Y:S02]  /*1bfc0*/  MOV R181, R142 ;  /* 0x0000008e00b57202 */ /* 0x000fe40000000f00 */
[----:B------:R-:W-:Y:S02]  /*1bfd0*/  MOV R183, R140 ;  /* 0x0000008c00b77202 */ /* 0x000fe40000000f00 */
[----:B------:R-:W-:Y:S01]  /*1bfe0*/  MOV R185, R137 ;  /* 0x0000008900b97202 */ /* 0x000fe20000000f00 */
[C---:B------:R-:W-:Y:S02]  /*1bff0*/  HMMA.16816.F32 R8, R80.reuse, R84, R8 ;  /* 0x000000545008723c */ /* 0x040fe40000001808 */
[----:B------:R-:W3:Y:S02]  /*1c000*/  MUFU.EX2 R103, R205 ;  /* 0x000000cd00677308 */ /* 0x000ee40000000800 */
[----:B------:R-:W-:Y:S02]  /*1c010*/  MOV R201, R139 ;  /* 0x0000008b00c97202 */ /* 0x000fe40000000f00 */
[-C--:B------:R-:W-:Y:S06]  /*1c020*/  HMMA.16816.F32 R12, R80, R86.reuse, R12 ;  /* 0x00000056500c723c */ /* 0x080fec000000180c */
[----:B------:R-:W-:Y:S01]  /*1c030*/  MUFU.EX2 R166, R98 ;  /* 0x0000006200a67308 */ /* 0x000fe20000000800 */
[----:B------:R-:W-:Y:S01]  /*1c040*/  MOV R75, R168 ;  /* 0x000000a8004b7202 */ /* 0x000fe20000000f00 */
[C---:B------:R-:W-:Y:S01]  /*1c050*/  HMMA.16816.F32 R16, R76.reuse, R86, R16 ;  /* 0x000000564c10723c */ /* 0x040fe20000001810 */
[----:B------:R-:W4:Y:S07]  /*1c060*/  LDSM.16.MT88.4 R84, [R220+0x8800] ;  /* 0x00880000dc54783b */ /* 0x000f2e0000004200 */
[----:B------:R-:W-:Y:S03]  /*1c070*/  MUFU.EX2 R148, R108 ;  /* 0x0000006c00947308 */ /* 0x000fe60000000800 */
[----:B------:R-:W-:Y:S07]  /*1c080*/  MOV R199, R75 ;  /* 0x0000004b00c77202 */ /* 0x000fee0000000f00 */
        /* <DEDUP_REMOVED lines=11> */
[----:B------:R-:W-:Y:S01]  /*1c140*/  MUFU.EX2 R128, R252 ;  /* 0x000000fc00807308 */ /* 0x000fe20000000800 */
[----:B--2---:R-:W-:Y:S03]  /*1c150*/  FFMA.FTZ R3, R3, R96, R92 ;  /* 0x0000006003037223 */ /* 0x004fe6000001005c */
[----:B------:R-:W-:Y:S01]  /*1c160*/  MOV R96, R97 ;  /* 0x0000006100607202 */ /* 0x000fe20000000f00 */
[----:B------:R-:W-:Y:S05]  /*1c170*/  FADD.FTZ R3, R99, R3 ;  /* 0x0000000363037221 */ /* 0x000fea0000010000 */
[----:B------:R2:W-:Y:S01]  /*1c180*/  MUFU.EX2 R125, R96 ;  /* 0x00000060007d7308 */ /* 0x0005e20000000800 */
[----:B------:R-:W-:Y:S02]  /*1c190*/  MOV R97, R201 ;  /* 0x000000c900617202 */ /* 0x000fe40000000f00 */
[----:B------:R-:W-:Y:S02]  /*1c1a0*/  MOV R201, R203 ;  /* 0x000000cb00c97202 */ /* 0x000fe40000000f00 */
[----:B------:R-:W-:Y:S02]  /*1c1b0*/  MOV R203, R185 ;  /* 0x000000b900cb7202 */ /* 0x000fe40000000f00 */
[----:B------:R-:W-:Y:S03]  /*1c1c0*/  MOV R185, R184 ;  /* 0x000000b800b97202 */ /* 0x000fe60000000f00 */
[----:B------:R-:W3:Y:S01]  /*1c1d0*/  MUFU.EX2 R149, R114 ;  /* 0x0000007200957308 */ /* 0x000ee20000000800 */
[----:B------:R-:W-:Y:S02]  /*1c1e0*/  MOV R196, R203 ;  /* 0x000000cb00c47202 */ /* 0x000fe40000000f00 */
[----:B------:R-:W-:Y:S02]  /*1c1f0*/  MOV R184, R187 ;  /* 0x000000bb00b87202 */ /* 0x000fe40000000f00 */
[----:B-1----:R-:W-:Y:S02]  /*1c200*/  MOV R119, R196 ;  /* 0x000000c400777202 */ /* 0x002fe40000000f00 */
[----:B------:R-:W-:Y:S03]  /*1c210*/  MOV R196, R88 ;  /* 0x0000005800c47202 */ /* 0x000fe60000000f00 */
[----:B------:R-:W1:Y:S01]  /*1c220*/  MUFU.EX2 R137, R129 ;  /* 0x0000008100897308 */ /* 0x000e620000000800 */
[----:B--2---:R-:W-:Y:S02]  /*1c230*/  MOV R96, R97 ;  /* 0x0000006100607202 */ /* 0x004fe40000000f00 */
[----:B------:R-:W-:Y:S02]  /*1c240*/  MOV R187, R189 ;  /* 0x000000bd00bb7202 */ /* 0x000fe40000000f00 */
[----:B------:R-:W-:Y:S02]  /*1c250*/  MOV R189, R170 ;  /* 0x000000aa00bd7202 */ /* 0x000fe40000000f00 */
[----:B------:R-:W-:Y:S03]  /*1c260*/  MOV R170, R72 ;  /* 0x0000004800aa7202 */ /* 0x000fe60000000f00 */
[----:B------:R-:W-:Y:S01]  /*1c270*/  MUFU.EX2 R139, R122 ;  /* 0x0000007a008b7308 */ /* 0x000fe20000000800 */
[----:B------:R-:W2:Y:S01]  /*1c280*/  LDL.LU R72, [R1+0x120] ;  /* 0x0001200001487983 */ /* 0x000ea20000300800 */
[----:B------:R-:W-:Y:S02]  /*1c290*/  MOV R93, R96 ;  /* 0x00000060005d7202 */ /* 0x000fe40000000f00 */
[----:B------:R-:W-:Y:S01]  /*1c2a0*/  MOV R97, R189 ;  /* 0x000000bd00617202 */ /* 0x000fe20000000f00 */
[-C--:B----4-:R-:W-:Y:S03]  /*1c2b0*/  HMMA.16816.F32 R36, R76, R84.reuse, R36 ;  /* 0x000000544c24723c */ /* 0x090fe60000001824 */
[----:B------:R-:W-:Y:S02]  /*1c2c0*/  MOV R91, R93 ;  /* 0x0000005d005b7202 */ /* 0x000fe40000000f00 */
[----:B------:R-:W4:Y:S01]  /*1c2d0*/  MUFU.EX2 R153, R121 ;  /* 0x0000007900997308 */ /* 0x000f220000000800 */
[----:B------:R-:W-:Y:S01]  /*1c2e0*/  MOV R189, R170 ;  /* 0x000000aa00bd7202 */ /* 0x000fe20000000f00 */
[C---:B------:R-:W-:Y:S04]  /*1c2f0*/  HMMA.16816.F32 R40, R80.reuse, R84, R40 ;  /* 0x000000545028723c */ /* 0x040fe80000001828 */
[----:B------:R-:W-:Y:S02]  /*1c300*/  MOV R170, R174 ;  /* 0x000000ae00aa7202 */ /* 0x000fe40000000f00 */
[-C--:B------:R-:W-:Y:S02]  /*1c310*/  HMMA.16816.F32 R44, R80, R86.reuse, R44 ;  /* 0x00000056502c723c */ /* 0x080fe4000000182c */
[----:B------:R-:W4:Y:S03]  /*1c320*/  MUFU.EX2 R156, R120 ;  /* 0x00000078009c7308 */ /* 0x000f260000000800 */
[----:B------:R-:W-:Y:S01]  /*1c330*/  MOV R174, R164 ;  /* 0x000000a400ae7202 */ /* 0x000fe20000000f00 */
[C---:B------:R-:W-:Y:S01]  /*1c340*/  HMMA.16816.F32 R48, R76.reuse, R86, R48 ;  /* 0x000000564c30723c */ /* 0x040fe20000001830 */
[----:B------:R-:W3:Y:S05]  /*1c350*/  LDSM.16.MT88.4 R84, [R219+0x8800] ;  /* 0x00880000db54783b */ /* 0x000eea0000004200 */
[----:B------:R1:W-:Y:S01]  /*1c360*/  MUFU.EX2 R164, R73 ;  /* 0x0000004900a47308 */ /* 0x0003e20000000800 */
[----:B------:R-:W-:Y:S04]  /*1c370*/  MOV R197, R91 ;  /* 0x0000005b00c57202 */ /* 0x000fe80000000f00 */
[----:B------:R-:W-:Y:S04]  /*1c380*/  MOV R91, R165 ;  /* 0x000000a5005b7202 */ /* 0x000fe80000000f00 */
[----:B------:R-:W-:Y:S01]  /*1c390*/  MOV R118, R91 ;  /* 0x0000005b00767202 */ /* 0x000fe20000000f00 */
[----:B------:R-:W-:Y:S01]  /*1c3a0*/  MUFU.EX2 R165, R251 ;  /* 0x000000fb00a57308 */ /* 0x000fe20000000800 */
[----:B------:R-:W-:Y:S02]  /*1c3b0*/  MOV R93, R174 ;  /* 0x000000ae005d7202 */ /* 0x000fe40000000f00 */
[----:B------:R-:W-:Y:S02]  /*1c3c0*/  MOV R96, R170 ;  /* 0x000000aa00607202 */ /* 0x000fe40000000f00 */
[----:B------:R-:W-:Y:S02]  /*1c3d0*/  MOV R198, R197 ;  /* 0x000000c500c67202 */ /* 0x000fe40000000f00 */
[----:B------:R-:W-:Y:S01]  /*1c3e0*/  MOV R75, R96 ;  /* 0x00000060004b7202 */ /* 0x000fe20000000f00 */
[----:B-1----:R-:W2:Y:S02]  /*1c3f0*/  LDL.LU R73, [R1+0x11c] ;  /* 0x00011c0001497983 */ /* 0x002ea40000300800 */
        /* <DEDUP_REMOVED lines=10> */
[----:B------:R-:W-:Y:S01]  /*1c4a0*/  MUFU.EX2 R171, R250 ;  /* 0x000000fa00ab7308 */ /* 0x000fe20000000800 */
[----:B-1----:R1:W5:Y:S01]  /*1c4b0*/  LDL.LU R228, [R1+0x118] ;  /* 0x0001180001e47983 */ /* 0x0023620000300800 */
[----:B------:R-:W-:Y:S01]  /*1c4c0*/  MOV R93, R97 ;  /* 0x00000061005d7202 */ /* 0x000fe20000000f00 */
[-C--:B---3--:R-:W-:Y:S03]  /*1c4d0*/  HMMA.16816.F32 R52, R76, R84.reuse, R52 ;  /* 0x000000544c34723c */ /* 0x088fe60000001834 */
[----:B------:R-:W-:Y:S04]  /*1c4e0*/  MOV R97, R190 ;  /* 0x000000be00617202 */ /* 0x000fe80000000f00 */
[----:B------:R-:W-:Y:S01]  /*1c4f0*/  MUFU.EX2 R175, R249 ;  /* 0x000000f900af7308 */ /* 0x000fe20000000800 */
[----:B----4-:R1:W5:Y:S01]  /*1c500*/  LDL.LU R227, [R1+0x114] ;  /* 0x0001140001e37983 */ /* 0x0103620000300800 */
[C---:B------:R-:W-:Y:S03]  /*1c510*/  HMMA.16816.F32 R56, R80.reuse, R84, R56 ;  /* 0x000000545038723c */ /* 0x040fe60000001838 */
[----:B------:R-:W3:Y:S01]  /*1c520*/  LDL.LU R89, [R1+0x80] ;  /* 0x0000800001597983 */ /* 0x000ee20000300800 */
[----:B------:R-:W-:Y:S02]  /*1c530*/  MOV R190, R200 ;  /* 0x000000c800be7202 */ /* 0x000fe40000000f00 */
[-C--:B------:R-:W-:Y:S01]  /*1c540*/  HMMA.16816.F32 R60, R80, R86.reuse, R60 ;  /* 0x00000056503c723c */ /* 0x080fe2000000183c */
[----:B------:R-:W4:Y:S01]  /*1c550*/  LDSM.16.MT88.4 R80, [R217+0x9000] ;  /* 0x00900000d950783b */ /* 0x000f220000004200 */
[----:B------:R-:W-:Y:S03]  /*1c560*/  MUFU.EX2 R122, R237 ;  /* 0x000000ed007a7308 */ /* 0x000fe60000000800 */
[----:B------:R-:W-:Y:S01]  /*1c570*/  F2FP.F16.F32.PACK_AB R85, R126, R103 ;  /* 0x000000677e55723e */ /* 0x000fe200000000ff */
[----:B------:R-:W-:Y:S03]  /*1c580*/  HMMA.16816.F32 R64, R76, R86, R64 ;  /* 0x000000564c40723c */ /* 0x000fe60000001840 */
[----:B------:R1:W5:Y:S03]  /*1c590*/  LDL.LU R226, [R1+0x110] ;  /* 0x0001100001e27983 */ /* 0x0003660000300800 */
[----:B------:R-:W1:Y:S01]  /*1c5a0*/  MUFU.EX2 R133, R236 ;  /* 0x000000ec00857308 */ /* 0x000e620000000800 */
[----:B------:R-:W-:Y:S04]  /*1c5b0*/  F2FP.F16.F32.PACK_AB R84, R229, R124 ;  /* 0x0000007ce554723e */ /* 0x000fe800000000ff */
[----:B------:R-:W-:Y:S02]  /*1c5c0*/  F2FP.F16.F32.PACK_AB R78, R178, R176 ;  /* 0x000000b0b24e723e */ /* 0x000fe400000000ff */
[----:B------:R-:W-:Y:S03]  /*1c5d0*/  F2FP.F16.F32.PACK_AB R79, R163, R160 ;  /* 0x000000a0a34f723e */ /* 0x000fe600000000ff */
[----:B------:R-:W-:Y:S01]  /*1c5e0*/  MUFU.EX2 R168, R234 ;  /* 0x000000ea00a87308 */ /* 0x000fe20000000800 */
[----:B------:R-:W-:Y:S02]  /*1c5f0*/  F2FP.F16.F32.PACK_AB R76, R141, R136 ;  /* 0x000000888d4c723e */ /* 0x000fe400000000ff */
[----:B------:R-:W-:Y:S02]  /*1c600*/  F2FP.F16.F32.PACK_AB R77, R149, R123 ;  /* 0x0000007b954d723e */ /* 0x000fe400000000ff */
[----:B------:R-:W-:Y:S02]  /*1c610*/  F2FP.F16.F32.PACK_AB R87, R151, R148 ;  /* 0x000000949757723e */ /* 0x000fe400000000ff */
[----:B------:R-:W-:Y:S03]  /*1c620*/  F2FP.F16.F32.PACK_AB R86, R161, R208 ;  /* 0x000000d0a156723e */ /* 0x000fe600000000ff */
[----:B------:R-:W1:Y:S01]  /*1c630*/  MUFU.EX2 R173, R233 ;  /* 0x000000e900ad7308 */ /* 0x000e620000000800 */
[----:B------:R-:W-:Y:S02]  /*1c640*/  MOV R200, R169 ;  /* 0x000000a900c87202 */ /* 0x000fe40000000f00 */
[----:B------:R-:W-:Y:S02]  /*1c650*/  MOV R117, R118 ;  /* 0x0000007600757202 */ /* 0x000fe40000000f00 */
[----:B------:R-:W-:Y:S02]  /*1c660*/  MOV R118, R197 ;  /* 0x000000c500767202 */ /* 0x000fe40000000f00 */
[----:B------:R-:W-:Y:S03]  /*1c670*/  MOV R116, R117 ;  /* 0x0000007500747202 */ /* 0x000fe60000000f00 */
[----:B------:R-:W1:Y:S01]  /*1c680*/  MUFU.EX2 R131, R202 ;  /* 0x000000ca00837308 */ /* 0x000e620000000800 */
[----:B------:R-:W-:Y:S02]  /*1c690*/  MOV R197, R75 ;  /* 0x0000004b00c57202 */ /* 0x000fe40000000f00 */
[----:B------:R-:W-:Y:S02]  /*1c6a0*/  MOV R114, R116 ;  /* 0x0000007400727202 */ /* 0x000fe40000000f00 */
[----:B------:R-:W-:Y:S01]  /*1c6b0*/  MOV R75, R93 ;  /* 0x0000005d004b7202 */ /* 0x000fe20000000f00 */
[-C--:B----4-:R-:W-:Y:S04]  /*1c6c0*/  HMMA.16816.F32 R4, R76, R80.reuse, R4 ;  /* 0x000000504c04723c */ /* 0x090fe80000001804 */
[----:B------:R-:W-:Y:S01]  /*1c6d0*/  MUFU.EX2 R135, R232 ;  /* 0x000000e800877308 */ /* 0x000fe20000000800 */
[----:B------:R-:W-:Y:S02]  /*1c6e0*/  MOV R93, R96 ;  /* 0x00000060005d7202 */ /* 0x000fe40000000f00 */
[----:B------:R-:W-:Y:S01]  /*1c6f0*/  MOV R96, R97 ;  /* 0x0000006100607202 */ /* 0x000fe20000000f00 */
[C---:B------:R-:W-:Y:S06]  /*1c700*/  HMMA.16816.F32 R8, R84.reuse, R80, R8 ;  /* 0x000000505408723c */ /* 0x040fec0000001808 */
[----:B------:R-:W4:Y:S01]  /*1c710*/  MUFU.EX2 R169, R231 ;  /* 0x000000e700a97308 */ /* 0x000f220000000800 */
[----:B------:R-:W-:Y:S01]  /*1c720*/  MOV R97, R187 ;  /* 0x000000bb00617202 */ /* 0x000fe20000000f00 */
[-C--:B------:R-:W-:Y:S08]  /*1c730*/  HMMA.16816.F32 R12, R84, R82.reuse, R12 ;  /* 0x00000052540c723c */ /* 0x080ff0000000180c */
[----:B------:R-:W-:Y:S01]  /*1c740*/  MUFU.EX2 R172, R172 ;  /* 0x000000ac00ac7308 */ /* 0x000fe20000000800 */
[C---:B------:R-:W-:Y:S01]  /*1c750*/  HMMA.16816.F32 R16, R76.reuse, R82, R16 ;  /* 0x000000524c10723c */ /* 0x040fe20000001810 */
[----:B------:R-:W1:Y:S03]  /*1c760*/  LDSM.16.MT88.4 R80, [R220+0x9000] ;  /* 0x00900000dc50783b */ /* 0x000e660000004200 */
[----:B------:R-:W-:Y:S02]  /*1c770*/  MOV R187, R194 ;  /* 0x000000c200bb7202 */ /* 0x000fe40000000f00 */
[----:B------:R-:W-:Y:S03]  /*1c780*/  MOV R194, R193 ;  /* 0x000000c100c27202 */ /* 0x000fe60000000f00 */
[----:B------:R-:W-:Y:S02]  /*1c790*/  MUFU.EX2 R181, R181 ;  /* 0x000000b500b57308 */ /* 0x000fe40000000800 */
[----:B------:R-:W-:Y:S02]  /*1c7a0*/  MOV R193, R180 ;  /* 0x000000b400c17202 */ /* 0x000fe40000000f00 */
[----:B------:R-:W-:Y:S02]  /*1c7b0*/  MOV R180, R183 ;  /* 0x000000b700b47202 */ /* 0x000fe40000000f00 */
[----:B------:R-:W-:Y:S04]  /*1c7c0*/  MOV R183, R182 ;  /* 0x000000b600b77202 */ /* 0x000fe80000000f00 */
        /* <DEDUP_REMOVED lines=15> */
[----:B------:R4:W-:Y:S01]  /*1c8c0*/  MUFU.EX2 R193, R224 ;  /* 0x000000e000c17308 */ /* 0x0009e20000000800 */
[-C--:B-1----:R-:W-:Y:S01]  /*1c8d0*/  HMMA.16816.F32 R20, R76, R80.reuse, R20 ;  /* 0x000000504c14723c */ /* 0x082fe20000001814 */
[----:B----4-:R4:W5:Y:S02]  /*1c8e0*/  LDL.LU R225, [R1+0x10c] ;  /* 0x00010c0001e17983 */ /* 0x0109640000300800 */
[----:B------:R-:W-:Y:S02]  /*1c8f0*/  MOV R197, R75 ;  /* 0x0000004b00c57202 */ /* 0x000fe40000000f00 */
[----:B------:R-:W-:Y:S01]  /*1c900*/  MOV R75, R93 ;  /* 0x0000005d004b7202 */ /* 0x000fe20000000f00 */
[C---:B------:R-:W-:Y:S03]  /*1c910*/  HMMA.16816.F32 R24, R84.reuse, R80, R24 ;  /* 0x000000505418723c */ /* 0x040fe60000001818 */
[----:B------:R-:W-:Y:S02]  /*1c920*/  MUFU.EX2 R119, R240 ;  /* 0x000000f000777308 */ /* 0x000fe40000000800 */
[----:B------:R-:W-:Y:S01]  /*1c930*/  MOV R93, R96 ;  /* 0x00000060005d7202 */ /* 0x000fe20000000f00 */
[-C--:B------:R-:W-:Y:S07]  /*1c940*/  HMMA.16816.F32 R28, R84, R82.reuse, R28 ;  /* 0x00000052541c723c */ /* 0x080fee000000181c */
[----:B------:R-:W-:Y:S01]  /*1c950*/  MUFU.EX2 R127, R239 ;  /* 0x000000ef007f7308 */ /* 0x000fe20000000800 */
[----:B------:R4:W5:Y:S03]  /*1c960*/  LDL.LU R224, [R1+0x108] ;  /* 0x0001080001e07983 */ /* 0x0009660000300800 */
[----:B------:R-:W-:Y:S01]  /*1c970*/  MOV R96, R97 ;  /* 0x0000006100607202 */ /* 0x000fe20000000f00 */
[C---:B------:R-:W-:Y:S01]  /*1c980*/  HMMA.16816.F32 R32, R76.reuse, R82, R32 ;  /* 0x000000524c20723c */ /* 0x040fe20000001820 */
[----:B------:R-:W1:Y:S03]  /*1c990*/  LDSM.16.MT88.4 R80, [R218+0x9000] ;  /* 0x00900000da50783b */ /* 0x000e660000004200 */
[----:B------:R-:W-:Y:S01]  /*1c9a0*/  MOV R97, R187 ;  /* 0x000000bb00617202 */ /* 0x000fe20000000f00 */
[----:B------:R-:W-:Y:S01]  /*1c9b0*/  MUFU.EX2 R132, R238 ;  /* 0x000000ee00847308 */ /* 0x000fe20000000800 */
[----:B------:R-:W-:Y:S02]  /*1c9c0*/  MOV R187, R194 ;  /* 0x000000c200bb7202 */ /* 0x000fe40000000f00 */
[----:B------:R-:W-:Y:S03]  /*1c9d0*/  MOV R113, R116 ;  /* 0x0000007400717202 */ /* 0x000fe60000000f00 */
[----:B------:R-:W-:Y:S04]  /*1c9e0*/  MOV R116, R117 ;  /* 0x0000007500747202 */ /* 0x000fe80000000f00 */
        /* <DEDUP_REMOVED lines=11> */
[----:B----4-:R4:W5:Y:S01]  /*1caa0*/  LDL.LU R223, [R1+0x104] ;  /* 0x0001040001df7983 */ /* 0x0109620000300800 */
[----:B------:R-:W-:Y:S02]  /*1cab0*/  MOV R113, R116 ;  /* 0x0000007400717202 */ /* 0x000fe40000000f00 */
[----:B------:R-:W-:Y:S02]  /*1cac0*/  MOV R116, R117 ;  /* 0x0000007500747202 */ /* 0x000fe40000000f00 */
[----:B------:R-:W-:Y:S02]  /*1cad0*/  MOV R117, R197 ;  /* 0x000000c500757202 */ /* 0x000fe40000000f00 */
[----:B------:R-:W-:Y:S02]  /*1cae0*/  MOV R197, R75 ;  /* 0x0000004b00c57202 */ /* 0x000fe40000000f00 */
[----:B------:R-:W-:Y:S01]  /*1caf0*/  MUFU.EX2 R192, R192 ;  /* 0x000000c000c07308 */ /* 0x000fe20000000800 */
[----:B------:R-:W-:Y:S01]  /*1cb00*/  MOV R75, R93 ;  /* 0x0000005d004b7202 */ /* 0x000fe20000000f00 */
[-C--:B-1----:R-:W-:Y:S03]  /*1cb10*/  HMMA.16816.F32 R36, R76, R80.reuse, R36 ;  /* 0x000000504c24723c */ /* 0x082fe60000001824 */
[----:B------:R-:W-:Y:S01]  /*1cb20*/  MOV R93, R96 ;  /* 0x00000060005d7202 */ /* 0x000fe20000000f00 */
[----:B------:R4:W5:Y:S02]  /*1cb30*/  LDL.LU R222, [R1+0x100] ;  /* 0x0001000001de7983 */ /* 0x0009640000300800 */
[C---:B------:R-:W-:Y:S02]  /*1cb40*/  HMMA.16816.F32 R40, R84.reuse, R80, R40 ;  /* 0x000000505428723c */ /* 0x040fe40000001828 */
[----:B------:R-:W-:Y:S03]  /*1cb50*/  MUFU.EX2 R190, R190 ;  /* 0x000000be00be7308 */ /* 0x000fe60000000800 */
[----:B------:R-:W-:Y:S01]  /*1cb60*/  MOV R96, R183 ;  /* 0x000000b700607202 */ /* 0x000fe20000000f00 */
[-C--:B------:R-:W-:Y:S06]  /*1cb70*/  HMMA.16816.F32 R44, R84, R82.reuse, R44 ;  /* 0x00000052542c723c */ /* 0x080fec000000182c */
[----:B------:R1:W-:Y:S01]  /*1cb80*/  MUFU.EX2 R183, R221 ;  /* 0x000000dd00b77308 */ /* 0x0003e20000000800 */
[----:B------:R-:W-:Y:S01]  /*1cb90*/  MOV R205, R112 ;  /* 0x0000007000cd7202 */ /* 0x000fe20000000f00 */
[C---:B------:R-:W-:Y:S01]  /*1cba0*/  HMMA.16816.F32 R48, R76.reuse, R82, R48 ;  /* 0x000000524c30723c */ /* 0x040fe20000001830 */
[----:B------:R-:W4:Y:S03]  /*1cbb0*/  LDSM.16.MT88.4 R80, [R219+0x9000] ;  /* 0x00900000db50783b */ /* 0x000f260000004200 */
[----:B------:R-:W-:Y:S04]  /*1cbc0*/  MOV R106, R205 ;  /* 0x000000cd006a7202 */ /* 0x000fe80000000f00 */
[----:B------:R-:W-:Y:S03]  /*1cbd0*/  MUFU.EX2 R200, R200 ;  /* 0x000000c800c87308 */ /* 0x000fe60000000800 */
[----:B------:R-:W-:Y:S02]  /*1cbe0*/  MOV R112, R113 ;  /* 0x0000007100707202 */ /* 0x000fe40000000f00 */
[----:B------:R-:W-:Y:S02]  /*1cbf0*/  MOV R113, R116 ;  /* 0x0000007400717202 */ /* 0x000fe40000000f00 */
[----:B------:R-:W-:Y:S01]  /*1cc00*/  MOV R247, R106 ;  /* 0x0000006a00f77202 */ /* 0x000fe20000000f00 */
[----:B-1----:R1:W5:Y:S01]  /*1cc10*/  LDL.LU R221, [R1+0xfc] ;  /* 0x0000fc0001dd7983 */ /* 0x0023620000300800 */
[----:B------:R-:W-:Y:S01]  /*1cc20*/  MOV R205, R113 ;  /* 0x0000007100cd7202 */ /* 0x000fe20000000f00 */
        /* <DEDUP_REMOVED lines=16> */
[-C--:B----4-:R-:W-:Y:S03]  /*1cd30*/  HMMA.16816.F32 R52, R76, R80.reuse, R52 ;  /* 0x000000504c34723c */ /* 0x090fe60000001834 */
[----:B------:R-:W-:Y:S02]  /*1cd40*/  MOV R107, R205 ;  /* 0x000000cd006b7202 */ /* 0x000fe40000000f00 */
[----:B------:R-:W-:Y:S01]  /*1cd50*/  MOV R205, R112 ;  /* 0x0000007000cd7202 */ /* 0x000fe20000000f00 */
[C---:B------:R-:W-:Y:S05]  /*1cd60*/  HMMA.16816.F32 R56, R84.reuse, R80, R56 ;  /* 0x000000505438723c */ /* 0x040fea0000001838 */
[----:B------:R-:W-:Y:S01]  /*1cd70*/  MOV R112, R198 ;  /* 0x000000c600707202 */ /* 0x000fe20000000f00 */
[-C--:B------:R-:W-:Y:S01]  /*1cd80*/  HMMA.16816.F32 R60, R84, R82.reuse, R60 ;  /* 0x00000052543c723c */ /* 0x080fe2000000183c */
[----:B------:R-:W4:Y:S01]  /*1cd90*/  LDSM.16.MT88.4 R84, [R217+0x9800] ;  /* 0x00980000d954783b */ /* 0x000f220000004200 */
[----:B------:R-:W-:Y:S03]  /*1cda0*/  MUFU.EX2 R205, R205 ;  /* 0x000000cd00cd7308 */ /* 0x000fe60000000800 */
[----:B------:R-:W-:Y:S01]  /*1cdb0*/  MOV R198, R96 ;  /* 0x0000006000c67202 */ /* 0x000fe20000000f00 */
[----:B------:R-:W-:Y:S03]  /*1cdc0*/  HMMA.16816.F32 R64, R76, R82, R64 ;  /* 0x000000524c40723c */ /* 0x000fe60000001840 */
[----:B------:R-:W-:Y:S02]  /*1cdd0*/  LDSM.16.MT88.4 R96, [R219+0xa000] ;  /* 0x00a00000db60783b */ /* 0x000fe40000004200 */
[----:B------:R-:W-:Y:S02]  /*1cde0*/  F2FP.F16.F32.PACK_AB R81, R140, R137 ;  /* 0x000000898c51723e */ /* 0x000fe400000000ff */
[----:B------:R-:W-:Y:S04]  /*1cdf0*/  F2FP.F16.F32.PACK_AB R76, R143, R142 ;  /* 0x0000008e8f4c723e */ /* 0x000fe800000000ff */
[----:B------:R-:W-:Y:S02]  /*1ce00*/  F2FP.F16.F32.PACK_AB R78, R167, R159 ;  /* 0x0000009fa74e723e */ /* 0x000fe400000000ff */
[----:B------:R-:W-:Y:S02]  /*1ce10*/  F2FP.F16.F32.PACK_AB R77, R152, R138 ;  /* 0x0000008a984d723e */ /* 0x000fe400000000ff */
[----:B------:R-:W-:Y:S02]  /*1ce20*/  F2FP.F16.F32.PACK_AB R79, R158, R155 ;  /* 0x0000009b9e4f723e */ /* 0x000fe400000000ff */
[----:B------:R-:W-:Y:S02]  /*1ce30*/  F2FP.F16.F32.PACK_AB R83, R157, R154 ;  /* 0x0000009a9d53723e */ /* 0x000fe400000000ff */
[----:B------:R-:W-:Y:S02]  /*1ce40*/  F2FP.F16.F32.PACK_AB R80, R153, R139 ;  /* 0x0000008b9950723e */ /* 0x000fe400000000ff */
[----:B------:R-:W-:Y:S02]  /*1ce50*/  F2FP.F16.F32.PACK_AB R82, R166, R156 ;  /* 0x0000009ca652723e */ /* 0x000fe400000000ff */
[----:B------:R-:W-:Y:S02]  /*1ce60*/  MOV R248, R108 ;  /* 0x0000006c00f87202 */ /* 0x000fe40000000f00 */
[----:B------:R-:W-:Y:S02]  /*1ce70*/  MOV R108, R116 ;  /* 0x00000074006c7202 */ /* 0x000fe40000000f00 */
[----:B------:R2:W-:Y:S01]  /*1ce80*/  MUFU.EX2 R129, R248 ;  /* 0x000000f800817308 */ /* 0x0005e20000000800 */
[----:B-1----:R-:W-:Y:S01]  /*1ce90*/  MOV R247, R74 ;  /* 0x0000004a00f77202 */ /* 0x002fe20000000f00 */
[-C--:B----4-:R-:W-:Y:S08]  /*1cea0*/  HMMA.16816.F32 R4, R76, R84.reuse, R4 ;  /* 0x000000544c04723c */ /* 0x090ff00000001804 */
[----:B------:R-:W-:Y:S01]  /*1ceb0*/  MUFU.EX2 R116, R241 ;  /* 0x000000f100747308 */ /* 0x000fe20000000800 */
[C---:B------:R-:W-:Y:S04]  /*1cec0*/  HMMA.16816.F32 R8, R80.reuse, R84, R8 ;  /* 0x000000545008723c */ /* 0x040fe80000001808 */
[----:B--2---:R-:W-:Y:S02]  /*1ced0*/  MOV R248, R107 ;  /* 0x0000006b00f87202 */ /* 0x004fe40000000f00 */
[-C--:B------:R-:W-:Y:S03]  /*1cee0*/  HMMA.16816.F32 R12, R80, R86.reuse, R12 ;  /* 0x00000056500c723c */ /* 0x080fe6000000180c */
[----:B------:R1:W-:Y:S02]  /*1cef0*/  MUFU.EX2 R202, R248 ;  /* 0x000000f800ca7308 */ /* 0x0003e40000000800 */
[----:B------:R-:W-:Y:S01]  /*1cf00*/  MOV R107, R201 ;  /* 0x000000c9006b7202 */ /* 0x000fe20000000f00 */
[C---:B------:R-:W-:Y:S01]  /*1cf10*/  HMMA.16816.F32 R16, R76.reuse, R86, R16 ;  /* 0x000000564c10723c */ /* 0x040fe20000001810 */
[----:B------:R-:W2:Y:S04]  /*1cf20*/  LDSM.16.MT88.4 R84, [R220+0x9800] ;  /* 0x00980000dc54783b */ /* 0x000ea80000004200 */
[----:B------:R-:W-:Y:S02]  /*1cf30*/  MOV R201, R188 ;  /* 0x000000bc00c97202 */ /* 0x000fe40000000f00 */
[----:B------:R4:W-:Y:S01]  /*1cf40*/  MUFU.EX2 R120, R107 ;  /* 0x0000006b00787308 */ /* 0x0009e20000000800 */
[----:B---3--:R-:W-:Y:S02]  /*1cf50*/  FFMA.FTZ R69, R69, R89, R111 ;  /* 0x0000005945457223 */ /* 0x008fe4000001006f */
[----:B------:R-:W-:Y:S02]  /*1cf60*/  LDSM.16.MT88.4 R88, [R217+0xa000] ;  /* 0x00a00000d958783b */ /* 0x000fe40000004200 */
[----:B------:R-:W-:Y:S05]  /*1cf70*/  FADD.FTZ R69, R115, R69 ;  /* 0x0000004573457221 */ /* 0x000fea0000010000 */
[----:B------:R-:W-:Y:S01]  /*1cf80*/  MUFU.EX2 R188, R235 ;  /* 0x000000eb00bc7308 */ /* 0x000fe20000000800 */
[----:B------:R-:W-:Y:S01]  /*1cf90*/  FADD.FTZ R74, R215, R69 ;  /* 0x00000045d74a7221 */ /* 0x000fe20000010000 */
[----:B-1----:R-:W-:Y:S08]  /*1cfa0*/  MOV R248, R114 ;  /* 0x0000007200f87202 */ /* 0x002ff00000000f00 */
[----:B------:R-:W-:Y:S01]  /*1cfb0*/  MUFU.EX2 R201, R201 ;  /* 0x000000c900c97308 */ /* 0x000fe20000000800 */
[----:B----4-:R-:W-:Y:S09]  /*1cfc0*/  MOV R107, R112 ;  /* 0x00000070006b7202 */ /* 0x010ff20000000f00 */
[----:B------:R-:W-:Y:S10]  /*1cfd0*/  MUFU.EX2 R107, R107 ;  /* 0x0000006b006b7308 */ /* 0x000ff40000000800 */
[----:B------:R1:W-:Y:S01]  /*1cfe0*/  MUFU.EX2 R115, R106 ;  /* 0x0000006a00737308 */ /* 0x0003e20000000800 */
[-C--:B--2---:R-:W-:Y:S09]  /*1cff0*/  HMMA.16816.F32 R20, R76, R84.reuse, R20 ;  /* 0x000000544c14723c */ /* 0x084ff20000001814 */
[----:B------:R-:W-:Y:S01]  /*1d000*/  MUFU.EX2 R114, R242 ;  /* 0x000000f200727308 */ /* 0x000fe20000000800 */
[C---:B------:R-:W-:Y:S06]  /*1d010*/  HMMA.16816.F32 R24, R80.reuse, R84, R24 ;  /* 0x000000545018723c */ /* 0x040fec0000001818 */
[-C--:B------:R-:W-:Y:S03]  /*1d020*/  HMMA.16816.F32 R28, R80, R86.reuse, R28 ;  /* 0x00000056501c723c */ /* 0x080fe6000000181c */
[----:B------:R-:W-:Y:S02]  /*1d030*/  MUFU.EX2 R112, R244 ;  /* 0x000000f400707308 */ /* 0x000fe40000000800 */
[----:B-1----:R-:W-:Y:S01]  /*1d040*/  MOV R106, R108 ;  /* 0x0000006c006a7202 */ /* 0x002fe20000000f00 */
[C---:B------:R-:W-:Y:S01]  /*1d050*/  HMMA.16816.F32 R32, R76.reuse, R86, R32 ;  /* 0x000000564c20723c */ /* 0x040fe20000001820 */
[----:B------:R-:W1:Y:S06]  /*1d060*/  LDSM.16.MT88.4 R84, [R218+0x9800] ;  /* 0x00980000da54783b */ /* 0x000e6c0000004200 */
[----:B------:R-:W-:Y:S01]  /*1d070*/  MUFU.EX2 R111, R245 ;  /* 0x000000f5006f7308 */ /* 0x000fe20000000800 */
[----:B------:R-:W-:Y:S09]  /*1d080*/  MOV R108, R113 ;  /* 0x00000071006c7202 */ /* 0x000ff20000000f00 */
[----:B------:R-:W2:Y:S10]  /*1d090*/  MUFU.EX2 R108, R108 ;  /* 0x0000006c006c7308 */ /* 0x000eb40000000800 */
[----:B------:R-:W-:Y:S10]  /*1d0a0*/  MUFU.EX2 R106, R106 ;  /* 0x0000006a006a7308 */ /* 0x000ff40000000800 */
[----:B------:R-:W3:Y:S01]  /*1d0b0*/  MUFU.EX2 R113, R243 ;  /* 0x000000f300717308 */ /* 0x000ee20000000800 */
[-C--:B-1----:R-:W-:Y:S06]  /*1d0c0*/  HMMA.16816.F32 R36, R76, R84.reuse, R36 ;  /* 0x000000544c24723c */ /* 0x082fec0000001824 */
[C---:B------:R-:W-:Y:S06]  /*1d0d0*/  HMMA.16816.F32 R40, R80.reuse, R84, R40 ;  /* 0x000000545028723c */ /* 0x040fec0000001828 */
[-C--:B------:R-:W-:Y:S06]  /*1d0e0*/  HMMA.16816.F32 R44, R80, R86.reuse, R44 ;  /* 0x00000056502c723c */ /* 0x080fec000000182c */
[C---:B------:R-:W-:Y:S01]  /*1d0f0*/  HMMA.16816.F32 R48, R76.reuse, R86, R48 ;  /* 0x000000564c30723c */ /* 0x040fe20000001830 */
[----:B------:R-:W1:Y:S05]  /*1d100*/  LDSM.16.MT88.4 R84, [R219+0x9800] ;  /* 0x00980000db54783b */ /* 0x000e6a0000004200 */
[-C--:B-1----:R-:W-:Y:S06]  /*1d110*/  HMMA.16816.F32 R52, R76, R84.reuse, R52 ;  /* 0x000000544c34723c */ /* 0x082fec0000001834 */
[C---:B------:R-:W-:Y:S01]  /*1d120*/  HMMA.16816.F32 R56, R80.reuse, R84, R56 ;  /* 0x000000545038723c */ /* 0x040fe20000001838 */
[----:B------:R-:W4:Y:S05]  /*1d130*/  LDL.LU R84, [R1+0x84] ;  /* 0x0000840001547983 */ /* 0x000f2a0000300800 */
[-C--:B------:R-:W-:Y:S06]  /*1d140*/  HMMA.16816.F32 R60, R80, R86.reuse, R60 ;  /* 0x00000056503c723c */ /* 0x080fec000000183c */
        /* <DEDUP_REMOVED lines=9> */
[-C--:B------:R-:W-:Y:S06]  /*1d1e0*/  HMMA.16816.F32 R4, R76, R88.reuse, R4 ;  /* 0x000000584c04723c */ /* 0x080fec0000001804 */
[C---:B------:R-:W-:Y:S06]  /*1d1f0*/  HMMA.16816.F32 R8, R80.reuse, R88, R8 ;  /* 0x000000585008723c */ /* 0x040fec0000001808 */
[-C--:B------:R-:W-:Y:S06]  /*1d200*/  HMMA.16816.F32 R12, R80, R90.reuse, R12 ;  /* 0x0000005a500c723c */ /* 0x080fec000000180c */
[C---:B------:R-:W-:Y:S01]  /*1d210*/  HMMA.16816.F32 R16, R76.reuse, R90, R16 ;  /* 0x0000005a4c10723c */ /* 0x040fe20000001810 */
[----:B------:R-:W-:Y:S04]  /*1d220*/  LDSM.16.MT88.4 R88, [R220+0xa800] ;  /* 0x00a80000dc58783b */ /* 0x000fe80000004200 */
[----:B----4-:R-:W-:Y:S04]  /*1d230*/  FFMA.FTZ R68, R68, R84, R109 ;  /* 0x0000005444447223 */ /* 0x010fe8000001006d */
[----:B------:R-:W4:Y:S01]  /*1d240*/  LDL.LU R84, [R1+0x8c] ;  /* 0x00008c0001547983 */ /* 0x000f220000300800 */
[----:B------:R-:W-:Y:S01]  /*1d250*/  MUFU.EX2 R109, R248 ;  /* 0x000000f8006d7308 */ /* 0x000fe20000000800 */
[----:B------:R-:W-:Y:S02]  /*1d260*/  FADD.FTZ R75, R110, R68 ;  /* 0x000000446e4b7221 */ /* 0x000fe40000010000 */
[----:B------:R1:W5:Y:S02]  /*1d270*/  LDL.LU R216, [R1+0xf8] ;  /* 0x0000f80001d87983 */ /* 0x0003640000300800 */
[----:B------:R-:W-:Y:S05]  /*1d280*/  FADD.FTZ R69, R213, R75 ;  /* 0x0000004bd5457221 */ /* 0x000fea0000010000 */
[----:B------:R-:W1:Y:S01]  /*1d290*/  MUFU.EX2 R110, R247 ;  /* 0x000000f7006e7308 */ /* 0x000e620000000800 */
[----:B------:R-:W-:Y:S04]  /*1d2a0*/  FADD.FTZ R69, R214, R69 ;  /* 0x00000045d6457221 */ /* 0x000fe80000010000 */
[----:B------:R-:W-:Y:S05]  /*1d2b0*/  FADD.FTZ R69, R104, R69 ;  /* 0x0000004568457221 */ /* 0x000fea0000010000 */
[----:B------:R2:W-:Y:S02]  /*1d2c0*/  MUFU.EX2 R104, R198 ;  /* 0x000000c600687308 */ /* 0x0005e40000000800 */
[----:B--2---:R-:W-:Y:S01]  /*1d2d0*/  F2FP.F16.F32.PACK_AB R198, R107, R108 ;  /* 0x0000006c6bc6723e */ /* 0x004fe200000000ff */
[----:B----4-:R-:W-:Y:S02]  /*1d2e0*/  FFMA.FTZ R0, R0, R84, R95 ;  /* 0x0000005400007223 */ /* 0x010fe4000001005f */
[----:B------:R-:W2:Y:S02]  /*1d2f0*/  LDSM.16.MT88.4 R84, [R220+0xa000] ;  /* 0x00a00000dc54783b */ /* 0x000ea40000004200 */
[----:B------:R-:W-:Y:S01]  /*1d300*/  FADD.FTZ R68, R94, R0 ;  /* 0x000000005e447221 */ /* 0x000fe20000010000 */
[----:B------:R-:W-:Y:S03]  /*1d310*/  FADD.FTZ R0, R210, R3 ;  /* 0x00000003d2007221 */ /* 0x000fe60000010000 */
[----:B------:R-:W-:Y:S01]  /*1d320*/  FADD.FTZ R68, R207, R68 ;  /* 0x00000044cf447221 */ /* 0x000fe20000010000 */
[----:B------:R-:W-:Y:S01]  /*1d330*/  FADD.FTZ R3, R212, R0 ;  /* 0x00000000d4037221 */ /* 0x000fe20000010000 */
[----:B------:R-:W4:Y:S01]  /*1d340*/  LDSM.16.MT88.4 R92, [R218+0xa000] ;  /* 0x00a00000da5c783b */ /* 0x000f220000004200 */
        /* <DEDUP_REMOVED lines=15> */
[----:B------:R-:W-:Y:S01]  /*1d440*/  LDSM.16.MT88.4 R144, [R217+0xb800] ;  /* 0x00b80000d990783b */ /* 0x000fe20000004200 */
[----:B------:R-:W-:Y:S01]  /*1d450*/  FADD.FTZ R0, R103, R0 ;  /* 0x0000000067007221 */ /* 0x000fe20000010000 */
[----:B------:R-:W-:Y:S01]  /*1d460*/  FADD.FTZ R68, R162, R75 ;  /* 0x0000004ba2447221 */ /* 0x000fe20000010000 */
[----:B------:R-:W-:Y:S01]  /*1d470*/  FADD.FTZ R3, R150, R69 ;  /* 0x0000004596037221 */ /* 0x000fe20000010000 */
[----:B------:R-:W-:Y:S01]  /*1d480*/  MUFU.EX2 R75, R195 ;  /* 0x000000c3004b7308 */ /* 0x000fe20000000800 */
[----:B------:R-:W-:Y:S01]  /*1d490*/  FADD.FTZ R69, R136, R74 ;  /* 0x0000004a88457221 */ /* 0x000fe20000010000 */
[----:B------:R-:W-:Y:S01]  /*1d4a0*/  FADD.FTZ R74, R123, R68 ;  /* 0x000000447b4a7221 */ /* 0x000fe20000010000 */
[----:B------:R-:W-:Y:S01]  /*1d4b0*/  FADD.FTZ R68, R124, R3 ;  /* 0x000000037c447221 */ /* 0x000fe20000010000 */
[----:B------:R-:W-:Y:S01]  /*1d4c0*/  LDSM.16.MT88.4 R100, [R219+0xb000] ;  /* 0x00b00000db64783b */ /* 0x000fe20000004200 */
[----:B------:R-:W-:Y:S01]  /*1d4d0*/  FADD.FTZ R69, R141, R69 ;  /* 0x000000458d457221 */ /* 0x000fe20000010000 */
[----:B------:R-:W-:Y:S01]  /*1d4e0*/  FADD.FTZ R3, R126, R0 ;  /* 0x000000007e037221 */ /* 0x000fe20000010000 */
[----:B------:R-:W-:Y:S03]  /*1d4f0*/  FADD.FTZ R0, R229, R68 ;  /* 0x00000044e5007221 */ /* 0x000fe60000010000 */
[----:B------:R-:W1:Y:S01]  /*1d500*/  MUFU.EX2 R105, R199 ;  /* 0x000000c700697308 */ /* 0x000e620000000800 */
[----:B------:R-:W-:Y:S01]  /*1d510*/  FADD.FTZ R68, R176, R69 ;  /* 0x00000045b0447221 */ /* 0x000fe20000010000 */
[-C--:B--2---:R-:W-:Y:S03]  /*1d520*/  HMMA.16816.F32 R20, R76, R84.reuse, R20 ;  /* 0x000000544c14723c */ /* 0x084fe60000001814 */
[----:B------:R-:W-:Y:S01]  /*1d530*/  FADD.FTZ R3, R148, R3 ;  /* 0x0000000394037221 */ /* 0x000fe20000010000 */
[----:B------:R-:W-:Y:S02]  /*1d540*/  FADD.FTZ R0, R208, R0 ;  /* 0x00000000d0007221 */ /* 0x000fe40000010000 */
[C---:B------:R-:W-:Y:S05]  /*1d550*/  HMMA.16816.F32 R24, R80.reuse, R84, R24 ;  /* 0x000000545018723c */ /* 0x040fea0000001818 */
[----:B------:R-:W-:Y:S01]  /*1d560*/  FADD.FTZ R69, R151, R3 ;  /* 0x0000000397457221 */ /* 0x000fe20000010000 */
[-C--:B------:R-:W-:Y:S05]  /*1d570*/  HMMA.16816.F32 R28, R80, R86.reuse, R28 ;  /* 0x00000056501c723c */ /* 0x080fea000000181c */
[----:B------:R-:W-:Y:S01]  /*1d580*/  FADD.FTZ R3, R161, R0 ;  /* 0x00000000a1037221 */ /* 0x000fe20000010000 */
[C---:B------:R-:W-:Y:S01]  /*1d590*/  HMMA.16816.F32 R32, R76.reuse, R86, R32 ;  /* 0x000000564c20723c */ /* 0x040fe20000001820 */
[----:B------:R-:W2:Y:S05]  /*1d5a0*/  LDSM.16.MT88.4 R84, [R217+0xa800] ;  /* 0x00a80000d954783b */ /* 0x000eaa0000004200 */
[-C--:B----4-:R-:W-:Y:S06]  /*1d5b0*/  HMMA.16816.F32 R36, R76, R92.reuse, R36 ;  /* 0x0000005c4c24723c */ /* 0x090fec0000001824 */
[C---:B------:R-:W-:Y:S06]  /*1d5c0*/  HMMA.16816.F32 R40, R80.reuse, R92, R40 ;  /* 0x0000005c5028723c */ /* 0x040fec0000001828 */
[-C--:B------:R-:W-:Y:S06]  /*1d5d0*/  HMMA.16816.F32 R44, R80, R94.reuse, R44 ;  /* 0x0000005e502c723c */ /* 0x080fec000000182c */
[C---:B------:R-:W-:Y:S01]  /*1d5e0*/  HMMA.16816.F32 R48, R76.reuse, R94, R48 ;  /* 0x0000005e4c30723c */ /* 0x040fe20000001830 */
[----:B------:R-:W4:Y:S05]  /*1d5f0*/  LDSM.16.MT88.4 R92, [R218+0xa800] ;  /* 0x00a80000da5c783b */ /* 0x000f2a0000004200 */
[-C--:B------:R-:W-:Y:S06]  /*1d600*/  HMMA.16816.F32 R52, R76, R96.reuse, R52 ;  /* 0x000000604c34723c */ /* 0x080fec0000001834 */
[C---:B------:R-:W-:Y:S06]  /*1d610*/  HMMA.16816.F32 R56, R80.reuse, R96, R56 ;  /* 0x000000605038723c */ /* 0x040fec0000001838 */
[-C--:B------:R-:W-:Y:S06]  /*1d620*/  HMMA.16816.F32 R60, R80, R98.reuse, R60 ;  /* 0x00000062503c723c */ /* 0x080fec000000183c */
[----:B------:R-:W-:Y:S01]  /*1d630*/  HMMA.16816.F32 R64, R76, R98, R64 ;  /* 0x000000624c40723c */ /* 0x000fe20000001840 */
[----:B------:R-:W3:Y:S04]  /*1d640*/  LDSM.16.MT88.4 R96, [R219+0xa800] ;  /* 0x00a80000db60783b */ /* 0x000ee80000004200 */
        /* <DEDUP_REMOVED lines=23> */
[-C--:B---3--:R-:W-:Y:S06]  /*1d7c0*/  HMMA.16816.F32 R52, R76, R96.reuse, R52 ;  /* 0x000000604c34723c */ /* 0x088fec0000001834 */
[C---:B------:R-:W-:Y:S01]  /*1d7d0*/  HMMA.16816.F32 R56, R80.reuse, R96, R56 ;  /* 0x000000605038723c */ /* 0x040fe20000001838 */
[----:B------:R1:W-:Y:S05]  /*1d7e0*/  MUFU.EX2 R97, R196 ;  /* 0x000000c400617308 */ /* 0x0003ea0000000800 */
[-C--:B------:R-:W-:Y:S05]  /*1d7f0*/  HMMA.16816.F32 R60, R80, R98.reuse, R60 ;  /* 0x00000062503c723c */ /* 0x080fea000000183c */
[----:B------:R-:W-:Y:S01]  /*1d800*/  MUFU.EX2 R96, R185 ;  /* 0x000000b900607308 */ /* 0x000fe20000000800 */
[----:B------:R-:W-:Y:S05]  /*1d810*/  HMMA.16816.F32 R64, R76, R98, R64 ;  /* 0x000000624c40723c */ /* 0x000fea0000001840 */
[----:B------:R-:W-:Y:S04]  /*1d820*/  F2FP.F16.F32.PACK_AB R81, R118, R120 ;  /* 0x000000787651723e */ /* 0x000fe800000000ff */
[----:B------:R3:W4:Y:S02]  /*1d830*/  MUFU.EX2 R98, R197 ;  /* 0x000000c500627308 */ /* 0x0007240000000800 */
        /* <DEDUP_REMOVED lines=8> */
[----:B-1----:R-:W-:Y:S02]  /*1d8c0*/  F2FP.F16.F32.PACK_AB R196, R109, R110 ;  /* 0x0000006e6dc4723e */ /* 0x002fe400000000ff */
[----:B---3--:R-:W-:Y:S01]  /*1d8d0*/  F2FP.F16.F32.PACK_AB R197, R105, R106 ;  /* 0x0000006a69c5723e */ /* 0x008fe200000000ff */
[C---:B------:R-:W-:Y:S01]  /*1d8e0*/  HMMA.16816.F32 R8, R80.reuse, R84, R8 ;  /* 0x000000545008723c */ /* 0x040fe20000001808 */
[----:B------:R-:W1:Y:S04]  /*1d8f0*/  MUFU.EX2 R84, R186 ;  /* 0x000000ba00547308 */ /* 0x000e680000000800 */
[----:B----4-:R-:W-:Y:S01]  /*1d900*/  F2FP.F16.F32.PACK_AB R199, R98, R104 ;  /* 0x0000006862c7723e */ /* 0x010fe200000000ff */
[-C--:B------:R-:W-:Y:S05]  /*1d910*/  HMMA.16816.F32 R12, R80, R86.reuse, R12 ;  /* 0x00000056500c723c */ /* 0x080fea000000180c */
[----:B------:R-:W-:Y:S01]  /*1d920*/  MUFU.EX2 R85, R246 ;  /* 0x000000f600557308 */ /* 0x000fe20000000800 */
[----:B------:R-:W-:Y:S01]  /*1d930*/  F2FP.F16.F32.PACK_AB R185, R96, R97 ;  /* 0x0000006160b9723e */ /* 0x000fe200000000ff */
[C---:B------:R-:W-:Y:S08]  /*1d940*/  HMMA.16816.F32 R16, R76.reuse, R86, R16 ;  /* 0x000000564c10723c */ /* 0x040ff00000001810 */
[----:B------:R2:W-:Y:S01]  /*1d950*/  MUFU.EX2 R87, R2 ;  /* 0x0000000200577308 */ /* 0x0005e20000000800 */
[-C--:B------:R-:W-:Y:S03]  /*1d960*/  HMMA.16816.F32 R20, R76, R88.reuse, R20 ;  /* 0x000000584c14723c */ /* 0x080fe60000001814 */
[----:B-1----:R-:W-:Y:S03]  /*1d970*/  F2FP.F16.F32.PACK_AB R186, R75, R84 ;  /* 0x000000544bba723e */ /* 0x002fe600000000ff */
[C---:B------:R-:W-:Y:S03]  /*1d980*/  HMMA.16816.F32 R24, R80.reuse, R88, R24 ;  /* 0x000000585018723c */ /* 0x040fe60000001818 */
[----:B------:R-:W1:Y:S03]  /*1d990*/  MUFU.EX2 R88, R184 ;  /* 0x000000b800587308 */ /* 0x000e660000000800 */
[-C--:B------:R-:W-:Y:S07]  /*1d9a0*/  HMMA.16816.F32 R28, R80, R90.reuse, R28 ;  /* 0x0000005a501c723c */ /* 0x080fee000000181c */
[----:B------:R1:W3:Y:S01]  /*1d9b0*/  MUFU.EX2 R86, R187 ;  /* 0x000000bb00567308 */ /* 0x0002e20000000800 */
[----:B--2---:R-:W-:Y:S01]  /*1d9c0*/  FADD.FTZ R2, R149, R74 ;  /* 0x0000004a95027221 */ /* 0x004fe20000010000 */
[C---:B------:R-:W-:Y:S04]  /*1d9d0*/  HMMA.16816.F32 R32, R76.reuse, R90, R32 ;  /* 0x0000005a4c20723c */ /* 0x040fe80000001820 */
[----:B------:R-:W-:Y:S02]  /*1d9e0*/  FADD.FTZ R2, R160, R2 ;  /* 0x00000002a0027221 */ /* 0x000fe40000010000 */
[-C--:B------:R-:W-:Y:S05]  /*1d9f0*/  HMMA.16816.F32 R36, R76, R92.reuse, R36 ;  /* 0x0000005c4c24723c */ /* 0x080fea0000001824 */
[----:B------:R-:W-:Y:S01]  /*1da00*/  FADD.FTZ R74, R178, R68 ;  /* 0x00000044b24a7221 */ /* 0x000fe20000010000 */
[C---:B------:R-:W-:Y:S01]  /*1da10*/  HMMA.16816.F32 R40, R80.reuse, R92, R40 ;  /* 0x0000005c5028723c */ /* 0x040fe20000001828 */
[----:B------:R-:W-:Y:S04]  /*1da20*/  LDSM.16.MT88.4 R176, [R218+0xb800] ;  /* 0x00b80000dab0783b */ /* 0x000fe80000004200 */
[----:B------:R-:W-:Y:S01]  /*1da30*/  FADD.FTZ R68, R163, R2 ;  /* 0x00000002a3447221 */ /* 0x000fe20000010000 */
[-C--:B------:R-:W-:Y:S03]  /*1da40*/  HMMA.16816.F32 R44, R80, R94.reuse, R44 ;  /* 0x0000005e502c723c */ /* 0x080fe6000000182c */
[----:B------:R-:W2:Y:S02]  /*1da50*/  LDSM.16.MT88.4 R160, [R220+0xb800] ;  /* 0x00b80000dca0783b */ /* 0x000ea40000004200 */
        /* <DEDUP_REMOVED lines=11> */
[----:B-1----:R-:W-:Y:S01]  /*1db10*/  F2FP.F16.F32.PACK_AB R187, R87, R88 ;  /* 0x0000005857bb723e */ /* 0x002fe200000000ff */
[-C--:B------:R-:W-:Y:S05]  /*1db20*/  HMMA.16816.F32 R140, R196, R144.reuse, R4 ;  /* 0x00000090c48c723c */ /* 0x080fea0000001804 */
[----:B---3--:R-:W-:Y:S01]  /*1db30*/  F2FP.F16.F32.PACK_AB R184, R86, R85 ;  /* 0x0000005556b8723e */ /* 0x008fe200000000ff */
[----:B------:R-:W-:Y:S01]  /*1db40*/  FADD.FTZ R0, R152, R69 ;  /* 0x0000004598007221 */ /* 0x000fe20000010000 */
[----:B------:R-:W-:Y:S01]  /*1db50*/  FADD.FTZ R5, R159, R74 ;  /* 0x0000004a9f057221 */ /* 0x000fe20000010000 */
[----:B------:R-:W-:Y:S03]  /*1db60*/  FADD.FTZ R3, R154, R3 ;  /* 0x000000039a037221 */ /* 0x000fe60000010000 */
        /* <DEDUP_REMOVED lines=8> */
[----:B------:R-:W-:Y:S05]  /*1dbf0*/  FADD.FTZ R8, R125, R5 ;  /* 0x000000057d087221 */ /* 0x000fea0000010000 */
[----:B------:R-:W-:Y:S01]  /*1dc00*/  FADD.FTZ R2, R156, R2 ;  /* 0x000000029c027221 */ /* 0x000fe20000010000 */
[----:B------:R-:W-:Y:S01]  /*1dc10*/  FADD.FTZ R8, R164, R8 ;  /* 0x00000008a4087221 */ /* 0x000fe20000010000 */
[-C--:B--2---:R-:W-:Y:S03]  /*1dc20*/  HMMA.16816.F32 R156, R196, R160.reuse, R20 ;  /* 0x000000a0c49c723c */ /* 0x084fe60000001814 */
        /* <DEDUP_REMOVED lines=8> */
[----:B------:R-:W-:Y:S02]  /*1dcb0*/  FADD.FTZ R3, R165, R3 ;  /* 0x00000003a5037221 */ /* 0x000fe40000010000 */
        /* <DEDUP_REMOVED lines=26> */
[----:B------:R-:W-:Y:S01]  /*1de60*/  MOV R133, R72 ;  /* 0x0000004800857202 */ /* 0x000fe20000000f00 */
        /* <DEDUP_REMOVED lines=13> */
[-C--:B-1----:R-:W-:Y:S03]  /*1df40*/  HMMA.16816.F32 R192, R196, R4.reuse, R52 ;  /* 0x00000004c4c0723c */ /* 0x082fe60000001834 */
[----:B------:R-:W-:Y:S01]  /*1df50*/  FADD.FTZ R3, R115, R3 ;  /* 0x0000000373037221 */ /* 0x000fe20000010000 */
[----:B------:R-:W-:Y:S01]  /*1df60*/  FADD.FTZ R9, R202, R9 ;  /* 0x00000009ca097221 */ /* 0x000fe20000010000 */
        /* <DEDUP_REMOVED lines=24> */
[----:B------:R-:W-:Y:S01]  /*1e0f0*/  MOV R135, R71 ;  /* 0x0000004700877202 */ /* 0x000fe20000000f00 */
[----:B------:R2:W-:Y:S01]  /*1e100*/  STL [R1+0x88], R5 ;  /* 0x0000880501007387 */ /* 0x0005e20000100800 */
[----:B------:R-:W-:Y:S01]  /*1e110*/  FADD.FTZ R2, R98, R2 ;  /* 0x0000000262027221 */ /* 0x000fe20000010000 */
[----:B------:R-:W-:Y:S02]  /*1e120*/  FADD.FTZ R0, R75, R0 ;  /* 0x000000004b007221 */ /* 0x000fe40000010000 */
[----:B------:R2:W-:Y:S04]  /*1e130*/  STL [R1+0x80], R3 ;  /* 0x0000800301007387 */ /* 0x0005e80000100800 */
[----:B------:R2:W-:Y:S04]  /*1e140*/  STL [R1+0x84], R2 ;  /* 0x0000840201007387 */ /* 0x0005e80000100800 */
[----:B------:R2:W-:Y:S01]  /*1e150*/  STL [R1+0x8c], R0 ;  /* 0x00008c0001007387 */ /* 0x0005e20000100800 */
[----:B------:R-:W-:Y:S05]  /*1e160*/  @P1 BRA `(.L_x_574) ;  /* 0xffffff8c009c1947 */ /* 0x000fea000383ffff */
.L_x_573:
[----:B--2---:R-:W2:Y:S04]  /*1e170*/  LDL.LU R2, [R1+0x80] ;  /* 0x0000800001027983 */ /* 0x004ea80000300800 */
        /* <DEDUP_REMOVED lines=58> */
.L_x_577:
        /* <DEDUP_REMOVED lines=22> */
.L_x_578:
        /* <DEDUP_REMOVED lines=251> */
.L_x_580:
[----:B------:R-:W-:Y:S05]  /*1f630*/  BSYNC B0 ;  /* 0x0000000000007941 */ /* 0x000fea0003800000 */
.L_x_579:
        /* <DEDUP_REMOVED lines=45> */
.L_x_582:
[----:B------:R-:W-:Y:S05]  /*1f910*/  BSYNC B0 ;  /* 0x0000000000007941 */ /* 0x000fea0003800000 */
.L_x_581:
        /* <DEDUP_REMOVED lines=18> */
.L_x_584:
[----:B------:R-:W-:Y:S05]  /*1fa40*/  BSYNC B0 ;  /* 0x0000000000007941 */ /* 0x000fea0003800000 */
.L_x_583:
        /* <DEDUP_REMOVED lines=16> */
.L_x_586:
[----:B------:R-:W-:Y:S05]  /*1fb50*/  BSYNC B0 ;  /* 0x0000000000007941 */ /* 0x000fea0003800000 */
.L_x_585:
        /* <DEDUP_REMOVED lines=16> */
.L_x_588:
[----:B------:R-:W-:Y:S05]  /*1fc60*/  BSYNC B0 ;  /* 0x0000000000007941 */ /* 0x000fea0003800000 */
.L_x_587:
        /* <DEDUP_REMOVED lines=16> */
.L_x_590:
[----:B------:R-:W-:Y:S05]  /*1fd70*/  BSYNC B0 ;  /* 0x0000000000007941 */ /* 0x000fea0003800000 */
.L_x_589:
        /* <DEDUP_REMOVED lines=16> */
.L_x_592:
[----:B------:R-:W-:Y:S05]  /*1fe80*/  BSYNC B0 ;  /* 0x0000000000007941 */ /* 0x000fea0003800000 */
.L_x_591:
        /* <DEDUP_REMOVED lines=16> */
.L_x_594:
[----:B------:R-:W-:Y:S05]  /*1ff90*/  BSYNC B0 ;  /* 0x0000000000007941 */ /* 0x000fea0003800000 */
.L_x_593:
        /* <DEDUP_REMOVED lines=15> */
.L_x_514:
        /* <DEDUP_REMOVED lines=88> */
.L_x_596:
[----:B------:R-:W-:Y:S05]  /*20610*/  BSYNC B0 ;  /* 0x0000000000007941 */ /* 0x000fea0003800000 */
.L_x_595:
        /* <DEDUP_REMOVED lines=16> */
.L_x_598:
[----:B------:R-:W-:Y:S05]  /*20720*/  BSYNC B0 ;  /* 0x0000000000007941 */ /* 0x000fea0003800000 */
.L_x_597:
        /* <DEDUP_REMOVED lines=16> */
.L_x_600:
[----:B------:R-:W-:Y:S05]  /*20830*/  BSYNC B0 ;  /* 0x0000000000007941 */ /* 0x000fea0003800000 */
.L_x_599:
        /* <DEDUP_REMOVED lines=16> */
.L_x_602:
[----:B------:R-:W-:Y:S05]  /*20940*/  BSYNC B0 ;  /* 0x0000000000007941 */ /* 0x000fea0003800000 */
.L_x_601:
        /* <DEDUP_REMOVED lines=16> */
.L_x_604:
[----:B------:R-:W-:Y:S05]  /*20a50*/  BSYNC B0 ;  /* 0x0000000000007941 */ /* 0x000fea0003800000 */
.L_x_603:
        /* <DEDUP_REMOVED lines=25> */
.L_x_606:
[----:B------:R-:W-:Y:S05]  /*20bf0*/  BSYNC B0 ;  /* 0x0000000000007941 */ /* 0x000fea0003800000 */
.L_x_605:
        /* <DEDUP_REMOVED lines=19> */
.L_x_608:
[----:B------:R-:W-:Y:S05]  /*20d30*/  BSYNC B0 ;  /* 0x0000000000007941 */ /* 0x000fea0003800000 */
.L_x_607:
        /* <DEDUP_REMOVED lines=16> */
.L_x_610:
[----:B------:R-:W-:Y:S05]  /*20e40*/  BSYNC B0 ;  /* 0x0000000000007941 */ /* 0x000fea0003800000 */
.L_x_609:
        /* <DEDUP_REMOVED lines=11> */
.L_x_612:
[----:B------:R-:W-:Y:S05]  /*20f00*/  BSYNC B0 ;  /* 0x0000000000007941 */ /* 0x000fea0003800000 */
.L_x_611:
        /* <DEDUP_REMOVED lines=11> */
.L_x_614:
[----:B------:R-:W-:Y:S05]  /*20fc0*/  BSYNC B0 ;  /* 0x0000000000007941 */ /* 0x000fea0003800000 */
.L_x_613:
        /* <DEDUP_REMOVED lines=10> */
.L_x_616:
[----:B------:R-:W-:Y:S05]  /*21070*/  BSYNC B0 ;  /* 0x0000000000007941 */ /* 0x000fea0003800000 */
.L_x_615:
        /* <DEDUP_REMOVED lines=10> */
.L_x_618:
[----:B------:R-:W-:Y:S05]  /*21120*/  BSYNC B0 ;  /* 0x0000000000007941 */ /* 0x000fea0003800000 */
.L_x_617:
        /* <DEDUP_REMOVED lines=10> */
.L_x_620:
[----:B------:R-:W-:Y:S05]  /*211d0*/  BSYNC B0 ;  /* 0x0000000000007941 */ /* 0x000fea0003800000 */
.L_x_619:
        /* <DEDUP_REMOVED lines=10> */
.L_x_622:
[----:B------:R-:W-:Y:S05]  /*21280*/  BSYNC B0 ;  /* 0x0000000000007941 */ /* 0x000fea0003800000 */
.L_x_621:
        /* <DEDUP_REMOVED lines=10> */
.L_x_624:
[----:B------:R-:W-:Y:S05]  /*21330*/  BSYNC B0 ;  /* 0x0000000000007941 */ /* 0x000fea0003800000 */
.L_x_623:
        /* <DEDUP_REMOVED lines=10> */
.L_x_625:
        /* <DEDUP_REMOVED lines=10> */
.L_x_1422:


//--------------------- .text._ZN5flash16flash_fwd_kernelI23Flash_fwd_kernel_traitsILi64ELi128ELi64ELi4ELb0ELb0EN7cutlass6half_tE19Flash_kernel_traitsILi64ELi128ELi64ELi4ES3_EELb1ELb1ELb0ELb0ELb0ELb0ELb0ELb0EEEvNS_16Flash_fwd_paramsE --------------------------
	.section	.text._ZN5flash16flash_fwd_kernelI23Flash_fwd_kernel_traitsILi64ELi128ELi64ELi4ELb0ELb0EN7cutlass6half_tE19Flash_kernel_traitsILi64ELi128ELi64ELi4ES3_EELb1ELb1ELb0ELb0ELb0ELb0ELb0ELb0EEEvNS_16Flash_fwd_paramsE,"ax",@progbits
	.align	128
        .global         _ZN5flash16flash_fwd_kernelI23Flash_fwd_kernel_traitsILi64ELi128ELi64ELi4ELb0ELb0EN7cutlass6half_tE19Flash_kernel_traitsILi64ELi128ELi64ELi4ES3_EELb1ELb1ELb0ELb0ELb0ELb0ELb0ELb0EEEvNS_16Flash_fwd_paramsE
        .type           _ZN5flash16flash_fwd_kernelI23Flash_fwd_kernel_traitsILi64ELi128ELi64ELi4ELb0ELb0EN7cutlass6half_tE19Flash_kernel_traitsILi64ELi128ELi64ELi4ES3_EELb1ELb1ELb0ELb0ELb0ELb0ELb0ELb0EEEvNS_16Flash_fwd_paramsE,@function
        .size           _ZN5flash16flash_fwd_kernelI23Flash_fwd_kernel_traitsILi64ELi128ELi64ELi4ELb0ELb0EN7cutlass6half_tE19Flash_kernel_traitsILi64ELi128ELi64ELi4ES3_EELb1ELb1ELb0ELb0ELb0ELb0ELb0ELb0EEEvNS_16Flash_fwd_paramsE,(.L_x_1423 - _ZN5flash16flash_fwd_kernelI23Flash_fwd_kernel_traitsILi64ELi128ELi64ELi4ELb0ELb0EN7cutlass6half_tE19Flash_kernel_traitsILi64ELi128ELi64ELi4ES3_EELb1ELb1ELb0ELb0ELb0ELb0ELb0ELb0EEEvNS_16Flash_fwd_paramsE)
        .other          _ZN5flash16flash_fwd_kernelI23Flash_fwd_kernel_traitsILi64ELi128ELi64ELi4ELb0ELb0EN7cutlass6half_tE19Flash_kernel_traitsILi64ELi128ELi64ELi4ES3_EELb1ELb1ELb0ELb0ELb0ELb0ELb0ELb0EEEvNS_16Flash_fwd_paramsE,@"STO_CUDA_ENTRY STV_DEFAULT"
_ZN5flash16flash_fwd_kernelI23Flash_fwd_kernel_traitsILi64ELi128ELi64ELi4ELb0ELb0EN7cutlass6half_tE19Flash_kernel_traitsILi64ELi128ELi64ELi4ES3_EELb1ELb1ELb0ELb0ELb0ELb0ELb0ELb0EEEvNS_16Flash_fwd_paramsE:
.text._ZN5flash16flash_fwd_kernelI23Flash_fwd_kernel_traitsILi64ELi128ELi64ELi4ELb0ELb0EN7cutlass6half_tE19Flash_kernel_traitsILi64ELi128ELi64ELi4ES3_EELb1ELb1ELb0ELb0ELb0ELb0ELb0ELb0EEEvNS_16Flash_fwd_paramsE:
[----:B------:R-:W1:Y:S08]  /*0000*/  LDC R1, c[0x0][0x28] ;  /* 0x00000a00ff017b82 */ /* 0x000e700000000800 */
[----:B------:R-:W2:Y:S01]  /*0010*/  LDC R10, c[0x0][0x3a8] ;  /* 0x0000ea00ff0a7b82 */ /* 0x000ea20000000800 */
[----:B------:R-:W-:Y:S01]  /*0020*/  ULDC.U8 UR4, c[0x0][0x3b4] ;  /* 0x0000ed0000047ab9 */ /* 0x000fe20000000000 */
[----:B------:R-:W-:Y:S01]  /*0030*/  ULDC.64 UR22, c[0x0][0x3a0] ;  /* 0x0000e80000167ab9 */ /* 0x000fe20000000a00 */
[----:B------:R-:W-:Y:S01]  /*0040*/  ISETP.NE.AND P3, PT, RZ, UR4, PT ;  /* 0x00000004ff007c0c */ /* 0x000fe2000bf65270 */
[----:B------:R-:W-:Y:S01]  /*0050*/  IMAD.U32 R2, RZ, RZ, UR22 ;  /* 0x00000016ff027e24 */ /* 0x000fe2000f8e00ff */
[----:B------:R-:W-:Y:S01]  /*0060*/  ULDC.64 UR20, c[0x0][0x208] ;  /* 0x0000820000147ab9 */ /* 0x000fe20000000a00 */
[----:B------:R-:W-:-:S02]  /*0070*/  IMAD.U32 R3, RZ, RZ, UR23 ;  /* 0x00000017ff037e24 */ /* 0x000fc4000f8e00ff */
[----:B------:R-:W3:Y:S01]  /*0080*/  LDC R11, c[0x0][0x3ac] ;  /* 0x0000eb00ff0b7b82 */ /* 0x000ee20000000800 */
[----:B-1----:R-:W-:-:S07]  /*0090*/  VIADD R1, R1, 0xffffff80 ;  /* 0xffffff8001017836 */ /* 0x002fce0000000000 */
[----:B------:R2:W4:Y:S01]  /*00a0*/  @P3 LDG.E.64 R4, desc[UR20][R2.64] ;  /* 0x0000001402043981 */ /* 0x000522000c1e1b00 */
[----:B------:R-:W1:Y:S01]  /*00b0*/  LDC.64 R6, c[0x0][0x300] ;  /* 0x0000c000ff067b82 */ /* 0x000e620000000a00 */
[----:B------:R-:W1:Y:S01]  /*00c0*/  S2R R147, SR_CTAID.X ;  /* 0x0000000000937919 */ /* 0x000e620000002500 */
[----:B------:R-:W1:Y:S06]  /*00d0*/  S2R R18, SR_CTAID.Y ;  /* 0x0000000000127919 */ /* 0x000e6c0000002600 */
[----:B------:R-:W1:Y:S01]  /*00e0*/  LDC.64 R8, c[0x0][0x2f0] ;  /* 0x0000bc00ff087b82 */ /* 0x000e620000000a00 */
[----:B------:R-:W1:Y:S01]  /*00f0*/  S2R R29, SR_CTAID.Z ;  /* 0x00000000001d7919 */ /* 0x000e620000002700 */
[----:B------:R-:W1:Y:S06]  /*0100*/  S2R R145, SR_TID.X ;  /* 0x0000000000917919 */ /* 0x000e6c0000002100 */
[----:B------:R-:W4:Y:S01]  /*0110*/  LDC.64 R14, c[0x0][0x2f0] ;  /* 0x0000bc00ff0e7b82 */ /* 0x000f220000000a00 */
[----:B--2---:R-:W-:-:S02]  /*0120*/  @P3 IMAD.MOV.U32 R2, RZ, RZ, R10 ;  /* 0x000000ffff023224 */ /* 0x004fc400078e000a */
[----:B---3--:R-:W-:-:S06]  /*0130*/  @P3 IMAD.MOV.U32 R3, RZ, RZ, R11 ;  /* 0x000000ffff033224 */ /* 0x008fcc00078e000b */
[----:B------:R-:W2:Y:S01]  /*0140*/  @P3 LDG.E.64 R2, desc[UR20][R2.64] ;  /* 0x0000001402023981 */ /* 0x000ea2000c1e1b00 */
[----:B-1----:R-:W-:Y:S01]  /*0150*/  ISETP.NE.U32.AND P0, PT, R6, RZ, PT ;  /* 0x000000ff0600720c */ /* 0x002fe20003f05070 */
[----:B------:R-:W-:Y:S01]  /*0160*/  IMAD.MOV.U32 R24, RZ, RZ, -0x1 ;  /* 0xffffffffff187424 */ /* 0x000fe200078e00ff */
[----:B------:R-:W-:Y:S02]  /*0170*/  ISETP.NE.U32.AND P4, PT, R8, RZ, PT ;  /* 0x000000ff0800720c */ /* 0x000fe40003f85070 */
[----:B------:R-:W-:Y:S01]  /*0180*/  ISETP.NE.AND.EX P1, PT, R7, RZ, PT, P0 ;  /* 0x000000ff0700720c */ /* 0x000fe20003f25300 */
[----:B------:R-:W1:Y:S01]  /*0190*/  LDC.U8 R8, c[0x0][0x3c2] ;  /* 0x0000f080ff087b82 */ /* 0x000e620000000000 */
[----:B------:R-:W-:Y:S02]  /*01a0*/  ISETP.NE.AND.EX P0, PT, R9, RZ, PT, P4 ;  /* 0x000000ff0900720c */ /* 0x000fe40003f05340 */
[----:B------:R-:W-:-:S05]  /*01b0*/  LOP3.LUT R0, R29, R147, R18, 0xfe, !PT ;  /* 0x000000931d007212 */ /* 0x000fca00078efe12 */
[----:B------:R-:W3:Y:S01]  /*01c0*/  LDC.64 R6, c[0x0][0x2f8] ;  /* 0x0000be00ff067b82 */ /* 0x000ee20000000a00 */
[----:B------:R-:W-:-:S07]  /*01d0*/  LOP3.LUT P2, RZ, R0, R145, RZ, 0xfc, !PT ;  /* 0x0000009100ff7212 */ /* 0x000fce000784fcff */
[----:B------:R-:W2:Y:S08]  /*01e0*/  @P3 LDC R0, c[0x0][0x3b0] ;  /* 0x0000ec00ff003b82 */ /* 0x000eb00000000800 */
[----:B------:R-:W1:Y:S01]  /*01f0*/  @!P2 LDC.64 R12, c[0x0][0x3b8] ;  /* 0x0000ee00ff0cab82 */ /* 0x000e620000000a00 */
[----:B----4-:R-:W-:Y:S02]  /*0200*/  @P3 R2UR UR22, R4 ;  /* 0x00000000041632ca */ /* 0x010fe400000e0000 */
[----:B------:R-:W-:-:S11]  /*0210*/  @P3 R2UR UR23, R5 ;  /* 0x00000000051732ca */ /* 0x000fd600000e0000 */
[----:B------:R-:W-:Y:S02]  /*0220*/  IMAD.U32 R4, RZ, RZ, UR22 ;  /* 0x00000016ff047e24 */ /* 0x000fe4000f8e00ff */
[----:B------:R-:W-:-:S05]  /*0230*/  IMAD.U32 R5, RZ, RZ, UR23 ;  /* 0x00000017ff057e24 */ /* 0x000fca000f8e00ff */
[----:B-1----:R1:W-:Y:S01]  /*0240*/  @!P2 STG.E.64 desc[UR20][R12.64], R4 ;  /* 0x000000040c00a986 */ /* 0x0023e2000c101b14 */
[----:B--2---:R-:W-:-:S05]  /*0250*/  @P3 IADD3 R10, P5, R2, R0, RZ ;  /* 0x00000000020a3210 */ /* 0x004fca0007fbe0ff */
[----:B------:R-:W-:Y:S02]  /*0260*/  @P3 IMAD.X R11, RZ, RZ, R3, P5 ;  /* 0x000000ffff0b3224 */ /* 0x000fe400028e0603 */
[----:B------:R-:W-:Y:S02]  /*0270*/  @!P2 IMAD.MOV.U32 R2, RZ, RZ, R10 ;  /* 0x000000ffff02a224 */ /* 0x000fe400078e000a */
[----:B------:R-:W-:-:S05]  /*0280*/  @!P2 IMAD.MOV.U32 R3, RZ, RZ, R11 ;  /* 0x000000ffff03a224 */ /* 0x000fca00078e000b */
[----:B------:R2:W-:Y:S01]  /*0290*/  @!P2 STG.E.64 desc[UR20][R12.64+0x8], R2 ;  /* 0x000008020c00a986 */ /* 0x0005e2000c101b14 */
[----:B-1----:R-:W-:Y:S02]  /*02a0*/  IMAD.WIDE R4, R18, 0x4, R14 ;  /* 0x0000000412047825 */ /* 0x002fe400078e020e */
[----:B------:R-:W1:Y:S03]  /*02b0*/  LDC R14, c[0x0][0x270] ;  /* 0x00009c00ff0e7b82 */ /* 0x000e660000000800 */
[----:B------:R-:W4:Y:S04]  /*02c0*/  @P0 LDG.E R24, desc[UR20][R4.64] ;  /* 0x0000001404180981 */ /* 0x000f28000c1e1900 */
[----:B------:R-:W4:Y:S01]  /*02d0*/  @P0 LDG.E R0, desc[UR20][R4.64+0x4] ;  /* 0x0000041404000981 */ /* 0x000f22000c1e1900 */
[----:B--2---:R-:W2:Y:S08]  /*02e0*/  @P1 LDC.64 R2, c[0x0][0x300] ;  /* 0x0000c000ff021b82 */ /* 0x004eb00000000a00 */
[----:B------:R-:W1:Y:S01]  /*02f0*/  LDC.64 R12, c[0x0][0x2f8] ;  /* 0x0000be00ff0c7b82 */ /* 0x000e620000000a00 */
[----:B------:R-:W-:-:S02]  /*0300*/  ISETP.NE.AND P3, PT, R8, RZ, PT ;  /* 0x000000ff0800720c */ /* 0x000fc40003f65270 */
[----:B---3--:R-:W-:Y:S01]  /*0310*/  ISETP.EQ.U32.AND P2, PT, R6, RZ, PT ;  /* 0x000000ff0600720c */ /* 0x008fe20003f42070 */
[----:B------:R-:W-:Y:S01]  /*0320*/  IMAD.MOV.U32 R8, RZ, RZ, RZ ;  /* 0x000000ffff087224 */ /* 0x000fe200078e00ff */
[----:B------:R-:W-:Y:S02]  /*0330*/  SHF.R.S32.HI R27, RZ, 0x1f, R145 ;  /* 0x0000001fff1b7819 */ /* 0x000fe40000011491 */
[----:B------:R-:W-:Y:S02]  /*0340*/  ISETP.EQ.OR.EX P2, PT, R7, RZ, !P3, P2 ;  /* 0x000000ff0700720c */ /* 0x000fe40005f42720 */
[----:B------:R-:W-:Y:S01]  /*0350*/  LEA.HI R136, R27, R145, RZ, 0x5 ;  /* 0x000000911b887211 */ /* 0x000fe200078f28ff */
[----:B--2---:R-:W-:-:S05]  /*0360*/  @P1 IMAD.WIDE R2, R18, 0x4, R2 ;  /* 0x0000000412021825 */ /* 0x004fca00078e0202 */
[----:B------:R2:W5:Y:S01]  /*0370*/  @P1 LDG.E R8, desc[UR20][R2.64] ;  /* 0x0000001402081981 */ /* 0x000562000c1e1900 */
[----:B------:R-:W-:Y:S02]  /*0380*/  IMAD.MOV.U32 R9, RZ, RZ, -0x1 ;  /* 0xffffffffff097424 */ /* 0x000fe400078e00ff */
[----:B-1----:R-:W-:-:S05]  /*0390*/  IMAD.WIDE R12, R18, 0x4, R12 ;  /* 0x00000004120c7825 */ /* 0x002fca00078e020c */
[----:B------:R1:W5:Y:S01]  /*03a0*/  @!P2 LDG.E R9, desc[UR20][R12.64] ;  /* 0x000000140c09a981 */ /* 0x000362000c1e1900 */
[----:B--2---:R-:W-:-:S05]  /*03b0*/  LOP3.LUT R2, R136, 0xffffffe0, RZ, 0xc0, !PT ;  /* 0xffffffe088027812 */ /* 0x004fca00078ec0ff */
[----:B------:R-:W-:-:S05]  /*03c0*/  IMAD.IADD R137, R145, 0x1, -R2 ;  /* 0x0000000191897824 */ /* 0x000fca00078e0a02 */
[----:B------:R-:W-:Y:S01]  /*03d0*/  SHF.R.S32.HI R2, RZ, 0x1f, R137 ;  /* 0x0000001fff027819 */ /* 0x000fe20000011489 */
[----:B----4-:R-:W-:Y:S02]  /*03e0*/  @P0 IMAD.IADD R66, R0, 0x1, -R24 ;  /* 0x0000000100420824 */ /* 0x010fe400078e0a18 */
[----:B------:R-:W-:-:S04]  /*03f0*/  IMAD R0, R18, R14, R29 ;  /* 0x0000000e12007224 */ /* 0x000fc800078e021d */
[----:B------:R-:W2:Y:S01]  /*0400*/  @!P0 LDC R66, c[0x0][0x2c4] ;  /* 0x0000b100ff428b82 */ /* 0x000ea20000000800 */
[----:B------:R-:W-:Y:S01]  /*0410*/  ISETP.NE.U32.AND P0, PT, R6, RZ, PT ;  /* 0x000000ff0600720c */ /* 0x000fe20003f05070 */
[----:B------:R-:W-:-:S03]  /*0420*/  IMAD.SHL.U32 R0, R0, 0x20, RZ ;  /* 0x0000002000007824 */ /* 0x000fc600078e00ff */
[----:B------:R-:W-:Y:S02]  /*0430*/  ISETP.NE.AND.EX P2, PT, R7, RZ, PT, P0 ;  /* 0x000000ff0700720c */ /* 0x000fe40003f45300 */
[----:B------:R-:W-:Y:S01]  /*0440*/  IADD3 R150, P1, P0, R0, R10, R137 ;  /* 0x0000000a00967210 */ /* 0x000fe2000783e089 */
[----:B------:R1:W-:Y:S04]  /*0450*/  STL [R1+0x54], R24 ;  /* 0x0000541801007387 */ /* 0x0003e80000100800 */
[----:B------:R1:W-:Y:S01]  /*0460*/  STL [R1+0x74], R150 ;  /* 0x0000749601007387 */ /* 0x0003e20000100800 */
[----:B------:R-:W-:-:S04]  /*0470*/  SHF.R.S32.HI R0, RZ, 0x1f, R0 ;  /* 0x0000001fff007819 */ /* 0x000fc80000011400 */
[----:B------:R-:W-:Y:S01]  /*0480*/  IADD3.X R148, R0, R11, R2, P1, P0 ;  /* 0x0000000b00947210 */ /* 0x000fe20000fe0402 */
[----:B------:R-:W-:Y:S06]  /*0490*/  @!P2 BRA `(.L_x_626) ;  /* 0x000000000010a947 */ /* 0x000fec0003800000 */
[----:B------:R-:W3:Y:S02]  /*04a0*/  @P3 LDG.E R0, desc[UR20][R12.64+0x4] ;  /* 0x000004140c003981 */ /* 0x000ee4000c1e1900 */
[----:B---3-5:R-:W-:-:S06]  /*04b0*/  @P3 IADD3 R4, R0, -R9, RZ ;  /* 0x8000000900043210 */ /* 0x028fcc0007ffe0ff */
[----:B------:R4:W5:Y:S01]  /*04c0*/  @!P3 LDG.E R4, desc[UR20][R12.64] ;  /* 0x000000140c04b981 */ /* 0x000962000c1e1900 */
[----:B------:R-:W-:Y:S05]  /*04d0*/  BRA `(.L_x_627) ;  /* 0x0000000000047947 */ /* 0x000fea0003800000 */
.L_x_626:
[----:B------:R-:W3:Y:S02]  /*04e0*/  LDC R4, c[0x0][0x2c8] ;  /* 0x0000b200ff047b82 */ /* 0x000ee40000000800 */
.L_x_627:
[----:B------:R-:W1:Y:S02]  /*04f0*/  LDC.64 R2, c[0x0][0x308] ;  /* 0x0000c200ff027b82 */ /* 0x000e640000000a00 */
[----:B-1----:R-:W-:-:S04]  /*0500*/  ISETP.NE.U32.AND P0, PT, R2, RZ, PT ;  /* 0x000000ff0200720c */ /* 0x002fc80003f05070 */
[----:B------:R-:W-:-:S13]  /*0510*/  ISETP.NE.AND.EX P0, PT, R3, RZ, PT, P0 ;  /* 0x000000ff0300720c */ /* 0x000fda0003f05300 */
[----:B------:R-:W1:Y:S01]  /*0520*/  @P0 LDC.64 R2, c[0x0][0x308] ;  /* 0x0000c200ff020b82 */ /* 0x000e620000000a00 */
[----:B------:R-:W-:-:S07]  /*0530*/  IMAD.SHL.U32 R146, R147, 0x80, RZ ;  /* 0x0000008093927824 */ /* 0x000fce00078e00ff */
[----:B------:R-:W3:Y:S01]  /*0540*/  @!P0 LDC R5, c[0x0][0x2cc] ;  /* 0x0000b300ff058b82 */ /* 0x000ee20000000800 */
[----:B--2---:R-:W-:Y:S01]  /*0550*/  ISETP.GT.AND P1, PT, R66, R146, PT ;  /* 0x000000924200720c */ /* 0x004fe20003f24270 */
[----:B-1----:R-:W-:-:S05]  /*0560*/  @P0 IMAD.WIDE R2, R18, 0x4, R2 ;  /* 0x0000000412020825 */ /* 0x002fca00078e0202 */
[----:B------:R1:W5:Y:S01]  /*0570*/  @P0 LDG.E R0, desc[UR20][R2.64] ;  /* 0x0000001402000981 */ /* 0x000362000c1e1900 */
[----:B------:R-:W2:Y:S06]  /*0580*/  @!P0 LDC.64 R2, c[0x0][0x318] ;  /* 0x0000c600ff028b82 */ /* 0x000eac0000000a00 */
[----:B-1-3--:R-:W-:Y:S05]  /*0590*/  @!P1 EXIT ;  /* 0x000000000000994d */ /* 0x00afea0003800000 */
[----:B------:R-:W1:Y:S01]  /*05a0*/  LDC R149, c[0x0][0x398] ;  /* 0x0000e600ff957b82 */ /* 0x000e620000000800 */
[----:B--2---:R-:W-:Y:S01]  /*05b0*/  @!P0 ISETP.NE.U32.AND P1, PT, R2, RZ, PT ;  /* 0x000000ff0200820c */ /* 0x004fe20003f25070 */
[----:B-----5:R-:W-:-:S03]  /*05c0*/  @P0 IMAD.IADD R64, R0, 0x1, -R8 ;  /* 0x0000000100400824 */ /* 0x020fc600078e0a08 */
[----:B------:R-:W-:-:S04]  /*05d0*/  @!P0 ISETP.NE.AND.EX P1, PT, R3, RZ, PT, P1 ;  /* 0x000000ff0300820c */ /* 0x000fc80003f25310 */
[----:B------:R-:W-:-:S04]  /*05e0*/  @!P0 SEL R0, R5, RZ, P1 ;  /* 0x000000ff05008207 */ /* 0x000fc80000800000 */
[----:B------:R-:W-:Y:S02]  /*05f0*/  @!P0 IADD3 R64, R0, R4, -R8 ;  /* 0x0000000400408210 */ /* 0x000fe40007ffe808 */
[----:B------:R-:W-:-:S03]  /*0600*/  IADD3 R0, -R66, 0xbf, R146 ;  /* 0x000000bf42007810 */ /* 0x000fc60007ffe192 */
[----:B------:R-:W-:-:S05]  /*0610*/  VIADD R2, R64, 0x3f ;  /* 0x0000003f40027836 */ /* 0x000fca0000000000 */
[----:B------:R-:W-:Y:S02]  /*0620*/  SHF.R.S32.HI R3, RZ, 0x1f, R2 ;  /* 0x0000001fff037819 */ /* 0x000fe40000011402 */
[----:B-1----:R-:W-:Y:S02]  /*0630*/  IADD3 R0, R0, R149, R64 ;  /* 0x0000009500007210 */ /* 0x002fe40007ffe040 */
[----:B------:R-:W-:Y:S02]  /*0640*/  LEA.HI R2, R3, R2, RZ, 0x6 ;  /* 0x0000000203027211 */ /* 0x000fe400078f30ff */
[----:B------:R-:W-:Y:S02]  /*0650*/  SHF.R.S32.HI R4, RZ, 0x1f, R0 ;  /* 0x0000001fff047819 */ /* 0x000fe40000011400 */
[----:B------:R-:W-:Y:S02]  /*0660*/  SHF.R.S32.HI R2, RZ, 0x6, R2 ;  /* 0x00000006ff027819 */ /* 0x000fe40000011402 */
[----:B------:R-:W-:-:S04]  /*0670*/  LEA.HI R0, R4, R0, RZ, 0x6 ;  /* 0x0000000004007211 */ /* 0x000fc800078f30ff */
[----:B------:R-:W-:-:S04]  /*0680*/  SHF.R.S32.HI R0, RZ, 0x6, R0 ;  /* 0x00000006ff007819 */ /* 0x000fc80000011400 */
[----:B------:R-:W-:-:S04]  /*0690*/  VIMNMX R248, R2, R0, PT ;  /* 0x0000000002f87248 */ /* 0x000fc80003fe0100 */
[----:B------:R-:W-:-:S13]  /*06a0*/  ISETP.GE.AND P0, PT, R248, 0x1, PT ;  /* 0x00000001f800780c */ /* 0x000fda0003f06270 */
[----:B------:R-:W-:Y:S05]  /*06b0*/  @!P0 BRA `(.L_x_628) ;  /* 0x0000014c00988947 */ /* 0x000fea0003800000 */
[----:B------:R-:W1:Y:S01]  /*06c0*/  LDC R30, c[0x0][0x278] ;  /* 0x00009e00ff1e7b82 */ /* 0x000e620000000800 */
[----:B------:R-:W-:Y:S02]  /*06d0*/  ISETP.NE.AND P1, PT, R24, -0x1, PT ;  /* 0xffffffff1800780c */ /* 0x000fe40003f25270 */
[----:B------:R-:W-:Y:S02]  /*06e0*/  ISETP.NE.AND P0, PT, R9, -0x1, PT ;  /* 0xffffffff0900780c */ /* 0x000fe40003f05270 */
[----:B------:R-:W-:Y:S02]  /*06f0*/  LEA.HI R11, R27, R145, RZ, 0x3 ;  /* 0x000000911b0b7211 */ /* 0x000fe400078f18ff */
[----:B------:R-:W-:Y:S02]  /*0700*/  IADD3 R21, -R146, R66, RZ ;  /* 0x0000004292157210 */ /* 0x000fe40007ffe1ff */
[----:B------:R-:W-:-:S03]  /*0710*/  SHF.R.S32.HI R10, RZ, 0x3, R11 ;  /* 0x00000003ff0a7819 */ /* 0x000fc6000001140b */
[----:B------:R2:W-:Y:S02]  /*0720*/  STL [R1+0x50], R21 ;  /* 0x0000501501007387 */ /* 0x0005e40000100800 */
[----:B------:R-:W3:Y:S01]  /*0730*/  @!P1 LDC.64 R14, c[0x0][0x228] ;  /* 0x00008a00ff0e9b82 */ /* 0x000ee20000000a00 */
[C---:B------:R-:W-:Y:S02]  /*0740*/  VIADD R4, R10.reuse, 0x40 ;  /* 0x000000400a047836 */ /* 0x040fe40000000000 */
[----:B------:R-:W-:Y:S02]  /*0750*/  VIADD R5, R10, 0x70 ;  /* 0x000000700a057836 */ /* 0x000fe40000000000 */
[----:B------:R-:W-:Y:S01]  /*0760*/  @P0 IMAD.IADD R6, R8, 0x1, R9 ;  /* 0x0000000108060824 */ /* 0x000fe200078e0209 */
[----:B------:R-:W-:Y:S02]  /*0770*/  ISETP.GE.AND P4, PT, R4, R21, PT ;  /* 0x000000150400720c */ /* 0x000fe40003f86270 */
[----:B------:R-:W4:Y:S01]  /*0780*/  @P0 LDC.64 R240, c[0x0][0x250] ;  /* 0x00009400fff00b82 */ /* 0x000f220000000a00 */
[----:B------:R-:W-:-:S02]  /*0790*/  @P0 IADD3 R4, R8, R9, RZ ;  /* 0x0000000908040210 */ /* 0x000fc40007ffe0ff */
[----:B-1----:R-:W-:-:S05]  /*07a0*/  IABS R0, R30 ;  /* 0x0000001e00007213 */ /* 0x002fca0000000000 */
[----:B------:R-:W-:Y:S01]  /*07b0*/  IMAD.MOV.U32 R28, RZ, RZ, R0 ;  /* 0x000000ffff1c7224 */ /* 0x000fe200078e0000 */
[----:B------:R-:W1:Y:S01]  /*07c0*/  @P0 LDC.64 R232, c[0x0][0x248] ;  /* 0x00009200ffe80b82 */ /* 0x000e620000000a00 */
[----:B------:R-:W-:Y:S02]  /*07d0*/  IADD3 R0, R10, 0x60, RZ ;  /* 0x000000600a007810 */ /* 0x000fe40007ffe0ff */
[----:B------:R-:W5:Y:S02]  /*07e0*/  I2F.RP R2, R28 ;  /* 0x0000001c00027306 */ /* 0x000f640000209400 */
[----:B------:R-:W-:-:S03]  /*07f0*/  ISETP.GE.AND P2, PT, R0, R21, PT ;  /* 0x000000150000720c */ /* 0x000fc60003f46270 */
[----:B------:R-:W2:Y:S01]  /*0800*/  @P1 LDC.64 R16, c[0x0][0x240] ;  /* 0x00009000ff101b82 */ /* 0x000ea20000000a00 */
[----:B------:R-:W-:Y:S02]  /*0810*/  P2R R25, PR, RZ, 0x4 ;  /* 0x00000004ff197803 */ /* 0x000fe40000000000 */
[----:B------:R-:W-:Y:S01]  /*0820*/  ISETP.GE.AND P2, PT, R5, R21, PT ;  /* 0x000000150500720c */ /* 0x000fe20003f46270 */
[----:B----4-:R-:W-:-:S03]  /*0830*/  @P0 IMAD R12, R4, R241, RZ ;  /* 0x000000f1040c0224 */ /* 0x010fc600078e02ff */
[----:B------:R-:W-:Y:S01]  /*0840*/  P2R R26, PR, RZ, 0x4 ;  /* 0x00000004ff1a7803 */ /* 0x000fe20000000000 */
[----:B------:R-:W-:Y:S01]  /*0850*/  @P0 IMAD.WIDE.U32 R4, R4, R240, RZ ;  /* 0x000000f004040225 */ /* 0x000fe200078e00ff */
[----:B-----5:R-:W4:Y:S03]  /*0860*/  MUFU.RCP R2, R2 ;  /* 0x0000000200027308 */ /* 0x020f260000001000 */
[----:B------:R-:W-:Y:S01]  /*0870*/  @P0 IMAD.IADD R23, R5, 0x1, R12 ;  /* 0x0000000105170824 */ /* 0x000fe200078e020c */
[----:B------:R-:W-:Y:S01]  /*0880*/  @P0 MOV R22, R4 ;  /* 0x0000000400160202 */ /* 0x000fe20000000f00 */
[C---:B-1----:R-:W-:Y:S01]  /*0890*/  @P0 IMAD R9, R6.reuse, R233, RZ ;  /* 0x000000e906090224 */ /* 0x042fe200078e02ff */
[----:B------:R-:W-:Y:S01]  /*08a0*/  LOP3.LUT R12, R11, 0xfffffff8, RZ, 0xc0, !PT ;  /* 0xfffffff80b0c7812 */ /* 0x000fe200078ec0ff */
[----:B------:R-:W-:-:S04]  /*08b0*/  @P0 IMAD.WIDE.U32 R6, R6, R232, RZ ;  /* 0x000000e806060225 */ /* 0x000fc800078e00ff */
[----:B------:R-:W-:Y:S01]  /*08c0*/  @P0 IMAD.IADD R20, R7, 0x1, R9 ;  /* 0x0000000107140824 */ /* 0x000fe200078e0209 */
[----:B------:R-:W-:Y:S01]  /*08d0*/  @P0 MOV R19, R6 ;  /* 0x0000000600130202 */ /* 0x000fe20000000f00 */
[----:B----4-:R-:W-:-:S04]  /*08e0*/  VIADD R2, R2, 0xffffffe ;  /* 0x0ffffffe02027836 */ /* 0x010fc80000000000 */
[----:B------:R1:W4:Y:S02]  /*08f0*/  F2I.FTZ.U32.TRUNC.NTZ R3, R2 ;  /* 0x0000000200037305 */ /* 0x000324000021f000 */
[----:B-1----:R-:W-:Y:S02]  /*0900*/  VIADD R2, R10, 0x50 ;  /* 0x000000500a027836 */ /* 0x002fe40000000000 */
[----:B----4-:R-:W-:-:S03]  /*0910*/  IMAD.MOV R0, RZ, RZ, -R3 ;  /* 0x000000ffff007224 */ /* 0x010fc600078e0a03 */
[----:B------:R-:W-:Y:S01]  /*0920*/  ISETP.GE.AND P5, PT, R2, R21, PT ;  /* 0x000000150200720c */ /* 0x000fe20003fa6270 */
[----:B------:R-:W-:Y:S01]  /*0930*/  IMAD R0, R0, R28, RZ ;  /* 0x0000001c00007224 */ /* 0x000fe200078e02ff */
[----:B------:R-:W-:-:S05]  /*0940*/  @!P1 SHF.R.S32.HI R2, RZ, 0x1f, R18 ;  /* 0x0000001fff029819 */ /* 0x000fca0000011412 */
[----:B---3--:R-:W-:-:S04]  /*0950*/  @!P1 IMAD R2, R2, R14, RZ ;  /* 0x0000000e02029224 */ /* 0x008fc800078e02ff */
[----:B------:R-:W-:Y:S01]  /*0960*/  @!P1 IMAD R15, R18, R15, R2 ;  /* 0x0000000f120f9224 */ /* 0x000fe200078e0202 */
[----:B------:R-:W-:-:S05]  /*0970*/  MOV R2, RZ ;  /* 0x000000ff00027202 */ /* 0x000fca0000000f00 */
[----:B------:R-:W-:Y:S01]  /*0980*/  IMAD.HI.U32 R13, R3, R0, R2 ;  /* 0x00000000030d7227 */ /* 0x000fe200078e0002 */
[----:B--2---:R-:W-:Y:S06]  /*0990*/  @P0 BRA `(.L_x_629) ;  /* 0x0000000000340947 */ /* 0x004fec0003800000 */
[----:B------:R-:W1:Y:S01]  /*09a0*/  LDC.64 R232, c[0x0][0x248] ;  /* 0x00009200ffe87b82 */ /* 0x000e620000000a00 */
[----:B------:R-:W-:Y:S02]  /*09b0*/  SHF.R.S32.HI R0, RZ, 0x1f, R8 ;  /* 0x0000001fff007819 */ /* 0x000fe40000011408 */
[----:B------:R-:W-:-:S05]  /*09c0*/  SHF.R.S32.HI R6, RZ, 0x1f, R18 ;  /* 0x0000001fff067819 */ /* 0x000fca0000011412 */
[----:B------:R-:W2:Y:S01]  /*09d0*/  LDC.64 R4, c[0x0][0x230] ;  /* 0x00008c00ff047b82 */ /* 0x000ea20000000a00 */
[-C--:B-1----:R-:W-:Y:S02]  /*09e0*/  IMAD R0, R0, R232.reuse, RZ ;  /* 0x000000e800007224 */ /* 0x082fe400078e02ff */
[----:B------:R-:W-:-:S04]  /*09f0*/  IMAD.WIDE.U32 R2, R8, R232, RZ ;  /* 0x000000e808027225 */ /* 0x000fc800078e00ff */
[----:B------:R-:W-:Y:S02]  /*0a00*/  IMAD R0, R8, R233, R0 ;  /* 0x000000e908007224 */ /* 0x000fe400078e0200 */
[----:B--2---:R-:W-:-:S03]  /*0a10*/  IMAD R6, R6, R4, RZ ;  /* 0x0000000406067224 */ /* 0x004fc600078e02ff */
[----:B------:R-:W-:Y:S01]  /*0a20*/  IADD3 R3, R3, R0, RZ ;  /* 0x0000000003037210 */ /* 0x000fe20007ffe0ff */
[C---:B------:R-:W-:Y:S02]  /*0a30*/  IMAD R5, R18.reuse, R5, R6 ;  /* 0x0000000512057224 */ /* 0x040fe400078e0206 */
[----:B------:R-:W-:-:S05]  /*0a40*/  IMAD.WIDE.U32 R2, R18, R4, R2 ;  /* 0x0000000412027225 */ /* 0x000fca00078e0002 */
[----:B------:R-:W-:Y:S02]  /*0a50*/  IADD3 R20, R3, R5, RZ ;  /* 0x0000000503147210 */ /* 0x000fe40007ffe0ff */
[----:B------:R-:W-:Y:S02]  /*0a60*/  MOV R19, R2 ;  /* 0x0000000200137202 */ /* 0x000fe40000000f00 */
.L_x_629:
[----:B------:R-:W-:Y:S05]  /*0a70*/  @P0 BRA `(.L_x_630) ;  /* 0x0000000000340947 */ /* 0x000fea0003800000 */
        /* <DEDUP_REMOVED lines=12> */
[----:B------:R-:W-:-:S07]  /*0b40*/  MOV R22, R2 ;  /* 0x0000000200167202 */ /* 0x000fce0000000f00 */
.L_x_630:
[----:B------:R-:W-:Y:S01]  /*0b50*/  IMAD.IADD R32, R145, 0x1, -R12 ;  /* 0x0000000191207824 */ /* 0x000fe200078e0a0c */
[----:B------:R-:W1:Y:S01]  /*0b60*/  S2UR UR4, SR_CgaCtaId ;  /* 0x00000000000479c3 */ /* 0x000e620000008800 */
[----:B------:R-:W-:Y:S01]  /*0b70*/  IMAD.SHL.U32 R0, R10, 0x40, RZ ;  /* 0x000000400a007824 */ /* 0x000fe200078e00ff */
[----:B------:R-:W-:Y:S01]  /*0b80*/  SHF.R.S32.HI R11, RZ, 0x1f, R10 ;  /* 0x0000001fff0b7819 */ /* 0x000fe2000001140a */
[----:B------:R-:W-:Y:S01]  /*0b90*/  @!P1 IMAD.WIDE.U32 R2, R18, R14, RZ ;  /* 0x0000000e12029225 */ /* 0x000fe200078e00ff */
[----:B------:R-:W-:Y:S01]  /*0ba0*/  SHF.L.U32 R178, R32, 0x3, RZ ;  /* 0x0000000320b27819 */ /* 0x000fe200000006ff */
[----:B------:R-:W-:Y:S01]  /*0bb0*/  ULDC.64 UR6, c[0x0][0x258] ;  /* 0x0000960000067ab9 */ /* 0x000fe20000000a00 */
[----:B------:R-:W-:Y:S01]  /*0bc0*/  IABS R6, R29 ;  /* 0x0000001d00067213 */ /* 0x000fe20000000000 */
[----:B------:R-:W-:Y:S01]  /*0bd0*/  @P1 IMAD.WIDE.U32 R4, R24, R16, RZ ;  /* 0x0000001018041225 */ /* 0x000fe200078e00ff */
[----:B------:R-:W-:Y:S01]  /*0be0*/  LOP3.LUT R0, R0, 0x1c0, RZ, 0xc0, !PT ;  /* 0x000001c000007812 */ /* 0x000fe200078ec0ff */
[----:B------:R-:W-:Y:S01]  /*0bf0*/  UMOV UR5, 0x400 ;  /* 0x0000040000057882 */ /* 0x000fe20000000000 */
[----:B------:R-:W-:Y:S01]  /*0c00*/  SHF.R.S32.HI R179, RZ, 0x1f, R178 ;  /* 0x0000001fffb37819 */ /* 0x000fe200000114b2 */
[----:B------:R-:W-:Y:S01]  /*0c10*/  IMAD.WIDE R34, R147, 0x80, R10 ;  /* 0x0000008093227825 */ /* 0x000fe200078e020a */
[----:B------:R-:W-:Y:S01]  /*0c20*/  @!P1 MOV R4, R2 ;  /* 0x0000000200049202 */ /* 0x000fe20000000f00 */
[----:B------:R-:W-:Y:S01]  /*0c30*/  BSSY B0, `(.L_x_631) ;  /* 0x0000030000007945 */ /* 0x000fe20003800000 */
[----:B------:R-:W-:Y:S01]  /*0c40*/  SHF.R.U32.HI R7, RZ, 0x3, R0 ;  /* 0x00000003ff077819 */ /* 0x000fe20000011600 */
[----:B------:R-:W-:Y:S01]  /*0c50*/  IMAD.MOV.U32 R16, RZ, RZ, R6 ;  /* 0x000000ffff107224 */ /* 0x000fe200078e0006 */
[----:B------:R-:W-:Y:S01]  /*0c60*/  LOP3.LUT R6, R0, 0x38, R178, 0xf8, !PT ;  /* 0x0000003800067812 */ /* 0x000fe200078ef8b2 */
[----:B------:R-:W-:Y:S01]  /*0c70*/  @P1 IMAD R0, R24, R17, R5 ;  /* 0x0000001118001224 */ /* 0x000fe200078e0205 */
[----:B------:R2:W-:Y:S01]  /*0c80*/  STL.64 [R1+0x28], R178 ;  /* 0x000028b201007387 */ /* 0x0005e20000100a00 */
[----:B------:R-:W-:Y:S01]  /*0c90*/  IADD3 R2, P0, R178, R4, RZ ;  /* 0x00000004b2027210 */ /* 0x000fe20007f1e0ff */
[----:B------:R-:W-:Y:S01]  /*0ca0*/  @!P1 IMAD.IADD R0, R3, 0x1, R15 ;  /* 0x0000000103009824 */ /* 0x000fe200078e020f */
[----:B------:R-:W-:Y:S01]  /*0cb0*/  LEA.HI R8, R27, R145, RZ, 0x6 ;  /* 0x000000911b087211 */ /* 0x000fe200078f30ff */
[----:B------:R2:W-:Y:S01]  /*0cc0*/  STL.64 [R1+0x20], R34 ;  /* 0x0000202201007387 */ /* 0x0005e20000100a00 */
[----:B------:R-:W-:Y:S01]  /*0cd0*/  IMAD.HI.U32 R14, R13, R16, RZ ;  /* 0x000000100d0e7227 */ /* 0x000fe200078e00ff */
[----:B------:R-:W-:Y:S01]  /*0ce0*/  LOP3.LUT R5, R6, R7, RZ, 0x3c, !PT ;  /* 0x0000000706057212 */ /* 0x000fe200078e3cff */
[----:B-1----:R-:W-:Y:S01]  /*0cf0*/  ULEA UR4, UR4, UR5, 0x18 ;  /* 0x0000000504047291 */ /* 0x002fe2000f8ec03f */
[C---:B------:R-:W-:Y:S01]  /*0d00*/  IADD3 R12, R10.reuse, 0x10, RZ ;  /* 0x000000100a0c7810 */ /* 0x040fe20007ffe0ff */
[----:B------:R-:W-:Y:S01]  /*0d10*/  IMAD.X R3, R179, 0x1, R0, P0 ;  /* 0x00000001b3037824 */ /* 0x000fe200000e0600 */
[-C--:B------:R-:W-:Y:S01]  /*0d20*/  ISETP.GE.AND P0, PT, R10, R21.reuse, PT ;  /* 0x000000150a00720c */ /* 0x080fe20003f06270 */
[----:B------:R-:W-:Y:S01]  /*0d30*/  IMAD.SHL.U32 R6, R8, 0x8, RZ ;  /* 0x0000000808067824 */ /* 0x000fe200078e00ff */
[----:B------:R-:W-:Y:S01]  /*0d40*/  SHF.R.S32.HI R0, RZ, 0x1f, R29 ;  /* 0x0000001fff007819 */ /* 0x000fe2000001141d */
[----:B------:R-:W-:Y:S01]  /*0d50*/  IMAD.MOV R7, RZ, RZ, -R14 ;  /* 0x000000ffff077224 */ /* 0x000fe200078e0a0e */
[----:B------:R-:W-:Y:S01]  /*0d60*/  ISETP.GE.AND P3, PT, R12, R21, PT ;  /* 0x000000150c00720c */ /* 0x000fe20003f66270 */
[----:B------:R-:W-:Y:S01]  /*0d70*/  IMAD.WIDE.U32 R8, R29, UR6, R2 ;  /* 0x000000061d087c25 */ /* 0x000fe2000f8e0002 */
[----:B------:R-:W-:-:S02]  /*0d80*/  LOP3.LUT R5, R5, 0xfffffe00, R6, 0xf8, !PT ;  /* 0xfffffe0005057812 */ /* 0x000fc400078ef806 */
[----:B------:R-:W-:Y:S01]  /*0d90*/  IADD3 R13, R10, 0x20, RZ ;  /* 0x000000200a0d7810 */ /* 0x000fe20007ffe0ff */
[----:B------:R-:W-:Y:S01]  /*0da0*/  IMAD R0, R0, UR6, RZ ;  /* 0x0000000600007c24 */ /* 0x000fe2000f8e02ff */
[----:B------:R-:W-:Y:S01]  /*0db0*/  LEA R191, R5, UR4, 0x1 ;  /* 0x0000000405bf7c11 */ /* 0x000fe2000f8e08ff */
[----:B------:R-:W-:Y:S02]  /*0dc0*/  IMAD R16, R28, R7, R16 ;  /* 0x000000071c107224 */ /* 0x000fe400078e0210 */
[----:B------:R-:W-:Y:S02]  /*0dd0*/  IMAD R0, R29, UR7, R0 ;  /* 0x000000071d007c24 */ /* 0x000fe4000f8e0200 */
[----:B------:R-:W-:Y:S01]  /*0de0*/  VIADD R18, R10, 0x30 ;  /* 0x000000300a127836 */ /* 0x000fe20000000000 */
[----:B------:R-:W-:Y:S02]  /*0df0*/  ISETP.GT.U32.AND P1, PT, R28, R16, PT ;  /* 0x000000101c00720c */ /* 0x000fe40003f24070 */
[----:B------:R-:W-:Y:S01]  /*0e00*/  IADD3 R7, R9, R0, RZ ;  /* 0x0000000009077210 */ /* 0x000fe20007ffe0ff */
[----:B------:R-:W-:Y:S10]  /*0e10*/  @P0 BRA `(.L_x_632) ;  /* 0x0000000000440947 */ /* 0x000ff40003800000 */
        /* <DEDUP_REMOVED lines=17> */
.L_x_632:
[----:B------:R-:W-:Y:S05]  /*0f30*/  BSYNC B0 ;  /* 0x0000000000007941 */ /* 0x000fea0003800000 */
.L_x_631:
[----:B------:R-:W-:Y:S01]  /*0f40*/  VIADD R65, R248, 0xffffffff ;  /* 0xfffffffff8417836 */ /* 0x000fe20000000000 */
[----:B------:R-:W-:Y:S01]  /*0f50*/  BSSY B0, `(.L_x_633) ;  /* 0x000001b000007945 */ /* 0x000fe20003800000 */
[----:B------:R-:W-:Y:S01]  /*0f60*/  @!P1 IMAD.IADD R16, R16, 0x1, -R28 ;  /* 0x0000000110109824 */ /* 0x000fe200078e0a1c */
[----:B------:R-:W-:Y:S01]  /*0f70*/  @!P1 IADD3 R14, R14, 0x1, RZ ;  /* 0x000000010e0e9810 */ /* 0x000fe20007ffe0ff */
[----:B------:R-:W-:Y:S01]  /*0f80*/  IMAD R15, R65, -0x40, R64 ;  /* 0xffffffc0410f7824 */ /* 0x000fe200078e0240 */
[-C--:B------:R-:W-:Y:S02]  /*0f90*/  ISETP.GE.AND P2, PT, R13, R21.reuse, PT ;  /* 0x000000150d00720c */ /* 0x080fe40003f46270 */
[----:B------:R-:W-:Y:S01]  /*0fa0*/  ISETP.GE.AND P1, PT, R18, R21, PT ;  /* 0x000000151200720c */ /* 0x000fe20003f26270 */
[----:B------:R-:W-:-:S12]  /*0fb0*/  @P3 BRA `(.L_x_634) ;  /* 0x0000000000503947 */ /* 0x000fd80003800000 */
        /* <DEDUP_REMOVED lines=8> */
[----:B---3--:R-:W-:Y:S02]  /*1040*/  IMAD R4, R2, UR6, RZ ;  /* 0x0000000602047c24 */ /* 0x008fe4000f8e02ff */
        /* <DEDUP_REMOVED lines=11> */
.L_x_634:
[----:B------:R-:W-:Y:S05]  /*1100*/  BSYNC B0 ;  /* 0x0000000000007941 */ /* 0x000fea0003800000 */
.L_x_633:
[----:B------:R-:W-:Y:S01]  /*1110*/  ISETP.GE.AND P0, PT, R12, R15, PT ;  /* 0x0000000f0c00720c */ /* 0x000fe20003f06270 */
[----:B------:R-:W-:Y:S03]  /*1120*/  BSSY B0, `(.L_x_635) ;  /* 0x0000017000007945 */ /* 0x000fe60003800000 */
[----:B------:R-:W-:Y:S01]  /*1130*/  P2R R24, PR, RZ, 0x1 ;  /* 0x00000001ff187803 */ /* 0x000fe20000000000 */
[----:B------:R-:W-:Y:S08]  /*1140*/  @P2 BRA `(.L_x_636) ;  /* 0x0000000000502947 */ /* 0x000ff00003800000 */
        /* <DEDUP_REMOVED lines=20> */
.L_x_636:
[----:B------:R-:W-:Y:S05]  /*1290*/  BSYNC B0 ;  /* 0x0000000000007941 */ /* 0x000fea0003800000 */
.L_x_635:
[----:B------:R-:W-:Y:S01]  /*12a0*/  BSSY B0, `(.L_x_637) ;  /* 0x0000017000007945 */ /* 0x000fe20003800000 */
[----:B------:R-:W-:-:S03]  /*12b0*/  ISETP.GE.AND P6, PT, R12, R15, PT ;  /* 0x0000000f0c00720c */ /* 0x000fc60003fc6270 */
[----:B------:R-:W-:Y:S10]  /*12c0*/  @P1 BRA `(.L_x_638) ;  /* 0x0000000000501947 */ /* 0x000ff40003800000 */
        /* <DEDUP_REMOVED lines=20> */
.L_x_638:
[----:B------:R-:W-:Y:S05]  /*1410*/  BSYNC B0 ;  /* 0x0000000000007941 */ /* 0x000fea0003800000 */
.L_x_637:
        /* <DEDUP_REMOVED lines=24> */
.L_x_640:
[----:B------:R-:W-:Y:S05]  /*15a0*/  BSYNC B0 ;  /* 0x0000000000007941 */ /* 0x000fea0003800000 */
.L_x_639:
[----:B------:R-:W-:Y:S01]  /*15b0*/  BSSY B0, `(.L_x_641) ;  /* 0x0000018000007945 */ /* 0x000fe20003800000 */
[----:B------:R-:W-:Y:S02]  /*15c0*/  ISETP.GE.AND P3, PT, R13, R15, PT ;  /* 0x0000000f0d00720c */ /* 0x000fe40003f66270 */
[----:B------:R-:W-:Y:S01]  /*15d0*/  LOP3.LUT R12, R29, R30, RZ, 0x3c, !PT ;  /* 0x0000001e1d0c7212 */ /* 0x000fe200078e3cff */
        /* <DEDUP_REMOVED lines=21> */
.L_x_642:
[----:B------:R-:W-:Y:S05]  /*1730*/  BSYNC B0 ;  /* 0x0000000000007941 */ /* 0x000fea0003800000 */
.L_x_641:
[----:B------:R-:W-:Y:S01]  /*1740*/  ISETP.NE.AND P0, PT, R25, RZ, PT ;  /* 0x000000ff1900720c */ /* 0x000fe20003f05270 */
[----:B------:R-:W-:Y:S01]  /*1750*/  BSSY B0, `(.L_x_643) ;  /* 0x0000017000007945 */ /* 0x000fe20003800000 */
[----:B------:R-:W-:-:S11]  /*1760*/  ISETP.GE.AND P2, PT, R12, RZ, PT ;  /* 0x000000ff0c00720c */ /* 0x000fd60003f46270 */
        /* <DEDUP_REMOVED lines=21> */
.L_x_644:
[----:B------:R-:W-:Y:S05]  /*18c0*/  BSYNC B0 ;  /* 0x0000000000007941 */ /* 0x000fea0003800000 */
.L_x_643:
[----:B------:R-:W-:Y:S01]  /*18d0*/  ISETP.NE.AND P0, PT, R26, RZ, PT ;  /* 0x000000ff1a00720c */ /* 0x000fe20003f05270 */
[----:B------:R-:W-:Y:S01]  /*18e0*/  BSSY B0, `(.L_x_645) ;  /* 0x0000018000007945 */ /* 0x000fe20003800000 */
[----:B------:R-:W-:Y:S02]  /*18f0*/  ISETP.GE.U32.AND P1, PT, R16, R28, PT ;  /* 0x0000001c1000720c */ /* 0x000fe40003f26070 */
[----:B------:R-:W-:-:S09]  /*1900*/  LEA.HI R12, R27, R145, RZ, 0x4 ;  /* 0x000000911b0c7211 */ /* 0x000fd200078f20ff */
        /* <DEDUP_REMOVED lines=9> */
[----:B------:R-:W-:Y:S02]  /*19a0*/  IMAD R6, R2, UR6, RZ ;  /* 0x0000000602067c24 */ /* 0x000fe4000f8e02ff */
[----:B------:R-:W-:-:S04]  /*19b0*/  IMAD.MOV.U32 R2, RZ, RZ, R8 ;  /* 0x000000ffff027224 */ /* 0x000fc800078e0008 */
[----:B---3--:R-:W-:-:S04]  /*19c0*/  IMAD.WIDE.U32 R4, R0, UR6, R2 ;  /* 0x0000000600047c25 */ /* 0x008fc8000f8e0002 */
        /* <DEDUP_REMOVED lines=9> */
.L_x_646:
[----:B------:R-:W-:Y:S05]  /*1a60*/  BSYNC B0 ;  /* 0x0000000000007941 */ /* 0x000fea0003800000 */
.L_x_645:
[----:B------:R-:W-:Y:S01]  /*1a70*/  @P1 VIADD R14, R14, 0x1 ;  /* 0x000000010e0e1836 */ /* 0x000fe20000000000 */
[----:B------:R-:W-:Y:S01]  /*1a80*/  ISETP.NE.AND P1, PT, R30, RZ, PT ;  /* 0x000000ff1e00720c */ /* 0x000fe20003f25270 */
[-C--:B---3--:R-:W-:Y:S01]  /*1a90*/  IMAD R4, R11, R232.reuse, RZ ;  /* 0x000000e80b047224 */ /* 0x088fe200078e02ff */
[----:B------:R-:W-:Y:S01]  /*1aa0*/  LOP3.LUT R7, R12, 0xfffffff0, RZ, 0xc0, !PT ;  /* 0xfffffff00c077812 */ /* 0x000fe200078ec0ff */
[----:B------:R-:W-:Y:S01]  /*1ab0*/  IMAD.WIDE.U32 R2, R10, R232, R178 ;  /* 0x000000e80a027225 */ /* 0x000fe200078e00b2 */
[----:B------:R-:W-:Y:S01]  /*1ac0*/  ULDC.64 UR6, c[0x0][0x260] ;  /* 0x0000980000067ab9 */ /* 0x000fe20000000a00 */
[----:B------:R-:W-:Y:S01]  /*1ad0*/  SHF.R.S32.HI R16, RZ, 0x4, R12 ;  /* 0x00000004ff107819 */ /* 0x000fe2000001140c */
[----:B------:R-:W-:Y:S01]  /*1ae0*/  BSSY B0, `(.L_x_647) ;  /* 0x000003b000007945 */ /* 0x000fe20003800000 */
[----:B------:R-:W-:Y:S01]  /*1af0*/  IMAD.IADD R7, R145, 0x1, -R7 ;  /* 0x0000000191077824 */ /* 0x000fe200078e0a07 */
[----:B------:R-:W-:Y:S01]  /*1b00*/  SHF.L.U64.HI R144, R232, 0x6, R233 ;  /* 0x00000006e8907819 */ /* 0x000fe200000102e9 */
[----:B------:R-:W-:Y:S01]  /*1b10*/  IMAD.MOV.U32 R0, RZ, RZ, R14 ;  /* 0x000000ffff007224 */ /* 0x000fe200078e000e */
[----:B------:R-:W-:Y:S01]  /*1b20*/  LEA.HI R12, R12, R16, RZ, 0x1 ;  /* 0x000000100c0c7211 */ /* 0x000fe200078f08ff */
[----:B------:R-:W-:Y:S01]  /*1b30*/  IMAD R5, R10, R233, R4 ;  /* 0x000000e90a057224 */ /* 0x000fe200078e0204 */
[----:B------:R-:W-:Y:S01]  /*1b40*/  IADD3 R4, P0, R19, R2, RZ ;  /* 0x0000000213047210 */ /* 0x000fe20007f1e0ff */
[----:B------:R-:W-:Y:S01]  /*1b50*/  IMAD R6, R11, R240, RZ ;  /* 0x000000f00b067224 */ /* 0x000fe200078e02ff */
[----:B------:R-:W-:Y:S01]  /*1b60*/  SHF.R.S32.HI R2, RZ, 0x1f, R7 ;  /* 0x0000001fff027819 */ /* 0x000fe20000011407 */
[----:B------:R-:W-:Y:S01]  /*1b70*/  IMAD.SHL.U32 R67, R232, 0x40, RZ ;  /* 0x00000040e8437824 */ /* 0x000fe200078e00ff */
[----:B------:R-:W-:Y:S01]  /*1b80*/  @!P2 IADD3 R0, -R0, RZ, RZ ;  /* 0x000000ff0000a210 */ /* 0x000fe20007ffe1ff */
[----:B------:R-:W-:Y:S01]  /*1b90*/  IMAD R9, R10, R241, R6 ;  /* 0x000000f10a097224 */ /* 0x000fe200078e0206 */
[----:B------:R-:W-:Y:S01]  /*1ba0*/  @!P1 LOP3.LUT R0, RZ, R30, RZ, 0x33, !PT ;  /* 0x0000001eff009212 */ /* 0x000fe200078e33ff */
[----:B------:R-:W-:Y:S01]  /*1bb0*/  IMAD.MOV.U32 R33, RZ, RZ, 0x20 ;  /* 0x00000020ff217424 */ /* 0x000fe200078e00ff */
[----:B------:R-:W-:-:S02]  /*1bc0*/  IADD3.X R5, R20, R3, R5, P0, !PT ;  /* 0x0000000314057210 */ /* 0x000fc400007fe405 */
[----:B------:R-:W-:Y:S01]  /*1bd0*/  LEA.HI R14, R2, R7, RZ, 0x3 ;  /* 0x00000007020e7211 */ /* 0x000fe200078f18ff */
[----:B------:R-:W-:Y:S01]  /*1be0*/  IMAD.WIDE.U32 R2, R10, R240, R178 ;  /* 0x000000f00a027225 */ /* 0x000fe200078e00b2 */
[----:B------:R-:W-:Y:S02]  /*1bf0*/  SHF.R.S32.HI R8, RZ, 0x1f, R0 ;  /* 0x0000001fff087819 */ /* 0x000fe40000011400 */
[----:B------:R-:W-:Y:S01]  /*1c00*/  LOP3.LUT R13, R14, 0xfffffff8, RZ, 0xc0, !PT ;  /* 0xfffffff80e0d7812 */ /* 0x000fe200078ec0ff */
[----:B------:R-:W-:Y:S01]  /*1c10*/  IMAD.WIDE.U32 R26, R0, UR6, R4 ;  /* 0x00000006001a7c25 */ /* 0x000fe2000f8e0004 */
[----:B------:R-:W-:Y:S02]  /*1c20*/  IADD3 R6, P0, R22, R2, RZ ;  /* 0x0000000216067210 */ /* 0x000fe40007f1e0ff */
[----:B------:R-:W-:Y:S01]  /*1c30*/  LOP3.LUT R12, R12, 0xfffffffe, RZ, 0xc0, !PT ;  /* 0xfffffffe0c0c7812 */ /* 0x000fe200078ec0ff */
[----:B------:R-:W-:Y:S01]  /*1c40*/  IMAD R2, R8, UR6, RZ ;  /* 0x0000000608027c24 */ /* 0x000fe2000f8e02ff */
[----:B------:R3:W-:Y:S01]  /*1c50*/  STL.64 [R1+0x38], R26 ;  /* 0x0000381a01007387 */ /* 0x0007e20000100a00 */
[----:B------:R-:W-:Y:S01]  /*1c60*/  IMAD.IADD R13, R7, 0x1, -R13 ;  /* 0x00000001070d7824 */ /* 0x000fe200078e0a0d */
[----:B------:R-:W-:Y:S01]  /*1c70*/  IADD3.X R7, R23, R3, R9, P0, !PT ;  /* 0x0000000317077210 */ /* 0x000fe200007fe409 */
[----:B------:R-:W-:Y:S01]  /*1c80*/  IMAD R3, R0, UR7, R2 ;  /* 0x0000000700037c24 */ /* 0x000fe2000f8e0202 */
[----:B------:R-:W-:Y:S01]  /*1c90*/  ULDC.64 UR6, c[0x0][0x268] ;  /* 0x00009a0000067ab9 */ /* 0x000fe20000000a00 */
[----:B------:R-:W-:Y:S01]  /*1ca0*/  IMAD.MOV.U32 R154, RZ, RZ, R26 ;  /* 0x000000ffff9a7224 */ /* 0x000fe200078e001a */
[----:B------:R-:W-:Y:S01]  /*1cb0*/  ISETP.GE.AND P0, PT, R10, R15, PT ;  /* 0x0000000f0a00720c */ /* 0x000fe20003f06270 */
[----:B------:R-:W-:Y:S01]  /*1cc0*/  IMAD.WIDE.U32 R22, R0, UR6, R6 ;  /* 0x0000000600167c25 */ /* 0x000fe2000f8e0006 */
[----:B------:R-:W-:-:S02]  /*1cd0*/  IADD3 R155, R27, R3, RZ ;  /* 0x000000031b9b7210 */ /* 0x000fc40007ffe0ff */
[----:B------:R-:W-:Y:S01]  /*1ce0*/  R2P PR, R13, 0x6 ;  /* 0x000000060d007804 */ /* 0x000fe20000000000 */
[----:B------:R-:W-:Y:S01]  /*1cf0*/  IMAD.IADD R16, R16, 0x1, -R12 ;  /* 0x0000000110107824 */ /* 0x000fe200078e0a0c */
[----:B------:R-:W-:Y:S01]  /*1d00*/  SHF.R.S32.HI R12, RZ, 0x1f, R65 ;  /* 0x0000001fff0c7819 */ /* 0x000fe20000011441 */
[----:B------:R3:W-:Y:S01]  /*1d10*/  STL.64 [R1+0x30], R154 ;  /* 0x0000309a01007387 */ /* 0x0007e20000100a00 */
[----:B------:R-:W-:Y:S01]  /*1d20*/  IMAD R2, R144, R65, RZ ;  /* 0x0000004190027224 */ /* 0x000fe200078e02ff */
[----:B------:R-:W-:Y:S01]  /*1d30*/  MOV R4, 0x10 ;  /* 0x0000001000047802 */ /* 0x000fe20000000f00 */
[----:B------:R-:W-:Y:S01]  /*1d40*/  IMAD R5, R8, UR6, RZ ;  /* 0x0000000608057c24 */ /* 0x000fe2000f8e02ff */
[----:B------:R3:W-:Y:S01]  /*1d50*/  STL.64 [R1+0x68], R22 ;  /* 0x0000681601007387 */ /* 0x0007e20000100a00 */
[-C--:B------:R-:W-:Y:S01]  /*1d60*/  IMAD R8, R12, R67.reuse, R2 ;  /* 0x000000430c087224 */ /* 0x080fe200078e0202 */
[----:B------:R-:W-:Y:S01]  /*1d70*/  SEL R4, R4, 0xfffffff0, !P1 ;  /* 0xfffffff004047807 */ /* 0x000fe20004800000 */
[----:B------:R-:W-:Y:S01]  /*1d80*/  IMAD.WIDE.U32 R2, R65, R67, R154 ;  /* 0x0000004341027225 */ /* 0x000fe200078e009a */
[----:B------:R-:W-:-:S03]  /*1d90*/  ISETP.GE.AND P1, PT, R18, R15, PT ;  /* 0x0000000f1200720c */ /* 0x000fc60003f26270 */
[----:B------:R-:W-:Y:S01]  /*1da0*/  IMAD R17, R0, UR7, R5 ;  /* 0x0000000700117c24 */ /* 0x000fe2000f8e0205 */
[----:B------:R-:W-:Y:S02]  /*1db0*/  SEL R5, R33, 0xffffffe0, !P2 ;  /* 0xffffffe021057807 */ /* 0x000fe40005000000 */
[----:B------:R-:W-:Y:S01]  /*1dc0*/  IADD3 R7, R3, R8, RZ ;  /* 0x0000000803077210 */ /* 0x000fe20007ffe0ff */
        /* <DEDUP_REMOVED lines=12> */
.L_x_648:
[----:B------:R-:W-:Y:S05]  /*1e90*/  BSYNC B0 ;  /* 0x0000000000007941 */ /* 0x000fea0003800000 */
.L_x_647:
[C---:B------:R-:W-:Y:S01]  /*1ea0*/  SHF.L.U64.HI R151, R232.reuse, 0x4, R233 ;  /* 0x00000004e8977819 */ /* 0x040fe200000102e9 */
[----:B------:R-:W-:Y:S01]  /*1eb0*/  IMAD.SHL.U32 R152, R232, 0x10, RZ ;  /* 0x00000010e8987824 */ /* 0x000fe200078e00ff */
[----:B------:R-:W-:Y:S01]  /*1ec0*/  ISETP.NE.AND P0, PT, R24, RZ, PT ;  /* 0x000000ff1800720c */ /* 0x000fe20003f05270 */
[----:B------:R-:W-:Y:S02]  /*1ed0*/  BSSY B0, `(.L_x_649) ;  /* 0x0000011000007945 */ /* 0x000fe40003800000 */
[----:B------:R1:W-:Y:S04]  /*1ee0*/  STL [R1+0x1c], R151 ;  /* 0x00001c9701007387 */ /* 0x0003e80000100800 */
[----:B------:R1:W-:Y:S06]  /*1ef0*/  STL [R1+0x40], R152 ;  /* 0x0000409801007387 */ /* 0x0003ec0000100800 */
[----:B------:R-:W-:Y:S05]  /*1f00*/  @P0 BRA `(.L_x_650) ;  /* 0x0000000000340947 */ /* 0x000fea0003800000 */
[----:B------:R-:W-:Y:S02]  /*1f10*/  ULDC UR5, c[0x0][0x2d0] ;  /* 0x0000b40000057ab9 */ /* 0x000fe40000000800 */
[----:B------:R-:W-:-:S13]  /*1f20*/  ISETP.GE.AND P0, PT, R178, UR5, PT ;  /* 0x00000005b2007c0c */ /* 0x000fda000bf06270 */
[----:B------:R1:W-:Y:S01]  /*1f30*/  @P0 STS.128 [R191+0x4800], RZ ;  /* 0x004800ffbf000388 */ /* 0x0003e20000000c00 */
[----:B------:R-:W-:Y:S05]  /*1f40*/  @P0 BRA `(.L_x_650) ;  /* 0x0000000000240947 */ /* 0x000fea0003800000 */
[----:B------:R-:W-:Y:S01]  /*1f50*/  IADD3 R0, P0, R152, R2, RZ ;  /* 0x0000000298007210 */ /* 0x000fe20007f1e0ff */
[----:B------:R-:W-:-:S04]  /*1f60*/  ULDC.64 UR6, c[0x0][0x218] ;  /* 0x0000860000067ab9 */ /* 0x000fc80000000a00 */
[----:B-1----:R-:W-:Y:S01]  /*1f70*/  IMAD.X R9, R151, 0x1, R7, P0 ;  /* 0x0000000197097824 */ /* 0x002fe200000e0607 */
[----:B------:R-:W-:-:S04]  /*1f80*/  LEA R8, P0, R0, UR6, 0x1 ;  /* 0x0000000600087c11 */ /* 0x000fc8000f8008ff */
[----:B------:R-:W-:-:S05]  /*1f90*/  LEA.HI.X R9, R0, UR7, R9, 0x1, P0 ;  /* 0x0000000700097c11 */ /* 0x000fca00080f0c09 */
[----:B------:R-:W-:Y:S01]  /*1fa0*/  @!PT LDS RZ, [RZ] ;  /* 0x00000000fffff984 */ /* 0x000fe20000000800 */
[----:B------:R-:W-:Y:S01]  /*1fb0*/  @!PT LDS RZ, [RZ] ;  /* 0x00000000fffff984 */ /* 0x000fe20000000800 */
[----:B------:R-:W-:Y:S01]  /*1fc0*/  @!PT LDS RZ, [RZ] ;  /* 0x00000000fffff984 */ /* 0x000fe20000000800 */
[----:B------:R1:W-:Y:S04]  /*1fd0*/  LDGSTS.E.BYPASS.LTC128B.128 [R191+0x4800], desc[UR20][R8.64] ;  /* 0x0480000008bf7fae */ /* 0x0003e8000b901d54 */
.L_x_650:
[----:B------:R-:W-:Y:S05]  /*1fe0*/  BSYNC B0 ;  /* 0x0000000000007941 */ /* 0x000fea0003800000 */
.L_x_649:
[----:B------:R-:W-:Y:S01]  /*1ff0*/  ISETP.NE.AND P0, PT, R21, RZ, PT ;  /* 0x000000ff1500720c */ /* 0x000fe20003f05270 */
[----:B------:R-:W-:-:S12]  /*2000*/  BSSY B0, `(.L_x_651) ;  /* 0x000000f000007945 */ /* 0x000fd80003800000 */
[----:B------:R-:W-:Y:S05]  /*2010*/  @P0 BRA `(.L_x_652) ;  /* 0x0000000000340947 */ /* 0x000fea0003800000 */
[----:B------:R-:W-:Y:S02]  /*2020*/  ULDC UR5, c[0x0][0x2d0] ;  /* 0x0000b40000057ab9 */ /* 0x000fe40000000800 */
[----:B------:R-:W-:-:S13]  /*2030*/  ISETP.GE.AND P0, PT, R178, UR5, PT ;  /* 0x00000005b2007c0c */ /* 0x000fda000bf06270 */
[----:B------:R1:W-:Y:S01]  /*2040*/  @P0 STS.128 [R191+0x5000], RZ ;  /* 0x005000ffbf000388 */ /* 0x0003e20000000c00 */
[----:B------:R-:W-:Y:S05]  /*2050*/  @P0 BRA `(.L_x_652) ;  /* 0x0000000000240947 */ /* 0x000fea0003800000 */
[----:B------:R-:W-:Y:S01]  /*2060*/  LEA R0, P0, R232, R2, 0x5 ;  /* 0x00000002e8007211 */ /* 0x000fe200078028ff */
[----:B------:R-:W-:-:S03]  /*2070*/  ULDC.64 UR6, c[0x0][0x218] ;  /* 0x0000860000067ab9 */ /* 0x000fc60000000a00 */
[----:B-1----:R-:W-:Y:S02]  /*2080*/  LEA.HI.X R9, R232, R7, R233, 0x5, P0 ;  /* 0x00000007e8097211 */ /* 0x002fe400000f2ce9 */
[----:B------:R-:W-:-:S04]  /*2090*/  LEA R8, P0, R0, UR6, 0x1 ;  /* 0x0000000600087c11 */ /* 0x000fc8000f8008ff */
[----:B------:R-:W-:-:S05]  /*20a0*/  LEA.HI.X R9, R0, UR7, R9, 0x1, P0 ;  /* 0x0000000700097c11 */ /* 0x000fca00080f0c09 */
[----:B------:R-:W-:Y:S01]  /*20b0*/  @!PT LDS RZ, [RZ] ;  /* 0x00000000fffff984 */ /* 0x000fe20000000800 */
[----:B------:R-:W-:Y:S01]  /*20c0*/  @!PT LDS RZ, [RZ] ;  /* 0x00000000fffff984 */ /* 0x000fe20000000800 */
[----:B------:R-:W-:Y:S01]  /*20d0*/  @!PT LDS RZ, [RZ] ;  /* 0x00000000fffff984 */ /* 0x000fe20000000800 */
[----:B------:R1:W-:Y:S04]  /*20e0*/  LDGSTS.E.BYPASS.LTC128B.128 [R191+0x5000], desc[UR20][R8.64] ;  /* 0x0500000008bf7fae */ /* 0x0003e8000b901d54 */
.L_x_652:
[----:B------:R-:W-:Y:S05]  /*20f0*/  BSYNC B0 ;  /* 0x0000000000007941 */ /* 0x000fea0003800000 */
.L_x_651:
[----:B------:R-:W-:Y:S04]  /*2100*/  BSSY B0, `(.L_x_653) ;  /* 0x0000011000007945 */ /* 0x000fe80003800000 */
[----:B------:R-:W-:Y:S05]  /*2110*/  @P1 BRA `(.L_x_654) ;  /* 0x00000000003c1947 */ /* 0x000fea0003800000 */
[----:B------:R-:W-:Y:S02]  /*2120*/  ULDC UR5, c[0x0][0x2d0] ;  /* 0x0000b40000057ab9 */ /* 0x000fe40000000800 */
[----:B------:R-:W-:-:S13]  /*2130*/  ISETP.GE.AND P0, PT, R178, UR5, PT ;  /* 0x00000005b2007c0c */ /* 0x000fda000bf06270 */
[----:B------:R1:W-:Y:S01]  /*2140*/  @P0 STS.128 [R191+0x5800], RZ ;  /* 0x005800ffbf000388 */ /* 0x0003e20000000c00 */
[----:B------:R-:W-:Y:S05]  /*2150*/  @P0 BRA `(.L_x_654) ;  /* 0x00000000002c0947 */ /* 0x000fea0003800000 */
[----:B------:R-:W-:Y:S01]  /*2160*/  MOV R6, R2 ;  /* 0x0000000200067202 */ /* 0x000fe20000000f00 */
[----:B------:R-:W-:Y:S01]  /*2170*/  IMAD R0, R233, 0x30, RZ ;  /* 0x00000030e9007824 */ /* 0x000fe200078e02ff */
[----:B------:R-:W-:-:S03]  /*2180*/  ULDC.64 UR6, c[0x0][0x218] ;  /* 0x0000860000067ab9 */ /* 0x000fc60000000a00 */
[----:B------:R-:W-:-:S05]  /*2190*/  IMAD.WIDE.U32 R6, R232, 0x30, R6 ;  /* 0x00000030e8067825 */ /* 0x000fca00078e0006 */
[----:B------:R-:W-:Y:S02]  /*21a0*/  IADD3 R0, R7, R0, RZ ;  /* 0x0000000007007210 */ /* 0x000fe40007ffe0ff */
[----:B------:R-:W-:-:S04]  /*21b0*/  LEA R2, P0, R6, UR6, 0x1 ;  /* 0x0000000606027c11 */ /* 0x000fc8000f8008ff */
[----:B------:R-:W-:-:S05]  /*21c0*/  LEA.HI.X R3, R6, UR7, R0, 0x1, P0 ;  /* 0x0000000706037c11 */ /* 0x000fca00080f0c00 */
[----:B------:R-:W-:Y:S01]  /*21d0*/  @!PT LDS RZ, [RZ] ;  /* 0x00000000fffff984 */ /* 0x000fe20000000800 */
[----:B------:R-:W-:Y:S01]  /*21e0*/  @!PT LDS RZ, [RZ] ;  /* 0x00000000fffff984 */ /* 0x000fe20000000800 */
[----:B------:R-:W-:Y:S01]  /*21f0*/  @!PT LDS RZ, [RZ] ;  /* 0x00000000fffff984 */ /* 0x000fe20000000800 */
[----:B------:R1:W-:Y:S04]  /*2200*/  LDGSTS.E.BYPASS.LTC128B.128 [R191+0x5800], desc[UR20][R2.64] ;  /* 0x0580000002bf7fae */ /* 0x0003e8000b901d54 */
.L_x_654:
[----:B------:R-:W-:Y:S05]  /*2210*/  BSYNC B0 ;  /* 0x0000000000007941 */ /* 0x000fea0003800000 */
.L_x_653:
[----:B------:R-:W0:Y:S01]  /*2220*/  LDGDEPBAR ;  /* 0x00000000000079af */ /* 0x000e220000000000 */
[----:B------:R-:W-:Y:S01]  /*2230*/  ISETP.GE.AND P0, PT, R10, R15, PT ;  /* 0x0000000f0a00720c */ /* 0x000fe20003f06270 */
[----:B------:R-:W-:Y:S01]  /*2240*/  IMAD.SHL.U32 R0, R32, 0x40, RZ ;  /* 0x0000004020007824 */ /* 0x000fe200078e00ff */
[----:B------:R-:W-:Y:S01]  /*2250*/  SHF.L.U64.HI R19, R240, 0x6, R241 ;  /* 0x00000006f0137819 */ /* 0x000fe200000102f1 */
[----:B-1----:R-:W-:Y:S01]  /*2260*/  IMAD.SHL.U32 R2, R13, 0x40, RZ ;  /* 0x000000400d027824 */ /* 0x002fe200078e00ff */
[----:B------:R-:W-:Y:S01]  /*2270*/  SHF.R.S32.HI R136, RZ, 0x5, R136 ;  /* 0x00000005ff887819 */ /* 0x000fe20000011488 */
[----:B------:R-:W-:Y:S01]  /*2280*/  IMAD.SHL.U32 R3, R10, 0x8, RZ ;  /* 0x000000080a037824 */ /* 0x000fe200078e00ff */
[----:B------:R-:W-:Y:S01]  /*2290*/  LOP3.LUT R0, R0, 0x1c0, RZ, 0xc0, !PT ;  /* 0x000001c000007812 */ /* 0x000fe200078ec0ff */
[----:B------:R-:W-:Y:S01]  /*22a0*/  IMAD.SHL.U32 R9, R240, 0x40, RZ ;  /* 0x00000040f0097824 */ /* 0x000fe200078e00ff */
[----:B------:R-:W-:Y:S01]  /*22b0*/  LOP3.LUT R2, R2, 0x1c0, RZ, 0xc0, !PT ;  /* 0x000001c002027812 */ /* 0x000fe200078ec0ff */
[----:B------:R-:W-:Y:S01]  /*22c0*/  IMAD.SHL.U32 R6, R16, 0x8, RZ ;  /* 0x0000000810067824 */ /* 0x000fe200078e00ff */
[----:B------:R1:W-:Y:S01]  /*22d0*/  STL [R1+0x44], R19 ;  /* 0x0000441301007387 */ /* 0x0003e20000100800 */
[----:B------:R-:W-:Y:S01]  /*22e0*/  IMAD.IADD R11, R23, 0x1, R17 ;  /* 0x00000001170b7824 */ /* 0x000fe200078e0211 */
[----:B------:R-:W-:Y:S01]  /*22f0*/  LOP3.LUT R7, R0, 0x8, R3, 0xf8, !PT ;  /* 0x0000000800077812 */ /* 0x000fe200078ef803 */
[----:B------:R-:W-:Y:S01]  /*2300*/  IMAD.MOV.U32 R10, RZ, RZ, R22 ;  /* 0x000000ffff0a7224 */ /* 0x000fe200078e0016 */
[----:B------:R1:W-:Y:S01]  /*2310*/  STL [R1+0x18], R9 ;  /* 0x0000180901007387 */ /* 0x0003e20000100800 */
[----:B------:R-:W-:Y:S01]  /*2320*/  IMAD.SHL.U32 R8, R14, 0x40, RZ ;  /* 0x000000400e087824 */ /* 0x000fe200078e00ff */
[----:B------:R-:W-:Y:S01]  /*2330*/  LOP3.LUT R3, R2, 0x8, R6, 0xf8, !PT ;  /* 0x0000000802037812 */ /* 0x000fe200078ef806 */
[----:B------:R-:W-:Y:S01]  /*2340*/  BSSY B0, `(.L_x_655) ;  /* 0x0000020000007945 */ /* 0x000fe20003800000 */
[----:B------:R1:W-:Y:S01]  /*2350*/  STL.64 [R1+0x60], R10 ;  /* 0x0000600a01007387 */ /* 0x0003e20000100a00 */
[----:B------:R-:W-:-:S02]  /*2360*/  SHF.R.U32.HI R2, RZ, 0x3, R2 ;  /* 0x00000003ff027819 */ /* 0x000fc40000011602 */
[----:B------:R-:W-:Y:S01]  /*2370*/  LOP3.LUT R139, R8, 0xfffffe00, RZ, 0xc0, !PT ;  /* 0xfffffe00088b7812 */ /* 0x000fe200078ec0ff */
[----:B------:R-:W-:-:S04]  /*2380*/  DEPBAR.LE SB0, 0x0 ;  /* 0x000080000000791a */ /* 0x000fc80000000000 */
[----:B------:R-:W-:Y:S01]  /*2390*/  BAR.SYNC.DEFER_BLOCKING 0x0 ;  /* 0x0000000000007b1d */ /* 0x000fe20000010000 */
[----:B------:R-:W-:Y:S01]  /*23a0*/  LOP3.LUT R138, R3, R2, RZ, 0x3c, !PT ;  /* 0x00000002038a7212 */ /* 0x000fe200078e3cff */
[----:B------:R-:W-:Y:S01]  /*23b0*/  IMAD R2, R136, 0x400, R139 ;  /* 0x0000040088027824 */ /* 0x000fe200078e028b */
[----:B------:R-:W-:Y:S01]  /*23c0*/  SHF.R.U32.HI R0, RZ, 0x3, R0 ;  /* 0x00000003ff007819 */ /* 0x000fe20000011600 */
[----:B------:R-:W-:Y:S01]  /*23d0*/  IMAD R3, R19, R65, RZ ;  /* 0x0000004113037224 */ /* 0x000fe200078e02ff */
[----:B------:R-:W-:Y:S01]  /*23e0*/  ISETP.GE.AND P1, PT, R18, R15, PT ;  /* 0x0000000f1200720c */ /* 0x000fe20003f26270 */
[----:B------:R-:W-:Y:S01]  /*23f0*/  IMAD.IADD R2, R138, 0x1, R2 ;  /* 0x000000018a027824 */ /* 0x000fe200078e0202 */
[----:B------:R-:W-:Y:S01]  /*2400*/  LOP3.LUT R0, R7, R0, RZ, 0x3c, !PT ;  /* 0x0000000007007212 */ /* 0x000fe200078e3cff */
[----:B------:R-:W-:-:S03]  /*2410*/  IMAD R6, R12, R9, R3 ;  /* 0x000000090c067224 */ /* 0x000fc600078e0203 */
[----:B------:R-:W-:Y:S01]  /*2420*/  LEA R183, R2, UR4, 0x1 ;  /* 0x0000000402b77c11 */ /* 0x000fe2000f8e08ff */
[----:B------:R-:W-:Y:S02]  /*2430*/  IMAD R0, R16, 0x200, R0 ;  /* 0x0000020010007824 */ /* 0x000fe400078e0200 */
[----:B------:R-:W-:-:S03]  /*2440*/  IMAD.WIDE.U32 R2, R65, R9, R10 ;  /* 0x0000000941027225 */ /* 0x000fc600078e000a */
[----:B------:R-:W-:Y:S01]  /*2450*/  LEA R176, R0, UR4, 0x1 ;  /* 0x0000000400b07c11 */ /* 0x000fe2000f8e08ff */
        /* <DEDUP_REMOVED lines=9> */
[----:B-1----:R-:W-:-:S05]  /*24f0*/  LEA.HI.X R9, R2, UR7, R7, 0x1, P0 ;  /* 0x0000000702097c11 */ /* 0x002fca00080f0c07 */
[----:B------:R-:W-:Y:S01]  /*2500*/  @!PT LDS RZ, [RZ] ;  /* 0x00000000fffff984 */ /* 0x000fe20000000800 */
[----:B------:R-:W-:Y:S01]  /*2510*/  @!PT LDS RZ, [RZ] ;  /* 0x00000000fffff984 */ /* 0x000fe20000000800 */
[----:B------:R-:W-:Y:S01]  /*2520*/  @!PT LDS RZ, [RZ] ;  /* 0x00000000fffff984 */ /* 0x000fe20000000800 */
[----:B------:R1:W-:Y:S04]  /*2530*/  LDGSTS.E.BYPASS.LTC128B.128 [R191+0x6000], desc[UR20][R8.64] ;  /* 0x0600000008bf7fae */ /* 0x0003e8000b901d54 */
.L_x_656:
[----:B------:R-:W-:Y:S05]  /*2540*/  BSYNC B0 ;  /* 0x0000000000007941 */ /* 0x000fea0003800000 */
.L_x_655:
[C---:B-1----:R-:W-:Y:S01]  /*2550*/  SHF.L.U64.HI R8, R240.reuse, 0x4, R241 ;  /* 0x00000004f0087819 */ /* 0x042fe200000102f1 */
[----:B------:R1:W-:Y:S01]  /*2560*/  @P6 STS.128 [R191+0x6800], RZ ;  /* 0x006800ffbf006388 */ /* 0x0003e20000000c00 */
[----:B------:R-:W-:Y:S01]  /*2570*/  SHF.L.U32 R0, R240, 0x4, RZ ;  /* 0x00000004f0007819 */ /* 0x000fe200000006ff */
[----:B------:R-:W-:Y:S02]  /*2580*/  BSSY B0, `(.L_x_657) ;  /* 0x0000011000007945 */ /* 0x000fe40003800000 */
[----:B------:R1:W-:Y:S04]  /*2590*/  STL [R1+0x48], R8 ;  /* 0x0000480801007387 */ /* 0x0003e80000100800 */
[----:B------:R1:W-:Y:S01]  /*25a0*/  STL [R1+0x4c], R0 ;  /* 0x00004c0001007387 */ /* 0x0003e20000100800 */
[----:B------:R-:W-:Y:S05]  /*25b0*/  @P6 BRA `(.L_x_658) ;  /* 0x0000000000346947 */ /* 0x000fea0003800000 */
[----:B------:R-:W-:Y:S02]  /*25c0*/  ULDC UR5, c[0x0][0x2d0] ;  /* 0x0000b40000057ab9 */ /* 0x000fe40000000800 */
[----:B------:R-:W-:-:S13]  /*25d0*/  ISETP.GE.AND P0, PT, R178, UR5, PT ;  /* 0x00000005b2007c0c */ /* 0x000fda000bf06270 */
[----:B------:R1:W-:Y:S01]  /*25e0*/  @P0 STS.128 [R191+0x6800], RZ ;  /* 0x006800ffbf000388 */ /* 0x0003e20000000c00 */
[----:B------:R-:W-:Y:S05]  /*25f0*/  @P0 BRA `(.L_x_658) ;  /* 0x0000000000240947 */ /* 0x000fea0003800000 */
[----:B-1----:R-:W-:Y:S01]  /*2600*/  IADD3 R0, P0, R0, R2, RZ ;  /* 0x0000000200007210 */ /* 0x002fe20007f1e0ff */
[----:B------:R-:W-:-:S04]  /*2610*/  ULDC.64 UR6, c[0x0][0x220] ;  /* 0x0000880000067ab9 */ /* 0x000fc80000000a00 */
[----:B------:R-:W-:Y:S01]  /*2620*/  IMAD.X R9, R8, 0x1, R7, P0 ;  /* 0x0000000108097824 */ /* 0x000fe200000e0607 */
[----:B------:R-:W-:-:S04]  /*2630*/  LEA R8, P0, R0, UR6, 0x1 ;  /* 0x0000000600087c11 */ /* 0x000fc8000f8008ff */
[----:B------:R-:W-:-:S05]  /*2640*/  LEA.HI.X R9, R0, UR7, R9, 0x1, P0 ;  /* 0x0000000700097c11 */ /* 0x000fca00080f0c09 */
[----:B------:R-:W-:Y:S01]  /*2650*/  @!PT LDS RZ, [RZ] ;  /* 0x00000000fffff984 */ /* 0x000fe20000000800 */
[----:B------:R-:W-:Y:S01]  /*2660*/  @!PT LDS RZ, [RZ] ;  /* 0x00000000fffff984 */ /* 0x000fe20000000800 */
[----:B------:R-:W-:Y:S01]  /*2670*/  @!PT LDS RZ, [RZ] ;  /* 0x00000000fffff984 */ /* 0x000fe20000000800 */
[----:B------:R1:W-:Y:S04]  /*2680*/  LDGSTS.E.BYPASS.LTC128B.128 [R191+0x6800], desc[UR20][R8.64] ;  /* 0x0680000008bf7fae */ /* 0x0003e8000b901d54 */
.L_x_658:
[----:B------:R-:W-:Y:S05]  /*2690*/  BSYNC B0 ;  /* 0x0000000000007941 */ /* 0x000fea0003800000 */
.L_x_657:
[----:B------:R1:W-:Y:S01]  /*26a0*/  @P3 STS.128 [R191+0x7000], RZ ;  /* 0x007000ffbf003388 */ /* 0x0003e20000000c00 */
[----:B------:R-:W-:Y:S04]  /*26b0*/  BSSY B0, `(.L_x_659) ;  /* 0x000000f000007945 */ /* 0x000fe80003800000 */
[----:B------:R-:W-:Y:S05]  /*26c0*/  @P3 BRA `(.L_x_660) ;  /* 0x0000000000343947 */ /* 0x000fea0003800000 */
[----:B------:R-:W-:Y:S02]  /*26d0*/  ULDC UR5, c[0x0][0x2d0] ;  /* 0x0000b40000057ab9 */ /* 0x000fe40000000800 */
[----:B------:R-:W-:-:S13]  /*26e0*/  ISETP.GE.AND P0, PT, R178, UR5, PT ;  /* 0x00000005b2007c0c */ /* 0x000fda000bf06270 */
[----:B------:R1:W-:Y:S01]  /*26f0*/  @P0 STS.128 [R191+0x7000], RZ ;  /* 0x007000ffbf000388 */ /* 0x0003e20000000c00 */
[----:B------:R-:W-:Y:S05]  /*2700*/  @P0 BRA `(.L_x_660) ;  /* 0x0000000000240947 */ /* 0x000fea0003800000 */
[----:B-1----:R-:W-:Y:S01]  /*2710*/  LEA R0, P0, R240, R2, 0x5 ;  /* 0x00000002f0007211 */ /* 0x002fe200078028ff */
[----:B------:R-:W-:-:S03]  /*2720*/  ULDC.64 UR6, c[0x0][0x220] ;  /* 0x0000880000067ab9 */ /* 0x000fc60000000a00 */
[----:B------:R-:W-:Y:S02]  /*2730*/  LEA.HI.X R9, R240, R7, R241, 0x5, P0 ;  /* 0x00000007f0097211 */ /* 0x000fe400000f2cf1 */
[----:B------:R-:W-:-:S04]  /*2740*/  LEA R8, P0, R0, UR6, 0x1 ;  /* 0x0000000600087c11 */ /* 0x000fc8000f8008ff */
[----:B------:R-:W-:-:S05]  /*2750*/  LEA.HI.X R9, R0, UR7, R9, 0x1, P0 ;  /* 0x0000000700097c11 */ /* 0x000fca00080f0c09 */
[----:B------:R-:W-:Y:S01]  /*2760*/  @!PT LDS RZ, [RZ] ;  /* 0x00000000fffff984 */ /* 0x000fe20000000800 */
[----:B------:R-:W-:Y:S01]  /*2770*/  @!PT LDS RZ, [RZ] ;  /* 0x00000000fffff984 */ /* 0x000fe20000000800 */
[----:B------:R-:W-:Y:S01]  /*2780*/  @!PT LDS RZ, [RZ] ;  /* 0x00000000fffff984 */ /* 0x000fe20000000800 */
[----:B------:R1:W-:Y:S04]  /*2790*/  LDGSTS.E.BYPASS.LTC128B.128 [R191+0x7000], desc[UR20][R8.64] ;  /* 0x0700000008bf7fae */ /* 0x0003e8000b901d54 */
.L_x_660:
[----:B------:R-:W-:Y:S05]  /*27a0*/  BSYNC B0 ;  /* 0x0000000000007941 */ /* 0x000fea0003800000 */
.L_x_659:
        /* <DEDUP_REMOVED lines=8> */
[----:B-1----:R-:W-:Y:S01]  /*2830*/  IMAD R0, R241, 0x30, RZ ;  /* 0x00000030f1007824 */ /* 0x002fe200078e02ff */
        /* <DEDUP_REMOVED lines=9> */
.L_x_662:
[----:B------:R-:W-:Y:S05]  /*28d0*/  BSYNC B0 ;  /* 0x0000000000007941 */ /* 0x000fea0003800000 */
.L_x_661:
[----:B------:R-:W-:Y:S01]  /*28e0*/  LDSM.16.M88.4 R12, [R183] ;  /* 0x00000000b70c783b */ /* 0x000fe20000000200 */
[----:B------:R-:W-:Y:S01]  /*28f0*/  R2P PR, R32, 0x6 ;  /* 0x0000000620007804 */ /* 0x000fe20000000000 */
[--C-:B------:R-:W-:Y:S01]  /*2900*/  IMAD R186, R4, 0x2, R183.reuse ;  /* 0x0000000204ba7824 */ /* 0x100fe200078e02b7 */
[----:B------:R-:W5:Y:S01]  /*2910*/  LDC.U8 R234, c[0x0][0x388] ;  /* 0x0000e200ffea7b82 */ /* 0x000f620000000000 */
[----:B------:R-:W4:Y:S01]  /*2920*/  LDSM.16.M88.4 R16, [R176+0x4000] ;  /* 0x00400000b010783b */ /* 0x000f220000000200 */
[C---:B-1----:R-:W-:Y:S01]  /*2930*/  VIADD R2, R176.reuse, 0x4000 ;  /* 0x00004000b0027836 */ /* 0x042fe20000000000 */
[----:B------:R-:W-:Y:S01]  /*2940*/  SEL R0, R33, 0xffffffe0, !P1 ;  /* 0xffffffe021007807 */ /* 0x000fe20004800000 */
[C---:B------:R-:W-:Y:S01]  /*2950*/  VIADD R187, R176.reuse, 0x4040 ;  /* 0x00004040b0bb7836 */ /* 0x040fe20000000000 */
[----:B------:R-:W1:Y:S01]  /*2960*/  LDSM.16.M88.4 R8, [R183+0x2000] ;  /* 0x00200000b708783b */ /* 0x000e620000000200 */
[----:B------:R-:W-:Y:S01]  /*2970*/  IMAD R184, R5, 0x2, R183 ;  /* 0x0000000205b87824 */ /* 0x000fe200078e02b7 */
[----:B------:R-:W-:Y:S01]  /*2980*/  UIADD3 UR18, UR23, 0x646e171e, URZ ;  /* 0x646e171e17127890 */ /* 0x000fe2000fffe03f */
[----:B------:R-:W-:Y:S01]  /*2990*/  IMAD.IADD R182, R176, 0x1, R0 ;  /* 0x00000001b0b67824 */ /* 0x000fe200078e0200 */
[----:B---3--:R-:W3:Y:S01]  /*29a0*/  LDSM.16.M88.4 R20, [R176+0x4800] ;  /* 0x00480000b014783b */ /* 0x008ee20000000200 */
[----:B------:R-:W-:Y:S01]  /*29b0*/  IMAD R185, R4, 0x2, R184 ;  /* 0x0000000204b97824 */ /* 0x000fe200078e02b8 */
[----:B------:R-:W-:Y:S01]  /*29c0*/  UIADD3 UR17, UR22, -0x4ab325aa, URZ ;  /* 0xb54cda5616117890 */ /* 0x000fe2000fffe03f */
[----:B------:R-:W-:Y:S01]  /*29d0*/  @P2 VIADD R187, R2, 0xffffffc0 ;  /* 0xffffffc002bb2836 */ /* 0x000fe20000000000 */
[----:B------:R-:W3:Y:S01]  /*29e0*/  LDSM.16.M88.4 R28, [R176+0x5800] ;  /* 0x00580000b01c783b */ /* 0x000ee20000000200 */
[----:B------:R-:W-:-:S02]  /*29f0*/  IMAD R2, R136, 0x10, R146 ;  /* 0x0000001088027824 */ /* 0x000fc400078e0292 */
[----:B------:R-:W-:Y:S01]  /*2a00*/  IMAD.IADD R181, R0, 0x1, R187 ;  /* 0x0000000100b57824 */ /* 0x000fe200078e02bb */
[----:B------:R-:W3:Y:S01]  /*2a10*/  LDSM.16.M88.4 R24, [R176+0x5000] ;  /* 0x00500000b018783b */ /* 0x000ee20000000200 */
[----:B------:R-:W-:Y:S01]  /*2a20*/  SHF.R.S32.HI R0, RZ, 0x1f, R137 ;  /* 0x0000001fff007819 */ /* 0x000fe20000011489 */
[----:B------:R-:W-:Y:S02]  /*2a30*/  IMAD.SHL.U32 R145, R145, 0x2, RZ ;  /* 0x0000000291917824 */ /* 0x000fe400078e00ff */
[----:B------:R-:W-:Y:S01]  /*2a40*/  LDSM.16.M88.4 R44, [R182+0x4000] ;  /* 0x00400000b62c783b */ /* 0x000fe20000000200 */
[----:B------:R-:W-:Y:S01]  /*2a50*/  LEA.HI R0, R0, R137, RZ, 0x2 ;  /* 0x0000008900007211 */ /* 0x000fe200078f10ff */
[----:B------:R-:W-:Y:S01]  /*2a60*/  IMAD R251, R147, 0x8, R136 ;  /* 0x0000000893fb7824 */ /* 0x000fe200078e0288 */
[----:B------:R-:W-:Y:S01]  /*2a70*/  LOP3.LUT R250, R145, 0x6, RZ, 0xc0, !PT ;  /* 0x0000000691fa7812 */ /* 0x000fe200078ec0ff */
[----:B------:R-:W-:Y:S01]  /*2a80*/  LDSM.16.M88.4 R40, [R182+0x4800] ;  /* 0x00480000b628783b */ /* 0x000fe20000000200 */
[----:B------:R-:W-:Y:S01]  /*2a90*/  SHF.R.S32.HI R3, RZ, 0x2, R0 ;  /* 0x00000002ff037819 */ /* 0x000fe20000011400 */
[----:B------:R-:W-:-:S02]  /*2aa0*/  IMAD.MOV.U32 R156, RZ, RZ, R65 ;  /* 0x000000ffff9c7224 */ /* 0x000fc400078e0041 */
[----:B--2---:R-:W-:Y:S01]  /*2ab0*/  LDSM.16.M88.4 R32, [R182+0x5800] ;  /* 0x00580000b620783b */ /* 0x004fe20000000200 */
[----:B------:R-:W-:Y:S01]  /*2ac0*/  IADD3 R2, R2, 0x1, R3 ;  /* 0x0000000102027810 */ /* 0x000fe20007ffe003 */
[----:B------:R-:W-:Y:S02]  /*2ad0*/  IMAD R0, R65, 0x40, R250 ;  /* 0x0000004041007824 */ /* 0x000fe400078e02fa */
[----:B------:R-:W-:Y:S01]  /*2ae0*/  LDSM.16.M88.4 R132, [R187+0x1800] ;  /* 0x00180000bb84783b */ /* 0x000fe20000000200 */
[----:B------:R-:W-:Y:S01]  /*2af0*/  IADD3 R2, R64, R2, -R66 ;  /* 0x0000000240027210 */ /* 0x000fe20007ffe842 */
[C---:B------:R-:W-:Y:S02]  /*2b00*/  VIADD R6, R0.reuse, 0x9 ;  /* 0x0000000900067836 */ /* 0x040fe40000000000 */
[----:B------:R2:W-:Y:S01]  /*2b10*/  STL [R1+0x78], R3 ;  /* 0x0000780301007387 */ /* 0x0005e20000100800 */
[----:B------:R-:W-:Y:S02]  /*2b20*/  VIADD R7, R0, 0x8 ;  /* 0x0000000800077836 */ /* 0x000fe40000000000 */
[----:B-----5:R-:W-:Y:S01]  /*2b30*/  IMAD R198, R234, 0x10000, R234 ;  /* 0x00010000eac67824 */ /* 0x020fe200078e02ea */
[----:B----4-:R-:W-:Y:S01]  /*2b40*/  HMMA.16816.F32 R100, R12, R16, RZ ;  /* 0x000000100c64723c */ /* 0x010fe200000018ff */
[----:B------:R-:W0:Y:S01]  /*2b50*/  LDGDEPBAR ;  /* 0x00000000000079af */ /* 0x000e220000000000 */
[----:B------:R-:W-:-:S02]  /*2b60*/  VIADD R190, R187, 0x800 ;  /* 0x00000800bbbe7836 */ /* 0x000fc40000000000 */
[C---:B------:R-:W-:Y:S01]  /*2b70*/  VIADD R189, R187.reuse, 0x1000 ;  /* 0x00001000bbbd7836 */ /* 0x040fe20000000000 */
[----:B------:R-:W-:Y:S01]  /*2b80*/  STL [R1+0x58], R251 ;  /* 0x000058fb01007387 */ /* 0x000fe20000100800 */
[----:B-1----:R-:W-:Y:S01]  /*2b90*/  HMMA.16816.F32 R36, R8, R16, RZ ;  /* 0x000000100824723c */ /* 0x002fe200000018ff */
[----:B------:R-:W-:-:S05]  /*2ba0*/  VIADD R188, R187, 0x1800 ;  /* 0x00001800bbbc7836 */ /* 0x000fca0000000000 */
[-C--:B------:R-:W-:Y:S06]  /*2bb0*/  HMMA.16816.F32 R52, R8, R18.reuse, RZ ;  /* 0x000000120834723c */ /* 0x080fec00000018ff */
[----:B------:R-:W-:Y:S01]  /*2bc0*/  HMMA.16816.F32 R96, R12, R18, RZ ;  /* 0x000000120c60723c */ /* 0x000fe200000018ff */
[----:B------:R-:W1:Y:S01]  /*2bd0*/  LDSM.16.M88.4 R16, [R186+0x2000] ;  /* 0x00200000ba10783b */ /* 0x000e620000000200 */
[----:B--2---:R-:W-:Y:S02]  /*2be0*/  IMAD.IADD R3, R2, 0x1, R149 ;  /* 0x0000000102037824 */ /* 0x004fe400078e0295 */
[----:B------:R-:W-:-:S02]  /*2bf0*/  VIADD R2, R0, 0x1 ;  /* 0x0000000100027836 */ /* 0x000fc40000000000 */
[C---:B---3--:R-:W-:Y:S06]  /*2c00*/  HMMA.16816.F32 R48, R8.reuse, R20, RZ ;  /* 0x000000140830723c */ /* 0x048fec00000018ff */
[C---:B------:R-:W-:Y:S06]  /*2c10*/  HMMA.16816.F32 R56, R8.reuse, R22, RZ ;  /* 0x000000160838723c */ /* 0x040fec00000018ff */
[C---:B------:R-:W-:Y:S06]  /*2c20*/  HMMA.16816.F32 R68, R8.reuse, R28, RZ ;  /* 0x0000001c0844723c */ /* 0x040fec00000018ff */
[C---:B------:R-:W-:Y:S06]  /*2c30*/  HMMA.16816.F32 R72, R8.reuse, R24, RZ ;  /* 0x000000180848723c */ /* 0x040fec00000018ff */
[C---:B------:R-:W-:Y:S06]  /*2c40*/  HMMA.16816.F32 R80, R8.reuse, R26, RZ ;  /* 0x0000001a0850723c */ /* 0x040fec00000018ff */
[----:B------:R-:W-:Y:S01]  /*2c50*/  HMMA.16816.F32 R60, R8, R30, RZ ;  /* 0x0000001e083c723c */ /* 0x000fe200000018ff */
[----:B------:R-:W2:Y:S05]  /*2c60*/  LDSM.16.M88.4 R8, [R186] ;  /* 0x00000000ba08783b */ /* 0x000eaa0000000200 */
[C---:B------:R-:W-:Y:S06]  /*2c70*/  HMMA.16816.F32 R76, R12.reuse, R20, RZ ;  /* 0x000000140c4c723c */ /* 0x040fec00000018ff */
[C---:B------:R-:W-:Y:S01]  /*2c80*/  HMMA.16816.F32 R84, R12.reuse, R22, RZ ;  /* 0x000000160c54723c */ /* 0x040fe200000018ff */
[----:B------:R-:W3:Y:S05]  /*2c90*/  LDSM.16.M88.4 R20, [R182+0x5000] ;  /* 0x00500000b614783b */ /* 0x000eea0000000200 */
[C---:B------:R-:W-:Y:S06]  /*2ca0*/  HMMA.16816.F32 R104, R12.reuse, R28, RZ ;  /* 0x0000001c0c68723c */ /* 0x040fec00000018ff */
[C---:B------:R-:W-:Y:S06]  /*2cb0*/  HMMA.16816.F32 R92, R12.reuse, R24, RZ ;  /* 0x000000180c5c723c */ /* 0x040fec00000018ff */
[C---:B------:R-:W-:Y:S01]  /*2cc0*/  HMMA.16816.F32 R108, R12.reuse, R26, RZ ;  /* 0x0000001a0c6c723c */ /* 0x040fe200000018ff */
[----:B------:R-:W-:Y:S05]  /*2cd0*/  LDSM.16.M88.4 R24, [R184] ;  /* 0x00000000b818783b */ /* 0x000fea0000000200 */
[----:B------:R-:W-:Y:S01]  /*2ce0*/  HMMA.16816.F32 R28, R12, R30, RZ ;  /* 0x0000001e0c1c723c */ /* 0x000fe200000018ff */
[----:B------:R-:W-:Y:S05]  /*2cf0*/  LDSM.16.M88.4 R12, [R184+0x2000] ;  /* 0x00200000b80c783b */ /* 0x000fea0000000200 */
[C---:B-1----:R-:W-:Y:S01]  /*2d00*/  HMMA.16816.F32 R116, R16.reuse, R44, R36 ;  /* 0x0000002c1074723c */ /* 0x042fe20000001824 */
[----:B------:R-:W1:Y:S05]  /*2d10*/  LDSM.16.M88.4 R36, [R187] ;  /* 0x00000000bb24783b */ /* 0x000e6a0000000200 */
[C---:B------:R-:W-:Y:S01]  /*2d20*/  HMMA.16816.F32 R128, R16.reuse, R46, R52 ;  /* 0x0000002e1080723c */ /* 0x040fe20000001834 */
[----:B------:R-:W-:Y:S05]  /*2d30*/  LDSM.16.M88.4 R52, [R187+0x1000] ;  /* 0x00100000bb34783b */ /* 0x000fea0000000200 */
[C---:B------:R-:W-:Y:S01]  /*2d40*/  HMMA.16816.F32 R124, R16.reuse, R40, R48 ;  /* 0x00000028107c723c */ /* 0x040fe20000001830 */
[----:B------:R-:W4:Y:S05]  /*2d50*/  LDSM.16.M88.4 R48, [R187+0x800] ;  /* 0x00080000bb30783b */ /* 0x000f2a0000000200 */
[C---:B------:R-:W-:Y:S06]  /*2d60*/  HMMA.16816.F32 R120, R16.reuse, R42, R56 ;  /* 0x0000002a1078723c */ /* 0x040fec0000001838 */
[----:B------:R-:W-:Y:S06]  /*2d70*/  HMMA.16816.F32 R56, R16, R34, R60 ;  /* 0x000000221038723c */ /* 0x000fec000000183c */
[----:B--2---:R-:W-:Y:S06]  /*2d80*/  HMMA.16816.F32 R60, R8, R44, R100 ;  /* 0x0000002c083c723c */ /* 0x004fec0000001864 */
[C---:B---3--:R-:W-:Y:S06]  /*2d90*/  HMMA.16816.F32 R88, R16.reuse, R20, R72 ;  /* 0x000000141058723c */ /* 0x048fec0000001848 */
[----:B------:R-:W-:Y:S06]  /*2da0*/  HMMA.16816.F32 R112, R16, R32, R68 ;  /* 0x000000201070723c */ /* 0x000fec0000001844 */
[----:B------:R-:W-:Y:S06]  /*2db0*/  HMMA.16816.F32 R72, R8, R46, R96 ;  /* 0x0000002e0848723c */ /* 0x000fec0000001860 */
[----:B------:R-:W-:Y:S01]  /*2dc0*/  HMMA.16816.F32 R80, R16, R22, R80 ;  /* 0x000000161050723c */ /* 0x000fe20000001850 */
[----:B------:R-:W-:Y:S05]  /*2dd0*/  LDSM.16.M88.4 R16, [R185+0x2000] ;  /* 0x00200000b910783b */ /* 0x000fea0000000200 */
[C---:B------:R-:W-:Y:S06]  /*2de0*/  HMMA.16816.F32 R68, R8.reuse, R20, R92 ;  /* 0x000000140844723c */ /* 0x040fec000000185c */
[C---:B------:R-:W-:Y:S01]  /*2df0*/  HMMA.16816.F32 R44, R8.reuse, R22, R108 ;  /* 0x00000016082c723c */ /* 0x040fe2000000186c */
[----:B------:R-:W-:Y:S05]  /*2e00*/  LDSM.16.M88.4 R20, [R185] ;  /* 0x00000000b914783b */ /* 0x000fea0000000200 */
[C---:B------:R-:W-:Y:S01]  /*2e10*/  HMMA.16816.F32 R140, R8.reuse, R34, R28 ;  /* 0x00000022088c723c */ /* 0x040fe2000000181c */
[----:B------:R-:W2:Y:S05]  /*2e20*/  LDSM.16.M88.4 R28, [R181] ;  /* 0x00000000b51c783b */ /* 0x000eaa0000000200 */
[C---:B------:R-:W-:Y:S06]  /*2e30*/  HMMA.16816.F32 R76, R8.reuse, R40, R76 ;  /* 0x00000028084c723c */ /* 0x040fec000000184c */
[C---:B------:R-:W-:Y:S01]  /*2e40*/  HMMA.16816.F32 R104, R8.reuse, R32, R104 ;  /* 0x000000200868723c */ /* 0x040fe20000001868 */
[----:B------:R-:W3:Y:S05]  /*2e50*/  LDSM.16.M88.4 R32, [R181+0x800] ;  /* 0x00080000b520783b */ /* 0x000eea0000000200 */
[----:B------:R-:W-:Y:S06]  /*2e60*/  HMMA.16816.F32 R84, R8, R42, R84 ;  /* 0x0000002a0854723c */ /* 0x000fec0000001854 */
[-C--:B-1----:R-:W-:Y:S06]  /*2e70*/  HMMA.16816.F32 R8, R24, R36.reuse, R60 ;  /* 0x000000241808723c */ /* 0x082fec000000183c */
[C---:B------:R-:W-:Y:S06]  /*2e80*/  HMMA.16816.F32 R40, R12.reuse, R36, R116 ;  /* 0x000000240c28723c */ /* 0x040fec0000001874 */
[C---:B------:R-:W-:Y:S06]  /*2e90*/  HMMA.16816.F32 R92, R12.reuse, R38, R128 ;  /* 0x000000260c5c723c */ /* 0x040fec0000001880 */
[C---:B----4-:R-:W-:Y:S06]  /*2ea0*/  HMMA.16816.F32 R96, R12.reuse, R48, R124 ;  /* 0x000000300c60723c */ /* 0x050fec000000187c */
        /* <DEDUP_REMOVED lines=8> */
[-C--:B--2---:R-:W-:Y:S06]  /*2f30*/  HMMA.16816.F32 R44, R20, R28.reuse, R8 ;  /* 0x0000001c142c723c */ /* 0x084fec0000001808 */
[----:B------:R-:W-:Y:S01]  /*2f40*/  HMMA.16816.F32 R56, R16, R28, R40 ;  /* 0x0000001c1038723c */ /* 0x000fe20000001828 */
[----:B------:R-:W-:-:S02]  /*2f50*/  VIMNMX R9, R3, R64, PT ;  /* 0x0000004003097248 */ /* 0x000fc40003fe0100 */
[C-C-:B------:R-:W-:Y:S02]  /*2f60*/  VIADDMNMX R10, R3.reuse, 0x8, R64.reuse, PT ;  /* 0x00000008030a7846 */ /* 0x140fe40003800140 */
[C---:B------:R-:W-:Y:S01]  /*2f70*/  ISETP.GE.AND P0, PT, R2.reuse, R9, PT ;  /* 0x000000090200720c */ /* 0x040fe20003f06270 */
[C---:B------:R-:W-:Y:S01]  /*2f80*/  HMMA.16816.F32 R36, R20.reuse, R30, R36 ;  /* 0x0000001e1424723c */ /* 0x040fe20000001824 */
[----:B------:R-:W-:Y:S02]  /*2f90*/  VIADDMNMX R11, R3, 0x40, R64, PT ;  /* 0x00000040030b7846 */ /* 0x000fe40003800140 */
[C---:B------:R-:W-:Y:S02]  /*2fa0*/  ISETP.GE.AND P5, PT, R2.reuse, R10, PT ;  /* 0x0000000a0200720c */ /* 0x040fe40003fa6270 */
[----:B------:R-:W-:Y:S01]  /*2fb0*/  ISETP.GE.AND P6, PT, R2, R11, PT ;  /* 0x0000000b0200720c */ /* 0x000fe20003fc6270 */
[----:B---3--:R-:W-:Y:S01]  /*2fc0*/  HMMA.16816.F32 R40, R20, R32, R12 ;  /* 0x000000201428723c */ /* 0x008fe2000000180c */
[----:B------:R-:W-:-:S02]  /*2fd0*/  ISETP.GE.AND P3, PT, R6, R9, PT ;  /* 0x000000090600720c */ /* 0x000fc40003f66270 */
[----:B------:R-:W-:-:S03]  /*2fe0*/  ISETP.GE.AND P2, PT, R7, R9, PT ;  /* 0x000000090700720c */ /* 0x000fc60003f46270 */
[----:B------:R-:W-:Y:S01]  /*2ff0*/  HMMA.16816.F32 R60, R24, R52, R68 ;  /* 0x00000034183c723c */ /* 0x000fe20000001844 */
[----:B------:R-:W-:Y:S01]  /*3000*/  VIADDMNMX R12, R3, 0x48, R64, PT ;  /* 0x00000048030c7846 */ /* 0x000fe20003800140 */
[----:B------:R-:W-:Y:S01]  /*3010*/  VIADD R3, R0, 0x10 ;  /* 0x0000001000037836 */ /* 0x000fe20000000000 */
[----:B------:R-:W-:Y:S02]  /*3020*/  FSEL R66, R45, -INF , !P0 ;  /* 0xff8000002d427808 */ /* 0x000fe40004000000 */
[----:B------:R-:W-:Y:S01]  /*3030*/  ISETP.GE.AND P1, PT, R2, R12, PT ;  /* 0x0000000c0200720c */ /* 0x000fe20003f26270 */
[----:B------:R-:W-:Y:S01]  /*3040*/  HMMA.16816.F32 R52, R16, R30, R92 ;  /* 0x0000001e1034723c */ /* 0x000fe2000000185c */
[----:B------:R-:W1:Y:S01]  /*3050*/  LDSM.16.M88.4 R28, [R181+0x1000] ;  /* 0x00100000b51c783b */ /* 0x000e620000000200 */
[C---:B------:R-:W-:Y:S01]  /*3060*/  ISETP.GE.AND P0, PT, R0.reuse, R10, PT ;  /* 0x0000000a0000720c */ /* 0x040fe20003f06270 */
[----:B------:R-:W-:Y:S01]  /*3070*/  VIADD R2, R0, 0x11 ;  /* 0x0000001100027836 */ /* 0x000fe20000000000 */
[----:B------:R-:W-:-:S02]  /*3080*/  P2R R8, PR, RZ, 0x2 ;  /* 0x00000002ff087803 */ /* 0x000fc40000000000 */
[----:B------:R-:W-:Y:S01]  /*3090*/  HMMA.16816.F32 R84, R24, R50, R84 ;  /* 0x000000321854723c */ /* 0x000fe20000001854 */
[-C--:B------:R-:W-:Y:S02]  /*30a0*/  ISETP.GE.AND P1, PT, R0, R9.reuse, PT ;  /* 0x000000090000720c */ /* 0x080fe40003f26270 */
[----:B------:R-:W-:Y:S02]  /*30b0*/  ISETP.GE.AND P4, PT, R3, R9, PT ;  /* 0x000000090300720c */ /* 0x000fe40003f86270 */
[----:B------:R-:W-:Y:S01]  /*30c0*/  FSEL R64, R44, -INF , !P1 ;  /* 0xff8000002c407808 */ /* 0x000fe20004800000 */
[C---:B------:R-:W-:Y:S01]  /*30d0*/  HMMA.16816.F32 R48, R16.reuse, R32, R96 ;  /* 0x000000201030723c */ /* 0x040fe20000001860 */
[----:B------:R-:W-:Y:S02]  /*30e0*/  FSEL R95, R46, -INF , !P0 ;  /* 0xff8000002e5f7808 */ /* 0x000fe40004000000 */
[----:B------:R-:W-:Y:S02]  /*30f0*/  FSEL R118, R47, -INF , !P5 ;  /* 0xff8000002f767808 */ /* 0x000fe40006800000 */
[----:B------:R-:W-:Y:S01]  /*3100*/  ISETP.GE.AND P0, PT, R7, R12, PT ;  /* 0x0000000c0700720c */ /* 0x000fe20003f06270 */
[----:B------:R-:W-:Y:S01]  /*3110*/  HMMA.16816.F32 R44, R16, R34, R100 ;  /* 0x00000022102c723c */ /* 0x000fe20000001864 */
[----:B------:R-:W-:-:S02]  /*3120*/  FSEL R79, R37, -INF , !P3 ;  /* 0xff800000254f7808 */ /* 0x000fc40005800000 */
[----:B------:R-:W-:Y:S02]  /*3130*/  FSEL R93, R40, -INF , !P4 ;  /* 0xff800000285d7808 */ /* 0x000fe40006000000 */
[----:B------:R-:W-:Y:S01]  /*3140*/  FSEL R76, R36, -INF , !P2 ;  /* 0xff800000244c7808 */ /* 0x000fe20005000000 */
[C---:B------:R-:W-:Y:S01]  /*3150*/  HMMA.16816.F32 R68, R24.reuse, R132, R104 ;  /* 0x000000841844723c */ /* 0x040fe20000001868 */
[C---:B------:R-:W-:Y:S02]  /*3160*/  ISETP.GE.AND P3, PT, R7.reuse, R10, PT ;  /* 0x0000000a0700720c */ /* 0x040fe40003f66270 */
[----:B------:R-:W-:Y:S02]  /*3170*/  ISETP.GE.AND P4, PT, R7, R11, PT ;  /* 0x0000000b0700720c */ /* 0x000fe40003f86270 */
[----:B------:R-:W-:Y:S01]  /*3180*/  ISETP.GE.AND P1, PT, R2, R9, PT ;  /* 0x000000090200720c */ /* 0x000fe20003f26270 */
[----:B------:R-:W-:Y:S01]  /*3190*/  HMMA.16816.F32 R24, R24, R134, R140 ;  /* 0x000000861818723c */ /* 0x000fe2000000188c */
[----:B------:R-:W-:-:S02]  /*31a0*/  P2R R7, PR, RZ, 0x1 ;  /* 0x00000001ff077803 */ /* 0x000fc40000000000 */
[-C--:B------:R-:W-:Y:S02]  /*31b0*/  ISETP.GE.AND P2, PT, R6, R10.reuse, PT ;  /* 0x0000000a0600720c */ /* 0x080fe40003f46270 */
[-C--:B------:R-:W-:Y:S02]  /*31c0*/  ISETP.GE.AND P0, PT, R2, R10.reuse, PT ;  /* 0x0000000a0200720c */ /* 0x080fe40003f06270 */
[----:B------:R-:W-:Y:S02]  /*31d0*/  FSEL R78, R41, -INF , !P1 ;  /* 0xff800000294e7808 */ /* 0x000fe40004800000 */
[----:B------:R-:W-:Y:S02]  /*31e0*/  FSEL R120, R39, -INF , !P2 ;  /* 0xff80000027787808 */ /* 0x000fe40005000000 */
[----:B------:R-:W-:Y:S02]  /*31f0*/  ISETP.GE.AND P1, PT, R3, R10, PT ;  /* 0x0000000a0300720c */ /* 0x000fe40003f26270 */
[----:B------:R-:W-:-:S02]  /*3200*/  FSEL R131, R43, -INF , !P0 ;  /* 0xff8000002b837808 */ /* 0x000fc40004000000 */
[-C--:B------:R-:W-:Y:S02]  /*3210*/  ISETP.GE.AND P2, PT, R6, R11.reuse, PT ;  /* 0x0000000b0600720c */ /* 0x080fe40003f46270 */
[----:B------:R-:W-:Y:S02]  /*3220*/  ISETP.GE.AND P0, PT, R0, R11, PT ;  /* 0x0000000b0000720c */ /* 0x000fe40003f06270 */
[----:B------:R-:W-:Y:S02]  /*3230*/  FSEL R119, R38, -INF , !P3 ;  /* 0xff80000026777808 */ /* 0x000fe40005800000 */
[----:B------:R-:W-:Y:S01]  /*3240*/  HMMA.16816.F32 R36, R20, R34, R84 ;  /* 0x000000221424723c */ /* 0x000fe20000001854 */
[----:B------:R-:W-:Y:S01]  /*3250*/  FSEL R127, R42, -INF , !P1 ;  /* 0xff8000002a7f7808 */ /* 0x000fe20004800000 */
[----:B------:R-:W2:Y:S01]  /*3260*/  LDSM.16.M88.4 R32, [R181+0x1800] ;  /* 0x00180000b520783b */ /* 0x000ea20000000200 */
[----:B------:R-:W-:Y:S01]  /*3270*/  FSEL R92, R57, -INF , !P6 ;  /* 0xff800000395c7808 */ /* 0x000fe20007000000 */
[----:B------:R-:W-:-:S04]  /*3280*/  DEPBAR.LE SB0, 0x0 ;  /* 0x000080000000791a */ /* 0x000fc80000000000 */
[----:B------:R-:W-:Y:S01]  /*3290*/  FSEL R53, R53, -INF , !P2 ;  /* 0xff80000035357808 */ /* 0x000fe20005000000 */
[----:B-1----:R-:W-:Y:S01]  /*32a0*/  HMMA.16816.F32 R40, R20, R30, R72 ;  /* 0x0000001e1428723c */ /* 0x002fe20000001848 */
[----:B------:R-:W-:Y:S01]  /*32b0*/  BAR.SYNC.DEFER_BLOCKING 0x0 ;  /* 0x0000000000007b1d */ /* 0x000fe20000010000 */
[-C--:B------:R-:W-:Y:S02]  /*32c0*/  ISETP.GE.AND P1, PT, R6, R12.reuse, PT ;  /* 0x0000000c0600720c */ /* 0x080fe40003f26270 */
[----:B------:R-:W-:Y:S02]  /*32d0*/  FSEL R77, R56, -INF , !P0 ;  /* 0xff800000384d7808 */ /* 0x000fe40004000000 */
[C---:B------:R-:W-:Y:S02]  /*32e0*/  ISETP.GE.AND P2, PT, R2.reuse, R11, PT ;  /* 0x0000000b0200720c */ /* 0x040fe40003f46270 */
[-C--:B------:R-:W-:Y:S01]  /*32f0*/  ISETP.GE.AND P6, PT, R2, R12.reuse, PT ;  /* 0x0000000c0200720c */ /* 0x080fe20003fc6270 */
[C---:B------:R-:W-:Y:S01]  /*3300*/  VIADD R2, R0.reuse, 0x18 ;  /* 0x0000001800027836 */ /* 0x040fe20000000000 */
[----:B------:R-:W-:-:S02]  /*3310*/  ISETP.GE.AND P0, PT, R0, R12, PT ;  /* 0x0000000c0000720c */ /* 0x000fc40003f06270 */
[----:B------:R-:W-:Y:S02]  /*3320*/  P2R R6, PR, RZ, 0x2 ;  /* 0x00000002ff067803 */ /* 0x000fe40000000000 */
[CC--:B------:R-:W-:Y:S02]  /*3330*/  ISETP.GE.AND P1, PT, R3.reuse, R11.reuse, PT ;  /* 0x0000000b0300720c */ /* 0x0c0fe40003f26270 */
[----:B------:R-:W-:Y:S01]  /*3340*/  ISETP.GE.AND P3, PT, R3, R12, PT ;  /* 0x0000000c0300720c */ /* 0x000fe20003f66270 */
[----:B------:R-:W-:Y:S01]  /*3350*/  VIADD R3, R0, 0x19 ;  /* 0x0000001900037836 */ /* 0x000fe20000000000 */
[----:B------:R-:W-:Y:S02]  /*3360*/  FSEL R94, R58, -INF , !P0 ;  /* 0xff8000003a5e7808 */ /* 0x000fe40004000000 */
[----:B------:R-:W-:Y:S02]  /*3370*/  ISETP.NE.AND P5, PT, R8, RZ, PT ;  /* 0x000000ff0800720c */ /* 0x000fe40003fa5270 */
[----:B------:R-:W-:-:S02]  /*3380*/  ISETP.GE.AND P0, PT, R2, R11, PT ;  /* 0x0000000b0200720c */ /* 0x000fc40003f06270 */
[----:B------:R-:W-:Y:S02]  /*3390*/  FSEL R84, R59, -INF , !P5 ;  /* 0xff8000003b547808 */ /* 0x000fe40006800000 */
[----:B------:R-:W-:Y:S01]  /*33a0*/  FSEL R87, R44, -INF , !P0 ;  /* 0xff8000002c577808 */ /* 0x000fe20004000000 */
[-C--:B------:R-:W-:Y:S01]  /*33b0*/  HMMA.16816.F32 R56, R20, R28.reuse, R60 ;  /* 0x0000001c1438723c */ /* 0x080fe2000000183c */
[----:B------:R-:W-:Y:S02]  /*33c0*/  ISETP.GE.AND P0, PT, R3, R11, PT ;  /* 0x0000000b0300720c */ /* 0x000fe40003f06270 */
[----:B------:R-:W-:Y:S02]  /*33d0*/  P2R R8, PR, RZ, 0x8 ;  /* 0x00000008ff087803 */ /* 0x000fe40000000000 */
[----:B------:R-:W-:Y:S01]  /*33e0*/  FSEL R86, R49, -INF , !P2 ;  /* 0xff80000031567808 */ /* 0x000fe20005000000 */
[----:B------:R-:W-:Y:S01]  /*33f0*/  HMMA.16816.F32 R60, R16, R28, R88 ;  /* 0x0000001c103c723c */ /* 0x000fe20000001858 */
[----:B------:R-:W-:-:S02]  /*3400*/  ISETP.NE.AND P2, PT, R7, RZ, PT ;  /* 0x000000ff0700720c */ /* 0x000fc40003f45270 */
[----:B------:R-:W-:Y:S02]  /*3410*/  FSEL R100, R45, -INF , !P0 ;  /* 0xff8000002d647808 */ /* 0x000fe40004000000 */
[----:B------:R-:W-:Y:S02]  /*3420*/  FSEL R52, R52, -INF , !P4 ;  /* 0xff80000034347808 */ /* 0x000fe40006000000 */
[----:B------:R-:W-:Y:S02]  /*3430*/  ISETP.NE.AND P0, PT, R8, RZ, PT ;  /* 0x000000ff0800720c */ /* 0x000fe40003f05270 */
        /* <DEDUP_REMOVED lines=9> */
[----:B------:R-:W-:Y:S01]  /*34d0*/  HMMA.16816.F32 R48, R16, R30, R80 ;  /* 0x0000001e1030723c */ /* 0x000fe20000001850 */
[----:B------:R-:W-:Y:S02]  /*34e0*/  ISETP.NE.AND P1, PT, R6, RZ, PT ;  /* 0x000000ff0600720c */ /* 0x000fe40003f25270 */
[----:B------:R-:W-:-:S02]  /*34f0*/  FSEL R44, R36, -INF , !P5 ;  /* 0xff800000242c7808 */ /* 0x000fc40006800000 */
[----:B------:R-:W-:Y:S01]  /*3500*/  FSEL R55, R55, -INF , !P1 ;  /* 0xff80000037377808 */ /* 0x000fe20004800000 */
[C---:B--2---:R-:W-:Y:S01]  /*3510*/  HMMA.16816.F32 R28, R16.reuse, R32, R112 ;  /* 0x00000020101c723c */ /* 0x044fe20000001870 */
[----:B------:R-:W-:Y:S02]  /*3520*/  FSEL R80, R37, -INF , !P2 ;  /* 0xff80000025507808 */ /* 0x000fe40005000000 */
[C---:B------:R-:W-:Y:S02]  /*3530*/  ISETP.GE.AND P2, PT, R2.reuse, R11, PT ;  /* 0x0000000b0200720c */ /* 0x040fe40003f46270 */
[----:B------:R-:W-:Y:S01]  /*3540*/  ISETP.GE.AND P1, PT, R3, R10, PT ;  /* 0x0000000a0300720c */ /* 0x000fe20003f26270 */
[----:B------:R-:W-:Y:S01]  /*3550*/  HMMA.16816.F32 R16, R16, R34, R108 ;  /* 0x000000221010723c */ /* 0x000fe2000000186c */
[----:B------:R-:W-:Y:S02]  /*3560*/  P2R R6, PR, RZ, 0x4 ;  /* 0x00000004ff067803 */ /* 0x000fe40000000000 */
[----:B------:R-:W-:-:S02]  /*3570*/  ISETP.GE.AND P2, PT, R2, R12, PT ;  /* 0x0000000c0200720c */ /* 0x000fc40003f46270 */
[----:B------:R-:W-:Y:S02]  /*3580*/  ISETP.GE.AND P0, PT, R3, R12, PT ;  /* 0x0000000c0300720c */ /* 0x000fe40003f06270 */
[C---:B------:R-:W-:Y:S02]  /*3590*/  ISETP.GE.AND P6, PT, R2.reuse, R9, PT ;  /* 0x000000090200720c */ /* 0x040fe40003fc6270 */
[----:B------:R-:W-:Y:S01]  /*35a0*/  ISETP.GE.AND P5, PT, R2, R10, PT ;  /* 0x0000000a0200720c */ /* 0x000fe20003fa6270 */
[----:B------:R-:W-:Y:S01]  /*35b0*/  VIADD R2, R0, 0x21 ;  /* 0x0000002100027836 */ /* 0x000fe20000000000 */
[----:B------:R-:W-:Y:S02]  /*35c0*/  P2R R3, PR, RZ, 0x4 ;  /* 0x00000004ff037803 */ /* 0x000fe40000000000 */
[----:B------:R-:W-:Y:S02]  /*35d0*/  FSEL R124, R56, -INF , !P6 ;  /* 0xff800000387c7808 */ /* 0x000fe40007000000 */
[----:B------:R-:W-:-:S02]  /*35e0*/  FSEL R123, R47, -INF , !P0 ;  /* 0xff8000002f7b7808 */ /* 0x000fc40004000000 */
[----:B------:R-:W-:Y:S01]  /*35f0*/  ISETP.NE.AND P6, PT, R3, RZ, PT ;  /* 0x000000ff0300720c */ /* 0x000fe20003fc5270 */
[----:B------:R-:W-:Y:S01]  /*3600*/  VIADD R3, R0, 0x28 ;  /* 0x0000002800037836 */ /* 0x000fe20000000000 */
[----:B------:R-:W-:Y:S02]  /*3610*/  ISETP.GE.AND P0, PT, R2, R10, PT ;  /* 0x0000000a0200720c */ /* 0x000fe40003f06270 */
[----:B------:R-:W-:Y:S02]  /*3620*/  FSEL R126, R38, -INF , !P4 ;  /* 0xff800000267e7808 */ /* 0x000fe40006000000 */
[----:B------:R-:W-:Y:S02]  /*3630*/  FSEL R130, R39, -INF , !P1 ;  /* 0xff80000027827808 */ /* 0x000fe40004800000 */
[----:B------:R-:W-:Y:S01]  /*3640*/  HMMA.16816.F32 R36, R20, R32, R68 ;  /* 0x000000201424723c */ /* 0x000fe20000001844 */
[C---:B------:R-:W-:Y:S02]  /*3650*/  ISETP.GE.AND P1, PT, R2.reuse, R9, PT ;  /* 0x000000090200720c */ /* 0x040fe40003f26270 */
[----:B------:R-:W-:-:S02]  /*3660*/  ISETP.GE.AND P2, PT, R2, R11, PT ;  /* 0x0000000b0200720c */ /* 0x000fc40003f46270 */
[----:B------:R-:W-:Y:S01]  /*3670*/  ISETP.GE.AND P4, PT, R2, R12, PT ;  /* 0x0000000c0200720c */ /* 0x000fe20003f86270 */
[----:B------:R-:W-:Y:S01]  /*3680*/  VIADD R2, R0, 0x29 ;  /* 0x0000002900027836 */ /* 0x000fe20000000000 */
[----:B------:R-:W-:Y:S01]  /*3690*/  FSEL R166, R59, -INF , !P0 ;  /* 0xff8000003ba67808 */ /* 0x000fe20004000000 */
[----:B------:R-:W-:Y:S01]  /*36a0*/  HMMA.16816.F32 R20, R20, R34, R24 ;  /* 0x000000221414723c */ /* 0x000fe20000001818 */
[----:B------:R-:W-:Y:S02]  /*36b0*/  ISETP.GE.AND P0, PT, R3, R10, PT ;  /* 0x0000000a0300720c */ /* 0x000fe40003f06270 */
[----:B------:R-:W-:Y:S02]  /*36c0*/  FSEL R164, R58, -INF , !P5 ;  /* 0xff8000003aa47808 */ /* 0x000fe40006800000 */
[----:B------:R-:W-:Y:S02]  /*36d0*/  ISETP.NE.AND P5, PT, R6, RZ, PT ;  /* 0x000000ff0600720c */ /* 0x000fe40003fa5270 */
[----:B------:R-:W-:-:S02]  /*36e0*/  FSEL R125, R57, -INF , !P1 ;  /* 0xff800000397d7808 */ /* 0x000fc40004800000 */
[----:B------:R-:W-:Y:S02]  /*36f0*/  P2R R6, PR, RZ, 0x1 ;  /* 0x00000001ff067803 */ /* 0x000fe40000000000 */
[-C--:B------:R-:W-:Y:S02]  /*3700*/  ISETP.GE.AND P1, PT, R3, R11.reuse, PT ;  /* 0x0000000b0300720c */ /* 0x080fe40003f26270 */
[----:B------:R-:W-:Y:S02]  /*3710*/  ISETP.GE.AND P0, PT, R2, R11, PT ;  /* 0x0000000b0200720c */ /* 0x000fe40003f06270 */
[----:B------:R-:W-:Y:S02]  /*3720*/  FSEL R141, R61, -INF , !P2 ;  /* 0xff8000003d8d7808 */ /* 0x000fe40005000000 */
[----:B------:R-:W-:Y:S02]  /*3730*/  FSEL R142, R48, -INF , !P1 ;  /* 0xff800000308e7808 */ /* 0x000fe40004800000 */
[----:B------:R-:W-:-:S02]  /*3740*/  FSEL R143, R49, -INF , !P0 ;  /* 0xff800000318f7808 */ /* 0x000fc40004000000 */
[----:B------:R-:W-:Y:S02]  /*3750*/  FSEL R122, R46, -INF , !P3 ;  /* 0xff8000002e7a7808 */ /* 0x000fe40005800000 */
[----:B------:R-:W-:Y:S02]  /*3760*/  FSEL R140, R60, -INF , !P5 ;  /* 0xff8000003c8c7808 */ /* 0x000fe40006800000 */
[CC--:B------:R-:W-:Y:S02]  /*3770*/  ISETP.GE.AND P2, PT, R2.reuse, R9.reuse, PT ;  /* 0x000000090200720c */ /* 0x0c0fe40003f46270 */
        /* <DEDUP_REMOVED lines=9> */
[----:B------:R-:W-:-:S02]  /*3810*/  ISETP.GE.AND P4, PT, R2, R9, PT ;  /* 0x000000090200720c */ /* 0x000fc40003f86270 */
[C---:B------:R-:W-:Y:S02]  /*3820*/  ISETP.GE.AND P3, PT, R2.reuse, R10, PT ;  /* 0x0000000a0200720c */ /* 0x040fe40003f66270 */
[C---:B------:R-:W-:Y:S02]  /*3830*/  ISETP.GE.AND P6, PT, R2.reuse, R11, PT ;  /* 0x0000000b0200720c */ /* 0x040fe40003fc6270 */
[-C--:B------:R-:W-:Y:S01]  /*3840*/  ISETP.GE.AND P5, PT, R2, R12.reuse, PT ;  /* 0x0000000c0200720c */ /* 0x080fe20003fa6270 */
[----:B------:R-:W-:Y:S01]  /*3850*/  VIADD R2, R0, 0x31 ;  /* 0x0000003100027836 */ /* 0x000fe20000000000 */
[----:B------:R-:W-:Y:S02]  /*3860*/  FSEL R158, R36, -INF , !P4 ;  /* 0xff800000249e7808 */ /* 0x000fe40006000000 */
[----:B------:R-:W-:Y:S02]  /*3870*/  FSEL R129, R41, -INF , !P2 ;  /* 0xff80000029817808 */ /* 0x000fe40005000000 */
[----:B------:R-:W-:-:S02]  /*3880*/  ISETP.GE.AND P4, PT, R2, R12, PT ;  /* 0x0000000c0200720c */ /* 0x000fc40003f86270 */
[----:B------:R-:W-:Y:S02]  /*3890*/  ISETP.NE.AND P2, PT, R6, RZ, PT ;  /* 0x000000ff0600720c */ /* 0x000fe40003f45270 */
[----:B------:R-:W-:Y:S02]  /*38a0*/  P2R R3, PR, RZ, 0x10 ;  /* 0x00000010ff037803 */ /* 0x000fe40000000000 */
[----:B------:R-:W-:Y:S02]  /*38b0*/  FSEL R147, R51, -INF , !P0 ;  /* 0xff80000033937808 */ /* 0x000fe40004000000 */
[----:B------:R-:W-:Y:S02]  /*38c0*/  FSEL R160, R42, -INF , !P2 ;  /* 0xff8000002aa07808 */ /* 0x000fe40005000000 */
[----:B------:R-:W-:Y:S02]  /*38d0*/  FSEL R162, R43, -INF , !P1 ;  /* 0xff8000002ba27808 */ /* 0x000fe40004800000 */
[----:B------:R-:W-:-:S02]  /*38e0*/  ISETP.GE.AND P1, PT, R2, R9, PT ;  /* 0x000000090200720c */ /* 0x000fc40003f26270 */
[C---:B------:R-:W-:Y:S02]  /*38f0*/  ISETP.GE.AND P0, PT, R2.reuse, R10, PT ;  /* 0x0000000a0200720c */ /* 0x040fe40003f06270 */
[----:B------:R-:W-:Y:S01]  /*3900*/  ISETP.GE.AND P2, PT, R2, R11, PT ;  /* 0x0000000b0200720c */ /* 0x000fe20003f46270 */
[----:B------:R-:W-:Y:S01]  /*3910*/  VIADD R2, R0, 0x38 ;  /* 0x0000003800027836 */ /* 0x000fe20000000000 */
[----:B------:R-:W-:Y:S01]  /*3920*/  FSEL R161, R28, -INF , !P6 ;  /* 0xff8000001ca17808 */ /* 0x000fe20007000000 */
[----:B------:R-:W-:Y:S01]  /*3930*/  VIADD R0, R0, 0x39 ;  /* 0x0000003900007836 */ /* 0x000fe20000000000 */
[----:B------:R-:W-:Y:S02]  /*3940*/  ISETP.NE.AND P6, PT, R3, RZ, PT ;  /* 0x000000ff0300720c */ /* 0x000fe40003fc5270 */
[----:B------:R-:W-:Y:S02]  /*3950*/  FSEL R193, R39, -INF , !P0 ;  /* 0xff80000027c17808 */ /* 0x000fe40004000000 */
[----:B------:R-:W-:-:S02]  /*3960*/  FSEL R169, R31, -INF , !P6 ;  /* 0xff8000001fa97808 */ /* 0x000fc40007000000 */
[----:B------:R-:W-:Y:S02]  /*3970*/  ISETP.GE.AND P6, PT, R248, 0x2, PT ;  /* 0x00000002f800780c */ /* 0x000fe40003fc6270 */
[-C--:B------:R-:W-:Y:S02]  /*3980*/  ISETP.GE.AND P0, PT, R0, R11.reuse, PT ;  /* 0x0000000b0000720c */ /* 0x080fe40003f06270 */
[----:B------:R-:W-:Y:S02]  /*3990*/  P2R R6, PR, RZ, 0x20 ;  /* 0x00000020ff067803 */ /* 0x000fe40000000000 */
[----:B------:R-:W-:Y:S02]  /*39a0*/  FSEL R157, R37, -INF , !P1 ;  /* 0xff800000259d7808 */ /* 0x000fe40004800000 */
[----:B------:R-:W-:Y:S02]  /*39b0*/  FSEL R167, R17, -INF , !P0 ;  /* 0xff80000011a77808 */ /* 0x000fe40004000000 */
[----:B------:R-:W-:-:S02]  /*39c0*/  ISETP.GE.AND P1, PT, R2, R11, PT ;  /* 0x0000000b0200720c */ /* 0x000fc40003f26270 */
[----:B------:R-:W-:Y:S02]  /*39d0*/  ISETP.NE.AND P0, PT, R6, RZ, PT ;  /* 0x000000ff0600720c */ /* 0x000fe40003f05270 */
[----:B------:R-:W-:Y:S02]  /*39e0*/  FSEL R175, R38, -INF , !P3 ;  /* 0xff80000026af7808 */ /* 0x000fe40005800000 */
[----:B------:R-:W-:Y:S02]  /*39f0*/  FSEL R163, R29, -INF , !P2 ;  /* 0xff8000001da37808 */ /* 0x000fe40005000000 */
[----:B------:R-:W-:Y:S02]  /*3a00*/  FSEL R165, R16, -INF , !P1 ;  /* 0xff80000010a57808 */ /* 0x000fe40004800000 */
[----:B------:R-:W-:Y:S02]  /*3a10*/  FSEL R168, R30, -INF , !P0 ;  /* 0xff8000001ea87808 */ /* 0x000fe40004000000 */
[----:B------:R-:W-:-:S02]  /*3a20*/  ISETP.GE.AND P5, PT, R2, R9, PT ;  /* 0x000000090200720c */ /* 0x000fc40003fa6270 */
[C---:B------:R-:W-:Y:S02]  /*3a30*/  ISETP.GE.AND P4, PT, R2.reuse, R10, PT ;  /* 0x0000000a0200720c */ /* 0x040fe40003f86270 */
[----:B------:R-:W-:Y:S02]  /*3a40*/  ISETP.GE.AND P3, PT, R2, R12, PT ;  /* 0x0000000c0200720c */ /* 0x000fe40003f66270 */
[C---:B------:R-:W-:Y:S02]  /*3a50*/  ISETP.GE.AND P2, PT, R0.reuse, R9, PT ;  /* 0x000000090000720c */ /* 0x040fe40003f46270 */
[C---:B------:R-:W-:Y:S02]  /*3a60*/  ISETP.GE.AND P1, PT, R0.reuse, R10, PT ;  /* 0x0000000a0000720c */ /* 0x040fe40003f26270 */
[----:B------:R-:W-:Y:S01]  /*3a70*/  ISETP.GE.AND P0, PT, R0, R12, PT ;  /* 0x0000000c0000720c */ /* 0x000fe20003f06270 */
[----:B------:R-:W-:Y:S01]  /*3a80*/  IMAD.IADD R0, R139, 0x1, R138 ;  /* 0x000000018b007824 */ /* 0x000fe200078e028a */
[----:B------:R-:W-:-:S02]  /*3a90*/  FSEL R170, R18, -INF , !P3 ;  /* 0xff80000012aa7808 */ /* 0x000fc40005800000 */
[----:B------:R-:W-:Y:S02]  /*3aa0*/  FSEL R171, R19, -INF , !P0 ;  /* 0xff80000013ab7808 */ /* 0x000fe40004000000 */
[----:B------:R-:W-:Y:S02]  /*3ab0*/  FSEL R172, R20, -INF , !P5 ;  /* 0xff80000014ac7808 */ /* 0x000fe40006800000 */
[----:B------:R-:W-:Y:S02]  /*3ac0*/  FSEL R173, R21, -INF , !P2 ;  /* 0xff80000015ad7808 */ /* 0x000fe40005000000 */
[----:B------:R-:W-:Y:S02]  /*3ad0*/  FSEL R174, R22, -INF , !P4 ;  /* 0xff80000016ae7808 */ /* 0x000fe40006000000 */
[----:B------:R-:W-:Y:S01]  /*3ae0*/  FSEL R192, R23, -INF , !P1 ;  /* 0xff80000017c07808 */ /* 0x000fe20004800000 */
[----:B------:R-:W-:Y:S06]  /*3af0*/  @!P6 BRA `(.L_x_663) ;  /* 0x0000000000d0e947 */ /* 0x000fec0003800000 */
[----:B------:R-:W-:Y:S01]  /*3b00*/  ULDC UR5, c[0x0][0x2d0] ;  /* 0x0000b40000057ab9 */ /* 0x000fe20000000800 */
[----:B------:R-:W-:Y:S01]  /*3b10*/  VIADD R2, R248, 0xfffffffe ;  /* 0xfffffffef8027836 */ /* 0x000fe20000000000 */
[----:B------:R-:W-:Y:S01]  /*3b20*/  ISETP.GE.AND P0, PT, R178, UR5, PT ;  /* 0x00000005b2007c0c */ /* 0x000fe2000bf06270 */
[----:B------:R-:W-:Y:S02]  /*3b30*/  BSSY B0, `(.L_x_664) ;  /* 0x000002f000007945 */ /* 0x000fe40003800000 */
[----:B------:R-:W-:Y:S01]  /*3b40*/  IMAD R6, R144, R2, RZ ;  /* 0x0000000290067224 */ /* 0x000fe200078e02ff */
[----:B------:R-:W-:Y:S01]  /*3b50*/  SHF.R.S32.HI R7, RZ, 0x1f, R2 ;  /* 0x0000001fff077819 */ /* 0x000fe20000011402 */
[----:B------:R-:W-:-:S04]  /*3b60*/  IMAD.WIDE.U32 R2, R2, R67, R154 ;  /* 0x0000004302027225 */ /* 0x000fc800078e009a */
[----:B------:R-:W-:-:S04]  /*3b70*/  IMAD R7, R7, R67, R6 ;  /* 0x0000004307077224 */ /* 0x000fc800078e0206 */
[----:B------:R-:W1:Y:S01]  /*3b80*/  @!P0 LDC.64 R18, c[0x0][0x218] ;  /* 0x00008600ff128b82 */ /* 0x000e620000000a00 */
[-C--:B------:R-:W-:Y:S01]  /*3b90*/  @!P0 IADD3 R6, P4, R152, R2.reuse, RZ ;  /* 0x0000000298068210 */ /* 0x080fe20007f9e0ff */
[----:B------:R-:W-:Y:S01]  /*3ba0*/  IMAD.IADD R7, R3, 0x1, R7 ;  /* 0x0000000103077824 */ /* 0x000fe200078e0207 */
[C---:B------:R-:W-:Y:S01]  /*3bb0*/  @!P0 LEA R8, P2, R232.reuse, R2, 0x5 ;  /* 0x00000002e8088211 */ /* 0x040fe200078428ff */
[----:B------:R2:W-:Y:S02]  /*3bc0*/  @P0 STS.128 [R191+0x4000], RZ ;  /* 0x004000ffbf000388 */ /* 0x0005e40000000c00 */
[----:B------:R-:W-:Y:S01]  /*3bd0*/  @!P0 IMAD.X R13, R151, 0x1, R7, P4 ;  /* 0x00000001970d8824 */ /* 0x000fe200020e0607 */
[----:B------:R-:W-:Y:S01]  /*3be0*/  @!P0 LEA.HI.X R15, R232, R7, R233, 0x5, P2 ;  /* 0x00000007e80f8211 */ /* 0x000fe200010f2ce9 */
[----:B------:R-:W3:Y:S08]  /*3bf0*/  @!P0 LDC.64 R16, c[0x0][0x218] ;  /* 0x00008600ff108b82 */ /* 0x000ef00000000a00 */
[----:B------:R-:W4:Y:S01]  /*3c00*/  @!P0 LDC.64 R20, c[0x0][0x218] ;  /* 0x00008600ff148b82 */ /* 0x000f220000000a00 */
[----:B-1----:R-:W-:-:S04]  /*3c10*/  @!P0 LEA R18, P5, R2, R18, 0x1 ;  /* 0x0000001202128211 */ /* 0x002fc800078a08ff */
[----:B------:R-:W-:Y:S02]  /*3c20*/  @!P0 LEA.HI.X R19, R2, R19, R7, 0x1, P5 ;  /* 0x0000001302138211 */ /* 0x000fe400028f0c07 */
[----:B---3--:R-:W-:-:S03]  /*3c30*/  @!P0 LEA R16, P3, R6, R16, 0x1 ;  /* 0x0000001006108211 */ /* 0x008fc600078608ff */
[----:B------:R-:W-:Y:S01]  /*3c40*/  @!PT LDS RZ, [RZ] ;  /* 0x00000000fffff984 */ /* 0x000fe20000000800 */
[----:B------:R-:W-:Y:S01]  /*3c50*/  @!PT LDS RZ, [RZ] ;  /* 0x00000000fffff984 */ /* 0x000fe20000000800 */
[----:B------:R-:W-:Y:S01]  /*3c60*/  @!PT LDS RZ, [RZ] ;  /* 0x00000000fffff984 */ /* 0x000fe20000000800 */
[----:B------:R2:W-:Y:S01]  /*3c70*/  @!P0 LDGSTS.E.BYPASS.LTC128B.128 [R191+0x4000], desc[UR20][R18.64] ;  /* 0x0400000012bf8fae */ /* 0x0005e2000b901d54 */
[----:B------:R-:W-:-:S03]  /*3c80*/  @!P0 LEA.HI.X R17, R6, R17, R13, 0x1, P3 ;  /* 0x0000001106118211 */ /* 0x000fc600018f0c0d */
[----:B------:R2:W-:Y:S01]  /*3c90*/  @P0 STS.128 [R191+0x4800], RZ ;  /* 0x004800ffbf000388 */ /* 0x0005e20000000c00 */
[----:B----4-:R-:W-:-:S03]  /*3ca0*/  @!P0 LEA R14, P1, R8, R20, 0x1 ;  /* 0x00000014080e8211 */ /* 0x010fc600078208ff */
        /* <DEDUP_REMOVED lines=23> */
.L_x_665:
[----:B------:R-:W-:Y:S05]  /*3e20*/  BSYNC B0 ;  /* 0x0000000000007941 */ /* 0x000fea0003800000 */
.L_x_664:
[----:B------:R-:W0:Y:S02]  /*3e30*/  LDGDEPBAR ;  /* 0x00000000000079af */ /* 0x000e240000000000 */
.L_x_663:
[----:B-1----:R-:W-:Y:S01]  /*3e40*/  FMNMX.FTZ R2, R64, R66, !PT ;  /* 0x0000004240027209 */ /* 0x002fe20007810000 */
[----:B------:R-:W-:Y:S01]  /*3e50*/  IMAD.WIDE.U32 R246, R150, -0x2daee0ad, RZ ;  /* 0xd2511f5396f67825 */ /* 0x000fe200078e00ff */
[----:B------:R-:W-:Y:S01]  /*3e60*/  FMNMX.FTZ R13, R94, R84, !PT ;  /* 0x000000545e0d7209 */ /* 0x000fe20007810000 */
[----:B------:R-:W-:Y:S01]  /*3e70*/  UIADD3 UR16, UR22, -0x61c88647, URZ ;  /* 0x9e3779b916107890 */ /* 0x000fe2000fffe03f */
[----:B------:R-:W-:Y:S01]  /*3e80*/  FMNMX.FTZ R2, R76, R2, !PT ;  /* 0x000000024c027209 */ /* 0x000fe20007810000 */
[----:B--2---:R-:W-:Y:S01]  /*3e90*/  IMAD.WIDE.U32 R18, R251, -0x326172a9, RZ ;  /* 0xcd9e8d57fb127825 */ /* 0x004fe200078e00ff */
[----:B------:R-:W-:Y:S01]  /*3ea0*/  LOP3.LUT R252, R148, UR22, RZ, 0x3c, !PT ;  /* 0x0000001694fc7c12 */ /* 0x000fe2000f8e3cff */
[----:B------:R-:W-:Y:S01]  /*3eb0*/  UIADD3 UR15, UR23, -0x4498517b, URZ ;  /* 0xbb67ae85170f7890 */ /* 0x000fe2000fffe03f */
[----:B------:R-:W-:Y:S01]  /*3ec0*/  FMNMX.FTZ R2, R79, R2, !PT ;  /* 0x000000024f027209 */ /* 0x000fe20007810000 */
[----:B------:R-:W-:Y:S01]  /*3ed0*/  VIADD R17, R251, 0x4 ;  /* 0x00000004fb117836 */ /* 0x000fe20000000000 */
[----:B------:R-:W-:Y:S01]  /*3ee0*/  LOP3.LUT R14, R19, R252, RZ, 0x3c, !PT ;  /* 0x000000fc130e7212 */ /* 0x000fe200078e3cff */
[----:B------:R-:W-:Y:S01]  /*3ef0*/  STL [R1+0x5c], R252 ;  /* 0x00005cfc01007387 */ /* 0x000fe20000100800 */
[----:B------:R-:W-:Y:S01]  /*3f00*/  FMNMX.FTZ R2, R93, R2, !PT ;  /* 0x000000025d027209 */ /* 0x000fe20007810000 */
[----:B------:R-:W-:Y:S01]  /*3f10*/  UIADD3 UR13, UR23, 0x76cf5d0a, URZ ;  /* 0x76cf5d0a170d7890 */ /* 0x000fe2000fffe03f */
[----:B------:R-:W-:Y:S01]  /*3f20*/  LEA R177, R0, UR4, 0x1 ;  /* 0x0000000400b17c11 */ /* 0x000fe2000f8e08ff */
[----:B------:R-:W-:Y:S01]  /*3f30*/  STL [R1+0x70], R17 ;  /* 0x0000701101007387 */ /* 0x000fe20000100800 */
[----:B------:R-:W-:Y:S01]  /*3f40*/  FMNMX.FTZ R2, R78, R2, !PT ;  /* 0x000000024e027209 */ /* 0x000fe20007810000 */
[----:B------:R-:W-:Y:S01]  /*3f50*/  ULDC UR19, c[0x0][0x2ec] ;  /* 0x0000bb0000137ab9 */ /* 0x000fe20000000800 */
[----:B------:R-:W-:Y:S01]  /*3f60*/  UIADD3 UR14, UR22, 0x3c6ef372, URZ ;  /* 0x3c6ef372160e7890 */ /* 0x000fe2000fffe03f */
[--C-:B------:R-:W-:Y:S01]  /*3f70*/  IMAD R178, R5, 0x2, R177.reuse ;  /* 0x0000000205b27824 */ /* 0x100fe200078e02b1 */
[----:B------:R-:W-:Y:S01]  /*3f80*/  FMNMX.FTZ R2, R44, R2, !PT ;  /* 0x000000022c027209 */ /* 0x000fe20007810000 */
[----:B------:R-:W-:Y:S01]  /*3f90*/  UIADD3 UR11, UR23, 0x32370b8f, URZ ;  /* 0x32370b8f170b7890 */ /* 0x000fe2000fffe03f */
[----:B------:R-:W-:Y:S01]  /*3fa0*/  IMAD R180, R4, 0x2, R177 ;  /* 0x0000000204b47824 */ /* 0x000fe200078e02b1 */
[----:B------:R-:W-:Y:S01]  /*3fb0*/  UIADD3 UR12, UR22, -0x255992d5, URZ ;  /* 0xdaa66d2b160c7890 */ /* 0x000fe2000fffe03f */
[----:B------:R-:W-:Y:S01]  /*3fc0*/  FMNMX.FTZ R2, R80, R2, !PT ;  /* 0x0000000250027209 */ /* 0x000fe20007810000 */
[----:B------:R-:W-:Y:S01]  /*3fd0*/  UIADD3 UR10, UR22, 0x78dde6e4, URZ ;  /* 0x78dde6e4160a7890 */ /* 0x000fe2000fffe03f */
[----:B------:R-:W-:Y:S01]  /*3fe0*/  IMAD R179, R4, 0x2, R178 ;  /* 0x0000000204b37824 */ /* 0x000fe200078e02b2 */
[----:B------:R-:W-:Y:S01]  /*3ff0*/  UIADD3 UR9, UR23, -0x126145ec, URZ ;  /* 0xed9eba1417097890 */ /* 0x000fe2000fffe03f */
[----:B------:R-:W-:Y:S01]  /*4000*/  FMNMX.FTZ R2, R124, R2, !PT ;  /* 0x000000027c027209 */ /* 0x000fe20007810000 */
[----:B------:R-:W-:Y:S01]  /*4010*/  UIADD3 UR5, UR23, -0x56f99767, URZ ;  /* 0xa906689917057890 */ /* 0x000fe2000fffe03f */
[----:B------:R-:W-:Y:S01]  /*4020*/  LDSM.16.MT88.4 R36, [R177+0x6000] ;  /* 0x00600000b124783b */ /* 0x000fe20000004200 */
[----:B------:R-:W-:Y:S01]  /*4030*/  UIADD3 UR8, UR22, 0x1715609d, URZ ;  /* 0x1715609d16087890 */ /* 0x000fe2000fffe03f */
[----:B------:R-:W-:-:S02]  /*4040*/  FMNMX.FTZ R2, R125, R2, !PT ;  /* 0x000000027d027209 */ /* 0x000fc40007810000 */
[----:B------:R-:W-:Y:S02]  /*4050*/  LDSM.16.MT88.4 R40, [R178+0x6000] ;  /* 0x00600000b228783b */ /* 0x000fe40000004200 */
[----:B------:R-:W-:Y:S02]  /*4060*/  FMNMX.FTZ R2, R128, R2, !PT ;  /* 0x0000000280027209 */ /* 0x000fe40007810000 */
[----:B------:R-:W-:Y:S02]  /*4070*/  LDSM.16.MT88.4 R48, [R179+0x6000] ;  /* 0x00600000b330783b */ /* 0x000fe40000004200 */
[----:B------:R-:W-:-:S04]  /*4080*/  FMNMX.FTZ R2, R129, R2, !PT ;  /* 0x0000000281027209 */ /* 0x000fc80007810000 */
[----:B------:R-:W-:-:S04]  /*4090*/  FMNMX.FTZ R2, R158, R2, !PT ;  /* 0x000000029e027209 */ /* 0x000fc80007810000 */
[----:B------:R-:W-:Y:S02]  /*40a0*/  FMNMX.FTZ R3, R157, R2, !PT ;  /* 0x000000029d037209 */ /* 0x000fe40007810000 */
[----:B------:R-:W-:Y:S02]  /*40b0*/  FMNMX.FTZ R2, R77, R92, !PT ;  /* 0x0000005c4d027209 */ /* 0x000fe40007810000 */
[----:B------:R-:W-:Y:S02]  /*40c0*/  FMNMX.FTZ R3, R172, R3, !PT ;  /* 0x00000003ac037209 */ /* 0x000fe40007810000 */
[----:B------:R-:W-:Y:S02]  /*40d0*/  FMNMX.FTZ R2, R52, R2, !PT ;  /* 0x0000000234027209 */ /* 0x000fe40007810000 */
[----:B------:R-:W-:Y:S02]  /*40e0*/  FMNMX.FTZ R3, R173, R3, !PT ;  /* 0x00000003ad037209 */ /* 0x000fe40007810000 */
[----:B------:R-:W-:-:S03]  /*40f0*/  FMNMX.FTZ R2, R53, R2, !PT ;  /* 0x0000000235027209 */ /* 0x000fc60007810000 */
[----:B------:R-:W1:Y:S01]  /*4100*/  SHFL.BFLY PT, R97, R3, 0x2, 0x1f ;  /* 0x0c401f0003617f89 */ /* 0x000e6200000e0000 */
[----:B------:R-:W-:Y:S01]  /*4110*/  FMNMX.FTZ R6, R85, R2, !PT ;  /* 0x0000000255067209 */ /* 0x000fe20007810000 */
[----:B------:R-:W-:-:S03]  /*4120*/  IMAD.SHL.U32 R2, R156, 0x2, RZ ;  /* 0x000000029c027824 */ /* 0x000fc600078e00ff */
[----:B------:R-:W-:Y:S01]  /*4130*/  FMNMX.FTZ R6, R86, R6, !PT ;  /* 0x0000000656067209 */ /* 0x000fe20007810000 */
[----:B------:R-:W-:Y:S01]  /*4140*/  VIADD R7, R2, 0x1 ;  /* 0x0000000102077836 */ /* 0x000fe20000000000 */
[----:B------:R-:W-:Y:S02]  /*4150*/  LOP3.LUT R8, R247, UR23, R2, 0x96, !PT ;  /* 0x00000017f7087c12 */ /* 0x000fe4000f8e9602 */
[----:B------:R-:W-:Y:S02]  /*4160*/  FMNMX.FTZ R2, R87, R6, !PT ;  /* 0x0000000657027209 */ /* 0x000fe40007810000 */
[----:B------:R-:W-:Y:S01]  /*4170*/  LOP3.LUT R6, R247, UR23, R7, 0x96, !PT ;  /* 0x00000017f7067c12 */ /* 0x000fe2000f8e9607 */
[----:B------:R-:W-:Y:S01]  /*4180*/  IMAD.WIDE.U32 R20, R8, -0x326172a9, RZ ;  /* 0xcd9e8d5708147825 */ /* 0x000fe200078e00ff */
[----:B------:R-:W-:-:S03]  /*4190*/  FMNMX.FTZ R2, R100, R2, !PT ;  /* 0x0000000264027209 */ /* 0x000fc60007810000 */
[----:B------:R-:W-:Y:S01]  /*41a0*/  IMAD.WIDE.U32 R26, R6, -0x326172a9, RZ ;  /* 0xcd9e8d57061a7825 */ /* 0x000fe200078e00ff */
[----:B------:R-:W-:Y:S02]  /*41b0*/  FMNMX.FTZ R2, R140, R2, !PT ;  /* 0x000000028c027209 */ /* 0x000fe40007810000 */
[----:B------:R-:W-:Y:S02]  /*41c0*/  FMNMX.FTZ R6, R54, R13, !PT ;  /* 0x0000000d36067209 */ /* 0x000fe40007810000 */
[----:B------:R-:W-:Y:S02]  /*41d0*/  FMNMX.FTZ R7, R141, R2, !PT ;  /* 0x000000028d077209 */ /* 0x000fe40007810000 */
[----:B------:R-:W-:Y:S02]  /*41e0*/  FMNMX.FTZ R8, R55, R6, !PT ;  /* 0x0000000637087209 */ /* 0x000fe40007810000 */
[----:B-1----:R-:W-:Y:S01]  /*41f0*/  FMNMX.FTZ R97, R3, R97, !PT ;  /* 0x0000006103617209 */ /* 0x002fe20007810000 */
[----:B------:R-:W-:Y:S01]  /*4200*/  IMAD.WIDE.U32 R2, R17, -0x326172a9, RZ ;  /* 0xcd9e8d5711027825 */ /* 0x000fe200078e00ff */
[----:B------:R-:W-:-:S02]  /*4210*/  FMNMX.FTZ R13, R142, R7, !PT ;  /* 0x000000078e0d7209 */ /* 0x000fc40007810000 */
[--C-:B------:R-:W-:Y:S01]  /*4220*/  LOP3.LUT R16, R21, UR16, R18.reuse, 0x96, !PT ;  /* 0x0000001015107c12 */ /* 0x100fe2000f8e9612 */
[----:B------:R-:W-:Y:S01]  /*4230*/  IMAD.WIDE.U32 R6, R14, -0x2daee0ad, RZ ;  /* 0xd2511f530e067825 */ /* 0x000fe200078e00ff */
[----:B------:R-:W-:Y:S01]  /*4240*/  FMNMX.FTZ R13, R143, R13, !PT ;  /* 0x0000000d8f0d7209 */ /* 0x000fe20007810000 */
[----:B------:R-:W1:Y:S01]  /*4250*/  SHFL.BFLY PT, R17, R97, 0x1, 0x1f ;  /* 0x0c201f0061117f89 */ /* 0x000e6200000e0000 */
[----:B------:R-:W-:Y:S01]  /*4260*/  LOP3.LUT R14, R3, R252, RZ, 0x3c, !PT ;  /* 0x000000fc030e7212 */ /* 0x000fe200078e3cff */
[----:B------:R-:W-:Y:S01]  /*4270*/  IMAD.WIDE.U32 R32, R16, -0x2daee0ad, RZ ;  /* 0xd2511f5310207825 */ /* 0x000fe200078e00ff */
[----:B------:R-:W-:Y:S02]  /*4280*/  FMNMX.FTZ R3, R101, R8, !PT ;  /* 0x0000000865037209 */ /* 0x000fe40007810000 */
[----:B------:R-:W-:Y:S02]  /*4290*/  LOP3.LUT R15, R27, UR16, R18, 0x96, !PT ;  /* 0x000000101b0f7c12 */ /* 0x000fe4000f8e9612 */
[----:B------:R-:W-:-:S02]  /*42a0*/  FMNMX.FTZ R8, R161, R13, !PT ;  /* 0x0000000da1087209 */ /* 0x000fc40007810000 */
[--C-:B------:R-:W-:Y:S01]  /*42b0*/  LOP3.LUT R24, R21, UR16, R2.reuse, 0x96, !PT ;  /* 0x0000001015187c12 */ /* 0x100fe2000f8e9602 */
[----:B------:R-:W-:Y:S01]  /*42c0*/  IMAD.WIDE.U32 R30, R15, -0x2daee0ad, RZ ;  /* 0xd2511f530f1e7825 */ /* 0x000fe200078e00ff */
[----:B------:R-:W-:Y:S02]  /*42d0*/  LOP3.LUT R18, R27, UR16, R2, 0x96, !PT ;  /* 0x000000101b127c12 */ /* 0x000fe4000f8e9602 */
[----:B------:R-:W-:Y:S01]  /*42e0*/  FMNMX.FTZ R2, R121, R3, !PT ;  /* 0x0000000379027209 */ /* 0x000fe20007810000 */
[----:B------:R-:W-:Y:S01]  /*42f0*/  IMAD.WIDE.U32 R24, R24, -0x2daee0ad, RZ ;  /* 0xd2511f5318187825 */ /* 0x000fe200078e00ff */
[----:B------:R-:W-:Y:S02]  /*4300*/  FMNMX.FTZ R3, R163, R8, !PT ;  /* 0x00000008a3037209 */ /* 0x000fe40007810000 */
[----:B------:R-:W-:Y:S01]  /*4310*/  FMNMX.FTZ R2, R122, R2, !PT ;  /* 0x000000027a027209 */ /* 0x000fe20007810000 */
[----:B------:R-:W-:Y:S01]  /*4320*/  IMAD.WIDE.U32 R18, R18, -0x2daee0ad, RZ ;  /* 0xd2511f5312127825 */ /* 0x000fe200078e00ff */
[----:B------:R-:W-:-:S02]  /*4330*/  LOP3.LUT R13, R7, UR15, R246, 0x96, !PT ;  /* 0x0000000f070d7c12 */ /* 0x000fc4000f8e96f6 */
[----:B------:R-:W-:Y:S02]  /*4340*/  FMNMX.FTZ R7, R165, R3, !PT ;  /* 0x00000003a5077209 */ /* 0x000fe40007810000 */
[----:B------:R-:W-:Y:S01]  /*4350*/  FMNMX.FTZ R8, R123, R2, !PT ;  /* 0x000000027b087209 */ /* 0x000fe20007810000 */
[----:B------:R-:W-:Y:S01]  /*4360*/  IMAD.WIDE.U32 R2, R14, -0x2daee0ad, RZ ;  /* 0xd2511f530e027825 */ /* 0x000fe200078e00ff */
[----:B------:R-:W-:Y:S02]  /*4370*/  FMNMX.FTZ R7, R167, R7, !PT ;  /* 0x00000007a7077209 */ /* 0x000fe40007810000 */
[--C-:B------:R-:W-:Y:S01]  /*4380*/  LOP3.LUT R28, R33, UR13, R6.reuse, 0x96, !PT ;  /* 0x0000000d211c7c12 */ /* 0x100fe2000f8e9606 */
[----:B------:R-:W-:Y:S01]  /*4390*/  IMAD.WIDE.U32 R58, R13, -0x326172a9, RZ ;  /* 0xcd9e8d570d3a7825 */ /* 0x000fe200078e00ff */
[----:B------:R-:W-:Y:S01]  /*43a0*/  LOP3.LUT R144, R31, UR13, R6, 0x96, !PT ;  /* 0x0000000d1f907c12 */ /* 0x000fe2000f8e9606 */
[----:B------:R-:W2:Y:S01]  /*43b0*/  SHFL.BFLY PT, R16, R7, 0x2, 0x1f ;  /* 0x0c401f0007107f89 */ /* 0x000ea200000e0000 */
[----:B------:R-:W-:Y:S01]  /*43c0*/  FMNMX.FTZ R6, R146, R8, !PT ;  /* 0x0000000892067209 */ /* 0x000fe20007810000 */
[----:B------:R-:W-:Y:S01]  /*43d0*/  IMAD.WIDE.U32 R28, R28, -0x326172a9, RZ ;  /* 0xcd9e8d571c1c7825 */ /* 0x000fe200078e00ff */
[----:B------:R-:W-:-:S02]  /*43e0*/  LOP3.LUT R8, R3, UR15, R246, 0x96, !PT ;  /* 0x0000000f03087c12 */ /* 0x000fc4000f8e96f6 */
[----:B------:R-:W-:Y:S02]  /*43f0*/  FMNMX.FTZ R3, R159, R6, !PT ;  /* 0x000000069f037209 */ /* 0x000fe40007810000 */
[----:B------:R-:W-:Y:S01]  /*4400*/  FMNMX.FTZ R6, R95, R118, !PT ;  /* 0x000000765f067209 */ /* 0x000fe20007810000 */
[----:B------:R-:W-:Y:S01]  /*4410*/  IMAD.WIDE.U32 R56, R8, -0x326172a9, RZ ;  /* 0xcd9e8d5708387825 */ /* 0x000fe200078e00ff */
[----:B------:R-:W-:Y:S02]  /*4420*/  FMNMX.FTZ R3, R145, R3, !PT ;  /* 0x0000000391037209 */ /* 0x000fe40007810000 */
[----:B-1----:R-:W-:Y:S02]  /*4430*/  FMNMX.FTZ R97, R97, R17, !PT ;  /* 0x0000001161617209 */ /* 0x002fe40007810000 */
[----:B------:R-:W-:Y:S02]  /*4440*/  FMNMX.FTZ R3, R147, R3, !PT ;  /* 0x0000000393037209 */ /* 0x000fe40007810000 */
[----:B------:R-:W-:Y:S01]  /*4450*/  FMNMX.FTZ R6, R119, R6, !PT ;  /* 0x0000000677067209 */ /* 0x000fe20007810000 */
[----:B------:R-:W-:Y:S01]  /*4460*/  FMUL.FTZ R8, R97, UR19 ;  /* 0x0000001361087c20 */ /* 0x000fe20008410000 */
[----:B------:R-:W-:-:S02]  /*4470*/  FMNMX.FTZ R3, R168, R3, !PT ;  /* 0x00000003a8037209 */ /* 0x000fc40007810000 */
[----:B------:R-:W-:Y:S02]  /*4480*/  FMNMX.FTZ R6, R120, R6, !PT ;  /* 0x0000000678067209 */ /* 0x000fe40007810000 */
[----:B------:R-:W-:Y:S02]  /*4490*/  FSETP.NEU.FTZ.AND P0, PT, R97, -INF , PT ;  /* 0xff8000006100780b */ /* 0x000fe40003f1d000 */
[----:B------:R-:W-:Y:S02]  /*44a0*/  FMNMX.FTZ R3, R169, R3, !PT ;  /* 0x00000003a9037209 */ /* 0x000fe40007810000 */
[----:B------:R-:W-:Y:S02]  /*44b0*/  FMNMX.FTZ R13, R127, R6, !PT ;  /* 0x000000067f0d7209 */ /* 0x000fe40007810000 */
[----:B------:R-:W-:Y:S02]  /*44c0*/  FSEL R8, R8, RZ, P0 ;  /* 0x000000ff08087208 */ /* 0x000fe40000000000 */
[----:B------:R-:W-:-:S02]  /*44d0*/  FMNMX.FTZ R6, R170, R3, !PT ;  /* 0x00000003aa067209 */ /* 0x000fc40007810000 */
[----:B--2---:R-:W-:Y:S01]  /*44e0*/  FMNMX.FTZ R3, R7, R16, !PT ;  /* 0x0000001007037209 */ /* 0x004fe20007810000 */
[----:B------:R-:W-:Y:S01]  /*44f0*/  FFMA.FTZ R7, R64, UR19, -R8 ;  /* 0x0000001340077c23 */ /* 0x000fe20008010808 */
[----:B------:R-:W-:Y:S02]  /*4500*/  FMNMX.FTZ R6, R171, R6, !PT ;  /* 0x00000006ab067209 */ /* 0x000fe40007810000 */
[----:B------:R-:W-:Y:S01]  /*4510*/  FMNMX.FTZ R13, R131, R13, !PT ;  /* 0x0000000d830d7209 */ /* 0x000fe20007810000 */
[----:B------:R1:W-:Y:S01]  /*4520*/  MUFU.EX2 R249, R7 ;  /* 0x0000000700f97308 */ /* 0x0003e20000000800 */
[C---:B------:R-:W-:Y:S01]  /*4530*/  LOP3.LUT R22, R59.reuse, UR14, R20, 0x96, !PT ;  /* 0x0000000e3b167c12 */ /* 0x040fe2000f8e9614 */
[----:B------:R-:W2:Y:S01]  /*4540*/  SHFL.BFLY PT, R16, R6, 0x2, 0x1f ;  /* 0x0c401f0006107f89 */ /* 0x000ea200000e0000 */
[----:B------:R-:W-:Y:S02]  /*4550*/  FMNMX.FTZ R13, R126, R13, !PT ;  /* 0x0000000d7e0d7209 */ /* 0x000fe40007810000 */
[--C-:B------:R-:W-:Y:S01]  /*4560*/  LOP3.LUT R14, R59, UR14, R26.reuse, 0x96, !PT ;  /* 0x0000000e3b0e7c12 */ /* 0x100fe2000f8e961a */
[----:B------:R-:W-:Y:S01]  /*4570*/  IMAD.WIDE.U32 R22, R22, -0x2daee0ad, RZ ;  /* 0xd2511f5316167825 */ /* 0x000fe200078e00ff */
[----:B------:R-:W-:-:S02]  /*4580*/  LOP3.LUT R15, R57, UR14, R26, 0x96, !PT ;  /* 0x0000000e390f7c12 */ /* 0x000fc4000f8e961a */
[--C-:B------:R-:W-:Y:S01]  /*4590*/  LOP3.LUT R26, R25, UR13, R2.reuse, 0x96, !PT ;  /* 0x0000000d191a7c12 */ /* 0x100fe2000f8e9602 */
[----:B------:R-:W-:Y:S01]  /*45a0*/  IMAD.WIDE.U32 R116, R14, -0x2daee0ad, RZ ;  /* 0xd2511f530e747825 */ /* 0x000fe200078e00ff */
[----:B------:R-:W-:-:S03]  /*45b0*/  LOP3.LUT R59, R19, UR13, R2, 0x96, !PT ;  /* 0x0000000d133b7c12 */ /* 0x000fc6000f8e9602 */
[----:B------:R-:W-:Y:S01]  /*45c0*/  FFMA.FTZ R2, R76, UR19, -R8 ;  /* 0x000000134c027c23 */ /* 0x000fe20008010808 */
[----:B------:R-:W-:Y:S01]  /*45d0*/  LOP3.LUT R20, R57, UR14, R20, 0x96, !PT ;  /* 0x0000000e39147c12 */ /* 0x000fe2000f8e9614 */
[----:B------:R-:W3:Y:S01]  /*45e0*/  SHFL.BFLY PT, R14, R3, 0x1, 0x1f ;  /* 0x0c201f00030e7f89 */ /* 0x000ee200000e0000 */
[----:B------:R-:W-:Y:S01]  /*45f0*/  IMAD.WIDE.U32 R98, R15, -0x2daee0ad, RZ ;  /* 0xd2511f530f627825 */ /* 0x000fe200078e00ff */
[----:B------:R-:W-:Y:S03]  /*4600*/  MUFU.EX2 R238, R2 ;  /* 0x0000000200ee7308 */ /* 0x000fe60000000800 */
[----:B-1----:R-:W-:Y:S01]  /*4610*/  FFMA.FTZ R7, R66, UR19, -R8 ;  /* 0x0000001342077c23 */ /* 0x002fe20008010808 */
[----:B------:R-:W-:Y:S01]  /*4620*/  LOP3.LUT R17, R23, UR11, R32, 0x96, !PT ;  /* 0x0000000b17117c12 */ /* 0x000fe2000f8e9620 */
[----:B------:R-:W-:Y:S01]  /*4630*/  IMAD.WIDE.U32 R20, R20, -0x2daee0ad, RZ ;  /* 0xd2511f5314147825 */ /* 0x000fe200078e00ff */
[----:B------:R-:W-:-:S02]  /*4640*/  LOP3.LUT R57, R99, UR11, R18, 0x96, !PT ;  /* 0x0000000b63397c12 */ /* 0x000fc4000f8e9612 */
[----:B------:R-:W-:Y:S01]  /*4650*/  LOP3.LUT R18, R29, UR12, R58, 0x96, !PT ;  /* 0x0000000c1d127c12 */ /* 0x000fe2000f8e963a */
[----:B------:R-:W-:Y:S01]  /*4660*/  IMAD.WIDE.U32 R26, R26, -0x326172a9, RZ ;  /* 0xcd9e8d571a1a7825 */ /* 0x000fe200078e00ff */
[----:B------:R1:W-:Y:S01]  /*4670*/  MUFU.EX2 R245, R7 ;  /* 0x0000000700f57308 */ /* 0x0003e20000000800 */
[----:B------:R-:W-:Y:S02]  /*4680*/  LOP3.LUT R24, R21, UR11, R24, 0x96, !PT ;  /* 0x0000000b15187c12 */ /* 0x000fe4000f8e9618 */
[----:B--2---:R-:W-:Y:S01]  /*4690*/  FMNMX.FTZ R21, R6, R16, !PT ;  /* 0x0000001006157209 */ /* 0x004fe20007810000 */
[----:B------:R-:W-:Y:S01]  /*46a0*/  IMAD.WIDE.U32 R18, R18, -0x2daee0ad, RZ ;  /* 0xd2511f5312127825 */ /* 0x000fe200078e00ff */
[----:B------:R-:W-:-:S03]  /*46b0*/  LOP3.LUT R117, R117, UR11, R30, 0x96, !PT ;  /* 0x0000000b75757c12 */ /* 0x000fc6000f8e961e */
[----:B------:R-:W-:Y:S01]  /*46c0*/  SHFL.BFLY PT, R29, R21, 0x1, 0x1f ;  /* 0x0c201f00151d7f89 */ /* 0x000fe200000e0000 */
[----:B------:R-:W-:Y:S01]  /*46d0*/  IMAD.WIDE.U32 R24, R24, -0x326172a9, RZ ;  /* 0xcd9e8d5718187825 */ /* 0x000fe200078e00ff */
[----:B------:R-:W-:-:S03]  /*46e0*/  LOP3.LUT R22, R19, UR9, R22, 0x96, !PT ;  /* 0x0000000913167c12 */ /* 0x000fc6000f8e9616 */
[----:B------:R-:W-:Y:S01]  /*46f0*/  IMAD.WIDE.U32 R16, R17, -0x326172a9, RZ ;  /* 0xcd9e8d5711107825 */ /* 0x000fe200078e00ff */
[----:B---3--:R-:W-:Y:S02]  /*4700*/  FMNMX.FTZ R3, R3, R14, !PT ;  /* 0x0000000e03037209 */ /* 0x008fe40007810000 */
[----:B------:R-:W-:Y:S01]  /*4710*/  LOP3.LUT R14, R27, UR12, R56, 0x96, !PT ;  /* 0x0000000c1b0e7c12 */ /* 0x000fe2000f8e9638 */
[----:B------:R-:W-:Y:S01]  /*4720*/  IMAD.WIDE.U32 R22, R22, -0x326172a9, RZ ;  /* 0xcd9e8d5716167825 */ /* 0x000fe200078e00ff */
[----:B-1----:R-:W-:Y:S02]  /*4730*/  FMNMX.FTZ R7, R130, R13, !PT ;  /* 0x0000000d82077209 */ /* 0x002fe40007810000 */
[----:B------:R-:W-:Y:S01]  /*4740*/  FSETP.NEU.FTZ.AND P0, PT, R3, -INF , PT ;  /* 0xff8000000300780b */ /* 0x000fe20003f1d000 */
[----:B------:R-:W-:Y:S01]  /*4750*/  IMAD.WIDE.U32 R14, R14, -0x2daee0ad, RZ ;  /* 0xd2511f530e0e7825 */ /* 0x000fe200078e00ff */
[----:B------:R-:W-:Y:S02]  /*4760*/  FMNMX.FTZ R7, R164, R7, !PT ;  /* 0x00000007a4077209 */ /* 0x000fe40007810000 */
[----:B------:R-:W-:-:S02]  /*4770*/  LOP3.LUT R13, R25, UR10, R26, 0x96, !PT ;  /* 0x0000000a190d7c12 */ /* 0x000fc4000f8e961a */
[----:B------:R-:W-:Y:S01]  /*4780*/  FMNMX.FTZ R2, R166, R7, !PT ;  /* 0x00000007a6027209 */ /* 0x000fe20007810000 */
[----:B------:R-:W-:Y:S01]  /*4790*/  FFMA.FTZ R7, R79, UR19, -R8 ;  /* 0x000000134f077c23 */ /* 0x000fe20008010808 */
[----:B------:R-:W-:Y:S01]  /*47a0*/  LOP3.LUT R17, R17, UR10, R28, 0x96, !PT ;  /* 0x0000000a11117c12 */ /* 0x000fe2000f8e961c */
[----:B------:R-:W-:Y:S01]  /*47b0*/  IMAD.WIDE.U32 R30, R13, -0x2daee0ad, RZ ;  /* 0xd2511f530d1e7825 */ /* 0x000fe200078e00ff */
[----:B------:R-:W-:Y:S01]  /*47c0*/  FMNMX.FTZ R2, R160, R2, !PT ;  /* 0x00000002a0027209 */ /* 0x000fe20007810000 */
[----:B------:R1:W-:Y:S01]  /*47d0*/  MUFU.EX2 R236, R7 ;  /* 0x0000000700ec7308 */ /* 0x0003e20000000800 */
[----:B------:R-:W-:Y:S01]  /*47e0*/  LOP3.LUT R15, R15, UR9, R20, 0x96, !PT ;  /* 0x000000090f0f7c12 */ /* 0x000fe2000f8e9614 */
        /* <DEDUP_REMOVED lines=11> */
[----:B------:R-:W-:-:S03]  /*48a0*/  FMNMX.FTZ R6, R174, R6, !PT ;  /* 0x00000006ae067209 */ /* 0x000fc60007810000 */
[----:B-1----:R-:W-:Y:S01]  /*48b0*/  FFMA.FTZ R7, R93, UR19, -R8 ;  /* 0x000000135d077c23 */ /* 0x002fe20008010808 */
[----:B------:R-:W-:Y:S02]  /*48c0*/  LOP3.LUT R24, R17, UR8, R24, 0x96, !PT ;  /* 0x0000000811187c12 */ /* 0x000fe4000f8e9618 */
[----:B------:R-:W-:Y:S01]  /*48d0*/  FMNMX.FTZ R6, R192, R6, !PT ;  /* 0x00000006c0067209 */ /* 0x000fe20007810000 */
[----:B------:R1:W-:Y:S01]  /*48e0*/  MUFU.EX2 R231, R7 ;  /* 0x0000000700e77308 */ /* 0x0003e20000000800 */
[----:B------:R-:W-:Y:S02]  /*48f0*/  LOP3.LUT R23, R14, 0xff, RZ, 0xc0, !PT ;  /* 0x000000ff0e177812 */ /* 0x000fe400078ec0ff */
[----:B------:R-:W-:Y:S01]  /*4900*/  SHF.R.U32.HI R19, RZ, 0x18, R14 ;  /* 0x00000018ff137819 */ /* 0x000fe2000001160e */
[----:B------:R-:W3:Y:S01]  /*4910*/  SHFL.BFLY PT, R96, R6, 0x2, 0x1f ;  /* 0x0c401f0006607f89 */ /* 0x000ee200000e0000 */
[----:B--2---:R-:W-:-:S03]  /*4920*/  FFMA.FTZ R2, R44, UR19, -R8 ;  /* 0x000000132c027c23 */ /* 0x004fc60008010808 */
[----:B------:R-:W-:Y:S01]  /*4930*/  LDSM.16.MT88.4 R44, [R180+0x6000] ;  /* 0x00600000b42c783b */ /* 0x000fe20000004200 */
[----:B------:R2:W-:Y:S01]  /*4940*/  MUFU.EX2 R239, R2 ;  /* 0x0000000200ef7308 */ /* 0x0005e20000000800 */
[----:B-1----:R-:W-:-:S05]  /*4950*/  FMUL.FTZ R7, R3, UR19 ;  /* 0x0000001303077c20 */ /* 0x002fca0008410000 */
[----:B------:R-:W-:-:S05]  /*4960*/  FSEL R7, R7, RZ, P0 ;  /* 0x000000ff07077208 */ /* 0x000fca0000000000 */
[--C-:B------:R-:W-:Y:S01]  /*4970*/  FFMA.FTZ R13, R52, UR19, -R7.reuse ;  /* 0x00000013340d7c23 */ /* 0x100fe20008010807 */
[----:B---3--:R-:W-:Y:S01]  /*4980*/  FMNMX.FTZ R96, R6, R96, !PT ;  /* 0x0000006006607209 */ /* 0x008fe20007810000 */
[--C-:B--2---:R-:W-:Y:S02]  /*4990*/  FFMA.FTZ R2, R77, UR19, -R7.reuse ;  /* 0x000000134d027c23 */ /* 0x104fe40008010807 */
[----:B------:R1:W-:Y:S02]  /*49a0*/  MUFU.EX2 R227, R13 ;  /* 0x0000000d00e37308 */ /* 0x0003e40000000800 */
[----:B------:R-:W2:Y:S06]  /*49b0*/  SHFL.BFLY PT, R25, R96, 0x1, 0x1f ;  /* 0x0c201f0060197f89 */ /* 0x000eac00000e0000 */
[----:B------:R3:W-:Y:S01]  /*49c0*/  MUFU.EX2 R230, R2 ;  /* 0x0000000200e67308 */ /* 0x0007e20000000800 */
[----:B-1----:R-:W-:-:S07]  /*49d0*/  FFMA.FTZ R13, R53, UR19, -R7 ;  /* 0x00000013350d7c23 */ /* 0x002fce0008010807 */
[----:B------:R1:W-:Y:S01]  /*49e0*/  MUFU.EX2 R228, R13 ;  /* 0x0000000d00e47308 */ /* 0x0003e20000000800 */
[----:B---3--:R-:W-:Y:S01]  /*49f0*/  FFMA.FTZ R2, R92, UR19, -R7 ;  /* 0x000000135c027c23 */ /* 0x008fe20008010807 */
[----:B--2---:R-:W-:-:S06]  /*4a00*/  FMNMX.FTZ R96, R96, R25, !PT ;  /* 0x0000001960607209 */ /* 0x004fcc0007810000 */
[----:B------:R2:W-:Y:S01]  /*4a10*/  MUFU.EX2 R229, R2 ;  /* 0x0000000200e57308 */ /* 0x0005e20000000800 */
[----:B-1----:R-:W-:Y:S02]  /*4a20*/  LOP3.LUT R13, R15, UR17, R16, 0x96, !PT ;  /* 0x000000110f0d7c12 */ /* 0x002fe4000f8e9610 */
[----:B------:R-:W-:Y:S02]  /*4a30*/  LOP3.LUT R15, R14, 0xffff, RZ, 0xc0, !PT ;  /* 0x0000ffff0e0f7812 */ /* 0x000fe400078ec0ff */
[----:B------:R-:W-:Y:S02]  /*4a40*/  SHF.R.U32.HI R5, RZ, 0x10, R13 ;  /* 0x00000010ff057819 */ /* 0x000fe4000001160d */
[----:B------:R-:W-:Y:S02]  /*4a50*/  SHF.R.U32.HI R15, RZ, 0x8, R15 ;  /* 0x00000008ff0f7819 */ /* 0x000fe4000001160f */
[----:B--2---:R-:W-:Y:S01]  /*4a60*/  FMNMX.FTZ R2, R21, R29, !PT ;  /* 0x0000001d15027209 */ /* 0x004fe20007810000 */
[----:B------:R-:W-:Y:S01]  /*4a70*/  IMAD.WIDE.U32 R20, R20, -0x326172a9, RZ ;  /* 0xcd9e8d5714147825 */ /* 0x000fe200078e00ff */
[----:B------:R-:W-:-:S02]  /*4a80*/  PRMT R23, R23, 0x5410, R15 ;  /* 0x0000541017177816 */ /* 0x000fc4000000000f */
[C---:B------:R-:W-:Y:S01]  /*4a90*/  FSETP.NEU.FTZ.AND P0, PT, R2.reuse, -INF , PT ;  /* 0xff8000000200780b */ /* 0x040fe20003f1d000 */
[----:B------:R-:W-:Y:S01]  /*4aa0*/  FMUL.FTZ R6, R2, UR19 ;  /* 0x0000001302067c20 */ /* 0x000fe20008410000 */
[----:B------:R-:W-:Y:S02]  /*4ab0*/  SHF.R.U32.HI R15, RZ, 0x18, R13 ;  /* 0x00000018ff0f7819 */ /* 0x000fe4000001160d */
[----:B------:R-:W-:Y:S02]  /*4ac0*/  LOP3.LUT R22, R21, UR17, R22, 0x96, !PT ;  /* 0x0000001115167c12 */ /* 0x000fe4000f8e9616 */
[----:B------:R-:W-:Y:S02]  /*4ad0*/  FSEL R6, R6, RZ, P0 ;  /* 0x000000ff06067208 */ /* 0x000fe40000000000 */
[----:B------:R-:W-:Y:S02]  /*4ae0*/  FSETP.NEU.FTZ.AND P0, PT, R96, -INF , PT ;  /* 0xff8000006000780b */ /* 0x000fe40003f1d000 */
[----:B------:R-:W-:Y:S01]  /*4af0*/  SHF.R.U32.HI R25, RZ, 0x10, R20 ;  /* 0x00000010ff197819 */ /* 0x000fe20000011614 */
[--C-:B------:R-:W-:Y:S01]  /*4b00*/  FFMA.FTZ R17, R94, UR19, -R6.reuse ;  /* 0x000000135e117c23 */ /* 0x100fe20008010806 */
[--C-:B------:R-:W-:Y:S01]  /*4b10*/  FFMA.FTZ R16, R84, UR19, -R6.reuse ;  /* 0x0000001354107c23 */ /* 0x100fe20008010806 */
[----:B------:R-:W-:Y:S01]  /*4b20*/  FFMA.FTZ R0, R55, UR19, -R6 ;  /* 0x0000001337007c23 */ /* 0x000fe20008010806 */
[----:B------:R-:W-:Y:S01]  /*4b30*/  SHF.R.U32.HI R29, RZ, 0x18, R20 ;  /* 0x00000018ff1d7819 */ /* 0x000fe20000011614 */
[----:B------:R1:W-:Y:S01]  /*4b40*/  MUFU.EX2 R225, R17 ;  /* 0x0000001100e17308 */ /* 0x0003e20000000800 */
[----:B------:R-:W-:-:S02]  /*4b50*/  LOP3.LUT R27, R22, 0xff, RZ, 0xc0, !PT ;  /* 0x000000ff161b7812 */ /* 0x000fc400078ec0ff */
[----:B------:R-:W-:-:S05]  /*4b60*/  LOP3.LUT R25, R25, 0xff, RZ, 0xc0, !PT ;  /* 0x000000ff19197812 */ /* 0x000fca00078ec0ff */
[----:B------:R2:W3:Y:S08]  /*4b70*/  MUFU.EX2 R223, R16 ;  /* 0x0000001000df7308 */ /* 0x0004f00000000800 */
[----:B------:R4:W-:Y:S01]  /*4b80*/  MUFU.EX2 R224, R0 ;  /* 0x0000000000e07308 */ /* 0x0009e20000000800 */
[----:B-1----:R-:W-:Y:S02]  /*4b90*/  SHF.R.U32.HI R17, RZ, 0x10, R14 ;  /* 0x00000010ff117819 */ /* 0x002fe4000001160e */
[----:B------:R-:W-:-:S02]  /*4ba0*/  LOP3.LUT R14, R13, 0xffff, RZ, 0xc0, !PT ;  /* 0x0000ffff0d0e7812 */ /* 0x000fc400078ec0ff */
[----:B------:R-:W-:Y:S02]  /*4bb0*/  LOP3.LUT R18, R17, 0xff, RZ, 0xc0, !PT ;  /* 0x000000ff11127812 */ /* 0x000fe400078ec0ff */
[----:B------:R-:W-:Y:S01]  /*4bc0*/  LOP3.LUT R17, R13, 0xff, RZ, 0xc0, !PT ;  /* 0x000000ff0d117812 */ /* 0x000fe200078ec0ff */
[----:B------:R-:W-:Y:S01]  /*4bd0*/  FFMA.FTZ R13, R80, UR19, -R8 ;  /* 0x00000013500d7c23 */ /* 0x000fe20008010808 */
[----:B--2---:R-:W-:Y:S01]  /*4be0*/  SHF.R.U32.HI R16, RZ, 0x8, R14 ;  /* 0x00000008ff107819 */ /* 0x004fe2000001160e */
[----:B------:R-:W-:Y:S01]  /*4bf0*/  FFMA.FTZ R14, R54, UR19, -R6 ;  /* 0x00000013360e7c23 */ /* 0x000fe20008010806 */
[----:B------:R-:W-:Y:S01]  /*4c00*/  PRMT R19, R18, 0x5410, R19 ;  /* 0x0000541012137816 */ /* 0x000fe20000000013 */
[----:B------:R1:W-:Y:S01]  /*4c10*/  MUFU.EX2 R226, R13 ;  /* 0x0000000d00e27308 */ /* 0x0003e20000000800 */
[----:B------:R-:W-:Y:S01]  /*4c20*/  PRMT R16, R17, 0x5410, R16 ;  /* 0x0000541011107816 */ /* 0x000fe20000000010 */
[----:B------:R-:W-:Y:S01]  /*4c30*/  LDSM.16.MT88.4 R52, [R179+0x6800] ;  /* 0x00680000b334783b */ /* 0x000fe20000004200 */
[----:B---3--:R-:W-:Y:S01]  /*4c40*/  F2FP.F16.F32.PACK_AB R17, R223, R225 ;  /* 0x000000e1df11723e */ /* 0x008fe200000000ff */
[----:B----4-:R-:W-:-:S04]  /*4c50*/  FMUL.FTZ R0, R96, UR19 ;  /* 0x0000001360007c20 */ /* 0x010fc80008410000 */
[----:B------:R2:W3:Y:S01]  /*4c60*/  MUFU.EX2 R222, R14 ;  /* 0x0000000e00de7308 */ /* 0x0004e20000000800 */
[----:B------:R-:W-:-:S05]  /*4c70*/  FSEL R0, R0, RZ, P0 ;  /* 0x000000ff00007208 */ /* 0x000fca0000000000 */
[----:B------:R-:W-:Y:S01]  /*4c80*/  FFMA.FTZ R4, R95, UR19, -R0 ;  /* 0x000000135f047c23 */ /* 0x000fe20008010800 */
[----:B-1----:R-:W-:-:S03]  /*4c90*/  F2FP.F16.F32.PACK_AB R13, R228, R227 ;  /* 0x000000e3e40d723e */ /* 0x002fc600000000ff */
[----:B------:R1:W-:Y:S01]  /*4ca0*/  MUFU.EX2 R221, R4 ;  /* 0x0000000400dd7308 */ /* 0x0003e20000000800 */
[----:B--2---:R-:W-:Y:S02]  /*4cb0*/  LOP3.LUT R14, R5, 0xff, RZ, 0xc0, !PT ;  /* 0x000000ff050e7812 */ /* 0x004fe400078ec0ff */
[----:B------:R-:W-:Y:S01]  /*4cc0*/  HSET2.LE.AND R5, R23, R198, PT ;  /* 0x000000c617057233 */ /* 0x000fe20003803000 */
[----:B------:R-:W-:Y:S01]  /*4cd0*/  FFMA.FTZ R23, R119, UR19, -R0 ;  /* 0x0000001377177c23 */ /* 0x000fe20008010800 */
[----:B------:R-:W-:-:S03]  /*4ce0*/  PRMT R14, R14, 0x5410, R15 ;  /* 0x000054100e0e7816 */ /* 0x000fc6000000000f */
[----:B------:R-:W-:Y:S01]  /*4cf0*/  LOP3.LUT R18, R5, R13, RZ, 0xc0, !PT ;  /* 0x0000000d05127212 */ /* 0x000fe200078ec0ff */
[----:B------:R2:W-:Y:S01]  /*4d00*/  MUFU.EX2 R219, R23 ;  /* 0x0000001700db7308 */ /* 0x0005e20000000800 */
[--C-:B------:R-:W-:Y:S01]  /*4d10*/  HSET2.LE.AND R13, R16, R198.reuse, PT ;  /* 0x000000c6100d7233 */ /* 0x100fe20003803000 */
[----:B------:R-:W-:Y:S01]  /*4d20*/  FFMA.FTZ R16, R118, UR19, -R0 ;  /* 0x0000001376107c23 */ /* 0x000fe20008010800 */
[--C-:B------:R-:W-:Y:S02]  /*4d30*/  HSET2.LE.AND R15, R14, R198.reuse, PT ;  /* 0x000000c60e0f7233 */ /* 0x100fe40003803000 */
[----:B------:R-:W-:Y:S02]  /*4d40*/  F2FP.F16.F32.PACK_AB R14, R229, R230 ;  /* 0x000000e6e50e723e */ /* 0x000fe400000000ff */
[----:B-1----:R-:W-:Y:S01]  /*4d50*/  HSET2.LE.AND R4, R19, R198, PT ;  /* 0x000000c613047233 */ /* 0x002fe20003803000 */
[----:B------:R1:W4:Y:S01]  /*4d60*/  MUFU.EX2 R220, R16 ;  /* 0x0000001000dc7308 */ /* 0x0003220000000800 */
[----:B------:R-:W-:-:S02]  /*4d70*/  LOP3.LUT R17, R15, R17, RZ, 0xc0, !PT ;  /* 0x000000110f117212 */ /* 0x000fc400078ec0ff */
[----:B---3--:R-:W-:-:S04]  /*4d80*/  F2FP.F16.F32.PACK_AB R5, R224, R222 ;  /* 0x000000dee005723e */ /* 0x008fc800000000ff */
[----:B------:R-:W-:Y:S01]  /*4d90*/  LOP3.LUT R19, R4, R5, RZ, 0xc0, !PT ;  /* 0x0000000504137212 */ /* 0x000fe200078ec0ff */
[----:B------:R-:W-:-:S04]  /*4da0*/  IMAD.WIDE.U32 R4, R24, -0x2daee0ad, RZ ;  /* 0xd2511f5318047825 */ /* 0x000fc800078e00ff */
[----:B--2---:R-:W-:-:S04]  /*4db0*/  FFMA.FTZ R23, R120, UR19, -R0 ;  /* 0x0000001378177c23 */ /* 0x004fc80008010800 */
[----:B------:R2:W3:Y:S01]  /*4dc0*/  MUFU.EX2 R215, R23 ;  /* 0x0000001700d77308 */ /* 0x0004e20000000800 */
[----:B-1----:R-:W-:Y:S01]  /*4dd0*/  LOP3.LUT R16, R13, R14, RZ, 0xc0, !PT ;  /* 0x0000000e0d107212 */ /* 0x002fe200078ec0ff */
[----:B------:R-:W-:Y:S01]  /*4de0*/  IMAD.WIDE.U32 R14, R26, -0x2daee0ad, RZ ;  /* 0xd2511f531a0e7825 */ /* 0x000fe200078e00ff */
[C---:B------:R-:W-:Y:S02]  /*4df0*/  LOP3.LUT R13, R20.reuse, 0xffff, RZ, 0xc0, !PT ;  /* 0x0000ffff140d7812 */ /* 0x040fe400078ec0ff */
[----:B------:R-:W-:Y:S02]  /*4e00*/  LOP3.LUT R26, R20, 0xff, RZ, 0xc0, !PT ;  /* 0x000000ff141a7812 */ /* 0x000fe400078ec0ff */
[----:B------:R-:W-:Y:S01]  /*4e10*/  SHF.R.U32.HI R21, RZ, 0x8, R13 ;  /* 0x00000008ff157819 */ /* 0x000fe2000001160d */
[C---:B------:R-:W-:Y:S01]  /*4e20*/  HMMA.16816.F32 R72, R16.reuse, R36, RZ ;  /* 0x000000241048723c */ /* 0x040fe200000018ff */
[----:B------:R-:W-:Y:S02]  /*4e30*/  LOP3.LUT R20, R22, 0xffff, RZ, 0xc0, !PT ;  /* 0x0000ffff16147812 */ /* 0x000fe400078ec0ff */
[----:B------:R-:W-:Y:S01]  /*4e40*/  PRMT R28, R26, 0x5410, R21 ;  /* 0x000054101a1c7816 */ /* 0x000fe20000000015 */
[----:B------:R-:W-:Y:S01]  /*4e50*/  FFMA.FTZ R21, R85, UR19, -R7 ;  /* 0x0000001355157c23 */ /* 0x000fe20008010807 */
[----:B------:R-:W-:Y:S01]  /*4e60*/  SHF.R.U32.HI R20, RZ, 0x8, R20 ;  /* 0x00000008ff147819 */ /* 0x000fe20000011614 */
[----:B------:R-:W-:Y:S01]  /*4e70*/  HMMA.16816.F32 R104, R16, R44, RZ ;  /* 0x0000002c1068723c */ /* 0x000fe200000018ff */
[--C-:B--2---:R-:W-:Y:S01]  /*4e80*/  SHF.R.U32.HI R23, RZ, 0x10, R22.reuse ;  /* 0x00000010ff177819 */ /* 0x104fe20000011616 */
[----:B------:R1:W-:Y:S01]  /*4e90*/  MUFU.EX2 R217, R21 ;  /* 0x0000001500d97308 */ /* 0x0003e20000000800 */
[----:B------:R-:W-:-:S02]  /*4ea0*/  SHF.R.U32.HI R26, RZ, 0x18, R22 ;  /* 0x00000018ff1a7819 */ /* 0x000fc40000011616 */
[----:B------:R-:W-:Y:S01]  /*4eb0*/  LOP3.LUT R22, R23, 0xff, RZ, 0xc0, !PT ;  /* 0x000000ff17167812 */ /* 0x000fe200078ec0ff */
[C---:B------:R-:W-:Y:S01]  /*4ec0*/  HMMA.16816.F32 R88, R16.reuse, R40, RZ ;  /* 0x000000281058723c */ /* 0x040fe200000018ff */
[----:B------:R-:W-:Y:S01]  /*4ed0*/  PRMT R20, R27, 0x5410, R20 ;  /* 0x000054101b147816 */ /* 0x000fe20000000014 */
[----:B------:R-:W-:Y:S01]  /*4ee0*/  FFMA.FTZ R27, R100, UR19, -R7 ;  /* 0x00000013641b7c23 */ /* 0x000fe20008010807 */
[----:B------:R-:W-:Y:S02]  /*4ef0*/  PRMT R23, R25, 0x5410, R29 ;  /* 0x0000541019177816 */ /* 0x000fe4000000001d */
[----:B------:R-:W-:Y:S01]  /*4f00*/  PRMT R29, R22, 0x5410, R26 ;  /* 0x00005410161d7816 */ /* 0x000fe2000000001a */
[----:B------:R2:W-:Y:S01]  /*4f10*/  MUFU.EX2 R214, R27 ;  /* 0x0000001b00d67308 */ /* 0x0005e20000000800 */
[--C-:B------:R-:W-:Y:S01]  /*4f20*/  HSET2.LE.AND R22, R28, R198.reuse, PT ;  /* 0x000000c61c167233 */ /* 0x100fe20003803000 */
[----:B------:R-:W-:Y:S01]  /*4f30*/  HMMA.16816.F32 R80, R16, R48, RZ ;  /* 0x000000301050723c */ /* 0x000fe200000018ff */
[----:B------:R-:W-:-:S02]  /*4f40*/  HSET2.LE.AND R25, R20, R198, PT ;  /* 0x000000c614197233 */ /* 0x000fc40003803000 */
[----:B------:R-:W-:Y:S01]  /*4f50*/  F2FP.F16.F32.PACK_AB R20, R236, R238 ;  /* 0x000000eeec14723e */ /* 0x000fe200000000ff */
[----:B-1----:R-:W-:Y:S01]  /*4f60*/  FFMA.FTZ R21, R86, UR19, -R7 ;  /* 0x0000001356157c23 */ /* 0x002fe20008010807 */
[----:B------:R-:W-:Y:S01]  /*4f70*/  F2FP.F16.F32.PACK_AB R26, R245, R249 ;  /* 0x000000f9f51a723e */ /* 0x000fe200000000ff */
[C---:B------:R-:W-:Y:S01]  /*4f80*/  HMMA.16816.F32 R92, R16.reuse, R38, RZ ;  /* 0x00000026105c723c */ /* 0x040fe200000018ff */
[----:B------:R-:W-:Y:S01]  /*4f90*/  HSET2.LE.AND R23, R23, R198, PT ;  /* 0x000000c617177233 */ /* 0x000fe20003803000 */
[----:B------:R1:W-:Y:S01]  /*4fa0*/  MUFU.EX2 R218, R21 ;  /* 0x0000001500da7308 */ /* 0x0003e20000000800 */
[----:B------:R-:W-:Y:S02]  /*4fb0*/  LOP3.LUT R22, R22, R20, RZ, 0xc0, !PT ;  /* 0x0000001416167212 */ /* 0x000fe400078ec0ff */
[----:B------:R-:W-:Y:S01]  /*4fc0*/  LOP3.LUT R20, R25, R26, RZ, 0xc0, !PT ;  /* 0x0000001a19147212 */ /* 0x000fe200078ec0ff */
[----:B------:R-:W-:Y:S01]  /*4fd0*/  FFMA.FTZ R26, R101, UR19, -R6 ;  /* 0x00000013651a7c23 */ /* 0x000fe20008010806 */
[----:B------:R-:W-:Y:S01]  /*4fe0*/  LOP3.LUT R13, R5, UR18, R30, 0x96, !PT ;  /* 0x00000012050d7c12 */ /* 0x000fe2000f8e961e */
[----:B------:R-:W-:Y:S01]  /*4ff0*/  HMMA.16816.F32 R68, R16, R46, RZ ;  /* 0x0000002e1044723c */ /* 0x000fe200000018ff */
[----:B------:R-:W-:Y:S01]  /*5000*/  LOP3.LUT R5, R4, 0xffff, RZ, 0xc0, !PT ;  /* 0x0000ffff04057812 */ /* 0x000fe200078ec0ff */
[----:B------:R5:W-:Y:S01]  /*5010*/  MUFU.EX2 R213, R26 ;  /* 0x0000001a00d57308 */ /* 0x000be20000000800 */
[----:B----4-:R-:W-:-:S02]  /*5020*/  F2FP.F16.F32.PACK_AB R25, R220, R221 ;  /* 0x000000dddc19723e */ /* 0x010fc400000000ff */
[----:B--2---:R-:W-:Y:S01]  /*5030*/  LOP3.LUT R27, R4, 0xff, RZ, 0xc0, !PT ;  /* 0x000000ff041b7812 */ /* 0x004fe200078ec0ff */
[C---:B------:R-:W-:Y:S01]  /*5040*/  HMMA.16816.F32 R100, R16.reuse, R42, RZ ;  /* 0x0000002a1064723c */ /* 0x040fe200000018ff */
[----:B------:R-:W-:Y:S02]  /*5050*/  SHF.R.U32.HI R28, RZ, 0x18, R4 ;  /* 0x00000018ff1c7819 */ /* 0x000fe40000011604 */
[----:B------:R-:W-:Y:S01]  /*5060*/  LOP3.LUT R24, R15, UR18, R32, 0x96, !PT ;  /* 0x000000120f187c12 */ /* 0x000fe2000f8e9620 */
[----:B-1----:R-:W-:Y:S01]  /*5070*/  FFMA.FTZ R21, R87, UR19, -R7 ;  /* 0x0000001357157c23 */ /* 0x002fe20008010807 */
[----:B------:R-:W1:Y:S01]  /*5080*/  LDSM.16.MT88.4 R32, [R177+0x6800] ;  /* 0x00680000b120783b */ /* 0x000e620000004200 */
[----:B------:R-:W-:Y:S02]  /*5090*/  HMMA.16816.F32 R84, R16, R50, RZ ;  /* 0x000000321054723c */ /* 0x000fe400000018ff */
[----:B------:R3:W-:Y:S01]  /*50a0*/  MUFU.EX2 R216, R21 ;  /* 0x0000001500d87308 */ /* 0x0007e20000000800 */
[----:B-----5:R-:W-:Y:S01]  /*50b0*/  SHF.R.U32.HI R26, RZ, 0x8, R5 ;  /* 0x00000008ff1a7819 */ /* 0x020fe20000011605 */
[----:B------:R-:W-:-:S03]  /*50c0*/  FFMA.FTZ R5, R121, UR19, -R6 ;  /* 0x0000001379057c23 */ /* 0x000fc60008010806 */
[----:B------:R-:W-:Y:S02]  /*50d0*/  LOP3.LUT R19, R13, 0xff, RZ, 0xc0, !PT ;  /* 0x000000ff0d137812 */ /* 0x000fe400078ec0ff */
[--C-:B------:R-:W-:Y:S01]  /*50e0*/  SHF.R.U32.HI R17, RZ, 0x10, R13.reuse ;  /* 0x00000010ff117819 */ /* 0x100fe2000001160d */
[----:B------:R2:W4:Y:S01]  /*50f0*/  MUFU.EX2 R211, R5 ;  /* 0x0000000500d37308 */ /* 0x0005220000000800 */
[----:B------:R-:W-:Y:S02]  /*5100*/  SHF.R.U32.HI R16, RZ, 0x18, R13 ;  /* 0x00000018ff107819 */ /* 0x000fe4000001160d */
[----:B------:R-:W-:Y:S02]  /*5110*/  PRMT R26, R27, 0x5410, R26 ;  /* 0x000054101b1a7816 */ /* 0x000fe4000000001a */
[----:B---3--:R-:W-:-:S04]  /*5120*/  F2FP.F16.F32.PACK_AB R21, R215, R219 ;  /* 0x000000dbd715723e */ /* 0x008fc800000000ff */
[----:B------:R-:W-:Y:S02]  /*5130*/  LOP3.LUT R23, R23, R21, RZ, 0xc0, !PT ;  /* 0x0000001517177212 */ /* 0x000fe400078ec0ff */
[----:B------:R-:W-:Y:S01]  /*5140*/  HSET2.LE.AND R21, R29, R198, PT ;  /* 0x000000c61d157233 */ /* 0x000fe20003803000 */
[----:B--2---:R-:W-:-:S04]  /*5150*/  FFMA.FTZ R5, R122, UR19, -R6 ;  /* 0x000000137a057c23 */ /* 0x004fc80008010806 */
[----:B------:R-:W-:Y:S02]  /*5160*/  LOP3.LUT R21, R21, R25, RZ, 0xc0, !PT ;  /* 0x0000001915157212 */ /* 0x000fe400078ec0ff */
[----:B------:R-:W-:Y:S01]  /*5170*/  SHF.R.U32.HI R25, RZ, 0x10, R4 ;  /* 0x00000010ff197819 */ /* 0x000fe20000011604 */
[----:B------:R2:W-:Y:S01]  /*5180*/  MUFU.EX2 R212, R5 ;  /* 0x0000000500d47308 */ /* 0x0005e20000000800 */
[----:B------:R-:W-:Y:S01]  /*5190*/  LOP3.LUT R4, R13, 0xffff, RZ, 0xc0, !PT ;  /* 0x0000ffff0d047812 */ /* 0x000fe200078ec0ff */
[----:B------:R-:W-:Y:S01]  /*51a0*/  FFMA.FTZ R13, R123, UR19, -R6 ;  /* 0x000000137b0d7c23 */ /* 0x000fe20008010806 */
[----:B------:R-:W-:Y:S01]  /*51b0*/  LOP3.LUT R18, R25, 0xff, RZ, 0xc0, !PT ;  /* 0x000000ff19127812 */ /* 0x000fe200078ec0ff */
[----:B------:R-:W-:Y:S01]  /*51c0*/  HMMA.16816.F32 R76, R20, R36, RZ ;  /* 0x00000024144c723c */ /* 0x000fe200000018ff */
[----:B----4-:R-:W-:-:S03]  /*51d0*/  F2FP.F16.F32.PACK_AB R25, R211, R213 ;  /* 0x000000d5d319723e */ /* 0x010fc600000000ff */
[----:B------:R3:W4:Y:S02]  /*51e0*/  MUFU.EX2 R210, R13 ;  /* 0x0000000d00d27308 */ /* 0x0007240000000800 */
[C---:B------:R-:W-:Y:S01]  /*51f0*/  HMMA.16816.F32 R108, R20.reuse, R38, RZ ;  /* 0x00000026146c723c */ /* 0x040fe200000018ff */
[----:B------:R-:W-:Y:S05]  /*5200*/  LDSM.16.MT88.4 R36, [R180+0x6800] ;  /* 0x00680000b424783b */ /* 0x000fea0000004200 */
[----:B------:R-:W-:Y:S01]  /*5210*/  HMMA.16816.F32 R64, R20, R44, RZ ;  /* 0x0000002c1440723c */ /* 0x000fe200000018ff */
[----:B--2---:R-:W-:Y:S02]  /*5220*/  SHF.R.U32.HI R5, RZ, 0x8, R4 ;  /* 0x00000008ff057819 */ /* 0x004fe40000011604 */
[----:B------:R-:W-:-:S02]  /*5230*/  LOP3.LUT R4, R17, 0xff, RZ, 0xc0, !PT ;  /* 0x000000ff11047812 */ /* 0x000fc400078ec0ff */
[----:B------:R-:W-:Y:S01]  /*5240*/  PRMT R19, R19, 0x5410, R5 ;  /* 0x0000541013137816 */ /* 0x000fe20000000005 */
[C---:B------:R-:W-:Y:S01]  /*5250*/  HMMA.16816.F32 R112, R20.reuse, R46, RZ ;  /* 0x0000002e1470723c */ /* 0x040fe200000018ff */
[----:B------:R-:W-:Y:S01]  /*5260*/  PRMT R16, R4, 0x5410, R16 ;  /* 0x0000541004107816 */ /* 0x000fe20000000010 */
[----:B------:R-:W2:Y:S01]  /*5270*/  LDSM.16.MT88.4 R44, [R178+0x6800] ;  /* 0x00680000b22c783b */ /* 0x000ea20000004200 */
[--C-:B------:R-:W-:Y:S01]  /*5280*/  HSET2.LE.AND R4, R26, R198.reuse, PT ;  /* 0x000000c61a047233 */ /* 0x100fe20003803000 */
[----:B---3--:R-:W-:Y:S01]  /*5290*/  FFMA.FTZ R13, R124, UR19, -R8 ;  /* 0x000000137c0d7c23 */ /* 0x008fe20008010808 */
[----:B------:R-:W-:Y:S01]  /*52a0*/  F2FP.F16.F32.PACK_AB R5, R214, R216 ;  /* 0x000000d8d605723e */ /* 0x000fe200000000ff */
[C---:B------:R-:W-:Y:S01]  /*52b0*/  HMMA.16816.F32 R60, R20.reuse, R40, RZ ;  /* 0x00000028143c723c */ /* 0x040fe200000018ff */
[----:B------:R-:W-:Y:S01]  /*52c0*/  PRMT R17, R18, 0x5410, R28 ;  /* 0x0000541012117816 */ /* 0x000fe2000000001c */
[----:B------:R3:W-:Y:S01]  /*52d0*/  MUFU.EX2 R209, R13 ;  /* 0x0000000d00d17308 */ /* 0x0007e20000000800 */
[----:B------:R-:W-:Y:S01]  /*52e0*/  LOP3.LUT R18, R4, R5, RZ, 0xc0, !PT ;  /* 0x0000000504127212 */ /* 0x000fe200078ec0ff */
[----:B------:R-:W-:Y:S01]  /*52f0*/  FFMA.FTZ R5, R125, UR19, -R8 ;  /* 0x000000137d057c23 */ /* 0x000fe20008010808 */
[----:B------:R-:W-:Y:S01]  /*5300*/  FFMA.FTZ R26, R127, UR19, -R0 ;  /* 0x000000137f1a7c23 */ /* 0x000fe20008010800 */
[--C-:B------:R-:W-:Y:S01]  /*5310*/  HSET2.LE.AND R4, R17, R198.reuse, PT ;  /* 0x000000c611047233 */ /* 0x100fe20003803000 */
[----:B------:R-:W-:Y:S01]  /*5320*/  HMMA.16816.F32 R136, R20, R42, RZ ;  /* 0x0000002a1488723c */ /* 0x000fe200000018ff */
[----:B------:R-:W-:-:S02]  /*5330*/  HSET2.LE.AND R17, R16, R198, PT ;  /* 0x000000c610117233 */ /* 0x000fc40003803000 */
[----:B------:R4:W-:Y:S01]  /*5340*/  MUFU.EX2 R208, R5 ;  /* 0x0000000500d07308 */ /* 0x0009e20000000800 */
[----:B------:R-:W-:Y:S02]  /*5350*/  F2FP.F16.F32.PACK_AB R16, R218, R217 ;  /* 0x000000d9da10723e */ /* 0x000fe400000000ff */
[----:B------:R-:W-:Y:S01]  /*5360*/  HMMA.16816.F32 R28, R20, R48, RZ ;  /* 0x00000030141c723c */ /* 0x000fe200000018ff */
[----:B------:R-:W-:Y:S01]  /*5370*/  LOP3.LUT R17, R17, R25, RZ, 0xc0, !PT ;  /* 0x0000001911117212 */ /* 0x000fe200078ec0ff */
[----:B------:R-:W-:-:S03]  /*5380*/  IMAD.WIDE.U32 R42, R117, -0x326172a9, RZ ;  /* 0xcd9e8d57752a7825 */ /* 0x000fc600078e00ff */
[----:B------:R-:W-:Y:S01]  /*5390*/  MUFU.EX2 R207, R26 ;  /* 0x0000001a00cf7308 */ /* 0x000fe20000000800 */
[----:B---3--:R-:W-:Y:S01]  /*53a0*/  HSET2.LE.AND R13, R19, R198, PT ;  /* 0x000000c6130d7233 */ /* 0x008fe20003803000 */
[----:B------:R-:W-:Y:S04]  /*53b0*/  HMMA.16816.F32 R120, R20, R50, RZ ;  /* 0x000000321478723c */ /* 0x000fe800000018ff */
[----:B------:R-:W-:Y:S02]  /*53c0*/  LOP3.LUT R16, R13, R16, RZ, 0xc0, !PT ;  /* 0x000000100d107212 */ /* 0x000fe400078ec0ff */
[----:B----4-:R-:W-:Y:S01]  /*53d0*/  F2FP.F16.F32.PACK_AB R5, R210, R212 ;  /* 0x000000d4d205723e */ /* 0x010fe200000000ff */
[----:B------:R-:W-:Y:S01]  /*53e0*/  IMAD.WIDE.U32 R50, R57, -0x326172a9, RZ ;  /* 0xcd9e8d5739327825 */ /* 0x000fe200078e00ff */
[----:B------:R-:W-:-:S02]  /*53f0*/  LOP3.LUT R20, R14, 0xff, RZ, 0xc0, !PT ;  /* 0x000000ff0e147812 */ /* 0x000fc400078ec0ff */
[----:B------:R-:W-:Y:S01]  /*5400*/  LOP3.LUT R19, R4, R5, RZ, 0xc0, !PT ;  /* 0x0000000504137212 */ /* 0x000fe200078ec0ff */
[----:B------:R-:W-:Y:S01]  /*5410*/  FFMA.FTZ R5, R131, UR19, -R0 ;  /* 0x0000001383057c23 */ /* 0x000fe20008010800 */
[----:B------:R-:W-:Y:S02]  /*5420*/  LOP3.LUT R4, R14, 0xffff, RZ, 0xc0, !PT ;  /* 0x0000ffff0e047812 */ /* 0x000fe400078ec0ff */
[----:B------:R-:W-:Y:S01]  /*5430*/  SHF.R.U32.HI R15, RZ, 0x10, R14 ;  /* 0x00000010ff0f7819 */ /* 0x000fe2000001160e */
[----:B------:R3:W4:Y:S01]  /*5440*/  MUFU.EX2 R206, R5 ;  /* 0x0000000500ce7308 */ /* 0x0007220000000800 */
[----:B------:R-:W-:Y:S01]  /*5450*/  SHF.R.U32.HI R13, RZ, 0x8, R4 ;  /* 0x00000008ff0d7819 */ /* 0x000fe20000011604 */
[----:B-1----:R-:W-:Y:S01]  /*5460*/  HMMA.16816.F32 R132, R16, R32, R72 ;  /* 0x000000201084723c */ /* 0x002fe20000001848 */
[----:B------:R-:W-:Y:S02]  /*5470*/  LOP3.LUT R4, R24, 0xffff, RZ, 0xc0, !PT ;  /* 0x0000ffff18047812 */ /* 0x000fe400078ec0ff */
[----:B------:R-:W-:-:S02]  /*5480*/  SHF.R.U32.HI R21, RZ, 0x18, R14 ;  /* 0x00000018ff157819 */ /* 0x000fc4000001160e */
[----:B------:R-:W-:Y:S01]  /*5490*/  LOP3.LUT R14, R15, 0xff, RZ, 0xc0, !PT ;  /* 0x000000ff0f0e7812 */ /* 0x000fe200078ec0ff */
[C---:B--2---:R-:W-:Y:S01]  /*54a0*/  HMMA.16816.F32 R88, R16.reuse, R44, R88 ;  /* 0x0000002c1058723c */ /* 0x044fe20000001858 */
[----:B------:R-:W-:Y:S02]  /*54b0*/  LOP3.LUT R15, R24, 0xff, RZ, 0xc0, !PT ;  /* 0x000000ff180f7812 */ /* 0x000fe400078ec0ff */
[----:B------:R-:W-:Y:S02]  /*54c0*/  SHF.R.U32.HI R4, RZ, 0x8, R4 ;  /* 0x00000008ff047819 */ /* 0x000fe40000011604 */
[----:B------:R-:W-:Y:S01]  /*54d0*/  PRMT R20, R20, 0x5410, R13 ;  /* 0x0000541014147816 */ /* 0x000fe2000000000d */
[----:B------:R-:W-:Y:S01]  /*54e0*/  HMMA.16816.F32 R80, R16, R52, R80 ;  /* 0x000000341050723c */ /* 0x000fe20000001850 */
[----:B------:R-:W-:Y:S01]  /*54f0*/  PRMT R23, R15, 0x5410, R4 ;  /* 0x000054100f177816 */ /* 0x000fe20000000004 */
[----:B---3--:R-:W-:Y:S01]  /*5500*/  FFMA.FTZ R5, R126, UR19, -R0 ;  /* 0x000000137e057c23 */ /* 0x008fe20008010800 */
[----:B------:R-:W-:-:S02]  /*5510*/  SHF.R.U32.HI R4, RZ, 0x10, R24 ;  /* 0x00000010ff047819 */ /* 0x000fc40000011618 */
[----:B------:R-:W-:Y:S01]  /*5520*/  SHF.R.U32.HI R15, RZ, 0x18, R24 ;  /* 0x00000018ff0f7819 */ /* 0x000fe20000011618 */
[----:B------:R1:W-:Y:S01]  /*5530*/  MUFU.EX2 R205, R5 ;  /* 0x0000000500cd7308 */ /* 0x0003e20000000800 */
[----:B------:R-:W-:Y:S01]  /*5540*/  LOP3.LUT R13, R4, 0xff, RZ, 0xc0, !PT ;  /* 0x000000ff040d7812 */ /* 0x000fe200078ec0ff */
[----:B------:R-:W-:Y:S01]  /*5550*/  IMAD.WIDE.U32 R24, R144, -0x326172a9, RZ ;  /* 0xcd9e8d5790187825 */ /* 0x000fe200078e00ff */
[--C-:B------:R-:W-:Y:S01]  /*5560*/  HSET2.LE.AND R4, R20, R198.reuse, PT ;  /* 0x000000c614047233 */ /* 0x100fe20003803000 */
[C---:B------:R-:W-:Y:S01]  /*5570*/  HMMA.16816.F32 R124, R16.reuse, R36, R104 ;  /* 0x00000024107c723c */ /* 0x040fe20000001868 */
[----:B------:R-:W-:Y:S01]  /*5580*/  PRMT R21, R14, 0x5410, R21 ;  /* 0x000054100e157816 */ /* 0x000fe20000000015 */
[----:B------:R-:W-:Y:S01]  /*5590*/  FFMA.FTZ R14, R128, UR19, -R8 ;  /* 0x00000013800e7c23 */ /* 0x000fe20008010808 */
[----:B------:R-:W-:Y:S02]  /*55a0*/  PRMT R15, R13, 0x5410, R15 ;  /* 0x000054100d0f7816 */ /* 0x000fe4000000000f */
[--C-:B------:R-:W-:Y:S01]  /*55b0*/  HSET2.LE.AND R13, R23, R198.reuse, PT ;  /* 0x000000c6170d7233 */ /* 0x100fe20003803000 */
[----:B------:R2:W-:Y:S01]  /*55c0*/  MUFU.EX2 R203, R14 ;  /* 0x0000000e00cb7308 */ /* 0x0005e20000000800 */
[----:B------:R-:W-:Y:S01]  /*55d0*/  HMMA.16816.F32 R92, R16, R34, R92 ;  /* 0x00000022105c723c */ /* 0x000fe2000000185c */
[----:B------:R-:W-:Y:S01]  /*55e0*/  HSET2.LE.AND R15, R15, R198, PT ;  /* 0x000000c60f0f7233 */ /* 0x000fe20003803000 */
[----:B-1----:R-:W-:-:S04]  /*55f0*/  FFMA.FTZ R5, R130, UR19, -R0 ;  /* 0x0000001382057c23 */ /* 0x002fc80008010800 */
[C---:B------:R-:W-:Y:S01]  /*5600*/  HMMA.16816.F32 R100, R16.reuse, R46, R100 ;  /* 0x0000002e1064723c */ /* 0x040fe20000001864 */
[----:B------:R1:W3:Y:S05]  /*5610*/  MUFU.EX2 R204, R5 ;  /* 0x0000000500cc7308 */ /* 0x0002ea0000000800 */
[----:B------:R-:W-:Y:S01]  /*5620*/  HMMA.16816.F32 R84, R16, R54, R84 ;  /* 0x000000361054723c */ /* 0x000fe20000001854 */
[----:B--2---:R-:W-:-:S04]  /*5630*/  F2FP.F16.F32.PACK_AB R14, R237, R231 ;  /* 0x000000e7ed0e723e */ /* 0x004fc800000000ff */
[----:B------:R-:W-:Y:S02]  /*5640*/  LOP3.LUT R20, R13, R14, RZ, 0xc0, !PT ;  /* 0x0000000e0d147212 */ /* 0x000fe400078ec0ff */
[----:B-1----:R-:W-:-:S04]  /*5650*/  F2FP.F16.F32.PACK_AB R5, R226, R239 ;  /* 0x000000efe205723e */ /* 0x002fc800000000ff */
[----:B------:R-:W-:Y:S01]  /*5660*/  LOP3.LUT R22, R4, R5, RZ, 0xc0, !PT ;  /* 0x0000000504167212 */ /* 0x000fe200078ec0ff */
[----:B------:R-:W-:Y:S01]  /*5670*/  FFMA.FTZ R5, R129, UR19, -R8 ;  /* 0x0000001381057c23 */ /* 0x000fe20008010808 */
[----:B------:R-:W-:Y:S01]  /*5680*/  HSET2.LE.AND R4, R21, R198, PT ;  /* 0x000000c615047233 */ /* 0x000fe20003803000 */
[----:B------:R-:W-:Y:S01]  /*5690*/  HMMA.16816.F32 R128, R16, R38, R68 ;  /* 0x000000261080723c */ /* 0x000fe20000001844 */
[----:B----4-:R-:W-:Y:S01]  /*56a0*/  F2FP.F16.F32.PACK_AB R21, R206, R207 ;  /* 0x000000cfce15723e */ /* 0x010fe200000000ff */
[----:B------:R3:W-:Y:S03]  /*56b0*/  MUFU.EX2 R202, R5 ;  /* 0x0000000500ca7308 */ /* 0x0007e60000000800 */
[----:B------:R-:W-:Y:S01]  /*56c0*/  LOP3.LUT R21, R15, R21, RZ, 0xc0, !PT ;  /* 0x000000150f157212 */ /* 0x000fe200078ec0ff */
[----:B------:R-:W-:Y:S01]  /*56d0*/  IMAD.WIDE.U32 R14, R59, -0x326172a9, RZ ;  /* 0xcd9e8d573b0e7825 */ /* 0x000fe200078e00ff */
[----:B------:R-:W-:-:S02]  /*56e0*/  LOP3.LUT R17, R25, UR12, R58, 0x96, !PT ;  /* 0x0000000c19117c12 */ /* 0x000fc4000f8e963a */
[----:B------:R-:W-:Y:S01]  /*56f0*/  LOP3.LUT R13, R51, UR10, R14, 0x96, !PT ;  /* 0x0000000a330d7c12 */ /* 0x000fe2000f8e960e */
[----:B------:R-:W-:-:S04]  /*5700*/  FFMA.FTZ R14, R142, UR19, -R7 ;  /* 0x000000138e0e7c23 */ /* 0x000fc80008010807 */
[----:B------:R-:W-:Y:S01]  /*5710*/  IMAD.WIDE.U32 R48, R13, -0x2daee0ad, RZ ;  /* 0xd2511f530d307825 */ /* 0x000fe200078e00ff */
[----:B------:R-:W-:Y:S01]  /*5720*/  LOP3.LUT R13, R43, UR10, R24, 0x96, !PT ;  /* 0x0000000a2b0d7c12 */ /* 0x000fe2000f8e9618 */
[----:B------:R-:W-:Y:S01]  /*5730*/  MUFU.EX2 R199, R14 ;  /* 0x0000000e00c77308 */ /* 0x000fe20000000800 */
[----:B---3--:R-:W-:-:S03]  /*5740*/  F2FP.F16.F32.PACK_AB R5, R204, R205 ;  /* 0x000000cdcc05723e */ /* 0x008fc600000000ff */
[----:B------:R-:W-:Y:S01]  /*5750*/  IMAD.WIDE.U32 R40, R13, -0x2daee0ad, RZ ;  /* 0xd2511f530d287825 */ /* 0x000fe200078e00ff */
[----:B------:R-:W-:-:S03]  /*5760*/  LOP3.LUT R23, R4, R5, RZ, 0xc0, !PT ;  /* 0x0000000504177212 */ /* 0x000fc600078ec0ff */
[--C-:B------:R-:W-:Y:S01]  /*5770*/  FFMA.FTZ R4, R140, UR19, -R7.reuse ;  /* 0x000000138c047c23 */ /* 0x100fe20008010807 */
[----:B------:R-:W-:-:S03]  /*5780*/  FFMA.FTZ R5, R141, UR19, -R7 ;  /* 0x000000138d057c23 */ /* 0x000fc60008010807 */
[----:B------:R1:W-:Y:S01]  /*5790*/  MUFU.EX2 R201, R4 ;  /* 0x0000000400c97308 */ /* 0x0003e20000000800 */
[C---:B------:R-:W-:Y:S07]  /*57a0*/  HMMA.16816.F32 R148, R20.reuse, R44, R60 ;  /* 0x0000002c1494723c */ /* 0x040fee000000183c */
[----:B------:R2:W-:Y:S01]  /*57b0*/  MUFU.EX2 R200, R5 ;  /* 0x0000000500c87308 */ /* 0x0005e20000000800 */
[C---:B------:R-:W-:Y:S06]  /*57c0*/  HMMA.16816.F32 R72, R20.reuse, R36, R64 ;  /* 0x000000241448723c */ /* 0x040fec0000001840 */
[----:B------:R-:W-:Y:S01]  /*57d0*/  HMMA.16816.F32 R152, R20, R52, R28 ;  /* 0x000000341498723c */ /* 0x000fe2000000181c */
[----:B------:R-:W-:Y:S01]  /*57e0*/  LDSM.16.MT88.4 R28, [R180+0x7000] ;  /* 0x00700000b41c783b */ /* 0x000fe20000004200 */
[----:B-1----:R-:W-:Y:S01]  /*57f0*/  LOP3.LUT R4, R15, UR12, R56, 0x96, !PT ;  /* 0x0000000c0f047c12 */ /* 0x002fe2000f8e9638 */
[----:B------:R-:W-:-:S02]  /*5800*/  IMAD.WIDE.U32 R14, R17, -0x2daee0ad, RZ ;  /* 0xd2511f53110e7825 */ /* 0x000fc400078e00ff */
[----:B------:R-:W-:Y:S01]  /*5810*/  LDSM.16.MT88.4 R56, [R179+0x7000] ;  /* 0x00700000b338783b */ /* 0x000fe20000004200 */
[----:B------:R-:W-:Y:S01]  /*5820*/  HMMA.16816.F32 R76, R20, R32, R76 ;  /* 0x00000020144c723c */ /* 0x000fe2000000184c */
[----:B------:R-:W-:Y:S01]  /*5830*/  LOP3.LUT R25, R41, UR5, R14, 0x96, !PT ;  /* 0x0000000529197c12 */ /* 0x000fe2000f8e960e */
[----:B------:R-:W-:Y:S01]  /*5840*/  FFMA.FTZ R14, R146, UR19, -R6 ;  /* 0x00000013920e7c23 */ /* 0x000fe20008010806 */
[----:B--2---:R-:W-:Y:S01]  /*5850*/  IMAD.WIDE.U32 R4, R4, -0x2daee0ad, RZ ;  /* 0xd2511f5304047825 */ /* 0x004fe200078e00ff */
[----:B------:R-:W-:-:S03]  /*5860*/  LOP3.LUT R24, R15, UR9, R116, 0x96, !PT ;  /* 0x000000090f187c12 */ /* 0x000fc6000f8e9674 */
[----:B------:R-:W-:Y:S01]  /*5870*/  FFMA.FTZ R15, R145, UR19, -R6 ;  /* 0x00000013910f7c23 */ /* 0x000fe20008010806 */
[----:B------:R-:W-:Y:S01]  /*5880*/  MUFU.EX2 R195, R14 ;  /* 0x0000000e00c37308 */ /* 0x000fe20000000800 */
[C---:B------:R-:W-:Y:S01]  /*5890*/  HMMA.16816.F32 R68, R20.reuse, R34, R108 ;  /* 0x000000221444723c */ /* 0x040fe2000000186c */
[----:B------:R-:W-:Y:S01]  /*58a0*/  LOP3.LUT R16, R5, UR9, R98, 0x96, !PT ;  /* 0x0000000905107c12 */ /* 0x000fe2000f8e9662 */
[----:B------:R-:W-:Y:S01]  /*58b0*/  FFMA.FTZ R5, R143, UR19, -R7 ;  /* 0x000000138f057c23 */ /* 0x000fe20008010807 */
[----:B------:R-:W-:Y:S01]  /*58c0*/  LOP3.LUT R4, R49, UR5, R4, 0x96, !PT ;  /* 0x0000000531047c12 */ /* 0x000fe2000f8e9604 */
[----:B------:R-:W-:Y:S01]  /*58d0*/  IMAD.WIDE.U32 R26, R24, -0x326172a9, RZ ;  /* 0xcd9e8d57181a7825 */ /* 0x000fe200078e00ff */
[----:B------:R-:W1:Y:S01]  /*58e0*/  LDSM.16.MT88.4 R32, [R177+0x7000] ;  /* 0x00700000b120783b */ /* 0x000e620000004200 */
[C---:B------:R-:W-:Y:S01]  /*58f0*/  HMMA.16816.F32 R60, R20.reuse, R38, R112 ;  /* 0x00000026143c723c */ /* 0x040fe20000001870 */
[----:B------:R2:W3:Y:S01]  /*5900*/  MUFU.EX2 R197, R5 ;  /* 0x0000000500c57308 */ /* 0x0004e20000000800 */
[----:B------:R-:W-:Y:S01]  /*5910*/  IMAD.WIDE.U32 R44, R16, -0x326172a9, RZ ;  /* 0xcd9e8d57102c7825 */ /* 0x000fe200078e00ff */
[----:B------:R-:W4:Y:S03]  /*5920*/  LDSM.16.MT88.4 R36, [R178+0x7000] ;  /* 0x00700000b224783b */ /* 0x000f260000004200 */
[----:B------:R-:W-:Y:S01]  /*5930*/  FFMA.FTZ R24, R164, UR19, -R0 ;  /* 0x00000013a4187c23 */ /* 0x000fe20008010800 */
[C---:B------:R-:W-:Y:S01]  /*5940*/  HMMA.16816.F32 R64, R20.reuse, R46, R136 ;  /* 0x0000002e1440723c */ /* 0x040fe20000001888 */
[----:B------:R-:W5:Y:S01]  /*5950*/  LDSM.16.MT88.4 R112, [R177+0x7800] ;  /* 0x00780000b170783b */ /* 0x000f620000004200 */
[----:B------:R3:W-:Y:S04]  /*5960*/  MUFU.EX2 R196, R15 ;  /* 0x0000000f00c47308 */ /* 0x0007e80000000800 */
[----:B------:R-:W-:Y:S04]  /*5970*/  HMMA.16816.F32 R52, R20, R54, R120 ;  /* 0x000000361434723c */ /* 0x000fe80000001878 */
[----:B------:R-:W-:Y:S01]  /*5980*/  MUFU.EX2 R51, R24 ;  /* 0x0000001800337308 */ /* 0x000fe20000000800 */
[----:B--2---:R-:W-:-:S03]  /*5990*/  IMAD.WIDE.U32 R4, R4, -0x326172a9, RZ ;  /* 0xcd9e8d5704047825 */ /* 0x004fc600078e00ff */
[C---:B------:R-:W-:Y:S02]  /*59a0*/  LOP3.LUT R13, R4.reuse, 0xffff, RZ, 0xc0, !PT ;  /* 0x0000ffff040d7812 */ /* 0x040fe400078ec0ff */
[----:B------:R-:W-:Y:S02]  /*59b0*/  LOP3.LUT R16, R4, 0xff, RZ, 0xc0, !PT ;  /* 0x000000ff04107812 */ /* 0x000fe400078ec0ff */
[----:B------:R-:W-:Y:S02]  /*59c0*/  SHF.R.U32.HI R14, RZ, 0x8, R13 ;  /* 0x00000008ff0e7819 */ /* 0x000fe4000001160d */
[----:B------:R-:W-:Y:S02]  /*59d0*/  SHF.R.U32.HI R13, RZ, 0x10, R4 ;  /* 0x00000010ff0d7819 */ /* 0x000fe40000011604 */
[----:B------:R-:W-:Y:S02]  /*59e0*/  PRMT R19, R16, 0x5410, R14 ;  /* 0x0000541010137816 */ /* 0x000fe4000000000e */
[----:B------:R-:W-:Y:S01]  /*59f0*/  LOP3.LUT R16, R13, 0xff, RZ, 0xc0, !PT ;  /* 0x000000ff0d107812 */ /* 0x000fe200078ec0ff */
[----:B------:R-:W-:Y:S01]  /*5a00*/  FFMA.FTZ R13, R147, UR19, -R6 ;  /* 0x00000013930d7c23 */ /* 0x000fe20008010806 */
[----:B------:R-:W-:-:S02]  /*5a10*/  LOP3.LUT R5, R5, UR17, R44, 0x96, !PT ;  /* 0x0000001105057c12 */ /* 0x000fc4000f8e962c */
[----:B------:R-:W-:Y:S01]  /*5a20*/  SHF.R.U32.HI R18, RZ, 0x18, R4 ;  /* 0x00000018ff127819 */ /* 0x000fe20000011604 */
[----:B------:R2:W1:Y:S01]  /*5a30*/  MUFU.EX2 R194, R13 ;  /* 0x0000000d00c27308 */ /* 0x0004620000000800 */
[C---:B------:R-:W-:Y:S02]  /*5a40*/  LOP3.LUT R4, R5.reuse, 0xffff, RZ, 0xc0, !PT ;  /* 0x0000ffff05047812 */ /* 0x040fe400078ec0ff */
[--C-:B------:R-:W-:Y:S02]  /*5a50*/  SHF.R.U32.HI R14, RZ, 0x10, R5.reuse ;  /* 0x00000010ff0e7819 */ /* 0x100fe40000011605 */
[----:B------:R-:W-:Y:S02]  /*5a60*/  LOP3.LUT R17, R5, 0xff, RZ, 0xc0, !PT ;  /* 0x000000ff05117812 */ /* 0x000fe400078ec0ff */
[----:B---3--:R-:W-:Y:S02]  /*5a70*/  SHF.R.U32.HI R15, RZ, 0x8, R4 ;  /* 0x00000008ff0f7819 */ /* 0x008fe40000011604 */
[----:B------:R-:W-:-:S02]  /*5a80*/  SHF.R.U32.HI R5, RZ, 0x18, R5 ;  /* 0x00000018ff057819 */ /* 0x000fc40000011605 */
[----:B------:R-:W-:Y:S01]  /*5a90*/  LOP3.LUT R4, R14, 0xff, RZ, 0xc0, !PT ;  /* 0x000000ff0e047812 */ /* 0x000fe200078ec0ff */
[----:B------:R-:W-:Y:S01]  /*5aa0*/  FFMA.FTZ R14, R158, UR19, -R8 ;  /* 0x000000139e0e7c23 */ /* 0x000fe20008010808 */
[----:B------:R-:W-:Y:S02]  /*5ab0*/  PRMT R17, R17, 0x5410, R15 ;  /* 0x0000541011117816 */ /* 0x000fe4000000000f */
[----:B------:R-:W-:Y:S01]  /*5ac0*/  PRMT R16, R16, 0x5410, R18 ;  /* 0x0000541010107816 */ /* 0x000fe20000000012 */
[----:B------:R1:W-:Y:S01]  /*5ad0*/  MUFU.EX2 R99, R14 ;  /* 0x0000000e00637308 */ /* 0x0003e20000000800 */
[----:B--2---:R-:W-:Y:S01]  /*5ae0*/  FFMA.FTZ R13, R159, UR19, -R6 ;  /* 0x000000139f0d7c23 */ /* 0x004fe20008010806 */
[----:B------:R-:W-:Y:S02]  /*5af0*/  PRMT R15, R4, 0x5410, R5 ;  /* 0x00005410040f7816 */ /* 0x000fe40000000005 */
[----:B------:R-:W-:Y:S02]  /*5b00*/  HSET2.LE.AND R4, R19, R198, PT ;  /* 0x000000c613047233 */ /* 0x000fe40003803000 */
[----:B------:R-:W-:-:S02]  /*5b10*/  F2FP.F16.F32.PACK_AB R5, R197, R199 ;  /* 0x000000c7c505723e */ /* 0x000fc400000000ff */
[----:B------:R2:W3:Y:S01]  /*5b20*/  MUFU.EX2 R159, R13 ;  /* 0x0000000d009f7308 */ /* 0x0004e20000000800 */
[----:B------:R-:W-:Y:S02]  /*5b30*/  HSET2.LE.AND R15, R15, R198, PT ;  /* 0x000000c60f0f7233 */ /* 0x000fe40003803000 */
[----:B------:R-:W-:Y:S01]  /*5b40*/  LOP3.LUT R18, R4, R5, RZ, 0xc0, !PT ;  /* 0x0000000504127212 */ /* 0x000fe200078ec0ff */
[----:B------:R-:W-:-:S04]  /*5b50*/  FFMA.FTZ R4, R157, UR19, -R8 ;  /* 0x000000139d047c23 */ /* 0x000fc80008010808 */
[----:B------:R4:W-:Y:S01]  /*5b60*/  MUFU.EX2 R98, R4 ;  /* 0x0000000400627308 */ /* 0x0009e20000000800 */
[----:B-1----:R-:W-:Y:S02]  /*5b70*/  F2FP.F16.F32.PACK_AB R14, R194, R196 ;  /* 0x000000c4c20e723e */ /* 0x002fe400000000ff */
[----:B--2---:R-:W-:-:S05]  /*5b80*/  HSET2.LE.AND R13, R16, R198, PT ;  /* 0x000000c6100d7233 */ /* 0x004fca0003803000 */
[----:B------:R-:W-:Y:S02]  /*5b90*/  LOP3.LUT R19, R13, R14, RZ, 0xc0, !PT ;  /* 0x0000000e0d137212 */ /* 0x000fe400078ec0ff */
[----:B------:R-:W-:Y:S01]  /*5ba0*/  HSET2.LE.AND R13, R17, R198, PT ;  /* 0x000000c6110d7233 */ /* 0x000fe20003803000 */
[----:B----4-:R-:W-:Y:S01]  /*5bb0*/  IMAD.WIDE.U32 R4, R25, -0x326172a9, RZ ;  /* 0xcd9e8d5719047825 */ /* 0x010fe200078e00ff */
[----:B------:R-:W-:Y:S02]  /*5bc0*/  F2FP.F16.F32.PACK_AB R14, R200, R201 ;  /* 0x000000c9c80e723e */ /* 0x000fe400000000ff */
[----:B---3--:R-:W-:Y:S02]  /*5bd0*/  F2FP.F16.F32.PACK_AB R17, R159, R195 ;  /* 0x000000c39f11723e */ /* 0x008fe400000000ff */
[----:B------:R-:W-:Y:S01]  /*5be0*/  LOP3.LUT R16, R13, R14, RZ, 0xc0, !PT ;  /* 0x0000000e0d107212 */ /* 0x000fe200078ec0ff */
[----:B------:R-:W-:Y:S01]  /*5bf0*/  FFMA.FTZ R14, R166, UR19, -R0 ;  /* 0x00000013a60e7c23 */ /* 0x000fe20008010800 */
[----:B------:R-:W-:-:S02]  /*5c00*/  LOP3.LUT R13, R5, UR17, R26, 0x96, !PT ;  /* 0x00000011050d7c12 */ /* 0x000fc4000f8e961a */
[----:B------:R-:W-:Y:S01]  /*5c10*/  LOP3.LUT R5, R4, 0xffff, RZ, 0xc0, !PT ;  /* 0x0000ffff04057812 */ /* 0x000fe200078ec0ff */
[----:B------:R1:W2:Y:S01]  /*5c20*/  MUFU.EX2 R49, R14 ;  /* 0x0000000e00317308 */ /* 0x0002a20000000800 */
[----:B------:R-:W-:Y:S02]  /*5c30*/  LOP3.LUT R17, R15, R17, RZ, 0xc0, !PT ;  /* 0x000000110f117212 */ /* 0x000fe400078ec0ff */
[----:B------:R-:W-:Y:S01]  /*5c40*/  SHF.R.U32.HI R20, RZ, 0x8, R5 ;  /* 0x00000008ff147819 */ /* 0x000fe20000011605 */
[----:B------:R-:W-:Y:S01]  /*5c50*/  FFMA.FTZ R5, R160, UR19, -R0 ;  /* 0x00000013a0057c23 */ /* 0x000fe20008010800 */
[----:B------:R-:W-:Y:S02]  /*5c60*/  LOP3.LUT R22, R4, 0xff, RZ, 0xc0, !PT ;  /* 0x000000ff04167812 */ /* 0x000fe400078ec0ff */
[--C-:B------:R-:W-:Y:S01]  /*5c70*/  SHF.R.U32.HI R15, RZ, 0x10, R4.reuse ;  /* 0x00000010ff0f7819 */ /* 0x100fe20000011604 */
[----:B------:R3:W-:Y:S01]  /*5c80*/  MUFU.EX2 R47, R5 ;  /* 0x00000005002f7308 */ /* 0x0007e20000000800 */
[----:B------:R-:W-:Y:S01]  /*5c90*/  SHF.R.U32.HI R21, RZ, 0x18, R4 ;  /* 0x00000018ff157819 */ /* 0x000fe20000011604 */
[----:B------:R-:W-:Y:S01]  /*5ca0*/  HMMA.16816.F32 R104, R16, R32, R132 ;  /* 0x000000201068723c */ /* 0x000fe20000001884 */
[----:B------:R-:W-:-:S02]  /*5cb0*/  LOP3.LUT R4, R13, 0xffff, RZ, 0xc0, !PT ;  /* 0x0000ffff0d047812 */ /* 0x000fc400078ec0ff */
[----:B------:R-:W-:Y:S02]  /*5cc0*/  LOP3.LUT R15, R15, 0xff, RZ, 0xc0, !PT ;  /* 0x000000ff0f0f7812 */ /* 0x000fe400078ec0ff */
[----:B------:R-:W-:Y:S01]  /*5cd0*/  SHF.R.U32.HI R4, RZ, 0x8, R4 ;  /* 0x00000008ff047819 */ /* 0x000fe20000011604 */
[C---:B------:R-:W-:Y:S01]  /*5ce0*/  HMMA.16816.F32 R132, R16.reuse, R38, R100 ;  /* 0x000000261084723c */ /* 0x040fe20000001864 */
[----:B-1----:R-:W-:Y:S02]  /*5cf0*/  LOP3.LUT R14, R13, 0xff, RZ, 0xc0, !PT ;  /* 0x000000ff0d0e7812 */ /* 0x002fe400078ec0ff */
[----:B------:R-:W-:Y:S01]  /*5d00*/  PRMT R23, R15, 0x5410, R21 ;  /* 0x000054100f177816 */ /* 0x000fe20000000015 */
[----:B------:R-:W-:Y:S01]  /*5d10*/  FFMA.FTZ R15, R161, UR19, -R7 ;  /* 0x00000013a10f7c23 */ /* 0x000fe20008010807 */
[----:B------:R-:W-:Y:S01]  /*5d20*/  PRMT R21, R14, 0x5410, R4 ;  /* 0x000054100e157816 */ /* 0x000fe20000000004 */
[----:B------:R-:W-:Y:S01]  /*5d30*/  HMMA.16816.F32 R124, R16, R28, R124 ;  /* 0x0000001c107c723c */ /* 0x000fe2000000187c */
[----:B------:R-:W-:Y:S01]  /*5d40*/  PRMT R20, R22, 0x5410, R20 ;  /* 0x0000541016147816 */ /* 0x000fe20000000014 */
[----:B------:R1:W-:Y:S01]  /*5d50*/  MUFU.EX2 R44, R15 ;  /* 0x0000000f002c7308 */ /* 0x0003e20000000800 */
[----:B---3--:R-:W-:Y:S01]  /*5d60*/  FFMA.FTZ R5, R162, UR19, -R0 ;  /* 0x00000013a2057c23 */ /* 0x008fe20008010800 */
[----:B------:R-:W-:-:S02]  /*5d70*/  SHF.R.U32.HI R4, RZ, 0x10, R13 ;  /* 0x00000010ff047819 */ /* 0x000fc4000001160d */
[----:B------:R-:W-:Y:S01]  /*5d80*/  SHF.R.U32.HI R14, RZ, 0x18, R13 ;  /* 0x00000018ff0e7819 */ /* 0x000fe2000001160d */
[C---:B------:R-:W-:Y:S01]  /*5d90*/  HMMA.16816.F32 R140, R16.reuse, R36, R88 ;  /* 0x00000024108c723c */ /* 0x040fe20000001858 */
[----:B------:R-:W-:Y:S02]  /*5da0*/  LOP3.LUT R13, R4, 0xff, RZ, 0xc0, !PT ;  /* 0x000000ff040d7812 */ /* 0x000fe400078ec0ff */
[----:B------:R3:W4:Y:S01]  /*5db0*/  MUFU.EX2 R46, R5 ;  /* 0x00000005002e7308 */ /* 0x0007220000000800 */
[--C-:B------:R-:W-:Y:S01]  /*5dc0*/  HSET2.LE.AND R4, R20, R198.reuse, PT ;  /* 0x000000c614047233 */ /* 0x100fe20003803000 */
[----:B------:R-:W-:Y:S01]  /*5dd0*/  FFMA.FTZ R20, R165, UR19, -R7 ;  /* 0x00000013a5147c23 */ /* 0x000fe20008010807 */
[----:B------:R-:W-:Y:S01]  /*5de0*/  PRMT R14, R13, 0x5410, R14 ;  /* 0x000054100d0e7816 */ /* 0x000fe2000000000e */
[C---:B------:R-:W-:Y:S01]  /*5df0*/  HMMA.16816.F32 R144, R16.reuse, R56, R80 ;  /* 0x000000381090723c */ /* 0x040fe20000001850 */
[--C-:B------:R-:W-:Y:S01]  /*5e00*/  HSET2.LE.AND R13, R21, R198.reuse, PT ;  /* 0x000000c6150d7233 */ /* 0x100fe20003803000 */
[----:B------:R-:W-:Y:S01]  /*5e10*/  LDSM.16.MT88.4 R80, [R178+0x7800] ;  /* 0x00780000b250783b */ /* 0x000fe20000004200 */
[----:B--2---:R-:W-:Y:S01]  /*5e20*/  F2FP.F16.F32.PACK_AB R21, R49, R51 ;  /* 0x000000333115723e */ /* 0x004fe200000000ff */
[----:B------:R2:W-:Y:S01]  /*5e30*/  MUFU.EX2 R41, R20 ;  /* 0x0000001400297308 */ /* 0x0005e20000000800 */
[----:B-1----:R-:W-:Y:S01]  /*5e40*/  HSET2.LE.AND R15, R14, R198, PT ;  /* 0x000000c60e0f7233 */ /* 0x002fe20003803000 */
[----:B------:R-:W-:Y:S01]  /*5e50*/  HMMA.16816.F32 R116, R16, R34, R92 ;  /* 0x000000221074723c */ /* 0x000fe2000000185c */
[----:B------:R-:W-:-:S03]  /*5e60*/  F2FP.F16.F32.PACK_AB R14, R208, R209 ;  /* 0x000000d1d00e723e */ /* 0x000fc600000000ff */
[----:B------:R-:W-:Y:S02]  /*5e70*/  LOP3.LUT R21, R15, R21, RZ, 0xc0, !PT ;  /* 0x000000150f157212 */ /* 0x000fe400078ec0ff */
[----:B------:R-:W-:Y:S01]  /*5e80*/  HMMA.16816.F32 R128, R16, R30, R128 ;  /* 0x0000001e1080723c */ /* 0x000fe20000001880 */
[----:B---3--:R-:W-:-:S04]  /*5e90*/  F2FP.F16.F32.PACK_AB R5, R202, R203 ;  /* 0x000000cbca05723e */ /* 0x008fc800000000ff */
[----:B------:R-:W-:Y:S01]  /*5ea0*/  LOP3.LUT R22, R4, R5, RZ, 0xc0, !PT ;  /* 0x0000000504167212 */ /* 0x000fe200078ec0ff */
[--C-:B------:R-:W-:Y:S01]  /*5eb0*/  FFMA.FTZ R5, R163, UR19, -R7.reuse ;  /* 0x00000013a3057c23 */ /* 0x100fe20008010807 */
[----:B------:R-:W-:Y:S01]  /*5ec0*/  HSET2.LE.AND R4, R23, R198, PT ;  /* 0x000000c617047233 */ /* 0x000fe20003803000 */
[----:B------:R-:W-:Y:S01]  /*5ed0*/  HMMA.16816.F32 R100, R16, R58, R84 ;  /* 0x0000003a1064723c */ /* 0x000fe20000001854 */
[----:B--2---:R-:W-:Y:S01]  /*5ee0*/  LOP3.LUT R20, R13, R14, RZ, 0xc0, !PT ;  /* 0x0000000e0d147212 */ /* 0x004fe200078ec0ff */
[----:B------:R4:W1:Y:S01]  /*5ef0*/  MUFU.EX2 R43, R5 ;  /* 0x00000005002b7308 */ /* 0x0008620000000800 */
[----:B------:R-:W-:Y:S01]  /*5f00*/  FFMA.FTZ R7, R167, UR19, -R7 ;  /* 0x00000013a7077c23 */ /* 0x000fe20008010807 */
[----:B------:R-:W-:-:S06]  /*5f10*/  FFMA.FTZ R13, R169, UR19, -R6 ;  /* 0x00000013a90d7c23 */ /* 0x000fcc0008010806 */
[----:B------:R2:W3:Y:S08]  /*5f20*/  MUFU.EX2 R243, R7 ;  /* 0x0000000700f37308 */ /* 0x0004f00000000800 */
[----:B------:R5:W-:Y:S01]  /*5f30*/  MUFU.EX2 R26, R13 ;  /* 0x0000000d001a7308 */ /* 0x000be20000000800 */
[----:B----4-:R-:W-:-:S04]  /*5f40*/  F2FP.F16.F32.PACK_AB R5, R46, R47 ;  /* 0x0000002f2e05723e */ /* 0x010fc800000000ff */
[----:B------:R-:W-:Y:S02]  /*5f50*/  LOP3.LUT R23, R4, R5, RZ, 0xc0, !PT ;  /* 0x0000000504177212 */ /* 0x000fe400078ec0ff */
[----:B------:R-:W-:Y:S02]  /*5f60*/  LOP3.LUT R4, R27, UR8, R42, 0x96, !PT ;  /* 0x000000081b047c12 */ /* 0x000fe4000f8e962a */
[----:B------:R-:W-:Y:S01]  /*5f70*/  LOP3.LUT R5, R45, UR8, R50, 0x96, !PT ;  /* 0x000000082d057c12 */ /* 0x000fe2000f8e9632 */
[----:B--2---:R-:W-:Y:S02]  /*5f80*/  FFMA.FTZ R7, R168, UR19, -R6 ;  /* 0x00000013a8077c23 */ /* 0x004fe40008010806 */
[----:B------:R-:W-:Y:S01]  /*5f90*/  IMAD.WIDE.U32 R14, R4, -0x2daee0ad, RZ ;  /* 0xd2511f53040e7825 */ /* 0x000fe200078e00ff */
[----:B------:R-:W-:Y:S01]  /*5fa0*/  HMMA.16816.F32 R108, R20, R32, R76 ;  /* 0x00000020146c723c */ /* 0x000fe2000000184c */
[----:B------:R-:W2:Y:S02]  /*5fb0*/  MUFU.EX2 R27, R7 ;  /* 0x00000007001b7308 */ /* 0x000ea40000000800 */
[----:B------:R-:W-:-:S04]  /*5fc0*/  IMAD.WIDE.U32 R4, R5, -0x2daee0ad, RZ ;  /* 0xd2511f5305047825 */ /* 0x000fc800078e00ff */
[----:B-----5:R-:W-:Y:S01]  /*5fd0*/  FFMA.FTZ R13, R171, UR19, -R6 ;  /* 0x00000013ab0d7c23 */ /* 0x020fe20008010806 */
[C---:B------:R-:W-:Y:S01]  /*5fe0*/  HMMA.16816.F32 R32, R20.reuse, R34, R68 ;  /* 0x000000221420723c */ /* 0x040fe20000001844 */
[----:B------:R-:W4:Y:S01]  /*5ff0*/  LDSM.16.MT88.4 R68, [R180+0x7800] ;  /* 0x00780000b444783b */ /* 0x000f220000004200 */
[C---:B------:R-:W-:Y:S01]  /*6000*/  LOP3.LUT R16, R4.reuse, 0xffff, RZ, 0xc0, !PT ;  /* 0x0000ffff04107812 */ /* 0x040fe200078ec0ff */
[----:B------:R5:W-:Y:S01]  /*6010*/  MUFU.EX2 R244, R13 ;  /* 0x0000000d00f47308 */ /* 0x000be20000000800 */
[----:B------:R-:W-:Y:S02]  /*6020*/  LOP3.LUT R18, R4, 0xff, RZ, 0xc0, !PT ;  /* 0x000000ff04127812 */ /* 0x000fe400078ec0ff */
[----:B------:R-:W-:Y:S01]  /*6030*/  SHF.R.U32.HI R16, RZ, 0x8, R16 ;  /* 0x00000008ff107819 */ /* 0x000fe20000011610 */
[----:B------:R-:W-:Y:S01]  /*6040*/  HMMA.16816.F32 R120, R20, R28, R72 ;  /* 0x0000001c1478723c */ /* 0x000fe20000001848 */
[----:B------:R-:W-:Y:S02]  /*6050*/  LOP3.LUT R5, R5, UR18, R48, 0x96, !PT ;  /* 0x0000001205057c12 */ /* 0x000fe4000f8e9630 */
[----:B------:R-:W-:-:S02]  /*6060*/  SHF.R.U32.HI R17, RZ, 0x10, R4 ;  /* 0x00000010ff117819 */ /* 0x000fc40000011604 */
[----:B------:R-:W-:Y:S01]  /*6070*/  SHF.R.U32.HI R19, RZ, 0x18, R4 ;  /* 0x00000018ff137819 */ /* 0x000fe20000011604 */
[----:B------:R-:W-:Y:S01]  /*6080*/  FFMA.FTZ R4, R170, UR19, -R6 ;  /* 0x00000013aa047c23 */ /* 0x000fe20008010806 */
[----:B------:R-:W-:Y:S01]  /*6090*/  PRMT R18, R18, 0x5410, R16 ;  /* 0x0000541012127816 */ /* 0x000fe20000000010 */
[C---:B------:R-:W-:Y:S01]  /*60a0*/  HMMA.16816.F32 R136, R20.reuse, R56, R152 ;  /* 0x000000381488723c */ /* 0x040fe20000001898 */
[----:B------:R-:W-:Y:S01]  /*60b0*/  LOP3.LUT R16, R5, 0xffff, RZ, 0xc0, !PT ;  /* 0x0000ffff05107812 */ /* 0x000fe200078ec0ff */
[----:B------:R1:W2:Y:S01]  /*60c0*/  MUFU.EX2 R25, R4 ;  /* 0x0000000400197308 */ /* 0x0002a20000000800 */
[----:B------:R-:W-:Y:S02]  /*60d0*/  LOP3.LUT R17, R17, 0xff, RZ, 0xc0, !PT ;  /* 0x000000ff11117812 */ /* 0x000fe400078ec0ff */
[----:B------:R-:W-:Y:S01]  /*60e0*/  SHF.R.U32.HI R6, RZ, 0x8, R16 ;  /* 0x00000008ff067819 */ /* 0x000fe20000011610 */
[----:B------:R-:W-:Y:S01]  /*60f0*/  FFMA.FTZ R16, R172, UR19, -R8 ;  /* 0x00000013ac107c23 */ /* 0x000fe20008010808 */
[----:B-----5:R-:W-:Y:S01]  /*6100*/  SHF.R.U32.HI R13, RZ, 0x18, R5 ;  /* 0x00000018ff0d7819 */ /* 0x020fe20000011605 */
[----:B------:R-:W-:Y:S01]  /*6110*/  HMMA.16816.F32 R60, R20, R30, R60 ;  /* 0x0000001e143c723c */ /* 0x000fe2000000183c */
[----:B------:R-:W-:Y:S01]  /*6120*/  PRMT R17, R17, 0x5410, R19 ;  /* 0x0000541011117816 */ /* 0x000fe20000000013 */
[----:B------:R5:W-:Y:S01]  /*6130*/  MUFU.EX2 R24, R16 ;  /* 0x0000001000187308 */ /* 0x000be20000000800 */
[----:B------:R-:W-:-:S03]  /*6140*/  LOP3.LUT R7, R15, UR18, R40, 0x96, !PT ;  /* 0x000000120f077c12 */ /* 0x000fc6000f8e9628 */
[----:B------:R-:W-:Y:S01]  /*6150*/  HMMA.16816.F32 R72, R20, R36, R148 ;  /* 0x000000241448723c */ /* 0x000fe20000001894 */
[----:B-1----:R-:W-:-:S05]  /*6160*/  LOP3.LUT R4, R5, 0xff, RZ, 0xc0, !PT ;  /* 0x000000ff05047812 */ /* 0x002fca00078ec0ff */
[----:B------:R-:W-:Y:S01]  /*6170*/  HMMA.16816.F32 R64, R20, R38, R64 ;  /* 0x000000261440723c */ /* 0x000fe20000001840 */
[----:B------:R-:W-:Y:S02]  /*6180*/  PRMT R4, R4, 0x5410, R6 ;  /* 0x0000541004047816 */ /* 0x000fe40000000006 */
[----:B------:R-:W-:-:S03]  /*6190*/  SHF.R.U32.HI R6, RZ, 0x10, R5 ;  /* 0x00000010ff067819 */ /* 0x000fc60000011605 */
[----:B------:R-:W-:Y:S01]  /*61a0*/  HMMA.16816.F32 R56, R20, R58, R52 ;  /* 0x0000003a1438723c */ /* 0x000fe20000001834 */
[----:B------:R-:W-:Y:S01]  /*61b0*/  F2FP.F16.F32.PACK_AB R5, R43, R44 ;  /* 0x0000002c2b05723e */ /* 0x000fe200000000ff */
[----:B------:R-:W1:Y:S01]  /*61c0*/  LDSM.16.MT88.4 R20, [R179+0x7800] ;  /* 0x00780000b314783b */ /* 0x000e620000004200 */
[----:B------:R-:W-:Y:S02]  /*61d0*/  LOP3.LUT R6, R6, 0xff, RZ, 0xc0, !PT ;  /* 0x000000ff06067812 */ /* 0x000fe400078ec0ff */
[--C-:B------:R-:W-:Y:S02]  /*61e0*/  HSET2.LE.AND R4, R4, R198.reuse, PT ;  /* 0x000000c604047233 */ /* 0x100fe40003803000 */
[----:B-----5:R-:W-:Y:S01]  /*61f0*/  PRMT R16, R6, 0x5410, R13 ;  /* 0x0000541006107816 */ /* 0x020fe2000000000d */
[----:B------:R-:W-:Y:S01]  /*6200*/  FFMA.FTZ R6, R173, UR19, -R8 ;  /* 0x00000013ad067c23 */ /* 0x000fe20008010808 */
[----:B---3--:R-:W-:Y:S02]  /*6210*/  F2FP.F16.F32.PACK_AB R8, R243, R41 ;  /* 0x00000029f308723e */ /* 0x008fe400000000ff */
[----:B------:R-:W-:Y:S01]  /*6220*/  LOP3.LUT R88, R4, R5, RZ, 0xc0, !PT ;  /* 0x0000000504587212 */ /* 0x000fe200078ec0ff */
[----:B------:R3:W-:Y:S01]  /*6230*/  MUFU.EX2 R235, R6 ;  /* 0x0000000600eb7308 */ /* 0x0007e20000000800 */
[----:B------:R-:W-:-:S02]  /*6240*/  HSET2.LE.AND R4, R16, R198, PT ;  /* 0x000000c610047233 */ /* 0x000fc40003803000 */
[----:B--2---:R-:W-:Y:S02]  /*6250*/  F2FP.F16.F32.PACK_AB R5, R26, R27 ;  /* 0x0000001b1a05723e */ /* 0x004fe400000000ff */
[----:B------:R-:W-:Y:S01]  /*6260*/  HSET2.LE.AND R13, R17, R198, PT ;  /* 0x000000c6110d7233 */ /* 0x000fe20003803000 */
[--C-:B------:R-:W-:Y:S01]  /*6270*/  FFMA.FTZ R17, R175, UR19, -R0.reuse ;  /* 0x00000013af117c23 */ /* 0x100fe20008010800 */
[----:B------:R-:W-:Y:S01]  /*6280*/  LOP3.LUT R89, R4, R5, RZ, 0xc0, !PT ;  /* 0x0000000504597212 */ /* 0x000fe200078ec0ff */
[----:B------:R-:W-:Y:S01]  /*6290*/  FFMA.FTZ R4, R174, UR19, -R0 ;  /* 0x00000013ae047c23 */ /* 0x000fe20008010800 */
[----:B------:R-:W-:Y:S01]  /*62a0*/  F2FP.F16.F32.PACK_AB R16, R244, R25 ;  /* 0x00000019f410723e */ /* 0x000fe200000000ff */
[----:B------:R-:W-:Y:S01]  /*62b0*/  MUFU.EX2 R19, R17 ;  /* 0x0000001100137308 */ /* 0x000fe20000000800 */
[----:B------:R-:W-:Y:S02]  /*62c0*/  SHF.R.U32.HI R5, RZ, 0x10, R14 ;  /* 0x00000010ff057819 */ /* 0x000fe4000001160e */
[----:B------:R-:W-:-:S02]  /*62d0*/  LOP3.LUT R91, R13, R16, RZ, 0xc0, !PT ;  /* 0x000000100d5b7212 */ /* 0x000fc400078ec0ff */
[----:B------:R-:W-:Y:S02]  /*62e0*/  LOP3.LUT R16, R14, 0xff, RZ, 0xc0, !PT ;  /* 0x000000ff0e107812 */ /* 0x000fe400078ec0ff */
[----:B---3--:R-:W-:Y:S02]  /*62f0*/  HSET2.LE.AND R6, R18, R198, PT ;  /* 0x000000c612067233 */ /* 0x008fe40003803000 */
[----:B------:R2:W-:Y:S01]  /*6300*/  MUFU.EX2 R18, R4 ;  /* 0x0000000400127308 */ /* 0x0005e20000000800 */
[----:B------:R-:W-:Y:S02]  /*6310*/  LOP3.LUT R13, R5, 0xff, RZ, 0xc0, !PT ;  /* 0x000000ff050d7812 */ /* 0x000fe400078ec0ff */
[----:B------:R-:W-:Y:S01]  /*6320*/  LOP3.LUT R90, R6, R8, RZ, 0xc0, !PT ;  /* 0x00000008065a7212 */ /* 0x000fe200078ec0ff */
[----:B------:R-:W-:Y:S01]  /*6330*/  FFMA.FTZ R6, R193, UR19, -R0 ;  /* 0x00000013c1067c23 */ /* 0x000fe20008010800 */
[----:B------:R-:W-:Y:S02]  /*6340*/  LOP3.LUT R8, R14, 0xffff, RZ, 0xc0, !PT ;  /* 0x0000ffff0e087812 */ /* 0x000fe400078ec0ff */
[----:B------:R-:W-:Y:S01]  /*6350*/  SHF.R.U32.HI R15, RZ, 0x18, R14 ;  /* 0x00000018ff0f7819 */ /* 0x000fe2000001160e */
[----:B------:R3:W-:Y:S01]  /*6360*/  MUFU.EX2 R17, R6 ;  /* 0x0000000600117308 */ /* 0x0007e20000000800 */
[----:B------:R-:W-:Y:S01]  /*6370*/  SHF.R.U32.HI R14, RZ, 0x8, R8 ;  /* 0x00000008ff0e7819 */ /* 0x000fe20000011608 */
[----:B------:R-:W-:Y:S01]  /*6380*/  HMMA.16816.F32 R104, R88, R112, R104 ;  /* 0x000000705868723c */ /* 0x000fe20000001868 */
[----:B------:R-:W-:-:S02]  /*6390*/  LOP3.LUT R8, R7, 0xff, RZ, 0xc0, !PT ;  /* 0x000000ff07087812 */ /* 0x000fc400078ec0ff */
[----:B------:R-:W-:-:S03]  /*63a0*/  PRMT R13, R13, 0x5410, R15 ;  /* 0x000054100d0d7816 */ /* 0x000fc6000000000f */
[----:B------:R-:W-:Y:S01]  /*63b0*/  HMMA.16816.F32 R116, R88, R114, R116 ;  /* 0x000000725874723c */ /* 0x000fe20000001874 */
[----:B--2---:R-:W-:Y:S01]  /*63c0*/  FFMA.FTZ R4, R192, UR19, -R0 ;  /* 0x00000013c0047c23 */ /* 0x004fe20008010800 */
[----:B------:R-:W-:-:S03]  /*63d0*/  LOP3.LUT R0, R7, 0xffff, RZ, 0xc0, !PT ;  /* 0x0000ffff07007812 */ /* 0x000fc600078ec0ff */
[----:B------:R2:W5:Y:S01]  /*63e0*/  MUFU.EX2 R242, R4 ;  /* 0x0000000400f27308 */ /* 0x0005620000000800 */
[----:B------:R-:W-:Y:S01]  /*63f0*/  SHF.R.U32.HI R5, RZ, 0x8, R0 ;  /* 0x00000008ff057819 */ /* 0x000fe20000011600 */
[C---:B----4-:R-:W-:Y:S01]  /*6400*/  HMMA.16816.F32 R124, R88.reuse, R68, R124 ;  /* 0x00000044587c723c */ /* 0x050fe2000000187c */
[----:B------:R-:W-:Y:S02]  /*6410*/  PRMT R0, R16, 0x5410, R14 ;  /* 0x0000541010007816 */ /* 0x000fe4000000000e */
[----:B---3--:R-:W-:Y:S02]  /*6420*/  PRMT R6, R8, 0x5410, R5 ;  /* 0x0000541008067816 */ /* 0x008fe40000000005 */
[--C-:B------:R-:W-:Y:S01]  /*6430*/  HSET2.LE.AND R5, R13, R198.reuse, PT ;  /* 0x000000c60d057233 */ /* 0x100fe20003803000 */
[----:B------:R-:W-:Y:S01]  /*6440*/  HMMA.16816.F32 R128, R88, R70, R128 ;  /* 0x000000465880723c */ /* 0x000fe20000001880 */
[----:B------:R-:W-:Y:S02]  /*6450*/  HSET2.LE.AND R0, R0, R198, PT ;  /* 0x000000c600007233 */ /* 0x000fe40003803000 */
[----:B------:R-:W-:-:S03]  /*6460*/  F2FP.F16.F32.PACK_AB R8, R98, R99 ;  /* 0x000000636208723e */ /* 0x000fc600000000ff */
[----:B------:R-:W-:Y:S01]  /*6470*/  HMMA.16816.F32 R76, R88, R80, R140 ;  /* 0x00000050584c723c */ /* 0x000fe2000000188c */
[--C-:B--2---:R-:W-:Y:S02]  /*6480*/  SHF.R.U32.HI R4, RZ, 0x10, R7.reuse ;  /* 0x00000010ff047819 */ /* 0x104fe40000011607 */
[----:B------:R-:W-:-:S03]  /*6490*/  SHF.R.U32.HI R7, RZ, 0x18, R7 ;  /* 0x00000018ff077819 */ /* 0x000fc60000011607 */
[----:B------:R-:W-:Y:S01]  /*64a0*/  HMMA.16816.F32 R132, R88, R82, R132 ;  /* 0x000000525884723c */ /* 0x000fe20000001884 */
[----:B------:R-:W-:-:S04]  /*64b0*/  LOP3.LUT R4, R4, 0xff, RZ, 0xc0, !PT ;  /* 0x000000ff04047812 */ /* 0x000fc800078ec0ff */
[----:B------:R-:W-:Y:S01]  /*64c0*/  PRMT R4, R4, 0x5410, R7 ;  /* 0x0000541004047816 */ /* 0x000fe20000000007 */
[C---:B-1----:R-:W-:Y:S01]  /*64d0*/  HMMA.16816.F32 R84, R88.reuse, R20, R144 ;  /* 0x000000145854723c */ /* 0x042fe20000001890 */
[--C-:B------:R-:W-:Y:S02]  /*64e0*/  HSET2.LE.AND R7, R6, R198.reuse, PT ;  /* 0x000000c606077233 */ /* 0x100fe40003803000 */
[----:B-----5:R-:W-:Y:S02]  /*64f0*/  F2FP.F16.F32.PACK_AB R6, R242, R18 ;  /* 0x00000012f206723e */ /* 0x020fe400000000ff */
[----:B------:R-:W-:Y:S01]  /*6500*/  HSET2.LE.AND R13, R4, R198, PT ;  /* 0x000000c6040d7233 */ /* 0x000fe20003803000 */
[----:B------:R-:W-:Y:S01]  /*6510*/  HMMA.16816.F32 R88, R88, R22, R100 ;  /* 0x000000165858723c */ /* 0x000fe20000001864 */
[----:B------:R-:W-:Y:S02]  /*6520*/  F2FP.F16.F32.PACK_AB R4, R235, R24 ;  /* 0x00000018eb04723e */ /* 0x000fe400000000ff */
[----:B------:R-:W-:Y:S01]  /*6530*/  LOP3.LUT R95, R5, R6, RZ, 0xc0, !PT ;  /* 0x00000006055f7212 */ /* 0x000fe200078ec0ff */
[----:B------:R-:W-:Y:S01]  /*6540*/  FADD.FTZ R6, R230, R229 ;  /* 0x000000e5e6067221 */ /* 0x000fe20000010000 */
[----:B------:R-:W-:Y:S01]  /*6550*/  LOP3.LUT R94, R0, R4, RZ, 0xc0, !PT ;  /* 0x00000004005e7212 */ /* 0x000fe200078ec0ff */
[----:B------:R-:W-:Y:S01]  /*6560*/  FADD.FTZ R4, R221, R220 ;  /* 0x000000dcdd047221 */ /* 0x000fe20000010000 */
[----:B------:R-:W-:Y:S01]  /*6570*/  F2FP.F16.F32.PACK_AB R0, R17, R19 ;  /* 0x000000131100723e */ /* 0x000fe200000000ff */
[----:B------:R-:W-:Y:S01]  /*6580*/  FADD.FTZ R6, R227, R6 ;  /* 0x00000006e3067221 */ /* 0x000fe20000010000 */
[----:B------:R-:W-:Y:S01]  /*6590*/  LOP3.LUT R92, R7, R8, RZ, 0xc0, !PT ;  /* 0x00000008075c7212 */ /* 0x000fe200078ec0ff */
[----:B------:R-:W-:Y:S01]  /*65a0*/  FADD.FTZ R7, R225, R223 ;  /* 0x000000dfe1077221 */ /* 0x000fe20000010000 */
[----:B------:R-:W-:Y:S01]  /*65b0*/  LOP3.LUT R93, R13, R0, RZ, 0xc0, !PT ;  /* 0x000000000d5d7212 */ /* 0x000fe200078ec0ff */
[----:B------:R-:W-:-:S02]  /*65c0*/  FADD.FTZ R0, R249, R245 ;  /* 0x000000f5f9007221 */ /* 0x000fc40000010000 */
[----:B------:R-:W-:Y:S02]  /*65d0*/  FADD.FTZ R7, R222, R7 ;  /* 0x00000007de077221 */ /* 0x000fe40000010000 */
[----:B------:R-:W-:Y:S01]  /*65e0*/  FADD.FTZ R5, R238, R0 ;  /* 0x00000000ee057221 */ /* 0x000fe20000010000 */
[----:B------:R-:W-:Y:S01]  /*65f0*/  FADD.FTZ R0, R219, R4 ;  /* 0x00000004db007221 */ /* 0x000fe20000010000 */
[C---:B------:R-:W-:Y:S02]  /*6600*/  HMMA.16816.F32 R108, R92.reuse, R112, R108 ;  /* 0x000000705c6c723c */ /* 0x040fe4000000186c */
        /* <DEDUP_REMOVED lines=46> */
[----:B------:R-:W-:Y:S01]  /*68f0*/  FADD.FTZ R5, R18, R5 ;  /* 0x0000000512057221 */ /* 0x000fe20000010000 */
[----:B------:R-:W-:Y:S01]  /*6900*/  FADD.FTZ R4, R41, R4 ;  /* 0x0000000429047221 */ /* 0x000fe20000010000 */
[----:B------:R-:W-:Y:S01]  /*6910*/  FADD.FTZ R0, R25, R0 ;  /* 0x0000000019007221 */ /* 0x000fe20000010000 */
[----:B------:R-:W-:Y:S01]  /*6920*/  FADD.FTZ R235, R235, R6 ;  /* 0x00000006ebeb7221 */ /* 0x000fe20000010000 */
        /* <DEDUP_REMOVED lines=8> */
[----:B------:R-:W-:Y:S01]  /*69b0*/  HMMA.16816.F32 R92, R92, R22, R56 ;  /* 0x000000165c5c723c */ /* 0x000fe20000001838 */
[----:B------:R-:W-:-:S08]  /*69c0*/  NOP ;  /* 0x0000000000007918 */ /* 0x000fd00000000000 */
[----:B------:R-:W-:-:S15]  /*69d0*/  @!P6 BRA `(.L_x_666) ;  /* 0x0000008c007ce947 */ /* 0x000fde0003800000 */
[----:B------:R-:W2:Y:S01]  /*69e0*/  LDL.64 R162, [R1+0x28] ;  /* 0x0000280001a27983 */ /* 0x000ea20000100a00 */
[----:B------:R-:W-:-:S03]  /*69f0*/  ULDC UR4, c[0x0][0x2d0] ;  /* 0x0000b40000047ab9 */ /* 0x000fc60000000800 */
[----:B------:R-:W3:Y:S04]  /*6a00*/  LDL R166, [R1+0x44] ;  /* 0x0000440001a67983 */ /* 0x000ee80000100800 */
[----:B------:R-:W4:Y:S04]  /*6a10*/  LDL.64 R160, [R1+0x60] ;  /* 0x0000600001a07983 */ /* 0x000f280000100a00 */
[----:B------:R-:W4:Y:S04]  /*6a20*/  LDL R164, [R1+0x18] ;  /* 0x0000180001a47983 */ /* 0x000f280000100800 */
[----:B------:R-:W5:Y:S04]  /*6a30*/  LDL R157, [R1+0x4c] ;  /* 0x00004c00019d7983 */ /* 0x000f680000100800 */
[----:B------:R-:W5:Y:S01]  /*6a40*/  LDL R158, [R1+0x48] ;  /* 0x00004800019e7983 */ /* 0x000f620000100800 */
[----:B------:R-:W-:Y:S01]  /*6a50*/  VIADD R4, R248, 0xfffffffe ;  /* 0xfffffffef8047836 */ /* 0x000fe20000000000 */
[----:B------:R-:W-:-:S04]  /*6a60*/  DEPBAR.LE SB0, 0x0 ;  /* 0x000080000000791a */ /* 0x000fc80000000000 */
[----:B------:R-:W-:Y:S01]  /*6a70*/  SHF.R.S32.HI R8, RZ, 0x1f, R4 ;  /* 0x0000001fff087819 */ /* 0x000fe20000011404 */
[----:B------:R-:W-:Y:S01]  /*6a80*/  IMAD.WIDE.U32 R6, R240, 0x20, RZ ;  /* 0x00000020f0067825 */ /* 0x000fe200078e00ff */
[----:B------:R-:W-:Y:S01]  /*6a90*/  BAR.SYNC.DEFER_BLOCKING 0x0 ;  /* 0x0000000000007b1d */ /* 0x000fe20000010000 */
[----:B--2---:R-:W-:Y:S02]  /*6aa0*/  ISETP.GE.AND P0, PT, R162, UR4, PT ;  /* 0x00000004a2007c0c */ /* 0x004fe4000bf06270 */
[----:B---3--:R-:W-:Y:S02]  /*6ab0*/  IMAD R0, R166, R4, RZ ;  /* 0x00000004a6007224 */ /* 0x008fe400078e02ff */
[----:B------:R-:W-:Y:S01]  /*6ac0*/  P2R R245, PR, RZ, 0x1 ;  /* 0x00000001fff57803 */ /* 0x000fe20000000000 */
[----:B----4-:R-:W-:-:S08]  /*6ad0*/  IMAD.WIDE.U32 R4, R4, R164, R160 ;  /* 0x000000a404047225 */ /* 0x010fd000078e00a0 */
[----:B------:R-:W1:Y:S01]  /*6ae0*/  @!P0 LDC.64 R18, c[0x0][0x220] ;  /* 0x00008800ff128b82 */ /* 0x000e620000000a00 */
[----:B------:R-:W-:Y:S01]  /*6af0*/  @P0 STS.128 [R191+0x6000], RZ ;  /* 0x006000ffbf000388 */ /* 0x000fe20000000c00 */
[----:B------:R-:W-:Y:S01]  /*6b00*/  IMAD R0, R8, R164, R0 ;  /* 0x000000a408007224 */ /* 0x000fe200078e0200 */
[----:B------:R-:W-:Y:S01]  /*6b10*/  @!P0 IADD3 R6, P1, R4, R6, RZ ;  /* 0x0000000604068210 */ /* 0x000fe20007f3e0ff */
[----:B------:R-:W-:Y:S02]  /*6b20*/  IMAD.SHL.U32 R8, R241, 0x20, RZ ;  /* 0x00000020f1087824 */ /* 0x000fe400078e00ff */
[----:B------:R-:W-:Y:S02]  /*6b30*/  IMAD.IADD R5, R5, 0x1, R0 ;  /* 0x0000000105057824 */ /* 0x000fe400078e0200 */
[----:B------:R-:W2:Y:S01]  /*6b40*/  @!P0 LDC.64 R16, c[0x0][0x220] ;  /* 0x00008800ff108b82 */ /* 0x000ea20000000a00 */
[----:B-----5:R-:W-:Y:S02]  /*6b50*/  @!P0 IADD3 R0, P3, R157, R4, RZ ;  /* 0x000000049d008210 */ /* 0x020fe40007f7e0ff */
[----:B------:R-:W-:-:S03]  /*6b60*/  @!P0 IADD3.X R8, R5, R7, R8, P1, !PT ;  /* 0x0000000705088210 */ /* 0x000fc60000ffe408 */
[----:B------:R-:W-:Y:S02]  /*6b70*/  @!P0 IMAD.X R7, R158, 0x1, R5, P3 ;  /* 0x000000019e078824 */ /* 0x000fe400018e0605 */
[----:B------:R-:W3:Y:S08]  /*6b80*/  @!P0 LDC.64 R14, c[0x0][0x220] ;  /* 0x00008800ff0e8b82 */ /* 0x000ef00000000a00 */
[----:B------:R-:W4:Y:S01]  /*6b90*/  @!P0 LDC.64 R20, c[0x0][0x220] ;  /* 0x00008800ff148b82 */ /* 0x000f220000000a00 */
[----:B-1----:R-:W-:-:S04]  /*6ba0*/  @!P0 LEA R18, P4, R4, R18, 0x1 ;  /* 0x0000001204128211 */ /* 0x002fc800078808ff */
[--C-:B------:R-:W-:Y:S01]  /*6bb0*/  @!P0 LEA.HI.X R19, R4, R19, R5.reuse, 0x1, P4 ;  /* 0x0000001304138211 */ /* 0x100fe200020f0c05 */
[----:B------:R-:W-:Y:S01]  /*6bc0*/  @!P0 IMAD.WIDE.U32 R4, R240, 0x30, R4 ;  /* 0x00000030f0048825 */ /* 0x000fe200078e0004 */
[----:B--2---:R-:W-:-:S03]  /*6bd0*/  @!P0 LEA R16, P2, R0, R16, 0x1 ;  /* 0x0000001000108211 */ /* 0x004fc600078408ff */
[----:B------:R-:W-:Y:S01]  /*6be0*/  @!PT LDS RZ, [RZ] ;  /* 0x00000000fffff984 */ /* 0x000fe20000000800 */
[----:B------:R-:W-:Y:S01]  /*6bf0*/  @!PT LDS RZ, [RZ] ;  /* 0x00000000fffff984 */ /* 0x000fe20000000800 */
[----:B------:R-:W-:Y:S01]  /*6c00*/  @!PT LDS RZ, [RZ] ;  /* 0x00000000fffff984 */ /* 0x000fe20000000800 */
[----:B------:R-:W-:Y:S01]  /*6c10*/  @!P0 LDGSTS.E.BYPASS.LTC128B.128 [R191+0x6000], desc[UR20][R18.64] ;  /* 0x0600000012bf8fae */ /* 0x000fe2000b901d54 */
[----:B------:R-:W-:Y:S01]  /*6c20*/  @!P0 LEA.HI.X R17, R0, R17, R7, 0x1, P2 ;  /* 0x0000001100118211 */ /* 0x000fe200010f0c07 */
[----:B------:R-:W-:Y:S02]  /*6c30*/  @!P0 IMAD R0, R241, 0x30, RZ ;  /* 0x00000030f1008824 */ /* 0x000fe400078e02ff */
[----:B------:R-:W-:Y:S01]  /*6c40*/  @P0 STS.128 [R191+0x6800], RZ ;  /* 0x006800ffbf000388 */ /* 0x000fe20000000c00 */
[----:B---3--:R-:W-:Y:S01]  /*6c50*/  @!P0 LEA R14, P1, R6, R14, 0x1 ;  /* 0x0000000e060e8211 */ /* 0x008fe200078208ff */
[----:B------:R-:W-:Y:S02]  /*6c60*/  @!P0 IMAD.IADD R0, R0, 0x1, R5 ;  /* 0x0000000100008824 */ /* 0x000fe400078e0205 */
[----:B------:R-:W-:Y:S01]  /*6c70*/  @!PT LDS RZ, [RZ] ;  /* 0x00000000fffff984 */ /* 0x000fe20000000800 */
[----:B------:R-:W-:Y:S01]  /*6c80*/  @!PT LDS RZ, [RZ] ;  /* 0x00000000fffff984 */ /* 0x000fe20000000800 */
[----:B------:R-:W-:Y:S01]  /*6c90*/  @!PT LDS RZ, [RZ] ;  /* 0x00000000fffff984 */ /* 0x000fe20000000800 */
[----:B------:R1:W-:Y:S01]  /*6ca0*/  @!P0 LDGSTS.E.BYPASS.LTC128B.128 [R191+0x6800], desc[UR20][R16.64] ;  /* 0x0680000010bf8fae */ /* 0x0003e2000b901d54 */
[----:B------:R-:W-:-:S03]  /*6cb0*/  @!P0 LEA.HI.X R15, R6, R15, R8, 0x1, P1 ;  /* 0x0000000f060f8211 */ /* 0x000fc600008f0c08 */
[----:B------:R-:W-:Y:S01]  /*6cc0*/  @P0 STS.128 [R191+0x7000], RZ ;  /* 0x007000ffbf000388 */ /* 0x000fe20000000c00 */
[----:B----4-:R-:W-:-:S03]  /*6cd0*/  @!P0 LEA R6, P1, R4, R20, 0x1 ;  /* 0x0000001404068211 */ /* 0x010fc600078208ff */
[----:B------:R-:W-:Y:S01]  /*6ce0*/  @!PT LDS RZ, [RZ] ;  /* 0x00000000fffff984 */ /* 0x000fe20000000800 */
[----:B------:R-:W-:Y:S01]  /*6cf0*/  @!PT LDS RZ, [RZ] ;  /* 0x00000000fffff984 */ /* 0x000fe20000000800 */
[----:B------:R-:W-:Y:S01]  /*6d00*/  @!PT LDS RZ, [RZ] ;  /* 0x00000000fffff984 */ /* 0x000fe20000000800 */
[----:B------:R-:W-:Y:S01]  /*6d10*/  @!P0 LDGSTS.E.BYPASS.LTC128B.128 [R191+0x7000], desc[UR20][R14.64] ;  /* 0x070000000ebf8fae */ /* 0x000fe2000b901d54 */
[----:B------:R-:W-:-:S03]  /*6d20*/  @!P0 LEA.HI.X R7, R4, R21, R0, 0x1, P1 ;  /* 0x0000001504078211 */ /* 0x000fc600008f0c00 */
[----:B------:R-:W-:Y:S04]  /*6d30*/  @P0 STS.128 [R191+0x7800], RZ ;  /* 0x007800ffbf000388 */ /* 0x000fe80000000c00 */
[----:B------:R-:W-:Y:S01]  /*6d40*/  @!PT LDS RZ, [RZ] ;  /* 0x00000000fffff984 */ /* 0x000fe20000000800 */
[----:B------:R-:W-:Y:S01]  /*6d50*/  @!PT LDS RZ, [RZ] ;  /* 0x00000000fffff984 */ /* 0x000fe20000000800 */
[----:B------:R-:W-:Y:S01]  /*6d60*/  @!PT LDS RZ, [RZ] ;  /* 0x00000000fffff984 */ /* 0x000fe20000000800 */
[----:B------:R2:W-:Y:S04]  /*6d70*/  @!P0 LDGSTS.E.BYPASS.LTC128B.128 [R191+0x7800], desc[UR20][R6.64] ;  /* 0x0780000006bf8fae */ /* 0x0005e8000b901d54 */
[----:B------:R-:W-:Y:S04]  /*6d80*/  LDSM.16.M88.4 R24, [R176+0x5800] ;  /* 0x00580000b018783b */ /* 0x000fe80000000200 */
[----:B------:R-:W-:Y:S04]  /*6d90*/  LDSM.16.M88.4 R32, [R176+0x5000] ;  /* 0x00500000b020783b */ /* 0x000fe80000000200 */
[----:B-1----:R-:W1:Y:S04]  /*6da0*/  LDSM.16.M88.4 R16, [R183+0x2000] ;  /* 0x00200000b710783b */ /* 0x002e680000000200 */
[----:B------:R-:W3:Y:S04]  /*6db0*/  LDSM.16.M88.4 R40, [R176+0x4000] ;  /* 0x00400000b028783b */ /* 0x000ee80000000200 */
[----:B------:R-:W4:Y:S04]  /*6dc0*/  LDSM.16.M88.4 R20, [R183] ;  /* 0x00000000b714783b */ /* 0x000f280000000200 */
[----:B------:R-:W5:Y:S04]  /*6dd0*/  LDSM.16.M88.4 R36, [R176+0x4800] ;  /* 0x00480000b024783b */ /* 0x000f680000000200 */
[----:B--2---:R-:W-:Y:S04]  /*6de0*/  LDSM.16.M88.4 R4, [R186+0x2000] ;  /* 0x00200000ba04783b */ /* 0x004fe80000000200 */
[----:B------:R-:W2:Y:S04]  /*6df0*/  LDSM.16.M88.4 R60, [R182+0x5800] ;  /* 0x00580000b63c783b */ /* 0x000ea80000000200 */
[----:B------:R-:W2:Y:S04]  /*6e00*/  LDSM.16.M88.4 R52, [R182+0x5000] ;  /* 0x00500000b634783b */ /* 0x000ea80000000200 */
[----:B------:R-:W2:Y:S04]  /*6e10*/  LDSM.16.M88.4 R48, [R182+0x4000] ;  /* 0x00400000b630783b */ /* 0x000ea80000000200 */
[----:B------:R-:W2:Y:S04]  /*6e20*/  LDSM.16.M88.4 R28, [R186] ;  /* 0x00000000ba1c783b */ /* 0x000ea80000000200 */
[----:B------:R-:W2:Y:S01]  /*6e30*/  LDSM.16.M88.4 R56, [R182+0x4800] ;  /* 0x00480000b638783b */ /* 0x000ea20000000200 */
[C---:B-1----:R-:W-:Y:S03]  /*6e40*/  HMMA.16816.F32 R44, R16.reuse, R24, RZ ;  /* 0x00000018102c723c */ /* 0x042fe600000018ff */
[----:B------:R-:W0:Y:S03]  /*6e50*/  LDGDEPBAR ;  /* 0x00000000000079af */ /* 0x000e260000000000 */
[C---:B------:R-:W-:Y:S06]  /*6e60*/  HMMA.16816.F32 R100, R16.reuse, R32, RZ ;  /* 0x000000201064723c */ /* 0x040fec00000018ff */
[-C--:B---3--:R-:W-:Y:S06]  /*6e70*/  HMMA.16816.F32 R148, R16, R42.reuse, RZ ;  /* 0x0000002a1094723c */ /* 0x088fec00000018ff */
[----:B----4-:R-:W-:Y:S06]  /*6e80*/  HMMA.16816.F32 R172, R20, R42, RZ ;  /* 0x0000002a14ac723c */ /* 0x010fec00000018ff */
[C---:B------:R-:W-:Y:S06]  /*6e90*/  HMMA.16816.F32 R152, R16.reuse, R40, RZ ;  /* 0x000000281098723c */ /* 0x040fec00000018ff */
[C---:B-----5:R-:W-:Y:S06]  /*6ea0*/  HMMA.16816.F32 R144, R16.reuse, R36, RZ ;  /* 0x000000241090723c */ /* 0x060fec00000018ff */
[C---:B------:R-:W-:Y:S06]  /*6eb0*/  HMMA.16816.F32 R140, R16.reuse, R38, RZ ;  /* 0x00000026108c723c */ /* 0x040fec00000018ff */
[C---:B------:R-:W-:Y:S06]  /*6ec0*/  HMMA.16816.F32 R64, R16.reuse, R34, RZ ;  /* 0x000000221040723c */ /* 0x040fec00000018ff */
[----:B------:R-:W-:Y:S06]  /*6ed0*/  HMMA.16816.F32 R16, R16, R26, RZ ;  /* 0x0000001a1010723c */ /* 0x000fec00000018ff */
[C---:B------:R-:W-:Y:S01]  /*6ee0*/  HMMA.16816.F32 R156, R20.reuse, R40, RZ ;  /* 0x00000028149c723c */ /* 0x040fe200000018ff */
[----:B------:R-:W-:Y:S05]  /*6ef0*/  LDSM.16.M88.4 R40, [R190] ;  /* 0x00000000be28783b */ /* 0x000fea0000000200 */
[C---:B------:R-:W-:Y:S06]  /*6f00*/  HMMA.16816.F32 R160, R20.reuse, R36, RZ ;  /* 0x0000002414a0723c */ /* 0x040fec00000018ff */
[C---:B------:R-:W-:Y:S01]  /*6f10*/  HMMA.16816.F32 R216, R20.reuse, R38, RZ ;  /* 0x0000002614d8723c */ /* 0x040fe200000018ff */
[----:B------:R-:W-:Y:S05]  /*6f20*/  LDSM.16.M88.4 R36, [R189] ;  /* 0x00000000bd24783b */ /* 0x000fea0000000200 */
[C---:B------:R-:W-:Y:S06]  /*6f30*/  HMMA.16816.F32 R164, R20.reuse, R32, RZ ;  /* 0x0000002014a4723c */ /* 0x040fec00000018ff */
[C---:B------:R-:W-:Y:S01]  /*6f40*/  HMMA.16816.F32 R212, R20.reuse, R34, RZ ;  /* 0x0000002214d4723c */ /* 0x040fe200000018ff */
[----:B------:R-:W-:Y:S05]  /*6f50*/  LDSM.16.M88.4 R32, [R188] ;  /* 0x00000000bc20783b */ /* 0x000fea0000000200 */
[C---:B------:R-:W-:Y:S06]  /*6f60*/  HMMA.16816.F32 R196, R20.reuse, R24, RZ ;  /* 0x0000001814c4723c */ /* 0x040fec00000018ff */
[----:B------:R-:W-:Y:S01]  /*6f70*/  HMMA.16816.F32 R208, R20, R26, RZ ;  /* 0x0000001a14d0723c */ /* 0x000fe200000018ff */
[----:B------:R-:W-:Y:S04]  /*6f80*/  LDSM.16.M88.4 R24, [R184+0x2000] ;  /* 0x00200000b818783b */ /* 0x000fe80000000200 */
[----:B------:R-:W-:Y:S01]  /*6f90*/  LDSM.16.M88.4 R20, [R184] ;  /* 0x00000000b814783b */ /* 0x000fe20000000200 */
[C---:B--2---:R-:W-:Y:S03]  /*6fa0*/  HMMA.16816.F32 R220, R4.reuse, R60, R44 ;  /* 0x0000003c04dc723c */ /* 0x044fe6000000182c */
[----:B------:R-:W1:Y:S03]  /*6fb0*/  LDSM.16.M88.4 R44, [R187] ;  /* 0x00000000bb2c783b */ /* 0x000e660000000200 */
[C---:B------:R-:W-:Y:S06]  /*6fc0*/  HMMA.16816.F32 R224, R4.reuse, R52, R100 ;  /* 0x0000003404e0723c */ /* 0x040fec0000001864 */
[-C--:B------:R-:W-:Y:S06]  /*6fd0*/  HMMA.16816.F32 R168, R4, R50.reuse, R148 ;  /* 0x0000003204a8723c */ /* 0x080fec0000001894 */
[----:B------:R-:W-:Y:S06]  /*6fe0*/  HMMA.16816.F32 R100, R28, R50, R172 ;  /* 0x000000321c64723c */ /* 0x000fec00000018ac */
[C---:B------:R-:W-:Y:S06]  /*6ff0*/  HMMA.16816.F32 R236, R4.reuse, R48, R152 ;  /* 0x0000003004ec723c */ /* 0x040fec0000001898 */
[C---:B------:R-:W-:Y:S06]  /*7000*/  HMMA.16816.F32 R228, R4.reuse, R56, R144 ;  /* 0x0000003804e4723c */ /* 0x040fec0000001890 */
[C---:B------:R-:W-:Y:S06]  /*7010*/  HMMA.16816.F32 R204, R4.reuse, R58, R140 ;  /* 0x0000003a04cc723c */ /* 0x040fec000000188c */
[C---:B------:R-:W-:Y:S06]  /*7020*/  HMMA.16816.F32 R200, R4.reuse, R54, R64 ;  /* 0x0000003604c8723c */ /* 0x040fec0000001840 */
[----:B------:R-:W-:Y:S01]  /*7030*/  HMMA.16816.F32 R192, R4, R62, R16 ;  /* 0x0000003e04c0723c */ /* 0x000fe20000001810 */
[----:B------:R-:W-:Y:S04]  /*7040*/  LDSM.16.M88.4 R16, [R185] ;  /* 0x00000000b910783b */ /* 0x000fe80000000200 */
[----:B------:R-:W-:Y:S01]  /*7050*/  LDSM.16.M88.4 R4, [R185+0x2000] ;  /* 0x00200000b904783b */ /* 0x000fe20000000200 */
[C---:B------:R-:W-:Y:S03]  /*7060*/  HMMA.16816.F32 R148, R28.reuse, R48, R156 ;  /* 0x000000301c94723c */ /* 0x040fe6000000189c */
[----:B------:R-:W2:Y:S03]  /*7070*/  LDSM.16.M88.4 R48, [R181] ;  /* 0x00000000b530783b */ /* 0x000ea60000000200 */
[C---:B------:R-:W-:Y:S06]  /*7080*/  HMMA.16816.F32 R144, R28.reuse, R56, R160 ;  /* 0x000000381c90723c */ /* 0x040fec00000018a0 */
[C---:B------:R-:W-:Y:S06]  /*7090*/  HMMA.16816.F32 R156, R28.reuse, R52, R164 ;  /* 0x000000341c9c723c */ /* 0x040fec00000018a4 */
[C---:B------:R-:W-:Y:S06]  /*70a0*/  HMMA.16816.F32 R160, R28.reuse, R60, R196 ;  /* 0x0000003c1ca0723c */ /* 0x040fec00000018c4 */
[C---:B------:R-:W-:Y:S06]  /*70b0*/  HMMA.16816.F32 R140, R28.reuse, R58, R216 ;  /* 0x0000003a1c8c723c */ /* 0x040fec00000018d8 */
[C---:B------:R-:W-:Y:S06]  /*70c0*/  HMMA.16816.F32 R64, R28.reuse, R54, R212 ;  /* 0x000000361c40723c */ /* 0x040fec00000018d4 */
[----:B------:R-:W-:Y:S01]  /*70d0*/  HMMA.16816.F32 R152, R28, R62, R208 ;  /* 0x0000003e1c98723c */ /* 0x000fe200000018d0 */
[----:B------:R-:W3:Y:S05]  /*70e0*/  LDSM.16.M88.4 R28, [R181+0x800] ;  /* 0x00080000b51c783b */ /* 0x000eea0000000200 */
[-C--:B-1----:R-:W-:Y:S06]  /*70f0*/  HMMA.16816.F32 R56, R24, R46.reuse, R168 ;  /* 0x0000002e1838723c */ /* 0x082fec00000018a8 */
[----:B------:R-:W-:Y:S06]  /*7100*/  HMMA.16816.F32 R52, R20, R46, R100 ;  /* 0x0000002e1434723c */ /* 0x000fec0000001864 */
[-C--:B------:R-:W-:Y:S06]  /*7110*/  HMMA.16816.F32 R236, R24, R44.reuse, R236 ;  /* 0x0000002c18ec723c */ /* 0x080fec00000018ec */
[C---:B------:R-:W-:Y:S06]  /*7120*/  HMMA.16816.F32 R148, R20.reuse, R44, R148 ;  /* 0x0000002c1494723c */ /* 0x040fec0000001894 */
[-C--:B------:R-:W-:Y:S06]  /*7130*/  HMMA.16816.F32 R44, R20, R40.reuse, R144 ;  /* 0x00000028142c723c */ /* 0x080fec0000001890 */
[C---:B------:R-:W-:Y:S06]  /*7140*/  HMMA.16816.F32 R100, R24.reuse, R40, R228 ;  /* 0x000000281864723c */ /* 0x040fec00000018e4 */
[C---:B------:R-:W-:Y:S06]  /*7150*/  HMMA.16816.F32 R168, R24.reuse, R36, R224 ;  /* 0x0000002418a8723c */ /* 0x040fec00000018e0 */
[C---:B------:R-:W-:Y:S06]  /*7160*/  HMMA.16816.F32 R220, R24.reuse, R32, R220 ;  /* 0x0000002018dc723c */ /* 0x040fec00000018dc */
[C---:B------:R-:W-:Y:S06]  /*7170*/  HMMA.16816.F32 R164, R24.reuse, R42, R204 ;  /* 0x0000002a18a4723c */ /* 0x040fec00000018cc */
[C---:B------:R-:W-:Y:S06]  /*7180*/  HMMA.16816.F32 R200, R24.reuse, R38, R200 ;  /* 0x0000002618c8723c */ /* 0x040fec00000018c8 */
[----:B------:R-:W-:Y:S01]  /*7190*/  HMMA.16816.F32 R192, R24, R34, R192 ;  /* 0x0000002218c0723c */ /* 0x000fe200000018c0 */
[----:B------:R-:W1:Y:S05]  /*71a0*/  LDSM.16.M88.4 R24, [R181+0x1000] ;  /* 0x00100000b518783b */ /* 0x000e6a0000000200 */
[C---:B------:R-:W-:Y:S06]  /*71b0*/  HMMA.16816.F32 R60, R20.reuse, R36, R156 ;  /* 0x00000024143c723c */ /* 0x040fec000000189c */
[----:B------:R-:W-:Y:S01]  /*71c0*/  HMMA.16816.F32 R64, R20, R38, R64 ;  /* 0x000000261440723c */ /* 0x000fe20000001840 */
[----:B------:R-:W-:-:S04]  /*71d0*/  VIADD R159, R248, 0xfffffffe ;  /* 0xfffffffef89f7836 */ /* 0x000fc80000000000 */
[----:B------:R-:W-:Y:S01]  /*71e0*/  IMAD R0, R159, 0x40, R250 ;  /* 0x000000409f007824 */ /* 0x000fe200078e02fa */
[-C--:B--2---:R-:W-:Y:S03]  /*71f0*/  HMMA.16816.F32 R52, R16, R50.reuse, R52 ;  /* 0x000000321034723c */ /* 0x084fe60000001834 */
[C---:B------:R-:W-:Y:S02]  /*7200*/  VIADD R8, R0.reuse, 0x8 ;  /* 0x0000000800087836 */ /* 0x040fe40000000000 */
[----:B------:R-:W-:Y:S01]  /*7210*/  VIADD R13, R0, 0x9 ;  /* 0x00000009000d7836 */ /* 0x000fe20000000000 */
[----:B------:R-:W-:Y:S02]  /*7220*/  HMMA.16816.F32 R36, R4, R50, R56 ;  /* 0x000000320424723c */ /* 0x000fe40000001838 */
[C---:B------:R-:W-:Y:S02]  /*7230*/  ISETP.GE.AND P1, PT, R8.reuse, R9, PT ;  /* 0x000000090800720c */ /* 0x040fe40003f26270 */
[----:B------:R-:W-:-:S02]  /*7240*/  ISETP.GE.AND P3, PT, R8, R10, PT ;  /* 0x0000000a0800720c */ /* 0x000fc40003f66270 */
[C---:B------:R-:W-:Y:S01]  /*7250*/  HMMA.16816.F32 R160, R20.reuse, R32, R160 ;  /* 0x0000002014a0723c */ /* 0x040fe200000018a0 */
[C---:B------:R-:W-:Y:S02]  /*7260*/  ISETP.GE.AND P5, PT, R8.reuse, R11, PT ;  /* 0x0000000b0800720c */ /* 0x040fe40003fa6270 */
[----:B------:R-:W-:Y:S01]  /*7270*/  ISETP.GE.AND P4, PT, R8, R12, PT ;  /* 0x0000000c0800720c */ /* 0x000fe20003f86270 */
[----:B------:R-:W-:Y:S01]  /*7280*/  VIADD R8, R0, 0x10 ;  /* 0x0000001000087836 */ /* 0x000fe20000000000 */
[C---:B------:R-:W-:Y:S01]  /*7290*/  ISETP.GE.AND P6, PT, R13.reuse, R9, PT ;  /* 0x000000090d00720c */ /* 0x040fe20003fc6270 */
[----:B------:R-:W-:Y:S01]  /*72a0*/  HMMA.16816.F32 R152, R20, R34, R152 ;  /* 0x000000221498723c */ /* 0x000fe20000001898 */
[C---:B------:R-:W-:Y:S02]  /*72b0*/  ISETP.GE.AND P0, PT, R13.reuse, R10, PT ;  /* 0x0000000a0d00720c */ /* 0x040fe40003f06270 */
[----:B------:R-:W-:-:S03]  /*72c0*/  ISETP.GE.AND P2, PT, R13, R11, PT ;  /* 0x0000000b0d00720c */ /* 0x000fc60003f46270 */
[----:B---3--:R-:W-:Y:S01]  /*72d0*/  HMMA.16816.F32 R32, R16, R28, R44 ;  /* 0x0000001c1020723c */ /* 0x008fe2000000182c */
[----:B------:R-:W-:Y:S02]  /*72e0*/  FSEL R99, R53, -INF , !P6 ;  /* 0xff80000035637808 */ /* 0x000fe40007000000 */
[----:B------:R-:W-:Y:S02]  /*72f0*/  FSEL R98, R55, -INF , !P0 ;  /* 0xff80000037627808 */ /* 0x000fe40004000000 */
[----:B------:R-:W-:Y:S01]  /*7300*/  ISETP.GE.AND P6, PT, R8, R12, PT ;  /* 0x0000000c0800720c */ /* 0x000fe20003fc6270 */
[----:B------:R-:W-:Y:S01]  /*7310*/  HMMA.16816.F32 R40, R20, R42, R140 ;  /* 0x0000002a1428723c */ /* 0x000fe2000000188c */
[----:B------:R-:W-:Y:S02]  /*7320*/  FSEL R56, R38, -INF , !P4 ;  /* 0xff80000026387808 */ /* 0x000fe40006000000 */
[----:B------:R-:W-:Y:S02]  /*7330*/  ISETP.GE.AND P4, PT, R8, R11, PT ;  /* 0x0000000b0800720c */ /* 0x000fe40003f86270 */
[----:B------:R-:W-:Y:S01]  /*7340*/  FSEL R53, R37, -INF , !P2 ;  /* 0xff80000025357808 */ /* 0x000fe20005000000 */
[----:B------:R-:W-:Y:S01]  /*7350*/  HMMA.16816.F32 R20, R4, R28, R100 ;  /* 0x0000001c0414723c */ /* 0x000fe20000001864 */
[----:B------:R-:W-:-:S05]  /*7360*/  P2R R14, PR, RZ, 0x10 ;  /* 0x00000010ff0e7803 */ /* 0x000fca0000000000 */
[-C--:B------:R-:W-:Y:S01]  /*7370*/  HMMA.16816.F32 R44, R4, R30.reuse, R164 ;  /* 0x0000001e042c723c */ /* 0x080fe200000018a4 */
[----:B------:R-:W-:Y:S02]  /*7380*/  FSEL R100, R52, -INF , !P1 ;  /* 0xff80000034647808 */ /* 0x000fe40004800000 */
[----:B------:R-:W-:Y:S01]  /*7390*/  ISETP.GE.AND P1, PT, R13, R12, PT ;  /* 0x0000000c0d00720c */ /* 0x000fe20003f26270 */
[----:B------:R-:W-:Y:S01]  /*73a0*/  VIADD R13, R0, 0x11 ;  /* 0x00000011000d7836 */ /* 0x000fe20000000000 */
[----:B------:R-:W-:Y:S02]  /*73b0*/  FSEL R52, R36, -INF , !P5 ;  /* 0xff80000024347808 */ /* 0x000fe40006800000 */
[-C--:B------:R-:W-:Y:S02]  /*73c0*/  ISETP.GE.AND P5, PT, R8, R9.reuse, PT ;  /* 0x000000090800720c */ /* 0x080fe40003fa6270 */
[----:B------:R-:W-:Y:S02]  /*73d0*/  FSEL R101, R54, -INF , !P3 ;  /* 0xff80000036657808 */ /* 0x000fe40005800000 */
[----:B------:R-:W-:Y:S01]  /*73e0*/  FSEL R54, R39, -INF , !P1 ;  /* 0xff80000027367808 */ /* 0x000fe20004800000 */
[----:B------:R-:W-:Y:S01]  /*73f0*/  HMMA.16816.F32 R40, R16, R30, R40 ;  /* 0x0000001e1028723c */ /* 0x000fe20000001828 */
[----:B------:R-:W-:Y:S01]  /*7400*/  ISETP.GE.AND P3, PT, R8, R10, PT ;  /* 0x0000000a0800720c */ /* 0x000fe20003f66270 */
[----:B------:R-:W-:Y:S01]  /*7410*/  VIADD R8, R0, 0x18 ;  /* 0x0000001800087836 */ /* 0x000fe20000000000 */
[----:B------:R-:W-:-:S02]  /*7420*/  ISETP.GE.AND P2, PT, R13, R9, PT ;  /* 0x000000090d00720c */ /* 0x000fc40003f46270 */
[C---:B------:R-:W-:Y:S01]  /*7430*/  ISETP.GE.AND P1, PT, R13.reuse, R10, PT ;  /* 0x0000000a0d00720c */ /* 0x040fe20003f26270 */
[C---:B-1----:R-:W-:Y:S01]  /*7440*/  HMMA.16816.F32 R28, R4.reuse, R24, R168 ;  /* 0x00000018041c723c */ /* 0x042fe200000018a8 */
[----:B------:R-:W-:Y:S02]  /*7450*/  FSEL R157, R32, -INF , !P5 ;  /* 0xff800000209d7808 */ /* 0x000fe40006800000 */
[----:B------:R-:W-:Y:S02]  /*7460*/  ISETP.NE.AND P5, PT, R14, RZ, PT ;  /* 0x000000ff0e00720c */ /* 0x000fe40003fa5270 */
[C---:B------:R-:W-:Y:S01]  /*7470*/  ISETP.GE.AND P0, PT, R13.reuse, R11, PT ;  /* 0x0000000b0d00720c */ /* 0x040fe20003f06270 */
[----:B------:R-:W-:Y:S01]  /*7480*/  HMMA.16816.F32 R36, R4, R26, R200 ;  /* 0x0000001a0424723c */ /* 0x000fe200000018c8 */
[----:B------:R-:W-:Y:S01]  /*7490*/  ISETP.GE.AND P4, PT, R13, R12, PT ;  /* 0x0000000c0d00720c */ /* 0x000fe20003f86270 */
[----:B------:R-:W-:Y:S01]  /*74a0*/  VIADD R13, R0, 0x20 ;  /* 0x00000020000d7836 */ /* 0x000fe20000000000 */
[----:B------:R-:W-:-:S02]  /*74b0*/  FSEL R158, R34, -INF , !P3 ;  /* 0xff800000229e7808 */ /* 0x000fc40005800000 */
[----:B------:R-:W-:Y:S02]  /*74c0*/  FSEL R156, R33, -INF , !P2 ;  /* 0xff800000219c7808 */ /* 0x000fe40005000000 */
[----:B------:R-:W-:Y:S02]  /*74d0*/  FSEL R164, R35, -INF , !P1 ;  /* 0xff80000023a47808 */ /* 0x000fe40004800000 */
[C---:B------:R-:W-:Y:S01]  /*74e0*/  HMMA.16816.F32 R32, R16.reuse, R24, R60 ;  /* 0x000000181020723c */ /* 0x040fe2000000183c */
[----:B------:R-:W-:Y:S02]  /*74f0*/  FSEL R140, R20, -INF , !P5 ;  /* 0xff800000148c7808 */ /* 0x000fe40006800000 */
[----:B------:R-:W-:Y:S02]  /*7500*/  FSEL R142, R22, -INF , !P6 ;  /* 0xff800000168e7808 */ /* 0x000fe40007000000 */
[----:B------:R-:W-:Y:S01]  /*7510*/  FSEL R143, R23, -INF , !P4 ;  /* 0xff800000178f7808 */ /* 0x000fe20006000000 */
[----:B------:R-:W-:Y:S01]  /*7520*/  HMMA.16816.F32 R24, R16, R26, R64 ;  /* 0x0000001a1018723c */ /* 0x000fe20000001840 */
[----:B------:R-:W-:-:S02]  /*7530*/  FSEL R63, R21, -INF , !P0 ;  /* 0xff800000153f7808 */ /* 0x000fc40004000000 */
[----:B------:R-:W1:Y:S01]  /*7540*/  LDSM.16.M88.4 R20, [R181+0x1800] ;  /* 0x00180000b514783b */ /* 0x000e620000000200 */
[----:B------:R-:W-:Y:S01]  /*7550*/  ISETP.GE.AND P1, PT, R8, R9, PT ;  /* 0x000000090800720c */ /* 0x000fe20003f26270 */
[----:B------:R-:W-:-:S04]  /*7560*/  DEPBAR.LE SB0, 0x0 ;  /* 0x000080000000791a */ /* 0x000fc80000000000 */
[----:B------:R-:W-:Y:S01]  /*7570*/  BAR.SYNC.DEFER_BLOCKING 0x0 ;  /* 0x0000000000007b1d */ /* 0x000fe20000010000 */
[C---:B------:R-:W-:Y:S02]  /*7580*/  ISETP.GE.AND P3, PT, R8.reuse, R10, PT ;  /* 0x0000000a0800720c */ /* 0x040fe40003f66270 */
[C---:B------:R-:W-:Y:S02]  /*7590*/  ISETP.GE.AND P5, PT, R8.reuse, R11, PT ;  /* 0x0000000b0800720c */ /* 0x040fe40003fa6270 */
[----:B------:R-:W-:Y:S01]  /*75a0*/  ISETP.GE.AND P6, PT, R8, R12, PT ;  /* 0x0000000c0800720c */ /* 0x000fe20003fc6270 */
[----:B------:R-:W-:Y:S01]  /*75b0*/  VIADD R8, R0, 0x19 ;  /* 0x0000001900087836 */ /* 0x000fe20000000000 */
[----:B------:R-:W-:Y:S02]  /*75c0*/  FSEL R61, R44, -INF , !P5 ;  /* 0xff8000002c3d7808 */ /* 0x000fe40006800000 */
[----:B------:R-:W-:Y:S02]  /*75d0*/  FSEL R146, R40, -INF , !P1 ;  /* 0xff80000028927808 */ /* 0x000fe40004800000 */
[----:B------:R-:W-:-:S02]  /*75e0*/  ISETP.GE.AND P2, PT, R8, R9, PT ;  /* 0x000000090800720c */ /* 0x000fc40003f46270 */
[C---:B------:R-:W-:Y:S02]  /*75f0*/  ISETP.GE.AND P0, PT, R8.reuse, R10, PT ;  /* 0x0000000a0800720c */ /* 0x040fe40003f06270 */
[----:B------:R-:W-:Y:S02]  /*7600*/  P2R R14, PR, RZ, 0x4 ;  /* 0x00000004ff0e7803 */ /* 0x000fe40000000000 */
[----:B------:R-:W-:Y:S02]  /*7610*/  ISETP.GE.AND P2, PT, R8, R11, PT ;  /* 0x0000000b0800720c */ /* 0x000fe40003f46270 */
[----:B------:R-:W-:Y:S02]  /*7620*/  ISETP.NE.AND P5, PT, R14, RZ, PT ;  /* 0x000000ff0e00720c */ /* 0x000fe40003fa5270 */
[----:B------:R-:W-:Y:S02]  /*7630*/  FSEL R147, R42, -INF , !P3 ;  /* 0xff8000002a937808 */ /* 0x000fe40005800000 */
[----:B------:R-:W-:-:S02]  /*7640*/  FSEL R144, R41, -INF , !P5 ;  /* 0xff80000029907808 */ /* 0x000fc40006800000 */
[C---:B------:R-:W-:Y:S02]  /*7650*/  ISETP.GE.AND P5, PT, R13.reuse, R11, PT ;  /* 0x0000000b0d00720c */ /* 0x040fe40003fa6270 */
[----:B------:R-:W-:Y:S01]  /*7660*/  ISETP.GE.AND P1, PT, R8, R12, PT ;  /* 0x0000000c0800720c */ /* 0x000fe20003f26270 */
[----:B------:R-:W-:Y:S01]  /*7670*/  VIADD R8, R0, 0x21 ;  /* 0x0000002100087836 */ /* 0x000fe20000000000 */
[----:B------:R-:W-:Y:S02]  /*7680*/  FSEL R67, R46, -INF , !P6 ;  /* 0xff8000002e437808 */ /* 0x000fe40007000000 */
[C---:B------:R-:W-:Y:S02]  /*7690*/  ISETP.GE.AND P4, PT, R13.reuse, R9, PT ;  /* 0x000000090d00720c */ /* 0x040fe40003f86270 */
[C---:B------:R-:W-:Y:S02]  /*76a0*/  ISETP.GE.AND P3, PT, R13.reuse, R10, PT ;  /* 0x0000000a0d00720c */ /* 0x040fe40003f66270 */
[----:B------:R-:W-:-:S02]  /*76b0*/  ISETP.GE.AND P6, PT, R13, R12, PT ;  /* 0x0000000c0d00720c */ /* 0x000fc40003fc6270 */
[----:B------:R-:W-:Y:S02]  /*76c0*/  P2R R13, PR, RZ, 0x20 ;  /* 0x00000020ff0d7803 */ /* 0x000fe40000000000 */
[----:B------:R-:W-:Y:S02]  /*76d0*/  FSEL R145, R43, -INF , !P0 ;  /* 0xff8000002b917808 */ /* 0x000fe40004000000 */
[----:B------:R-:W-:Y:S01]  /*76e0*/  FSEL R167, R32, -INF , !P4 ;  /* 0xff80000020a77808 */ /* 0x000fe20006000000 */
[-C--:B------:R-:W-:Y:S01]  /*76f0*/  HMMA.16816.F32 R40, R4, R48.reuse, R236 ;  /* 0x000000300428723c */ /* 0x080fe200000018ec */
[----:B------:R-:W-:Y:S01]  /*7700*/  ISETP.NE.AND P4, PT, R13, RZ, PT ;  /* 0x000000ff0d00720c */ /* 0x000fe20003f85270 */
[----:B------:R-:W-:Y:S01]  /*7710*/  VIADD R13, R0, 0x1 ;  /* 0x00000001000d7836 */ /* 0x000fe20000000000 */
[C---:B------:R-:W-:Y:S02]  /*7720*/  ISETP.GE.AND P0, PT, R8.reuse, R11, PT ;  /* 0x0000000b0800720c */ /* 0x040fe40003f06270 */
[----:B------:R-:W-:Y:S01]  /*7730*/  ISETP.GE.AND P5, PT, R8, R12, PT ;  /* 0x0000000c0800720c */ /* 0x000fe20003fa6270 */
[----:B------:R-:W-:Y:S01]  /*7740*/  HMMA.16816.F32 R48, R16, R48, R148 ;  /* 0x000000301030723c */ /* 0x000fe20000001894 */
[----:B------:R-:W-:-:S02]  /*7750*/  FSEL R62, R45, -INF , !P2 ;  /* 0xff8000002d3e7808 */ /* 0x000fc40005000000 */
[----:B------:R-:W-:Y:S02]  /*7760*/  FSEL R141, R47, -INF , !P1 ;  /* 0xff8000002f8d7808 */ /* 0x000fe40004800000 */
[C---:B------:R-:W-:Y:S02]  /*7770*/  ISETP.GE.AND P2, PT, R8.reuse, R9, PT ;  /* 0x000000090800720c */ /* 0x040fe40003f46270 */
[----:B------:R-:W-:Y:S01]  /*7780*/  ISETP.GE.AND P1, PT, R8, R10, PT ;  /* 0x0000000a0800720c */ /* 0x000fe20003f26270 */
[----:B------:R-:W-:Y:S01]  /*7790*/  VIADD R8, R0, 0x28 ;  /* 0x0000002800087836 */ /* 0x000fe20000000000 */
[----:B------:R-:W-:Y:S02]  /*77a0*/  FSEL R148, R28, -INF , !P4 ;  /* 0xff8000001c947808 */ /* 0x000fe40006000000 */
[----:B------:R-:W-:Y:S02]  /*77b0*/  FSEL R165, R30, -INF , !P6 ;  /* 0xff8000001ea57808 */ /* 0x000fe40007000000 */
[----:B------:R-:W-:-:S02]  /*77c0*/  FSEL R150, R29, -INF , !P0 ;  /* 0xff8000001d967808 */ /* 0x000fc40004000000 */
[----:B------:R-:W-:Y:S02]  /*77d0*/  FSEL R166, R31, -INF , !P5 ;  /* 0xff8000001fa67808 */ /* 0x000fe40006800000 */
[C---:B-1----:R-:W-:Y:S01]  /*77e0*/  HMMA.16816.F32 R28, R16.reuse, R20, R160 ;  /* 0x00000014101c723c */ /* 0x042fe200000018a0 */
[----:B------:R-:W-:Y:S02]  /*77f0*/  FSEL R174, R34, -INF , !P3 ;  /* 0xff80000022ae7808 */ /* 0x000fe40005800000 */
[----:B------:R-:W-:Y:S02]  /*7800*/  FSEL R168, R33, -INF , !P2 ;  /* 0xff80000021a87808 */ /* 0x000fe40005000000 */
[----:B------:R-:W-:Y:S01]  /*7810*/  FSEL R196, R35, -INF , !P1 ;  /* 0xff80000023c47808 */ /* 0x000fe20004800000 */
[----:B------:R-:W-:Y:S01]  /*7820*/  HMMA.16816.F32 R16, R16, R22, R152 ;  /* 0x000000161010723c */ /* 0x000fe20000001898 */
[C---:B------:R-:W-:Y:S02]  /*7830*/  ISETP.GE.AND P2, PT, R8.reuse, R9, PT ;  /* 0x000000090800720c */ /* 0x040fe40003f46270 */
[----:B------:R-:W-:-:S02]  /*7840*/  ISETP.GE.AND P1, PT, R8, R10, PT ;  /* 0x0000000a0800720c */ /* 0x000fc40003f26270 */
[C---:B------:R-:W-:Y:S01]  /*7850*/  ISETP.GE.AND P3, PT, R8.reuse, R11, PT ;  /* 0x0000000b0800720c */ /* 0x040fe20003f66270 */
[----:B------:R-:W-:Y:S01]  /*7860*/  HMMA.16816.F32 R32, R4, R20, R220 ;  /* 0x000000140420723c */ /* 0x000fe200000018dc */
[----:B------:R-:W-:Y:S01]  /*7870*/  ISETP.GE.AND P4, PT, R8, R12, PT ;  /* 0x0000000c0800720c */ /* 0x000fe20003f86270 */
[----:B------:R-:W-:Y:S01]  /*7880*/  VIADD R8, R0, 0x29 ;  /* 0x0000002900087836 */ /* 0x000fe20000000000 */
[C---:B------:R-:W-:Y:S02]  /*7890*/  ISETP.GE.AND P5, PT, R13.reuse, R9, PT ;  /* 0x000000090d00720c */ /* 0x040fe40003fa6270 */
[----:B------:R-:W-:Y:S02]  /*78a0*/  ISETP.GE.AND P0, PT, R13, R10, PT ;  /* 0x0000000a0d00720c */ /* 0x000fe40003f06270 */
[----:B------:R-:W-:Y:S02]  /*78b0*/  FSEL R162, R24, -INF , !P2 ;  /* 0xff80000018a27808 */ /* 0x000fe40005000000 */
[----:B------:R-:W-:-:S02]  /*78c0*/  FSEL R175, R26, -INF , !P1 ;  /* 0xff8000001aaf7808 */ /* 0x000fc40004800000 */
[C---:B------:R-:W-:Y:S02]  /*78d0*/  ISETP.GE.AND P2, PT, R8.reuse, R11, PT ;  /* 0x0000000b0800720c */ /* 0x040fe40003f46270 */
[----:B------:R-:W-:Y:S02]  /*78e0*/  ISETP.GE.AND P1, PT, R8, R9, PT ;  /* 0x000000090800720c */ /* 0x000fe40003f26270 */
[----:B------:R-:W-:Y:S02]  /*78f0*/  P2R R15, PR, RZ, 0x20 ;  /* 0x00000020ff0f7803 */ /* 0x000fe40000000000 */
[----:B------:R-:W-:Y:S02]  /*7900*/  P2R R14, PR, RZ, 0x1 ;  /* 0x00000001ff0e7803 */ /* 0x000fe40000000000 */
[C---:B------:R-:W-:Y:S02]  /*7910*/  ISETP.GE.AND P5, PT, R13.reuse, R11, PT ;  /* 0x0000000b0d00720c */ /* 0x040fe40003fa6270 */
[----:B------:R-:W-:Y:S01]  /*7920*/  ISETP.GE.AND P0, PT, R13, R12, PT ;  /* 0x0000000c0d00720c */ /* 0x000fe20003f06270 */
[----:B------:R-:W-:Y:S01]  /*7930*/  VIADD R13, R0, 0x30 ;  /* 0x00000030000d7836 */ /* 0x000fe20000000000 */
[----:B------:R-:W-:-:S02]  /*7940*/  FSEL R151, R37, -INF , !P2 ;  /* 0xff80000025977808 */ /* 0x000fc40005000000 */
[----:B------:R-:W-:Y:S02]  /*7950*/  FSEL R169, R25, -INF , !P1 ;  /* 0xff80000019a97808 */ /* 0x000fe40004800000 */
[C---:B------:R-:W-:Y:S02]  /*7960*/  ISETP.GE.AND P2, PT, R8.reuse, R10, PT ;  /* 0x0000000a0800720c */ /* 0x040fe40003f46270 */
[----:B------:R-:W-:Y:S01]  /*7970*/  ISETP.GE.AND P1, PT, R8, R12, PT ;  /* 0x0000000c0800720c */ /* 0x000fe20003f26270 */
[----:B------:R-:W-:Y:S01]  /*7980*/  VIADD R8, R0, 0x31 ;  /* 0x0000003100087836 */ /* 0x000fe20000000000 */
[----:B------:R-:W-:Y:S02]  /*7990*/  FSEL R172, R27, -INF , !P2 ;  /* 0xff8000001bac7808 */ /* 0x000fe40005000000 */
[----:B------:R-:W-:Y:S01]  /*79a0*/  FSEL R161, R39, -INF , !P1 ;  /* 0xff80000027a17808 */ /* 0x000fe20004800000 */
[----:B------:R-:W-:Y:S01]  /*79b0*/  HMMA.16816.F32 R24, R4, R22, R192 ;  /* 0x000000160418723c */ /* 0x000fe200000018c0 */
[----:B------:R-:W-:-:S02]  /*79c0*/  ISETP.GE.AND P2, PT, R13, R9, PT ;  /* 0x000000090d00720c */ /* 0x000fc40003f46270 */
[-C--:B------:R-:W-:Y:S02]  /*79d0*/  ISETP.GE.AND P1, PT, R13, R10.reuse, PT ;  /* 0x0000000a0d00720c */ /* 0x080fe40003f26270 */
[----:B------:R-:W-:Y:S02]  /*79e0*/  FSEL R163, R28, -INF , !P2 ;  /* 0xff8000001ca37808 */ /* 0x000fe40005000000 */
[----:B------:R-:W-:Y:S01]  /*79f0*/  ISETP.NE.AND P2, PT, R15, RZ, PT ;  /* 0x000000ff0f00720c */ /* 0x000fe20003f45270 */
[----:B------:R-:W-:Y:S01]  /*7a00*/  VIADD R4, R0, 0x38 ;  /* 0x0000003800047836 */ /* 0x000fe20000000000 */
[----:B------:R-:W-:Y:S02]  /*7a10*/  FSEL R199, R30, -INF , !P1 ;  /* 0xff8000001ec77808 */ /* 0x000fe40004800000 */
[----:B------:R-:W-:Y:S02]  /*7a20*/  ISETP.GE.AND P1, PT, R8, R10, PT ;  /* 0x0000000a0800720c */ /* 0x000fe40003f26270 */
[----:B------:R-:W-:-:S02]  /*7a30*/  FSEL R49, R49, -INF , !P2 ;  /* 0xff80000031317808 */ /* 0x000fc40005000000 */
[----:B------:R-:W-:Y:S02]  /*7a40*/  FSEL R149, R36, -INF , !P3 ;  /* 0xff80000024957808 */ /* 0x000fe40005800000 */
[----:B------:R-:W-:Y:S02]  /*7a50*/  ISETP.GE.AND P6, PT, R13, R11, PT ;  /* 0x0000000b0d00720c */ /* 0x000fe40003fc6270 */
[----:B------:R-:W-:Y:S02]  /*7a60*/  FSEL R200, R31, -INF , !P1 ;  /* 0xff8000001fc87808 */ /* 0x000fe40004800000 */
[-C--:B------:R-:W-:Y:S02]  /*7a70*/  ISETP.GE.AND P2, PT, R0, R9.reuse, PT ;  /* 0x000000090000720c */ /* 0x080fe40003f46270 */
[----:B------:R-:W-:Y:S02]  /*7a80*/  ISETP.GE.AND P3, PT, R8, R9, PT ;  /* 0x000000090800720c */ /* 0x000fe40003f66270 */
[----:B------:R-:W-:-:S02]  /*7a90*/  ISETP.GE.AND P1, PT, R0, R10, PT ;  /* 0x0000000a0000720c */ /* 0x000fc40003f26270 */
[----:B------:R-:W-:Y:S02]  /*7aa0*/  FSEL R36, R41, -INF , !P5 ;  /* 0xff80000029247808 */ /* 0x000fe40006800000 */
[----:B------:R-:W-:Y:S02]  /*7ab0*/  FSEL R41, R48, -INF , !P2 ;  /* 0xff80000030297808 */ /* 0x000fe40005000000 */
[----:B------:R-:W-:Y:S02]  /*7ac0*/  FSEL R152, R32, -INF , !P6 ;  /* 0xff80000020987808 */ /* 0x000fe40007000000 */
[----:B------:R-:W-:Y:S02]  /*7ad0*/  FSEL R160, R38, -INF , !P4 ;  /* 0xff80000026a07808 */ /* 0x000fe40006000000 */
[----:B------:R-:W-:Y:S02]  /*7ae0*/  FSEL R170, R29, -INF , !P3 ;  /* 0xff8000001daa7808 */ /* 0x000fe40005800000 */
[----:B------:R-:W-:-:S02]  /*7af0*/  FSEL R48, R50, -INF , !P1 ;  /* 0xff80000032307808 */ /* 0x000fc40004800000 */
[----:B------:R-:W-:Y:S02]  /*7b00*/  ISETP.GE.AND P6, PT, R248, 0x3, PT ;  /* 0x00000003f800780c */ /* 0x000fe40003fc6270 */
[----:B------:R-:W-:Y:S02]  /*7b10*/  ISETP.NE.AND P4, PT, R14, RZ, PT ;  /* 0x000000ff0e00720c */ /* 0x000fe40003f85270 */
[-C--:B------:R-:W-:Y:S02]  /*7b20*/  ISETP.GE.AND P3, PT, R8, R11.reuse, PT ;  /* 0x0000000b0800720c */ /* 0x080fe40003f66270 */
[C---:B------:R-:W-:Y:S02]  /*7b30*/  ISETP.GE.AND P1, PT, R0.reuse, R11, PT ;  /* 0x0000000b0000720c */ /* 0x040fe40003f26270 */
[----:B------:R-:W-:Y:S02]  /*7b40*/  FSEL R60, R51, -INF , !P4 ;  /* 0xff800000333c7808 */ /* 0x000fe40006000000 */
[C---:B------:R-:W-:Y:S01]  /*7b50*/  ISETP.GE.AND P2, PT, R0.reuse, R12, PT ;  /* 0x0000000c0000720c */ /* 0x040fe20003f46270 */
[----:B------:R-:W-:Y:S01]  /*7b60*/  VIADD R0, R0, 0x39 ;  /* 0x0000003900007836 */ /* 0x000fe20000000000 */
[----:B------:R-:W-:-:S02]  /*7b70*/  FSEL R153, R33, -INF , !P3 ;  /* 0xff80000021997808 */ /* 0x000fc40005800000 */
[----:B------:R-:W-:Y:S02]  /*7b80*/  FSEL R20, R40, -INF , !P1 ;  /* 0xff80000028147808 */ /* 0x000fe40004800000 */
[-C--:B------:R-:W-:Y:S02]  /*7b90*/  ISETP.GE.AND P5, PT, R13, R12.reuse, PT ;  /* 0x0000000c0d00720c */ /* 0x080fe40003fa6270 */
[-C--:B------:R-:W-:Y:S02]  /*7ba0*/  ISETP.GE.AND P4, PT, R8, R12.reuse, PT ;  /* 0x0000000c0800720c */ /* 0x080fe40003f86270 */
[C---:B------:R-:W-:Y:S02]  /*7bb0*/  ISETP.GE.AND P3, PT, R4.reuse, R11, PT ;  /* 0x0000000b0400720c */ /* 0x040fe40003f66270 */
[----:B------:R-:W-:Y:S02]  /*7bc0*/  ISETP.GE.AND P1, PT, R4, R12, PT ;  /* 0x0000000c0400720c */ /* 0x000fe40003f26270 */
[----:B------:R-:W-:-:S02]  /*7bd0*/  FSEL R28, R43, -INF , !P0 ;  /* 0xff8000002b1c7808 */ /* 0x000fc40004000000 */
[----:B------:R-:W-:Y:S02]  /*7be0*/  FSEL R171, R34, -INF , !P5 ;  /* 0xff80000022ab7808 */ /* 0x000fe40006800000 */
[----:B------:R-:W-:Y:S02]  /*7bf0*/  ISETP.GE.AND P0, PT, R4, R9, PT ;  /* 0x000000090400720c */ /* 0x000fe40003f06270 */
[----:B------:R-:W-:Y:S02]  /*7c00*/  FSEL R21, R42, -INF , !P2 ;  /* 0xff8000002a157808 */ /* 0x000fe40005000000 */
[----:B------:R-:W-:Y:S02]  /*7c10*/  FSEL R173, R35, -INF , !P4 ;  /* 0xff80000023ad7808 */ /* 0x000fe40006000000 */
[----:B------:R-:W-:Y:S02]  /*7c20*/  FSEL R154, R24, -INF , !P3 ;  /* 0xff800000189a7808 */ /* 0x000fe40005800000 */
[----:B------:R-:W-:-:S02]  /*7c30*/  FSEL R192, R26, -INF , !P1 ;  /* 0xff8000001ac07808 */ /* 0x000fc40004800000 */
[-C--:B------:R-:W-:Y:S02]  /*7c40*/  ISETP.GE.AND P5, PT, R4, R10.reuse, PT ;  /* 0x0000000a0400720c */ /* 0x080fe40003fa6270 */
[C---:B------:R-:W-:Y:S02]  /*7c50*/  ISETP.GE.AND P4, PT, R0.reuse, R9, PT ;  /* 0x000000090000720c */ /* 0x040fe40003f86270 */
[C---:B------:R-:W-:Y:S02]  /*7c60*/  ISETP.GE.AND P3, PT, R0.reuse, R11, PT ;  /* 0x0000000b0000720c */ /* 0x040fe40003f66270 */
[C---:B------:R-:W-:Y:S02]  /*7c70*/  ISETP.GE.AND P2, PT, R0.reuse, R10, PT ;  /* 0x0000000a0000720c */ /* 0x040fe40003f46270 */
[----:B------:R-:W-:Y:S02]  /*7c80*/  ISETP.GE.AND P1, PT, R0, R12, PT ;  /* 0x0000000c0000720c */ /* 0x000fe40003f26270 */
[----:B------:R-:W-:-:S02]  /*7c90*/  FSEL R194, R16, -INF , !P0 ;  /* 0xff80000010c27808 */ /* 0x000fc40004000000 */
[----:B------:R-:W-:Y:S02]  /*7ca0*/  FSEL R155, R25, -INF , !P3 ;  /* 0xff800000199b7808 */ /* 0x000fe40005800000 */
[----:B------:R-:W-:Y:S02]  /*7cb0*/  FSEL R193, R27, -INF , !P1 ;  /* 0xff8000001bc17808 */ /* 0x000fe40004800000 */
[----:B------:R-:W-:Y:S02]  /*7cc0*/  ISETP.NE.AND P0, PT, R245, RZ, PT ;  /* 0x000000fff500720c */ /* 0x000fe40003f05270 */
[----:B------:R-:W-:Y:S02]  /*7cd0*/  FSEL R197, R18, -INF , !P5 ;  /* 0xff80000012c57808 */ /* 0x000fe40006800000 */
[----:B------:R-:W-:Y:S02]  /*7ce0*/  FSEL R195, R17, -INF , !P4 ;  /* 0xff80000011c37808 */ /* 0x000fe40006000000 */
[----:B------:R-:W-:Y:S01]  /*7cf0*/  FSEL R198, R19, -INF , !P2 ;  /* 0xff80000013c67808 */ /* 0x000fe20005000000 */
[----:B------:R-:W-:Y:S06]  /*7d00*/  @!P6 BRA `(.L_x_667) ;  /* 0x0000000000dce947 */ /* 0x000fec0003800000 */
[----:B------:R-:W2:Y:S04]  /*7d10*/  LDL.64 R214, [R1+0x38] ;  /* 0x0000380001d67983 */ /* 0x000ea80000100a00 */
[----:B------:R-:W3:Y:S04]  /*7d20*/  LDL R217, [R1+0x40] ;  /* 0x0000400001d97983 */ /* 0x000ee80000100800 */
[----:B------:R-:W4:Y:S04]  /*7d30*/  LDL.64 R218, [R1+0x30] ;  /* 0x0000300001da7983 */ /* 0x000f280000100a00 */
[----:B------:R-:W5:Y:S01]  /*7d40*/  LDL R249, [R1+0x1c] ;  /* 0x00001c0001f97983 */ /* 0x000f620000100800 */
[----:B------:R-:W-:Y:S01]  /*7d50*/  VIADD R0, R248, 0xfffffffd ;  /* 0xfffffffdf8007836 */ /* 0x000fe20000000000 */
[----:B------:R-:W1:Y:S01]  /*7d60*/  @!P0 LDC.64 R16, c[0x0][0x218] ;  /* 0x00008600ff108b82 */ /* 0x000e620000000a00 */
[----:B------:R-:W-:Y:S01]  /*7d70*/  BSSY B0, `(.L_x_668) ;  /* 0x000002f000007945 */ /* 0x000fe20003800000 */
[----:B------:R1:W-:Y:S01]  /*7d80*/  @P0 STS.128 [R191+0x4000], RZ ;  /* 0x004000ffbf000388 */ /* 0x0003e20000000c00 */
[----:B------:R-:W-:Y:S01]  /*7d90*/  IMAD.WIDE.U32 R6, R0, R232, RZ ;  /* 0x000000e800067225 */ /* 0x000fe200078e00ff */
[----:B------:R-:W-:-:S04]  /*7da0*/  SHF.R.S32.HI R4, RZ, 0x1f, R0 ;  /* 0x0000001fff047819 */ /* 0x000fc80000011400 */
[----:B------:R-:W1:Y:S01]  /*7db0*/  @!P0 LDC.64 R14, c[0x0][0x218] ;  /* 0x00008600ff0e8b82 */ /* 0x000e620000000a00 */
[----:B------:R-:W-:-:S04]  /*7dc0*/  IMAD R4, R4, R232, RZ ;  /* 0x000000e804047224 */ /* 0x000fc800078e02ff */
[----:B------:R-:W-:-:S03]  /*7dd0*/  IMAD R0, R0, R233, R4 ;  /* 0x000000e900007224 */ /* 0x000fc600078e0204 */
[----:B------:R-:W5:Y:S01]  /*7de0*/  @!P0 LDC.64 R18, c[0x0][0x218] ;  /* 0x00008600ff128b82 */ /* 0x000f620000000a00 */
[----:B------:R-:W-:Y:S01]  /*7df0*/  IMAD.IADD R5, R7, 0x1, R0 ;  /* 0x0000000107057824 */ /* 0x000fe200078e0200 */
[----:B--2---:R-:W-:-:S04]  /*7e00*/  LEA R4, P1, R6, R214, 0x6 ;  /* 0x000000d606047211 */ /* 0x004fc800078230ff */
[-C--:B---3--:R-:W-:Y:S02]  /*7e10*/  @!P0 IADD3 R0, P5, R217, R4.reuse, RZ ;  /* 0x00000004d9008210 */ /* 0x088fe40007fbe0ff */
[----:B------:R-:W-:Y:S02]  /*7e20*/  @!P0 LEA R7, P4, R232, R4, 0x5 ;  /* 0x00000004e8078211 */ /* 0x000fe400078828ff */
[----:B----4-:R-:W-:Y:S02]  /*7e30*/  LEA.HI.X R5, R6, R219, R5, 0x6, P1 ;  /* 0x000000db06057211 */ /* 0x010fe400008f3405 */
[----:B-1----:R-:W-:Y:S02]  /*7e40*/  @!P0 LEA R16, P3, R4, R16, 0x1 ;  /* 0x0000001004108211 */ /* 0x002fe400078608ff */
[----:B------:R-:W-:Y:S01]  /*7e50*/  @!P0 LEA R14, P2, R0, R14, 0x1 ;  /* 0x0000000e000e8211 */ /* 0x000fe200078408ff */
[----:B-----5:R-:W-:Y:S01]  /*7e60*/  @!P0 IMAD.X R8, R249, 0x1, R5, P5 ;  /* 0x00000001f9088824 */ /* 0x020fe200028e0605 */
[----:B------:R-:W-:-:S02]  /*7e70*/  @!P0 LEA R6, P1, R7, R18, 0x1 ;  /* 0x0000001207068211 */ /* 0x000fc400078208ff */
[----:B------:R-:W-:Y:S02]  /*7e80*/  @!P0 LEA.HI.X R13, R232, R5, R233, 0x5, P4 ;  /* 0x00000005e80d8211 */ /* 0x000fe400020f2ce9 */
[----:B------:R-:W-:Y:S02]  /*7e90*/  @!P0 LEA.HI.X R17, R4, R17, R5, 0x1, P3 ;  /* 0x0000001104118211 */ /* 0x000fe400018f0c05 */
[----:B------:R-:W-:Y:S02]  /*7ea0*/  @!P0 LEA.HI.X R15, R0, R15, R8, 0x1, P2 ;  /* 0x0000000f000f8211 */ /* 0x000fe400010f0c08 */
[----:B------:R-:W-:Y:S01]  /*7eb0*/  @!P0 LEA.HI.X R7, R7, R19, R13, 0x1, P1 ;  /* 0x0000001307078211 */ /* 0x000fe200008f0c0d */
        /* <DEDUP_REMOVED lines=16> */
[----:B------:R-:W-:Y:S01]  /*7fc0*/  IMAD R0, R233, 0x30, RZ ;  /* 0x00000030e9007824 */ /* 0x000fe200078e02ff */
[----:B------:R-:W-:Y:S01]  /*7fd0*/  ULDC.64 UR6, c[0x0][0x218] ;  /* 0x0000860000067ab9 */ /* 0x000fe20000000a00 */
[----:B------:R-:W-:-:S05]  /*7fe0*/  IMAD.WIDE.U32 R4, R232, 0x30, R4 ;  /* 0x00000030e8047825 */ /* 0x000fca00078e0004 */
[----:B------:R-:W-:Y:S02]  /*7ff0*/  IADD3 R0, R0, R5, RZ ;  /* 0x0000000500007210 */ /* 0x000fe40007ffe0ff */
[----:B-1----:R-:W-:-:S04]  /*8000*/  LEA R6, P1, R4, UR6, 0x1 ;  /* 0x0000000604067c11 */ /* 0x002fc8000f8208ff */
[----:B------:R-:W-:-:S05]  /*8010*/  LEA.HI.X R7, R4, UR7, R0, 0x1, P1 ;  /* 0x0000000704077c11 */ /* 0x000fca00088f0c00 */
[----:B------:R-:W-:Y:S01]  /*8020*/  @!PT LDS RZ, [RZ] ;  /* 0x00000000fffff984 */ /* 0x000fe20000000800 */
[----:B------:R-:W-:Y:S01]  /*8030*/  @!PT LDS RZ, [RZ] ;  /* 0x00000000fffff984 */ /* 0x000fe20000000800 */
[----:B------:R-:W-:Y:S01]  /*8040*/  @!PT LDS RZ, [RZ] ;  /* 0x00000000fffff984 */ /* 0x000fe20000000800 */
[----:B------:R2:W-:Y:S04]  /*8050*/  LDGSTS.E.BYPASS.LTC128B.128 [R191+0x5800], desc[UR20][R6.64] ;  /* 0x0580000006bf7fae */ /* 0x0005e8000b901d54 */
.L_x_669:
[----:B------:R-:W-:Y:S05]  /*8060*/  BSYNC B0 ;  /* 0x0000000000007941 */ /* 0x000fea0003800000 */
.L_x_668:
[----:B------:R-:W0:Y:S02]  /*8070*/  LDGDEPBAR ;  /* 0x00000000000079af */ /* 0x000e240000000000 */
.L_x_667:
[----:B------:R-:W-:Y:S01]  /*8080*/  FMNMX.FTZ R0, R3, R20, !PT ;  /* 0x0000001403007209 */ /* 0x000fe20007810000 */
[----:B-12---:R-:W-:Y:S01]  /*8090*/  VIADD R6, R251, 0x4 ;  /* 0x00000004fb067836 */ /* 0x006fe20000000000 */
[----:B------:R-:W-:Y:S01]  /*80a0*/  PRMT R201, R234, 0x7054, R234 ;  /* 0x00007054eac97816 */ /* 0x000fe200000000ea */
[----:B------:R-:W-:Y:S01]  /*80b0*/  IMAD.SHL.U32 R66, R159, 0x2, RZ ;  /* 0x000000029f427824 */ /* 0x000fe200078e00ff */
[----:B------:R-:W-:Y:S01]  /*80c0*/  FMNMX.FTZ R0, R36, R0, !PT ;  /* 0x0000000024007209 */ /* 0x000fe20007810000 */
[----:B------:R-:W-:Y:S01]  /*80d0*/  IMAD.WIDE.U32 R210, R6, -0x326172a9, RZ ;  /* 0xcd9e8d5706d27825 */ /* 0x000fe200078e00ff */
[----:B------:R-:W-:Y:S02]  /*80e0*/  LDSM.16.MT88.4 R32, [R180+0x6000] ;  /* 0x00600000b420783b */ /* 0x000fe40000004200 */
[----:B------:R-:W-:Y:S01]  /*80f0*/  FMNMX.FTZ R0, R52, R0, !PT ;  /* 0x0000000034007209 */ /* 0x000fe20007810000 */
[----:B------:R-:W-:Y:S01]  /*8100*/  IMAD.WIDE.U32 R202, R251, -0x326172a9, RZ ;  /* 0xcd9e8d57fbca7825 */ /* 0x000fe200078e00ff */
[----:B------:R-:W-:-:S02]  /*8110*/  LOP3.LUT R14, R247, UR23, R66, 0x96, !PT ;  /* 0x00000017f70e7c12 */ /* 0x000fc4000f8e9642 */
[----:B------:R-:W-:Y:S02]  /*8120*/  FMNMX.FTZ R0, R53, R0, !PT ;  /* 0x0000000035007209 */ /* 0x000fe40007810000 */
[----:B------:R-:W-:Y:S01]  /*8130*/  LOP3.LUT R229, R203, R252, RZ, 0x3c, !PT ;  /* 0x000000fccbe57212 */ /* 0x000fe200078e3cff */
[----:B------:R-:W-:Y:S01]  /*8140*/  IMAD.WIDE.U32 R14, R14, -0x326172a9, RZ ;  /* 0xcd9e8d570e0e7825 */ /* 0x000fe200078e00ff */
[----:B------:R-:W-:-:S03]  /*8150*/  FMNMX.FTZ R0, R140, R0, !PT ;  /* 0x000000008c007209 */ /* 0x000fc60007810000 */
[----:B------:R-:W-:Y:S01]  /*8160*/  IMAD.WIDE.U32 R102, R229, -0x2daee0ad, RZ ;  /* 0xd2511f53e5667825 */ /* 0x000fe200078e00ff */
        /* <DEDUP_REMOVED lines=21> */
[----:B------:R-:W-:Y:S01]  /*82c0*/  LOP3.LUT R4, R211, R252, RZ, 0x3c, !PT ;  /* 0x000000fcd3047212 */ /* 0x000fe200078e3cff */
[----:B------:R-:W1:Y:S01]  /*82d0*/  SHFL.BFLY PT, R5, R0, 0x2, 0x1f ;  /* 0x0c401f0000057f89 */ /* 0x000e6200000e0000 */
[----:B------:R-:W-:-:S03]  /*82e0*/  FMNMX.FTZ R8, R160, R8, !PT ;  /* 0x00000008a0087209 */ /* 0x000fc60007810000 */
[----:B------:R-:W-:Y:S01]  /*82f0*/  IMAD.WIDE.U32 R64, R4, -0x2daee0ad, RZ ;  /* 0xd2511f5304407825 */ /* 0x000fe200078e00ff */
[----:B------:R-:W-:-:S04]  /*8300*/  FMNMX.FTZ R8, R161, R8, !PT ;  /* 0x00000008a1087209 */ /* 0x000fc80007810000 */
[----:B------:R-:W-:Y:S02]  /*8310*/  FMNMX.FTZ R8, R171, R8, !PT ;  /* 0x00000008ab087209 */ /* 0x000fe40007810000 */
[----:B------:R-:W-:Y:S02]  /*8320*/  LOP3.LUT R4, R65, UR15, R246, 0x96, !PT ;  /* 0x0000000f41047c12 */ /* 0x000fe4000f8e96f6 */
[----:B------:R-:W-:-:S03]  /*8330*/  FMNMX.FTZ R8, R173, R8, !PT ;  /* 0x00000008ad087209 */ /* 0x000fc60007810000 */
[----:B------:R-:W-:Y:S01]  /*8340*/  IMAD.WIDE.U32 R50, R4, -0x326172a9, RZ ;  /* 0xcd9e8d5704327825 */ /* 0x000fe200078e00ff */
[----:B------:R-:W-:Y:S02]  /*8350*/  FMNMX.FTZ R8, R192, R8, !PT ;  /* 0x00000008c0087209 */ /* 0x000fe40007810000 */
[----:B------:R-:W-:Y:S02]  /*8360*/  LOP3.LUT R4, R15, UR16, R210, 0x96, !PT ;  /* 0x000000100f047c12 */ /* 0x000fe4000f8e96d2 */
[----:B------:R-:W-:Y:S02]  /*8370*/  FMNMX.FTZ R8, R193, R8, !PT ;  /* 0x00000008c1087209 */ /* 0x000fe40007810000 */
[----:B------:R-:W-:Y:S02]  /*8380*/  LOP3.LUT R6, R51, UR14, R14, 0x96, !PT ;  /* 0x0000000e33067c12 */ /* 0x000fe4000f8e960e */
[----:B-1----:R-:W-:Y:S01]  /*8390*/  FMNMX.FTZ R0, R0, R5, !PT ;  /* 0x0000000500007209 */ /* 0x002fe20007810000 */
[----:B------:R-:W1:Y:S01]  /*83a0*/  SHFL.BFLY PT, R13, R8, 0x2, 0x1f ;  /* 0x0c401f00080d7f89 */ /* 0x000e6200000e0000 */
[----:B------:R-:W-:-:S03]  /*83b0*/  IMAD.WIDE.U32 R4, R4, -0x2daee0ad, RZ ;  /* 0xd2511f5304047825 */ /* 0x000fc600078e00ff */
[----:B------:R-:W2:Y:S01]  /*83c0*/  SHFL.BFLY PT, R16, R0, 0x1, 0x1f ;  /* 0x0c201f0000107f89 */ /* 0x000ea200000e0000 */
[----:B------:R-:W-:Y:S01]  /*83d0*/  IMAD.WIDE.U32 R6, R6, -0x2daee0ad, RZ ;  /* 0xd2511f5306067825 */ /* 0x000fe200078e00ff */
[----:B------:R-:W-:-:S04]  /*83e0*/  LOP3.LUT R5, R5, UR13, R64, 0x96, !PT ;  /* 0x0000000d05057c12 */ /* 0x000fc8000f8e9640 */
[----:B------:R-:W-:Y:S01]  /*83f0*/  LOP3.LUT R7, R7, UR11, R4, 0x96, !PT ;  /* 0x0000000b07077c12 */ /* 0x000fe2000f8e9604 */
[----:B------:R-:W-:-:S04]  /*8400*/  IMAD.WIDE.U32 R4, R5, -0x326172a9, RZ ;  /* 0xcd9e8d5705047825 */ /* 0x000fc800078e00ff */
[----:B------:R-:W-:Y:S01]  /*8410*/  IMAD.WIDE.U32 R24, R7, -0x326172a9, RZ ;  /* 0xcd9e8d5707187825 */ /* 0x000fe200078e00ff */
[----:B------:R-:W-:Y:S02]  /*8420*/  LOP3.LUT R5, R5, UR12, R50, 0x96, !PT ;  /* 0x0000000c05057c12 */ /* 0x000fe4000f8e9632 */
[----:B-1----:R-:W-:Y:S02]  /*8430*/  FMNMX.FTZ R8, R8, R13, !PT ;  /* 0x0000000d08087209 */ /* 0x002fe40007810000 */
[----:B--2---:R-:W-:-:S03]  /*8440*/  FMNMX.FTZ R225, R0, R16, !PT ;  /* 0x0000001000e17209 */ /* 0x004fc60007810000 */
[----:B------:R-:W1:Y:S01]  /*8450*/  SHFL.BFLY PT, R16, R8, 0x1, 0x1f ;  /* 0x0c201f0008107f89 */ /* 0x000e6200000e0000 */
[----:B------:R-:W-:Y:S01]  /*8460*/  LOP3.LUT R0, R25, UR10, R4, 0x96, !PT ;  /* 0x0000000a19007c12 */ /* 0x000fe2000f8e9604 */
[----:B------:R-:W-:-:S04]  /*8470*/  IMAD.WIDE.U32 R4, R5, -0x2daee0ad, RZ ;  /* 0xd2511f5305047825 */ /* 0x000fc800078e00ff */
[C---:B------:R-:W-:Y:S01]  /*8480*/  FMUL.FTZ R13, R225.reuse, UR19 ;  /* 0x00000013e10d7c20 */ /* 0x040fe20008410000 */
[----:B------:R-:W-:Y:S01]  /*8490*/  FSETP.NEU.FTZ.AND P2, PT, R225, -INF , PT ;  /* 0xff800000e100780b */ /* 0x000fe20003f5d000 */
[----:B------:R-:W-:Y:S01]  /*84a0*/  IMAD.WIDE.U32 R26, R0, -0x2daee0ad, RZ ;  /* 0xd2511f53001a7825 */ /* 0x000fe200078e00ff */
[----:B------:R-:W-:Y:S02]  /*84b0*/  LOP3.LUT R6, R5, UR9, R6, 0x96, !PT ;  /* 0x0000000905067c12 */ /* 0x000fe4000f8e9606 */
[----:B------:R-:W-:Y:S02]  /*84c0*/  FSEL R13, R13, RZ, P2 ;  /* 0x000000ff0d0d7208 */ /* 0x000fe40001000000 */
[----:B------:R-:W-:Y:S01]  /*84d0*/  LOP3.LUT R4, R27, UR5, R4, 0x96, !PT ;  /* 0x000000051b047c12 */ /* 0x000fe2000f8e9604 */
[----:B------:R-:W-:-:S04]  /*84e0*/  IMAD.WIDE.U32 R22, R6, -0x326172a9, RZ ;  /* 0xcd9e8d5706167825 */ /* 0x000fc800078e00ff */
[----:B------:R-:W-:Y:S01]  /*84f0*/  FFMA.FTZ R0, R20, UR19, -R13 ;  /* 0x0000001314007c23 */ /* 0x000fe2000801080d */
[----:B------:R-:W-:-:S03]  /*8500*/  IMAD.WIDE.U32 R4, R4, -0x326172a9, RZ ;  /* 0xcd9e8d5704047825 */ /* 0x000fc600078e00ff */
[----:B------:R2:W-:Y:S01]  /*8510*/  MUFU.EX2 R249, R0 ;  /* 0x0000000000f97308 */ /* 0x0005e20000000800 */
[----:B------:R-:W-:Y:S02]  /*8520*/  LOP3.LUT R6, R4, 0xffff, RZ, 0xc0, !PT ;  /* 0x0000ffff04067812 */ /* 0x000fe400078ec0ff */
[--C-:B------:R-:W-:Y:S02]  /*8530*/  SHF.R.U32.HI R7, RZ, 0x10, R4.reuse ;  /* 0x00000010ff077819 */ /* 0x100fe40000011604 */
[----:B-1----:R-:W-:Y:S02]  /*8540*/  FMNMX.FTZ R224, R8, R16, !PT ;  /* 0x0000001008e07209 */ /* 0x002fe40007810000 */
[----:B------:R-:W-:Y:S02]  /*8550*/  LOP3.LUT R16, R4, 0xff, RZ, 0xc0, !PT ;  /* 0x000000ff04107812 */ /* 0x000fe400078ec0ff */
[C---:B------:R-:W-:Y:S01]  /*8560*/  FSETP.NEU.FTZ.AND P1, PT, R224.reuse, -INF , PT ;  /* 0xff800000e000780b */ /* 0x040fe20003f3d000 */
[----:B------:R-:W-:Y:S01]  /*8570*/  FMUL.FTZ R20, R224, UR19 ;  /* 0x00000013e0147c20 */ /* 0x000fe20008410000 */
[----:B------:R-:W-:Y:S01]  /*8580*/  SHF.R.U32.HI R8, RZ, 0x18, R4 ;  /* 0x00000018ff087819 */ /* 0x000fe20000011604 */
[--C-:B------:R-:W-:Y:S01]  /*8590*/  FFMA.FTZ R4, R53, UR19, -R13.reuse ;  /* 0x0000001335047c23 */ /* 0x100fe2000801080d */
[----:B--2---:R-:W-:-:S02]  /*85a0*/  FFMA.FTZ R0, R36, UR19, -R13 ;  /* 0x0000001324007c23 */ /* 0x004fc4000801080d */
[----:B------:R-:W-:Y:S01]  /*85b0*/  FSEL R20, R20, RZ, P1 ;  /* 0x000000ff14147208 */ /* 0x000fe20000800000 */
[----:B------:R1:W-:Y:S01]  /*85c0*/  MUFU.EX2 R238, R4 ;  /* 0x0000000400ee7308 */ /* 0x0003e20000000800 */
[----:B------:R-:W2:Y:S07]  /*85d0*/  LDSM.16.MT88.4 R36, [R177+0x6000] ;  /* 0x00600000b124783b */ /* 0x000eae0000004200 */
[----:B------:R3:W-:Y:S01]  /*85e0*/  MUFU.EX2 R245, R0 ;  /* 0x0000000000f57308 */ /* 0x0007e20000000800 */
[----:B-1----:R-:W-:-:S04]  /*85f0*/  LOP3.LUT R4, R5, UR17, R22, 0x96, !PT ;  /* 0x0000001105047c12 */ /* 0x002fc8000f8e9616 */
[----:B------:R-:W-:Y:S01]  /*8600*/  LOP3.LUT R5, R4, 0xffff, RZ, 0xc0, !PT ;  /* 0x0000ffff04057812 */ /* 0x000fe200078ec0ff */
[----:B---3--:R-:W-:-:S03]  /*8610*/  FFMA.FTZ R0, R52, UR19, -R13 ;  /* 0x0000001334007c23 */ /* 0x008fc6000801080d */
[----:B------:R-:W-:Y:S01]  /*8620*/  SHF.R.U32.HI R5, RZ, 0x8, R5 ;  /* 0x00000008ff057819 */ /* 0x000fe20000011605 */
[----:B------:R1:W3:Y:S02]  /*8630*/  MUFU.EX2 R239, R0 ;  /* 0x0000000000ef7308 */ /* 0x0002e40000000800 */
[----:B-1----:R-:W-:Y:S02]  /*8640*/  SHF.R.U32.HI R0, RZ, 0x8, R6 ;  /* 0x00000008ff007819 */ /* 0x002fe40000011606 */
[----:B------:R-:W-:Y:S02]  /*8650*/  LOP3.LUT R6, R7, 0xff, RZ, 0xc0, !PT ;  /* 0x000000ff07067812 */ /* 0x000fe400078ec0ff */
[----:B------:R-:W-:Y:S01]  /*8660*/  PRMT R17, R16, 0x5410, R0 ;  /* 0x0000541010117816 */ /* 0x000fe20000000000 */
[----:B------:R-:W-:Y:S01]  /*8670*/  FFMA.FTZ R0, R21, UR19, -R20 ;  /* 0x0000001315007c23 */ /* 0x000fe20008010814 */
[----:B------:R-:W-:Y:S01]  /*8680*/  PRMT R18, R6, 0x5410, R8 ;  /* 0x0000541006127816 */ /* 0x000fe20000000008 */
[----:B------:R-:W-:Y:S01]  /*8690*/  FFMA.FTZ R6, R56, UR19, -R20 ;  /* 0x0000001338067c23 */ /* 0x000fe20008010814 */
[----:B------:R-:W-:Y:S01]  /*86a0*/  LOP3.LUT R16, R4, 0xff, RZ, 0xc0, !PT ;  /* 0x000000ff04107812 */ /* 0x000fe200078ec0ff */
[----:B------:R1:W-:Y:S01]  /*86b0*/  MUFU.EX2 R236, R0 ;  /* 0x0000000000ec7308 */ /* 0x0003e20000000800 */
[----:B------:R-:W-:Y:S01]  /*86c0*/  SHF.R.U32.HI R8, RZ, 0x18, R4 ;  /* 0x00000018ff087819 */ /* 0x000fe20000011604 */
[----:B------:R-:W-:Y:S01]  /*86d0*/  LDSM.16.MT88.4 R56, [R179+0x6000] ;  /* 0x00600000b338783b */ /* 0x000fe20000004200 */
[----:B------:R-:W-:-:S02]  /*86e0*/  FSEL R7, R224, RZ, P1 ;  /* 0x000000ffe0077208 */ /* 0x000fc40000800000 */
[----:B------:R-:W-:-:S03]  /*86f0*/  PRMT R16, R16, 0x5410, R5 ;  /* 0x0000541010107816 */ /* 0x000fc60000000005 */
[----:B------:R-:W-:Y:S01]  /*8700*/  FADD.FTZ R7, R2, -R7 ;  /* 0x8000000702077221 */ /* 0x000fe20000010000 */
[----:B------:R-:W-:Y:S01]  /*8710*/  FMNMX.FTZ R2, R96, R48, !PT ;  /* 0x0000003060027209 */ /* 0x000fe20007810000 */
[----:B------:R-:W-:Y:S02]  /*8720*/  MUFU.EX2 R237, R6 ;  /* 0x0000000600ed7308 */ /* 0x000fe40000000800 */
[----:B------:R-:W-:Y:S01]  /*8730*/  FMUL.FTZ R7, R7, UR19 ;  /* 0x0000001307077c20 */ /* 0x000fe20008410000 */
[----:B-1----:R-:W-:Y:S02]  /*8740*/  SHF.R.U32.HI R0, RZ, 0x10, R4 ;  /* 0x00000010ff007819 */ /* 0x002fe40000011604 */
[----:B------:R-:W-:Y:S02]  /*8750*/  FSEL R4, R225, RZ, P2 ;  /* 0x000000ffe1047208 */ /* 0x000fe40001000000 */
[----:B------:R-:W-:-:S04]  /*8760*/  LOP3.LUT R0, R0, 0xff, RZ, 0xc0, !PT ;  /* 0x000000ff00007812 */ /* 0x000fc800078ec0ff */
[----:B------:R-:W-:Y:S01]  /*8770*/  PRMT R19, R0, 0x5410, R8 ;  /* 0x0000541000137816 */ /* 0x000fe20000000008 */
[----:B------:R-:W-:Y:S01]  /*8780*/  FADD.FTZ R8, R3, -R4 ;  /* 0x8000000403087221 */ /* 0x000fe20000010000 */
[--C-:B------:R-:W-:Y:S01]  /*8790*/  FFMA.FTZ R0, R54, UR19, -R20.reuse ;  /* 0x0000001336007c23 */ /* 0x100fe20008010814 */
[----:B------:R-:W-:Y:S01]  /*87a0*/  FMNMX.FTZ R3, R97, R41, !PT ;  /* 0x0000002961037209 */ /* 0x000fe20007810000 */
[----:B------:R-:W-:Y:S01]  /*87b0*/  FFMA.FTZ R4, R28, UR19, -R20 ;  /* 0x000000131c047c23 */ /* 0x000fe20008010814 */
[----:B------:R-:W-:Y:S01]  /*87c0*/  FMUL.FTZ R8, R8, UR19 ;  /* 0x0000001308087c20 */ /* 0x000fe20008410000 */
[----:B------:R1:W-:Y:S01]  /*87d0*/  MUFU.EX2 R231, R0 ;  /* 0x0000000000e77308 */ /* 0x0003e20000000800 */
[----:B------:R-:W-:Y:S01]  /*87e0*/  FMNMX.FTZ R5, R49, R3, !PT ;  /* 0x0000000331057209 */ /* 0x000fe20007810000 */
[----:B------:R-:W4:Y:S01]  /*87f0*/  LDSM.16.MT88.4 R28, [R178+0x6000] ;  /* 0x00600000b21c783b */ /* 0x000f220000004200 */
[----:B------:R-:W-:Y:S02]  /*8800*/  FMNMX.FTZ R3, R60, R2, !PT ;  /* 0x000000023c037209 */ /* 0x000fe40007810000 */
[----:B---3--:R-:W-:-:S02]  /*8810*/  F2FP.F16.F32.PACK_AB R2, R238, R239 ;  /* 0x000000efee02723e */ /* 0x008fc400000000ff */
[----:B------:R-:W-:Y:S01]  /*8820*/  FMNMX.FTZ R3, R101, R3, !PT ;  /* 0x0000000365037209 */ /* 0x000fe20007810000 */
[----:B------:R3:W-:Y:S08]  /*8830*/  MUFU.EX2 R230, R4 ;  /* 0x0000000400e67308 */ /* 0x0007f00000000800 */
[----:B------:R-:W5:Y:S01]  /*8840*/  MUFU.EX2 R55, R8 ;  /* 0x0000000800377308 */ /* 0x000f620000000800 */
[----:B-1----:R-:W-:-:S05]  /*8850*/  HSET2.LE.AND R0, R17, R201, PT ;  /* 0x000000c911007233 */ /* 0x002fca0003803000 */
[----:B------:R-:W-:Y:S02]  /*8860*/  LOP3.LUT R6, R0, R2, RZ, 0xc0, !PT ;  /* 0x0000000200067212 */ /* 0x000fe400078ec0ff */
[----:B------:R-:W-:Y:S01]  /*8870*/  FMNMX.FTZ R0, R98, R3, !PT ;  /* 0x0000000362007209 */ /* 0x000fe20007810000 */
[----:B------:R-:W1:Y:S01]  /*8880*/  MUFU.EX2 R54, R7 ;  /* 0x0000000700367308 */ /* 0x000e620000000800 */
[----:B---3--:R-:W-:Y:S02]  /*8890*/  FMNMX.FTZ R4, R100, R5, !PT ;  /* 0x0000000564047209 */ /* 0x008fe40007810000 */
[--C-:B------:R-:W-:Y:S02]  /*88a0*/  HSET2.LE.AND R3, R16, R201.reuse, PT ;  /* 0x000000c910037233 */ /* 0x100fe40003803000 */
[----:B------:R-:W-:Y:S02]  /*88b0*/  FMNMX.FTZ R2, R99, R4, !PT ;  /* 0x0000000463027209 */ /* 0x000fe40007810000 */
[----:B------:R-:W-:Y:S01]  /*88c0*/  F2FP.F16.F32.PACK_AB R4, R245, R249 ;  /* 0x000000f9f504723e */ /* 0x000fe200000000ff */
[-C--:B-----5:R-:W-:Y:S01]  /*88d0*/  FMUL.FTZ R104, R104, R55.reuse ;  /* 0x0000003768687220 */ /* 0x0a0fe20000410000 */
[----:B------:R-:W-:Y:S01]  /*88e0*/  FMNMX.FTZ R5, R157, R2, !PT ;  /* 0x000000029d057209 */ /* 0x000fe20007810000 */
[-C--:B------:R-:W-:Y:S01]  /*88f0*/  FMUL.FTZ R105, R105, R55.reuse ;  /* 0x0000003769697220 */ /* 0x080fe20000410000 */
[----:B------:R-:W-:Y:S01]  /*8900*/  FMNMX.FTZ R8, R158, R0, !PT ;  /* 0x000000009e087209 */ /* 0x000fe20007810000 */
[-C--:B------:R-:W-:Y:S01]  /*8910*/  FMUL.FTZ R116, R116, R55.reuse ;  /* 0x0000003774747220 */ /* 0x080fe20000410000 */
[--C-:B------:R-:W-:Y:S01]  /*8920*/  HSET2.LE.AND R0, R18, R201.reuse, PT ;  /* 0x000000c912007233 */ /* 0x100fe20003803000 */
[----:B------:R-:W-:Y:S01]  /*8930*/  FMUL.FTZ R117, R117, R55 ;  /* 0x0000003775757220 */ /* 0x000fe20000410000 */
[----:B------:R-:W-:Y:S01]  /*8940*/  F2FP.F16.F32.PACK_AB R2, R231, R237 ;  /* 0x000000ede702723e */ /* 0x000fe200000000ff */
[----:B------:R-:W-:Y:S01]  /*8950*/  FMUL.FTZ R124, R124, R55 ;  /* 0x000000377c7c7220 */ /* 0x000fe20000410000 */
[----:B------:R-:W-:Y:S01]  /*8960*/  FMNMX.FTZ R5, R156, R5, !PT ;  /* 0x000000059c057209 */ /* 0x000fe20007810000 */
[----:B-1----:R-:W-:Y:S01]  /*8970*/  FMUL.FTZ R106, R106, R54 ;  /* 0x000000366a6a7220 */ /* 0x002fe20000410000 */
[----:B------:R-:W-:Y:S01]  /*8980*/  LOP3.LUT R4, R3, R4, RZ, 0xc0, !PT ;  /* 0x0000000403047212 */ /* 0x000fe200078ec0ff */
[----:B------:R-:W-:Y:S01]  /*8990*/  FMUL.FTZ R107, R107, R54 ;  /* 0x000000366b6b7220 */ /* 0x000fe20000410000 */
[----:B------:R-:W-:Y:S01]  /*89a0*/  FMNMX.FTZ R3, R164, R8, !PT ;  /* 0x00000008a4037209 */ /* 0x000fe20007810000 */
[----:B------:R-:W-:Y:S01]  /*89b0*/  FMUL.FTZ R118, R118, R54 ;  /* 0x0000003676767220 */ /* 0x000fe20000410000 */
[----:B------:R-:W-:Y:S01]  /*89c0*/  LOP3.LUT R7, R0, R2, RZ, 0xc0, !PT ;  /* 0x0000000200077212 */ /* 0x000fe200078ec0ff */
[-C--:B------:R-:W-:Y:S01]  /*89d0*/  FMUL.FTZ R119, R119, R54.reuse ;  /* 0x0000003677777220 */ /* 0x080fe20000410000 */
[----:B------:R-:W-:Y:S01]  /*89e0*/  FMNMX.FTZ R5, R146, R5, !PT ;  /* 0x0000000592057209 */ /* 0x000fe20007810000 */
[----:B------:R-:W-:Y:S01]  /*89f0*/  FMUL.FTZ R125, R125, R55 ;  /* 0x000000377d7d7220 */ /* 0x000fe20000410000 */
[----:B------:R-:W-:Y:S01]  /*8a00*/  HSET2.LE.AND R0, R19, R201, PT ;  /* 0x000000c913007233 */ /* 0x000fe20003803000 */
[----:B------:R-:W-:Y:S01]  /*8a10*/  FMUL.FTZ R126, R126, R54 ;  /* 0x000000367e7e7220 */ /* 0x000fe20000410000 */
[----:B------:R-:W-:Y:S01]  /*8a20*/  F2FP.F16.F32.PACK_AB R2, R230, R236 ;  /* 0x000000ece602723e */ /* 0x000fe200000000ff */
[----:B------:R-:W-:Y:S01]  /*8a30*/  FMUL.FTZ R127, R127, R54 ;  /* 0x000000367f7f7220 */ /* 0x000fe20000410000 */
[----:B------:R-:W-:Y:S01]  /*8a40*/  FMNMX.FTZ R3, R147, R3, !PT ;  /* 0x0000000393037209 */ /* 0x000fe20007810000 */
[----:B------:R-:W-:Y:S01]  /*8a50*/  FMUL.FTZ R128, R128, R55 ;  /* 0x0000003780807220 */ /* 0x000fe20000410000 */
[----:B------:R-:W-:Y:S01]  /*8a60*/  FMNMX.FTZ R8, R144, R5, !PT ;  /* 0x0000000590087209 */ /* 0x000fe20007810000 */
[----:B------:R-:W-:Y:S01]  /*8a70*/  FMUL.FTZ R129, R129, R55 ;  /* 0x0000003781817220 */ /* 0x000fe20000410000 */
[----:B------:R-:W-:Y:S01]  /*8a80*/  LOP3.LUT R5, R0, R2, RZ, 0xc0, !PT ;  /* 0x0000000200057212 */ /* 0x000fe200078ec0ff */
[-C--:B------:R-:W-:Y:S01]  /*8a90*/  FMUL.FTZ R130, R130, R54.reuse ;  /* 0x0000003682827220 */ /* 0x080fe20000410000 */
[----:B------:R-:W-:Y:S01]  /*8aa0*/  FMNMX.FTZ R0, R145, R3, !PT ;  /* 0x0000000391007209 */ /* 0x000fe20007810000 */
[----:B------:R-:W-:Y:S01]  /*8ab0*/  FMUL.FTZ R131, R131, R54 ;  /* 0x0000003683837220 */ /* 0x000fe20000410000 */
[----:B------:R-:W-:Y:S01]  /*8ac0*/  FMNMX.FTZ R2, R167, R8, !PT ;  /* 0x00000008a7027209 */ /* 0x000fe20007810000 */
[-C--:B------:R-:W-:Y:S01]  /*8ad0*/  FMUL.FTZ R76, R76, R55.reuse ;  /* 0x000000374c4c7220 */ /* 0x080fe20000410000 */
[----:B------:R-:W-:Y:S01]  /*8ae0*/  FMNMX.FTZ R0, R174, R0, !PT ;  /* 0x00000000ae007209 */ /* 0x000fe20007810000 */
[-C--:B------:R-:W-:Y:S01]  /*8af0*/  FMUL.FTZ R77, R77, R55.reuse ;  /* 0x000000374d4d7220 */ /* 0x080fe20000410000 */
[----:B------:R-:W-:Y:S01]  /*8b00*/  FMNMX.FTZ R2, R168, R2, !PT ;  /* 0x00000002a8027209 */ /* 0x000fe20007810000 */
[----:B------:R-:W-:Y:S01]  /*8b10*/  FMUL.FTZ R78, R78, R54 ;  /* 0x000000364e4e7220 */ /* 0x000fe20000410000 */
[----:B------:R-:W-:Y:S01]  /*8b20*/  FMNMX.FTZ R3, R196, R0, !PT ;  /* 0x00000000c4037209 */ /* 0x000fe20007810000 */
[----:B------:R-:W-:Y:S01]  /*8b30*/  FMUL.FTZ R79, R79, R54 ;  /* 0x000000364f4f7220 */ /* 0x000fe20000410000 */
[----:B------:R-:W-:Y:S01]  /*8b40*/  FMNMX.FTZ R0, R162, R2, !PT ;  /* 0x00000002a2007209 */ /* 0x000fe20007810000 */
[----:B------:R-:W-:Y:S01]  /*8b50*/  FMUL.FTZ R132, R132, R55 ;  /* 0x0000003784847220 */ /* 0x000fe20000410000 */
[----:B------:R-:W-:Y:S01]  /*8b60*/  FMNMX.FTZ R2, R175, R3, !PT ;  /* 0x00000003af027209 */ /* 0x000fe20007810000 */
[-C--:B------:R-:W-:Y:S01]  /*8b70*/  FMUL.FTZ R133, R133, R55.reuse ;  /* 0x0000003785857220 */ /* 0x080fe20000410000 */
[----:B------:R-:W-:Y:S01]  /*8b80*/  FMNMX.FTZ R0, R169, R0, !PT ;  /* 0x00000000a9007209 */ /* 0x000fe20007810000 */
[----:B------:R-:W-:Y:S01]  /*8b90*/  FMUL.FTZ R134, R134, R54 ;  /* 0x0000003686867220 */ /* 0x000fe20000410000 */
[----:B------:R-:W-:Y:S01]  /*8ba0*/  FMNMX.FTZ R2, R172, R2, !PT ;  /* 0x00000002ac027209 */ /* 0x000fe20007810000 */
[----:B------:R-:W-:Y:S01]  /*8bb0*/  FMUL.FTZ R135, R135, R54 ;  /* 0x0000003687877220 */ /* 0x000fe20000410000 */
[----:B------:R-:W-:Y:S01]  /*8bc0*/  FMNMX.FTZ R0, R163, R0, !PT ;  /* 0x00000000a3007209 */ /* 0x000fe20007810000 */
[-C--:B------:R-:W-:Y:S01]  /*8bd0*/  FMUL.FTZ R84, R84, R55.reuse ;  /* 0x0000003754547220 */ /* 0x080fe20000410000 */
[-C--:B------:R-:W-:Y:S01]  /*8be0*/  FMUL.FTZ R85, R85, R55.reuse ;  /* 0x0000003755557220 */ /* 0x080fe20000410000 */
[----:B------:R-:W-:Y:S01]  /*8bf0*/  FMUL.FTZ R86, R86, R54 ;  /* 0x0000003656567220 */ /* 0x000fe20000410000 */
[----:B------:R-:W-:Y:S01]  /*8c00*/  FMNMX.FTZ R0, R170, R0, !PT ;  /* 0x00000000aa007209 */ /* 0x000fe20007810000 */
[----:B------:R-:W-:Y:S01]  /*8c10*/  FMUL.FTZ R87, R87, R54 ;  /* 0x0000003657577220 */ /* 0x000fe20000410000 */
[-C--:B------:R-:W-:Y:S01]  /*8c20*/  FMUL.FTZ R88, R88, R55.reuse ;  /* 0x0000003758587220 */ /* 0x080fe20000410000 */
[----:B------:R-:W-:Y:S01]  /*8c30*/  FMUL.FTZ R89, R89, R55 ;  /* 0x0000003759597220 */ /* 0x000fe20000410000 */
[----:B------:R-:W-:Y:S01]  /*8c40*/  FMNMX.FTZ R0, R194, R0, !PT ;  /* 0x00000000c2007209 */ /* 0x000fe20007810000 */
[-C--:B------:R-:W-:Y:S01]  /*8c50*/  FMUL.FTZ R90, R90, R54.reuse ;  /* 0x000000365a5a7220 */ /* 0x080fe20000410000 */
[----:B------:R-:W-:Y:S01]  /*8c60*/  FMUL.FTZ R91, R91, R54 ;  /* 0x000000365b5b7220 */ /* 0x000fe20000410000 */
[----:B------:R-:W-:Y:S01]  /*8c70*/  FMNMX.FTZ R2, R199, R2, !PT ;  /* 0x00000002c7027209 */ /* 0x000fe20007810000 */
[----:B--2---:R-:W-:Y:S01]  /*8c80*/  HMMA.16816.F32 R104, R4, R36, R104 ;  /* 0x000000240468723c */ /* 0x004fe20000001868 */
[----:B------:R-:W-:-:S02]  /*8c90*/  FMNMX.FTZ R0, R195, R0, !PT ;  /* 0x00000000c3007209 */ /* 0x000fc40007810000 */
[----:B------:R-:W-:Y:S02]  /*8ca0*/  FMNMX.FTZ R2, R200, R2, !PT ;  /* 0x00000002c8027209 */ /* 0x000fe40007810000 */
[----:B------:R-:W-:Y:S01]  /*8cb0*/  LOP3.LUT R3, R103, UR15, R246, 0x96, !PT ;  /* 0x0000000f67037c12 */ /* 0x000fe2000f8e96f6 */
[C---:B------:R-:W-:Y:S01]  /*8cc0*/  HMMA.16816.F32 R116, R4.reuse, R38, R116 ;  /* 0x000000260474723c */ /* 0x040fe20000001874 */
[----:B------:R-:W-:Y:S02]  /*8cd0*/  FMNMX.FTZ R2, R197, R2, !PT ;  /* 0x00000002c5027209 */ /* 0x000fe40007810000 */
[----:B------:R-:W-:Y:S01]  /*8ce0*/  LOP3.LUT R16, R23, UR8, R24, 0x96, !PT ;  /* 0x0000000817107c12 */ /* 0x000fe2000f8e9618 */
[----:B------:R-:W-:Y:S02]  /*8cf0*/  IMAD.WIDE.U32 R46, R3, -0x326172a9, RZ ;  /* 0xcd9e8d57032e7825 */ /* 0x000fe400078e00ff */
[C---:B------:R-:W-:Y:S06]  /*8d00*/  HMMA.16816.F32 R124, R4.reuse, R32, R124 ;  /* 0x00000020047c723c */ /* 0x040fec000000187c */
[C---:B------:R-:W-:Y:S06]  /*8d10*/  HMMA.16816.F32 R128, R4.reuse, R34, R128 ;  /* 0x000000220480723c */ /* 0x040fec0000001880 */
[C---:B----4-:R-:W-:Y:S06]  /*8d20*/  HMMA.16816.F32 R76, R4.reuse, R28, R76 ;  /* 0x0000001c044c723c */ /* 0x050fec000000184c */
[C---:B------:R-:W-:Y:S06]  /*8d30*/  HMMA.16816.F32 R132, R4.reuse, R30, R132 ;  /* 0x0000001e0484723c */ /* 0x040fec0000001884 */
[C---:B------:R-:W-:Y:S06]  /*8d40*/  HMMA.16816.F32 R84, R4.reuse, R56, R84 ;  /* 0x000000380454723c */ /* 0x040fec0000001854 */
[----:B------:R-:W-:Y:S01]  /*8d50*/  HMMA.16816.F32 R88, R4, R58, R88 ;  /* 0x0000003a0458723c */ /* 0x000fe20000001858 */
[----:B------:R-:W1:Y:S06]  /*8d60*/  SHFL.BFLY PT, R6, R0, 0x2, 0x1f ;  /* 0x0c401f0000067f89 */ /* 0x000e6c00000e0000 */
[----:B------:R-:W-:-:S02]  /*8d70*/  FMNMX.FTZ R7, R198, R2, !PT ;  /* 0x00000002c6077209 */ /* 0x000fc40007810000 */
[----:B------:R-:W-:Y:S02]  /*8d80*/  LOP3.LUT R2, R15, UR16, R202, 0x96, !PT ;  /* 0x000000100f027c12 */ /* 0x000fe4000f8e96ca */
[----:B------:R-:W-:Y:S01]  /*8d90*/  LOP3.LUT R4, R47, UR14, R14, 0x96, !PT ;  /* 0x0000000e2f047c12 */ /* 0x000fe2000f8e960e */
[----:B------:R-:W2:Y:S02]  /*8da0*/  SHFL.BFLY PT, R15, R7, 0x2, 0x1f ;  /* 0x0c401f00070f7f89 */ /* 0x000ea400000e0000 */
[----:B------:R-:W-:-:S04]  /*8db0*/  IMAD.WIDE.U32 R2, R2, -0x2daee0ad, RZ ;  /* 0xd2511f5302027825 */ /* 0x000fc800078e00ff */
[----:B------:R-:W-:Y:S01]  /*8dc0*/  IMAD.WIDE.U32 R4, R4, -0x2daee0ad, RZ ;  /* 0xd2511f5304047825 */ /* 0x000fe200078e00ff */
[----:B------:R-:W-:Y:S02]  /*8dd0*/  LOP3.LUT R3, R3, UR13, R102, 0x96, !PT ;  /* 0x0000000d03037c12 */ /* 0x000fe4000f8e9666 */
[----:B-1----:R-:W-:Y:S02]  /*8de0*/  FMNMX.FTZ R6, R0, R6, !PT ;  /* 0x0000000600067209 */ /* 0x002fe40007810000 */
[----:B------:R-:W-:Y:S01]  /*8df0*/  LOP3.LUT R0, R5, UR11, R2, 0x96, !PT ;  /* 0x0000000b05007c12 */ /* 0x000fe2000f8e9602 */
[----:B------:R-:W-:Y:S02]  /*8e00*/  IMAD.WIDE.U32 R2, R3, -0x326172a9, RZ ;  /* 0xcd9e8d5703027825 */ /* 0x000fe400078e00ff */
[----:B------:R-:W1:Y:S02]  /*8e10*/  SHFL.BFLY PT, R8, R6, 0x1, 0x1f ;  /* 0x0c201f0006087f89 */ /* 0x000e6400000e0000 */
[----:B------:R-:W-:Y:S01]  /*8e20*/  IMAD.WIDE.U32 R44, R0, -0x326172a9, RZ ;  /* 0xcd9e8d57002c7825 */ /* 0x000fe200078e00ff */
[----:B------:R-:W-:-:S02]  /*8e30*/  LOP3.LUT R3, R3, UR12, R46, 0x96, !PT ;  /* 0x0000000c03037c12 */ /* 0x000fc4000f8e962e */
[----:B--2---:R-:W-:Y:S01]  /*8e40*/  FMNMX.FTZ R0, R7, R15, !PT ;  /* 0x0000000f07007209 */ /* 0x004fe20007810000 */
[----:B------:R-:W-:Y:S01]  /*8e50*/  FFMA.FTZ R15, R62, UR19, -R13 ;  /* 0x000000133e0f7c23 */ /* 0x000fe2000801080d */
[----:B------:R-:W-:Y:S01]  /*8e60*/  LOP3.LUT R5, R45, UR10, R2, 0x96, !PT ;  /* 0x0000000a2d057c12 */ /* 0x000fe2000f8e9602 */
[----:B------:R-:W-:Y:S02]  /*8e70*/  IMAD.WIDE.U32 R2, R3, -0x2daee0ad, RZ ;  /* 0xd2511f5303027825 */ /* 0x000fe400078e00ff */
[----:B------:R-:W2:Y:S01]  /*8e80*/  SHFL.BFLY PT, R7, R0, 0x1, 0x1f ;  /* 0x0c201f0000077f89 */ /* 0x000ea200000e0000 */
[----:B------:R-:W-:Y:S01]  /*8e90*/  MUFU.EX2 R213, R15 ;  /* 0x0000000f00d57308 */ /* 0x000fe20000000800 */
[----:B------:R-:W-:Y:S01]  /*8ea0*/  IMAD.WIDE.U32 R42, R5, -0x2daee0ad, RZ ;  /* 0xd2511f53052a7825 */ /* 0x000fe200078e00ff */
[----:B------:R-:W-:-:S04]  /*8eb0*/  LOP3.LUT R14, R3, UR9, R4, 0x96, !PT ;  /* 0x00000009030e7c12 */ /* 0x000fc8000f8e9604 */
[----:B------:R-:W-:-:S05]  /*8ec0*/  LOP3.LUT R2, R43, UR5, R2, 0x96, !PT ;  /* 0x000000052b027c12 */ /* 0x000fca000f8e9602 */
[----:B------:R-:W-:Y:S01]  /*8ed0*/  IMAD.WIDE.U32 R2, R2, -0x326172a9, RZ ;  /* 0xcd9e8d5702027825 */ /* 0x000fe200078e00ff */
[----:B-1----:R-:W-:Y:S02]  /*8ee0*/  FMNMX.FTZ R227, R6, R8, !PT ;  /* 0x0000000806e37209 */ /* 0x002fe40007810000 */
[----:B------:R-:W-:-:S03]  /*8ef0*/  LOP3.LUT R4, R2, 0xffff, RZ, 0xc0, !PT ;  /* 0x0000ffff02047812 */ /* 0x000fc600078ec0ff */
[C---:B------:R-:W-:Y:S01]  /*8f00*/  FMUL.FTZ R6, R227.reuse, UR19 ;  /* 0x00000013e3067c20 */ /* 0x040fe20008410000 */
[----:B------:R-:W-:Y:S02]  /*8f10*/  FSETP.NEU.FTZ.AND P2, PT, R227, -INF , PT ;  /* 0xff800000e300780b */ /* 0x000fe40003f5d000 */
[----:B------:R-:W-:Y:S02]  /*8f20*/  SHF.R.U32.HI R5, RZ, 0x8, R4 ;  /* 0x00000008ff057819 */ /* 0x000fe40000011604 */
[----:B------:R-:W-:Y:S02]  /*8f30*/  LOP3.LUT R4, R2, 0xff, RZ, 0xc0, !PT ;  /* 0x000000ff02047812 */ /* 0x000fe400078ec0ff */
[----:B------:R-:W-:Y:S02]  /*8f40*/  FSEL R8, R6, RZ, P2 ;  /* 0x000000ff06087208 */ /* 0x000fe40001000000 */
[----:B--2---:R-:W-:Y:S02]  /*8f50*/  FMNMX.FTZ R226, R0, R7, !PT ;  /* 0x0000000700e27209 */ /* 0x004fe40007810000 */
[----:B------:R-:W-:-:S02]  /*8f60*/  SHF.R.U32.HI R0, RZ, 0x10, R2 ;  /* 0x00000010ff007819 */ /* 0x000fc40000011602 */
[----:B------:R-:W-:Y:S01]  /*8f70*/  PRMT R6, R4, 0x5410, R5 ;  /* 0x0000541004067816 */ /* 0x000fe20000000005 */
[----:B------:R-:W-:Y:S01]  /*8f80*/  FFMA.FTZ R4, R41, UR19, -R8 ;  /* 0x0000001329047c23 */ /* 0x000fe20008010808 */
[----:B------:R-:W-:Y:S01]  /*8f90*/  LOP3.LUT R0, R0, 0xff, RZ, 0xc0, !PT ;  /* 0x000000ff00007812 */ /* 0x000fe200078ec0ff */
[----:B------:R-:W-:Y:S01]  /*8fa0*/  IMAD.WIDE.U32 R40, R14, -0x326172a9, RZ ;  /* 0xcd9e8d570e287825 */ /* 0x000fe200078e00ff */
[----:B------:R-:W-:Y:S01]  /*8fb0*/  SHF.R.U32.HI R2, RZ, 0x18, R2 ;  /* 0x00000018ff027819 */ /* 0x000fe20000011602 */
[----:B------:R1:W-:Y:S01]  /*8fc0*/  MUFU.EX2 R228, R4 ;  /* 0x0000000400e47308 */ /* 0x0003e20000000800 */
[----:B------:R-:W-:Y:S02]  /*8fd0*/  FSETP.NEU.FTZ.AND P1, PT, R226, -INF , PT ;  /* 0xff800000e200780b */ /* 0x000fe40003f3d000 */
[----:B------:R-:W-:Y:S01]  /*8fe0*/  PRMT R7, R0, 0x5410, R2 ;  /* 0x0000541000077816 */ /* 0x000fe20000000002 */
[----:B------:R-:W-:Y:S01]  /*8ff0*/  FMUL.FTZ R0, R226, UR19 ;  /* 0x00000013e2007c20 */ /* 0x000fe20008410000 */
[----:B------:R-:W-:Y:S01]  /*9000*/  LOP3.LUT R2, R3, UR17, R40, 0x96, !PT ;  /* 0x0000001103027c12 */ /* 0x000fe2000f8e9628 */
[----:B------:R-:W-:-:S03]  /*9010*/  FFMA.FTZ R3, R100, UR19, -R8 ;  /* 0x0000001364037c23 */ /* 0x000fc60008010808 */
[----:B------:R-:W-:Y:S01]  /*9020*/  FSEL R0, R0, RZ, P1 ;  /* 0x000000ff00007208 */ /* 0x000fe20000800000 */
[----:B------:R2:W-:Y:S04]  /*9030*/  MUFU.EX2 R222, R3 ;  /* 0x0000000300de7308 */ /* 0x0005e80000000800 */
[----:B------:R-:W-:Y:S01]  /*9040*/  FFMA.FTZ R5, R48, UR19, -R0 ;  /* 0x0000001330057c23 */ /* 0x000fe20008010800 */
[----:B-1----:R-:W-:-:S03]  /*9050*/  FFMA.FTZ R4, R49, UR19, -R8 ;  /* 0x0000001331047c23 */ /* 0x002fc60008010808 */
[----:B------:R-:W-:Y:S08]  /*9060*/  MUFU.EX2 R218, R5 ;  /* 0x0000000500da7308 */ /* 0x000ff00000000800 */
[----:B------:R1:W-:Y:S01]  /*9070*/  MUFU.EX2 R221, R4 ;  /* 0x0000000400dd7308 */ /* 0x0003e20000000800 */
[----:B--2---:R-:W-:Y:S01]  /*9080*/  LOP3.LUT R3, R2, 0xffff, RZ, 0xc0, !PT ;  /* 0x0000ffff02037812 */ /* 0x004fe200078ec0ff */
[----:B-1----:R-:W-:-:S06]  /*9090*/  FFMA.FTZ R4, R99, UR19, -R8 ;  /* 0x0000001363047c23 */ /* 0x002fcc0008010808 */
[----:B------:R1:W2:Y:S02]  /*90a0*/  MUFU.EX2 R223, R4 ;  /* 0x0000000400df7308 */ /* 0x0002a40000000800 */
[----:B-1----:R-:W-:Y:S02]  /*90b0*/  SHF.R.U32.HI R4, RZ, 0x8, R3 ;  /* 0x00000008ff047819 */ /* 0x002fe40000011603 */
[----:B------:R-:W-:-:S04]  /*90c0*/  LOP3.LUT R3, R2, 0xff, RZ, 0xc0, !PT ;  /* 0x000000ff02037812 */ /* 0x000fc800078ec0ff */
[----:B------:R-:W-:Y:S01]  /*90d0*/  PRMT R14, R3, 0x5410, R4 ;  /* 0x00005410030e7816 */ /* 0x000fe20000000004 */
[----:B------:R-:W-:Y:S01]  /*90e0*/  FFMA.FTZ R3, R101, UR19, -R0 ;  /* 0x0000001365037c23 */ /* 0x000fe20008010800 */
[----:B------:R-:W-:-:S03]  /*90f0*/  SHF.R.U32.HI R4, RZ, 0x10, R2 ;  /* 0x00000010ff047819 */ /* 0x000fc60000011602 */
[----:B------:R1:W-:Y:S02]  /*9100*/  MUFU.EX2 R220, R3 ;  /* 0x0000000300dc7308 */ /* 0x0003e40000000800 */
[----:B-1----:R-:W-:Y:S02]  /*9110*/  SHF.R.U32.HI R3, RZ, 0x18, R2 ;  /* 0x00000018ff037819 */ /* 0x002fe40000011602 */
[----:B------:R-:W-:Y:S01]  /*9120*/  LOP3.LUT R2, R4, 0xff, RZ, 0xc0, !PT ;  /* 0x000000ff04027812 */ /* 0x000fe200078ec0ff */
[----:B------:R-:W-:-:S03]  /*9130*/  FFMA.FTZ R4, R98, UR19, -R0 ;  /* 0x0000001362047c23 */ /* 0x000fc60008010800 */
[----:B------:R-:W-:Y:S01]  /*9140*/  PRMT R5, R2, 0x5410, R3 ;  /* 0x0000541002057816 */ /* 0x000fe20000000003 */
[----:B------:R-:W-:Y:S01]  /*9150*/  FFMA.FTZ R2, R60, UR19, -R0 ;  /* 0x000000133c027c23 */ /* 0x000fe20008010800 */
[----:B------:R-:W-:Y:S01]  /*9160*/  FSEL R3, R227, RZ, P2 ;  /* 0x000000ffe3037208 */ /* 0x000fe20001000000 */
[----:B------:R-:W-:Y:S04]  /*9170*/  MUFU.EX2 R219, R4 ;  /* 0x0000000400db7308 */ /* 0x000fe80000000800 */
[----:B------:R-:W-:-:S04]  /*9180*/  FADD.FTZ R3, R97, -R3 ;  /* 0x8000000361037221 */ /* 0x000fc80000010000 */
[----:B------:R1:W-:Y:S01]  /*9190*/  MUFU.EX2 R217, R2 ;  /* 0x0000000200d97308 */ /* 0x0003e20000000800 */
[----:B------:R-:W-:-:S07]  /*91a0*/  FMUL.FTZ R3, R3, UR19 ;  /* 0x0000001303037c20 */ /* 0x000fce0008410000 */
[----:B------:R2:W3:Y:S01]  /*91b0*/  MUFU.EX2 R53, R3 ;  /* 0x0000000300357308 */ /* 0x0004e20000000800 */
[----:B-1----:R-:W-:-:S05]  /*91c0*/  FSEL R2, R226, RZ, P1 ;  /* 0x000000ffe2027208 */ /* 0x002fca0000800000 */
[----:B------:R-:W-:Y:S01]  /*91d0*/  FADD.FTZ R4, R96, -R2 ;  /* 0x8000000260047221 */ /* 0x000fe20000010000 */
[--C-:B------:R-:W-:Y:S02]  /*91e0*/  HSET2.LE.AND R2, R6, R201.reuse, PT ;  /* 0x000000c906027233 */ /* 0x100fe40003803000 */
[----:B--2---:R-:W-:Y:S01]  /*91f0*/  F2FP.F16.F32.PACK_AB R3, R223, R222 ;  /* 0x000000dedf03723e */ /* 0x004fe200000000ff */
[----:B------:R-:W-:Y:S01]  /*9200*/  FMUL.FTZ R4, R4, UR19 ;  /* 0x0000001304047c20 */ /* 0x000fe20008410000 */
[-C--:B---3--:R-:W-:Y:S01]  /*9210*/  FMUL.FTZ R108, R108, R53.reuse ;  /* 0x000000356c6c7220 */ /* 0x088fe20000410000 */
[----:B------:R-:W-:Y:S01]  /*9220*/  FMUL.FTZ R109, R109, R53 ;  /* 0x000000356d6d7220 */ /* 0x000fe20000410000 */
[----:B------:R-:W-:Y:S01]  /*9230*/  LOP3.LUT R6, R2, R3, RZ, 0xc0, !PT ;  /* 0x0000000302067212 */ /* 0x000fe200078ec0ff */
[----:B------:R1:W2:Y:S01]  /*9240*/  MUFU.EX2 R52, R4 ;  /* 0x0000000400347308 */ /* 0x0002a20000000800 */
[--C-:B------:R-:W-:Y:S01]  /*9250*/  HSET2.LE.AND R2, R7, R201.reuse, PT ;  /* 0x000000c907027233 */ /* 0x100fe20003803000 */
[-C--:B------:R-:W-:Y:S01]  /*9260*/  FMUL.FTZ R112, R112, R53.reuse ;  /* 0x0000003570707220 */ /* 0x080fe20000410000 */
[----:B------:R-:W-:Y:S01]  /*9270*/  F2FP.F16.F32.PACK_AB R3, R219, R220 ;  /* 0x000000dcdb03723e */ /* 0x000fe200000000ff */
[-C--:B------:R-:W-:Y:S01]  /*9280*/  FMUL.FTZ R113, R113, R53.reuse ;  /* 0x0000003571717220 */ /* 0x080fe20000410000 */
[-C--:B------:R-:W-:Y:S01]  /*9290*/  FMUL.FTZ R120, R120, R53.reuse ;  /* 0x0000003578787220 */ /* 0x080fe20000410000 */
[----:B------:R-:W-:Y:S01]  /*92a0*/  FMUL.FTZ R121, R121, R53 ;  /* 0x0000003579797220 */ /* 0x000fe20000410000 */
[----:B------:R-:W-:Y:S01]  /*92b0*/  LOP3.LUT R7, R2, R3, RZ, 0xc0, !PT ;  /* 0x0000000302077212 */ /* 0x000fe200078ec0ff */
[-C--:B------:R-:W-:Y:S01]  /*92c0*/  FMUL.FTZ R68, R68, R53.reuse ;  /* 0x0000003544447220 */ /* 0x080fe20000410000 */
[--C-:B------:R-:W-:Y:S01]  /*92d0*/  HSET2.LE.AND R2, R14, R201.reuse, PT ;  /* 0x000000c90e027233 */ /* 0x100fe20003803000 */
[--C-:B------:R-:W-:Y:S01]  /*92e0*/  FFMA.FTZ R14, R63, UR19, -R13.reuse ;  /* 0x000000133f0e7c23 */ /* 0x100fe2000801080d */
[----:B------:R-:W-:Y:S01]  /*92f0*/  F2FP.F16.F32.PACK_AB R3, R221, R228 ;  /* 0x000000e4dd03723e */ /* 0x000fe200000000ff */
[-C--:B------:R-:W-:Y:S01]  /*9300*/  FMUL.FTZ R69, R69, R53.reuse ;  /* 0x0000003545457220 */ /* 0x080fe20000410000 */
[-C--:B------:R-:W-:Y:S01]  /*9310*/  FMUL.FTZ R72, R72, R53.reuse ;  /* 0x0000003548487220 */ /* 0x080fe20000410000 */
[----:B------:R3:W-:Y:S01]  /*9320*/  MUFU.EX2 R214, R14 ;  /* 0x0000000e00d67308 */ /* 0x0007e20000000800 */
[-C--:B------:R-:W-:Y:S01]  /*9330*/  FMUL.FTZ R73, R73, R53.reuse ;  /* 0x0000003549497220 */ /* 0x080fe20000410000 */
[----:B------:R-:W-:Y:S01]  /*9340*/  FMUL.FTZ R80, R80, R53 ;  /* 0x0000003550507220 */ /* 0x000fe20000410000 */
[----:B-1----:R-:W-:Y:S01]  /*9350*/  LOP3.LUT R4, R2, R3, RZ, 0xc0, !PT ;  /* 0x0000000302047212 */ /* 0x002fe200078ec0ff */
[-C--:B--2---:R-:W-:Y:S01]  /*9360*/  FMUL.FTZ R110, R110, R52.reuse ;  /* 0x000000346e6e7220 */ /* 0x084fe20000410000 */
[----:B------:R-:W-:Y:S01]  /*9370*/  HSET2.LE.AND R2, R5, R201, PT ;  /* 0x000000c905027233 */ /* 0x000fe20003803000 */
[----:B------:R-:W-:Y:S01]  /*9380*/  FMUL.FTZ R111, R111, R52 ;  /* 0x000000346f6f7220 */ /* 0x000fe20000410000 */
[----:B------:R-:W-:Y:S01]  /*9390*/  F2FP.F16.F32.PACK_AB R3, R217, R218 ;  /* 0x000000dad903723e */ /* 0x000fe200000000ff */
[-C--:B------:R-:W-:Y:S01]  /*93a0*/  FMUL.FTZ R114, R114, R52.reuse ;  /* 0x0000003472727220 */ /* 0x080fe20000410000 */
[-C--:B------:R-:W-:Y:S01]  /*93b0*/  FMUL.FTZ R115, R115, R52.reuse ;  /* 0x0000003473737220 */ /* 0x080fe20000410000 */
[-C--:B------:R-:W-:Y:S01]  /*93c0*/  FMUL.FTZ R122, R122, R52.reuse ;  /* 0x000000347a7a7220 */ /* 0x080fe20000410000 */
[----:B------:R-:W-:Y:S01]  /*93d0*/  LOP3.LUT R5, R2, R3, RZ, 0xc0, !PT ;  /* 0x0000000302057212 */ /* 0x000fe200078ec0ff */
[--C-:B------:R-:W-:Y:S01]  /*93e0*/  FFMA.FTZ R2, R140, UR19, -R13.reuse ;  /* 0x000000138c027c23 */ /* 0x100fe2000801080d */
[-C--:B------:R-:W-:Y:S01]  /*93f0*/  FMUL.FTZ R123, R123, R52.reuse ;  /* 0x000000347b7b7220 */ /* 0x080fe20000410000 */
[-C--:B------:R-:W-:Y:S01]  /*9400*/  FMUL.FTZ R70, R70, R52.reuse ;  /* 0x0000003446467220 */ /* 0x080fe20000410000 */
[-C--:B------:R-:W-:Y:S01]  /*9410*/  FMUL.FTZ R71, R71, R52.reuse ;  /* 0x0000003447477220 */ /* 0x080fe20000410000 */
[----:B------:R1:W-:Y:S01]  /*9420*/  MUFU.EX2 R216, R2 ;  /* 0x0000000200d87308 */ /* 0x0003e20000000800 */
[----:B---3--:R-:W-:Y:S01]  /*9430*/  FFMA.FTZ R14, R61, UR19, -R13 ;  /* 0x000000133d0e7c23 */ /* 0x008fe2000801080d */
        /* <DEDUP_REMOVED lines=8> */
[-C--:B------:R-:W-:Y:S01]  /*94c0*/  FMUL.FTZ R138, R138, R52.reuse ;  /* 0x000000348a8a7220 */ /* 0x080fe20000410000 */
[-C--:B------:R-:W-:Y:S01]  /*94d0*/  FMUL.FTZ R139, R139, R52.reuse ;  /* 0x000000348b8b7220 */ /* 0x080fe20000410000 */
[-C--:B------:R-:W-:Y:S01]  /*94e0*/  FMUL.FTZ R92, R92, R53.reuse ;  /* 0x000000355c5c7220 */ /* 0x080fe20000410000 */
[----:B------:R-:W-:Y:S01]  /*94f0*/  FMUL.FTZ R93, R93, R53 ;  /* 0x000000355d5d7220 */ /* 0x000fe20000410000 */
[-C--:B------:R-:W-:Y:S01]  /*9500*/  FMUL.FTZ R94, R94, R52.reuse ;  /* 0x000000345e5e7220 */ /* 0x080fe20000410000 */
[----:B------:R-:W-:Y:S01]  /*9510*/  FMUL.FTZ R95, R95, R52 ;  /* 0x000000345f5f7220 */ /* 0x000fe20000410000 */
[----:B------:R-:W-:Y:S01]  /*9520*/  HMMA.16816.F32 R108, R4, R36, R108 ;  /* 0x00000024046c723c */ /* 0x000fe2000000186c */
[----:B-1----:R-:W-:-:S04]  /*9530*/  IMAD.WIDE.U32 R2, R16, -0x2daee0ad, RZ ;  /* 0xd2511f5310027825 */ /* 0x002fc800078e00ff */
[----:B------:R-:W-:Y:S01]  /*9540*/  FFMA.FTZ R16, R142, UR19, -R20 ;  /* 0x000000138e107c23 */ /* 0x000fe20008010814 */
[----:B------:R-:W-:-:S03]  /*9550*/  SHF.R.U32.HI R15, RZ, 0x10, R2 ;  /* 0x00000010ff0f7819 */ /* 0x000fc60000011602 */
[----:B------:R1:W-:Y:S01]  /*9560*/  MUFU.EX2 R211, R16 ;  /* 0x0000001000d37308 */ /* 0x0003e20000000800 */
[C---:B------:R-:W-:Y:S01]  /*9570*/  LOP3.LUT R23, R2.reuse, 0xff, RZ, 0xc0, !PT ;  /* 0x000000ff02177812 */ /* 0x040fe200078ec0ff */
[C---:B------:R-:W-:Y:S01]  /*9580*/  HMMA.16816.F32 R112, R4.reuse, R38, R112 ;  /* 0x000000260470723c */ /* 0x040fe20000001870 */
[----:B--2---:R-:W-:Y:S01]  /*9590*/  LOP3.LUT R14, R3, UR18, R26, 0x96, !PT ;  /* 0x00000012030e7c12 */ /* 0x004fe2000f8e961a */
[----:B------:R-:W-:Y:S01]  /*95a0*/  LDSM.16.MT88.4 R36, [R179+0x6800] ;  /* 0x00680000b324783b */ /* 0x000fe20000004200 */
[----:B------:R-:W-:Y:S02]  /*95b0*/  LOP3.LUT R3, R2, 0xffff, RZ, 0xc0, !PT ;  /* 0x0000ffff02037812 */ /* 0x000fe400078ec0ff */
[----:B------:R-:W-:Y:S01]  /*95c0*/  SHF.R.U32.HI R22, RZ, 0x18, R2 ;  /* 0x00000018ff167819 */ /* 0x000fe20000011602 */
[C---:B------:R-:W-:Y:S01]  /*95d0*/  HMMA.16816.F32 R120, R4.reuse, R32, R120 ;  /* 0x000000200478723c */ /* 0x040fe20000001878 */
[----:B------:R-:W-:Y:S01]  /*95e0*/  SHF.R.U32.HI R18, RZ, 0x8, R3 ;  /* 0x00000008ff127819 */ /* 0x000fe20000011603 */
[----:B------:R-:W-:Y:S01]  /*95f0*/  FFMA.FTZ R3, R67, UR19, -R20 ;  /* 0x0000001343037c23 */ /* 0x000fe20008010814 */
[C---:B------:R-:W-:Y:S01]  /*9600*/  LOP3.LUT R2, R14.reuse, 0xffff, RZ, 0xc0, !PT ;  /* 0x0000ffff0e027812 */ /* 0x040fe200078ec0ff */
[----:B------:R-:W2:Y:S01]  /*9610*/  LDSM.16.MT88.4 R24, [R177+0x6800] ;  /* 0x00680000b118783b */ /* 0x000ea20000004200 */
[----:B------:R-:W-:Y:S01]  /*9620*/  LOP3.LUT R21, R14, 0xff, RZ, 0xc0, !PT ;  /* 0x000000ff0e157812 */ /* 0x000fe200078ec0ff */
[----:B------:R4:W-:Y:S01]  /*9630*/  MUFU.EX2 R212, R3 ;  /* 0x0000000300d47308 */ /* 0x0009e20000000800 */
[--C-:B------:R-:W-:Y:S01]  /*9640*/  SHF.R.U32.HI R19, RZ, 0x18, R14.reuse ;  /* 0x00000018ff137819 */ /* 0x100fe2000001160e */
[C---:B------:R-:W-:Y:S01]  /*9650*/  HMMA.16816.F32 R68, R4.reuse, R34, R68 ;  /* 0x000000220444723c */ /* 0x040fe20000001844 */
[----:B-1----:R-:W-:Y:S01]  /*9660*/  LOP3.LUT R16, R15, 0xff, RZ, 0xc0, !PT ;  /* 0x000000ff0f107812 */ /* 0x002fe200078ec0ff */
[----:B------:R-:W-:Y:S01]  /*9670*/  LDSM.16.MT88.4 R32, [R178+0x6800] ;  /* 0x00680000b220783b */ /* 0x000fe20000004200 */
[----:B------:R-:W-:Y:S01]  /*9680*/  SHF.R.U32.HI R15, RZ, 0x10, R14 ;  /* 0x00000010ff0f7819 */ /* 0x000fe2000001160e */
[----:B------:R-:W-:Y:S01]  /*9690*/  FFMA.FTZ R14, R141, UR19, -R20 ;  /* 0x000000138d0e7c23 */ /* 0x000fe20008010814 */
[----:B------:R-:W-:Y:S01]  /*96a0*/  SHF.R.U32.HI R17, RZ, 0x8, R2 ;  /* 0x00000008ff117819 */ /* 0x000fe20000011602 */
[C---:B------:R-:W-:Y:S01]  /*96b0*/  HMMA.16816.F32 R72, R4.reuse, R28, R72 ;  /* 0x0000001c0448723c */ /* 0x040fe20000001848 */
[----:B------:R-:W-:Y:S01]  /*96c0*/  PRMT R2, R23, 0x5410, R18 ;  /* 0x0000541017027816 */ /* 0x000fe20000000012 */
[----:B------:R-:W1:Y:S04]  /*96d0*/  MUFU.EX2 R209, R14 ;  /* 0x0000000e00d17308 */ /* 0x000e680000000800 */
[----:B------:R-:W-:Y:S01]  /*96e0*/  HMMA.16816.F32 R80, R4, R30, R80 ;  /* 0x0000001e0450723c */ /* 0x000fe20000001850 */
[----:B------:R-:W-:Y:S01]  /*96f0*/  HSET2.LE.AND R2, R2, R201, PT ;  /* 0x000000c902027233 */ /* 0x000fe20003803000 */
[----:B------:R-:W5:Y:S01]  /*9700*/  LDSM.16.MT88.4 R28, [R180+0x6800] ;  /* 0x00680000b41c783b */ /* 0x000f620000004200 */
[----:B----4-:R-:W-:-:S02]  /*9710*/  LOP3.LUT R3, R15, 0xff, RZ, 0xc0, !PT ;  /* 0x000000ff0f037812 */ /* 0x010fc400078ec0ff */
[----:B------:R-:W-:Y:S01]  /*9720*/  PRMT R15, R16, 0x5410, R22 ;  /* 0x00005410100f7816 */ /* 0x000fe20000000016 */
[C---:B------:R-:W-:Y:S01]  /*9730*/  HMMA.16816.F32 R136, R4.reuse, R56, R136 ;  /* 0x000000380488723c */ /* 0x040fe20000001888 */
[----:B------:R-:W-:Y:S02]  /*9740*/  PRMT R16, R21, 0x5410, R17 ;  /* 0x0000541015107816 */ /* 0x000fe40000000011 */
[----:B------:R-:W-:Y:S02]  /*9750*/  PRMT R17, R3, 0x5410, R19 ;  /* 0x0000541003117816 */ /* 0x000fe40000000013 */
[----:B---3--:R-:W-:Y:S01]  /*9760*/  F2FP.F16.F32.PACK_AB R3, R213, R215 ;  /* 0x000000d7d503723e */ /* 0x008fe200000000ff */
[----:B------:R-:W-:Y:S07]  /*9770*/  HMMA.16816.F32 R92, R4, R58, R92 ;  /* 0x0000003a045c723c */ /* 0x000fee000000185c */
[----:B------:R-:W-:Y:S01]  /*9780*/  FFMA.FTZ R4, R143, UR19, -R20 ;  /* 0x000000138f047c23 */ /* 0x000fe20008010814 */
[----:B------:R-:W-:-:S02]  /*9790*/  LOP3.LUT R6, R2, R3, RZ, 0xc0, !PT ;  /* 0x0000000302067212 */ /* 0x000fc400078ec0ff */
[----:B------:R-:W-:Y:S01]  /*97a0*/  HSET2.LE.AND R2, R15, R201, PT ;  /* 0x000000c90f027233 */ /* 0x000fe20003803000 */
[----:B------:R3:W4:Y:S01]  /*97b0*/  MUFU.EX2 R208, R4 ;  /* 0x0000000400d07308 */ /* 0x0007220000000800 */
[----:B-1----:R-:W-:-:S04]  /*97c0*/  F2FP.F16.F32.PACK_AB R3, R209, R212 ;  /* 0x000000d4d103723e */ /* 0x002fc800000000ff */
[----:B------:R-:W-:Y:S02]  /*97d0*/  LOP3.LUT R7, R2, R3, RZ, 0xc0, !PT ;  /* 0x0000000302077212 */ /* 0x000fe400078ec0ff */
[----:B------:R-:W-:Y:S02]  /*97e0*/  HSET2.LE.AND R2, R16, R201, PT ;  /* 0x000000c910027233 */ /* 0x000fe40003803000 */
[----:B------:R-:W-:-:S04]  /*97f0*/  F2FP.F16.F32.PACK_AB R3, R214, R216 ;  /* 0x000000d8d603723e */ /* 0x000fc800000000ff */
[----:B---3--:R-:W-:Y:S02]  /*9800*/  LOP3.LUT R4, R2, R3, RZ, 0xc0, !PT ;  /* 0x0000000302047212 */ /* 0x008fe400078ec0ff */
[----:B------:R-:W-:Y:S02]  /*9810*/  HSET2.LE.AND R2, R17, R201, PT ;  /* 0x000000c911027233 */ /* 0x000fe40003803000 */
[----:B----4-:R-:W-:-:S04]  /*9820*/  F2FP.F16.F32.PACK_AB R3, R208, R211 ;  /* 0x000000d3d003723e */ /* 0x010fc800000000ff */
[----:B------:R-:W-:Y:S01]  /*9830*/  LOP3.LUT R5, R2, R3, RZ, 0xc0, !PT ;  /* 0x0000000302057212 */ /* 0x000fe200078ec0ff */
[--C-:B------:R-:W-:Y:S01]  /*9840*/  FFMA.FTZ R2, R157, UR19, -R8.reuse ;  /* 0x000000139d027c23 */ /* 0x100fe20008010808 */
[----:B------:R-:W-:-:S03]  /*9850*/  FFMA.FTZ R3, R144, UR19, -R8 ;  /* 0x0000001390037c23 */ /* 0x000fc60008010808 */
[----:B------:R1:W-:Y:S02]  /*9860*/  MUFU.EX2 R204, R2 ;  /* 0x0000000200cc7308 */ /* 0x0003e40000000800 */
[C---:B--2---:R-:W-:Y:S06]  /*9870*/  HMMA.16816.F32 R56, R4.reuse, R24, R104 ;  /* 0x000000180438723c */ /* 0x044fec0000001868 */
[C---:B------:R-:W-:Y:S01]  /*9880*/  HMMA.16816.F32 R60, R4.reuse, R26, R116 ;  /* 0x0000001a043c723c */ /* 0x040fe20000001874 */
[----:B------:R-:W-:Y:S05]  /*9890*/  MUFU.EX2 R205, R3 ;  /* 0x0000000300cd7308 */ /* 0x000fea0000000800 */
[----:B-----5:R-:W-:Y:S01]  /*98a0*/  HMMA.16816.F32 R124, R4, R28, R124 ;  /* 0x0000001c047c723c */ /* 0x020fe2000000187c */
[----:B-1----:R-:W-:-:S05]  /*98b0*/  FFMA.FTZ R2, R156, UR19, -R8 ;  /* 0x000000139c027c23 */ /* 0x002fca0008010808 */
[C---:B------:R-:W-:Y:S01]  /*98c0*/  HMMA.16816.F32 R128, R4.reuse, R30, R128 ;  /* 0x0000001e0480723c */ /* 0x040fe20000001880 */
[----:B------:R1:W-:Y:S05]  /*98d0*/  MUFU.EX2 R206, R2 ;  /* 0x0000000200ce7308 */ /* 0x0003ea0000000800 */
[C---:B------:R-:W-:Y:S06]  /*98e0*/  HMMA.16816.F32 R76, R4.reuse, R32, R76 ;  /* 0x00000020044c723c */ /* 0x040fec000000184c */
[----:B------:R-:W-:Y:S01]  /*98f0*/  HMMA.16816.F32 R132, R4, R34, R132 ;  /* 0x000000220484723c */ /* 0x000fe20000001884 */
[----:B-1----:R-:W-:-:S05]  /*9900*/  FFMA.FTZ R2, R146, UR19, -R8 ;  /* 0x0000001392027c23 */ /* 0x002fca0008010808 */
[C---:B------:R-:W-:Y:S01]  /*9910*/  HMMA.16816.F32 R84, R4.reuse, R36, R84 ;  /* 0x000000240454723c */ /* 0x040fe20000001854 */
[----:B------:R1:W2:Y:S05]  /*9920*/  MUFU.EX2 R207, R2 ;  /* 0x0000000200cf7308 */ /* 0x0002aa0000000800 */
[----:B------:R-:W-:Y:S07]  /*9930*/  HMMA.16816.F32 R88, R4, R38, R88 ;  /* 0x000000260458723c */ /* 0x000fee0000001858 */
[--C-:B------:R-:W-:Y:S01]  /*9940*/  FFMA.FTZ R4, R158, UR19, -R0.reuse ;  /* 0x000000139e047c23 */ /* 0x100fe20008010800 */
[----:B------:R-:W-:-:S03]  /*9950*/  FFMA.FTZ R6, R147, UR19, -R0 ;  /* 0x0000001393067c23 */ /* 0x000fc60008010800 */
[----:B------:R3:W-:Y:S01]  /*9960*/  MUFU.EX2 R158, R4 ;  /* 0x00000004009e7308 */ /* 0x0007e20000000800 */
[----:B-1----:R-:W-:-:S05]  /*9970*/  LOP3.LUT R2, R41, UR8, R44, 0x96, !PT ;  /* 0x0000000829027c12 */ /* 0x002fca000f8e962c */
[----:B------:R-:W-:Y:S02]  /*9980*/  IMAD.WIDE.U32 R2, R2, -0x2daee0ad, RZ ;  /* 0xd2511f5302027825 */ /* 0x000fe400078e00ff */
[----:B------:R1:W-:Y:S01]  /*9990*/  MUFU.EX2 R203, R6 ;  /* 0x0000000600cb7308 */ /* 0x0003e20000000800 */
[----:B------:R-:W-:Y:S02]  /*99a0*/  SHF.R.U32.HI R5, RZ, 0x10, R2 ;  /* 0x00000010ff057819 */ /* 0x000fe40000011602 */
[C---:B------:R-:W-:Y:S02]  /*99b0*/  LOP3.LUT R14, R2.reuse, 0xff, RZ, 0xc0, !PT ;  /* 0x000000ff020e7812 */ /* 0x040fe400078ec0ff */
[----:B---3--:R-:W-:Y:S02]  /*99c0*/  LOP3.LUT R4, R3, UR18, R42, 0x96, !PT ;  /* 0x0000001203047c12 */ /* 0x008fe4000f8e962a */
[----:B------:R-:W-:Y:S02]  /*99d0*/  LOP3.LUT R3, R2, 0xffff, RZ, 0xc0, !PT ;  /* 0x0000ffff02037812 */ /* 0x000fe400078ec0ff */
[----:B------:R-:W-:-:S02]  /*99e0*/  SHF.R.U32.HI R7, RZ, 0x18, R2 ;  /* 0x00000018ff077819 */ /* 0x000fc40000011602 */
[----:B------:R-:W-:Y:S02]  /*99f0*/  SHF.R.U32.HI R2, RZ, 0x8, R3 ;  /* 0x00000008ff027819 */ /* 0x000fe40000011603 */
[----:B------:R-:W-:Y:S01]  /*9a00*/  LOP3.LUT R3, R5, 0xff, RZ, 0xc0, !PT ;  /* 0x000000ff05037812 */ /* 0x000fe200078ec0ff */
[----:B------:R-:W-:Y:S01]  /*9a10*/  FFMA.FTZ R5, R145, UR19, -R0 ;  /* 0x0000001391057c23 */ /* 0x000fe20008010800 */
[----:B------:R-:W-:Y:S02]  /*9a20*/  PRMT R14, R14, 0x5410, R2 ;  /* 0x000054100e0e7816 */ /* 0x000fe40000000002 */
[----:B------:R-:W-:Y:S01]  /*9a30*/  LOP3.LUT R2, R4, 0xffff, RZ, 0xc0, !PT ;  /* 0x0000ffff04027812 */ /* 0x000fe200078ec0ff */
[----:B------:R3:W4:Y:S01]  /*9a40*/  MUFU.EX2 R157, R5 ;  /* 0x00000005009d7308 */ /* 0x0007220000000800 */
[----:B------:R-:W-:Y:S01]  /*9a50*/  PRMT R7, R3, 0x5410, R7 ;  /* 0x0000541003077816 */ /* 0x000fe20000000007 */
[----:B------:R-:W-:Y:S01]  /*9a60*/  FFMA.FTZ R3, R164, UR19, -R0 ;  /* 0x00000013a4037c23 */ /* 0x000fe20008010800 */
[----:B------:R-:W-:-:S02]  /*9a70*/  SHF.R.U32.HI R2, RZ, 0x8, R2 ;  /* 0x00000008ff027819 */ /* 0x000fc40000011602 */
[----:B-1----:R-:W-:-:S03]  /*9a80*/  SHF.R.U32.HI R6, RZ, 0x10, R4 ;  /* 0x00000010ff067819 */ /* 0x002fc60000011604 */
[----:B------:R2:W1:Y:S01]  /*9a90*/  MUFU.EX2 R156, R3 ;  /* 0x00000003009c7308 */ /* 0x0004620000000800 */
[----:B---3--:R-:W-:-:S04]  /*9aa0*/  LOP3.LUT R5, R4, 0xff, RZ, 0xc0, !PT ;  /* 0x000000ff04057812 */ /* 0x008fc800078ec0ff */
[----:B------:R-:W-:Y:S02]  /*9ab0*/  PRMT R15, R5, 0x5410, R2 ;  /* 0x00005410050f7816 */ /* 0x000fe40000000002 */
[----:B------:R-:W-:Y:S02]  /*9ac0*/  SHF.R.U32.HI R5, RZ, 0x18, R4 ;  /* 0x00000018ff057819 */ /* 0x000fe40000011604 */
[----:B------:R-:W-:Y:S02]  /*9ad0*/  LOP3.LUT R4, R6, 0xff, RZ, 0xc0, !PT ;  /* 0x000000ff06047812 */ /* 0x000fe400078ec0ff */
[----:B------:R-:W-:Y:S02]  /*9ae0*/  HSET2.LE.AND R2, R14, R201, PT ;  /* 0x000000c90e027233 */ /* 0x000fe40003803000 */
[----:B--2---:R-:W-:Y:S02]  /*9af0*/  F2FP.F16.F32.PACK_AB R3, R205, R207 ;  /* 0x000000cfcd03723e */ /* 0x004fe400000000ff */
[----:B------:R-:W-:Y:S01]  /*9b00*/  PRMT R6, R4, 0x5410, R5 ;  /* 0x0000541004067816 */ /* 0x000fe20000000005 */
[----:B------:R-:W-:Y:S01]  /*9b10*/  VIADD R4, R66, 0x1 ;  /* 0x0000000142047836 */ /* 0x000fe20000000000 */
[----:B------:R-:W-:-:S02]  /*9b20*/  LOP3.LUT R18, R2, R3, RZ, 0xc0, !PT ;  /* 0x0000000302127212 */ /* 0x000fc400078ec0ff */
[--C-:B------:R-:W-:Y:S02]  /*9b30*/  HSET2.LE.AND R2, R7, R201.reuse, PT ;  /* 0x000000c907027233 */ /* 0x100fe40003803000 */
[----:B----4-:R-:W-:Y:S02]  /*9b40*/  F2FP.F16.F32.PACK_AB R3, R157, R203 ;  /* 0x000000cb9d03723e */ /* 0x010fe400000000ff */
[----:B------:R-:W-:Y:S02]  /*9b50*/  LOP3.LUT R7, R247, UR23, R4, 0x96, !PT ;  /* 0x00000017f7077c12 */ /* 0x000fe4000f8e9604 */
[----:B------:R-:W-:Y:S02]  /*9b60*/  LOP3.LUT R19, R2, R3, RZ, 0xc0, !PT ;  /* 0x0000000302137212 */ /* 0x000fe400078ec0ff */
[----:B------:R-:W-:Y:S01]  /*9b70*/  HSET2.LE.AND R2, R6, R201, PT ;  /* 0x000000c906027233 */ /* 0x000fe20003803000 */
[----:B------:R-:W-:Y:S01]  /*9b80*/  IMAD.WIDE.U32 R48, R7, -0x326172a9, RZ ;  /* 0xcd9e8d5707307825 */ /* 0x000fe200078e00ff */
[----:B-1----:R-:W-:-:S02]  /*9b90*/  F2FP.F16.F32.PACK_AB R3, R156, R158 ;  /* 0x0000009e9c03723e */ /* 0x002fc400000000ff */
[----:B------:R-:W-:Y:S02]  /*9ba0*/  HSET2.LE.AND R4, R15, R201, PT ;  /* 0x000000c90f047233 */ /* 0x000fe40003803000 */
[----:B------:R-:W-:Y:S02]  /*9bb0*/  LOP3.LUT R17, R2, R3, RZ, 0xc0, !PT ;  /* 0x0000000302117212 */ /* 0x000fe400078ec0ff */
[----:B------:R-:W-:Y:S02]  /*9bc0*/  LOP3.LUT R3, R49, UR16, R210, 0x96, !PT ;  /* 0x0000001031037c12 */ /* 0x000fe4000f8e96d2 */
[----:B------:R-:W-:Y:S02]  /*9bd0*/  LOP3.LUT R2, R51, UR14, R48, 0x96, !PT ;  /* 0x0000000e33027c12 */ /* 0x000fe4000f8e9630 */
[----:B------:R-:W-:Y:S01]  /*9be0*/  F2FP.F16.F32.PACK_AB R5, R206, R204 ;  /* 0x000000ccce05723e */ /* 0x000fe200000000ff */
[----:B------:R-:W-:Y:S01]  /*9bf0*/  IMAD.WIDE.U32 R6, R3, -0x2daee0ad, RZ ;  /* 0xd2511f5303067825 */ /* 0x000fe200078e00ff */
[----:B------:R-:W-:-:S02]  /*9c00*/  LOP3.LUT R23, R49, UR16, R202, 0x96, !PT ;  /* 0x0000001031177c12 */ /* 0x000fc4000f8e96ca */
[----:B------:R-:W-:Y:S01]  /*9c10*/  LOP3.LUT R16, R4, R5, RZ, 0xc0, !PT ;  /* 0x0000000504107212 */ /* 0x000fe200078ec0ff */
[----:B------:R-:W-:Y:S01]  /*9c20*/  IMAD.WIDE.U32 R2, R2, -0x2daee0ad, RZ ;  /* 0xd2511f5302027825 */ /* 0x000fe200078e00ff */
[----:B------:R-:W-:-:S03]  /*9c30*/  LOP3.LUT R4, R7, UR13, R64, 0x96, !PT ;  /* 0x0000000d07047c12 */ /* 0x000fc6000f8e9640 */
[----:B------:R-:W-:Y:S01]  /*9c40*/  FFMA.FTZ R5, R148, UR19, -R13 ;  /* 0x0000001394057c23 */ /* 0x000fe2000801080d */
[----:B------:R-:W-:Y:S01]  /*9c50*/  LOP3.LUT R3, R3, UR11, R6, 0x96, !PT ;  /* 0x0000000b03037c12 */ /* 0x000fe2000f8e9606 */
[----:B------:R-:W-:-:S04]  /*9c60*/  IMAD.WIDE.U32 R6, R4, -0x326172a9, RZ ;  /* 0xcd9e8d5704067825 */ /* 0x000fc800078e00ff */
[----:B------:R-:W-:Y:S01]  /*9c70*/  FFMA.FTZ R4, R150, UR19, -R13 ;  /* 0x0000001396047c23 */ /* 0x000fe2000801080d */
[----:B------:R-:W-:Y:S01]  /*9c80*/  MUFU.EX2 R147, R5 ;  /* 0x0000000500937308 */ /* 0x000fe20000000800 */
[----:B------:R-:W-:Y:S01]  /*9c90*/  HMMA.16816.F32 R108, R16, R24, R108 ;  /* 0x00000018106c723c */ /* 0x000fe2000000186c */
[----:B------:R-:W-:Y:S01]  /*9ca0*/  IMAD.WIDE.U32 R40, R3, -0x326172a9, RZ ;  /* 0xcd9e8d5703287825 */ /* 0x000fe200078e00ff */
[----:B------:R-:W-:-:S03]  /*9cb0*/  LOP3.LUT R3, R7, UR12, R50, 0x96, !PT ;  /* 0x0000000c07037c12 */ /* 0x000fc6000f8e9632 */
[----:B------:R-:W-:Y:S01]  /*9cc0*/  FFMA.FTZ R7, R149, UR19, -R13 ;  /* 0x0000001395077c23 */ /* 0x000fe2000801080d */
[----:B------:R-:W-:Y:S01]  /*9cd0*/  LOP3.LUT R6, R41, UR10, R6, 0x96, !PT ;  /* 0x0000000a29067c12 */ /* 0x000fe2000f8e9606 */
[----:B------:R1:W2:Y:S01]  /*9ce0*/  MUFU.EX2 R146, R4 ;  /* 0x0000000400927308 */ /* 0x0002a20000000800 */
[----:B------:R-:W-:Y:S01]  /*9cf0*/  HMMA.16816.F32 R112, R16, R26, R112 ;  /* 0x0000001a1070723c */ /* 0x000fe20000001870 */
[----:B------:R-:W-:Y:S02]  /*9d00*/  LDSM.16.MT88.4 R24, [R178+0x7000] ;  /* 0x00700000b218783b */ /* 0x000fe40000004200 */
[----:B------:R-:W-:-:S04]  /*9d10*/  IMAD.WIDE.U32 R42, R6, -0x2daee0ad, RZ ;  /* 0xd2511f53062a7825 */ /* 0x000fc800078e00ff */
[----:B------:R-:W-:Y:S01]  /*9d20*/  FFMA.FTZ R6, R166, UR19, -R20 ;  /* 0x00000013a6067c23 */ /* 0x000fe20008010814 */
[C---:B------:R-:W-:Y:S01]  /*9d30*/  HMMA.16816.F32 R120, R16.reuse, R28, R120 ;  /* 0x0000001c1078723c */ /* 0x040fe20000001878 */
[----:B------:R3:W-:Y:S05]  /*9d40*/  MUFU.EX2 R145, R7 ;  /* 0x0000000700917308 */ /* 0x0007ea0000000800 */
[----:B------:R-:W-:Y:S01]  /*9d50*/  HMMA.16816.F32 R68, R16, R30, R68 ;  /* 0x0000001e1044723c */ /* 0x000fe20000001844 */
[----:B------:R-:W4:Y:S02]  /*9d60*/  LDSM.16.MT88.4 R28, [R177+0x7000] ;  /* 0x00700000b11c783b */ /* 0x000f240000004200 */
[----:B------:R-:W-:Y:S01]  /*9d70*/  MUFU.EX2 R143, R6 ;  /* 0x00000006008f7308 */ /* 0x000fe20000000800 */
[----:B-1----:R-:W-:-:S02]  /*9d80*/  IMAD.WIDE.U32 R4, R3, -0x2daee0ad, RZ ;  /* 0xd2511f5303047825 */ /* 0x002fc400078e00ff */
[C---:B------:R-:W-:Y:S03]  /*9d90*/  HMMA.16816.F32 R72, R16.reuse, R32, R72 ;  /* 0x000000201048723c */ /* 0x040fe60000001848 */
[----:B------:R-:W-:Y:S01]  /*9da0*/  LOP3.LUT R3, R5, UR9, R2, 0x96, !PT ;  /* 0x0000000905037c12 */ /* 0x000fe2000f8e9602 */
[----:B------:R-:W-:Y:S01]  /*9db0*/  FFMA.FTZ R5, R151, UR19, -R13 ;  /* 0x0000001397057c23 */ /* 0x000fe2000801080d */
[----:B------:R-:W-:Y:S01]  /*9dc0*/  LOP3.LUT R2, R43, UR5, R4, 0x96, !PT ;  /* 0x000000052b027c12 */ /* 0x000fe2000f8e9604 */
[C---:B------:R-:W-:Y:S01]  /*9dd0*/  HMMA.16816.F32 R80, R16.reuse, R34, R80 ;  /* 0x000000221050723c */ /* 0x040fe20000001850 */
[----:B------:R-:W1:Y:S01]  /*9de0*/  LDSM.16.MT88.4 R32, [R180+0x7000] ;  /* 0x00700000b420783b */ /* 0x000e620000004200 */
[----:B------:R-:W-:Y:S01]  /*9df0*/  IMAD.WIDE.U32 R44, R3, -0x326172a9, RZ ;  /* 0xcd9e8d57032c7825 */ /* 0x000fe200078e00ff */
[----:B------:R5:W-:Y:S03]  /*9e00*/  MUFU.EX2 R144, R5 ;  /* 0x0000000500907308 */ /* 0x000be60000000800 */
[----:B------:R-:W-:Y:S01]  /*9e10*/  IMAD.WIDE.U32 R2, R2, -0x326172a9, RZ ;  /* 0xcd9e8d5702027825 */ /* 0x000fe200078e00ff */
[----:B------:R-:W-:Y:S04]  /*9e20*/  HMMA.16816.F32 R136, R16, R36, R136 ;  /* 0x000000241088723c */ /* 0x000fe80000001888 */
[----:B------:R-:W-:-:S02]  /*9e30*/  LOP3.LUT R4, R3, UR17, R44, 0x96, !PT ;  /* 0x0000001103047c12 */ /* 0x000fc4000f8e962c */
[C---:B------:R-:W-:Y:S01]  /*9e40*/  LOP3.LUT R3, R2.reuse, 0xffff, RZ, 0xc0, !PT ;  /* 0x0000ffff02037812 */ /* 0x040fe200078ec0ff */
[----:B------:R-:W-:Y:S01]  /*9e50*/  HMMA.16816.F32 R92, R16, R38, R92 ;  /* 0x00000026105c723c */ /* 0x000fe2000000185c */
[----:B---3--:R-:W-:Y:S01]  /*9e60*/  LOP3.LUT R7, R2, 0xff, RZ, 0xc0, !PT ;  /* 0x000000ff02077812 */ /* 0x008fe200078ec0ff */
[----:B------:R-:W3:Y:S01]  /*9e70*/  LDSM.16.MT88.4 R36, [R179+0x7000] ;  /* 0x00700000b324783b */ /* 0x000ee20000004200 */
[--C-:B------:R-:W-:Y:S02]  /*9e80*/  SHF.R.U32.HI R21, RZ, 0x10, R2.reuse ;  /* 0x00000010ff157819 */ /* 0x100fe40000011602 */
[----:B------:R-:W-:Y:S01]  /*9e90*/  SHF.R.U32.HI R15, RZ, 0x18, R2 ;  /* 0x00000018ff0f7819 */ /* 0x000fe20000011602 */
[--C-:B-----5:R-:W-:Y:S01]  /*9ea0*/  FFMA.FTZ R5, R165, UR19, -R20.reuse ;  /* 0x00000013a5057c23 */ /* 0x120fe20008010814 */
[----:B------:R-:W-:Y:S01]  /*9eb0*/  FFMA.FTZ R2, R160, UR19, -R20 ;  /* 0x00000013a0027c23 */ /* 0x000fe20008010814 */
[----:B------:R-:W-:Y:S01]  /*9ec0*/  SHF.R.U32.HI R3, RZ, 0x8, R3 ;  /* 0x00000008ff037819 */ /* 0x000fe20000011603 */
[----:B------:R-:W-:Y:S01]  /*9ed0*/  IMAD.WIDE.U32 R16, R23, -0x2daee0ad, RZ ;  /* 0xd2511f5317107825 */ /* 0x000fe200078e00ff */
[----:B------:R5:W4:Y:S01]  /*9ee0*/  MUFU.EX2 R142, R5 ;  /* 0x00000005008e7308 */ /* 0x000b220000000800 */
[----:B------:R-:W-:-:S02]  /*9ef0*/  LOP3.LUT R14, R4, 0xff, RZ, 0xc0, !PT ;  /* 0x000000ff040e7812 */ /* 0x000fc400078ec0ff */
[----:B------:R-:W-:Y:S01]  /*9f00*/  PRMT R22, R7, 0x5410, R3 ;  /* 0x0000541007167816 */ /* 0x000fe20000000003 */
[----:B------:R-:W-:Y:S01]  /*9f10*/  FFMA.FTZ R3, R161, UR19, -R20 ;  /* 0x00000013a1037c23 */ /* 0x000fe20008010814 */
[----:B------:R-:W-:Y:S02]  /*9f20*/  SHF.R.U32.HI R7, RZ, 0x18, R4 ;  /* 0x00000018ff077819 */ /* 0x000fe40000011604 */
[----:B------:R-:W-:Y:S01]  /*9f30*/  LOP3.LUT R6, R21, 0xff, RZ, 0xc0, !PT ;  /* 0x000000ff15067812 */ /* 0x000fe200078ec0ff */
[----:B------:R2:W-:Y:S08]  /*9f40*/  MUFU.EX2 R141, R2 ;  /* 0x00000002008d7308 */ /* 0x0005f00000000800 */
[----:B------:R1:W3:Y:S01]  /*9f50*/  MUFU.EX2 R140, R3 ;  /* 0x00000003008c7308 */ /* 0x0002e20000000800 */
[----:B-----5:R-:W-:-:S04]  /*9f60*/  LOP3.LUT R5, R4, 0xffff, RZ, 0xc0, !PT ;  /* 0x0000ffff04057812 */ /* 0x020fc800078ec0ff */
[----:B------:R-:W-:Y:S02]  /*9f70*/  SHF.R.U32.HI R5, RZ, 0x8, R5 ;  /* 0x00000008ff057819 */ /* 0x000fe40000011605 */
[----:B--2---:R-:W-:Y:S02]  /*9f80*/  SHF.R.U32.HI R2, RZ, 0x10, R4 ;  /* 0x00000010ff027819 */ /* 0x004fe40000011604 */
[----:B------:R-:W-:Y:S02]  /*9f90*/  PRMT R5, R14, 0x5410, R5 ;  /* 0x000054100e057816 */ /* 0x000fe40000000005 */
[----:B------:R-:W-:Y:S02]  /*9fa0*/  LOP3.LUT R4, R2, 0xff, RZ, 0xc0, !PT ;  /* 0x000000ff02047812 */ /* 0x000fe400078ec0ff */
[----:B------:R-:W-:Y:S01]  /*9fb0*/  PRMT R14, R6, 0x5410, R15 ;  /* 0x00005410060e7816 */ /* 0x000fe2000000000f */
[--C-:B------:R-:W-:Y:S01]  /*9fc0*/  FFMA.FTZ R6, R167, UR19, -R8.reuse ;  /* 0x00000013a7067c23 */ /* 0x100fe20008010808 */
[----:B------:R-:W-:Y:S01]  /*9fd0*/  HSET2.LE.AND R2, R5, R201, PT ;  /* 0x000000c905027233 */ /* 0x000fe20003803000 */
[----:B------:R-:W-:Y:S01]  /*9fe0*/  FFMA.FTZ R15, R169, UR19, -R8 ;  /* 0x00000013a90f7c23 */ /* 0x000fe20008010808 */
[----:B-1----:R-:W-:Y:S01]  /*9ff0*/  F2FP.F16.F32.PACK_AB R3, R146, R147 ;  /* 0x000000939203723e */ /* 0x002fe200000000ff */
[----:B------:R1:W-:Y:S01]  /*a000*/  MUFU.EX2 R103, R6 ;  /* 0x0000000600677308 */ /* 0x0003e20000000800 */
[----:B------:R-:W-:-:S02]  /*a010*/  PRMT R5, R4, 0x5410, R7 ;  /* 0x0000541004057816 */ /* 0x000fc40000000007 */
[----:B------:R-:W-:Y:S02]  /*a020*/  LOP3.LUT R4, R2, R3, RZ, 0xc0, !PT ;  /* 0x0000000302047212 */ /* 0x000fe400078ec0ff */
[----:B----4-:R-:W-:Y:S02]  /*a030*/  F2FP.F16.F32.PACK_AB R3, R143, R142 ;  /* 0x0000008e8f03723e */ /* 0x010fe400000000ff */
[--C-:B------:R-:W-:Y:S01]  /*a040*/  HSET2.LE.AND R2, R5, R201.reuse, PT ;  /* 0x000000c905027233 */ /* 0x100fe20003803000 */
[----:B------:R-:W-:Y:S01]  /*a050*/  MUFU.EX2 R99, R15 ;  /* 0x0000000f00637308 */ /* 0x000fe20000000800 */
[----:B------:R-:W-:Y:S02]  /*a060*/  HSET2.LE.AND R7, R14, R201, PT ;  /* 0x000000c90e077233 */ /* 0x000fe40003803000 */
[----:B---3--:R-:W-:Y:S02]  /*a070*/  F2FP.F16.F32.PACK_AB R14, R140, R141 ;  /* 0x0000008d8c0e723e */ /* 0x008fe400000000ff */
[----:B------:R-:W-:-:S02]  /*a080*/  LOP3.LUT R5, R2, R3, RZ, 0xc0, !PT ;  /* 0x0000000302057212 */ /* 0x000fc400078ec0ff */
[----:B------:R-:W-:Y:S01]  /*a090*/  HSET2.LE.AND R2, R22, R201, PT ;  /* 0x000000c916027233 */ /* 0x000fe20003803000 */
[----:B-1----:R-:W-:Y:S01]  /*a0a0*/  FFMA.FTZ R6, R168, UR19, -R8 ;  /* 0x00000013a8067c23 */ /* 0x002fe20008010808 */
[----:B------:R-:W-:Y:S02]  /*a0b0*/  F2FP.F16.F32.PACK_AB R3, R144, R145 ;  /* 0x000000919003723e */ /* 0x000fe400000000ff */
[----:B------:R-:W-:Y:S01]  /*a0c0*/  LOP3.LUT R7, R7, R14, RZ, 0xc0, !PT ;  /* 0x0000000e07077212 */ /* 0x000fe200078ec0ff */
[----:B------:R1:W-:Y:S01]  /*a0d0*/  MUFU.EX2 R101, R6 ;  /* 0x0000000600657308 */ /* 0x0003e20000000800 */
[----:B------:R-:W-:Y:S02]  /*a0e0*/  LOP3.LUT R14, R17, UR13, R102, 0x96, !PT ;  /* 0x0000000d110e7c12 */ /* 0x000fe4000f8e9666 */
[----:B-1----:R-:W-:Y:S01]  /*a0f0*/  LOP3.LUT R6, R2, R3, RZ, 0xc0, !PT ;  /* 0x0000000302067212 */ /* 0x002fe200078ec0ff */
[----:B------:R-:W-:Y:S01]  /*a100*/  FFMA.FTZ R3, R162, UR19, -R8 ;  /* 0x00000013a2037c23 */ /* 0x000fe20008010808 */
[----:B------:R-:W-:-:S03]  /*a110*/  LOP3.LUT R2, R47, UR14, R48, 0x96, !PT ;  /* 0x0000000e2f027c12 */ /* 0x000fc6000f8e9630 */
[----:B------:R1:W-:Y:S02]  /*a120*/  MUFU.EX2 R100, R3 ;  /* 0x0000000300647308 */ /* 0x0003e40000000800 */
[C---:B------:R-:W-:Y:S06]  /*a130*/  HMMA.16816.F32 R56, R4.reuse, R28, R56 ;  /* 0x0000001c0438723c */ /* 0x040fec0000001838 */
[C---:B------:R-:W-:Y:S06]  /*a140*/  HMMA.16816.F32 R60, R4.reuse, R30, R60 ;  /* 0x0000001e043c723c */ /* 0x040fec000000183c */
[----:B------:R-:W-:Y:S01]  /*a150*/  HMMA.16816.F32 R124, R4, R32, R124 ;  /* 0x00000020047c723c */ /* 0x000fe2000000187c */
[----:B-1----:R-:W-:-:S05]  /*a160*/  IMAD.WIDE.U32 R2, R2, -0x2daee0ad, RZ ;  /* 0xd2511f5302027825 */ /* 0x002fca00078e00ff */
[----:B------:R-:W-:Y:S01]  /*a170*/  HMMA.16816.F32 R128, R4, R34, R128 ;  /* 0x000000220480723c */ /* 0x000fe20000001880 */
[----:B------:R-:W-:Y:S01]  /*a180*/  LOP3.LUT R15, R3, UR11, R16, 0x96, !PT ;  /* 0x0000000b030f7c12 */ /* 0x000fe2000f8e9610 */
[----:B------:R-:W-:-:S04]  /*a190*/  IMAD.WIDE.U32 R16, R14, -0x326172a9, RZ ;  /* 0xcd9e8d570e107825 */ /* 0x000fc800078e00ff */
[----:B------:R-:W-:Y:S01]  /*a1a0*/  FFMA.FTZ R3, R163, UR19, -R8 ;  /* 0x00000013a3037c23 */ /* 0x000fe20008010808 */
[C---:B------:R-:W-:Y:S01]  /*a1b0*/  HMMA.16816.F32 R76, R4.reuse, R24, R76 ;  /* 0x00000018044c723c */ /* 0x040fe2000000184c */
[----:B------:R-:W-:Y:S02]  /*a1c0*/  IMAD.WIDE.U32 R22, R15, -0x326172a9, RZ ;  /* 0xcd9e8d570f167825 */ /* 0x000fe400078e00ff */
[----:B------:R1:W-:Y:S03]  /*a1d0*/  MUFU.EX2 R98, R3 ;  /* 0x0000000300627308 */ /* 0x0003e60000000800 */
[----:B------:R-:W-:Y:S01]  /*a1e0*/  LOP3.LUT R16, R23, UR10, R16, 0x96, !PT ;  /* 0x0000000a17107c12 */ /* 0x000fe2000f8e9610 */
[----:B------:R-:W-:Y:S04]  /*a1f0*/  HMMA.16816.F32 R132, R4, R26, R132 ;  /* 0x0000001a0484723c */ /* 0x000fe80000001884 */
[----:B------:R-:W-:-:S02]  /*a200*/  IMAD.WIDE.U32 R18, R16, -0x2daee0ad, RZ ;  /* 0xd2511f5310127825 */ /* 0x000fc400078e00ff */
[----:B------:R-:W-:Y:S01]  /*a210*/  HMMA.16816.F32 R84, R4, R36, R84 ;  /* 0x000000240454723c */ /* 0x000fe20000001854 */
[----:B-1----:R-:W-:Y:S01]  /*a220*/  LOP3.LUT R3, R17, UR12, R46, 0x96, !PT ;  /* 0x0000000c11037c12 */ /* 0x002fe2000f8e962e */
[----:B------:R-:W-:-:S04]  /*a230*/  FFMA.FTZ R17, R170, UR19, -R8 ;  /* 0x00000013aa117c23 */ /* 0x000fc80008010808 */
[----:B------:R-:W-:Y:S01]  /*a240*/  HMMA.16816.F32 R48, R4, R38, R88 ;  /* 0x000000260430723c */ /* 0x000fe20000001858 */
[----:B------:R-:W-:Y:S01]  /*a250*/  IMAD.WIDE.U32 R14, R3, -0x2daee0ad, RZ ;  /* 0xd2511f53030e7825 */ /* 0x000fe200078e00ff */
[----:B------:R1:W-:Y:S05]  /*a260*/  MUFU.EX2 R97, R17 ;  /* 0x0000001100617308 */ /* 0x0003ea0000000800 */
[----:B------:R-:W-:Y:S01]  /*a270*/  FFMA.FTZ R5, R175, UR19, -R0 ;  /* 0x00000013af057c23 */ /* 0x000fe20008010800 */
[----:B------:R-:W-:Y:S01]  /*a280*/  LOP3.LUT R3, R15, UR9, R2, 0x96, !PT ;  /* 0x000000090f037c12 */ /* 0x000fe2000f8e9602 */
[----:B------:R-:W-:Y:S01]  /*a290*/  FFMA.FTZ R15, R174, UR19, -R0 ;  /* 0x00000013ae0f7c23 */ /* 0x000fe20008010800 */
[----:B------:R-:W-:Y:S01]  /*a2a0*/  LOP3.LUT R2, R19, UR5, R14, 0x96, !PT ;  /* 0x0000000513027c12 */ /* 0x000fe2000f8e960e */
[----:B------:R-:W-:Y:S01]  /*a2b0*/  FFMA.FTZ R14, R196, UR19, -R0 ;  /* 0x00000013c40e7c23 */ /* 0x000fe20008010800 */
[----:B------:R-:W-:Y:S08]  /*a2c0*/  MUFU.EX2 R66, R5 ;  /* 0x0000000500427308 */ /* 0x000ff00000000800 */
[----:B------:R2:W-:Y:S01]  /*a2d0*/  MUFU.EX2 R96, R15 ;  /* 0x0000000f00607308 */ /* 0x0005e20000000800 */
[----:B-1----:R-:W-:-:S04]  /*a2e0*/  IMAD.WIDE.U32 R16, R3, -0x326172a9, RZ ;  /* 0xcd9e8d5703107825 */ /* 0x002fc800078e00ff */
[----:B------:R-:W-:-:S03]  /*a2f0*/  IMAD.WIDE.U32 R2, R2, -0x326172a9, RZ ;  /* 0xcd9e8d5702027825 */ /* 0x000fc600078e00ff */
[----:B------:R1:W3:Y:S02]  /*a300*/  MUFU.EX2 R67, R14 ;  /* 0x0000000e00437308 */ /* 0x0002e40000000800 */
[----:B------:R-:W-:Y:S02]  /*a310*/  LOP3.LUT R4, R3, UR17, R16, 0x96, !PT ;  /* 0x0000001103047c12 */ /* 0x000fe4000f8e9610 */
[----:B------:R-:W-:Y:S02]  /*a320*/  LOP3.LUT R3, R2, 0xffff, RZ, 0xc0, !PT ;  /* 0x0000ffff02037812 */ /* 0x000fe400078ec0ff */
[----:B------:R-:W-:Y:S02]  /*a330*/  SHF.R.U32.HI R6, RZ, 0x10, R2 ;  /* 0x00000010ff067819 */ /* 0x000fe40000011602 */
[----:B------:R-:W-:Y:S02]  /*a340*/  SHF.R.U32.HI R7, RZ, 0x8, R3 ;  /* 0x00000008ff077819 */ /* 0x000fe40000011603 */
[----:B------:R-:W-:Y:S01]  /*a350*/  LOP3.LUT R3, R6, 0xff, RZ, 0xc0, !PT ;  /* 0x000000ff06037812 */ /* 0x000fe200078ec0ff */
[----:B------:R-:W-:Y:S01]  /*a360*/  FFMA.FTZ R6, R172, UR19, -R0 ;  /* 0x00000013ac067c23 */ /* 0x000fe20008010800 */
[----:B--2---:R-:W-:-:S02]  /*a370*/  LOP3.LUT R15, R2, 0xff, RZ, 0xc0, !PT ;  /* 0x000000ff020f7812 */ /* 0x004fc400078ec0ff */
[----:B------:R-:W-:Y:S01]  /*a380*/  SHF.R.U32.HI R5, RZ, 0x18, R2 ;  /* 0x00000018ff057819 */ /* 0x000fe20000011602 */
[----:B------:R-:W2:Y:S01]  /*a390*/  MUFU.EX2 R65, R6 ;  /* 0x0000000600417308 */ /* 0x000ea20000000800 */
[----:B------:R-:W-:Y:S02]  /*a3a0*/  LOP3.LUT R2, R4, 0xffff, RZ, 0xc0, !PT ;  /* 0x0000ffff04027812 */ /* 0x000fe400078ec0ff */
[----:B------:R-:W-:Y:S02]  /*a3b0*/  PRMT R15, R15, 0x5410, R7 ;  /* 0x000054100f0f7816 */ /* 0x000fe40000000007 */
[----:B------:R-:W-:Y:S02]  /*a3c0*/  SHF.R.U32.HI R7, RZ, 0x8, R2 ;  /* 0x00000008ff077819 */ /* 0x000fe40000011602 */
[----:B------:R-:W-:Y:S01]  /*a3d0*/  PRMT R16, R3, 0x5410, R5 ;  /* 0x0000541003107816 */ /* 0x000fe20000000005 */
[----:B------:R-:W-:Y:S01]  /*a3e0*/  FFMA.FTZ R3, R152, UR19, -R13 ;  /* 0x0000001398037c23 */ /* 0x000fe2000801080d */
[----:B------:R-:W-:-:S02]  /*a3f0*/  SHF.R.U32.HI R2, RZ, 0x10, R4 ;  /* 0x00000010ff027819 */ /* 0x000fc40000011604 */
[----:B-1----:R-:W-:Y:S01]  /*a400*/  LOP3.LUT R14, R4, 0xff, RZ, 0xc0, !PT ;  /* 0x000000ff040e7812 */ /* 0x002fe200078ec0ff */
[----:B------:R1:W-:Y:S01]  /*a410*/  MUFU.EX2 R64, R3 ;  /* 0x0000000300407308 */ /* 0x0003e20000000800 */
[----:B------:R-:W-:Y:S02]  /*a420*/  SHF.R.U32.HI R5, RZ, 0x18, R4 ;  /* 0x00000018ff057819 */ /* 0x000fe40000011604 */
[----:B------:R-:W-:Y:S02]  /*a430*/  LOP3.LUT R4, R2, 0xff, RZ, 0xc0, !PT ;  /* 0x000000ff02047812 */ /* 0x000fe400078ec0ff */
[----:B------:R-:W-:Y:S02]  /*a440*/  HSET2.LE.AND R2, R15, R201, PT ;  /* 0x000000c90f027233 */ /* 0x000fe40003803000 */
[----:B------:R-:W-:Y:S01]  /*a450*/  PRMT R14, R14, 0x5410, R7 ;  /* 0x000054100e0e7816 */ /* 0x000fe20000000007 */
[----:B------:R-:W-:Y:S01]  /*a460*/  FFMA.FTZ R7, R153, UR19, -R13 ;  /* 0x0000001399077c23 */ /* 0x000fe2000801080d */
[----:B------:R-:W-:-:S02]  /*a470*/  PRMT R5, R4, 0x5410, R5 ;  /* 0x0000541004057816 */ /* 0x000fc40000000005 */
[----:B---3--:R-:W-:Y:S01]  /*a480*/  F2FP.F16.F32.PACK_AB R15, R67, R96 ;  /* 0x00000060430f723e */ /* 0x008fe200000000ff */
[----:B------:R3:W4:Y:S01]  /*a490*/  MUFU.EX2 R47, R7 ;  /* 0x00000007002f7308 */ /* 0x0007220000000800 */
[--C-:B------:R-:W-:Y:S02]  /*a4a0*/  HSET2.LE.AND R4, R14, R201.reuse, PT ;  /* 0x000000c90e047233 */ /* 0x100fe40003803000 */
[----:B------:R-:W-:Y:S02]  /*a4b0*/  HSET2.LE.AND R14, R5, R201, PT ;  /* 0x000000c9050e7233 */ /* 0x000fe40003803000 */
[----:B-1----:R-:W-:Y:S02]  /*a4c0*/  F2FP.F16.F32.PACK_AB R3, R99, R100 ;  /* 0x000000646303723e */ /* 0x002fe400000000ff */
[----:B------:R-:W-:Y:S02]  /*a4d0*/  F2FP.F16.F32.PACK_AB R5, R101, R103 ;  /* 0x000000676505723e */ /* 0x000fe400000000ff */
[----:B------:R-:W-:-:S02]  /*a4e0*/  LOP3.LUT R6, R2, R3, RZ, 0xc0, !PT ;  /* 0x0000000302067212 */ /* 0x000fc400078ec0ff */
[----:B------:R-:W-:Y:S01]  /*a4f0*/  HSET2.LE.AND R2, R16, R201, PT ;  /* 0x000000c910027233 */ /* 0x000fe20003803000 */
[--C-:B------:R-:W-:Y:S01]  /*a500*/  FFMA.FTZ R16, R154, UR19, -R13.reuse ;  /* 0x000000139a107c23 */ /* 0x100fe2000801080d */
[----:B--2---:R-:W-:Y:S02]  /*a510*/  F2FP.F16.F32.PACK_AB R3, R65, R66 ;  /* 0x000000424103723e */ /* 0x004fe400000000ff */
[----:B------:R-:W-:Y:S01]  /*a520*/  LOP3.LUT R4, R4, R5, RZ, 0xc0, !PT ;  /* 0x0000000504047212 */ /* 0x000fe200078ec0ff */
[----:B------:R1:W-:Y:S01]  /*a530*/  MUFU.EX2 R46, R16 ;  /* 0x00000010002e7308 */ /* 0x0003e20000000800 */
[----:B---3--:R-:W-:Y:S01]  /*a540*/  LOP3.LUT R7, R2, R3, RZ, 0xc0, !PT ;  /* 0x0000000302077212 */ /* 0x008fe200078ec0ff */
[----:B------:R-:W-:Y:S01]  /*a550*/  FFMA.FTZ R3, R155, UR19, -R13 ;  /* 0x000000139b037c23 */ /* 0x000fe2000801080d */
[----:B------:R-:W-:Y:S02]  /*a560*/  LOP3.LUT R2, R17, UR8, R22, 0x96, !PT ;  /* 0x0000000811027c12 */ /* 0x000fe4000f8e9616 */
[----:B------:R-:W-:-:S02]  /*a570*/  LOP3.LUT R13, R45, UR8, R40, 0x96, !PT ;  /* 0x000000082d0d7c12 */ /* 0x000fc4000f8e9628 */
[----:B------:R-:W-:Y:S01]  /*a580*/  LOP3.LUT R5, R14, R15, RZ, 0xc0, !PT ;  /* 0x0000000f0e057212 */ /* 0x000fe200078ec0ff */
[----:B------:R2:W-:Y:S01]  /*a590*/  MUFU.EX2 R45, R3 ;  /* 0x00000003002d7308 */ /* 0x0005e20000000800 */
[----:B------:R-:W-:-:S05]  /*a5a0*/  IMAD.WIDE.U32 R14, R2, -0x2daee0ad, RZ ;  /* 0xd2511f53020e7825 */ /* 0x000fca00078e00ff */
[----:B------:R-:W-:Y:S01]  /*a5b0*/  HMMA.16816.F32 R108, R4, R28, R108 ;  /* 0x0000001c046c723c */ /* 0x000fe2000000186c */
[----:B-1----:R-:W-:-:S05]  /*a5c0*/  FFMA.FTZ R16, R171, UR19, -R20 ;  /* 0x00000013ab107c23 */ /* 0x002fca0008010814 */
[----:B------:R-:W-:Y:S01]  /*a5d0*/  HMMA.16816.F32 R120, R4, R32, R120 ;  /* 0x000000200478723c */ /* 0x000fe20000001878 */
[----:B------:R1:W-:Y:S01]  /*a5e0*/  MUFU.EX2 R44, R16 ;  /* 0x00000010002c7308 */ /* 0x0003e20000000800 */
[----:B--2---:R-:W-:Y:S01]  /*a5f0*/  IMAD.WIDE.U32 R2, R13, -0x2daee0ad, RZ ;  /* 0xd2511f530d027825 */ /* 0x004fe200078e00ff */
[----:B------:R-:W-:-:S03]  /*a600*/  LOP3.LUT R13, R15, UR18, R18, 0x96, !PT ;  /* 0x000000120f0d7c12 */ /* 0x000fc6000f8e9612 */
[----:B------:R-:W-:Y:S01]  /*a610*/  HMMA.16816.F32 R72, R4, R24, R72 ;  /* 0x000000180448723c */ /* 0x000fe20000001848 */
[----:B------:R-:W-:Y:S02]  /*a620*/  LOP3.LUT R17, R2, 0xffff, RZ, 0xc0, !PT ;  /* 0x0000ffff02117812 */ /* 0x000fe400078ec0ff */
[----:B------:R-:W-:-:S03]  /*a630*/  LOP3.LUT R3, R3, UR18, R42, 0x96, !PT ;  /* 0x0000001203037c12 */ /* 0x000fc6000f8e962a */
[C---:B------:R-:W-:Y:S01]  /*a640*/  HMMA.16816.F32 R136, R4.reuse, R36, R136 ;  /* 0x000000240488723c */ /* 0x040fe20000001888 */
[----:B------:R-:W-:Y:S02]  /*a650*/  LOP3.LUT R19, R2, 0xff, RZ, 0xc0, !PT ;  /* 0x000000ff02137812 */ /* 0x000fe400078ec0ff */
[----:B------:R-:W-:Y:S01]  /*a660*/  SHF.R.U32.HI R18, RZ, 0x10, R2 ;  /* 0x00000010ff127819 */ /* 0x000fe20000011602 */
[----:B-1----:R-:W-:Y:S01]  /*a670*/  FFMA.FTZ R16, R173, UR19, -R20 ;  /* 0x00000013ad107c23 */ /* 0x002fe20008010814 */
[----:B------:R-:W-:Y:S01]  /*a680*/  SHF.R.U32.HI R21, RZ, 0x18, R2 ;  /* 0x00000018ff157819 */ /* 0x000fe20000011602 */
[--C-:B------:R-:W-:Y:S01]  /*a690*/  FFMA.FTZ R2, R192, UR19, -R20.reuse ;  /* 0x00000013c0027c23 */ /* 0x100fe20008010814 */
[----:B------:R-:W-:Y:S01]  /*a6a0*/  SHF.R.U32.HI R17, RZ, 0x8, R17 ;  /* 0x00000008ff117819 */ /* 0x000fe20000011611 */
[----:B------:R1:W2:Y:S01]  /*a6b0*/  MUFU.EX2 R43, R16 ;  /* 0x00000010002b7308 */ /* 0x0002a20000000800 */
[----:B------:R-:W-:Y:S01]  /*a6c0*/  LOP3.LUT R18, R18, 0xff, RZ, 0xc0, !PT ;  /* 0x000000ff12127812 */ /* 0x000fe200078ec0ff */
[C---:B------:R-:W-:Y:S01]  /*a6d0*/  HMMA.16816.F32 R28, R4.reuse, R30, R112 ;  /* 0x0000001e041c723c */ /* 0x040fe20000001870 */
[----:B------:R-:W-:Y:S01]  /*a6e0*/  PRMT R22, R19, 0x5410, R17 ;  /* 0x0000541013167816 */ /* 0x000fe20000000011 */
[----:B------:R-:W-:Y:S01]  /*a6f0*/  FFMA.FTZ R17, R193, UR19, -R20 ;  /* 0x00000013c1117c23 */ /* 0x000fe20008010814 */
[----:B------:R-:W-:Y:S01]  /*a700*/  PRMT R19, R18, 0x5410, R21 ;  /* 0x0000541012137816 */ /* 0x000fe20000000015 */
[--C-:B------:R-:W-:Y:S01]  /*a710*/  FFMA.FTZ R18, R194, UR19, -R8.reuse ;  /* 0x00000013c2127c23 */ /* 0x100fe20008010808 */
[----:B------:R-:W-:Y:S01]  /*a720*/  FFMA.FTZ R8, R195, UR19, -R8 ;  /* 0x00000013c3087c23 */ /* 0x000fe20008010808 */
[----:B------:R3:W-:Y:S01]  /*a730*/  MUFU.EX2 R42, R2 ;  /* 0x00000002002a7308 */ /* 0x0007e20000000800 */
[C---:B------:R-:W-:Y:S01]  /*a740*/  HMMA.16816.F32 R32, R4.reuse, R34, R68 ;  /* 0x000000220420723c */ /* 0x040fe20000001844 */
[----:B------:R-:W5:Y:S04]  /*a750*/  LDSM.16.MT88.4 R112, [R177+0x7800] ;  /* 0x00780000b170783b */ /* 0x000f680000004200 */
[----:B------:R-:W5:Y:S01]  /*a760*/  LDSM.16.MT88.4 R68, [R180+0x7800] ;  /* 0x00780000b444783b */ /* 0x000f620000004200 */
[C---:B------:R-:W-:Y:S01]  /*a770*/  HMMA.16816.F32 R24, R4.reuse, R26, R80 ;  /* 0x0000001a0418723c */ /* 0x040fe20000001850 */
[----:B------:R4:W5:Y:S01]  /*a780*/  MUFU.EX2 R41, R17 ;  /* 0x0000001100297308 */ /* 0x0009620000000800 */
[C---:B-1----:R-:W-:Y:S01]  /*a790*/  LOP3.LUT R16, R3.reuse, 0xffff, RZ, 0xc0, !PT ;  /* 0x0000ffff03107812 */ /* 0x042fe200078ec0ff */
[----:B------:R-:W1:Y:S03]  /*a7a0*/  LDSM.16.MT88.4 R80, [R178+0x7800] ;  /* 0x00780000b250783b */ /* 0x000e660000004200 */
[----:B------:R-:W-:Y:S01]  /*a7b0*/  SHF.R.U32.HI R16, RZ, 0x8, R16 ;  /* 0x00000008ff107819 */ /* 0x000fe20000011610 */
[----:B------:R-:W-:Y:S02]  /*a7c0*/  HMMA.16816.F32 R36, R4, R38, R92 ;  /* 0x000000260424723c */ /* 0x000fe4000000185c */
[----:B------:R2:W-:Y:S01]  /*a7d0*/  MUFU.EX2 R23, R8 ;  /* 0x0000000800177308 */ /* 0x0005e20000000800 */
[----:B---3--:R-:W-:-:S04]  /*a7e0*/  LOP3.LUT R2, R3, 0xff, RZ, 0xc0, !PT ;  /* 0x000000ff03027812 */ /* 0x008fc800078ec0ff */
[----:B------:R-:W-:Y:S01]  /*a7f0*/  PRMT R2, R2, 0x5410, R16 ;  /* 0x0000541002027816 */ /* 0x000fe20000000010 */
[----:B------:R-:W-:Y:S01]  /*a800*/  FFMA.FTZ R4, R200, UR19, -R0 ;  /* 0x00000013c8047c23 */ /* 0x000fe20008010800 */
[--C-:B------:R-:W-:Y:S01]  /*a810*/  SHF.R.U32.HI R16, RZ, 0x10, R3.reuse ;  /* 0x00000010ff107819 */ /* 0x100fe20000011603 */
[----:B------:R-:W3:Y:S01]  /*a820*/  MUFU.EX2 R40, R18 ;  /* 0x0000001200287308 */ /* 0x000ee20000000800 */
[----:B----4-:R-:W-:Y:S02]  /*a830*/  SHF.R.U32.HI R17, RZ, 0x18, R3 ;  /* 0x00000018ff117819 */ /* 0x010fe40000011603 */
[----:B------:R-:W-:Y:S02]  /*a840*/  LOP3.LUT R16, R16, 0xff, RZ, 0xc0, !PT ;  /* 0x000000ff10107812 */ /* 0x000fe400078ec0ff */
[----:B------:R-:W-:Y:S02]  /*a850*/  HSET2.LE.AND R2, R2, R201, PT ;  /* 0x000000c902027233 */ /* 0x000fe40003803000 */
[----:B------:R-:W-:-:S02]  /*a860*/  F2FP.F16.F32.PACK_AB R3, R47, R64 ;  /* 0x000000402f03723e */ /* 0x000fc400000000ff */
[----:B------:R-:W-:Y:S02]  /*a870*/  PRMT R16, R16, 0x5410, R17 ;  /* 0x0000541010107816 */ /* 0x000fe40000000011 */
[----:B------:R-:W-:Y:S02]  /*a880*/  LOP3.LUT R88, R2, R3, RZ, 0xc0, !PT ;  /* 0x0000000302587212 */ /* 0x000fe400078ec0ff */
[----:B--2---:R-:W-:Y:S02]  /*a890*/  F2FP.F16.F32.PACK_AB R3, R43, R44 ;  /* 0x0000002c2b03723e */ /* 0x004fe400000000ff */
[--C-:B------:R-:W-:Y:S02]  /*a8a0*/  HSET2.LE.AND R2, R16, R201.reuse, PT ;  /* 0x000000c910027233 */ /* 0x100fe40003803000 */
[----:B------:R-:W-:Y:S02]  /*a8b0*/  HSET2.LE.AND R8, R22, R201, PT ;  /* 0x000000c916087233 */ /* 0x000fe40003803000 */
[----:B------:R-:W-:-:S02]  /*a8c0*/  F2FP.F16.F32.PACK_AB R16, R45, R46 ;  /* 0x0000002e2d10723e */ /* 0x000fc400000000ff */
[----:B------:R-:W-:Y:S01]  /*a8d0*/  LOP3.LUT R89, R2, R3, RZ, 0xc0, !PT ;  /* 0x0000000302597212 */ /* 0x000fe200078ec0ff */
[--C-:B------:R-:W-:Y:S01]  /*a8e0*/  FFMA.FTZ R2, R197, UR19, -R0.reuse ;  /* 0x00000013c5027c23 */ /* 0x100fe20008010800 */
[----:B------:R-:W-:Y:S02]  /*a8f0*/  LOP3.LUT R5, R14, 0xffff, RZ, 0xc0, !PT ;  /* 0x0000ffff0e057812 */ /* 0x000fe400078ec0ff */
[----:B------:R-:W-:Y:S01]  /*a900*/  HSET2.LE.AND R17, R19, R201, PT ;  /* 0x000000c913117233 */ /* 0x000fe20003803000 */
[----:B------:R2:W-:Y:S01]  /*a910*/  MUFU.EX2 R21, R2 ;  /* 0x0000000200157308 */ /* 0x0005e20000000800 */
[----:B------:R-:W-:Y:S01]  /*a920*/  FFMA.FTZ R19, R199, UR19, -R0 ;  /* 0x00000013c7137c23 */ /* 0x000fe20008010800 */
[----:B------:R-:W-:Y:S02]  /*a930*/  LOP3.LUT R90, R8, R16, RZ, 0xc0, !PT ;  /* 0x00000010085a7212 */ /* 0x000fe400078ec0ff */
[----:B------:R-:W-:Y:S02]  /*a940*/  SHF.R.U32.HI R3, RZ, 0x10, R14 ;  /* 0x00000010ff037819 */ /* 0x000fe4000001160e */
[----:B------:R-:W-:-:S02]  /*a950*/  SHF.R.U32.HI R8, RZ, 0x8, R5 ;  /* 0x00000008ff087819 */ /* 0x000fc40000011605 */
[----:B------:R-:W-:Y:S01]  /*a960*/  LOP3.LUT R6, R13, 0xff, RZ, 0xc0, !PT ;  /* 0x000000ff0d067812 */ /* 0x000fe200078ec0ff */
[----:B------:R-:W-:Y:S01]  /*a970*/  MUFU.EX2 R22, R19 ;  /* 0x0000001300167308 */ /* 0x000fe20000000800 */
[----:B------:R-:W-:Y:S02]  /*a980*/  SHF.R.U32.HI R5, RZ, 0x18, R13 ;  /* 0x00000018ff057819 */ /* 0x000fe4000001160d */
[----:B------:R-:W-:Y:S02]  /*a990*/  LOP3.LUT R15, R14, 0xff, RZ, 0xc0, !PT ;  /* 0x000000ff0e0f7812 */ /* 0x000fe400078ec0ff */
[----:B------:R-:W-:Y:S02]  /*a9a0*/  SHF.R.U32.HI R14, RZ, 0x18, R14 ;  /* 0x00000018ff0e7819 */ /* 0x000fe4000001160e */
[----:B------:R-:W-:Y:S01]  /*a9b0*/  LOP3.LUT R7, R3, 0xff, RZ, 0xc0, !PT ;  /* 0x000000ff03077812 */ /* 0x000fe200078ec0ff */
[----:B--2---:R-:W-:Y:S01]  /*a9c0*/  FFMA.FTZ R2, R198, UR19, -R0 ;  /* 0x00000013c6027c23 */ /* 0x004fe20008010800 */
[----:B------:R-:W-:-:S02]  /*a9d0*/  LOP3.LUT R0, R13, 0xffff, RZ, 0xc0, !PT ;  /* 0x0000ffff0d007812 */ /* 0x000fc400078ec0ff */
[----:B------:R-:W-:Y:S01]  /*a9e0*/  PRMT R7, R7, 0x5410, R14 ;  /* 0x0000541007077816 */ /* 0x000fe2000000000e */
[----:B------:R2:W-:Y:S01]  /*a9f0*/  MUFU.EX2 R20, R2 ;  /* 0x0000000200147308 */ /* 0x0005e20000000800 */
[----:B------:R-:W-:Y:S02]  /*aa00*/  SHF.R.U32.HI R3, RZ, 0x8, R0 ;  /* 0x00000008ff037819 */ /* 0x000fe40000011600 */
[----:B------:R-:W-:Y:S02]  /*aa10*/  PRMT R0, R15, 0x5410, R8 ;  /* 0x000054100f007816 */ /* 0x000fe40000000008 */
[----:B------:R-:W-:Y:S02]  /*aa20*/  PRMT R6, R6, 0x5410, R3 ;  /* 0x0000541006067816 */ /* 0x000fe40000000003 */
[--C-:B------:R-:W-:Y:S02]  /*aa30*/  HSET2.LE.AND R3, R7, R201.reuse, PT ;  /* 0x000000c907037233 */ /* 0x100fe40003803000 */
[----:B------:R-:W-:-:S02]  /*aa40*/  HSET2.LE.AND R0, R0, R201, PT ;  /* 0x000000c900007233 */ /* 0x000fc40003803000 */
[----:B-----5:R-:W-:-:S04]  /*aa50*/  F2FP.F16.F32.PACK_AB R18, R41, R42 ;  /* 0x0000002a2912723e */ /* 0x020fc800000000ff */
[----:B------:R-:W-:Y:S02]  /*aa60*/  LOP3.LUT R91, R17, R18, RZ, 0xc0, !PT ;  /* 0x00000012115b7212 */ /* 0x000fe400078ec0ff */
[----:B--2---:R-:W-:Y:S01]  /*aa70*/  SHF.R.U32.HI R2, RZ, 0x10, R13 ;  /* 0x00000010ff027819 */ /* 0x004fe2000001160d */
[----:B------:R-:W2:Y:S01]  /*aa80*/  LDSM.16.MT88.4 R16, [R179+0x7800] ;  /* 0x00780000b310783b */ /* 0x000ea20000004200 */
[----:B------:R-:W4:Y:S02]  /*aa90*/  MUFU.EX2 R13, R4 ;  /* 0x00000004000d7308 */ /* 0x000f240000000800 */
[----:B------:R-:W-:Y:S01]  /*aaa0*/  LOP3.LUT R2, R2, 0xff, RZ, 0xc0, !PT ;  /* 0x000000ff02027812 */ /* 0x000fe200078ec0ff */
[----:B------:R-:W-:Y:S03]  /*aab0*/  HMMA.16816.F32 R104, R88, R112, R56 ;  /* 0x000000705868723c */ /* 0x000fe60000001838 */
[----:B------:R-:W-:-:S02]  /*aac0*/  PRMT R2, R2, 0x5410, R5 ;  /* 0x0000541002027816 */ /* 0x000fc40000000005 */
[--C-:B------:R-:W-:Y:S01]  /*aad0*/  HSET2.LE.AND R5, R6, R201.reuse, PT ;  /* 0x000000c906057233 */ /* 0x100fe20003803000 */
[C---:B------:R-:W-:Y:S01]  /*aae0*/  HMMA.16816.F32 R116, R88.reuse, R114, R60 ;  /* 0x000000725874723c */ /* 0x040fe2000000183c */
[----:B------:R-:W-:Y:S02]  /*aaf0*/  F2FP.F16.F32.PACK_AB R6, R97, R98 ;  /* 0x000000626106723e */ /* 0x000fe400000000ff */
[----:B------:R-:W-:Y:S02]  /*ab00*/  HSET2.LE.AND R7, R2, R201, PT ;  /* 0x000000c902077233 */ /* 0x000fe40003803000 */
[----:B---3--:R-:W-:Y:S01]  /*ab10*/  F2FP.F16.F32.PACK_AB R2, R23, R40 ;  /* 0x000000281702723e */ /* 0x008fe200000000ff */
[C---:B------:R-:W-:Y:S01]  /*ab20*/  HMMA.16816.F32 R124, R88.reuse, R68, R124 ;  /* 0x00000044587c723c */ /* 0x040fe2000000187c */
[----:B------:R-:W-:Y:S02]  /*ab30*/  LOP3.LUT R92, R5, R6, RZ, 0xc0, !PT ;  /* 0x00000006055c7212 */ /* 0x000fe400078ec0ff */
[----:B------:R-:W-:Y:S01]  /*ab40*/  LOP3.LUT R94, R0, R2, RZ, 0xc0, !PT ;  /* 0x00000002005e7212 */ /* 0x000fe200078ec0ff */
[----:B------:R-:W-:Y:S01]  /*ab50*/  FFMA.FTZ R2, R235, R53, R228 ;  /* 0x00000035eb027223 */ /* 0x000fe200000100e4 */
[----:B----4-:R-:W-:Y:S01]  /*ab60*/  F2FP.F16.F32.PACK_AB R0, R13, R22 ;  /* 0x000000160d00723e */ /* 0x010fe200000000ff */
[C---:B------:R-:W-:Y:S01]  /*ab70*/  HMMA.16816.F32 R128, R88.reuse, R70, R128 ;  /* 0x000000465880723c */ /* 0x040fe20000001880 */
[----:B------:R-:W-:Y:S01]  /*ab80*/  F2FP.F16.F32.PACK_AB R4, R20, R21 ;  /* 0x000000151404723e */ /* 0x000fe200000000ff */
[----:B------:R-:W-:Y:S01]  /*ab90*/  FADD.FTZ R5, R221, R2 ;  /* 0x00000002dd057221 */ /* 0x000fe20000010000 */
[----:B------:R-:W-:Y:S01]  /*aba0*/  LOP3.LUT R93, R7, R0, RZ, 0xc0, !PT ;  /* 0x00000000075d7212 */ /* 0x000fe200078ec0ff */
[----:B------:R-:W-:Y:S01]  /*abb0*/  FFMA.FTZ R0, R242, R52, R218 ;  /* 0x00000034f2007223 */ /* 0x000fe200000100da */
[----:B------:R-:W-:Y:S01]  /*abc0*/  LOP3.LUT R95, R3, R4, RZ, 0xc0, !PT ;  /* 0x00000004035f7212 */ /* 0x000fe200078ec0ff */
[----:B------:R-:W-:Y:S01]  /*abd0*/  FFMA.FTZ R4, R243, R55, R249 ;  /* 0x00000037f3047223 */ /* 0x000fe200000100f9 */
[----:B------:R-:W-:Y:S01]  /*abe0*/  FFMA.FTZ R3, R244, R54, R236 ;  /* 0x00000036f4037223 */ /* 0x000fe200000100ec */
[----:B------:R-:W-:Y:S01]  /*abf0*/  FADD.FTZ R2, R217, R0 ;  /* 0x00000000d9027221 */ /* 0x000fe20000010000 */
[C---:B-1----:R-:W-:Y:S01]  /*ac00*/  HMMA.16816.F32 R76, R88.reuse, R80, R76 ;  /* 0x00000050584c723c */ /* 0x042fe2000000184c */
        /* <DEDUP_REMOVED lines=60> */
[----:B------:R-:W-:-:S02]  /*afd0*/  IMAD.MOV.U32 R156, RZ, RZ, R159 ;  /* 0x000000ffff9c7224 */ /* 0x000fc400078e009f */
[C---:B------:R-:W-:Y:S01]  /*afe0*/  HMMA.16816.F32 R120, R92.reuse, R68, R120 ;  /* 0x000000445c78723c */ /* 0x040fe20000001878 */
[----:B------:R-:W-:Y:S02]  /*aff0*/  IMAD.MOV.U32 R96, RZ, RZ, R226 ;  /* 0x000000ffff607224 */ /* 0x000fe400078e00e2 */
[----:B------:R-:W-:Y:S02]  /*b000*/  IMAD.MOV.U32 R97, RZ, RZ, R227 ;  /* 0x000000ffff617224 */ /* 0x000fe400078e00e3 */
[----:B------:R-:W-:Y:S01]  /*b010*/  IMAD.MOV.U32 R2, RZ, RZ, R224 ;  /* 0x000000ffff027224 */ /* 0x000fe200078e00e0 */
[----:B------:R-:W-:Y:S01]  /*b020*/  HMMA.16816.F32 R72, R92, R80, R72 ;  /* 0x000000505c48723c */ /* 0x000fe20000001848 */
[----:B------:R-:W-:-:S05]  /*b030*/  IMAD.MOV.U32 R3, RZ, RZ, R225 ;  /* 0x000000ffff037224 */ /* 0x000fca00078e00e1 */
[----:B--2---:R-:W-:Y:S06]  /*b040*/  HMMA.16816.F32 R84, R88, R16, R84 ;  /* 0x000000105854723c */ /* 0x004fec0000001854 */
[C---:B------:R-:W-:Y:S06]  /*b050*/  HMMA.16816.F32 R112, R92.reuse, R114, R28 ;  /* 0x000000725c70723c */ /* 0x040fec000000181c */
[C---:B------:R-:W-:Y:S06]  /*b060*/  HMMA.16816.F32 R68, R92.reuse, R70, R32 ;  /* 0x000000465c44723c */ /* 0x040fec0000001820 */
[C---:B------:R-:W-:Y:S06]  /*b070*/  HMMA.16816.F32 R80, R92.reuse, R82, R24 ;  /* 0x000000525c50723c */ /* 0x040fec0000001818 */
[----:B------:R-:W-:Y:S06]  /*b080*/  HMMA.16816.F32 R136, R92, R16, R136 ;  /* 0x000000105c88723c */ /* 0x000fec0000001888 */
[-C--:B------:R-:W-:Y:S06]  /*b090*/  HMMA.16816.F32 R88, R88, R18.reuse, R48 ;  /* 0x000000125858723c */ /* 0x080fec0000001830 */
[----:B------:R-:W-:Y:S01]  /*b0a0*/  HMMA.16816.F32 R92, R92, R18, R36 ;  /* 0x000000125c5c723c */ /* 0x000fe20000001824 */
[----:B------:R-:W-:-:S08]  /*b0b0*/  NOP ;  /* 0x0000000000007918 */ /* 0x000fd00000000000 */
[----:B------:R-:W-:-:S15]  /*b0c0*/  @!P6 BRA `(.L_x_666) ;  /* 0x0000004400c0e947 */ /* 0x000fde0003800000 */
[----:B------:R-:W2:Y:S04]  /*b0d0*/  LDL.64 R150, [R1+0x68] ;  /* 0x0000680001967983 */ /* 0x000ea80000100a00 */
[----:B------:R-:W3:Y:S04]  /*b0e0*/  LDL R210, [R1+0x4c] ;  /* 0x00004c0001d27983 */ /* 0x000ee80000100800 */
[----:B------:R-:W4:Y:S04]  /*b0f0*/  LDL.64 R148, [R1+0x60] ;  /* 0x0000600001947983 */ /* 0x000f280000100a00 */
[----:B------:R-:W5:Y:S01]  /*b100*/  LDL R164, [R1+0x48] ;  /* 0x0000480001a47983 */ /* 0x000f620000100800 */
[----:B------:R-:W-:Y:S01]  /*b110*/  VIADD R0, R248, 0xfffffffd ;  /* 0xfffffffdf8007836 */ /* 0x000fe20000000000 */
[----:B------:R-:W1:Y:S01]  /*b120*/  @!P0 LDC.64 R16, c[0x0][0x220] ;  /* 0x00008800ff108b82 */ /* 0x000e620000000a00 */
[----:B------:R-:W-:-:S04]  /*b130*/  DEPBAR.LE SB0, 0x0 ;  /* 0x000080000000791a */ /* 0x000fc80000000000 */
[----:B------:R-:W-:Y:S01]  /*b140*/  SHF.R.S32.HI R2, RZ, 0x1f, R0 ;  /* 0x0000001fff027819 */ /* 0x000fe20000011400 */
[-C--:B------:R-:W-:Y:S02]  /*b150*/  IMAD.WIDE.U32 R4, R0, R240.reuse, RZ ;  /* 0x000000f000047225 */ /* 0x080fe400078e00ff */
[----:B------:R-:W-:Y:S01]  /*b160*/  BAR.SYNC.DEFER_BLOCKING 0x0 ;  /* 0x0000000000007b1d */ /* 0x000fe20000010000 */
[----:B------:R-:W-:Y:S01]  /*b170*/  P2R R228, PR, RZ, 0x1 ;  /* 0x00000001ffe47803 */ /* 0x000fe20000000000 */
[----:B------:R-:W-:-:S06]  /*b180*/  IMAD R2, R2, R240, RZ ;  /* 0x000000f002027224 */ /* 0x000fcc00078e02ff */
[----:B------:R-:W5:Y:S01]  /*b190*/  @!P0 LDC.64 R14, c[0x0][0x220] ;  /* 0x00008800ff0e8b82 */ /* 0x000f620000000a00 */
[----:B------:R-:W-:-:S04]  /*b1a0*/  IMAD R0, R0, R241, R2 ;  /* 0x000000f100007224 */ /* 0x000fc800078e0202 */
[----:B------:R-:W-:-:S03]  /*b1b0*/  IMAD.IADD R3, R5, 0x1, R0 ;  /* 0x0000000105037824 */ /* 0x000fc600078e0200 */
[----:B------:R-:W5:Y:S08]  /*b1c0*/  @!P0 LDC.64 R18, c[0x0][0x220] ;  /* 0x00008800ff128b82 */ /* 0x000f700000000a00 */
[----:B------:R-:W5:Y:S01]  /*b1d0*/  @!P0 LDC.64 R20, c[0x0][0x220] ;  /* 0x00008800ff148b82 */ /* 0x000f620000000a00 */
[----:B------:R-:W-:Y:S01]  /*b1e0*/  @P0 STS.128 [R191+0x6000], RZ ;  /* 0x006000ffbf000388 */ /* 0x000fe20000000c00 */
[----:B--2---:R-:W-:-:S04]  /*b1f0*/  LEA R2, P1, R4, R150, 0x6 ;  /* 0x0000009604027211 */ /* 0x004fc800078230ff */
[-C--:B---3--:R-:W-:Y:S02]  /*b200*/  @!P0 IADD3 R0, P4, R210, R2.reuse, RZ ;  /* 0x00000002d2008210 */ /* 0x088fe40007f9e0ff */
[----:B------:R-:W-:Y:S02]  /*b210*/  @!P0 LEA R5, P2, R240, R2, 0x5 ;  /* 0x00000002f0058211 */ /* 0x000fe400078428ff */
[----:B----4-:R-:W-:Y:S02]  /*b220*/  LEA.HI.X R3, R4, R149, R3, 0x6, P1 ;  /* 0x0000009504037211 */ /* 0x010fe400008f3403 */
[----:B-1----:R-:W-:Y:S02]  /*b230*/  @!P0 LEA R6, P1, R5, R16, 0x1 ;  /* 0x0000001005068211 */ /* 0x002fe400078208ff */
[----:B------:R-:W-:Y:S01]  /*b240*/  @!P0 LEA.HI.X R7, R240, R3, R241, 0x5, P2 ;  /* 0x00000003f0078211 */ /* 0x000fe200010f2cf1 */
[----:B-----5:R-:W-:Y:S01]  /*b250*/  @!P0 IMAD.X R4, R164, 0x1, R3, P4 ;  /* 0x00000001a4048824 */ /* 0x020fe200020e0603 */
[----:B------:R-:W-:-:S02]  /*b260*/  @!P0 LEA R14, P3, R0, R14, 0x1 ;  /* 0x0000000e000e8211 */ /* 0x000fc400078608ff */
[----:B------:R-:W-:Y:S02]  /*b270*/  @!P0 LEA R16, P2, R2, R18, 0x1 ;  /* 0x0000001202108211 */ /* 0x000fe400078408ff */
[----:B------:R-:W-:Y:S02]  /*b280*/  @!P0 LEA.HI.X R7, R5, R17, R7, 0x1, P1 ;  /* 0x0000001105078211 */ /* 0x000fe400008f0c07 */
[----:B------:R-:W-:Y:S01]  /*b290*/  @!P0 LEA.HI.X R15, R0, R15, R4, 0x1, P3 ;  /* 0x0000000f000f8211 */ /* 0x000fe200018f0c04 */
[----:B------:R-:W-:Y:S01]  /*b2a0*/  @!P0 IMAD R0, R241, 0x30, RZ ;  /* 0x00000030f1008824 */ /* 0x000fe200078e02ff */
[--C-:B------:R-:W-:Y:S01]  /*b2b0*/  @!P0 LEA.HI.X R17, R2, R19, R3.reuse, 0x1, P2 ;  /* 0x0000001302118211 */ /* 0x100fe200010f0c03 */
[----:B------:R-:W-:-:S04]  /*b2c0*/  @!P0 IMAD.WIDE.U32 R2, R240, 0x30, R2 ;  /* 0x00000030f0028825 */ /* 0x000fc800078e0002 */
[----:B------:R-:W-:Y:S01]  /*b2d0*/  @!P0 IMAD.IADD R0, R0, 0x1, R3 ;  /* 0x0000000100008824 */ /* 0x000fe200078e0203 */
[C---:B------:R-:W-:Y:S01]  /*b2e0*/  @!P0 LEA R4, P1, R2.reuse, R20, 0x1 ;  /* 0x0000001402048211 */ /* 0x040fe200078208ff */
[----:B------:R-:W-:Y:S01]  /*b2f0*/  @!PT LDS RZ, [RZ] ;  /* 0x00000000fffff984 */ /* 0x000fe20000000800 */
[----:B------:R-:W-:Y:S01]  /*b300*/  @!PT LDS RZ, [RZ] ;  /* 0x00000000fffff984 */ /* 0x000fe20000000800 */
[----:B------:R-:W-:Y:S01]  /*b310*/  @!PT LDS RZ, [RZ] ;  /* 0x00000000fffff984 */ /* 0x000fe20000000800 */
[----:B------:R1:W-:Y:S03]  /*b320*/  @!P0 LDGSTS.E.BYPASS.LTC128B.128 [R191+0x6000], desc[UR20][R16.64] ;  /* 0x0600000010bf8fae */ /* 0x0003e6000b901d54 */
        /* <DEDUP_REMOVED lines=20> */
[----:B-1----:R-:W1:Y:S04]  /*b470*/  LDSM.16.M88.4 R16, [R183] ;  /* 0x00000000b710783b */ /* 0x002e680000000200 */
[----:B------:R-:W-:Y:S04]  /*b480*/  LDSM.16.M88.4 R28, [R186+0x2000] ;  /* 0x00200000ba1c783b */ /* 0x000fe80000000200 */
[----:B--2---:R-:W2:Y:S04]  /*b490*/  LDSM.16.M88.4 R4, [R183+0x2000] ;  /* 0x00200000b704783b */ /* 0x004ea80000000200 */
[----:B------:R-:W3:Y:S04]  /*b4a0*/  LDSM.16.M88.4 R56, [R182+0x5800] ;  /* 0x00580000b638783b */ /* 0x000ee80000000200 */
[----:B------:R-:W4:Y:S04]  /*b4b0*/  LDSM.16.M88.4 R52, [R182+0x4800] ;  /* 0x00480000b634783b */ /* 0x000f280000000200 */
[----:B------:R-:W5:Y:S04]  /*b4c0*/  LDSM.16.M88.4 R48, [R182+0x4000] ;  /* 0x00400000b630783b */ /* 0x000f680000000200 */
[----:B------:R-:W5:Y:S04]  /*b4d0*/  LDSM.16.M88.4 R60, [R182+0x5000] ;  /* 0x00500000b63c783b */ /* 0x000f680000000200 */
[----:B------:R-:W5:Y:S04]  /*b4e0*/  LDSM.16.M88.4 R32, [R186] ;  /* 0x00000000ba20783b */ /* 0x000f680000000200 */
[----:B------:R-:W0:Y:S01]  /*b4f0*/  LDGDEPBAR ;  /* 0x00000000000079af */ /* 0x000e220000000000 */
[C---:B-1----:R-:W-:Y:S06]  /*b500*/  HMMA.16816.F32 R160, R16.reuse, R20, RZ ;  /* 0x0000001410a0723c */ /* 0x042fec00000018ff */
[----:B------:R-:W-:Y:S06]  /*b510*/  HMMA.16816.F32 R164, R16, R22, RZ ;  /* 0x0000001610a4723c */ /* 0x000fec00000018ff */
[C---:B--2---:R-:W-:Y:S06]  /*b520*/  HMMA.16816.F32 R44, R4.reuse, R24, RZ ;  /* 0x00000018042c723c */ /* 0x044fec00000018ff */
[C---:B------:R-:W-:Y:S06]  /*b530*/  HMMA.16816.F32 R156, R4.reuse, R42, RZ ;  /* 0x0000002a049c723c */ /* 0x040fec00000018ff */
[C---:B------:R-:W-:Y:S06]  /*b540*/  HMMA.16816.F32 R100, R4.reuse, R20, RZ ;  /* 0x000000140464723c */ /* 0x040fec00000018ff */
[C---:B------:R-:W-:Y:S06]  /*b550*/  HMMA.16816.F32 R96, R4.reuse, R40, RZ ;  /* 0x000000280460723c */ /* 0x040fec00000018ff */
[C---:B------:R-:W-:Y:S06]  /*b560*/  HMMA.16816.F32 R64, R4.reuse, R36, RZ ;  /* 0x000000240440723c */ /* 0x040fec00000018ff */
[C---:B------:R-:W-:Y:S01]  /*b570*/  HMMA.16816.F32 R148, R4.reuse, R22, RZ ;  /* 0x000000160494723c */ /* 0x040fe200000018ff */
[----:B------:R-:W-:Y:S05]  /*b580*/  LDSM.16.M88.4 R20, [R184+0x2000] ;  /* 0x00200000b814783b */ /* 0x000fea0000000200 */
[C---:B------:R-:W-:Y:S06]  /*b590*/  HMMA.16816.F32 R152, R4.reuse, R38, RZ ;  /* 0x000000260498723c */ /* 0x040fec00000018ff */
[----:B------:R-:W-:Y:S06]  /*b5a0*/  HMMA.16816.F32 R140, R4, R26, RZ ;  /* 0x0000001a048c723c */ /* 0x000fec00000018ff */
[C---:B------:R-:W-:Y:S06]  /*b5b0*/  HMMA.16816.F32 R144, R16.reuse, R40, RZ ;  /* 0x000000281090723c */ /* 0x040fec00000018ff */
[C---:B------:R-:W-:Y:S06]  /*b5c0*/  HMMA.16816.F32 R172, R16.reuse, R42, RZ ;  /* 0x0000002a10ac723c */ /* 0x040fec00000018ff */
[C---:B------:R-:W-:Y:S06]  /*b5d0*/  HMMA.16816.F32 R40, R16.reuse, R36, RZ ;  /* 0x000000241028723c */ /* 0x040fec00000018ff */
[C---:B------:R-:W-:Y:S06]  /*b5e0*/  HMMA.16816.F32 R4, R16.reuse, R24, RZ ;  /* 0x000000181004723c */ /* 0x040fec00000018ff */
[----:B------:R-:W-:Y:S01]  /*b5f0*/  HMMA.16816.F32 R196, R16, R26, RZ ;  /* 0x0000001a10c4723c */ /* 0x000fe200000018ff */
[----:B------:R-:W-:Y:S05]  /*b600*/  LDSM.16.M88.4 R24, [R184] ;  /* 0x00000000b818783b */ /* 0x000fea0000000200 */
[----:B---3--:R-:W-:Y:S01]  /*b610*/  HMMA.16816.F32 R212, R28, R56, R44 ;  /* 0x000000381cd4723c */ /* 0x008fe2000000182c */
[----:B------:R-:W1:Y:S05]  /*b620*/  LDSM.16.M88.4 R44, [R187] ;  /* 0x00000000bb2c783b */ /* 0x000e6a0000000200 */
[----:B------:R-:W-:Y:S01]  /*b630*/  HMMA.16816.F32 R208, R16, R38, RZ ;  /* 0x0000002610d0723c */ /* 0x000fe200000018ff */
[----:B------:R-:W2:Y:S04]  /*b640*/  LDSM.16.M88.4 R36, [R190] ;  /* 0x00000000be24783b */ /* 0x000ea80000000200 */
[----:B------:R-:W-:Y:S01]  /*b650*/  LDSM.16.M88.4 R16, [R185] ;  /* 0x00000000b910783b */ /* 0x000fe20000000200 */
[C---:B----4-:R-:W-:Y:S06]  /*b660*/  HMMA.16816.F32 R204, R28.reuse, R54, R156 ;  /* 0x000000361ccc723c */ /* 0x050fec000000189c */
[C---:B-----5:R-:W-:Y:S06]  /*b670*/  HMMA.16816.F32 R192, R28.reuse, R48, R100 ;  /* 0x000000301cc0723c */ /* 0x060fec0000001864 */
[C---:B------:R-:W-:Y:S06]  /*b680*/  HMMA.16816.F32 R220, R28.reuse, R52, R96 ;  /* 0x000000341cdc723c */ /* 0x040fec0000001860 */
[C---:B------:R-:W-:Y:S06]  /*b690*/  HMMA.16816.F32 R216, R28.reuse, R60, R64 ;  /* 0x0000003c1cd8723c */ /* 0x040fec0000001840 */
[C---:B------:R-:W-:Y:S06]  /*b6a0*/  HMMA.16816.F32 R168, R28.reuse, R50, R148 ;  /* 0x000000321ca8723c */ /* 0x040fec0000001894 */
[C---:B------:R-:W-:Y:S06]  /*b6b0*/  HMMA.16816.F32 R200, R28.reuse, R62, R152 ;  /* 0x0000003e1cc8723c */ /* 0x040fec0000001898 */
[----:B------:R-:W-:Y:S01]  /*b6c0*/  HMMA.16816.F32 R156, R28, R58, R140 ;  /* 0x0000003a1c9c723c */ /* 0x000fe2000000188c */
[----:B------:R-:W3:Y:S05]  /*b6d0*/  LDSM.16.M88.4 R28, [R189] ;  /* 0x00000000bd1c783b */ /* 0x000eea0000000200 */
[C---:B------:R-:W-:Y:S06]  /*b6e0*/  HMMA.16816.F32 R96, R32.reuse, R48, R160 ;  /* 0x000000302060723c */ /* 0x040fec00000018a0 */
[C---:B------:R-:W-:Y:S01]  /*b6f0*/  HMMA.16816.F32 R64, R32.reuse, R50, R164 ;  /* 0x000000322040723c */ /* 0x040fe200000018a4 */
[----:B------:R-:W-:Y:S05]  /*b700*/  LDSM.16.M88.4 R48, [R188] ;  /* 0x00000000bc30783b */ /* 0x000fea0000000200 */
[C---:B------:R-:W-:Y:S01]  /*b710*/  HMMA.16816.F32 R140, R32.reuse, R60, R40 ;  /* 0x0000003c208c723c */ /* 0x040fe20000001828 */
[----:B------:R-:W4:Y:S05]  /*b720*/  LDSM.16.M88.4 R40, [R181] ;  /* 0x00000000b528783b */ /* 0x000f2a0000000200 */
[C---:B------:R-:W-:Y:S01]  /*b730*/  HMMA.16816.F32 R152, R32.reuse, R56, R4 ;  /* 0x000000382098723c */ /* 0x040fe20000001804 */
[----:B------:R-:W5:Y:S05]  /*b740*/  LDSM.16.M88.4 R4, [R185+0x2000] ;  /* 0x00200000b904783b */ /* 0x000f6a0000000200 */
[C---:B------:R-:W-:Y:S06]  /*b750*/  HMMA.16816.F32 R144, R32.reuse, R52, R144 ;  /* 0x000000342090723c */ /* 0x040fec0000001890 */
[C---:B------:R-:W-:Y:S06]  /*b760*/  HMMA.16816.F32 R148, R32.reuse, R62, R208 ;  /* 0x0000003e2094723c */ /* 0x040fec00000018d0 */
[----:B------:R-:W-:Y:S01]  /*b770*/  HMMA.16816.F32 R100, R32, R54, R172 ;  /* 0x000000362064723c */ /* 0x000fe200000018ac */
[----:B------:R-:W-:-:S04]  /*b780*/  VIADD R208, R248, 0xfffffffd ;  /* 0xfffffffdf8d07836 */ /* 0x000fc80000000000 */
[----:B------:R-:W-:Y:S01]  /*b790*/  IMAD R0, R208, 0x40, R250 ;  /* 0x00000040d0007824 */ /* 0x000fe200078e02fa */
[----:B------:R-:W-:Y:S01]  /*b7a0*/  HMMA.16816.F32 R196, R32, R58, R196 ;  /* 0x0000003a20c4723c */ /* 0x000fe200000018c4 */
[----:B------:R-:W5:Y:S02]  /*b7b0*/  LDSM.16.M88.4 R32, [R181+0x800] ;  /* 0x00080000b520783b */ /* 0x000f640000000200 */
[C---:B------:R-:W-:Y:S01]  /*b7c0*/  VIADD R15, R0.reuse, 0x19 ;  /* 0x00000019000f7836 */ /* 0x040fe20000000000 */
[C---:B------:R-:W-:Y:S01]  /*b7d0*/  ISETP.GE.AND P4, PT, R0.reuse, R9, PT ;  /* 0x000000090000720c */ /* 0x040fe20003f86270 */
[C---:B------:R-:W-:Y:S01]  /*b7e0*/  VIADD R14, R0.reuse, 0x20 ;  /* 0x00000020000e7836 */ /* 0x040fe20000000000 */
[----:B-1----:R-:W-:Y:S01]  /*b7f0*/  HMMA.16816.F32 R52, R24, R44, R96 ;  /* 0x0000002c1834723c */ /* 0x002fe20000001860 */
[C---:B------:R-:W-:Y:S01]  /*b800*/  ISETP.GE.AND P2, PT, R0.reuse, R10, PT ;  /* 0x0000000a0000720c */ /* 0x040fe20003f46270 */
[C---:B------:R-:W-:Y:S01]  /*b810*/  VIADD R13, R0.reuse, 0x21 ;  /* 0x00000021000d7836 */ /* 0x040fe20000000000 */
[C---:B------:R-:W-:Y:S01]  /*b820*/  ISETP.GE.AND P5, PT, R0.reuse, R12, PT ;  /* 0x0000000c0000720c */ /* 0x040fe20003fa6270 */
[----:B------:R-:W-:-:S02]  /*b830*/  VIADD R8, R0, 0x28 ;  /* 0x0000002800087836 */ /* 0x000fc40000000000 */
[----:B------:R-:W-:Y:S01]  /*b840*/  HMMA.16816.F32 R56, R20, R44, R192 ;  /* 0x0000002c1438723c */ /* 0x000fe200000018c0 */
[C---:B------:R-:W-:Y:S02]  /*b850*/  VIADD R3, R0.reuse, 0x29 ;  /* 0x0000002900037836 */ /* 0x040fe40000000000 */
[----:B------:R-:W-:-:S03]  /*b860*/  VIADD R2, R0, 0x30 ;  /* 0x0000003000027836 */ /* 0x000fc60000000000 */
[-C--:B------:R-:W-:Y:S06]  /*b870*/  HMMA.16816.F32 R60, R20, R46.reuse, R168 ;  /* 0x0000002e143c723c */ /* 0x080fec00000018a8 */
[C---:B------:R-:W-:Y:S06]  /*b880*/  HMMA.16816.F32 R64, R24.reuse, R46, R64 ;  /* 0x0000002e1840723c */ /* 0x040fec0000001840 */
[----:B--2---:R-:W-:Y:S06]  /*b890*/  HMMA.16816.F32 R96, R24, R36, R144 ;  /* 0x000000241860723c */ /* 0x004fec0000001890 */
[C---:B---3--:R-:W-:Y:S06]  /*b8a0*/  HMMA.16816.F32 R168, R20.reuse, R28, R216 ;  /* 0x0000001c14a8723c */ /* 0x048fec00000018d8 */
[----:B------:R-:W-:Y:S06]  /*b8b0*/  HMMA.16816.F32 R200, R20, R30, R200 ;  /* 0x0000001e14c8723c */ /* 0x000fec00000018c8 */
[C---:B------:R-:W-:Y:S06]  /*b8c0*/  HMMA.16816.F32 R140, R24.reuse, R28, R140 ;  /* 0x0000001c188c723c */ /* 0x040fec000000188c */
[C---:B------:R-:W-:Y:S01]  /*b8d0*/  HMMA.16816.F32 R148, R24.reuse, R30, R148 ;  /* 0x0000001e1894723c */ /* 0x040fe20000001894 */
[----:B------:R-:W1:Y:S05]  /*b8e0*/  LDSM.16.M88.4 R28, [R181+0x1000] ;  /* 0x00100000b51c783b */ /* 0x000e6a0000000200 */
[----:B------:R-:W-:Y:S06]  /*b8f0*/  HMMA.16816.F32 R100, R24, R38, R100 ;  /* 0x000000261864723c */ /* 0x000fec0000001864 */
[----:B----4-:R-:W-:Y:S06]  /*b900*/  HMMA.16816.F32 R44, R16, R40, R52 ;  /* 0x00000028102c723c */ /* 0x010fec0000001834 */
[C---:B------:R-:W-:Y:S06]  /*b910*/  HMMA.16816.F32 R144, R20.reuse, R36, R220 ;  /* 0x000000241490723c */ /* 0x040fec00000018dc */
[----:B------:R-:W-:Y:S01]  /*b920*/  HMMA.16816.F32 R212, R20, R48, R212 ;  /* 0x0000003014d4723c */ /* 0x000fe200000018d4 */
[----:B------:R-:W-:-:S02]  /*b930*/  VIADD R37, R0, 0x9 ;  /* 0x0000000900257836 */ /* 0x000fc40000000000 */
[----:B------:R-:W-:-:S03]  /*b940*/  VIADD R36, R0, 0x10 ;  /* 0x0000001000247836 */ /* 0x000fc60000000000 */
[C---:B------:R-:W-:Y:S06]  /*b950*/  HMMA.16816.F32 R160, R20.reuse, R38, R204 ;  /* 0x0000002614a0723c */ /* 0x040fec00000018cc */
[----:B------:R-:W-:Y:S01]  /*b960*/  HMMA.16816.F32 R164, R20, R50, R156 ;  /* 0x0000003214a4723c */ /* 0x000fe2000000189c */
[----:B------:R-:W2:Y:S01]  /*b970*/  LDSM.16.M88.4 R20, [R181+0x1800] ;  /* 0x00180000b514783b */ /* 0x000ea20000000200 */
[----:B------:R-:W-:Y:S01]  /*b980*/  VIADD R39, R0, 0x1 ;  /* 0x0000000100277836 */ /* 0x000fe20000000000 */
[----:B------:R-:W-:-:S04]  /*b990*/  DEPBAR.LE SB0, 0x0 ;  /* 0x000080000000791a */ /* 0x000fc80000000000 */
[C---:B-----5:R-:W-:Y:S01]  /*b9a0*/  HMMA.16816.F32 R156, R4.reuse, R40, R56 ;  /* 0x00000028049c723c */ /* 0x060fe20000001838 */
[C---:B------:R-:W-:Y:S01]  /*b9b0*/  ISETP.GE.AND P3, PT, R39.reuse, R9, PT ;  /* 0x000000092700720c */ /* 0x040fe20003f66270 */
[----:B------:R-:W-:Y:S01]  /*b9c0*/  VIADD R38, R0, 0x8 ;  /* 0x0000000800267836 */ /* 0x000fe20000000000 */
[----:B------:R-:W-:Y:S01]  /*b9d0*/  BAR.SYNC.DEFER_BLOCKING 0x0 ;  /* 0x0000000000007b1d */ /* 0x000fe20000010000 */
[-C--:B------:R-:W-:Y:S02]  /*b9e0*/  ISETP.GE.AND P1, PT, R39, R10.reuse, PT ;  /* 0x0000000a2700720c */ /* 0x080fe40003f26270 */
[----:B------:R-:W-:Y:S02]  /*b9f0*/  HMMA.16816.F32 R60, R4, R42, R60 ;  /* 0x0000002a043c723c */ /* 0x000fe4000000183c */
[----:B------:R-:W-:Y:S02]  /*ba00*/  FSEL R172, R47, -INF , !P1 ;  /* 0xff8000002fac7808 */ /* 0x000fe40004800000 */
[----:B------:R-:W-:-:S02]  /*ba10*/  ISETP.GE.AND P1, PT, R37, R10, PT ;  /* 0x0000000a2500720c */ /* 0x000fc40003f26270 */
[C---:B------:R-:W-:Y:S06]  /*ba20*/  HMMA.16816.F32 R40, R16.reuse, R42, R64 ;  /* 0x0000002a1028723c */ /* 0x040fec0000001840 */
[C---:B------:R-:W-:Y:S01]  /*ba30*/  HMMA.16816.F32 R52, R16.reuse, R32, R96 ;  /* 0x000000201034723c */ /* 0x040fe20000001860 */
[----:B------:R-:W-:Y:S02]  /*ba40*/  FSEL R64, R44, -INF , !P4 ;  /* 0xff8000002c407808 */ /* 0x000fe40006000000 */
[----:B------:R-:W-:Y:S02]  /*ba50*/  FSEL R66, R46, -INF , !P2 ;  /* 0xff8000002e427808 */ /* 0x000fe40005000000 */
[----:B------:R-:W-:Y:S01]  /*ba60*/  ISETP.GE.AND P4, PT, R38, R9, PT ;  /* 0x000000092600720c */ /* 0x000fe20003f86270 */
[----:B------:R-:W-:Y:S01]  /*ba70*/  HMMA.16816.F32 R56, R16, R34, R100 ;  /* 0x000000221038723c */ /* 0x000fe20000001864 */
[----:B------:R-:W-:-:S02]  /*ba80*/  FSEL R98, R45, -INF , !P3 ;  /* 0xff8000002d627808 */ /* 0x000fc40005800000 */
[----:B------:R-:W-:Y:S02]  /*ba90*/  ISETP.GE.AND P3, PT, R37, R9, PT ;  /* 0x000000092500720c */ /* 0x000fe40003f66270 */
[----:B------:R-:W-:Y:S01]  /*baa0*/  ISETP.GE.AND P2, PT, R38, R10, PT ;  /* 0x0000000a2600720c */ /* 0x000fe20003f46270 */
[----:B------:R-:W-:Y:S06]  /*bab0*/  HMMA.16816.F32 R152, R24, R48, R152 ;  /* 0x000000301898723c */ /* 0x000fec0000001898 */
[----:B------:R-:W-:Y:S01]  /*bac0*/  HMMA.16816.F32 R144, R4, R32, R144 ;  /* 0x000000200490723c */ /* 0x000fe20000001890 */
[----:B------:R-:W-:-:S02]  /*bad0*/  FSEL R65, R40, -INF , !P4 ;  /* 0xff80000028417808 */ /* 0x000fc40006000000 */
[----:B------:R-:W-:Y:S02]  /*bae0*/  FSEL R67, R41, -INF , !P3 ;  /* 0xff80000029437808 */ /* 0x000fe40005800000 */
[----:B------:R-:W-:Y:S01]  /*baf0*/  FSEL R99, R42, -INF , !P2 ;  /* 0xff8000002a637808 */ /* 0x000fe20005000000 */
[C---:B-1----:R-:W-:Y:S01]  /*bb00*/  HMMA.16816.F32 R44, R16.reuse, R30, R148 ;  /* 0x0000001e102c723c */ /* 0x042fe20000001894 */
[C---:B------:R-:W-:Y:S01]  /*bb10*/  VIADD R33, R0.reuse, 0x11 ;  /* 0x0000001100217836 */ /* 0x040fe20000000000 */
[----:B------:R-:W-:Y:S01]  /*bb20*/  FSEL R100, R43, -INF , !P1 ;  /* 0xff8000002b647808 */ /* 0x000fe20004800000 */
[----:B------:R-:W-:Y:S01]  /*bb30*/  VIADD R32, R0, 0x18 ;  /* 0x0000001800207836 */ /* 0x000fe20000000000 */
[-C--:B------:R-:W-:Y:S02]  /*bb40*/  ISETP.GE.AND P4, PT, R36, R9.reuse, PT ;  /* 0x000000092400720c */ /* 0x080fe40003f86270 */
[----:B------:R-:W-:Y:S01]  /*bb50*/  HMMA.16816.F32 R40, R16, R28, R140 ;  /* 0x0000001c1028723c */ /* 0x000fe2000000188c */
[----:B------:R-:W-:-:S02]  /*bb60*/  ISETP.GE.AND P3, PT, R33, R9, PT ;  /* 0x000000092100720c */ /* 0x000fc40003f66270 */
[-C--:B------:R-:W-:Y:S02]  /*bb70*/  ISETP.GE.AND P2, PT, R36, R10.reuse, PT ;  /* 0x0000000a2400720c */ /* 0x080fe40003f46270 */
[----:B------:R-:W-:Y:S01]  /*bb80*/  ISETP.GE.AND P1, PT, R33, R10, PT ;  /* 0x0000000a2100720c */ /* 0x000fe20003f26270 */
[----:B------:R-:W-:Y:S01]  /*bb90*/  HMMA.16816.F32 R48, R24, R50, R196 ;  /* 0x000000321830723c */ /* 0x000fe200000018c4 */
[----:B------:R-:W-:Y:S02]  /*bba0*/  FSEL R173, R52, -INF , !P4 ;  /* 0xff80000034ad7808 */ /* 0x000fe40006000000 */
[----:B------:R-:W-:Y:S02]  /*bbb0*/  FSEL R143, R53, -INF , !P3 ;  /* 0xff800000358f7808 */ /* 0x000fe40005800000 */
[----:B------:R-:W-:Y:S01]  /*bbc0*/  FSEL R205, R54, -INF , !P2 ;  /* 0xff80000036cd7808 */ /* 0x000fe20005000000 */
[----:B--2---:R-:W-:Y:S01]  /*bbd0*/  HMMA.16816.F32 R24, R4, R20, R212 ;  /* 0x000000140418723c */ /* 0x004fe200000018d4 */
[----:B------:R-:W-:-:S02]  /*bbe0*/  FSEL R206, R55, -INF , !P1 ;  /* 0xff80000037ce7808 */ /* 0x000fc40004800000 */
[CC--:B------:R-:W-:Y:S02]  /*bbf0*/  ISETP.GE.AND P4, PT, R32.reuse, R9.reuse, PT ;  /* 0x000000092000720c */ /* 0x0c0fe40003f86270 */
[C---:B------:R-:W-:Y:S01]  /*bc00*/  ISETP.GE.AND P3, PT, R15.reuse, R9, PT ;  /* 0x000000090f00720c */ /* 0x040fe20003f66270 */
[C---:B------:R-:W-:Y:S01]  /*bc10*/  HMMA.16816.F32 R52, R4.reuse, R28, R168 ;  /* 0x0000001c0434723c */ /* 0x040fe200000018a8 */
[-C--:B------:R-:W-:Y:S02]  /*bc20*/  ISETP.GE.AND P2, PT, R32, R10.reuse, PT ;  /* 0x0000000a2000720c */ /* 0x080fe40003f46270 */
[----:B------:R-:W-:Y:S02]  /*bc30*/  ISETP.GE.AND P1, PT, R15, R10, PT ;  /* 0x0000000a0f00720c */ /* 0x000fe40003f26270 */
[----:B------:R-:W-:Y:S01]  /*bc40*/  FSEL R103, R56, -INF , !P4 ;  /* 0xff80000038677808 */ /* 0x000fe20006000000 */
[----:B------:R-:W-:Y:S01]  /*bc50*/  HMMA.16816.F32 R28, R4, R30, R200 ;  /* 0x0000001e041c723c */ /* 0x000fe200000018c8 */
[----:B------:R-:W-:-:S02]  /*bc60*/  FSEL R142, R57, -INF , !P3 ;  /* 0xff800000398e7808 */ /* 0x000fc40005800000 */
[----:B------:R-:W-:Y:S02]  /*bc70*/  FSEL R193, R58, -INF , !P2 ;  /* 0xff8000003ac17808 */ /* 0x000fe40005000000 */
[----:B------:R-:W-:Y:S02]  /*bc80*/  FSEL R194, R59, -INF , !P1 ;  /* 0xff8000003bc27808 */ /* 0x000fe40004800000 */
[C---:B------:R-:W-:Y:S01]  /*bc90*/  HMMA.16816.F32 R56, R16.reuse, R20, R152 ;  /* 0x000000141038723c */ /* 0x040fe20000001898 */
[-C--:B------:R-:W-:Y:S02]  /*bca0*/  ISETP.GE.AND P2, PT, R14, R10.reuse, PT ;  /* 0x0000000a0e00720c */ /* 0x080fe40003f46270 */
[----:B------:R-:W-:Y:S02]  /*bcb0*/  ISETP.GE.AND P1, PT, R13, R10, PT ;  /* 0x0000000a0d00720c */ /* 0x000fe40003f26270 */
[----:B------:R-:W-:Y:S01]  /*bcc0*/  FSEL R216, R42, -INF , !P2 ;  /* 0xff8000002ad87808 */ /* 0x000fe20005000000 */
[----:B------:R-:W-:Y:S01]  /*bcd0*/  HMMA.16816.F32 R16, R16, R22, R48 ;  /* 0x000000161010723c */ /* 0x000fe20000001830 */
[----:B------:R-:W-:-:S02]  /*bce0*/  FSEL R217, R43, -INF , !P1 ;  /* 0xff8000002bd97808 */ /* 0x000fc40004800000 */
[-C--:B------:R-:W-:Y:S02]  /*bcf0*/  ISETP.GE.AND P2, PT, R8, R9.reuse, PT ;  /* 0x000000090800720c */ /* 0x080fe40003f46270 */
[-C--:B------:R-:W-:Y:S02]  /*bd00*/  ISETP.GE.AND P1, PT, R3, R9.reuse, PT ;  /* 0x000000090300720c */ /* 0x080fe40003f26270 */
[-C--:B------:R-:W-:Y:S02]  /*bd10*/  ISETP.GE.AND P4, PT, R14, R9.reuse, PT ;  /* 0x000000090e00720c */ /* 0x080fe40003f86270 */
[----:B------:R-:W-:Y:S02]  /*bd20*/  ISETP.GE.AND P3, PT, R13, R9, PT ;  /* 0x000000090d00720c */ /* 0x000fe40003f66270 */
[----:B------:R-:W-:Y:S02]  /*bd30*/  FSEL R175, R44, -INF , !P2 ;  /* 0xff8000002caf7808 */ /* 0x000fe40005000000 */
[----:B------:R-:W-:-:S02]  /*bd40*/  FSEL R204, R45, -INF , !P1 ;  /* 0xff8000002dcc7808 */ /* 0x000fc40004800000 */
[-C--:B------:R-:W-:Y:S02]  /*bd50*/  ISETP.GE.AND P2, PT, R8, R10.reuse, PT ;  /* 0x0000000a0800720c */ /* 0x080fe40003f46270 */
[----:B------:R-:W-:Y:S02]  /*bd60*/  ISETP.GE.AND P1, PT, R3, R10, PT ;  /* 0x0000000a0300720c */ /* 0x000fe40003f26270 */
[----:B------:R-:W-:Y:S01]  /*bd70*/  FSEL R174, R40, -INF , !P4 ;  /* 0xff80000028ae7808 */ /* 0x000fe20006000000 */
[C---:B------:R-:W-:Y:S01]  /*bd80*/  VIADD R40, R0.reuse, 0x38 ;  /* 0x0000003800287836 */ /* 0x040fe20000000000 */
[----:B------:R-:W-:Y:S01]  /*bd90*/  FSEL R192, R41, -INF , !P3 ;  /* 0xff80000029c07808 */ /* 0x000fe20005800000 */
[----:B------:R-:W-:Y:S01]  /*bda0*/  VIADD R41, R0, 0x31 ;  /* 0x0000003100297836 */ /* 0x000fe20000000000 */
[----:B------:R-:W-:Y:S02]  /*bdb0*/  ISETP.GE.AND P3, PT, R2, R9, PT ;  /* 0x000000090200720c */ /* 0x000fe40003f66270 */
[----:B------:R-:W-:-:S02]  /*bdc0*/  FSEL R218, R46, -INF , !P2 ;  /* 0xff8000002eda7808 */ /* 0x000fc40005000000 */
[----:B------:R-:W-:Y:S02]  /*bdd0*/  FSEL R219, R47, -INF , !P1 ;  /* 0xff8000002fdb7808 */ /* 0x000fe40004800000 */
[C---:B------:R-:W-:Y:S01]  /*bde0*/  ISETP.GE.AND P4, PT, R0.reuse, R11, PT ;  /* 0x0000000b0000720c */ /* 0x040fe20003f86270 */
[C---:B------:R-:W-:Y:S01]  /*bdf0*/  HMMA.16816.F32 R44, R4.reuse, R34, R160 ;  /* 0x00000022042c723c */ /* 0x040fe200000018a0 */
[----:B------:R-:W-:Y:S01]  /*be00*/  VIADD R0, R0, 0x39 ;  /* 0x0000003900007836 */ /* 0x000fe20000000000 */
[----:B------:R-:W-:Y:S02]  /*be10*/  FSEL R207, R56, -INF , !P3 ;  /* 0xff80000038cf7808 */ /* 0x000fe40005800000 */
[-C--:B------:R-:W-:Y:S02]  /*be20*/  ISETP.GE.AND P3, PT, R40, R9.reuse, PT ;  /* 0x000000092800720c */ /* 0x080fe40003f66270 */
[----:B------:R-:W-:Y:S01]  /*be30*/  ISETP.GE.AND P1, PT, R39, R12, PT ;  /* 0x0000000c2700720c */ /* 0x000fe20003f26270 */
[----:B------:R-:W-:Y:S01]  /*be40*/  HMMA.16816.F32 R4, R4, R22, R164 ;  /* 0x000000160404723c */ /* 0x000fe200000018a4 */
[----:B------:R-:W-:-:S02]  /*be50*/  ISETP.GE.AND P6, PT, R41, R9, PT ;  /* 0x000000092900720c */ /* 0x000fc40003fc6270 */
[----:B------:R-:W-:Y:S02]  /*be60*/  ISETP.GE.AND P0, PT, R0, R9, PT ;  /* 0x000000090000720c */ /* 0x000fe40003f06270 */
[----:B------:R-:W-:Y:S02]  /*be70*/  P2R R9, PR, RZ, 0x8 ;  /* 0x00000008ff097803 */ /* 0x000fe40000000000 */
[----:B------:R-:W-:Y:S02]  /*be80*/  FSEL R42, R156, -INF , !P4 ;  /* 0xff8000009c2a7808 */ /* 0x000fe40006000000 */
[CC--:B------:R-:W-:Y:S02]  /*be90*/  ISETP.GE.AND P4, PT, R38.reuse, R11.reuse, PT ;  /* 0x0000000b2600720c */ /* 0x0c0fe40003f86270 */
[----:B------:R-:W-:Y:S02]  /*bea0*/  ISETP.GE.AND P3, PT, R38, R12, PT ;  /* 0x0000000c2600720c */ /* 0x000fe40003f66270 */
[----:B------:R-:W-:-:S02]  /*beb0*/  ISETP.GE.AND P2, PT, R39, R11, PT ;  /* 0x0000000b2700720c */ /* 0x000fc40003f46270 */
[----:B------:R-:W-:Y:S02]  /*bec0*/  FSEL R43, R159, -INF , !P1 ;  /* 0xff8000009f2b7808 */ /* 0x000fe40004800000 */
[----:B------:R-:W-:Y:S02]  /*bed0*/  ISETP.GE.AND P1, PT, R37, R12, PT ;  /* 0x0000000c2500720c */ /* 0x000fe40003f26270 */
[----:B------:R-:W-:Y:S02]  /*bee0*/  FSEL R35, R60, -INF , !P4 ;  /* 0xff8000003c237808 */ /* 0x000fe40006000000 */
[----:B------:R-:W-:Y:S02]  /*bef0*/  FSEL R38, R62, -INF , !P3 ;  /* 0xff8000003e267808 */ /* 0x000fe40005800000 */
[----:B------:R-:W-:Y:S02]  /*bf00*/  FSEL R34, R157, -INF , !P2 ;  /* 0xff8000009d227808 */ /* 0x000fe40005000000 */
[----:B------:R-:W-:-:S02]  /*bf10*/  ISETP.GE.AND P4, PT, R36, R11, PT ;  /* 0x0000000b2400720c */ /* 0x000fc40003f86270 */
[-C--:B------:R-:W-:Y:S02]  /*bf20*/  ISETP.GE.AND P3, PT, R36, R12.reuse, PT ;  /* 0x0000000c2400720c */ /* 0x080fe40003f66270 */
[-C--:B------:R-:W-:Y:S02]  /*bf30*/  ISETP.GE.AND P2, PT, R37, R11.reuse, PT ;  /* 0x0000000b2500720c */ /* 0x080fe40003f46270 */
[----:B------:R-:W-:Y:S02]  /*bf40*/  FSEL R36, R63, -INF , !P1 ;  /* 0xff8000003f247808 */ /* 0x000fe40004800000 */
[----:B------:R-:W-:Y:S02]  /*bf50*/  ISETP.GE.AND P1, PT, R33, R12, PT ;  /* 0x0000000c2100720c */ /* 0x000fe40003f26270 */
[----:B------:R-:W-:Y:S02]  /*bf60*/  FSEL R37, R61, -INF , !P2 ;  /* 0xff8000003d257808 */ /* 0x000fe40005000000 */
[----:B------:R-:W-:-:S02]  /*bf70*/  ISETP.GE.AND P2, PT, R33, R11, PT ;  /* 0x0000000b2100720c */ /* 0x000fc40003f46270 */
[----:B------:R-:W-:Y:S02]  /*bf80*/  FSEL R147, R147, -INF , !P1 ;  /* 0xff80000093937808 */ /* 0x000fe40004800000 */
[----:B------:R-:W-:Y:S02]  /*bf90*/  ISETP.GE.AND P1, PT, R15, R12, PT ;  /* 0x0000000c0f00720c */ /* 0x000fe40003f26270 */
[----:B------:R-:W-:Y:S02]  /*bfa0*/  FSEL R63, R145, -INF , !P2 ;  /* 0xff800000913f7808 */ /* 0x000fe40005000000 */
[----:B------:R-:W-:Y:S02]  /*bfb0*/  FSEL R62, R144, -INF , !P4 ;  /* 0xff800000903e7808 */ /* 0x000fe40006000000 */
[----:B------:R-:W-:Y:S02]  /*bfc0*/  FSEL R146, R146, -INF , !P3 ;  /* 0xff80000092927808 */ /* 0x000fe40005800000 */
[----:B------:R-:W-:-:S02]  /*bfd0*/  FSEL R145, R47, -INF , !P1 ;  /* 0xff8000002f917808 */ /* 0x000fc40004800000 */
[CC--:B------:R-:W-:Y:S02]  /*bfe0*/  ISETP.GE.AND P4, PT, R32.reuse, R11.reuse, PT ;  /* 0x0000000b2000720c */ /* 0x0c0fe40003f86270 */
[-C--:B------:R-:W-:Y:S02]  /*bff0*/  ISETP.GE.AND P3, PT, R32, R12.reuse, PT ;  /* 0x0000000c2000720c */ /* 0x080fe40003f66270 */
[----:B------:R-:W-:Y:S02]  /*c000*/  ISETP.GE.AND P2, PT, R15, R11, PT ;  /* 0x0000000b0f00720c */ /* 0x000fe40003f46270 */
[----:B------:R-:W-:Y:S02]  /*c010*/  ISETP.GE.AND P1, PT, R13, R12, PT ;  /* 0x0000000c0d00720c */ /* 0x000fe40003f26270 */
[----:B------:R-:W-:Y:S02]  /*c020*/  FSEL R39, R158, -INF , !P5 ;  /* 0xff8000009e277808 */ /* 0x000fe40006800000 */
[----:B------:R-:W-:-:S02]  /*c030*/  FSEL R101, R44, -INF , !P4 ;  /* 0xff8000002c657808 */ /* 0x000fc40006000000 */
[----:B------:R-:W-:Y:S02]  /*c040*/  FSEL R144, R46, -INF , !P3 ;  /* 0xff8000002e907808 */ /* 0x000fe40005800000 */
[----:B------:R-:W-:Y:S02]  /*c050*/  FSEL R102, R45, -INF , !P2 ;  /* 0xff8000002d667808 */ /* 0x000fe40005000000 */
[----:B------:R-:W-:Y:S02]  /*c060*/  FSEL R195, R55, -INF , !P1 ;  /* 0xff80000037c37808 */ /* 0x000fe40004800000 */
[CC--:B------:R-:W-:Y:S02]  /*c070*/  ISETP.GE.AND P4, PT, R14.reuse, R11.reuse, PT ;  /* 0x0000000b0e00720c */ /* 0x0c0fe40003f86270 */
[----:B------:R-:W-:Y:S02]  /*c080*/  ISETP.GE.AND P3, PT, R14, R12, PT ;  /* 0x0000000c0e00720c */ /* 0x000fe40003f66270 */
[----:B------:R-:W-:-:S02]  /*c090*/  ISETP.GE.AND P2, PT, R13, R11, PT ;  /* 0x0000000b0d00720c */ /* 0x000fc40003f46270 */
[-C--:B------:R-:W-:Y:S02]  /*c0a0*/  ISETP.GE.AND P5, PT, R8, R11.reuse, PT ;  /* 0x0000000b0800720c */ /* 0x080fe40003fa6270 */
[----:B------:R-:W-:Y:S02]  /*c0b0*/  ISETP.GE.AND P1, PT, R3, R11, PT ;  /* 0x0000000b0300720c */ /* 0x000fe40003f26270 */
[----:B------:R-:W-:Y:S02]  /*c0c0*/  FSEL R199, R57, -INF , !P6 ;  /* 0xff80000039c77808 */ /* 0x000fe40007000000 */
[----:B------:R-:W-:Y:S02]  /*c0d0*/  FSEL R168, R52, -INF , !P4 ;  /* 0xff80000034a87808 */ /* 0x000fe40006000000 */
[----:B------:R-:W-:Y:S02]  /*c0e0*/  FSEL R196, R54, -INF , !P3 ;  /* 0xff80000036c47808 */ /* 0x000fe40005800000 */
[----:B------:R-:W-:-:S02]  /*c0f0*/  FSEL R170, R53, -INF , !P2 ;  /* 0xff80000035aa7808 */ /* 0x000fc40005000000 */
[----:B------:R-:W-:Y:S02]  /*c100*/  FSEL R169, R28, -INF , !P5 ;  /* 0xff8000001ca97808 */ /* 0x000fe40006800000 */
[----:B------:R-:W-:Y:S02]  /*c110*/  FSEL R171, R29, -INF , !P1 ;  /* 0xff8000001dab7808 */ /* 0x000fe40004800000 */
[----:B------:R-:W-:Y:S02]  /*c120*/  ISETP.GE.AND P6, PT, R248, 0x4, PT ;  /* 0x00000004f800780c */ /* 0x000fe40003fc6270 */
[----:B------:R-:W-:Y:S02]  /*c130*/  ISETP.GE.AND P4, PT, R2, R10, PT ;  /* 0x0000000a0200720c */ /* 0x000fe40003f86270 */
[-C--:B------:R-:W-:Y:S02]  /*c140*/  ISETP.GE.AND P3, PT, R8, R12.reuse, PT ;  /* 0x0000000c0800720c */ /* 0x080fe40003f66270 */
[----:B------:R-:W-:-:S02]  /*c150*/  ISETP.GE.AND P2, PT, R3, R12, PT ;  /* 0x0000000c0300720c */ /* 0x000fc40003f46270 */
[----:B------:R-:W-:Y:S02]  /*c160*/  ISETP.GE.AND P5, PT, R41, R10, PT ;  /* 0x0000000a2900720c */ /* 0x000fe40003fa6270 */
[----:B------:R-:W-:Y:S02]  /*c170*/  ISETP.GE.AND P1, PT, R2, R12, PT ;  /* 0x0000000c0200720c */ /* 0x000fe40003f26270 */
[----:B------:R-:W-:Y:S02]  /*c180*/  FSEL R222, R58, -INF , !P4 ;  /* 0xff8000003ade7808 */ /* 0x000fe40006000000 */
[----:B------:R-:W-:Y:S02]  /*c190*/  FSEL R198, R30, -INF , !P3 ;  /* 0xff8000001ec67808 */ /* 0x000fe40005800000 */
[----:B------:R-:W-:Y:S02]  /*c1a0*/  FSEL R197, R31, -INF , !P2 ;  /* 0xff8000001fc57808 */ /* 0x000fe40005000000 */
[----:B------:R-:W-:-:S02]  /*c1b0*/  FSEL R221, R59, -INF , !P5 ;  /* 0xff8000003bdd7808 */ /* 0x000fc40006800000 */
[----:B------:R-:W-:Y:S02]  /*c1c0*/  FSEL R209, R26, -INF , !P1 ;  /* 0xff8000001ad17808 */ /* 0x000fe40004800000 */
[-C--:B------:R-:W-:Y:S02]  /*c1d0*/  ISETP.GE.AND P4, PT, R2, R11.reuse, PT ;  /* 0x0000000b0200720c */ /* 0x080fe40003f86270 */
[CC--:B------:R-:W-:Y:S02]  /*c1e0*/  ISETP.GE.AND P3, PT, R41.reuse, R11.reuse, PT ;  /* 0x0000000b2900720c */ /* 0x0c0fe40003f66270 */
[----:B------:R-:W-:Y:S02]  /*c1f0*/  ISETP.GE.AND P5, PT, R41, R12, PT ;  /* 0x0000000c2900720c */ /* 0x000fe40003fa6270 */
[-C--:B------:R-:W-:Y:S02]  /*c200*/  ISETP.GE.AND P2, PT, R40, R11.reuse, PT ;  /* 0x0000000b2800720c */ /* 0x080fe40003f46270 */
[----:B------:R-:W-:-:S02]  /*c210*/  ISETP.GE.AND P1, PT, R0, R11, PT ;  /* 0x0000000b0000720c */ /* 0x000fc40003f26270 */
[----:B------:R-:W-:Y:S02]  /*c220*/  FSEL R200, R24, -INF , !P4 ;  /* 0xff80000018c87808 */ /* 0x000fe40006000000 */
[----:B------:R-:W-:Y:S02]  /*c230*/  FSEL R201, R25, -INF , !P3 ;  /* 0xff80000019c97808 */ /* 0x000fe40005800000 */
[----:B------:R-:W-:Y:S02]  /*c240*/  FSEL R202, R4, -INF , !P2 ;  /* 0xff80000004ca7808 */ /* 0x000fe40005000000 */
[----:B------:R-:W-:Y:S02]  /*c250*/  FSEL R203, R5, -INF , !P1 ;  /* 0xff80000005cb7808 */ /* 0x000fe40004800000 */
[----:B------:R-:W-:Y:S02]  /*c260*/  FSEL R210, R27, -INF , !P5 ;  /* 0xff8000001bd27808 */ /* 0x000fe40006800000 */
[----:B------:R-:W-:-:S02]  /*c270*/  ISETP.GE.AND P4, PT, R40, R10, PT ;  /* 0x0000000a2800720c */ /* 0x000fc40003f86270 */
[----:B------:R-:W-:Y:S02]  /*c280*/  ISETP.GE.AND P3, PT, R40, R12, PT ;  /* 0x0000000c2800720c */ /* 0x000fe40003f66270 */
[C---:B------:R-:W-:Y:S02]  /*c290*/  ISETP.GE.AND P2, PT, R0.reuse, R10, PT ;  /* 0x0000000a0000720c */ /* 0x040fe40003f46270 */
[----:B------:R-:W-:Y:S02]  /*c2a0*/  ISETP.NE.AND P5, PT, R9, RZ, PT ;  /* 0x000000ff0900720c */ /* 0x000fe40003fa5270 */
[----:B------:R-:W-:Y:S02]  /*c2b0*/  ISETP.GE.AND P1, PT, R0, R12, PT ;  /* 0x0000000c0000720c */ /* 0x000fe40003f26270 */
[----:B------:R-:W-:Y:S02]  /*c2c0*/  FSEL R214, R17, -INF , !P0 ;  /* 0xff80000011d67808 */ /* 0x000fe40004000000 */
[----:B------:R-:W-:-:S02]  /*c2d0*/  FSEL R211, R6, -INF , !P3 ;  /* 0xff80000006d37808 */ /* 0x000fc40005800000 */
[----:B------:R-:W-:Y:S02]  /*c2e0*/  FSEL R212, R7, -INF , !P1 ;  /* 0xff80000007d47808 */ /* 0x000fe40004800000 */
[----:B------:R-:W-:Y:S02]  /*c2f0*/  FSEL R213, R16, -INF , !P5 ;  /* 0xff80000010d57808 */ /* 0x000fe40006800000 */
[----:B------:R-:W-:Y:S02]  /*c300*/  ISETP.NE.AND P0, PT, R228, RZ, PT ;  /* 0x000000ffe400720c */ /* 0x000fe40003f05270 */
[----:B------:R-:W-:Y:S02]  /*c310*/  FSEL R220, R18, -INF , !P4 ;  /* 0xff80000012dc7808 */ /* 0x000fe40006000000 */
[----:B------:R-:W-:Y:S01]  /*c320*/  FSEL R215, R19, -INF , !P2 ;  /* 0xff80000013d77808 */ /* 0x000fe20005000000 */
[----:B------:R-:W-:Y:S08]  /*c330*/  @!P6 BRA `(.L_x_670) ;  /* 0x0000000000dce947 */ /* 0x000ff00003800000 */
        /* <DEDUP_REMOVED lines=53> */
.L_x_672:
[----:B------:R-:W-:Y:S05]  /*c690*/  BSYNC B0 ;  /* 0x0000000000007941 */ /* 0x000fea0003800000 */
.L_x_671:
[----:B------:R-:W0:Y:S02]  /*c6a0*/  LDGDEPBAR ;  /* 0x00000000000079af */ /* 0x000e240000000000 */
.L_x_670:
[----:B------:R-:W-:Y:S01]  /*c6b0*/  FMNMX.FTZ R0, R225, R42, !PT ;  /* 0x0000002ae1007209 */ /* 0x000fe20007810000 */
[----:B-12---:R-:W-:Y:S01]  /*c6c0*/  VIADD R5, R251, 0x4 ;  /* 0x00000004fb057836 */ /* 0x006fe20000000000 */
[----:B------:R-:W-:Y:S01]  /*c6d0*/  PRMT R223, R234, 0x7054, R234 ;  /* 0x00007054eadf7816 */ /* 0x000fe200000000ea */
[----:B------:R-:W-:Y:S01]  /*c6e0*/  IMAD.SHL.U32 R20, R208, 0x2, RZ ;  /* 0x00000002d0147824 */ /* 0x000fe200078e00ff */
[----:B------:R-:W-:Y:S01]  /*c6f0*/  FMNMX.FTZ R0, R34, R0, !PT ;  /* 0x0000000022007209 */ /* 0x000fe20007810000 */
[----:B------:R-:W-:Y:S01]  /*c700*/  IMAD.WIDE.U32 R22, R5, -0x326172a9, RZ ;  /* 0xcd9e8d5705167825 */ /* 0x000fe200078e00ff */
[----:B------:R-:W-:Y:S02]  /*c710*/  LDSM.16.MT88.4 R44, [R180+0x6000] ;  /* 0x00600000b42c783b */ /* 0x000fe40000004200 */
[----:B------:R-:W-:Y:S02]  /*c720*/  FMNMX.FTZ R0, R35, R0, !PT ;  /* 0x0000000023007209 */ /* 0x000fe40007810000 */
[----:B------:R-:W-:Y:S01]  /*c730*/  LOP3.LUT R8, R247, UR23, R20, 0x96, !PT ;  /* 0x00000017f7087c12 */ /* 0x000fe2000f8e9614 */
[----:B------:R-:W-:Y:S01]  /*c740*/  LDSM.16.MT88.4 R48, [R178+0x6000] ;  /* 0x00600000b230783b */ /* 0x000fe20000004200 */
[----:B------:R-:W-:-:S03]  /*c750*/  FMNMX.FTZ R0, R37, R0, !PT ;  /* 0x0000000025007209 */ /* 0x000fc60007810000 */
[----:B------:R-:W-:Y:S01]  /*c760*/  IMAD.WIDE.U32 R8, R8, -0x326172a9, RZ ;  /* 0xcd9e8d5708087825 */ /* 0x000fe200078e00ff */
[----:B------:R-:W-:Y:S01]  /*c770*/  FMNMX.FTZ R0, R62, R0, !PT ;  /* 0x000000003e007209 */ /* 0x000fe20007810000 */
[----:B------:R-:W-:Y:S03]  /*c780*/  LDSM.16.MT88.4 R56, [R179+0x6000] ;  /* 0x00600000b338783b */ /* 0x000fe60000004200 */
        /* <DEDUP_REMOVED lines=40> */
[----:B------:R-:W-:-:S05]  /*ca10*/  LOP3.LUT R7, R7, UR11, R2, 0x96, !PT ;  /* 0x0000000b07077c12 */ /* 0x000fca000f8e9602 */
[----:B------:R-:W-:Y:S01]  /*ca20*/  IMAD.WIDE.U32 R54, R7, -0x326172a9, RZ ;  /* 0xcd9e8d5707367825 */ /* 0x000fe200078e00ff */
[----:B-1----:R-:W-:-:S03]  /*ca30*/  FMNMX.FTZ R2, R4, R10, !PT ;  /* 0x0000000a04027209 */ /* 0x002fc60007810000 */
[----:B------:R-:W-:Y:S01]  /*ca40*/  IMAD.WIDE.U32 R4, R5, -0x326172a9, RZ ;  /* 0xcd9e8d5705047825 */ /* 0x000fe200078e00ff */
[----:B--2---:R-:W-:Y:S01]  /*ca50*/  FMNMX.FTZ R3, R0, R11, !PT ;  /* 0x0000000b00037209 */ /* 0x004fe20007810000 */
[----:B------:R-:W1:Y:S03]  /*ca60*/  SHFL.BFLY PT, R7, R2, 0x1, 0x1f ;  /* 0x0c201f0002077f89 */ /* 0x000e6600000e0000 */
[----:B------:R-:W-:Y:S02]  /*ca70*/  LOP3.LUT R5, R5, UR12, R30, 0x96, !PT ;  /* 0x0000000c05057c12 */ /* 0x000fe4000f8e961e */
[----:B------:R-:W-:Y:S01]  /*ca80*/  LOP3.LUT R0, R55, UR10, R4, 0x96, !PT ;  /* 0x0000000a37007c12 */ /* 0x000fe2000f8e9604 */
[C---:B------:R-:W-:Y:S01]  /*ca90*/  FMUL.FTZ R13, R3.reuse, UR19 ;  /* 0x00000013030d7c20 */ /* 0x040fe20008410000 */
[----:B------:R-:W-:Y:S01]  /*caa0*/  FSETP.NEU.FTZ.AND P1, PT, R3, -INF , PT ;  /* 0xff8000000300780b */ /* 0x000fe20003f3d000 */
[----:B------:R-:W-:-:S03]  /*cab0*/  IMAD.WIDE.U32 R4, R5, -0x2daee0ad, RZ ;  /* 0xd2511f5305047825 */ /* 0x000fc600078e00ff */
[----:B------:R-:W-:Y:S01]  /*cac0*/  FSEL R13, R13, RZ, P1 ;  /* 0x000000ff0d0d7208 */ /* 0x000fe20000800000 */
[----:B------:R-:W-:Y:S01]  /*cad0*/  IMAD.WIDE.U32 R60, R0, -0x2daee0ad, RZ ;  /* 0xd2511f53003c7825 */ /* 0x000fe200078e00ff */
[----:B------:R-:W-:-:S03]  /*cae0*/  LOP3.LUT R6, R5, UR9, R6, 0x96, !PT ;  /* 0x0000000905067c12 */ /* 0x000fc6000f8e9606 */
[----:B------:R-:W-:Y:S01]  /*caf0*/  FFMA.FTZ R0, R42, UR19, -R13 ;  /* 0x000000132a007c23 */ /* 0x000fe2000801080d */
[----:B------:R-:W-:Y:S01]  /*cb00*/  LOP3.LUT R4, R61, UR5, R4, 0x96, !PT ;  /* 0x000000053d047c12 */ /* 0x000fe2000f8e9604 */
[----:B------:R-:W-:Y:S02]  /*cb10*/  IMAD.WIDE.U32 R52, R6, -0x326172a9, RZ ;  /* 0xcd9e8d5706347825 */ /* 0x000fe400078e00ff */
[----:B------:R2:W3:Y:S02]  /*cb20*/  MUFU.EX2 R24, R0 ;  /* 0x0000000000187308 */ /* 0x0004e40000000800 */
[----:B------:R-:W-:Y:S01]  /*cb30*/  IMAD.WIDE.U32 R4, R4, -0x326172a9, RZ ;  /* 0xcd9e8d5704047825 */ /* 0x000fe200078e00ff */
[----:B-1----:R-:W-:-:S03]  /*cb40*/  FMNMX.FTZ R2, R2, R7, !PT ;  /* 0x0000000702027209 */ /* 0x002fc60007810000 */
[--C-:B------:R-:W-:Y:S01]  /*cb50*/  FFMA.FTZ R7, R35, UR19, -R13.reuse ;  /* 0x0000001323077c23 */ /* 0x100fe2000801080d */
[--C-:B------:R-:W-:Y:S02]  /*cb60*/  SHF.R.U32.HI R6, RZ, 0x10, R4.reuse ;  /* 0x00000010ff067819 */ /* 0x100fe40000011604 */
[C---:B------:R-:W-:Y:S01]  /*cb70*/  FSETP.NEU.FTZ.AND P0, PT, R2.reuse, -INF , PT ;  /* 0xff8000000200780b */ /* 0x040fe20003f1d000 */
[----:B------:R-:W-:Y:S01]  /*cb80*/  FMUL.FTZ R16, R2, UR19 ;  /* 0x0000001302107c20 */ /* 0x000fe20008410000 */
[----:B------:R1:W-:Y:S01]  /*cb90*/  MUFU.EX2 R228, R7 ;  /* 0x0000000700e47308 */ /* 0x0003e20000000800 */
[----:B------:R-:W-:Y:S02]  /*cba0*/  LOP3.LUT R12, R4, 0xff, RZ, 0xc0, !PT ;  /* 0x000000ff040c7812 */ /* 0x000fe400078ec0ff */
[----:B------:R-:W-:Y:S01]  /*cbb0*/  SHF.R.U32.HI R11, RZ, 0x18, R4 ;  /* 0x00000018ff0b7819 */ /* 0x000fe20000011604 */
[----:B--2---:R-:W-:Y:S01]  /*cbc0*/  FFMA.FTZ R0, R34, UR19, -R13 ;  /* 0x0000001322007c23 */ /* 0x004fe2000801080d */
[----:B------:R-:W-:-:S03]  /*cbd0*/  FSEL R16, R16, RZ, P0 ;  /* 0x000000ff10107208 */ /* 0x000fc60000000000 */
[----:B------:R2:W4:Y:S01]  /*cbe0*/  MUFU.EX2 R231, R0 ;  /* 0x0000000000e77308 */ /* 0x0005220000000800 */
[----:B-1----:R-:W-:-:S07]  /*cbf0*/  FFMA.FTZ R7, R37, UR19, -R13 ;  /* 0x0000001325077c23 */ /* 0x002fce000801080d */
[----:B------:R1:W-:Y:S01]  /*cc00*/  MUFU.EX2 R21, R7 ;  /* 0x0000000700157308 */ /* 0x0003e20000000800 */
[----:B--2---:R-:W-:Y:S02]  /*cc10*/  LOP3.LUT R0, R4, 0xffff, RZ, 0xc0, !PT ;  /* 0x0000ffff04007812 */ /* 0x004fe400078ec0ff */
[----:B------:R-:W-:Y:S01]  /*cc20*/  LOP3.LUT R4, R5, UR17, R52, 0x96, !PT ;  /* 0x0000001105047c12 */ /* 0x000fe2000f8e9634 */
[----:B------:R-:W-:Y:S01]  /*cc30*/  FFMA.FTZ R5, R38, UR19, -R16 ;  /* 0x0000001326057c23 */ /* 0x000fe20008010810 */
[----:B------:R-:W-:Y:S02]  /*cc40*/  SHF.R.U32.HI R10, RZ, 0x8, R0 ;  /* 0x00000008ff0a7819 */ /* 0x000fe40000011600 */
[----:B------:R-:W-:Y:S01]  /*cc50*/  LOP3.LUT R0, R6, 0xff, RZ, 0xc0, !PT ;  /* 0x000000ff06007812 */ /* 0x000fe200078ec0ff */
[----:B------:R2:W-:Y:S01]  /*cc60*/  MUFU.EX2 R236, R5 ;  /* 0x0000000500ec7308 */ /* 0x0005e20000000800 */
[----:B------:R-:W-:Y:S02]  /*cc70*/  PRMT R12, R12, 0x5410, R10 ;  /* 0x000054100c0c7816 */ /* 0x000fe4000000000a */
[----:B------:R-:W-:Y:S01]  /*cc80*/  PRMT R15, R0, 0x5410, R11 ;  /* 0x00005410000f7816 */ /* 0x000fe2000000000b */
[----:B-1----:R-:W-:Y:S01]  /*cc90*/  FFMA.FTZ R7, R36, UR19, -R16 ;  /* 0x0000001324077c23 */ /* 0x002fe20008010810 */
[----:B------:R-:W-:-:S02]  /*cca0*/  LOP3.LUT R0, R4, 0xffff, RZ, 0xc0, !PT ;  /* 0x0000ffff04007812 */ /* 0x000fc400078ec0ff */
[----:B------:R-:W-:Y:S01]  /*ccb0*/  LOP3.LUT R11, R4, 0xff, RZ, 0xc0, !PT ;  /* 0x000000ff040b7812 */ /* 0x000fe200078ec0ff */
[----:B------:R1:W-:Y:S01]  /*ccc0*/  MUFU.EX2 R237, R7 ;  /* 0x0000000700ed7308 */ /* 0x0003e20000000800 */
[----:B------:R-:W-:Y:S02]  /*ccd0*/  SHF.R.U32.HI R6, RZ, 0x8, R0 ;  /* 0x00000008ff067819 */ /* 0x000fe40000011600 */
[----:B------:R-:W-:Y:S02]  /*cce0*/  FSEL R10, R3, RZ, P1 ;  /* 0x000000ff030a7208 */ /* 0x000fe40000800000 */
[----:B------:R-:W-:Y:S02]  /*ccf0*/  PRMT R14, R11, 0x5410, R6 ;  /* 0x000054100b0e7816 */ /* 0x000fe40000000006 */
[----:B------:R-:W-:Y:S01]  /*cd00*/  HSET2.LE.AND R6, R12, R223, PT ;  /* 0x000000df0c067233 */ /* 0x000fe20003803000 */
[----:B------:R-:W-:Y:S01]  /*cd10*/  FADD.FTZ R18, R225, -R10 ;  /* 0x8000000ae1127221 */ /* 0x000fe20000010000 */
[----:B--2---:R-:W-:-:S02]  /*cd20*/  SHF.R.U32.HI R5, RZ, 0x10, R4 ;  /* 0x00000010ff057819 */ /* 0x004fc40000011604 */
[----:B------:R-:W-:Y:S01]  /*cd30*/  SHF.R.U32.HI R4, RZ, 0x18, R4 ;  /* 0x00000018ff047819 */ /* 0x000fe20000011604 */
[----:B------:R-:W-:Y:S01]  /*cd40*/  FMUL.FTZ R18, R18, UR19 ;  /* 0x0000001312127c20 */ /* 0x000fe20008410000 */
[----:B------:R-:W-:Y:S02]  /*cd50*/  LOP3.LUT R0, R5, 0xff, RZ, 0xc0, !PT ;  /* 0x000000ff05007812 */ /* 0x000fe400078ec0ff */
[----:B------:R-:W-:Y:S01]  /*cd60*/  FSEL R5, R2, RZ, P0 ;  /* 0x000000ff02057208 */ /* 0x000fe20000000000 */
[----:B------:R-:W2:Y:S01]  /*cd70*/  MUFU.EX2 R141, R18 ;  /* 0x00000012008d7308 */ /* 0x000ea20000000800 */
[----:B------:R-:W-:Y:S01]  /*cd80*/  PRMT R17, R0, 0x5410, R4 ;  /* 0x0000541000117816 */ /* 0x000fe20000000004 */
[--C-:B------:R-:W-:Y:S01]  /*cd90*/  FFMA.FTZ R0, R39, UR19, -R16.reuse ;  /* 0x0000001327007c23 */ /* 0x100fe20008010810 */
[----:B-1----:R-:W-:Y:S01]  /*cda0*/  FMNMX.FTZ R7, R227, R64, !PT ;  /* 0x00000040e3077209 */ /* 0x002fe20007810000 */
[----:B------:R-:W-:Y:S01]  /*cdb0*/  FFMA.FTZ R4, R43, UR19, -R16 ;  /* 0x000000132b047c23 */ /* 0x000fe20008010810 */
[----:B------:R-:W-:Y:S01]  /*cdc0*/  FADD.FTZ R19, R224, -R5 ;  /* 0x80000005e0137221 */ /* 0x000fe20000010000 */
[----:B------:R-:W-:Y:S01]  /*cdd0*/  FMNMX.FTZ R5, R226, R66, !PT ;  /* 0x00000042e2057209 */ /* 0x000fe20007810000 */
[----:B---3--:R-:W-:Y:S01]  /*cde0*/  IMAD.MOV.U32 R43, RZ, RZ, R24 ;  /* 0x000000ffff2b7224 */ /* 0x008fe200078e0018 */
[----:B------:R1:W-:Y:S01]  /*cdf0*/  MUFU.EX2 R230, R0 ;  /* 0x0000000000e67308 */ /* 0x0003e20000000800 */
[----:B------:R-:W-:Y:S01]  /*ce00*/  FMNMX.FTZ R7, R98, R7, !PT ;  /* 0x0000000762077209 */ /* 0x000fe20007810000 */
[----:B------:R-:W3:Y:S01]  /*ce10*/  LDSM.16.MT88.4 R36, [R177+0x6000] ;  /* 0x00600000b124783b */ /* 0x000ee20000004200 */
[----:B------:R-:W-:-:S04]  /*ce20*/  FMNMX.FTZ R5, R172, R5, !PT ;  /* 0x00000005ac057209 */ /* 0x000fc80007810000 */
[----:B------:R-:W-:Y:S01]  /*ce30*/  FMNMX.FTZ R10, R99, R5, !PT ;  /* 0x00000005630a7209 */ /* 0x000fe20007810000 */
[----:B------:R5:W3:Y:S01]  /*ce40*/  MUFU.EX2 R34, R4 ;  /* 0x0000000400227308 */ /* 0x000ae20000000800 */
[----:B----4-:R-:W-:Y:S01]  /*ce50*/  F2FP.F16.F32.PACK_AB R5, R231, R43 ;  /* 0x0000002be705723e */ /* 0x010fe200000000ff */
[-C--:B--2---:R-:W-:Y:S01]  /*ce60*/  FMUL.FTZ R104, R104, R141.reuse ;  /* 0x0000008d68687220 */ /* 0x084fe20000410000 */
[-C--:B------:R-:W-:Y:S01]  /*ce70*/  FMUL.FTZ R105, R105, R141.reuse ;  /* 0x0000008d69697220 */ /* 0x080fe20000410000 */
[-C--:B------:R-:W-:Y:S01]  /*ce80*/  FMUL.FTZ R128, R128, R141.reuse ;  /* 0x0000008d80807220 */ /* 0x080fe20000410000 */
[-C--:B------:R-:W-:Y:S01]  /*ce90*/  FMUL.FTZ R129, R129, R141.reuse ;  /* 0x0000008d81817220 */ /* 0x080fe20000410000 */
[-C--:B------:R-:W-:Y:S01]  /*cea0*/  FMUL.FTZ R132, R132, R141.reuse ;  /* 0x0000008d84847220 */ /* 0x080fe20000410000 */
[-C--:B------:R-:W-:Y:S01]  /*ceb0*/  FMUL.FTZ R133, R133, R141.reuse ;  /* 0x0000008d85857220 */ /* 0x080fe20000410000 */
[-C--:B------:R-:W-:Y:S01]  /*cec0*/  FMUL.FTZ R116, R116, R141.reuse ;  /* 0x0000008d74747220 */ /* 0x080fe20000410000 */
[----:B-1----:R-:W-:Y:S01]  /*ced0*/  F2FP.F16.F32.PACK_AB R0, R21, R228 ;  /* 0x000000e41500723e */ /* 0x002fe200000000ff */
[-C--:B------:R-:W-:Y:S01]  /*cee0*/  FMUL.FTZ R117, R117, R141.reuse ;  /* 0x0000008d75757220 */ /* 0x080fe20000410000 */
[-C--:B------:R-:W-:Y:S01]  /*cef0*/  FMUL.FTZ R124, R124, R141.reuse ;  /* 0x0000008d7c7c7220 */ /* 0x080fe20000410000 */
[-C--:B------:R-:W-:Y:S01]  /*cf00*/  FMUL.FTZ R125, R125, R141.reuse ;  /* 0x0000008d7d7d7220 */ /* 0x080fe20000410000 */
[----:B------:R-:W-:Y:S01]  /*cf10*/  LOP3.LUT R6, R6, R0, RZ, 0xc0, !PT ;  /* 0x0000000006067212 */ /* 0x000fe200078ec0ff */
[-C--:B------:R-:W-:Y:S01]  /*cf20*/  FMUL.FTZ R76, R76, R141.reuse ;  /* 0x0000008d4c4c7220 */ /* 0x080fe20000410000 */
[----:B------:R-:W-:Y:S01]  /*cf30*/  F2FP.F16.F32.PACK_AB R0, R237, R236 ;  /* 0x000000eced00723e */ /* 0x000fe200000000ff */
[----:B------:R-:W-:Y:S01]  /*cf40*/  FMUL.FTZ R77, R77, R141 ;  /* 0x0000008d4d4d7220 */ /* 0x000fe20000410000 */
[----:B-----5:R-:W-:Y:S01]  /*cf50*/  FMNMX.FTZ R4, R65, R7, !PT ;  /* 0x0000000741047209 */ /* 0x020fe20007810000 */
[-C--:B------:R-:W-:Y:S01]  /*cf60*/  FMUL.FTZ R84, R84, R141.reuse ;  /* 0x0000008d54547220 */ /* 0x080fe20000410000 */
[--C-:B------:R-:W-:Y:S01]  /*cf70*/  HSET2.LE.AND R7, R15, R223.reuse, PT ;  /* 0x000000df0f077233 */ /* 0x100fe20003803000 */
[-C--:B------:R-:W-:Y:S01]  /*cf80*/  FMUL.FTZ R85, R85, R141.reuse ;  /* 0x0000008d55557220 */ /* 0x080fe20000410000 */
[----:B------:R-:W-:Y:S01]  /*cf90*/  FMNMX.FTZ R11, R67, R4, !PT ;  /* 0x00000004430b7209 */ /* 0x000fe20007810000 */
[-C--:B------:R-:W-:Y:S01]  /*cfa0*/  FMUL.FTZ R88, R88, R141.reuse ;  /* 0x0000008d58587220 */ /* 0x080fe20000410000 */
[----:B------:R-:W-:Y:S01]  /*cfb0*/  HSET2.LE.AND R4, R14, R223, PT ;  /* 0x000000df0e047233 */ /* 0x000fe20003803000 */
[----:B------:R-:W-:Y:S01]  /*cfc0*/  FMUL.FTZ R89, R89, R141 ;  /* 0x0000008d59597220 */ /* 0x000fe20000410000 */
[----:B------:R-:W-:-:S02]  /*cfd0*/  LOP3.LUT R7, R7, R0, RZ, 0xc0, !PT ;  /* 0x0000000007077212 */ /* 0x000fc400078ec0ff */
[----:B------:R-:W-:Y:S02]  /*cfe0*/  FMNMX.FTZ R0, R100, R10, !PT ;  /* 0x0000000a64007209 */ /* 0x000fe40007810000 */
[----:B------:R-:W-:Y:S02]  /*cff0*/  FMNMX.FTZ R11, R173, R11, !PT ;  /* 0x0000000bad0b7209 */ /* 0x000fe40007810000 */
[----:B------:R-:W-:Y:S02]  /*d000*/  FMNMX.FTZ R10, R205, R0, !PT ;  /* 0x00000000cd0a7209 */ /* 0x000fe40007810000 */
[----:B------:R-:W-:Y:S02]  /*d010*/  FMNMX.FTZ R11, R143, R11, !PT ;  /* 0x0000000b8f0b7209 */ /* 0x000fe40007810000 */
[----:B------:R-:W-:Y:S02]  /*d020*/  LOP3.LUT R4, R4, R5, RZ, 0xc0, !PT ;  /* 0x0000000504047212 */ /* 0x000fe400078ec0ff */
[----:B------:R-:W-:Y:S01]  /*d030*/  HSET2.LE.AND R0, R17, R223, PT ;  /* 0x000000df11007233 */ /* 0x000fe20003803000 */
[----:B------:R-:W-:Y:S01]  /*d040*/  IMAD R17, R251, -0x326172a9, RZ ;  /* 0xcd9e8d57fb117824 */ /* 0x000fe200078e02ff */
[----:B---3--:R-:W-:-:S02]  /*d050*/  F2FP.F16.F32.PACK_AB R5, R34, R230 ;  /* 0x000000e62205723e */ /* 0x008fc400000000ff */
[----:B------:R-:W-:Y:S02]  /*d060*/  FMNMX.FTZ R10, R206, R10, !PT ;  /* 0x0000000ace0a7209 */ /* 0x000fe40007810000 */
[----:B------:R-:W-:Y:S02]  /*d070*/  FMNMX.FTZ R11, R103, R11, !PT ;  /* 0x0000000b670b7209 */ /* 0x000fe40007810000 */
[----:B------:R-:W-:Y:S02]  /*d080*/  LOP3.LUT R5, R0, R5, RZ, 0xc0, !PT ;  /* 0x0000000500057212 */ /* 0x000fe400078ec0ff */
[----:B------:R-:W-:Y:S02]  /*d090*/  FMNMX.FTZ R0, R193, R10, !PT ;  /* 0x0000000ac1007209 */ /* 0x000fe40007810000 */
[----:B------:R-:W-:Y:S01]  /*d0a0*/  FMNMX.FTZ R10, R142, R11, !PT ;  /* 0x0000000b8e0a7209 */ /* 0x000fe20007810000 */
[----:B------:R-:W-:Y:S01]  /*d0b0*/  FMUL.FTZ R11, R19, UR19 ;  /* 0x00000013130b7c20 */ /* 0x000fe20008410000 */
[----:B------:R-:W-:Y:S01]  /*d0c0*/  FMNMX.FTZ R0, R194, R0, !PT ;  /* 0x00000000c2007209 */ /* 0x000fe20007810000 */
[----:B------:R-:W-:Y:S01]  /*d0d0*/  IMAD.WIDE.U32 R18, R229, -0x2daee0ad, RZ ;  /* 0xd2511f53e5127825 */ /* 0x000fe200078e00ff */
[----:B------:R-:W-:Y:S01]  /*d0e0*/  FMNMX.FTZ R10, R174, R10, !PT ;  /* 0x0000000aae0a7209 */ /* 0x000fe20007810000 */
[----:B------:R-:W1:Y:S01]  /*d0f0*/  MUFU.EX2 R140, R11 ;  /* 0x0000000b008c7308 */ /* 0x000e620000000800 */
[----:B------:R-:W-:-:S02]  /*d100*/  FMNMX.FTZ R0, R216, R0, !PT ;  /* 0x00000000d8007209 */ /* 0x000fc40007810000 */
[----:B------:R-:W-:Y:S02]  /*d110*/  FMNMX.FTZ R10, R192, R10, !PT ;  /* 0x0000000ac00a7209 */ /* 0x000fe40007810000 */
[----:B------:R-:W-:Y:S02]  /*d120*/  FMNMX.FTZ R0, R217, R0, !PT ;  /* 0x00000000d9007209 */ /* 0x000fe40007810000 */
[----:B------:R-:W-:Y:S02]  /*d130*/  FMNMX.FTZ R10, R175, R10, !PT ;  /* 0x0000000aaf0a7209 */ /* 0x000fe40007810000 */
[----:B------:R-:W-:Y:S02]  /*d140*/  FMNMX.FTZ R0, R218, R0, !PT ;  /* 0x00000000da007209 */ /* 0x000fe40007810000 */
[----:B------:R-:W-:Y:S02]  /*d150*/  FMNMX.FTZ R10, R204, R10, !PT ;  /* 0x0000000acc0a7209 */ /* 0x000fe40007810000 */
[----:B------:R-:W-:-:S02]  /*d160*/  LOP3.LUT R15, R9, UR16, R17, 0x96, !PT ;  /* 0x00000010090f7c12 */ /* 0x000fc4000f8e9611 */
[----:B------:R-:W-:Y:S02]  /*d170*/  FMNMX.FTZ R0, R219, R0, !PT ;  /* 0x00000000db007209 */ /* 0x000fe40007810000 */
[----:B------:R-:W-:Y:S01]  /*d180*/  FMNMX.FTZ R9, R207, R10, !PT ;  /* 0x0000000acf097209 */ /* 0x000fe20007810000 */
[-C--:B-1----:R-:W-:Y:S01]  /*d190*/  FMUL.FTZ R106, R106, R140.reuse ;  /* 0x0000008c6a6a7220 */ /* 0x082fe20000410000 */
[----:B------:R-:W-:Y:S01]  /*d1a0*/  LOP3.LUT R11, R19, UR15, R246, 0x96, !PT ;  /* 0x0000000f130b7c12 */ /* 0x000fe2000f8e96f6 */
[----:B------:R-:W-:Y:S01]  /*d1b0*/  FMUL.FTZ R107, R107, R140 ;  /* 0x0000008c6b6b7220 */ /* 0x000fe20000410000 */
[----:B------:R-:W-:Y:S01]  /*d1c0*/  FMNMX.FTZ R0, R222, R0, !PT ;  /* 0x00000000de007209 */ /* 0x000fe20007810000 */
[----:B------:R-:W-:Y:S01]  /*d1d0*/  FMUL.FTZ R130, R130, R140 ;  /* 0x0000008c82827220 */ /* 0x000fe20000410000 */
[----:B------:R-:W-:Y:S01]  /*d1e0*/  FMNMX.FTZ R9, R199, R9, !PT ;  /* 0x00000009c7097209 */ /* 0x000fe20007810000 */
[----:B------:R-:W-:Y:S01]  /*d1f0*/  IMAD.WIDE.U32 R40, R11, -0x326172a9, RZ ;  /* 0xcd9e8d570b287825 */ /* 0x000fe200078e00ff */
[----:B------:R-:W-:-:S03]  /*d200*/  FMNMX.FTZ R11, R221, R0, !PT ;  /* 0x00000000dd0b7209 */ /* 0x000fc60007810000 */
[-C--:B------:R-:W-:Y:S01]  /*d210*/  FMUL.FTZ R131, R131, R140.reuse ;  /* 0x0000008c83837220 */ /* 0x080fe20000410000 */
[----:B------:R-:W-:Y:S01]  /*d220*/  FMNMX.FTZ R0, R213, R9, !PT ;  /* 0x00000009d5007209 */ /* 0x000fe20007810000 */
[-C--:B------:R-:W-:Y:S01]  /*d230*/  FMUL.FTZ R134, R134, R140.reuse ;  /* 0x0000008c86867220 */ /* 0x080fe20000410000 */
[-C--:B------:R-:W-:Y:S01]  /*d240*/  FMUL.FTZ R135, R135, R140.reuse ;  /* 0x0000008c87877220 */ /* 0x080fe20000410000 */
[----:B------:R-:W-:Y:S01]  /*d250*/  FMUL.FTZ R118, R118, R140 ;  /* 0x0000008c76767220 */ /* 0x000fe20000410000 */
[----:B------:R-:W-:Y:S01]  /*d260*/  FMNMX.FTZ R10, R214, R0, !PT ;  /* 0x00000000d60a7209 */ /* 0x000fe20007810000 */
[-C--:B------:R-:W-:Y:S01]  /*d270*/  FMUL.FTZ R119, R119, R140.reuse ;  /* 0x0000008c77777220 */ /* 0x080fe20000410000 */
[----:B------:R-:W-:Y:S01]  /*d280*/  FMNMX.FTZ R0, R220, R11, !PT ;  /* 0x0000000bdc007209 */ /* 0x000fe20007810000 */
[-C--:B------:R-:W-:Y:S01]  /*d290*/  FMUL.FTZ R126, R126, R140.reuse ;  /* 0x0000008c7e7e7220 */ /* 0x080fe20000410000 */
[----:B------:R-:W-:Y:S01]  /*d2a0*/  FMUL.FTZ R127, R127, R140 ;  /* 0x0000008c7f7f7220 */ /* 0x000fe20000410000 */
[----:B------:R-:W-:Y:S01]  /*d2b0*/  SHFL.BFLY PT, R14, R10, 0x2, 0x1f ;  /* 0x0c401f000a0e7f89 */ /* 0x000fe200000e0000 */
[----:B------:R-:W-:Y:S01]  /*d2c0*/  FMNMX.FTZ R0, R215, R0, !PT ;  /* 0x00000000d7007209 */ /* 0x000fe20007810000 */
[-C--:B------:R-:W-:Y:S01]  /*d2d0*/  FMUL.FTZ R78, R78, R140.reuse ;  /* 0x0000008c4e4e7220 */ /* 0x080fe20000410000 */
[-C--:B------:R-:W-:Y:S01]  /*d2e0*/  FMUL.FTZ R79, R79, R140.reuse ;  /* 0x0000008c4f4f7220 */ /* 0x080fe20000410000 */
[-C--:B------:R-:W-:Y:S01]  /*d2f0*/  FMUL.FTZ R86, R86, R140.reuse ;  /* 0x0000008c56567220 */ /* 0x080fe20000410000 */
[-C--:B------:R-:W-:Y:S01]  /*d300*/  FMUL.FTZ R87, R87, R140.reuse ;  /* 0x0000008c57577220 */ /* 0x080fe20000410000 */
[----:B------:R-:W1:Y:S01]  /*d310*/  SHFL.BFLY PT, R12, R0, 0x2, 0x1f ;  /* 0x0c401f00000c7f89 */ /* 0x000e6200000e0000 */
[-C--:B------:R-:W-:Y:S01]  /*d320*/  FMUL.FTZ R90, R90, R140.reuse ;  /* 0x0000008c5a5a7220 */ /* 0x080fe20000410000 */
[----:B------:R-:W-:Y:S01]  /*d330*/  FMUL.FTZ R91, R91, R140 ;  /* 0x0000008c5b5b7220 */ /* 0x000fe20000410000 */
[----:B------:R-:W-:Y:S01]  /*d340*/  LOP3.LUT R11, R41, UR14, R8, 0x96, !PT ;  /* 0x0000000e290b7c12 */ /* 0x000fe2000f8e9608 */
[----:B------:R-:W-:Y:S01]  /*d350*/  IMAD.WIDE.U32 R8, R15, -0x2daee0ad, RZ ;  /* 0xd2511f530f087825 */ /* 0x000fe200078e00ff */
[C---:B------:R-:W-:Y:S06]  /*d360*/  HMMA.16816.F32 R164, R4.reuse, R36, R104 ;  /* 0x0000002404a4723c */ /* 0x040fec0000001868 */
[C---:B------:R-:W-:Y:S06]  /*d370*/  HMMA.16816.F32 R156, R4.reuse, R46, R128 ;  /* 0x0000002e049c723c */ /* 0x040fec0000001880 */
[C---:B------:R-:W-:Y:S06]  /*d380*/  HMMA.16816.F32 R148, R4.reuse, R50, R132 ;  /* 0x000000320494723c */ /* 0x040fec0000001884 */
[----:B------:R-:W-:Y:S01]  /*d390*/  HMMA.16816.F32 R104, R4, R38, R116 ;  /* 0x000000260468723c */ /* 0x000fe20000001874 */
[----:B-1----:R-:W-:-:S05]  /*d3a0*/  FMNMX.FTZ R0, R0, R12, !PT ;  /* 0x0000000c00007209 */ /* 0x002fca0007810000 */
[C---:B------:R-:W-:Y:S06]  /*d3b0*/  HMMA.16816.F32 R160, R4.reuse, R44, R124 ;  /* 0x0000002c04a0723c */ /* 0x040fec000000187c */
[C---:B------:R-:W-:Y:S06]  /*d3c0*/  HMMA.16816.F32 R152, R4.reuse, R48, R76 ;  /* 0x000000300498723c */ /* 0x040fec000000184c */
[C---:B------:R-:W-:Y:S06]  /*d3d0*/  HMMA.16816.F32 R132, R4.reuse, R56, R84 ;  /* 0x000000380484723c */ /* 0x040fec0000001854 */
[----:B------:R-:W-:Y:S01]  /*d3e0*/  HMMA.16816.F32 R128, R4, R58, R88 ;  /* 0x0000003a0480723c */ /* 0x000fe20000001858 */
[----:B------:R-:W-:-:S02]  /*d3f0*/  IMAD.MOV.U32 R86, RZ, RZ, R231 ;  /* 0x000000ffff567224 */ /* 0x000fc400078e00e7 */
[----:B------:R-:W-:-:S04]  /*d400*/  IMAD.MOV.U32 R87, RZ, RZ, R230 ;  /* 0x000000ffff577224 */ /* 0x000fc800078e00e6 */
[----:B------:R-:W-:Y:S01]  /*d410*/  IMAD.WIDE.U32 R6, R11, -0x2daee0ad, RZ ;  /* 0xd2511f530b067825 */ /* 0x000fe200078e00ff */
[----:B------:R-:W-:Y:S02]  /*d420*/  LOP3.LUT R4, R9, UR13, R18, 0x96, !PT ;  /* 0x0000000d09047c12 */ /* 0x000fe4000f8e9612 */
[----:B------:R-:W-:Y:S01]  /*d430*/  FMNMX.FTZ R9, R10, R14, !PT ;  /* 0x0000000e0a097209 */ /* 0x000fe20007810000 */
[----:B------:R-:W-:Y:S01]  /*d440*/  IMAD.MOV.U32 R89, RZ, RZ, R236 ;  /* 0x000000ffff597224 */ /* 0x000fe200078e00ec */
[----:B------:R-:W-:Y:S01]  /*d450*/  LOP3.LUT R7, R7, UR11, R8, 0x96, !PT ;  /* 0x0000000b07077c12 */ /* 0x000fe2000f8e9608 */
[----:B------:R-:W-:Y:S01]  /*d460*/  IMAD.WIDE.U32 R4, R4, -0x326172a9, RZ ;  /* 0xcd9e8d5704047825 */ /* 0x000fe200078e00ff */
[----:B------:R-:W1:Y:S03]  /*d470*/  SHFL.BFLY PT, R10, R0, 0x1, 0x1f ;  /* 0x0c201f00000a7f89 */ /* 0x000e6600000e0000 */
[----:B------:R-:W-:Y:S01]  /*d480*/  IMAD.WIDE.U32 R26, R7, -0x326172a9, RZ ;  /* 0xcd9e8d57071a7825 */ /* 0x000fe200078e00ff */
[----:B------:R-:W2:Y:S01]  /*d490*/  SHFL.BFLY PT, R8, R9, 0x1, 0x1f ;  /* 0x0c201f0009087f89 */ /* 0x000ea200000e0000 */
[----:B------:R-:W-:-:S02]  /*d4a0*/  LOP3.LUT R5, R5, UR12, R40, 0x96, !PT ;  /* 0x0000000c05057c12 */ /* 0x000fc4000f8e9628 */
[----:B------:R-:W-:Y:S01]  /*d4b0*/  IMAD.MOV.U32 R91, RZ, RZ, R34 ;  /* 0x000000ffff5b7224 */ /* 0x000fe200078e0022 */
[----:B------:R-:W-:Y:S01]  /*d4c0*/  LOP3.LUT R7, R27, UR10, R4, 0x96, !PT ;  /* 0x0000000a1b077c12 */ /* 0x000fe2000f8e9604 */
[----:B------:R-:W-:Y:S02]  /*d4d0*/  IMAD.MOV.U32 R90, RZ, RZ, R228 ;  /* 0x000000ffff5a7224 */ /* 0x000fe400078e00e4 */
[----:B------:R-:W-:-:S04]  /*d4e0*/  IMAD.WIDE.U32 R4, R5, -0x2daee0ad, RZ ;  /* 0xd2511f5305047825 */ /* 0x000fc800078e00ff */
[----:B------:R-:W-:Y:S01]  /*d4f0*/  IMAD.WIDE.U32 R28, R7, -0x2daee0ad, RZ ;  /* 0xd2511f53071c7825 */ /* 0x000fe200078e00ff */
[----:B------:R-:W-:-:S04]  /*d500*/  LOP3.LUT R11, R5, UR9, R6, 0x96, !PT ;  /* 0x00000009050b7c12 */ /* 0x000fc8000f8e9606 */
[----:B------:R-:W-:Y:S01]  /*d510*/  LOP3.LUT R4, R29, UR5, R4, 0x96, !PT ;  /* 0x000000051d047c12 */ /* 0x000fe2000f8e9604 */
[----:B------:R-:W-:Y:S01]  /*d520*/  IMAD.WIDE.U32 R24, R11, -0x326172a9, RZ ;  /* 0xcd9e8d570b187825 */ /* 0x000fe200078e00ff */
[----:B-1----:R-:W-:-:S03]  /*d530*/  FMNMX.FTZ R96, R0, R10, !PT ;  /* 0x0000000a00607209 */ /* 0x002fc60007810000 */
[----:B------:R-:W-:Y:S01]  /*d540*/  IMAD.WIDE.U32 R4, R4, -0x326172a9, RZ ;  /* 0xcd9e8d5704047825 */ /* 0x000fe200078e00ff */
[----:B--2---:R-:W-:Y:S02]  /*d550*/  FMNMX.FTZ R97, R9, R8, !PT ;  /* 0x0000000809617209 */ /* 0x004fe40007810000 */
[C---:B------:R-:W-:Y:S02]  /*d560*/  LOP3.LUT R6, R4.reuse, 0xffff, RZ, 0xc0, !PT ;  /* 0x0000ffff04067812 */ /* 0x040fe400078ec0ff */
[C---:B------:R-:W-:Y:S01]  /*d570*/  FSETP.NEU.FTZ.AND P1, PT, R97.reuse, -INF , PT ;  /* 0xff8000006100780b */ /* 0x040fe20003f3d000 */
[----:B------:R-:W-:Y:S01]  /*d580*/  FMUL.FTZ R8, R97, UR19 ;  /* 0x0000001361087c20 */ /* 0x000fe20008410000 */
[----:B------:R-:W-:Y:S02]  /*d590*/  SHF.R.U32.HI R7, RZ, 0x8, R6 ;  /* 0x00000008ff077819 */ /* 0x000fe40000011606 */
[----:B------:R-:W-:Y:S02]  /*d5a0*/  LOP3.LUT R6, R4, 0xff, RZ, 0xc0, !PT ;  /* 0x000000ff04067812 */ /* 0x000fe400078ec0ff */
[----:B------:R-:W-:-:S02]  /*d5b0*/  FSEL R12, R8, RZ, P1 ;  /* 0x000000ff080c7208 */ /* 0x000fc40000800000 */
[----:B------:R-:W-:Y:S02]  /*d5c0*/  SHF.R.U32.HI R0, RZ, 0x10, R4 ;  /* 0x00000010ff007819 */ /* 0x000fe40000011604 */
[----:B------:R-:W-:Y:S01]  /*d5d0*/  PRMT R14, R6, 0x5410, R7 ;  /* 0x00005410060e7816 */ /* 0x000fe20000000007 */
[----:B------:R-:W-:Y:S01]  /*d5e0*/  FFMA.FTZ R6, R64, UR19, -R12 ;  /* 0x0000001340067c23 */ /* 0x000fe2000801080c */
[----:B------:R-:W-:Y:S02]  /*d5f0*/  LOP3.LUT R0, R0, 0xff, RZ, 0xc0, !PT ;  /* 0x000000ff00007812 */ /* 0x000fe400078ec0ff */
        /* <DEDUP_REMOVED lines=24> */
[--C-:B------:R-:W-:Y:S01]  /*d780*/  FFMA.FTZ R6, R100, UR19, -R0.reuse ;  /* 0x0000001364067c23 */ /* 0x100fe20008010800 */
[----:B------:R-:W-:Y:S02]  /*d790*/  IMAD.MOV.U32 R100, RZ, RZ, R21 ;  /* 0x000000ffff647224 */ /* 0x000fe400078e0015 */
        /* <DEDUP_REMOVED lines=16> */
[----:B------:R-:W1:Y:S01]  /*d8a0*/  MUFU.EX2 R98, R6 ;  /* 0x0000000600627308 */ /* 0x000e620000000800 */
        /* <DEDUP_REMOVED lines=9> */
[-C--:B------:R-:W-:Y:S01]  /*d940*/  FMUL.FTZ R69, R69, R99.reuse ;  /* 0x0000006345457220 */ /* 0x080fe20000410000 */
[----:B------:R-:W-:Y:S01]  /*d950*/  F2FP.F16.F32.PACK_AB R5, R251, R42 ;  /* 0x0000002afb05723e */ /* 0x000fe200000000ff */
[-C--:B------:R-:W-:Y:S01]  /*d960*/  FMUL.FTZ R72, R72, R99.reuse ;  /* 0x0000006348487220 */ /* 0x080fe20000410000 */
[-C--:B------:R-:W-:Y:S01]  /*d970*/  FMUL.FTZ R73, R73, R99.reuse ;  /* 0x0000006349497220 */ /* 0x080fe20000410000 */
[----:B------:R-:W-:Y:S01]  /*d980*/  FMUL.FTZ R80, R80, R99 ;  /* 0x0000006350507220 */ /* 0x000fe20000410000 */
[----:B------:R-:W-:Y:S01]  /*d990*/  LOP3.LUT R8, R4, R5, RZ, 0xc0, !PT ;  /* 0x0000000504087212 */ /* 0x000fe200078ec0ff */
[----:B------:R-:W-:Y:S01]  /*d9a0*/  FMUL.FTZ R81, R81, R99 ;  /* 0x0000006351517220 */ /* 0x000fe20000410000 */
[----:B------:R-:W-:Y:S01]  /*d9b0*/  HSET2.LE.AND R4, R7, R223, PT ;  /* 0x000000df07047233 */ /* 0x000fe20003803000 */
[----:B------:R-:W-:Y:S01]  /*d9c0*/  FFMA.FTZ R7, R142, UR19, -R12 ;  /* 0x000000138e077c23 */ /* 0x000fe2000801080c */
[----:B------:R-:W-:Y:S01]  /*d9d0*/  F2FP.F16.F32.PACK_AB R5, R245, R246 ;  /* 0x000000f6f505723e */ /* 0x000fe200000000ff */
[-C--:B-1----:R-:W-:Y:S01]  /*d9e0*/  FMUL.FTZ R110, R110, R98.reuse ;  /* 0x000000626e6e7220 */ /* 0x082fe20000410000 */
[-C--:B------:R-:W-:Y:S01]  /*d9f0*/  FMUL.FTZ R111, R111, R98.reuse ;  /* 0x000000626f6f7220 */ /* 0x080fe20000410000 */
[----:B------:R-:W-:Y:S01]  /*da00*/  FMUL.FTZ R114, R114, R98 ;  /* 0x0000006272727220 */ /* 0x000fe20000410000 */
[----:B------:R-:W-:Y:S01]  /*da10*/  LOP3.LUT R9, R4, R5, RZ, 0xc0, !PT ;  /* 0x0000000504097212 */ /* 0x000fe200078ec0ff */
[----:B------:R-:W-:-:S02]  /*da20*/  VIADD R4, R20, 0x1 ;  /* 0x0000000114047836 */ /* 0x000fc40000000000 */
[-C--:B------:R-:W-:Y:S01]  /*da30*/  FMUL.FTZ R115, R115, R98.reuse ;  /* 0x0000006273737220 */ /* 0x080fe20000410000 */
[-C--:B------:R-:W-:Y:S01]  /*da40*/  FMUL.FTZ R122, R122, R98.reuse ;  /* 0x000000627a7a7220 */ /* 0x080fe20000410000 */
[-C--:B------:R-:W-:Y:S01]  /*da50*/  FMUL.FTZ R123, R123, R98.reuse ;  /* 0x000000627b7b7220 */ /* 0x080fe20000410000 */
[-C--:B------:R-:W-:Y:S01]  /*da60*/  FMUL.FTZ R70, R70, R98.reuse ;  /* 0x0000006246467220 */ /* 0x080fe20000410000 */
[----:B------:R-:W-:Y:S01]  /*da70*/  LOP3.LUT R5, R247, UR23, R4, 0x96, !PT ;  /* 0x00000017f7057c12 */ /* 0x000fe2000f8e9604 */
[----:B------:R-:W-:Y:S01]  /*da80*/  FFMA.FTZ R4, R173, UR19, -R12 ;  /* 0x00000013ad047c23 */ /* 0x000fe2000801080c */
[----:B------:R-:W-:Y:S02]  /*da90*/  IMAD.MOV.U32 R247, RZ, RZ, R237 ;  /* 0x000000fffff77224 */ /* 0x000fe400078e00ed */
[-C--:B------:R-:W-:Y:S01]  /*daa0*/  FMUL.FTZ R71, R71, R98.reuse ;  /* 0x0000006247477220 */ /* 0x080fe20000410000 */
[----:B------:R1:W-:Y:S01]  /*dab0*/  MUFU.EX2 R237, R7 ;  /* 0x0000000700ed7308 */ /* 0x0003e20000000800 */
[----:B------:R-:W-:Y:S01]  /*dac0*/  IMAD.WIDE.U32 R14, R5, -0x326172a9, RZ ;  /* 0xcd9e8d57050e7825 */ /* 0x000fe200078e00ff */
[C---:B------:R-:W-:Y:S03]  /*dad0*/  HMMA.16816.F32 R76, R8.reuse, R36, R108 ;  /* 0x00000024084c723c */ /* 0x040fe6000000186c */
[-C--:B------:R-:W-:Y:S01]  /*dae0*/  FMUL.FTZ R74, R74, R98.reuse ;  /* 0x000000624a4a7220 */ /* 0x080fe20000410000 */
[-C--:B------:R-:W-:Y:S01]  /*daf0*/  FMUL.FTZ R75, R75, R98.reuse ;  /* 0x000000624b4b7220 */ /* 0x080fe20000410000 */
[-C--:B------:R-:W-:Y:S01]  /*db00*/  FMUL.FTZ R82, R82, R98.reuse ;  /* 0x0000006252527220 */ /* 0x080fe20000410000 */
[----:B------:R-:W-:Y:S01]  /*db10*/  LOP3.LUT R5, R15, UR16, R22, 0x96, !PT ;  /* 0x000000100f057c12 */ /* 0x000fe2000f8e9616 */
[----:B------:R-:W-:Y:S01]  /*db20*/  FMUL.FTZ R83, R83, R98 ;  /* 0x0000006253537220 */ /* 0x000fe20000410000 */
[----:B------:R2:W-:Y:S01]  /*db30*/  MUFU.EX2 R238, R4 ;  /* 0x0000000400ee7308 */ /* 0x0005e20000000800 */
[----:B------:R-:W-:Y:S01]  /*db40*/  LOP3.LUT R6, R15, UR16, R17, 0x96, !PT ;  /* 0x000000100f067c12 */ /* 0x000fe2000f8e9611 */
[----:B------:R-:W-:Y:S01]  /*db50*/  FFMA.FTZ R17, R146, UR19, -R16 ;  /* 0x0000001392117c23 */ /* 0x000fe20008010810 */
[--C-:B------:R-:W-:Y:S01]  /*db60*/  LOP3.LUT R15, R41, UR14, R14.reuse, 0x96, !PT ;  /* 0x0000000e290f7c12 */ /* 0x100fe2000f8e960e */
[----:B------:R-:W-:Y:S01]  /*db70*/  IMAD.WIDE.U32 R20, R5, -0x2daee0ad, RZ ;  /* 0xd2511f5305147825 */ /* 0x000fe200078e00ff */
[----:B------:R-:W-:Y:S01]  /*db80*/  LOP3.LUT R14, R31, UR14, R14, 0x96, !PT ;  /* 0x0000000e1f0e7c12 */ /* 0x000fe2000f8e960e */
[----:B------:R-:W-:Y:S01]  /*db90*/  HMMA.16816.F32 R124, R8, R38, R112 ;  /* 0x00000026087c723c */ /* 0x000fe20000001870 */
[----:B------:R-:W-:Y:S01]  /*dba0*/  LDSM.16.MT88.4 R36, [R179+0x6800] ;  /* 0x00680000b324783b */ /* 0x000fe20000004200 */
[----:B------:R-:W-:Y:S01]  /*dbb0*/  IMAD.WIDE.U32 R22, R6, -0x2daee0ad, RZ ;  /* 0xd2511f5306167825 */ /* 0x000fe200078e00ff */
[----:B------:R-:W-:-:S03]  /*dbc0*/  LOP3.LUT R5, R21, UR13, R32, 0x96, !PT ;  /* 0x0000000d15057c12 */ /* 0x000fc6000f8e9620 */
[----:B-1----:R-:W-:Y:S01]  /*dbd0*/  FFMA.FTZ R7, R102, UR19, -R13 ;  /* 0x0000001366077c23 */ /* 0x002fe2000801080d */
[----:B------:R-:W-:Y:S01]  /*dbe0*/  LOP3.LUT R6, R25, UR8, R26, 0x96, !PT ;  /* 0x0000000819067c12 */ /* 0x000fe2000f8e961a */
[----:B------:R-:W-:Y:S01]  /*dbf0*/  IMAD.WIDE.U32 R32, R14, -0x2daee0ad, RZ ;  /* 0xd2511f530e207825 */ /* 0x000fe200078e00ff */
[----:B------:R-:W-:Y:S01]  /*dc00*/  LOP3.LUT R41, R23, UR13, R18, 0x96, !PT ;  /* 0x0000000d17297c12 */ /* 0x000fe2000f8e9612 */
[----:B------:R-:W-:Y:S01]  /*dc10*/  MUFU.EX2 R228, R7 ;  /* 0x0000000700e47308 */ /* 0x000fe20000000800 */
[----:B------:R-:W-:Y:S01]  /*dc20*/  LOP3.LUT R14, R53, UR8, R54, 0x96, !PT ;  /* 0x00000008350e7c12 */ /* 0x000fe2000f8e9636 */
[----:B------:R-:W-:-:S04]  /*dc30*/  IMAD.WIDE.U32 R18, R5, -0x326172a9, RZ ;  /* 0xcd9e8d5705127825 */ /* 0x000fc800078e00ff */
[----:B--2---:R-:W-:Y:S01]  /*dc40*/  FFMA.FTZ R4, R143, UR19, -R12 ;  /* 0x000000138f047c23 */ /* 0x004fe2000801080c */
[----:B------:R-:W-:Y:S01]  /*dc50*/  LOP3.LUT R5, R33, UR11, R20, 0x96, !PT ;  /* 0x0000000b21057c12 */ /* 0x000fe2000f8e9614 */
[----:B------:R-:W-:Y:S01]  /*dc60*/  LDSM.16.MT88.4 R24, [R180+0x6800] ;  /* 0x00680000b418783b */ /* 0x000fe20000004200 */
[----:B------:R-:W-:Y:S01]  /*dc70*/  IMAD.WIDE.U32 R34, R15, -0x2daee0ad, RZ ;  /* 0xd2511f530f227825 */ /* 0x000fe200078e00ff */
[----:B------:R-:W-:Y:S01]  /*dc80*/  LOP3.LUT R33, R19, UR12, R30, 0x96, !PT ;  /* 0x0000000c13217c12 */ /* 0x000fe2000f8e961e */
[----:B------:R1:W-:Y:S01]  /*dc90*/  MUFU.EX2 R239, R4 ;  /* 0x0000000400ef7308 */ /* 0x0003e20000000800 */
[----:B------:R-:W-:Y:S01]  /*dca0*/  HMMA.16816.F32 R64, R8, R44, R120 ;  /* 0x0000002c0840723c */ /* 0x000fe20000001878 */
[----:B------:R-:W-:Y:S01]  /*dcb0*/  IMAD.WIDE.U32 R84, R5, -0x326172a9, RZ ;  /* 0xcd9e8d5705547825 */ /* 0x000fe200078e00ff */
[----:B------:R-:W-:-:S03]  /*dcc0*/  LOP3.LUT R35, R35, UR11, R22, 0x96, !PT ;  /* 0x0000000b23237c12 */ /* 0x000fc6000f8e9616 */
[-C--:B------:R-:W-:Y:S01]  /*dcd0*/  FMUL.FTZ R136, R136, R99.reuse ;  /* 0x0000006388887220 */ /* 0x080fe20000410000 */
[-C--:B------:R-:W-:Y:S01]  /*dce0*/  FMUL.FTZ R137, R137, R99.reuse ;  /* 0x0000006389897220 */ /* 0x080fe20000410000 */
[-C--:B------:R-:W-:Y:S01]  /*dcf0*/  FMUL.FTZ R138, R138, R98.reuse ;  /* 0x000000628a8a7220 */ /* 0x080fe20000410000 */
[----:B------:R-:W-:Y:S01]  /*dd00*/  LOP3.LUT R23, R85, UR10, R18, 0x96, !PT ;  /* 0x0000000a55177c12 */ /* 0x000fe2000f8e9612 */
[----:B------:R-:W-:Y:S01]  /*dd10*/  MUFU.EX2 R227, R17 ;  /* 0x0000001100e37308 */ /* 0x000fe20000000800 */
[C---:B------:R-:W-:Y:S01]  /*dd20*/  HMMA.16816.F32 R116, R8.reuse, R46, R68 ;  /* 0x0000002e0874723c */ /* 0x040fe20000001844 */
[----:B------:R-:W-:Y:S01]  /*dd30*/  LDSM.16.MT88.4 R44, [R178+0x6800] ;  /* 0x00680000b22c783b */ /* 0x000fe20000004200 */
[-C--:B------:R-:W-:Y:S01]  /*dd40*/  FMUL.FTZ R139, R139, R98.reuse ;  /* 0x000000628b8b7220 */ /* 0x080fe20000410000 */
[-C--:B------:R-:W-:Y:S01]  /*dd50*/  FMUL.FTZ R92, R92, R99.reuse ;  /* 0x000000635c5c7220 */ /* 0x080fe20000410000 */
[----:B------:R-:W-:Y:S01]  /*dd60*/  FMUL.FTZ R93, R93, R99 ;  /* 0x000000635d5d7220 */ /* 0x000fe20000410000 */
[-C--:B------:R-:W-:Y:S01]  /*dd70*/  FMUL.FTZ R94, R94, R98.reuse ;  /* 0x000000625e5e7220 */ /* 0x080fe20000410000 */
[----:B------:R-:W-:Y:S01]  /*dd80*/  FMUL.FTZ R95, R95, R98 ;  /* 0x000000625f5f7220 */ /* 0x000fe20000410000 */
[----:B------:R-:W-:Y:S01]  /*dd90*/  HMMA.16816.F32 R120, R8, R48, R72 ;  /* 0x000000300878723c */ /* 0x000fe20000001848 */
[----:B-1----:R-:W-:-:S04]  /*dda0*/  FFMA.FTZ R4, R103, UR19, -R12 ;  /* 0x0000001367047c23 */ /* 0x002fc8000801080c */
[----:B------:R1:W-:Y:S01]  /*ddb0*/  MUFU.EX2 R236, R4 ;  /* 0x0000000400ec7308 */ /* 0x0003e20000000800 */
[----:B------:R-:W-:Y:S01]  /*ddc0*/  HMMA.16816.F32 R52, R8, R50, R80 ;  /* 0x000000320834723c */ /* 0x000fe20000001850 */
[----:B------:R-:W-:-:S05]  /*ddd0*/  IMAD.WIDE.U32 R48, R23, -0x2daee0ad, RZ ;  /* 0xd2511f5317307825 */ /* 0x000fca00078e00ff */
[C---:B------:R-:W-:Y:S06]  /*dde0*/  HMMA.16816.F32 R136, R8.reuse, R56, R136 ;  /* 0x000000380888723c */ /* 0x040fec0000001888 */
[----:B------:R-:W-:Y:S01]  /*ddf0*/  HMMA.16816.F32 R72, R8, R58, R92 ;  /* 0x0000003a0848723c */ /* 0x000fe2000000185c */
[----:B-1----:R-:W-:-:S06]  /*de00*/  FFMA.FTZ R4, R62, UR19, -R13 ;  /* 0x000000133e047c23 */ /* 0x002fcc000801080d */
[----:B------:R-:W-:Y:S01]  /*de10*/  FFMA.FTZ R10, R194, UR19, -R0 ;  /* 0x00000013c20a7c23 */ /* 0x000fe20008010800 */
[----:B------:R1:W-:Y:S01]  /*de20*/  MUFU.EX2 R231, R4 ;  /* 0x0000000400e77308 */ /* 0x0003e20000000800 */
[----:B------:R-:W-:Y:S02]  /*de30*/  IMAD.MOV.U32 R194, RZ, RZ, R89 ;  /* 0x000000ffffc27224 */ /* 0x000fe400078e0059 */
[----:B-1----:R-:W-:-:S05]  /*de40*/  FFMA.FTZ R4, R63, UR19, -R13 ;  /* 0x000000133f047c23 */ /* 0x002fca000801080d */
[----:B------:R1:W2:Y:S02]  /*de50*/  MUFU.EX2 R230, R4 ;  /* 0x0000000400e67308 */ /* 0x0002a40000000800 */
[----:B-1----:R-:W-:-:S06]  /*de60*/  FFMA.FTZ R4, R101, UR19, -R13 ;  /* 0x0000001365047c23 */ /* 0x002fcc000801080d */
[----:B------:R1:W3:Y:S02]  /*de70*/  MUFU.EX2 R229, R4 ;  /* 0x0000000400e57308 */ /* 0x0002e40000000800 */
[----:B-1----:R-:W-:-:S04]  /*de80*/  IMAD.WIDE.U32 R4, R14, -0x2daee0ad, RZ ;  /* 0xd2511f530e047825 */ /* 0x002fc800078e00ff */
[----:B------:R-:W-:Y:S01]  /*de90*/  IMAD.WIDE.U32 R14, R6, -0x2daee0ad, RZ ;  /* 0xd2511f53060e7825 */ /* 0x000fe200078e00ff */
[----:B------:R-:W-:Y:S02]  /*dea0*/  SHF.R.U32.HI R7, RZ, 0x10, R4 ;  /* 0x00000010ff077819 */ /* 0x000fe40000011604 */
[C---:B------:R-:W-:Y:S02]  /*deb0*/  LOP3.LUT R6, R4.reuse, 0xffff, RZ, 0xc0, !PT ;  /* 0x0000ffff04067812 */ /* 0x040fe400078ec0ff */
[----:B------:R-:W-:Y:S02]  /*dec0*/  LOP3.LUT R17, R15, UR18, R28, 0x96, !PT ;  /* 0x000000120f117c12 */ /* 0x000fe4000f8e961c */
[----:B------:R-:W-:Y:S01]  /*ded0*/  LOP3.LUT R18, R4, 0xff, RZ, 0xc0, !PT ;  /* 0x000000ff04127812 */ /* 0x000fe200078ec0ff */
[----:B------:R-:W1:Y:S01]  /*dee0*/  LDSM.16.MT88.4 R28, [R177+0x6800] ;  /* 0x00680000b11c783b */ /* 0x000e620000004200 */
[----:B------:R-:W-:Y:S01]  /*def0*/  SHF.R.U32.HI R19, RZ, 0x18, R4 ;  /* 0x00000018ff137819 */ /* 0x000fe20000011604 */
[----:B------:R-:W-:Y:S01]  /*df00*/  FFMA.FTZ R4, R147, UR19, -R16 ;  /* 0x0000001393047c23 */ /* 0x000fe20008010810 */
[----:B------:R-:W-:-:S02]  /*df10*/  LOP3.LUT R7, R7, 0xff, RZ, 0xc0, !PT ;  /* 0x000000ff07077812 */ /* 0x000fc400078ec0ff */
[----:B------:R-:W-:Y:S01]  /*df20*/  SHF.R.U32.HI R6, RZ, 0x8, R6 ;  /* 0x00000008ff067819 */ /* 0x000fe20000011606 */
[----:B------:R4:W-:Y:S01]  /*df30*/  MUFU.EX2 R226, R4 ;  /* 0x0000000400e27308 */ /* 0x0009e20000000800 */
[----:B------:R-:W-:Y:S01]  /*df40*/  PRMT R22, R7, 0x5410, R19 ;  /* 0x0000541007167816 */ /* 0x000fe20000000013 */
[----:B------:R-:W-:Y:S01]  /*df50*/  FFMA.FTZ R7, R145, UR19, -R16 ;  /* 0x0000001391077c23 */ /* 0x000fe20008010810 */
[----:B------:R-:W-:Y:S02]  /*df60*/  PRMT R21, R18, 0x5410, R6 ;  /* 0x0000541012157816 */ /* 0x000fe40000000006 */
[C---:B------:R-:W-:Y:S02]  /*df70*/  LOP3.LUT R8, R14.reuse, 0xffff, RZ, 0xc0, !PT ;  /* 0x0000ffff0e087812 */ /* 0x040fe400078ec0ff */
[----:B------:R-:W-:Y:S01]  /*df80*/  SHF.R.U32.HI R9, RZ, 0x10, R14 ;  /* 0x00000010ff097819 */ /* 0x000fe2000001160e */
[----:B------:R5:W-:Y:S01]  /*df90*/  MUFU.EX2 R224, R7 ;  /* 0x0000000700e07308 */ /* 0x000be20000000800 */
[----:B------:R-:W-:-:S02]  /*dfa0*/  LOP3.LUT R11, R14, 0xff, RZ, 0xc0, !PT ;  /* 0x000000ff0e0b7812 */ /* 0x000fc400078ec0ff */
[----:B------:R-:W-:Y:S02]  /*dfb0*/  SHF.R.U32.HI R8, RZ, 0x8, R8 ;  /* 0x00000008ff087819 */ /* 0x000fe40000011608 */
[----:B------:R-:W-:Y:S02]  /*dfc0*/  SHF.R.U32.HI R15, RZ, 0x18, R14 ;  /* 0x00000018ff0f7819 */ /* 0x000fe4000001160e */
[----:B------:R-:W-:Y:S02]  /*dfd0*/  LOP3.LUT R9, R9, 0xff, RZ, 0xc0, !PT ;  /* 0x000000ff09097812 */ /* 0x000fe400078ec0ff */
[----:B----4-:R-:W-:Y:S01]  /*dfe0*/  LOP3.LUT R4, R5, UR18, R60, 0x96, !PT ;  /* 0x0000001205047c12 */ /* 0x010fe2000f8e963c */
[----:B------:R-:W-:Y:S01]  /*dff0*/  FFMA.FTZ R5, R144, UR19, -R16 ;  /* 0x0000001390057c23 */ /* 0x000fe20008010810 */
[----:B------:R-:W-:Y:S02]  /*e000*/  LOP3.LUT R14, R17, 0xff, RZ, 0xc0, !PT ;  /* 0x000000ff110e7812 */ /* 0x000fe400078ec0ff */
[----:B------:R-:W-:Y:S01]  /*e010*/  SHF.R.U32.HI R6, RZ, 0x10, R4 ;  /* 0x00000010ff067819 */ /* 0x000fe20000011604 */
[----:B------:R4:W1:Y:S01]  /*e020*/  MUFU.EX2 R225, R5 ;  /* 0x0000000500e17308 */ /* 0x0008620000000800 */
[----:B------:R-:W-:-:S02]  /*e030*/  LOP3.LUT R18, R4, 0xff, RZ, 0xc0, !PT ;  /* 0x000000ff04127812 */ /* 0x000fc400078ec0ff */
[----:B------:R-:W-:Y:S02]  /*e040*/  LOP3.LUT R19, R6, 0xff, RZ, 0xc0, !PT ;  /* 0x000000ff06137812 */ /* 0x000fe400078ec0ff */
[----:B------:R-:W-:Y:S02]  /*e050*/  SHF.R.U32.HI R20, RZ, 0x18, R4 ;  /* 0x00000018ff147819 */ /* 0x000fe40000011604 */
[--C-:B------:R-:W-:Y:S01]  /*e060*/  HSET2.LE.AND R6, R21, R223.reuse, PT ;  /* 0x000000df15067233 */ /* 0x100fe20003803000 */
[----:B------:R-:W-:Y:S01]  /*e070*/  FFMA.FTZ R21, R175, UR19, -R12 ;  /* 0x00000013af157c23 */ /* 0x000fe2000801080c */
[----:B------:R-:W-:Y:S02]  /*e080*/  PRMT R19, R19, 0x5410, R20 ;  /* 0x0000541013137816 */ /* 0x000fe40000000014 */
[--C-:B-----5:R-:W-:Y:S01]  /*e090*/  HSET2.LE.AND R7, R22, R223.reuse, PT ;  /* 0x000000df16077233 */ /* 0x120fe20003803000 */
[----:B------:R-:W-:Y:S02]  /*e0a0*/  MUFU.EX2 R175, R21 ;  /* 0x0000001500af7308 */ /* 0x000fe40000000800 */
[----:B------:R-:W-:-:S02]  /*e0b0*/  HSET2.LE.AND R20, R19, R223, PT ;  /* 0x000000df13147233 */ /* 0x000fc40003803000 */
[----:B--2---:R-:W-:Y:S02]  /*e0c0*/  F2FP.F16.F32.PACK_AB R19, R230, R231 ;  /* 0x000000e7e613723e */ /* 0x004fe400000000ff */
[----:B----4-:R-:W-:Y:S02]  /*e0d0*/  LOP3.LUT R5, R4, 0xffff, RZ, 0xc0, !PT ;  /* 0x0000ffff04057812 */ /* 0x010fe400078ec0ff */
[----:B---3--:R-:W-:Y:S02]  /*e0e0*/  F2FP.F16.F32.PACK_AB R4, R228, R229 ;  /* 0x000000e5e404723e */ /* 0x008fe400000000ff */
[----:B------:R-:W-:Y:S02]  /*e0f0*/  SHF.R.U32.HI R5, RZ, 0x8, R5 ;  /* 0x00000008ff057819 */ /* 0x000fe40000011605 */
[----:B------:R-:W-:Y:S01]  /*e100*/  LOP3.LUT R6, R6, R4, RZ, 0xc0, !PT ;  /* 0x0000000406067212 */ /* 0x000fe200078ec0ff */
[--C-:B------:R-:W-:Y:S01]  /*e110*/  FFMA.FTZ R4, R192, UR19, -R12.reuse ;  /* 0x00000013c0047c23 */ /* 0x100fe2000801080c */
[----:B------:R-:W-:Y:S01]  /*e120*/  PRMT R18, R18, 0x5410, R5 ;  /* 0x0000541012127816 */ /* 0x000fe20000000005 */
[----:B------:R-:W-:Y:S01]  /*e130*/  FFMA.FTZ R5, R174, UR19, -R12 ;  /* 0x00000013ae057c23 */ /* 0x000fe2000801080c */
[----:B------:R-:W-:Y:S01]  /*e140*/  IMAD.MOV.U32 R192, RZ, RZ, R100 ;  /* 0x000000ffffc07224 */ /* 0x000fe200078e0064 */
[----:B------:R1:W-:Y:S02]  /*e150*/  MUFU.EX2 R173, R4 ;  /* 0x0000000400ad7308 */ /* 0x0003e40000000800 */
[----:B------:R-:W-:-:S06]  /*e160*/  HSET2.LE.AND R18, R18, R223, PT ;  /* 0x000000df12127233 */ /* 0x000fcc0003803000 */
[----:B------:R2:W-:Y:S01]  /*e170*/  MUFU.EX2 R174, R5 ;  /* 0x0000000500ae7308 */ /* 0x0005e20000000800 */
[----:B-1----:R-:W-:-:S04]  /*e180*/  F2FP.F16.F32.PACK_AB R4, R224, R225 ;  /* 0x000000e1e004723e */ /* 0x002fc800000000ff */
[----:B------:R-:W-:Y:S02]  /*e190*/  LOP3.LUT R7, R7, R4, RZ, 0xc0, !PT ;  /* 0x0000000407077212 */ /* 0x000fe400078ec0ff */
[----:B------:R-:W-:Y:S01]  /*e1a0*/  LOP3.LUT R4, R18, R19, RZ, 0xc0, !PT ;  /* 0x0000001312047212 */ /* 0x000fe200078ec0ff */
[----:B------:R-:W-:Y:S01]  /*e1b0*/  FFMA.FTZ R18, R193, UR19, -R0 ;  /* 0x00000013c1127c23 */ /* 0x000fe20008010800 */
[----:B--2---:R-:W-:Y:S01]  /*e1c0*/  F2FP.F16.F32.PACK_AB R5, R226, R227 ;  /* 0x000000e3e205723e */ /* 0x004fe200000000ff */
[----:B------:R-:W-:Y:S01]  /*e1d0*/  IMAD.MOV.U32 R193, RZ, RZ, R88 ;  /* 0x000000ffffc17224 */ /* 0x000fe200078e0058 */
[----:B------:R-:W-:Y:S01]  /*e1e0*/  PRMT R19, R11, 0x5410, R8 ;  /* 0x000054100b137816 */ /* 0x000fe20000000008 */
[----:B------:R1:W-:Y:S01]  /*e1f0*/  MUFU.EX2 R172, R18 ;  /* 0x0000001200ac7308 */ /* 0x0003e20000000800 */
[----:B------:R-:W-:Y:S01]  /*e200*/  LOP3.LUT R5, R20, R5, RZ, 0xc0, !PT ;  /* 0x0000000514057212 */ /* 0x000fe200078ec0ff */
[----:B------:R-:W-:Y:S01]  /*e210*/  FFMA.FTZ R11, R205, UR19, -R0 ;  /* 0x00000013cd0b7c23 */ /* 0x000fe20008010800 */
[----:B------:R-:W-:Y:S01]  /*e220*/  LOP3.LUT R8, R17, 0xffff, RZ, 0xc0, !PT ;  /* 0x0000ffff11087812 */ /* 0x000fe200078ec0ff */
[----:B------:R-:W-:-:S04]  /*e230*/  IMAD.MOV.U32 R205, RZ, RZ, R86 ;  /* 0x000000ffffcd7224 */ /* 0x000fc800078e0056 */
[C---:B------:R-:W-:Y:S01]  /*e240*/  HMMA.16816.F32 R112, R4.reuse, R28, R164 ;  /* 0x0000001c0470723c */ /* 0x040fe200000018a4 */
[----:B------:R2:W3:Y:S05]  /*e250*/  MUFU.EX2 R165, R10 ;  /* 0x0000000a00a57308 */ /* 0x0004ea0000000800 */
[C---:B------:R-:W-:Y:S01]  /*e260*/  HMMA.16816.F32 R100, R4.reuse, R24, R160 ;  /* 0x000000180464723c */ /* 0x040fe200000018a0 */
[----:B------:R-:W-:Y:S01]  /*e270*/  IMAD.MOV.U32 R167, RZ, RZ, R90 ;  /* 0x000000ffffa77224 */ /* 0x000fe200078e005a */
[----:B-1----:R-:W-:Y:S01]  /*e280*/  PRMT R18, R9, 0x5410, R15 ;  /* 0x0000541009127816 */ /* 0x002fe2000000000f */
[----:B------:R-:W-:Y:S01]  /*e290*/  FFMA.FTZ R9, R206, UR19, -R0 ;  /* 0x00000013ce097c23 */ /* 0x000fe20008010800 */
[----:B------:R1:W-:Y:S01]  /*e2a0*/  MUFU.EX2 R164, R11 ;  /* 0x0000000b00a47308 */ /* 0x0003e20000000800 */
[----:B------:R-:W-:Y:S01]  /*e2b0*/  IMAD.MOV.U32 R166, RZ, RZ, R91 ;  /* 0x000000ffffa67224 */ /* 0x000fe200078e005b */
[----:B------:R-:W-:Y:S01]  /*e2c0*/  HMMA.16816.F32 R92, R4, R26, R156 ;  /* 0x0000001a045c723c */ /* 0x000fe2000000189c */
[----:B------:R-:W-:-:S02]  /*e2d0*/  IMAD.MOV.U32 R162, RZ, RZ, R43 ;  /* 0x000000ffffa27224 */ /* 0x000fc400078e002b */
[----:B------:R-:W-:Y:S01]  /*e2e0*/  IMAD.MOV.U32 R206, RZ, RZ, R42 ;  /* 0x000000ffffce7224 */ /* 0x000fe200078e002a */
[----:B--2---:R-:W-:Y:S02]  /*e2f0*/  SHF.R.U32.HI R10, RZ, 0x8, R8 ;  /* 0x00000008ff0a7819 */ /* 0x004fe40000011608 */
[----:B------:R3:W2:Y:S01]  /*e300*/  MUFU.EX2 R160, R9 ;  /* 0x0000000900a07308 */ /* 0x0006a20000000800 */
[--C-:B------:R-:W-:Y:S01]  /*e310*/  SHF.R.U32.HI R8, RZ, 0x10, R17.reuse ;  /* 0x00000010ff087819 */ /* 0x100fe20000011611 */
[C---:B------:R-:W-:Y:S01]  /*e320*/  HMMA.16816.F32 R104, R4.reuse, R30, R104 ;  /* 0x0000001e0468723c */ /* 0x040fe20000001868 */
[----:B------:R-:W-:Y:S01]  /*e330*/  SHF.R.U32.HI R17, RZ, 0x18, R17 ;  /* 0x00000018ff117819 */ /* 0x000fe20000011611 */
[----:B------:R-:W-:Y:S01]  /*e340*/  IMAD.WIDE.U32 R42, R35, -0x326172a9, RZ ;  /* 0xcd9e8d57232a7825 */ /* 0x000fe200078e00ff */
[----:B------:R-:W-:Y:S02]  /*e350*/  LOP3.LUT R15, R8, 0xff, RZ, 0xc0, !PT ;  /* 0x000000ff080f7812 */ /* 0x000fe400078ec0ff */
[----:B------:R-:W-:Y:S01]  /*e360*/  PRMT R20, R14, 0x5410, R10 ;  /* 0x000054100e147816 */ /* 0x000fe2000000000a */
[----:B------:R-:W-:Y:S01]  /*e370*/  FFMA.FTZ R14, R204, UR19, -R12 ;  /* 0x00000013cc0e7c23 */ /* 0x000fe2000801080c */
[--C-:B------:R-:W-:Y:S01]  /*e380*/  HSET2.LE.AND R10, R19, R223.reuse, PT ;  /* 0x000000df130a7233 */ /* 0x100fe20003803000 */
[C---:B------:R-:W-:Y:S01]  /*e390*/  HMMA.16816.F32 R108, R4.reuse, R44, R152 ;  /* 0x0000002c046c723c */ /* 0x040fe20000001898 */
[--C-:B-1----:R-:W-:Y:S01]  /*e3a0*/  HSET2.LE.AND R11, R18, R223.reuse, PT ;  /* 0x000000df120b7233 */ /* 0x102fe20003803000 */
[----:B------:R-:W-:Y:S01]  /*e3b0*/  IMAD.WIDE.U32 R18, R41, -0x326172a9, RZ ;  /* 0xcd9e8d5729127825 */ /* 0x000fe200078e00ff */
[----:B------:R-:W-:Y:S01]  /*e3c0*/  F2FP.F16.F32.PACK_AB R8, R237, R236 ;  /* 0x000000eced08723e */ /* 0x000fe200000000ff */
[----:B------:R1:W-:Y:S01]  /*e3d0*/  MUFU.EX2 R161, R14 ;  /* 0x0000000e00a17308 */ /* 0x0003e20000000800 */
[----:B------:R-:W-:Y:S01]  /*e3e0*/  PRMT R17, R15, 0x5410, R17 ;  /* 0x000054100f117816 */ /* 0x000fe20000000011 */
[----:B------:R-:W-:Y:S01]  /*e3f0*/  FFMA.FTZ R15, R168, UR19, -R13 ;  /* 0x00000013a80f7c23 */ /* 0x000fe2000801080d */
[----:B---3--:R-:W-:Y:S01]  /*e400*/  F2FP.F16.F32.PACK_AB R9, R165, R172 ;  /* 0x000000aca509723e */ /* 0x008fe200000000ff */
[C---:B------:R-:W-:Y:S01]  /*e410*/  HMMA.16816.F32 R88, R4.reuse, R46, R148 ;  /* 0x0000002e0458723c */ /* 0x040fe20000001894 */
[----:B------:R-:W-:Y:S01]  /*e420*/  LOP3.LUT R10, R10, R8, RZ, 0xc0, !PT ;  /* 0x000000080a0a7212 */ /* 0x000fe200078ec0ff */
[----:B------:R-:W-:Y:S01]  /*e430*/  IMAD.MOV.U32 R163, RZ, RZ, R87 ;  /* 0x000000ffffa37224 */ /* 0x000fe200078e0057 */
[----:B------:R-:W-:Y:S01]  /*e440*/  LOP3.LUT R11, R11, R9, RZ, 0xc0, !PT ;  /* 0x000000090b0b7212 */ /* 0x000fe200078ec0ff */
[----:B------:R2:W-:Y:S01]  /*e450*/  MUFU.EX2 R159, R15 ;  /* 0x0000000f009f7308 */ /* 0x0005e20000000800 */
[----:B------:R-:W-:Y:S01]  /*e460*/  HSET2.LE.AND R8, R20, R223, PT ;  /* 0x000000df14087233 */ /* 0x000fe20003803000 */
[----:B------:R-:W-:Y:S01]  /*e470*/  HMMA.16816.F32 R144, R4, R36, R132 ;  /* 0x000000240490723c */ /* 0x000fe20000001884 */
[----:B------:R-:W-:-:S04]  /*e480*/  F2FP.F16.F32.PACK_AB R9, R239, R238 ;  /* 0x000000eeef09723e */ /* 0x000fc800000000ff */
[----:B------:R-:W-:Y:S01]  /*e490*/  LOP3.LUT R8, R8, R9, RZ, 0xc0, !PT ;  /* 0x0000000908087212 */ /* 0x000fe200078ec0ff */
[----:B------:R-:W-:Y:S01]  /*e4a0*/  HMMA.16816.F32 R80, R4, R38, R128 ;  /* 0x000000260450723c */ /* 0x000fe20000001880 */
[----:B-1----:R-:W-:Y:S01]  /*e4b0*/  HSET2.LE.AND R14, R17, R223, PT ;  /* 0x000000df110e7233 */ /* 0x002fe20003803000 */
[----:B------:R-:W-:-:S04]  /*e4c0*/  FFMA.FTZ R17, R170, UR19, -R13 ;  /* 0x00000013aa117c23 */ /* 0x000fc8000801080d */
[----:B------:R1:W-:Y:S01]  /*e4d0*/  MUFU.EX2 R158, R17 ;  /* 0x00000011009e7308 */ /* 0x0003e20000000800 */
[----:B------:R-:W-:Y:S01]  /*e4e0*/  LOP3.LUT R7, R19, UR12, R40, 0x96, !PT ;  /* 0x0000000c13077c12 */ /* 0x000fe2000f8e9628 */
[----:B------:R-:W-:Y:S01]  /*e4f0*/  FFMA.FTZ R6, R169, UR19, -R13 ;  /* 0x00000013a9067c23 */ /* 0x000fe2000801080d */
[----:B--2---:R-:W-:Y:S01]  /*e500*/  F2FP.F16.F32.PACK_AB R15, R160, R164 ;  /* 0x000000a4a00f723e */ /* 0x004fe200000000ff */
[----:B------:R-:W-:-:S03]  /*e510*/  IMAD.WIDE.U32 R4, R33, -0x2daee0ad, RZ ;  /* 0xd2511f5321047825 */ /* 0x000fc600078e00ff */
[----:B------:R-:W-:Y:S01]  /*e520*/  LOP3.LUT R9, R14, R15, RZ, 0xc0, !PT ;  /* 0x0000000f0e097212 */ /* 0x000fe200078ec0ff */
[----:B------:R2:W-:Y:S01]  /*e530*/  MUFU.EX2 R157, R6 ;  /* 0x00000006009d7308 */ /* 0x0005e20000000800 */
[----:B------:R-:W-:Y:S01]  /*e540*/  LOP3.LUT R15, R43, UR10, R18, 0x96, !PT ;  /* 0x0000000a2b0f7c12 */ /* 0x000fe2000f8e9612 */
[----:B------:R-:W-:Y:S01]  /*e550*/  FFMA.FTZ R14, R171, UR19, -R13 ;  /* 0x00000013ab0e7c23 */ /* 0x000fe2000801080d */
[----:B------:R-:W-:-:S03]  /*e560*/  LOP3.LUT R4, R49, UR5, R4, 0x96, !PT ;  /* 0x0000000531047c12 */ /* 0x000fc6000f8e9604 */
[----:B------:R-:W-:Y:S01]  /*e570*/  IMAD.WIDE.U32 R40, R15, -0x2daee0ad, RZ ;  /* 0xd2511f530f287825 */ /* 0x000fe200078e00ff */
[----:B------:R-:W-:Y:S01]  /*e580*/  HMMA.16816.F32 R76, R8, R28, R76 ;  /* 0x0000001c084c723c */ /* 0x000fe2000000184c */
[----:B------:R3:W4:Y:S01]  /*e590*/  MUFU.EX2 R156, R14 ;  /* 0x0000000e009c7308 */ /* 0x0007220000000800 */
[----:B-1----:R-:W-:Y:S01]  /*e5a0*/  LOP3.LUT R17, R5, UR9, R32, 0x96, !PT ;  /* 0x0000000905117c12 */ /* 0x002fe2000f8e9620 */
[----:B------:R-:W-:-:S03]  /*e5b0*/  IMAD.WIDE.U32 R4, R4, -0x326172a9, RZ ;  /* 0xcd9e8d5704047825 */ /* 0x000fc600078e00ff */
[C---:B------:R-:W-:Y:S01]  /*e5c0*/  HMMA.16816.F32 R68, R8.reuse, R30, R124 ;  /* 0x0000001e0844723c */ /* 0x040fe2000000187c */
[----:B------:R-:W-:Y:S01]  /*e5d0*/  IMAD.WIDE.U32 R50, R17, -0x326172a9, RZ ;  /* 0xcd9e8d5711327825 */ /* 0x000fe200078e00ff */
[--C-:B------:R-:W-:Y:S01]  /*e5e0*/  SHF.R.U32.HI R18, RZ, 0x10, R4.reuse ;  /* 0x00000010ff127819 */ /* 0x100fe20000011604 */
[----:B------:R-:W1:Y:S01]  /*e5f0*/  LDSM.16.MT88.4 R28, [R180+0x7000] ;  /* 0x00700000b41c783b */ /* 0x000e620000004200 */
[----:B------:R-:W-:Y:S01]  /*e600*/  SHF.R.U32.HI R20, RZ, 0x18, R4 ;  /* 0x00000018ff147819 */ /* 0x000fe20000011604 */
[----:B--2---:R-:W-:Y:S01]  /*e610*/  IMAD.WIDE.U32 R6, R7, -0x2daee0ad, RZ ;  /* 0xd2511f5307067825 */ /* 0x004fe200078e00ff */
[C---:B------:R-:W-:Y:S04]  /*e620*/  HMMA.16816.F32 R56, R8.reuse, R44, R120 ;  /* 0x0000002c0838723c */ /* 0x040fe80000001878 */
[----:B------:R-:W-:Y:S01]  /*e630*/  LOP3.LUT R21, R7, UR9, R34, 0x96, !PT ;  /* 0x0000000907157c12 */ /* 0x000fe2000f8e9622 */
[----:B------:R-:W-:Y:S01]  /*e640*/  FFMA.FTZ R7, R196, UR19, -R16 ;  /* 0x00000013c4077c23 */ /* 0x000fe20008010810 */
[----:B------:R-:W-:Y:S01]  /*e650*/  LOP3.LUT R22, R41, UR5, R6, 0x96, !PT ;  /* 0x0000000529167c12 */ /* 0x000fe2000f8e9606 */
[C---:B------:R-:W-:Y:S01]  /*e660*/  HMMA.16816.F32 R52, R8.reuse, R46, R52 ;  /* 0x0000002e0834723c */ /* 0x040fe20000001834 */
[C---:B------:R-:W-:Y:S01]  /*e670*/  LOP3.LUT R6, R4.reuse, 0xffff, RZ, 0xc0, !PT ;  /* 0x0000ffff04067812 */ /* 0x040fe200078ec0ff */
[----:B------:R2:W-:Y:S01]  /*e680*/  MUFU.EX2 R155, R7 ;  /* 0x00000007009b7308 */ /* 0x0005e20000000800 */
[----:B------:R-:W-:Y:S01]  /*e690*/  LOP3.LUT R5, R5, UR17, R50, 0x96, !PT ;  /* 0x0000001105057c12 */ /* 0x000fe2000f8e9632 */
[----:B------:R-:W5:Y:S01]  /*e6a0*/  LDSM.16.MT88.4 R32, [R177+0x7000] ;  /* 0x00700000b120783b */ /* 0x000f620000004200 */
[----:B---3--:R-:W-:Y:S01]  /*e6b0*/  LOP3.LUT R14, R4, 0xff, RZ, 0xc0, !PT ;  /* 0x000000ff040e7812 */ /* 0x008fe200078ec0ff */
[----:B------:R-:W-:Y:S01]  /*e6c0*/  HMMA.16816.F32 R64, R8, R24, R64 ;  /* 0x000000180840723c */ /* 0x000fe20000001840 */
[----:B------:R-:W-:-:S02]  /*e6d0*/  SHF.R.U32.HI R6, RZ, 0x8, R6 ;  /* 0x00000008ff067819 */ /* 0x000fc40000011606 */
[C---:B------:R-:W-:Y:S02]  /*e6e0*/  LOP3.LUT R4, R5.reuse, 0xffff, RZ, 0xc0, !PT ;  /* 0x0000ffff05047812 */ /* 0x040fe400078ec0ff */
[----:B------:R-:W-:Y:S01]  /*e6f0*/  LOP3.LUT R17, R5, 0xff, RZ, 0xc0, !PT ;  /* 0x000000ff05117812 */ /* 0x000fe200078ec0ff */
[C---:B------:R-:W-:Y:S01]  /*e700*/  HMMA.16816.F32 R60, R8.reuse, R26, R116 ;  /* 0x0000001a083c723c */ /* 0x040fe20000001874 */
[----:B------:R-:W-:Y:S01]  /*e710*/  SHF.R.U32.HI R15, RZ, 0x18, R5 ;  /* 0x00000018ff0f7819 */ /* 0x000fe20000011605 */
[----:B------:R-:W3:Y:S01]  /*e720*/  LDSM.16.MT88.4 R24, [R178+0x7000] ;  /* 0x00700000b218783b */ /* 0x000ee20000004200 */
[----:B------:R-:W-:Y:S01]  /*e730*/  PRMT R19, R14, 0x5410, R6 ;  /* 0x000054100e137816 */ /* 0x000fe20000000006 */
[--C-:B------:R-:W-:Y:S01]  /*e740*/  FFMA.FTZ R6, R198, UR19, -R16.reuse ;  /* 0x00000013c6067c23 */ /* 0x100fe20008010810 */
[----:B------:R-:W-:Y:S01]  /*e750*/  LOP3.LUT R14, R18, 0xff, RZ, 0xc0, !PT ;  /* 0x000000ff120e7812 */ /* 0x000fe200078ec0ff */
[C---:B------:R-:W-:Y:S01]  /*e760*/  HMMA.16816.F32 R44, R8.reuse, R36, R136 ;  /* 0x00000024082c723c */ /* 0x040fe20000001888 */
[----:B--2---:R-:W-:Y:S01]  /*e770*/  FFMA.FTZ R7, R195, UR19, -R16 ;  /* 0x00000013c3077c23 */ /* 0x004fe20008010810 */
[----:B------:R-:W-:Y:S01]  /*e780*/  MUFU.EX2 R153, R6 ;  /* 0x0000000600997308 */ /* 0x000fe20000000800 */
[----:B------:R-:W-:Y:S01]  /*e790*/  PRMT R18, R14, 0x5410, R20 ;  /* 0x000054100e127816 */ /* 0x000fe20000000014 */
[----:B------:R-:W-:Y:S01]  /*e7a0*/  IMAD.WIDE.U32 R20, R21, -0x326172a9, RZ ;  /* 0xcd9e8d5715147825 */ /* 0x000fe200078e00ff */
[----:B------:R-:W-:Y:S01]  /*e7b0*/  HSET2.LE.AND R14, R19, R223, PT ;  /* 0x000000df130e7233 */ /* 0x000fe20003803000 */
[----:B------:R-:W-:Y:S01]  /*e7c0*/  HMMA.16816.F32 R72, R8, R38, R72 ;  /* 0x000000260848723c */ /* 0x000fe20000001848 */
[----:B------:R-:W2:Y:S03]  /*e7d0*/  LDSM.16.MT88.4 R36, [R179+0x7000] ;  /* 0x00700000b324783b */ /* 0x000ea60000004200 */
[----:B------:R4:W-:Y:S03]  /*e7e0*/  MUFU.EX2 R154, R7 ;  /* 0x00000007009a7308 */ /* 0x0009e60000000800 */
[----:B------:R-:W-:-:S05]  /*e7f0*/  FFMA.FTZ R10, R217, UR19, -R0 ;  /* 0x00000013d90a7c23 */ /* 0x000fca0008010800 */
[----:B------:R1:W-:Y:S01]  /*e800*/  MUFU.EX2 R148, R10 ;  /* 0x0000000a00947308 */ /* 0x0003e20000000800 */
[----:B----4-:R-:W-:Y:S02]  /*e810*/  SHF.R.U32.HI R7, RZ, 0x10, R5 ;  /* 0x00000010ff077819 */ /* 0x010fe40000011605 */
[----:B------:R-:W-:Y:S02]  /*e820*/  SHF.R.U32.HI R5, RZ, 0x8, R4 ;  /* 0x00000008ff057819 */ /* 0x000fe40000011604 */
[----:B------:R-:W-:Y:S01]  /*e830*/  LOP3.LUT R4, R7, 0xff, RZ, 0xc0, !PT ;  /* 0x000000ff07047812 */ /* 0x000fe200078ec0ff */
[----:B------:R-:W-:Y:S01]  /*e840*/  FFMA.FTZ R7, R197, UR19, -R16 ;  /* 0x00000013c5077c23 */ /* 0x000fe20008010810 */
[----:B------:R-:W-:Y:S01]  /*e850*/  PRMT R5, R17, 0x5410, R5 ;  /* 0x0000541011057816 */ /* 0x000fe20000000005 */
[----:B------:R-:W-:Y:S01]  /*e860*/  FFMA.FTZ R17, R199, UR19, -R12 ;  /* 0x00000013c7117c23 */ /* 0x000fe2000801080c */
[----:B------:R-:W-:Y:S01]  /*e870*/  PRMT R6, R4, 0x5410, R15 ;  /* 0x0000541004067816 */ /* 0x000fe2000000000f */
[----:B------:R4:W5:Y:S01]  /*e880*/  MUFU.EX2 R152, R7 ;  /* 0x0000000700987308 */ /* 0x0009620000000800 */
[----:B------:R-:W-:Y:S01]  /*e890*/  F2FP.F16.F32.PACK_AB R15, R156, R157 ;  /* 0x0000009d9c0f723e */ /* 0x000fe200000000ff */
[----:B-1----:R-:W-:Y:S01]  /*e8a0*/  FFMA.FTZ R10, R218, UR19, -R0 ;  /* 0x00000013da0a7c23 */ /* 0x002fe20008010800 */
[----:B------:R-:W-:-:S02]  /*e8b0*/  HSET2.LE.AND R4, R5, R223, PT ;  /* 0x000000df05047233 */ /* 0x000fc40003803000 */
[----:B------:R-:W-:Y:S02]  /*e8c0*/  HSET2.LE.AND R6, R6, R223, PT ;  /* 0x000000df06067233 */ /* 0x000fe40003803000 */
[----:B------:R-:W-:Y:S01]  /*e8d0*/  F2FP.F16.F32.PACK_AB R5, R158, R159 ;  /* 0x0000009f9e05723e */ /* 0x000fe200000000ff */
[----:B------:R5:W-:Y:S03]  /*e8e0*/  MUFU.EX2 R150, R17 ;  /* 0x0000001100967308 */ /* 0x000be60000000800 */
[----:B------:R-:W-:-:S05]  /*e8f0*/  LOP3.LUT R4, R4, R5, RZ, 0xc0, !PT ;  /* 0x0000000504047212 */ /* 0x000fca00078ec0ff */
[----:B------:R1:W-:Y:S01]  /*e900*/  MUFU.EX2 R143, R10 ;  /* 0x0000000a008f7308 */ /* 0x0003e20000000800 */
[----:B----4-:R-:W-:-:S07]  /*e910*/  FFMA.FTZ R7, R207, UR19, -R12 ;  /* 0x00000013cf077c23 */ /* 0x010fce000801080c */
[----:B------:R4:W-:Y:S01]  /*e920*/  MUFU.EX2 R151, R7 ;  /* 0x0000000700977308 */ /* 0x0009e20000000800 */
[----:B-----5:R-:W-:Y:S01]  /*e930*/  F2FP.F16.F32.PACK_AB R17, R152, R153 ;  /* 0x000000999811723e */ /* 0x020fe200000000ff */
[----:B-1----:R-:W-:-:S06]  /*e940*/  FFMA.FTZ R10, R219, UR19, -R0 ;  /* 0x00000013db0a7c23 */ /* 0x002fcc0008010800 */
[----:B------:R-:W-:Y:S01]  /*e950*/  MUFU.EX2 R142, R10 ;  /* 0x0000000a008e7308 */ /* 0x000fe20000000800 */
[----:B----4-:R-:W-:-:S04]  /*e960*/  F2FP.F16.F32.PACK_AB R7, R154, R155 ;  /* 0x0000009b9a07723e */ /* 0x010fc800000000ff */
[----:B------:R-:W-:Y:S02]  /*e970*/  LOP3.LUT R5, R6, R7, RZ, 0xc0, !PT ;  /* 0x0000000706057212 */ /* 0x000fe400078ec0ff */
[----:B------:R-:W-:Y:S01]  /*e980*/  LOP3.LUT R6, R14, R15, RZ, 0xc0, !PT ;  /* 0x0000000f0e067212 */ /* 0x000fe200078ec0ff */
[----:B------:R-:W-:Y:S01]  /*e990*/  IMAD.WIDE.U32 R14, R22, -0x326172a9, RZ ;  /* 0xcd9e8d57160e7825 */ /* 0x000fe200078e00ff */
[----:B------:R-:W-:-:S03]  /*e9a0*/  HSET2.LE.AND R7, R18, R223, PT ;  /* 0x000000df12077233 */ /* 0x000fc60003803000 */
[----:B------:R-:W-:Y:S01]  /*e9b0*/  FFMA.FTZ R18, R216, UR19, -R0 ;  /* 0x00000013d8127c23 */ /* 0x000fe20008010800 */
[----:B------:R-:W-:-:S03]  /*e9c0*/  LOP3.LUT R9, R14, 0xffff, RZ, 0xc0, !PT ;  /* 0x0000ffff0e097812 */ /* 0x000fc600078ec0ff */
[----:B------:R1:W4:Y:S01]  /*e9d0*/  MUFU.EX2 R149, R18 ;  /* 0x0000001200957308 */ /* 0x0003220000000800 */
[----:B------:R-:W-:Y:S02]  /*e9e0*/  LOP3.LUT R8, R15, UR17, R20, 0x96, !PT ;  /* 0x000000110f087c12 */ /* 0x000fe4000f8e9614 */
[--C-:B------:R-:W-:Y:S02]  /*e9f0*/  SHF.R.U32.HI R11, RZ, 0x10, R14.reuse ;  /* 0x00000010ff0b7819 */ /* 0x100fe4000001160e */
[----:B------:R-:W-:Y:S02]  /*ea00*/  SHF.R.U32.HI R15, RZ, 0x8, R9 ;  /* 0x00000008ff0f7819 */ /* 0x000fe40000011609 */
[----:B------:R-:W-:Y:S02]  /*ea10*/  LOP3.LUT R9, R8, 0xffff, RZ, 0xc0, !PT ;  /* 0x0000ffff08097812 */ /* 0x000fe400078ec0ff */
[----:B------:R-:W-:Y:S02]  /*ea20*/  LOP3.LUT R7, R7, R17, RZ, 0xc0, !PT ;  /* 0x0000001107077212 */ /* 0x000fe400078ec0ff */
[----:B------:R-:W-:-:S02]  /*ea30*/  SHF.R.U32.HI R17, RZ, 0x18, R14 ;  /* 0x00000018ff117819 */ /* 0x000fc4000001160e */
[----:B------:R-:W-:-:S03]  /*ea40*/  SHF.R.U32.HI R9, RZ, 0x8, R9 ;  /* 0x00000008ff097819 */ /* 0x000fc60000011609 */
[C---:B------:R-:W-:Y:S01]  /*ea50*/  HMMA.16816.F32 R124, R4.reuse, R28, R100 ;  /* 0x0000001c047c723c */ /* 0x040fe20000001864 */
[----:B-1----:R-:W-:Y:S02]  /*ea60*/  LOP3.LUT R18, R14, 0xff, RZ, 0xc0, !PT ;  /* 0x000000ff0e127812 */ /* 0x002fe400078ec0ff */
[----:B------:R-:W-:Y:S02]  /*ea70*/  LOP3.LUT R14, R11, 0xff, RZ, 0xc0, !PT ;  /* 0x000000ff0b0e7812 */ /* 0x000fe400078ec0ff */
[----:B------:R-:W-:Y:S01]  /*ea80*/  LOP3.LUT R11, R8, 0xff, RZ, 0xc0, !PT ;  /* 0x000000ff080b7812 */ /* 0x000fe200078ec0ff */
[C---:B------:R-:W-:Y:S01]  /*ea90*/  HMMA.16816.F32 R120, R4.reuse, R32, R112 ;  /* 0x000000200478723c */ /* 0x040fe20000001870 */
[----:B------:R-:W-:Y:S01]  /*eaa0*/  PRMT R15, R18, 0x5410, R15 ;  /* 0x00005410120f7816 */ /* 0x000fe2000000000f */
[----:B------:R-:W-:Y:S01]  /*eab0*/  LDSM.16.MT88.4 R112, [R177+0x7800] ;  /* 0x00780000b170783b */ /* 0x000fe20000004200 */
[----:B------:R-:W-:Y:S01]  /*eac0*/  PRMT R18, R14, 0x5410, R17 ;  /* 0x000054100e127816 */ /* 0x000fe20000000011 */
[----:B------:R-:W-:Y:S01]  /*ead0*/  FFMA.FTZ R14, R200, UR19, -R13 ;  /* 0x00000013c80e7c23 */ /* 0x000fe2000801080d */
[----:B------:R-:W-:Y:S01]  /*eae0*/  PRMT R17, R11, 0x5410, R9 ;  /* 0x000054100b117816 */ /* 0x000fe20000000009 */
[----:B------:R-:W-:Y:S01]  /*eaf0*/  HMMA.16816.F32 R116, R4, R34, R104 ;  /* 0x000000220474723c */ /* 0x000fe20000001868 */
[--C-:B------:R-:W-:Y:S01]  /*eb00*/  SHF.R.U32.HI R9, RZ, 0x10, R8.reuse ;  /* 0x00000010ff097819 */ /* 0x100fe20000011608 */
[----:B------:R1:W-:Y:S01]  /*eb10*/  MUFU.EX2 R50, R14 ;  /* 0x0000000e00327308 */ /* 0x0003e20000000800 */
[----:B------:R-:W-:-:S02]  /*eb20*/  SHF.R.U32.HI R11, RZ, 0x18, R8 ;  /* 0x00000018ff0b7819 */ /* 0x000fc40000011608 */
[--C-:B------:R-:W-:Y:S01]  /*eb30*/  HSET2.LE.AND R10, R15, R223.reuse, PT ;  /* 0x000000df0f0a7233 */ /* 0x100fe20003803000 */
[C---:B------:R-:W-:Y:S01]  /*eb40*/  HMMA.16816.F32 R92, R4.reuse, R30, R92 ;  /* 0x0000001e045c723c */ /* 0x040fe2000000185c */
[----:B------:R-:W-:Y:S02]  /*eb50*/  F2FP.F16.F32.PACK_AB R8, R161, R175 ;  /* 0x000000afa108723e */ /* 0x000fe400000000ff */
[----:B------:R-:W-:Y:S02]  /*eb60*/  LOP3.LUT R9, R9, 0xff, RZ, 0xc0, !PT ;  /* 0x000000ff09097812 */ /* 0x000fe400078ec0ff */
[----:B------:R-:W-:Y:S01]  /*eb70*/  LOP3.LUT R10, R10, R8, RZ, 0xc0, !PT ;  /* 0x000000080a0a7212 */ /* 0x000fe200078ec0ff */
[----:B------:R-:W-:Y:S01]  /*eb80*/  FFMA.FTZ R8, R201, UR19, -R13 ;  /* 0x00000013c9087c23 */ /* 0x000fe2000801080d */
[----:B------:R-:W-:Y:S01]  /*eb90*/  PRMT R15, R9, 0x5410, R11 ;  /* 0x00005410090f7816 */ /* 0x000fe2000000000b */
[C---:B---3--:R-:W-:Y:S01]  /*eba0*/  HMMA.16816.F32 R136, R4.reuse, R24, R108 ;  /* 0x000000180488723c */ /* 0x048fe2000000186c */
[--C-:B------:R-:W-:Y:S01]  /*ebb0*/  HSET2.LE.AND R11, R18, R223.reuse, PT ;  /* 0x000000df120b7233 */ /* 0x100fe20003803000 */
[----:B------:R3:W5:Y:S01]  /*ebc0*/  MUFU.EX2 R49, R8 ;  /* 0x0000000800317308 */ /* 0x0007620000000800 */
[--C-:B------:R-:W-:Y:S01]  /*ebd0*/  HSET2.LE.AND R9, R17, R223.reuse, PT ;  /* 0x000000df11097233 */ /* 0x100fe20003803000 */
[----:B------:R-:W-:Y:S01]  /*ebe0*/  FFMA.FTZ R18, R202, UR19, -R13 ;  /* 0x00000013ca127c23 */ /* 0x000fe2000801080d */
[----:B------:R-:W-:Y:S01]  /*ebf0*/  HSET2.LE.AND R15, R15, R223, PT ;  /* 0x000000df0f0f7233 */ /* 0x000fe20003803000 */
[----:B------:R-:W-:Y:S01]  /*ec00*/  HMMA.16816.F32 R132, R4, R26, R88 ;  /* 0x0000001a0484723c */ /* 0x000fe20000001858 */
[----:B-1----:R-:W-:-:S02]  /*ec10*/  F2FP.F16.F32.PACK_AB R14, R173, R174 ;  /* 0x000000aead0e723e */ /* 0x002fc400000000ff */
[----:B----4-:R-:W-:Y:S01]  /*ec20*/  F2FP.F16.F32.PACK_AB R17, R148, R149 ;  /* 0x000000959411723e */ /* 0x010fe200000000ff */
[----:B------:R-:W-:Y:S02]  /*ec30*/  MUFU.EX2 R43, R18 ;  /* 0x00000012002b7308 */ /* 0x000fe40000000800 */
[C---:B--2---:R-:W-:Y:S06]  /*ec40*/  HMMA.16816.F32 R144, R4.reuse, R36, R144 ;  /* 0x000000240490723c */ /* 0x044fec0000001890 */
[----:B------:R-:W-:Y:S01]  /*ec50*/  HMMA.16816.F32 R100, R4, R38, R80 ;  /* 0x000000260464723c */ /* 0x000fe20000001850 */
[----:B---3--:R-:W-:Y:S01]  /*ec60*/  F2FP.F16.F32.PACK_AB R8, R142, R143 ;  /* 0x0000008f8e08723e */ /* 0x008fe200000000ff */
[----:B------:R-:W-:Y:S03]  /*ec70*/  LDSM.16.MT88.4 R80, [R178+0x7800] ;  /* 0x00780000b250783b */ /* 0x000fe60000004200 */
[----:B------:R-:W-:-:S02]  /*ec80*/  LOP3.LUT R11, R11, R8, RZ, 0xc0, !PT ;  /* 0x000000080b0b7212 */ /* 0x000fc400078ec0ff */
[----:B------:R-:W-:Y:S01]  /*ec90*/  FFMA.FTZ R4, R203, UR19, -R13 ;  /* 0x00000013cb047c23 */ /* 0x000fe2000801080d */
[----:B------:R-:W-:Y:S01]  /*eca0*/  LOP3.LUT R5, R51, UR8, R84, 0x96, !PT ;  /* 0x0000000833057c12 */ /* 0x000fe2000f8e9654 */
[----:B------:R-:W-:Y:S01]  /*ecb0*/  FFMA.FTZ R13, R209, UR19, -R16 ;  /* 0x00000013d10d7c23 */ /* 0x000fe20008010810 */
[----:B------:R-:W-:Y:S02]  /*ecc0*/  LOP3.LUT R6, R21, UR8, R42, 0x96, !PT ;  /* 0x0000000815067c12 */ /* 0x000fe4000f8e962a */
[----:B------:R1:W-:Y:S01]  /*ecd0*/  MUFU.EX2 R42, R4 ;  /* 0x00000004002a7308 */ /* 0x0003e20000000800 */
[----:B------:R-:W-:Y:S01]  /*ece0*/  LOP3.LUT R8, R9, R14, RZ, 0xc0, !PT ;  /* 0x0000000e09087212 */ /* 0x000fe200078ec0ff */
[----:B------:R-:W-:Y:S01]  /*ecf0*/  FFMA.FTZ R14, R210, UR19, -R16 ;  /* 0x00000013d20e7c23 */ /* 0x000fe20008010810 */
[----:B------:R-:W-:Y:S01]  /*ed00*/  LOP3.LUT R9, R15, R17, RZ, 0xc0, !PT ;  /* 0x000000110f097212 */ /* 0x000fe200078ec0ff */
[----:B------:R-:W-:-:S04]  /*ed10*/  IMAD.WIDE.U32 R6, R6, -0x2daee0ad, RZ ;  /* 0xd2511f5306067825 */ /* 0x000fc800078e00ff */
[----:B------:R-:W-:Y:S02]  /*ed20*/  MUFU.EX2 R41, R13 ;  /* 0x0000000d00297308 */ /* 0x000fe40000000800 */
[C---:B------:R-:W-:Y:S06]  /*ed30*/  HMMA.16816.F32 R64, R8.reuse, R28, R64 ;  /* 0x0000001c0840723c */ /* 0x040fec0000001840 */
[----:B------:R2:W3:Y:S01]  /*ed40*/  MUFU.EX2 R29, R14 ;  /* 0x0000000e001d7308 */ /* 0x0004e20000000800 */
[----:B-1----:R-:W-:Y:S01]  /*ed50*/  IMAD.WIDE.U32 R4, R5, -0x2daee0ad, RZ ;  /* 0xd2511f5305047825 */ /* 0x002fe200078e00ff */
[----:B------:R-:W-:Y:S02]  /*ed60*/  HMMA.16816.F32 R108, R8, R32, R76 ;  /* 0x00000020086c723c */ /* 0x000fe4000000184c */
[----:B------:R-:W-:-:S02]  /*ed70*/  LOP3.LUT R15, R4, 0xffff, RZ, 0xc0, !PT ;  /* 0x0000ffff040f7812 */ /* 0x000fc400078ec0ff */
[----:B------:R-:W-:Y:S02]  /*ed80*/  LOP3.LUT R5, R5, UR18, R48, 0x96, !PT ;  /* 0x0000001205057c12 */ /* 0x000fe4000f8e9630 */
[C---:B------:R-:W-:Y:S01]  /*ed90*/  HMMA.16816.F32 R32, R8.reuse, R34, R68 ;  /* 0x000000220820723c */ /* 0x040fe20000001844 */
[----:B------:R-:W-:Y:S01]  /*eda0*/  LOP3.LUT R18, R4, 0xff, RZ, 0xc0, !PT ;  /* 0x000000ff04127812 */ /* 0x000fe200078ec0ff */
[----:B------:R-:W1:Y:S01]  /*edb0*/  LDSM.16.MT88.4 R68, [R180+0x7800] ;  /* 0x00780000b444783b */ /* 0x000e620000004200 */
[--C-:B------:R-:W-:Y:S02]  /*edc0*/  SHF.R.U32.HI R17, RZ, 0x10, R4.reuse ;  /* 0x00000010ff117819 */ /* 0x100fe40000011604 */
[----:B------:R-:W-:Y:S01]  /*edd0*/  SHF.R.U32.HI R19, RZ, 0x18, R4 ;  /* 0x00000018ff137819 */ /* 0x000fe20000011604 */
[--C-:B------:R-:W-:Y:S01]  /*ede0*/  FFMA.FTZ R4, R211, UR19, -R16.reuse ;  /* 0x00000013d3047c23 */ /* 0x100fe20008010810 */
[----:B------:R-:W-:Y:S01]  /*edf0*/  SHF.R.U32.HI R15, RZ, 0x8, R15 ;  /* 0x00000008ff0f7819 */ /* 0x000fe2000001160f */
[C---:B------:R-:W-:Y:S01]  /*ee00*/  HMMA.16816.F32 R44, R8.reuse, R36, R44 ;  /* 0x00000024082c723c */ /* 0x040fe2000000182c */
[----:B--2---:R-:W-:Y:S01]  /*ee10*/  LOP3.LUT R14, R5, 0xffff, RZ, 0xc0, !PT ;  /* 0x0000ffff050e7812 */ /* 0x004fe200078ec0ff */
[----:B------:R2:W-:Y:S01]  /*ee20*/  MUFU.EX2 R28, R4 ;  /* 0x00000004001c7308 */ /* 0x0005e20000000800 */
[----:B------:R-:W-:Y:S01]  /*ee30*/  PRMT R18, R18, 0x5410, R15 ;  /* 0x0000541012127816 */ /* 0x000fe2000000000f */
[----:B------:R-:W-:Y:S01]  /*ee40*/  FFMA.FTZ R15, R212, UR19, -R16 ;  /* 0x00000013d40f7c23 */ /* 0x000fe20008010810 */
[----:B------:R-:W-:Y:S01]  /*ee50*/  SHF.R.U32.HI R14, RZ, 0x8, R14 ;  /* 0x00000008ff0e7819 */ /* 0x000fe2000001160e */
[C---:B------:R-:W-:Y:S01]  /*ee60*/  HMMA.16816.F32 R60, R8.reuse, R30, R60 ;  /* 0x0000001e083c723c */ /* 0x040fe2000000183c */
[----:B------:R-:W-:Y:S01]  /*ee70*/  LOP3.LUT R16, R17, 0xff, RZ, 0xc0, !PT ;  /* 0x000000ff11107812 */ /* 0x000fe200078ec0ff */
[----:B------:R-:W-:Y:S01]  /*ee80*/  FFMA.FTZ R17, R222, UR19, -R0 ;  /* 0x00000013de117c23 */ /* 0x000fe20008010800 */
[----:B------:R-:W-:Y:S01]  /*ee90*/  LOP3.LUT R13, R7, UR18, R40, 0x96, !PT ;  /* 0x00000012070d7c12 */ /* 0x000fe2000f8e9628 */
[----:B------:R4:W1:Y:S01]  /*eea0*/  MUFU.EX2 R23, R15 ;  /* 0x0000000f00177308 */ /* 0x0008620000000800 */
[----:B------:R-:W-:Y:S01]  /*eeb0*/  PRMT R19, R16, 0x5410, R19 ;  /* 0x0000541010137816 */ /* 0x000fe20000000013 */
[--C-:B------:R-:W-:Y:S01]  /*eec0*/  FFMA.FTZ R16, R213, UR19, -R12.reuse ;  /* 0x00000013d5107c23 */ /* 0x100fe2000801080c */
[----:B------:R-:W-:Y:S01]  /*eed0*/  FFMA.FTZ R12, R214, UR19, -R12 ;  /* 0x00000013d60c7c23 */ /* 0x000fe2000801080c */
[----:B------:R-:W-:Y:S01]  /*eee0*/  HMMA.16816.F32 R56, R8, R24, R56 ;  /* 0x000000180838723c */ /* 0x000fe20000001838 */
[----:B------:R-:W-:-:S03]  /*eef0*/  LOP3.LUT R7, R6, 0xffff, RZ, 0xc0, !PT ;  /* 0x0000ffff06077812 */ /* 0x000fc600078ec0ff */
[----:B------:R1:W-:Y:S01]  /*ef00*/  MUFU.EX2 R21, R12 ;  /* 0x0000000c00157308 */ /* 0x0003e20000000800 */
[----:B--2---:R-:W-:Y:S01]  /*ef10*/  LOP3.LUT R4, R5, 0xff, RZ, 0xc0, !PT ;  /* 0x000000ff05047812 */ /* 0x004fe200078ec0ff */
[C---:B------:R-:W-:Y:S01]  /*ef20*/  HMMA.16816.F32 R52, R8.reuse, R26, R52 ;  /* 0x0000001a0834723c */ /* 0x040fe20000001834 */
[----:B------:R-:W-:Y:S02]  /*ef30*/  SHF.R.U32.HI R7, RZ, 0x8, R7 ;  /* 0x00000008ff077819 */ /* 0x000fe40000011607 */
[----:B------:R-:W-:Y:S02]  /*ef40*/  PRMT R4, R4, 0x5410, R14 ;  /* 0x0000541004047816 */ /* 0x000fe4000000000e */
[--C-:B------:R-:W-:Y:S01]  /*ef50*/  SHF.R.U32.HI R14, RZ, 0x10, R5.reuse ;  /* 0x00000010ff0e7819 */ /* 0x100fe20000011605 */
[----:B------:R2:W2:Y:S01]  /*ef60*/  MUFU.EX2 R22, R16 ;  /* 0x0000001000167308 */ /* 0x0004a20000000800 */
[----:B----4-:R-:W-:Y:S01]  /*ef70*/  SHF.R.U32.HI R15, RZ, 0x18, R5 ;  /* 0x00000018ff0f7819 */ /* 0x010fe20000011605 */
[----:B------:R-:W-:Y:S01]  /*ef80*/  HMMA.16816.F32 R36, R8, R38, R72 ;  /* 0x000000260824723c */ /* 0x000fe20000001848 */
[----:B------:R-:W-:-:S02]  /*ef90*/  LOP3.LUT R14, R14, 0xff, RZ, 0xc0, !PT ;  /* 0x000000ff0e0e7812 */ /* 0x000fc400078ec0ff */
[--C-:B------:R-:W-:Y:S02]  /*efa0*/  HSET2.LE.AND R4, R4, R223.reuse, PT ;  /* 0x000000df04047233 */ /* 0x100fe40003803000 */
[----:B-----5:R-:W-:Y:S01]  /*efb0*/  F2FP.F16.F32.PACK_AB R5, R49, R50 ;  /* 0x000000323105723e */ /* 0x020fe200000000ff */
[----:B------:R4:W-:Y:S01]  /*efc0*/  MUFU.EX2 R20, R17 ;  /* 0x0000001100147308 */ /* 0x0009e20000000800 */
[----:B------:R-:W-:Y:S02]  /*efd0*/  PRMT R14, R14, 0x5410, R15 ;  /* 0x000054100e0e7816 */ /* 0x000fe4000000000f */
[----:B------:R-:W-:Y:S02]  /*efe0*/  LOP3.LUT R88, R4, R5, RZ, 0xc0, !PT ;  /* 0x0000000504587212 */ /* 0x000fe400078ec0ff */
[----:B---3--:R-:W-:Y:S02]  /*eff0*/  F2FP.F16.F32.PACK_AB R5, R29, R41 ;  /* 0x000000291d05723e */ /* 0x008fe400000000ff */
[----:B------:R-:W-:-:S02]  /*f000*/  HSET2.LE.AND R4, R14, R223, PT ;  /* 0x000000df0e047233 */ /* 0x000fc40003803000 */
[--C-:B-1----:R-:W-:Y:S02]  /*f010*/  HSET2.LE.AND R12, R18, R223.reuse, PT ;  /* 0x000000df120c7233 */ /* 0x102fe40003803000 */
[----:B------:R-:W-:Y:S02]  /*f020*/  HSET2.LE.AND R15, R19, R223, PT ;  /* 0x000000df130f7233 */ /* 0x000fe40003803000 */
[----:B------:R-:W-:Y:S02]  /*f030*/  F2FP.F16.F32.PACK_AB R14, R42, R43 ;  /* 0x0000002b2a0e723e */ /* 0x000fe400000000ff */
[----:B--2---:R-:W-:Y:S02]  /*f040*/  F2FP.F16.F32.PACK_AB R16, R23, R28 ;  /* 0x0000001c1710723e */ /* 0x004fe400000000ff */
[----:B------:R-:W-:Y:S01]  /*f050*/  LOP3.LUT R89, R4, R5, RZ, 0xc0, !PT ;  /* 0x0000000504597212 */ /* 0x000fe200078ec0ff */
[----:B------:R-:W-:Y:S01]  /*f060*/  FFMA.FTZ R4, R221, UR19, -R0 ;  /* 0x00000013dd047c23 */ /* 0x000fe20008010800 */
[----:B------:R-:W-:-:S02]  /*f070*/  LOP3.LUT R90, R12, R14, RZ, 0xc0, !PT ;  /* 0x0000000e0c5a7212 */ /* 0x000fc400078ec0ff */
[----:B------:R-:W-:Y:S02]  /*f080*/  LOP3.LUT R91, R15, R16, RZ, 0xc0, !PT ;  /* 0x000000100f5b7212 */ /* 0x000fe400078ec0ff */
[----:B------:R1:W2:Y:S01]  /*f090*/  MUFU.EX2 R15, R4 ;  /* 0x00000004000f7308 */ /* 0x0002a20000000800 */
[----:B------:R-:W-:Y:S01]  /*f0a0*/  LOP3.LUT R12, R6, 0xff, RZ, 0xc0, !PT ;  /* 0x000000ff060c7812 */ /* 0x000fe200078ec0ff */
[----:B----4-:R-:W3:Y:S01]  /*f0b0*/  LDSM.16.MT88.4 R16, [R179+0x7800] ;  /* 0x00780000b310783b */ /* 0x010ee20000004200 */
[--C-:B------:R-:W-:Y:S02]  /*f0c0*/  SHF.R.U32.HI R8, RZ, 0x10, R6.reuse ;  /* 0x00000010ff087819 */ /* 0x100fe40000011606 */
[----:B------:R-:W-:Y:S01]  /*f0d0*/  SHF.R.U32.HI R11, RZ, 0x18, R6 ;  /* 0x00000018ff0b7819 */ /* 0x000fe20000011606 */
[----:B------:R-:W-:Y:S01]  /*f0e0*/  FFMA.FTZ R6, R215, UR19, -R0 ;  /* 0x00000013d7067c23 */ /* 0x000fe20008010800 */
[C---:B------:R-:W-:Y:S01]  /*f0f0*/  LOP3.LUT R5, R13.reuse, 0xffff, RZ, 0xc0, !PT ;  /* 0x0000ffff0d057812 */ /* 0x040fe200078ec0ff */
[----:B------:R-:W-:Y:S01]  /*f100*/  HMMA.16816.F32 R128, R88, R70, R92 ;  /* 0x000000465880723c */ /* 0x000fe2000000185c */
[----:B------:R-:W-:-:S02]  /*f110*/  LOP3.LUT R10, R13, 0xff, RZ, 0xc0, !PT ;  /* 0x000000ff0d0a7812 */ /* 0x000fc400078ec0ff */
[----:B------:R-:W-:Y:S02]  /*f120*/  SHF.R.U32.HI R9, RZ, 0x18, R13 ;  /* 0x00000018ff097819 */ /* 0x000fe4000001160d */
[----:B------:R-:W-:Y:S01]  /*f130*/  SHF.R.U32.HI R5, RZ, 0x8, R5 ;  /* 0x00000008ff057819 */ /* 0x000fe20000011605 */
[C---:B------:R-:W-:Y:S01]  /*f140*/  HMMA.16816.F32 R104, R88.reuse, R112, R120 ;  /* 0x000000705868723c */ /* 0x040fe20000001878 */
[----:B------:R-:W-:Y:S01]  /*f150*/  LOP3.LUT R8, R8, 0xff, RZ, 0xc0, !PT ;  /* 0x000000ff08087812 */ /* 0x000fe200078ec0ff */
[----:B-1----:R-:W-:Y:S01]  /*f160*/  FFMA.FTZ R4, R220, UR19, -R0 ;  /* 0x00000013dc047c23 */ /* 0x002fe20008010800 */
[----:B------:R-:W-:Y:S02]  /*f170*/  SHF.R.U32.HI R0, RZ, 0x10, R13 ;  /* 0x00000010ff007819 */ /* 0x000fe4000001160d */
[----:B------:R1:W-:Y:S01]  /*f180*/  MUFU.EX2 R13, R6 ;  /* 0x00000006000d7308 */ /* 0x0003e20000000800 */
[----:B------:R-:W-:Y:S01]  /*f190*/  PRMT R5, R10, 0x5410, R5 ;  /* 0x000054100a057816 */ /* 0x000fe20000000005 */
[C---:B------:R-:W-:Y:S06]  /*f1a0*/  HMMA.16816.F32 R116, R88.reuse, R114, R116 ;  /* 0x000000725874723c */ /* 0x040fec0000001874 */
[----:B------:R4:W5:Y:S01]  /*f1b0*/  MUFU.EX2 R14, R4 ;  /* 0x00000004000e7308 */ /* 0x0009620000000800 */
[C---:B------:R-:W-:Y:S06]  /*f1c0*/  HMMA.16816.F32 R124, R88.reuse, R68, R124 ;  /* 0x00000044587c723c */ /* 0x040fec000000187c */
[----:B------:R-:W-:Y:S01]  /*f1d0*/  HMMA.16816.F32 R76, R88, R80, R136 ;  /* 0x00000050584c723c */ /* 0x000fe20000001888 */
[----:B-1----:R-:W-:-:S02]  /*f1e0*/  PRMT R6, R8, 0x5410, R11 ;  /* 0x0000541008067816 */ /* 0x002fc4000000000b */
[----:B------:R-:W-:-:S03]  /*f1f0*/  F2FP.F16.F32.PACK_AB R8, R21, R22 ;  /* 0x000000161508723e */ /* 0x000fc600000000ff */
[----:B------:R-:W-:Y:S01]  /*f200*/  HMMA.16816.F32 R132, R88, R82, R132 ;  /* 0x000000525884723c */ /* 0x000fe20000001884 */
[----:B----4-:R-:W-:Y:S02]  /*f210*/  LOP3.LUT R4, R0, 0xff, RZ, 0xc0, !PT ;  /* 0x000000ff00047812 */ /* 0x010fe400078ec0ff */
[----:B------:R-:W-:-:S03]  /*f220*/  PRMT R0, R12, 0x5410, R7 ;  /* 0x000054100c007816 */ /* 0x000fc60000000007 */
[C---:B---3--:R-:W-:Y:S01]  /*f230*/  HMMA.16816.F32 R84, R88.reuse, R16, R144 ;  /* 0x000000105854723c */ /* 0x048fe20000001890 */
[----:B------:R-:W-:Y:S02]  /*f240*/  PRMT R4, R4, 0x5410, R9 ;  /* 0x0000541004047816 */ /* 0x000fe40000000009 */
[--C-:B------:R-:W-:Y:S02]  /*f250*/  HSET2.LE.AND R9, R6, R223.reuse, PT ;  /* 0x000000df06097233 */ /* 0x100fe40003803000 */
[--C-:B------:R-:W-:Y:S01]  /*f260*/  HSET2.LE.AND R7, R0, R223.reuse, PT ;  /* 0x000000df00077233 */ /* 0x100fe20003803000 */
[----:B------:R-:W-:Y:S01]  /*f270*/  HMMA.16816.F32 R88, R88, R18, R100 ;  /* 0x000000125858723c */ /* 0x000fe20000001864 */
[--C-:B------:R-:W-:Y:S02]  /*f280*/  HSET2.LE.AND R0, R5, R223.reuse, PT ;  /* 0x000000df05007233 */ /* 0x100fe40003803000 */
[----:B------:R-:W-:Y:S02]  /*f290*/  HSET2.LE.AND R5, R4, R223, PT ;  /* 0x000000df04057233 */ /* 0x000fe40003803000 */
[----:B------:R-:W-:-:S02]  /*f2a0*/  F2FP.F16.F32.PACK_AB R4, R150, R151 ;  /* 0x000000979604723e */ /* 0x000fc400000000ff */
[----:B--2---:R-:W-:Y:S02]  /*f2b0*/  F2FP.F16.F32.PACK_AB R6, R15, R20 ;  /* 0x000000140f06723e */ /* 0x004fe400000000ff */
[----:B------:R-:W-:Y:S01]  /*f2c0*/  LOP3.LUT R92, R0, R4, RZ, 0xc0, !PT ;  /* 0x00000004005c7212 */ /* 0x000fe200078ec0ff */
[----:B------:R-:W-:Y:S01]  /*f2d0*/  FFMA.FTZ R4, R235, R99, R206 ;  /* 0x00000063eb047223 */ /* 0x000fe200000100ce */
[----:B-----5:R-:W-:Y:S02]  /*f2e0*/  F2FP.F16.F32.PACK_AB R0, R13, R14 ;  /* 0x0000000e0d00723e */ /* 0x020fe400000000ff */
[----:B------:R-:W-:Y:S01]  /*f2f0*/  LOP3.LUT R93, R5, R6, RZ, 0xc0, !PT ;  /* 0x00000006055d7212 */ /* 0x000fe200078ec0ff */
[----:B------:R-:W-:Y:S01]  /*f300*/  FFMA.FTZ R6, R243, R141, R162 ;  /* 0x0000008df3067223 */ /* 0x000fe200000100a2 */
[----:B------:R-:W-:Y:S01]  /*f310*/  LOP3.LUT R95, R9, R0, RZ, 0xc0, !PT ;  /* 0x00000000095f7212 */ /* 0x000fe200078ec0ff */
[----:B------:R-:W-:Y:S01]  /*f320*/  FFMA.FTZ R0, R242, R98, R246 ;  /* 0x00000062f2007223 */ /* 0x000fe200000100f6 */
[----:B------:R-:W-:Y:S01]  /*f330*/  LOP3.LUT R94, R7, R8, RZ, 0xc0, !PT ;  /* 0x00000008075e7212 */ /* 0x000fe200078ec0ff */
[----:B------:R-:W-:Y:S01]  /*f340*/  FFMA.FTZ R5, R244, R140, R163 ;  /* 0x0000008cf4057223 */ /* 0x000fe200000100a3 */
        /* <DEDUP_REMOVED lines=63> */
[----:B------:R-:W-:Y:S01]  /*f740*/  HMMA.16816.F32 R72, R92, R80, R56 ;  /* 0x000000505c48723c */ /* 0x000fe20000001838 */
[----:B------:R-:W-:-:S05]  /*f750*/  @P6 VIADD R192, R248, 0xfffffffc ;  /* 0xfffffffcf8c06836 */ /* 0x000fca0000000000 */
[C---:B------:R-:W-:Y:S06]  /*f760*/  HMMA.16816.F32 R112, R92.reuse, R114, R32 ;  /* 0x000000725c70723c */ /* 0x040fec0000001820 */
[C---:B------:R-:W-:Y:S06]  /*f770*/  HMMA.16816.F32 R68, R92.reuse, R70, R60 ;  /* 0x000000465c44723c */ /* 0x040fec000000183c */
[C---:B------:R-:W-:Y:S06]  /*f780*/  HMMA.16816.F32 R80, R92.reuse, R82, R52 ;  /* 0x000000525c50723c */ /* 0x040fec0000001834 */
[C---:B------:R-:W-:Y:S06]  /*f790*/  HMMA.16816.F32 R136, R92.reuse, R16, R44 ;  /* 0x000000105c88723c */ /* 0x040fec000000182c */
[----:B------:R-:W-:Y:S01]  /*f7a0*/  HMMA.16816.F32 R92, R92, R18, R36 ;  /* 0x000000125c5c723c */ /* 0x000fe20000001824 */
[----:B------:R-:W-:-:S08]  /*f7b0*/  NOP ;  /* 0x0000000000007918 */ /* 0x000fd00000000000 */
[----:B------:R-:W-:-:S15]  /*f7c0*/  @P6 BRA `(.L_x_673) ;  /* 0x0000000000046947 */ /* 0x000fde0003800000 */
.L_x_666:
[----:B------:R-:W-:-:S07]  /*f7d0*/  IADD3 R192, R156, -0x1, RZ ;  /* 0xffffffff9cc07810 */ /* 0x000fce0007ffe0ff */
.L_x_673:
[----:B------:R-:W-:-:S13]  /*f7e0*/  ISETP.GE.AND P0, PT, R192, RZ, PT ;  /* 0x000000ffc000720c */ /* 0x000fda0003f06270 */
[----:B------:R-:W-:Y:S05]  /*f7f0*/  @!P0 BRA `(.L_x_674) ;  /* 0x0000003c00ac8947 */ /* 0x000fea0003800000 */
[----:B------:R-:W2:Y:S01]  /*f800*/  LDL.64 R4, [R1+0x28] ;  /* 0x0000280001047983 */ /* 0x000ea20000100a00 */
[----:B------:R-:W-:Y:S01]  /*f810*/  ULDC UR4, c[0x0][0x2d0] ;  /* 0x0000b40000047ab9 */ /* 0x000fe20000000800 */
[----:B------:R-:W-:Y:S01]  /*f820*/  SHF.L.U64.HI R0, R232, 0x5, R233 ;  /* 0x00000005e8007819 */ /* 0x000fe200000102e9 */
[----:B------:R-:W-:Y:S01]  /*f830*/  IMAD.WIDE.U32 R238, R240, 0x30, RZ ;  /* 0x00000030f0ee7825 */ /* 0x000fe200078e00ff */
[----:B------:R-:W3:Y:S03]  /*f840*/  LDL.LU R9, [R1+0x58] ;  /* 0x0000580001097983 */ /* 0x000ee60000300800 */
[----:B------:R-:W-:Y:S01]  /*f850*/  IMAD.WIDE.U32 R236, R232, 0x30, RZ ;  /* 0x00000030e8ec7825 */ /* 0x000fe200078e00ff */
[----:B------:R-:W4:Y:S01]  /*f860*/  LDL.LU R8, [R1+0x70] ;  /* 0x0000700001087983 */ /* 0x000f220000300800 */
[----:B------:R-:W-:Y:S01]  /*f870*/  SHF.L.U64.HI R247, R240, 0x5, R241 ;  /* 0x00000005f0f77819 */ /* 0x000fe200000102f1 */
[----:B------:R-:W-:-:S02]  /*f880*/  ULDC.64 UR6, c[0x0][0x248] ;  /* 0x0000920000067ab9 */ /* 0x000fc40000000a00 */
[----:B------:R-:W5:Y:S04]  /*f890*/  LDL.LU R7, [R1+0x74] ;  /* 0x0000740001077983 */ /* 0x000f680000300800 */
[----:B------:R-:W5:Y:S01]  /*f8a0*/  LDL.LU R6, [R1+0x5c] ;  /* 0x00005c0001067983 */ /* 0x000f620000300800 */
[----:B------:R-:W-:Y:S01]  /*f8b0*/  SHF.L.U32 R252, R240, 0x5, RZ ;  /* 0x00000005f0fc7819 */ /* 0x000fe200000006ff */
[----:B------:R-:W-:Y:S01]  /*f8c0*/  IMAD.MOV.U32 R98, RZ, RZ, R96 ;  /* 0x000000ffff627224 */ /* 0x000fe200078e0060 */
[----:B------:R-:W-:Y:S01]  /*f8d0*/  PRMT R193, R234, 0x7054, R234 ;  /* 0x00007054eac17816 */ /* 0x000fe200000000ea */
[----:B------:R1:W-:Y:S01]  /*f8e0*/  STL [R1+0x10], R0 ;  /* 0x0000100001007387 */ /* 0x0003e20000100800 */
[----:B------:R-:W-:Y:S01]  /*f8f0*/  IMAD.MOV.U32 R101, RZ, RZ, R2 ;  /* 0x000000ffff657224 */ /* 0x000fe200078e0002 */
[----:B------:R-:W-:-:S02]  /*f900*/  MOV R99, R3 ;  /* 0x0000000300637202 */ /* 0x000fc40000000f00 */
[----:B-1----:R-:W-:Y:S02]  /*f910*/  SHF.L.U32 R0, R232, 0x5, RZ ;  /* 0x00000005e8007819 */ /* 0x002fe400000006ff */
[----:B--2---:R-:W-:Y:S01]  /*f920*/  ISETP.GE.AND P0, PT, R4, UR4, PT ;  /* 0x0000000404007c0c */ /* 0x004fe2000bf06270 */
[----:B------:R-:W-:Y:S01]  /*f930*/  IMAD R5, R241, 0x30, RZ ;  /* 0x00000030f1057824 */ /* 0x000fe200078e02ff */
[----:B------:R-:W-:Y:S01]  /*f940*/  ULDC UR4, c[0x0][0x2ec] ;  /* 0x0000bb0000047ab9 */ /* 0x000fe20000000800 */
[----:B------:R-:W-:Y:S02]  /*f950*/  IMAD R4, R233, 0x30, RZ ;  /* 0x00000030e9047824 */ /* 0x000fe400078e02ff */
[----:B---3--:R-:W-:Y:S01]  /*f960*/  IMAD.WIDE.U32 R222, R9, -0x326172a9, RZ ;  /* 0xcd9e8d5709de7825 */ /* 0x008fe200078e00ff */
[----:B------:R-:W-:-:S03]  /*f970*/  IADD3 R246, R5, R239, RZ ;  /* 0x000000ef05f67210 */ /* 0x000fc60007ffe0ff */
[----:B----4-:R-:W-:-:S04]  /*f980*/  IMAD.WIDE.U32 R220, R8, -0x326172a9, RZ ;  /* 0xcd9e8d5708dc7825 */ /* 0x010fc800078e00ff */
[----:B------:R-:W1:Y:S01]  /*f990*/  @!P0 LDC.64 R12, c[0x0][0x220] ;  /* 0x00008800ff0c8b82 */ /* 0x000e620000000a00 */
[----:B-----5:R-:W-:Y:S01]  /*f9a0*/  IMAD.WIDE.U32 R194, R7, -0x2daee0ad, RZ ;  /* 0xd2511f5307c27825 */ /* 0x020fe200078e00ff */
[-C--:B------:R-:W-:Y:S02]  /*f9b0*/  LOP3.LUT R198, R223, R6.reuse, RZ, 0x3c, !PT ;  /* 0x00000006dfc67212 */ /* 0x080fe400078e3cff */
[----:B------:R-:W-:Y:S01]  /*f9c0*/  LOP3.LUT R196, R221, R6, RZ, 0x3c, !PT ;  /* 0x00000006ddc47212 */ /* 0x000fe200078e3cff */
[----:B------:R-:W-:-:S03]  /*f9d0*/  IMAD.IADD R245, R4, 0x1, R237 ;  /* 0x0000000104f57824 */ /* 0x000fc600078e02ed */
[----:B------:R-:W2:Y:S08]  /*f9e0*/  @!P0 LDC.64 R10, c[0x0][0x220] ;  /* 0x00008800ff0a8b82 */ /* 0x000eb00000000a00 */
[----:B------:R-:W3:Y:S01]  /*f9f0*/  @!P0 LDC.64 R250, c[0x0][0x220] ;  /* 0x00008800fffa8b82 */ /* 0x000ee20000000a00 */
[----:B-1----:R-:W-:Y:S07]  /*fa00*/  @!P0 STL.64 [R1+0x8], R12 ;  /* 0x0000080c01008387 */ /* 0x002fee0000100a00 */
[----:B------:R-:W1:Y:S01]  /*fa10*/  @!P0 LDC.64 R248, c[0x0][0x220] ;  /* 0x00008800fff88b82 */ /* 0x000e620000000a00 */
[----:B--2---:R-:W-:Y:S04]  /*fa20*/  @!P0 STL.64 [R1], R10 ;  /* 0x0000000a01008387 */ /* 0x004fe80000100a00 */
[----:B------:R2:W-:Y:S04]  /*fa30*/  STL [R1+0x14], R0 ;  /* 0x0000140001007387 */ /* 0x0005e80000100800 */
[----:B------:R-:W4:Y:S04]  /*fa40*/  LDL.LU.64 R8, [R1+0x60] ;  /* 0x0000600001087983 */ /* 0x000f280000300a00 */
[----:B------:R-:W5:Y:S01]  /*fa50*/  LDL.LU.64 R6, [R1+0x68] ;  /* 0x0000680001067983 */ /* 0x000f620000300a00 */
[----:B------:R-:W-:-:S04]  /*fa60*/  IMAD.WIDE.U32 R198, R198, -0x2daee0ad, RZ ;  /* 0xd2511f53c6c67825 */ /* 0x000fc800078e00ff */
[----:B------:R-:W-:Y:S01]  /*fa70*/  IMAD.WIDE.U32 R196, R196, -0x2daee0ad, RZ ;  /* 0xd2511f53c4c47825 */ /* 0x000fe200078e00ff */
[----:B--2---:R-:W-:Y:S02]  /*fa80*/  MOV R0, R97 ;  /* 0x0000006100007202 */ /* 0x004fe40000000f00 */
[----:B----4-:R-:W-:Y:S02]  /*fa90*/  MOV R241, R9 ;  /* 0x0000000900f17202 */ /* 0x010fe40000000f00 */
[----:B-----5:R-:W-:Y:S01]  /*faa0*/  MOV R240, R6 ;  /* 0x0000000600f07202 */ /* 0x020fe20000000f00 */
[----:B-1-3--:R-:W-:Y:S06]  /*fab0*/  BRA `(.L_x_675) ;  /* 0x0000000000d87947 */ /* 0x00afec0003800000 */
.L_x_677:
[----:B------:R-:W2:Y:S01]  /*fac0*/  LDL.64 R204, [R1+0x38] ;  /* 0x0000380001cc7983 */ /* 0x000ea20000100a00 */
[----:B------:R-:W1:Y:S01]  /*fad0*/  @!P0 LDC.64 R142, c[0x0][0x218] ;  /* 0x00008600ff8e8b82 */ /* 0x000e620000000a00 */
[----:B------:R-:W-:Y:S02]  /*fae0*/  VIADD R2, R192, 0xffffffff ;  /* 0xffffffffc0027836 */ /* 0x000fe40000000000 */
[----:B------:R-:W3:Y:S02]  /*faf0*/  LDL.64 R202, [R1+0x30] ;  /* 0x0000300001ca7983 */ /* 0x000ee40000100a00 */
[C---:B------:R-:W-:Y:S01]  /*fb00*/  IMAD.WIDE.U32 R96, R2.reuse, UR6, RZ ;  /* 0x0000000602607c25 */ /* 0x040fe2000f8e00ff */
[----:B------:R-:W-:Y:S01]  /*fb10*/  SHF.R.S32.HI R3, RZ, 0x1f, R2 ;  /* 0x0000001fff037819 */ /* 0x000fe20000011402 */
[----:B------:R-:W4:Y:S01]  /*fb20*/  LDL R103, [R1+0x40] ;  /* 0x0000400001677983 */ /* 0x000f220000100800 */
[----:B------:R-:W5:Y:S03]  /*fb30*/  @!P0 LDC.64 R140, c[0x0][0x218] ;  /* 0x00008600ff8c8b82 */ /* 0x000f660000000a00 */
[----:B------:R-:W5:Y:S01]  /*fb40*/  LDL R102, [R1+0x1c] ;  /* 0x00001c0001667983 */ /* 0x000f620000100800 */
[----:B------:R-:W-:Y:S03]  /*fb50*/  IMAD R3, R3, UR6, RZ ;  /* 0x0000000603037c24 */ /* 0x000fe6000f8e02ff */
[----:B------:R-:W5:Y:S01]  /*fb60*/  LDL R100, [R1+0x14] ;  /* 0x0000140001647983 */ /* 0x000f620000100800 */
[----:B------:R-:W5:Y:S01]  /*fb70*/  @!P0 LDC.64 R148, c[0x0][0x218] ;  /* 0x00008600ff948b82 */ /* 0x000f620000000a00 */
[----:B------:R-:W-:Y:S02]  /*fb80*/  IMAD R3, R2, UR7, R3 ;  /* 0x0000000702037c24 */ /* 0x000fe4000f8e0203 */
[----:B------:R-:W5:Y:S02]  /*fb90*/  LDL R200, [R1+0x10] ;  /* 0x0000100001c87983 */ /* 0x000f640000100800 */
[----:B------:R-:W-:Y:S02]  /*fba0*/  IMAD.IADD R3, R97, 0x1, R3 ;  /* 0x0000000161037824 */ /* 0x000fe400078e0203 */
[----:B------:R1:W-:Y:S01]  /*fbb0*/  @P0 STS.128 [R191+0x4000], RZ ;  /* 0x004000ffbf000388 */ /* 0x0003e20000000c00 */
[----:B------:R-:W5:Y:S01]  /*fbc0*/  @!P0 LDC.64 R150, c[0x0][0x218] ;  /* 0x00008600ff968b82 */ /* 0x000f620000000a00 */
[----:B--2---:R-:W-:Y:S04]  /*fbd0*/  LEA R2, P1, R96, R204, 0x6 ;  /* 0x000000cc60027211 */ /* 0x004fe800078230ff */
[----:B-1----:R-:W-:Y:S02]  /*fbe0*/  @!P0 LEA R142, P6, R2, R142, 0x1 ;  /* 0x0000008e028e8211 */ /* 0x002fe400078c08ff */
[----:B---3--:R-:W-:Y:S02]  /*fbf0*/  LEA.HI.X R3, R96, R203, R3, 0x6, P1 ;  /* 0x000000cb60037211 */ /* 0x008fe400008f3403 */
[----:B----4-:R-:W-:Y:S02]  /*fc00*/  @!P0 IADD3 R97, P1, R103, R2, RZ ;  /* 0x0000000267618210 */ /* 0x010fe40007f3e0ff */
[--C-:B------:R-:W-:Y:S02]  /*fc10*/  @!P0 LEA.HI.X R143, R2, R143, R3.reuse, 0x1, P6 ;  /* 0x0000008f028f8211 */ /* 0x100fe400030f0c03 */
[C---:B-----5:R-:W-:Y:S01]  /*fc20*/  @!P0 LEA R140, P5, R97.reuse, R140, 0x1 ;  /* 0x0000008c618c8211 */ /* 0x060fe200078a08ff */
[----:B------:R-:W-:Y:S01]  /*fc30*/  @!P0 IMAD.X R103, R102, 0x1, R3, P1 ;  /* 0x0000000166678824 */ /* 0x000fe200008e0603 */
[C---:B------:R-:W-:Y:S01]  /*fc40*/  @!P0 IADD3 R144, P4, R2.reuse, R236, RZ ;  /* 0x000000ec02908210 */ /* 0x040fe20007f9e0ff */
[----:B------:R-:W-:Y:S01]  /*fc50*/  @!PT LDS RZ, [RZ] ;  /* 0x00000000fffff984 */ /* 0x000fe20000000800 */
[----:B------:R-:W-:Y:S01]  /*fc60*/  @!PT LDS RZ, [RZ] ;  /* 0x00000000fffff984 */ /* 0x000fe20000000800 */
[----:B------:R-:W-:Y:S01]  /*fc70*/  @!PT LDS RZ, [RZ] ;  /* 0x00000000fffff984 */ /* 0x000fe20000000800 */
[----:B------:R1:W-:Y:S01]  /*fc80*/  @!P0 LDGSTS.E.BYPASS.LTC128B.128 [R191+0x4000], desc[UR20][R142.64] ;  /* 0x040000008ebf8fae */ /* 0x0003e2000b901d54 */
[----:B------:R-:W-:Y:S02]  /*fc90*/  @!P0 IADD3 R100, P3, R2, R100, RZ ;  /* 0x0000006402648210 */ /* 0x000fe40007f7e0ff */
[----:B------:R-:W-:Y:S01]  /*fca0*/  @!P0 LEA.HI.X R141, R97, R141, R103, 0x1, P5 ;  /* 0x0000008d618d8211 */ /* 0x000fe200028f0c67 */
[----:B------:R1:W-:Y:S01]  /*fcb0*/  @P0 STS.128 [R191+0x4800], RZ ;  /* 0x004800ffbf000388 */ /* 0x0003e20000000c00 */
[----:B------:R-:W-:Y:S01]  /*fcc0*/  @!P0 LEA R102, P2, R100, R148, 0x1 ;  /* 0x0000009464668211 */ /* 0x000fe200078408ff */
[C---:B------:R-:W-:Y:S01]  /*fcd0*/  @!P0 IMAD.X R146, R3.reuse, 0x1, R200, P3 ;  /* 0x0000000103928824 */ /* 0x040fe200018e06c8 */
[----:B------:R-:W-:Y:S01]  /*fce0*/  @!P0 LEA R96, P1, R144, R150, 0x1 ;  /* 0x0000009690608211 */ /* 0x000fe200078208ff */
[----:B------:R-:W-:Y:S01]  /*fcf0*/  @!PT LDS RZ, [RZ] ;  /* 0x00000000fffff984 */ /* 0x000fe20000000800 */
[----:B------:R-:W-:Y:S01]  /*fd00*/  @!PT LDS RZ, [RZ] ;  /* 0x00000000fffff984 */ /* 0x000fe20000000800 */
[----:B------:R-:W-:Y:S01]  /*fd10*/  @!PT LDS RZ, [RZ] ;  /* 0x00000000fffff984 */ /* 0x000fe20000000800 */
[----:B------:R1:W-:Y:S01]  /*fd20*/  @!P0 LDGSTS.E.BYPASS.LTC128B.128 [R191+0x4800], desc[UR20][R140.64] ;  /* 0x048000008cbf8fae */ /* 0x0003e2000b901d54 */
[----:B------:R-:W-:Y:S02]  /*fd30*/  @!P0 IMAD.X R147, R3, 0x1, R245, P4 ;  /* 0x0000000103938824 */ /* 0x000fe400020e06f5 */
[----:B------:R-:W-:Y:S01]  /*fd40*/  @!P0 LEA.HI.X R103, R100, R149, R146, 0x1, P2 ;  /* 0x0000009564678211 */ /* 0x000fe200010f0c92 */
[----:B------:R1:W-:Y:S02]  /*fd50*/  @P0 STS.128 [R191+0x5000], RZ ;  /* 0x005000ffbf000388 */ /* 0x0003e40000000c00 */
[----:B------:R-:W-:Y:S02]  /*fd60*/  @!P0 LEA.HI.X R97, R144, R151, R147, 0x1, P1 ;  /* 0x0000009790618211 */ /* 0x000fe400008f0c93 */
        /* <DEDUP_REMOVED lines=11> */
.L_x_675:
[----:B------:R-:W2:Y:S01]  /*fe20*/  LDL R2, [R1+0x44] ;  /* 0x0000440001027983 */ /* 0x000ea20000100800 */
[----:B------:R-:W-:Y:S04]  /*fe30*/  DEPBAR.LE SB0, 0x0 ;  /* 0x000080000000791a */ /* 0x000fe80000000000 */
[----:B------:R-:W3:Y:S01]  /*fe40*/  LDL R9, [R1+0x18] ;  /* 0x0000180001097983 */ /* 0x000ee20000100800 */
[----:B------:R-:W-:Y:S04]  /*fe50*/  SHF.R.S32.HI R5, RZ, 0x1f, R192 ;  /* 0x0000001fff057819 */ /* 0x000fe800000114c0 */
[----:B------:R-:W4:Y:S05]  /*fe60*/  LDL R8, [R1+0x8] ;  /* 0x0000080001087983 */ /* 0x000f2a0000100800 */
[----:B------:R-:W5:Y:S05]  /*fe70*/  LDL R7, [R1+0x4c] ;  /* 0x00004c0001077983 */ /* 0x000f6a0000100800 */
[----:B------:R-:W5:Y:S05]  /*fe80*/  LDL R16, [R1+0xc] ;  /* 0x00000c0001107983 */ /* 0x000f6a0000100800 */
[----:B------:R-:W5:Y:S05]  /*fe90*/  LDL R13, [R1+0x48] ;  /* 0x00004800010d7983 */ /* 0x000f6a0000100800 */
[----:B------:R-:W5:Y:S05]  /*fea0*/  LDL R6, [R1] ;  /* 0x0000000001067983 */ /* 0x000f6a0000100800 */
[----:B------:R-:W5:Y:S01]  /*feb0*/  LDL R15, [R1+0x4] ;  /* 0x00000400010f7983 */ /* 0x000f620000100800 */
[----:B------:R-:W-:Y:S06]  /*fec0*/  BAR.SYNC.DEFER_BLOCKING 0x0 ;  /* 0x0000000000007b1d */ /* 0x000fec0000010000 */
[----:B------:R-:W-:Y:S01]  /*fed0*/  @P0 STS.128 [R191+0x6000], RZ ;  /* 0x006000ffbf000388 */ /* 0x000fe20000000c00 */
[----:B--2---:R-:W-:Y:S02]  /*fee0*/  IMAD R4, R2, R192, RZ ;  /* 0x000000c002047224 */ /* 0x004fe400078e02ff */
[-C--:B---3--:R-:W-:Y:S04]  /*fef0*/  IMAD.WIDE.U32 R2, R192, R9.reuse, R240 ;  /* 0x00000009c0027225 */ /* 0x088fe800078e00f0 */
[----:B------:R-:W-:Y:S01]  /*ff00*/  IMAD R4, R5, R9, R4 ;  /* 0x0000000905047224 */ /* 0x000fe200078e0204 */
[----:B----4-:R-:W-:Y:S02]  /*ff10*/  @!P0 LEA R10, P6, R2, R8, 0x1 ;  /* 0x00000008020a8211 */ /* 0x010fe400078c08ff */
[-C--:B------:R-:W-:Y:S01]  /*ff20*/  @!P0 IADD3 R12, P2, R238, R2.reuse, RZ ;  /* 0x00000002ee0c8210 */ /* 0x080fe20007f5e0ff */
[----:B------:R-:W-:Y:S01]  /*ff30*/  IMAD.IADD R3, R3, 0x1, R4 ;  /* 0x0000000103037824 */ /* 0x000fe200078e0204 */
[-C--:B-----5:R-:W-:Y:S02]  /*ff40*/  @!P0 IADD3 R5, P1, R7, R2.reuse, RZ ;  /* 0x0000000207058210 */ /* 0x0a0fe40007f3e0ff */
[----:B------:R-:W-:Y:S01]  /*ff50*/  @!P0 IADD3 R7, P4, R252, R2, RZ ;  /* 0x00000002fc078210 */ /* 0x000fe20007f9e0ff */
[----:B------:R-:W-:Y:S01]  /*ff60*/  @!P0 IMAD.X R14, R3, 0x1, R246, P2 ;  /* 0x00000001030e8824 */ /* 0x000fe200010e06f6 */
[--C-:B------:R-:W-:Y:S01]  /*ff70*/  @!P0 LEA.HI.X R11, R2, R16, R3.reuse, 0x1, P6 ;  /* 0x00000010020b8211 */ /* 0x100fe200030f0c03 */
[----:B------:R-:W-:Y:S01]  /*ff80*/  @!P0 IMAD.X R9, R13, 0x1, R3, P1 ;  /* 0x000000010d098824 */ /* 0x000fe200008e0603 */
[C---:B------:R-:W-:Y:S03]  /*ff90*/  @!P0 LEA R4, P1, R12.reuse, R248, 0x1 ;  /* 0x000000f80c048211 */ /* 0x040fe600078208ff */
[----:B------:R-:W-:Y:S01]  /*ffa0*/  @!PT LDS RZ, [RZ] ;  /* 0x00000000fffff984 */ /* 0x000fe20000000800 */
[----:B------:R-:W-:Y:S01]  /*ffb0*/  @!PT LDS RZ, [RZ] ;  /* 0x00000000fffff984 */ /* 0x000fe20000000800 */
[----:B------:R-:W-:Y:S01]  /*ffc0*/  @!PT LDS RZ, [RZ] ;  /* 0x00000000fffff984 */ /* 0x000fe20000000800 */
[----:B------:R-:W-:Y:S01]  /*ffd0*/  @!P0 LDGSTS.E.BYPASS.LTC128B.128 [R191+0x6000], desc[UR20][R10.64] ;  /* 0x060000000abf8fae */ /* 0x000fe2000b901d54 */
[----:B------:R-:W-:Y:S01]  /*ffe0*/  @!P0 IMAD.X R13, R3, 0x1, R247, P4 ;  /* 0x00000001030d8824 */ /* 0x000fe200020e06f7 */
[----:B------:R-:W-:Y:S03]  /*fff0*/  @!P0 LEA R8, P5, R5, R6, 0x1 ;  /* 0x0000000605088211 */ /* 0x000fe600078a08ff */
[----:B------:R-:W-:Y:S01]  /*10000*/  @P0 STS.128 [R191+0x6800], RZ ;  /* 0x006800ffbf000388 */ /* 0x000fe20000000c00 */
[----:B------:R-:W-:Y:S02]  /*10010*/  @!P0 LEA R6, P3, R7, R250, 0x1 ;  /* 0x000000fa07068211 */ /* 0x000fe400078608ff */
[----:B------:R-:W-:Y:S02]  /*10020*/  @!P0 LEA.HI.X R9, R5, R15, R9, 0x1, P5 ;  /* 0x0000000f05098211 */ /* 0x000fe400028f0c09 */
[----:B------:R-:W-:Y:S02]  /*10030*/  @!P0 LEA.HI.X R7, R7, R251, R13, 0x1, P3 ;  /* 0x000000fb07078211 */ /* 0x000fe400018f0c0d */
[----:B------:R-:W-:Y:S01]  /*10040*/  @!P0 LEA.HI.X R5, R12, R249, R14, 0x1, P1 ;  /* 0x000000f90c058211 */ /* 0x000fe200008f0c0e */
[----:B------:R-:W-:Y:S01]  /*10050*/  @!PT LDS RZ, [RZ] ;  /* 0x00000000fffff984 */ /* 0x000fe20000000800 */
[----:B------:R-:W-:Y:S01]  /*10060*/  @!PT LDS RZ, [RZ] ;  /* 0x00000000fffff984 */ /* 0x000fe20000000800 */
[----:B------:R-:W-:Y:S01]  /*10070*/  @!PT LDS RZ, [RZ] ;  /* 0x00000000fffff984 */ /* 0x000fe20000000800 */
[----:B------:R-:W-:Y:S01]  /*10080*/  @!P0 LDGSTS.E.BYPASS.LTC128B.128 [R191+0x6800], desc[UR20][R8.64] ;  /* 0x0680000008bf8fae */ /* 0x000fe2000b901d54 */
[----:B------:R-:W-:Y:S04]  /*10090*/  ISETP.GT.AND P4, PT, R192, RZ, PT ;  /* 0x000000ffc000720c */ /* 0x000fe80003f84270 */
        /* <DEDUP_REMOVED lines=11> */
[----:B------:R-:W1:Y:S05]  /*10150*/  LDSM.16.M88.4 R16, [R176+0x4000] ;  /* 0x00400000b010783b */ /* 0x000e6a0000000200 */
[----:B------:R-:W2:Y:S05]  /*10160*/  LDSM.16.M88.4 R60, [R183+0x2000] ;  /* 0x00200000b73c783b */ /* 0x000eaa0000000200 */
[----:B------:R-:W3:Y:S05]  /*10170*/  LDSM.16.M88.4 R32, [R176+0x4800] ;  /* 0x00480000b020783b */ /* 0x000eea0000000200 */
[----:B------:R-:W0:Y:S05]  /*10180*/  LDGDEPBAR ;  /* 0x00000000000079af */ /* 0x000e2a0000000000 */
[----:B------:R-:W4:Y:S05]  /*10190*/  LDSM.16.M88.4 R48, [R176+0x5000] ;  /* 0x00500000b030783b */ /* 0x000f2a0000000200 */
[----:B------:R-:W5:Y:S05]  /*101a0*/  LDSM.16.M88.4 R140, [R176+0x5800] ;  /* 0x00580000b08c783b */ /* 0x000f6a0000000200 */
[----:B------:R-:W-:Y:S05]  /*101b0*/  LDSM.16.M88.4 R144, [R186] ;  /* 0x00000000ba90783b */ /* 0x000fea0000000200 */
[----:B------:R-:W5:Y:S05]  /*101c0*/  LDSM.16.M88.4 R148, [R182+0x4000] ;  /* 0x00400000b694783b */ /* 0x000f6a0000000200 */
[----:B------:R-:W5:Y:S01]  /*101d0*/  LDSM.16.M88.4 R152, [R186+0x2000] ;  /* 0x00200000ba98783b */ /* 0x000f620000000200 */
[-C--:B-1----:R-:W-:Y:S04]  /*101e0*/  HMMA.16816.F32 R4, R64, R16.reuse, RZ ;  /* 0x000000104004723c */ /* 0x082fe800000018ff */
[----:B------:R-:W1:Y:S02]  /*101f0*/  LDSM.16.M88.4 R156, [R182+0x4800] ;  /* 0x00480000b69c783b */ /* 0x000e640000000200 */
[C---:B--2---:R-:W-:Y:S03]  /*10200*/  HMMA.16816.F32 R8, R60.reuse, R16, RZ ;  /* 0x000000103c08723c */ /* 0x044fe600000018ff */
[----:B------:R-:W2:Y:S03]  /*10210*/  LDSM.16.M88.4 R160, [R182+0x5000] ;  /* 0x00500000b6a0783b */ /* 0x000ea60000000200 */
[-C--:B------:R-:W-:Y:S02]  /*10220*/  HMMA.16816.F32 R12, R60, R18.reuse, RZ ;  /* 0x000000123c0c723c */ /* 0x080fe400000018ff */
[----:B------:R-:W-:Y:S04]  /*10230*/  LDSM.16.M88.4 R164, [R184] ;  /* 0x00000000b8a4783b */ /* 0x000fe80000000200 */
[C---:B------:R-:W-:Y:S01]  /*10240*/  HMMA.16816.F32 R16, R64.reuse, R18, RZ ;  /* 0x000000124010723c */ /* 0x040fe200000018ff */
[----:B------:R-:W-:Y:S05]  /*10250*/  LDSM.16.M88.4 R168, [R187] ;  /* 0x00000000bba8783b */ /* 0x000fea0000000200 */
[-C--:B---3--:R-:W-:Y:S01]  /*10260*/  HMMA.16816.F32 R20, R64, R32.reuse, RZ ;  /* 0x000000204014723c */ /* 0x088fe200000018ff */
[----:B------:R-:W-:Y:S05]  /*10270*/  LDSM.16.M88.4 R172, [R184+0x2000] ;  /* 0x00200000b8ac783b */ /* 0x000fea0000000200 */
        /* <DEDUP_REMOVED lines=10> */
[----:B------:R-:W-:Y:S01]  /*10320*/  HMMA.16816.F32 R64, R64, R142, RZ ;  /* 0x0000008e4040723c */ /* 0x000fe200000018ff */
[----:B------:R-:W3:Y:S05]  /*10330*/  LDSM.16.M88.4 R140, [R182+0x5800] ;  /* 0x00580000b68c783b */ /* 0x000eea0000000200 */
[-C--:B------:R-:W-:Y:S06]  /*10340*/  HMMA.16816.F32 R4, R144, R148.reuse, R4 ;  /* 0x000000949004723c */ /* 0x080fec0000001804 */
[C---:B------:R-:W-:Y:S06]  /*10350*/  HMMA.16816.F32 R8, R152.reuse, R148, R8 ;  /* 0x000000949808723c */ /* 0x040fec0000001808 */
[-C--:B------:R-:W-:Y:S06]  /*10360*/  HMMA.16816.F32 R12, R152, R150.reuse, R12 ;  /* 0x00000096980c723c */ /* 0x080fec000000180c */
[C---:B------:R-:W-:Y:S01]  /*10370*/  HMMA.16816.F32 R16, R144.reuse, R150, R16 ;  /* 0x000000969010723c */ /* 0x040fe20000001810 */
[----:B------:R-:W4:Y:S05]  /*10380*/  LDSM.16.M88.4 R148, [R190] ;  /* 0x00000000be94783b */ /* 0x000f2a0000000200 */
        /* <DEDUP_REMOVED lines=9> */
[----:B------:R-:W-:Y:S05]  /*10420*/  LDSM.16.M88.4 R160, [R185+0x2000] ;  /* 0x00200000b9a0783b */ /* 0x000fea0000000200 */
[-C--:B---3--:R-:W-:Y:S06]  /*10430*/  HMMA.16816.F32 R52, R144, R140.reuse, R52 ;  /* 0x0000008c9034723c */ /* 0x088fec0000001834 */
[C---:B------:R-:W-:Y:S06]  /*10440*/  HMMA.16816.F32 R56, R152.reuse, R140, R56 ;  /* 0x0000008c9838723c */ /* 0x040fec0000001838 */
[-C--:B------:R-:W-:Y:S01]  /*10450*/  HMMA.16816.F32 R60, R152, R142.reuse, R60 ;  /* 0x0000008e983c723c */ /* 0x080fe2000000183c */
[----:B------:R-:W-:Y:S05]  /*10460*/  LDSM.16.M88.4 R152, [R181] ;  /* 0x00000000b598783b */ /* 0x000fea0000000200 */
[----:B------:R-:W-:Y:S01]  /*10470*/  HMMA.16816.F32 R64, R144, R142, R64 ;  /* 0x0000008e9040723c */ /* 0x000fe20000001840 */
[----:B------:R-:W2:Y:S05]  /*10480*/  LDSM.16.M88.4 R140, [R188] ;  /* 0x00000000bc8c783b */ /* 0x000eaa0000000200 */
[-C--:B------:R-:W-:Y:S01]  /*10490*/  HMMA.16816.F32 R4, R164, R168.reuse, R4 ;  /* 0x000000a8a404723c */ /* 0x080fe20000001804 */
[----:B------:R-:W3:Y:S05]  /*104a0*/  LDSM.16.M88.4 R144, [R185] ;  /* 0x00000000b990783b */ /* 0x000eea0000000200 */
[C---:B------:R-:W-:Y:S06]  /*104b0*/  HMMA.16816.F32 R8, R172.reuse, R168, R8 ;  /* 0x000000a8ac08723c */ /* 0x040fec0000001808 */
[-C--:B------:R-:W-:Y:S06]  /*104c0*/  HMMA.16816.F32 R12, R172, R170.reuse, R12 ;  /* 0x000000aaac0c723c */ /* 0x080fec000000180c */
[C---:B------:R-:W-:Y:S01]  /*104d0*/  HMMA.16816.F32 R16, R164.reuse, R170, R16 ;  /* 0x000000aaa410723c */ /* 0x040fe20000001810 */
[----:B------:R-:W5:Y:S05]  /*104e0*/  LDSM.16.M88.4 R168, [R181+0x800] ;  /* 0x00080000b5a8783b */ /* 0x000f6a0000000200 */
[-C--:B----4-:R-:W-:Y:S06]  /*104f0*/  HMMA.16816.F32 R20, R164, R148.reuse, R20 ;  /* 0x00000094a414723c */ /* 0x090fec0000001814 */
[C---:B------:R-:W-:Y:S06]  /*10500*/  HMMA.16816.F32 R24, R172.reuse, R148, R24 ;  /* 0x00000094ac18723c */ /* 0x040fec0000001818 */
[-C--:B------:R-:W-:Y:S06]  /*10510*/  HMMA.16816.F32 R28, R172, R150.reuse, R28 ;  /* 0x00000096ac1c723c */ /* 0x080fec000000181c */
[C---:B------:R-:W-:Y:S01]  /*10520*/  HMMA.16816.F32 R32, R164.reuse, R150, R32 ;  /* 0x00000096a420723c */ /* 0x040fe20000001820 */
[----:B------:R-:W4:Y:S05]  /*10530*/  LDSM.16.M88.4 R148, [R181+0x1000] ;  /* 0x00100000b594783b */ /* 0x000f2a0000000200 */
[-C--:B-1----:R-:W-:Y:S06]  /*10540*/  HMMA.16816.F32 R36, R164, R156.reuse, R36 ;  /* 0x0000009ca424723c */ /* 0x082fec0000001824 */
[C---:B------:R-:W-:Y:S06]  /*10550*/  HMMA.16816.F32 R40, R172.reuse, R156, R40 ;  /* 0x0000009cac28723c */ /* 0x040fec0000001828 */
[-C--:B------:R-:W-:Y:S06]  /*10560*/  HMMA.16816.F32 R44, R172, R158.reuse, R44 ;  /* 0x0000009eac2c723c */ /* 0x080fec000000182c */
[C---:B------:R-:W-:Y:S01]  /*10570*/  HMMA.16816.F32 R48, R164.reuse, R158, R48 ;  /* 0x0000009ea430723c */ /* 0x040fe20000001830 */
[----:B------:R-:W1:Y:S01]  /*10580*/  LDSM.16.M88.4 R156, [R181+0x1800] ;  /* 0x00180000b59c783b */ /* 0x000e620000000200 */
[----:B------:R-:W-:Y:S04]  /*10590*/  DEPBAR.LE SB0, 0x0 ;  /* 0x000080000000791a */ /* 0x000fe80000000000 */
[-C--:B--2---:R-:W-:Y:S01]  /*105a0*/  HMMA.16816.F32 R52, R164, R140.reuse, R52 ;  /* 0x0000008ca434723c */ /* 0x084fe20000001834 */
[----:B------:R-:W-:Y:S05]  /*105b0*/  BAR.SYNC.DEFER_BLOCKING 0x0 ;  /* 0x0000000000007b1d */ /* 0x000fea0000010000 */
[C---:B------:R-:W-:Y:S06]  /*105c0*/  HMMA.16816.F32 R56, R172.reuse, R140, R56 ;  /* 0x0000008cac38723c */ /* 0x040fec0000001838 */
[-C--:B------:R-:W-:Y:S06]  /*105d0*/  HMMA.16816.F32 R60, R172, R142.reuse, R60 ;  /* 0x0000008eac3c723c */ /* 0x080fec000000183c */
[----:B------:R-:W-:Y:S06]  /*105e0*/  HMMA.16816.F32 R64, R164, R142, R64 ;  /* 0x0000008ea440723c */ /* 0x000fec0000001840 */
[-C--:B---3--:R-:W-:Y:S06]  /*105f0*/  HMMA.16816.F32 R4, R144, R152.reuse, R4 ;  /* 0x000000989004723c */ /* 0x088fec0000001804 */
[C---:B------:R-:W-:Y:S06]  /*10600*/  HMMA.16816.F32 R8, R160.reuse, R152, R8 ;  /* 0x00000098a008723c */ /* 0x040fec0000001808 */
[-C--:B------:R-:W-:Y:S06]  /*10610*/  HMMA.16816.F32 R12, R160, R154.reuse, R12 ;  /* 0x0000009aa00c723c */ /* 0x080fec000000180c */
[C---:B------:R-:W-:Y:S06]  /*10620*/  HMMA.16816.F32 R16, R144.reuse, R154, R16 ;  /* 0x0000009a9010723c */ /* 0x040fec0000001810 */
[----:B------:R-:W-:Y:S01]  /*10630*/  FMNMX.FTZ R2, R4, R0, !PT ;  /* 0x0000000004027209 */ /* 0x000fe20007810000 */
[-C--:B-----5:R-:W-:Y:S01]  /*10640*/  HMMA.16816.F32 R20, R144, R168.reuse, R20 ;  /* 0x000000a89014723c */ /* 0x0a0fe20000001814 */
[----:B------:R-:W-:Y:S03]  /*10650*/  P2R R154, PR, RZ, 0x10 ;  /* 0x00000010ff9a7803 */ /* 0x000fe60000000000 */
[----:B------:R-:W-:Y:S02]  /*10660*/  FMNMX.FTZ R2, R5, R2, !PT ;  /* 0x0000000205027209 */ /* 0x000fe40007810000 */
[----:B------:R-:W-:Y:S01]  /*10670*/  FMNMX.FTZ R96, R6, R98, !PT ;  /* 0x0000006206607209 */ /* 0x000fe20007810000 */
[C---:B------:R-:W-:Y:S04]  /*10680*/  HMMA.16816.F32 R24, R160.reuse, R168, R24 ;  /* 0x000000a8a018723c */ /* 0x040fe80000001818 */
[----:B------:R-:W-:Y:S02]  /*10690*/  FMNMX.FTZ R3, R8, R99, !PT ;  /* 0x0000006308037209 */ /* 0x000fe40007810000 */
[----:B------:R-:W-:Y:S01]  /*106a0*/  FMNMX.FTZ R96, R7, R96, !PT ;  /* 0x0000006007607209 */ /* 0x000fe20007810000 */
[-C--:B------:R-:W-:Y:S04]  /*106b0*/  HMMA.16816.F32 R28, R160, R170.reuse, R28 ;  /* 0x000000aaa01c723c */ /* 0x080fe8000000181c */
[----:B------:R-:W-:Y:S02]  /*106c0*/  FMNMX.FTZ R2, R16, R2, !PT ;  /* 0x0000000210027209 */ /* 0x000fe40007810000 */
[C---:B------:R-:W-:Y:S05]  /*106d0*/  HMMA.16816.F32 R32, R144.reuse, R170, R32 ;  /* 0x000000aa9020723c */ /* 0x040fea0000001820 */
[----:B------:R-:W-:Y:S01]  /*106e0*/  FMNMX.FTZ R97, R17, R2, !PT ;  /* 0x0000000211617209 */ /* 0x000fe20007810000 */
[-C--:B----4-:R-:W-:Y:S05]  /*106f0*/  HMMA.16816.F32 R36, R144, R148.reuse, R36 ;  /* 0x000000949024723c */ /* 0x090fea0000001824 */
        /* <DEDUP_REMOVED lines=44> */
.L_x_676:
[----:B-1----:R-:W-:Y:S01]  /*109c0*/  FMNMX.FTZ R96, R66, R153, !PT ;  /* 0x0000009942607209 */ /* 0x002fe20007810000 */
[----:B------:R-:W1:Y:S01]  /*109d0*/  SHFL.BFLY PT, R103, R145, 0x2, 0x1f ;  /* 0x0c401f0091677f89 */ /* 0x000e6200000e0000 */
[----:B------:R-:W-:Y:S02]  /*109e0*/  FMNMX.FTZ R2, R57, R152, !PT ;  /* 0x0000009839027209 */ /* 0x000fe40007810000 */
[----:B------:R-:W-:Y:S02]  /*109f0*/  FMNMX.FTZ R96, R67, R96, !PT ;  /* 0x0000006043607209 */ /* 0x000fe40007810000 */
[----:B------:R-:W-:Y:S02]  /*10a00*/  FMNMX.FTZ R2, R60, R2, !PT ;  /* 0x000000023c027209 */ /* 0x000fe40007810000 */
[----:B------:R-:W-:Y:S01]  /*10a10*/  ISETP.NE.AND P2, PT, R154, RZ, PT ;  /* 0x000000ff9a00720c */ /* 0x000fe20003f45270 */
[----:B------:R-:W2:Y:S01]  /*10a20*/  SHFL.BFLY PT, R143, R96, 0x2, 0x1f ;  /* 0x0c401f00608f7f89 */ /* 0x000ea200000e0000 */
[----:B------:R-:W-:Y:S01]  /*10a30*/  FMNMX.FTZ R3, R61, R2, !PT ;  /* 0x000000023d037209 */ /* 0x000fe20007810000 */
[----:B------:R-:W-:Y:S01]  /*10a40*/  IMAD.SHL.U32 R2, R192, 0x2, RZ ;  /* 0x00000002c0027824 */ /* 0x000fe200078e00ff */
[--C-:B------:R-:W-:Y:S02]  /*10a50*/  LOP3.LUT R140, R199, UR15, R194.reuse, 0x96, !PT ;  /* 0x0000000fc78c7c12 */ /* 0x100fe4000f8e96c2 */
[----:B------:R-:W-:Y:S01]  /*10a60*/  LOP3.LUT R102, R197, UR15, R194, 0x96, !PT ;  /* 0x0000000fc5667c12 */ /* 0x000fe2000f8e96c2 */
[----:B------:R-:W-:Y:S01]  /*10a70*/  VIADD R97, R2, 0x1 ;  /* 0x0000000102617836 */ /* 0x000fe20000000000 */
[C---:B------:R-:W-:Y:S01]  /*10a80*/  LOP3.LUT R2, R195.reuse, UR23, R2, 0x96, !PT ;  /* 0x00000017c3027c12 */ /* 0x040fe2000f8e9602 */
[----:B------:R-:W-:Y:S01]  /*10a90*/  IMAD.WIDE.U32 R140, R140, -0x326172a9, RZ ;  /* 0xcd9e8d578c8c7825 */ /* 0x000fe200078e00ff */
[----:B------:R-:W3:Y:S02]  /*10aa0*/  SHFL.BFLY PT, R144, R3, 0x2, 0x1f ;  /* 0x0c401f0003907f89 */ /* 0x000ee400000e0000 */
[----:B------:R-:W-:Y:S01]  /*10ab0*/  LOP3.LUT R100, R195, UR23, R97, 0x96, !PT ;  /* 0x00000017c3647c12 */ /* 0x000fe2000f8e9661 */
[----:B------:R-:W-:Y:S01]  /*10ac0*/  IMAD.WIDE.U32 R148, R2, -0x326172a9, RZ ;  /* 0xcd9e8d5702947825 */ /* 0x000fe200078e00ff */
[----:B-1----:R-:W-:Y:S03]  /*10ad0*/  FMNMX.FTZ R97, R145, R103, !PT ;  /* 0x0000006791617209 */ /* 0x002fe60007810000 */
[----:B------:R-:W-:Y:S01]  /*10ae0*/  IMAD.WIDE.U32 R102, R102, -0x326172a9, RZ ;  /* 0xcd9e8d5766667825 */ /* 0x000fe200078e00ff */
[----:B------:R-:W-:Y:S02]  /*10af0*/  LOP3.LUT R2, R149, UR16, R222, 0x96, !PT ;  /* 0x0000001095027c12 */ /* 0x000fe4000f8e96de */
[--C-:B------:R-:W-:Y:S01]  /*10b00*/  LOP3.LUT R146, R141, UR14, R148.reuse, 0x96, !PT ;  /* 0x0000000e8d927c12 */ /* 0x100fe2000f8e9694 */
[----:B------:R-:W1:Y:S01]  /*10b10*/  SHFL.BFLY PT, R145, R97, 0x1, 0x1f ;  /* 0x0c201f0061917f89 */ /* 0x000e6200000e0000 */
[----:B------:R-:W-:Y:S01]  /*10b20*/  LOP3.LUT R148, R103, UR14, R148, 0x96, !PT ;  /* 0x0000000e67947c12 */ /* 0x000fe2000f8e9694 */
[----:B------:R-:W-:Y:S01]  /*10b30*/  IMAD.WIDE.U32 R154, R100, -0x326172a9, RZ ;  /* 0xcd9e8d57649a7825 */ /* 0x000fe200078e00ff */
[----:B------:R-:W-:Y:S02]  /*10b40*/  FMNMX.FTZ R100, R10, R101, !PT ;  /* 0x000000650a647209 */ /* 0x000fe40007810000 */
[----:B--2---:R-:W-:Y:S01]  /*10b50*/  FMNMX.FTZ R96, R96, R143, !PT ;  /* 0x0000008f60607209 */ /* 0x004fe20007810000 */
[----:B------:R-:W-:Y:S01]  /*10b60*/  IMAD.WIDE.U32 R156, R2, -0x2daee0ad, RZ ;  /* 0xd2511f53029c7825 */ /* 0x000fe200078e00ff */
[----:B------:R-:W-:Y:S02]  /*10b70*/  FMNMX.FTZ R2, R11, R100, !PT ;  /* 0x000000640b027209 */ /* 0x000fe40007810000 */
[----:B------:R-:W-:Y:S01]  /*10b80*/  LOP3.LUT R103, R103, UR14, R154, 0x96, !PT ;  /* 0x0000000e67677c12 */ /* 0x000fe2000f8e969a */
[----:B------:R-:W2:Y:S01]  /*10b90*/  SHFL.BFLY PT, R100, R96, 0x1, 0x1f ;  /* 0x0c201f0060647f89 */ /* 0x000ea200000e0000 */
[----:B------:R-:W-:Y:S01]  /*10ba0*/  FMNMX.FTZ R2, R14, R2, !PT ;  /* 0x000000020e027209 */ /* 0x000fe20007810000 */
[----:B------:R-:W-:Y:S01]  /*10bb0*/  IMAD.WIDE.U32 R146, R146, -0x2daee0ad, RZ ;  /* 0xd2511f5392927825 */ /* 0x000fe200078e00ff */
[----:B---3--:R-:W-:Y:S02]  /*10bc0*/  FMNMX.FTZ R3, R3, R144, !PT ;  /* 0x0000009003037209 */ /* 0x008fe40007810000 */
[----:B------:R-:W-:Y:S01]  /*10bd0*/  FMNMX.FTZ R2, R15, R2, !PT ;  /* 0x000000020f027209 */ /* 0x000fe20007810000 */
[----:B------:R-:W-:Y:S01]  /*10be0*/  IMAD.WIDE.U32 R166, R103, -0x2daee0ad, RZ ;  /* 0xd2511f5367a67825 */ /* 0x000fe200078e00ff */
[----:B------:R-:W-:Y:S01]  /*10bf0*/  LOP3.LUT R152, R155, UR16, R222, 0x96, !PT ;  /* 0x000000109b987c12 */ /* 0x000fe2000f8e96de */
[----:B------:R-:W3:Y:S01]  /*10c00*/  SHFL.BFLY PT, R143, R3, 0x1, 0x1f ;  /* 0x0c201f00038f7f89 */ /* 0x000ee200000e0000 */
[----:B------:R-:W-:Y:S02]  /*10c10*/  FMNMX.FTZ R2, R26, R2, !PT ;  /* 0x000000021a027209 */ /* 0x000fe40007810000 */
[----:B------:R-:W-:Y:S01]  /*10c20*/  LOP3.LUT R151, R141, UR14, R154, 0x96, !PT ;  /* 0x0000000e8d977c12 */ /* 0x000fe2000f8e969a */
[----:B------:R-:W-:Y:S01]  /*10c30*/  IMAD.WIDE.U32 R152, R152, -0x2daee0ad, RZ ;  /* 0xd2511f5398987825 */ /* 0x000fe200078e00ff */
[----:B------:R-:W-:Y:S02]  /*10c40*/  FMNMX.FTZ R2, R27, R2, !PT ;  /* 0x000000021b027209 */ /* 0x000fe40007810000 */
[----:B-1----:R-:W-:Y:S01]  /*10c50*/  FMNMX.FTZ R97, R97, R145, !PT ;  /* 0x0000009161617209 */ /* 0x002fe20007810000 */
[----:B------:R-:W-:Y:S01]  /*10c60*/  IMAD.WIDE.U32 R164, R151, -0x2daee0ad, RZ ;  /* 0xd2511f5397a47825 */ /* 0x000fe200078e00ff */
[----:B------:R-:W-:Y:S02]  /*10c70*/  FMNMX.FTZ R2, R30, R2, !PT ;  /* 0x000000021e027209 */ /* 0x000fe40007810000 */
[----:B------:R-:W-:Y:S01]  /*10c80*/  LOP3.LUT R142, R149, UR16, R220, 0x96, !PT ;  /* 0x00000010958e7c12 */ /* 0x000fe2000f8e96dc */
[----:B------:R-:W-:Y:S01]  /*10c90*/  FADD.FTZ R0, -R97, R0 ;  /* 0x0000000061007221 */ /* 0x000fe20000010100 */
[----:B------:R-:W-:Y:S01]  /*10ca0*/  FMNMX.FTZ R103, R31, R2, !PT ;  /* 0x000000021f677209 */ /* 0x000fe20007810000 */
[----:B------:R-:W-:Y:S01]  /*10cb0*/  IMAD.WIDE.U32 R148, R148, -0x2daee0ad, RZ ;  /* 0xd2511f5394947825 */ /* 0x000fe200078e00ff */
[----:B------:R-:W-:Y:S02]  /*10cc0*/  LOP3.LUT R151, R165, UR11, R152, 0x96, !PT ;  /* 0x0000000ba5977c12 */ /* 0x000fe4000f8e9698 */
[----:B--2---:R-:W-:Y:S01]  /*10cd0*/  FMNMX.FTZ R96, R96, R100, !PT ;  /* 0x0000006460607209 */ /* 0x004fe20007810000 */
[----:B------:R-:W-:Y:S01]  /*10ce0*/  FMUL.FTZ R2, R0, UR4 ;  /* 0x0000000400027c20 */ /* 0x000fe20008410000 */
[----:B------:R-:W-:Y:S01]  /*10cf0*/  FMNMX.FTZ R103, R42, R103, !PT ;  /* 0x000000672a677209 */ /* 0x000fe20007810000 */
[----:B------:R-:W-:Y:S01]  /*10d00*/  IMAD.WIDE.U32 R162, R151, -0x326172a9, RZ ;  /* 0xcd9e8d5797a27825 */ /* 0x000fe200078e00ff */
[----:B------:R-:W-:Y:S01]  /*10d10*/  LOP3.LUT R150, R155, UR16, R220, 0x96, !PT ;  /* 0x000000109b967c12 */ /* 0x000fe2000f8e96dc */
[----:B------:R1:W2:Y:S01]  /*10d20*/  MUFU.EX2 R100, R2 ;  /* 0x0000000200647308 */ /* 0x0002a20000000800 */
[----:B------:R-:W-:Y:S01]  /*10d30*/  FMNMX.FTZ R103, R43, R103, !PT ;  /* 0x000000672b677209 */ /* 0x000fe20007810000 */
[----:B------:R-:W-:Y:S01]  /*10d40*/  FADD.FTZ R0, -R96, R98 ;  /* 0x0000006260007221 */ /* 0x000fe20000010100 */
[----:B---3--:R-:W-:Y:S01]  /*10d50*/  FMNMX.FTZ R3, R3, R143, !PT ;  /* 0x0000008f03037209 */ /* 0x008fe20007810000 */
[C---:B------:R-:W-:Y:S01]  /*10d60*/  FMUL.FTZ R152, R97.reuse, UR4 ;  /* 0x0000000461987c20 */ /* 0x040fe20008410000 */
[----:B------:R-:W-:Y:S01]  /*10d70*/  FMNMX.FTZ R103, R46, R103, !PT ;  /* 0x000000672e677209 */ /* 0x000fe20007810000 */
[----:B------:R-:W-:Y:S01]  /*10d80*/  IMAD.WIDE.U32 R154, R142, -0x2daee0ad, RZ ;  /* 0xd2511f538e9a7825 */ /* 0x000fe200078e00ff */
[----:B------:R-:W-:Y:S02]  /*10d90*/  FSETP.NEU.FTZ.AND P1, PT, R97, -INF , PT ;  /* 0xff8000006100780b */ /* 0x000fe40003f3d000 */
[----:B------:R-:W-:Y:S02]  /*10da0*/  LOP3.LUT R142, R147, UR11, R156, 0x96, !PT ;  /* 0x0000000b938e7c12 */ /* 0x000fe4000f8e969c */
[----:B------:R-:W-:Y:S02]  /*10db0*/  FSEL R152, R152, RZ, P1 ;  /* 0x000000ff98987208 */ /* 0x000fe40000800000 */
[----:B------:R-:W-:Y:S01]  /*10dc0*/  LOP3.LUT R147, R149, UR11, R154, 0x96, !PT ;  /* 0x0000000b95937c12 */ /* 0x000fe2000f8e969a */
[----:B------:R-:W-:Y:S01]  /*10dd0*/  IMAD.WIDE.U32 R142, R142, -0x326172a9, RZ ;  /* 0xcd9e8d578e8e7825 */ /* 0x000fe200078e00ff */
[----:B------:R-:W-:Y:S02]  /*10de0*/  LOP3.LUT R149, R153, UR13, R198, 0x96, !PT ;  /* 0x0000000d99957c12 */ /* 0x000fe4000f8e96c6 */
[----:B------:R-:W-:Y:S01]  /*10df0*/  FSETP.NEU.FTZ.AND P1, PT, R96, -INF , PT ;  /* 0xff8000006000780b */ /* 0x000fe20003f3d000 */
[----:B-1----:R-:W-:Y:S01]  /*10e00*/  FMUL.FTZ R2, R0, UR4 ;  /* 0x0000000400027c20 */ /* 0x002fe20008410000 */
[----:B------:R-:W-:Y:S01]  /*10e10*/  FADD.FTZ R0, -R3, R99 ;  /* 0x0000006303007221 */ /* 0x000fe20000010100 */
[--C-:B------:R-:W-:Y:S01]  /*10e20*/  FFMA.FTZ R64, R64, UR4, -R152.reuse ;  /* 0x0000000440407c23 */ /* 0x100fe20008010898 */
[----:B------:R-:W-:Y:S01]  /*10e30*/  FFMA.FTZ R65, R65, UR4, -R152 ;  /* 0x0000000441417c23 */ /* 0x000fe20008010898 */
[----:B------:R1:W3:Y:S01]  /*10e40*/  MUFU.EX2 R99, R2 ;  /* 0x0000000200637308 */ /* 0x0002e20000000800 */
[----:B------:R-:W-:Y:S01]  /*10e50*/  LOP3.LUT R144, R155, UR13, R196, 0x96, !PT ;  /* 0x0000000d9b907c12 */ /* 0x000fe2000f8e96c4 */
[----:B------:R-:W-:Y:S01]  /*10e60*/  FMUL.FTZ R0, R0, UR4 ;  /* 0x0000000400007c20 */ /* 0x000fe20008410000 */
[----:B------:R-:W-:Y:S01]  /*10e70*/  LOP3.LUT R141, R157, UR13, R198, 0x96, !PT ;  /* 0x0000000d9d8d7c12 */ /* 0x000fe2000f8e96c6 */
[----:B------:R-:W-:Y:S01]  /*10e80*/  FMUL.FTZ R153, R96, UR4 ;  /* 0x0000000460997c20 */ /* 0x000fe20008410000 */
[----:B------:R-:W-:Y:S04]  /*10e90*/  IMAD.WIDE.U32 R154, R150, -0x2daee0ad, RZ ;  /* 0xd2511f53969a7825 */ /* 0x000fe800078e00ff */
[----:B--2---:R-:W-:Y:S01]  /*10ea0*/  FMUL.FTZ R68, R100, R68 ;  /* 0x0000004464447220 */ /* 0x004fe20000410000 */
[----:B------:R2:W4:Y:S01]  /*10eb0*/  MUFU.EX2 R98, R0 ;  /* 0x0000000000627308 */ /* 0x0005220000000800 */
[----:B------:R-:W-:Y:S01]  /*10ec0*/  FSEL R153, R153, RZ, P1 ;  /* 0x000000ff99997208 */ /* 0x000fe20000800000 */
[----:B------:R-:W-:Y:S01]  /*10ed0*/  IMAD.WIDE.U32 R156, R144, -0x326172a9, RZ ;  /* 0xcd9e8d57909c7825 */ /* 0x000fe200078e00ff */
[----:B------:R-:W-:Y:S02]  /*10ee0*/  LOP3.LUT R158, R155, UR13, R196, 0x96, !PT ;  /* 0x0000000d9b9e7c12 */ /* 0x000fe4000f8e96c4 */
[----:B------:R-:W-:Y:S01]  /*10ef0*/  LOP3.LUT R159, R167, UR11, R154, 0x96, !PT ;  /* 0x0000000ba79f7c12 */ /* 0x000fe2000f8e969a */
[--C-:B------:R-:W-:Y:S01]  /*10f00*/  FFMA.FTZ R38, R38, UR4, -R153.reuse ;  /* 0x0000000426267c23 */ /* 0x100fe20008010899 */
[----:B------:R-:W-:Y:S01]  /*10f10*/  FSETP.NEU.FTZ.AND P1, PT, R3, -INF , PT ;  /* 0xff8000000300780b */ /* 0x000fe20003f3d000 */
[--C-:B------:R-:W-:Y:S01]  /*10f20*/  FFMA.FTZ R39, R39, UR4, -R153.reuse ;  /* 0x0000000427277c23 */ /* 0x100fe20008010899 */
[----:B-1----:R-:W-:Y:S01]  /*10f30*/  FMNMX.FTZ R2, R47, R103, !PT ;  /* 0x000000672f027209 */ /* 0x002fe20007810000 */
[--C-:B------:R-:W-:Y:S01]  /*10f40*/  FFMA.FTZ R66, R66, UR4, -R153.reuse ;  /* 0x0000000442427c23 */ /* 0x100fe20008010899 */
[----:B------:R-:W-:Y:S01]  /*10f50*/  LOP3.LUT R103, R157, UR12, R102, 0x96, !PT ;  /* 0x0000000c9d677c12 */ /* 0x000fe2000f8e9666 */
[--C-:B------:R-:W-:Y:S01]  /*10f60*/  FFMA.FTZ R16, R16, UR4, -R152.reuse ;  /* 0x0000000410107c23 */ /* 0x100fe20008010898 */
[----:B------:R-:W-:Y:S01]  /*10f70*/  FMNMX.FTZ R2, R58, R2, !PT ;  /* 0x000000023a027209 */ /* 0x000fe20007810000 */
[----:B------:R-:W-:Y:S01]  /*10f80*/  FFMA.FTZ R17, R17, UR4, -R152 ;  /* 0x0000000411117c23 */ /* 0x000fe20008010898 */
[--C-:B------:R-:W-:Y:S01]  /*10f90*/  FFMA.FTZ R67, R67, UR4, -R153.reuse ;  /* 0x0000000443437c23 */ /* 0x100fe20008010899 */
[----:B------:R-:W-:Y:S01]  /*10fa0*/  MUFU.EX2 R234, R16 ;  /* 0x0000001000ea7308 */ /* 0x000fe20000000800 */
[----:B--2---:R-:W-:Y:S01]  /*10fb0*/  FMNMX.FTZ R0, R59, R2, !PT ;  /* 0x000000023b007209 */ /* 0x004fe20007810000 */
[--C-:B------:R-:W-:Y:S01]  /*10fc0*/  FFMA.FTZ R54, R54, UR4, -R153.reuse ;  /* 0x0000000436367c23 */ /* 0x100fe20008010899 */
[--C-:B------:R-:W-:Y:S01]  /*10fd0*/  FFMA.FTZ R18, R18, UR4, -R153.reuse ;  /* 0x0000000412127c23 */ /* 0x100fe20008010899 */
[--C-:B------:R-:W-:Y:S01]  /*10fe0*/  FFMA.FTZ R19, R19, UR4, -R153.reuse ;  /* 0x0000000413137c23 */ /* 0x100fe20008010899 */
[----:B------:R-:W-:Y:S01]  /*10ff0*/  FMNMX.FTZ R0, R62, R0, !PT ;  /* 0x000000003e007209 */ /* 0x000fe20007810000 */
[--C-:B------:R-:W-:Y:S01]  /*11000*/  FFMA.FTZ R6, R6, UR4, -R153.reuse ;  /* 0x0000000406067c23 */ /* 0x100fe20008010899 */
[--C-:B------:R-:W-:Y:S03]  /*11010*/  FFMA.FTZ R7, R7, UR4, -R153.reuse ;  /* 0x0000000407077c23 */ /* 0x100fe60008010899 */
[----:B------:R1:W-:Y:S01]  /*11020*/  MUFU.EX2 R232, R18 ;  /* 0x0000001200e87308 */ /* 0x0003e20000000800 */
[----:B------:R-:W-:Y:S01]  /*11030*/  FMNMX.FTZ R0, R63, R0, !PT ;  /* 0x000000003f007209 */ /* 0x000fe20007810000 */
[----:B------:R-:W-:Y:S04]  /*11040*/  IMAD.WIDE.U32 R154, R141, -0x326172a9, RZ ;  /* 0xcd9e8d578d9a7825 */ /* 0x000fe800078e00ff */
[C---:B------:R-:W-:Y:S01]  /*11050*/  FMUL.FTZ R69, R100.reuse, R69 ;  /* 0x0000004564457220 */ /* 0x040fe20000410000 */
[----:B---3--:R-:W-:Y:S01]  /*11060*/  FMUL.FTZ R70, R99, R70 ;  /* 0x0000004663467220 */ /* 0x008fe20000410000 */
[----:B------:R-:W2:Y:S01]  /*11070*/  SHFL.BFLY PT, R2, R0, 0x2, 0x1f ;  /* 0x0c401f0000027f89 */ /* 0x000ea200000e0000 */
[----:B------:R-:W-:Y:S01]  /*11080*/  LOP3.LUT R150, R155, UR12, R140, 0x96, !PT ;  /* 0x0000000c9b967c12 */ /* 0x000fe2000f8e968c */
[----:B------:R3:W5:Y:S01]  /*11090*/  MUFU.EX2 R233, R17 ;  /* 0x0000001100e97308 */ /* 0x0007620000000800 */
[----:B------:R-:W-:Y:S01]  /*110a0*/  LOP3.LUT R141, R143, UR10, R154, 0x96, !PT ;  /* 0x0000000a8f8d7c12 */ /* 0x000fe2000f8e969a */
[----:B------:R-:W-:Y:S04]  /*110b0*/  IMAD.WIDE.U32 R154, R149, -0x326172a9, RZ ;  /* 0xcd9e8d57959a7825 */ /* 0x000fe800078e00ff */
[----:B------:R-:W-:Y:S01]  /*110c0*/  FMUL.FTZ R71, R99, R71 ;  /* 0x0000004763477220 */ /* 0x000fe20000410000 */
[----:B------:R-:W-:Y:S01]  /*110d0*/  FMUL.FTZ R72, R100, R72 ;  /* 0x0000004864487220 */ /* 0x000fe20000410000 */
[----:B------:R-:W-:Y:S01]  /*110e0*/  IMAD.WIDE.U32 R150, R150, -0x2daee0ad, RZ ;  /* 0xd2511f5396967825 */ /* 0x000fe200078e00ff */
[----:B------:R-:W-:Y:S01]  /*110f0*/  LOP3.LUT R165, R155, UR12, R140, 0x96, !PT ;  /* 0x0000000c9ba57c12 */ /* 0x000fe2000f8e968c */
[----:B------:R-:W-:Y:S01]  /*11100*/  MUFU.EX2 R227, R7 ;  /* 0x0000000700e37308 */ /* 0x000fe20000000800 */
[----:B------:R-:W-:Y:S01]  /*11110*/  LOP3.LUT R163, R163, UR10, R154, 0x96, !PT ;  /* 0x0000000aa3a37c12 */ /* 0x000fe2000f8e969a */
[----:B------:R-:W-:Y:S04]  /*11120*/  IMAD.WIDE.U32 R140, R141, -0x2daee0ad, RZ ;  /* 0xd2511f538d8c7825 */ /* 0x000fe800078e00ff */
[----:B------:R-:W-:Y:S01]  /*11130*/  FMUL.FTZ R154, R3, UR4 ;  /* 0x00000004039a7c20 */ /* 0x000fe20008410000 */
[----:B------:R-:W-:Y:S01]  /*11140*/  FMUL.FTZ R73, R100, R73 ;  /* 0x0000004964497220 */ /* 0x000fe20000410000 */
[----:B------:R-:W-:Y:S01]  /*11150*/  IMAD.WIDE.U32 R144, R147, -0x326172a9, RZ ;  /* 0xcd9e8d5793907825 */ /* 0x000fe200078e00ff */
[----:B-1----:R-:W-:Y:S01]  /*11160*/  LOP3.LUT R18, R141, UR5, R150, 0x96, !PT ;  /* 0x000000058d127c12 */ /* 0x002fe2000f8e9696 */
[----:B------:R-:W-:Y:S01]  /*11170*/  MUFU.EX2 R228, R6 ;  /* 0x0000000600e47308 */ /* 0x000fe20000000800 */
[----:B------:R-:W-:Y:S01]  /*11180*/  FSEL R154, R154, RZ, P1 ;  /* 0x000000ff9a9a7208 */ /* 0x000fe20000800000 */
[----:B---3--:R-:W-:Y:S01]  /*11190*/  IMAD.WIDE.U32 R16, R158, -0x326172a9, RZ ;  /* 0xcd9e8d579e107825 */ /* 0x008fe200078e00ff */
[----:B------:R-:W-:Y:S03]  /*111a0*/  LOP3.LUT R156, R145, UR10, R156, 0x96, !PT ;  /* 0x0000000a919c7c12 */ /* 0x000fe6000f8e969c */
[----:B------:R-:W-:Y:S01]  /*111b0*/  FMUL.FTZ R74, R99, R74 ;  /* 0x0000004a634a7220 */ /* 0x000fe20000410000 */
[----:B--2---:R-:W-:Y:S01]  /*111c0*/  FMNMX.FTZ R0, R0, R2, !PT ;  /* 0x0000000200007209 */ /* 0x004fe20007810000 */
[----:B------:R-:W-:Y:S01]  /*111d0*/  FFMA.FTZ R4, R4, UR4, -R152 ;  /* 0x0000000404047c23 */ /* 0x000fe20008010898 */
[----:B------:R-:W-:Y:S01]  /*111e0*/  LOP3.LUT R167, R17, UR12, R102, 0x96, !PT ;  /* 0x0000000c11a77c12 */ /* 0x000fe2000f8e9666 */
[----:B------:R1:W-:Y:S01]  /*111f0*/  MUFU.EX2 R231, R19 ;  /* 0x0000001300e77308 */ /* 0x0003e20000000800 */
[----:B------:R-:W-:Y:S01]  /*11200*/  LOP3.LUT R102, R151, UR9, R146, 0x96, !PT ;  /* 0x0000000997667c12 */ /* 0x000fe2000f8e9692 */
[----:B------:R-:W-:Y:S01]  /*11210*/  IMAD.WIDE.U32 R168, R159, -0x326172a9, RZ ;  /* 0xcd9e8d579fa87825 */ /* 0x000fe200078e00ff */
[----:B------:R-:W2:Y:S03]  /*11220*/  SHFL.BFLY PT, R2, R0, 0x1, 0x1f ;  /* 0x0c201f0000027f89 */ /* 0x000ea600000e0000 */
[----:B------:R-:W-:Y:S01]  /*11230*/  FFMA.FTZ R5, R5, UR4, -R152 ;  /* 0x0000000405057c23 */ /* 0x000fe20008010898 */
[----:B------:R-:W-:Y:S01]  /*11240*/  FFMA.FTZ R8, R8, UR4, -R154 ;  /* 0x0000000408087c23 */ /* 0x000fe2000801089a */
[----:B------:R-:W-:Y:S02]  /*11250*/  LOP3.LUT R169, R169, UR10, R16, 0x96, !PT ;  /* 0x0000000aa9a97c12 */ /* 0x000fe4000f8e9610 */
[----:B------:R3:W-:Y:S01]  /*11260*/  MUFU.EX2 R230, R4 ;  /* 0x0000000400e67308 */ /* 0x0007e20000000800 */
[----:B------:R-:W-:Y:S04]  /*11270*/  IMAD.WIDE.U32 R16, R103, -0x2daee0ad, RZ ;  /* 0xd2511f5367107825 */ /* 0x000fe800078e00ff */
[--C-:B------:R-:W-:Y:S01]  /*11280*/  FFMA.FTZ R9, R9, UR4, -R154.reuse ;  /* 0x0000000409097c23 */ /* 0x100fe2000801089a */
[----:B------:R-:W-:Y:S01]  /*11290*/  FFMA.FTZ R12, R12, UR4, -R154 ;  /* 0x000000040c0c7c23 */ /* 0x000fe2000801089a */
[----:B------:R-:W-:Y:S01]  /*112a0*/  IMAD.WIDE.U32 R156, R156, -0x2daee0ad, RZ ;  /* 0xd2511f539c9c7825 */ /* 0x000fe200078e00ff */
[----:B------:R-:W-:Y:S02]  /*112b0*/  LOP3.LUT R143, R17, UR9, R148, 0x96, !PT ;  /* 0x00000009118f7c12 */ /* 0x000fe4000f8e9694 */
[----:B------:R4:W5:Y:S01]  /*112c0*/  MUFU.EX2 R229, R5 ;  /* 0x0000000500e57308 */ /* 0x0009620000000800 */
[----:B------:R-:W-:Y:S01]  /*112d0*/  FFMA.FTZ R13, R13, UR4, -R154 ;  /* 0x000000040d0d7c23 */ /* 0x000fe2000801089a */
[----:B------:R-:W-:Y:S01]  /*112e0*/  LOP3.LUT R16, R157, UR5, R16, 0x96, !PT ;  /* 0x000000059d107c12 */ /* 0x000fe2000f8e9610 */
[----:B------:R-:W-:Y:S04]  /*112f0*/  IMAD.WIDE.U32 R102, R102, -0x326172a9, RZ ;  /* 0xcd9e8d5766667825 */ /* 0x000fe800078e00ff */
[--C-:B------:R-:W-:Y:S01]  /*11300*/  FFMA.FTZ R24, R24, UR4, -R154.reuse ;  /* 0x0000000418187c23 */ /* 0x100fe2000801089a */
[----:B------:R-:W-:Y:S01]  /*11310*/  FFMA.FTZ R28, R28, UR4, -R154 ;  /* 0x000000041c1c7c23 */ /* 0x000fe2000801089a */
[----:B-1----:R-:W-:Y:S01]  /*11320*/  IMAD.WIDE.U32 R18, R18, -0x326172a9, RZ ;  /* 0xcd9e8d5712127825 */ /* 0x002fe200078e00ff */
[----:B------:R-:W-:Y:S01]  /*11330*/  LOP3.LUT R146, R103, UR8, R142, 0x96, !PT ;  /* 0x0000000867927c12 */ /* 0x000fe2000f8e968e */
[----:B------:R1:W-:Y:S02]  /*11340*/  MUFU.EX2 R218, R8 ;  /* 0x0000000800da7308 */ /* 0x0003e40000000800 */
[----:B------:R-:W-:Y:S01]  /*11350*/  FFMA.FTZ R29, R29, UR4, -R154 ;  /* 0x000000041d1d7c23 */ /* 0x000fe2000801089a */
[----:B--2---:R-:W-:Y:S01]  /*11360*/  FMNMX.FTZ R2, R0, R2, !PT ;  /* 0x0000000200027209 */ /* 0x004fe20007810000 */
[----:B------:R-:W-:Y:S01]  /*11370*/  IMAD.WIDE.U32 R16, R16, -0x326172a9, RZ ;  /* 0xcd9e8d5710107825 */ /* 0x000fe200078e00ff */
[----:B---3--:R-:W-:Y:S02]  /*11380*/  LOP3.LUT R4, R18, 0xffff, RZ, 0xc0, !PT ;  /* 0x0000ffff12047812 */ /* 0x008fe400078ec0ff */
[----:B------:R-:W-:Y:S01]  /*11390*/  SHF.R.U32.HI R103, RZ, 0x10, R18 ;  /* 0x00000010ff677819 */ /* 0x000fe20000011612 */
[----:B------:R-:W-:Y:S01]  /*113a0*/  IMAD.WIDE.U32 R142, R143, -0x326172a9, RZ ;  /* 0xcd9e8d578f8e7825 */ /* 0x000fe200078e00ff */
[----:B------:R-:W-:Y:S01]  /*113b0*/  LOP3.LUT R102, R19, UR17, R102, 0x96, !PT ;  /* 0x0000001113667c12 */ /* 0x000fe2000f8e9666 */
[----:B------:R2:W-:Y:S01]  /*113c0*/  MUFU.EX2 R217, R9 ;  /* 0x0000000900d97308 */ /* 0x0005e20000000800 */
[----:B------:R-:W-:Y:S01]  /*113d0*/  SHF.R.U32.HI R6, RZ, 0x10, R16 ;  /* 0x00000010ff067819 */ /* 0x000fe20000011610 */
[--C-:B------:R-:W-:Y:S01]  /*113e0*/  FFMA.FTZ R40, R40, UR4, -R154.reuse ;  /* 0x0000000428287c23 */ /* 0x100fe2000801089a */
[----:B------:R-:W-:Y:S01]  /*113f0*/  LOP3.LUT R145, R18, 0xff, RZ, 0xc0, !PT ;  /* 0x000000ff12917812 */ /* 0x000fe200078ec0ff */
[----:B------:R-:W-:Y:S01]  /*11400*/  FFMA.FTZ R41, R41, UR4, -R154 ;  /* 0x0000000429297c23 */ /* 0x000fe2000801089a */
[----:B------:R-:W-:Y:S01]  /*11410*/  SHF.R.U32.HI R19, RZ, 0x18, R18 ;  /* 0x00000018ff137819 */ /* 0x000fe20000011612 */
[----:B------:R-:W-:Y:S01]  /*11420*/  FFMA.FTZ R44, R44, UR4, -R154 ;  /* 0x000000042c2c7c23 */ /* 0x000fe2000801089a */
[----:B----4-:R-:W-:Y:S03]  /*11430*/  SHF.R.U32.HI R5, RZ, 0x8, R4 ;  /* 0x00000008ff057819 */ /* 0x010fe60000011604 */
[----:B------:R-:W-:Y:S01]  /*11440*/  MUFU.EX2 R226, R12 ;  /* 0x0000000c00e27308 */ /* 0x000fe20000000800 */
[----:B------:R-:W-:Y:S01]  /*11450*/  LOP3.LUT R18, R17, UR17, R142, 0x96, !PT ;  /* 0x0000001111127c12 */ /* 0x000fe2000f8e968e */
[----:B-1----:R-:W-:Y:S01]  /*11460*/  FFMA.FTZ R8, R33, UR4, -R152 ;  /* 0x0000000421087c23 */ /* 0x002fe20008010898 */
[----:B------:R-:W-:Y:S01]  /*11470*/  LOP3.LUT R4, R103, 0xff, RZ, 0xc0, !PT ;  /* 0x000000ff67047812 */ /* 0x000fe200078ec0ff */
[--C-:B------:R-:W-:Y:S01]  /*11480*/  FFMA.FTZ R45, R45, UR4, -R154.reuse ;  /* 0x000000042d2d7c23 */ /* 0x100fe2000801089a */
[----:B------:R-:W-:Y:S01]  /*11490*/  LOP3.LUT R17, R16, 0xffff, RZ, 0xc0, !PT ;  /* 0x0000ffff10117812 */ /* 0x000fe200078ec0ff */
[----:B------:R-:W-:Y:S01]  /*114a0*/  FFMA.FTZ R56, R56, UR4, -R154 ;  /* 0x0000000438387c23 */ /* 0x000fe2000801089a */
[----:B------:R-:W-:Y:S03]  /*114b0*/  LOP3.LUT R141, R16, 0xff, RZ, 0xc0, !PT ;  /* 0x000000ff108d7812 */ /* 0x000fe600078ec0ff */
[----:B------:R1:W-:Y:S01]  /*114c0*/  MUFU.EX2 R213, R8 ;  /* 0x0000000800d57308 */ /* 0x0003e20000000800 */
[----:B------:R-:W-:Y:S01]  /*114d0*/  LOP3.LUT R0, R6, 0xff, RZ, 0xc0, !PT ;  /* 0x000000ff06007812 */ /* 0x000fe200078ec0ff */
[----:B--2---:R-:W-:Y:S01]  /*114e0*/  FFMA.FTZ R9, R34, UR4, -R153 ;  /* 0x0000000422097c23 */ /* 0x004fe20008010899 */
[----:B------:R-:W-:Y:S01]  /*114f0*/  SHF.R.U32.HI R16, RZ, 0x18, R16 ;  /* 0x00000018ff107819 */ /* 0x000fe20000011610 */
[----:B------:R-:W-:Y:S01]  /*11500*/  IMAD.WIDE.U32 R6, R146, -0x2daee0ad, RZ ;  /* 0xd2511f5392067825 */ /* 0x000fe200078e00ff */
[----:B------:R-:W-:Y:S02]  /*11510*/  PRMT R19, R4, 0x5410, R19 ;  /* 0x0000541004137816 */ /* 0x000fe40000000013 */
[----:B------:R-:W-:Y:S03]  /*11520*/  LOP3.LUT R144, R143, UR8, R144, 0x96, !PT ;  /* 0x000000088f907c12 */ /* 0x000fe6000f8e9690 */
[----:B------:R2:W-:Y:S01]  /*11530*/  MUFU.EX2 R212, R9 ;  /* 0x0000000900d47308 */ /* 0x0005e20000000800 */
[----:B------:R-:W-:Y:S01]  /*11540*/  SHF.R.U32.HI R4, RZ, 0x8, R17 ;  /* 0x00000008ff047819 */ /* 0x000fe20000011611 */
[----:B------:R-:W-:Y:S01]  /*11550*/  FFMA.FTZ R57, R57, UR4, -R154 ;  /* 0x0000000439397c23 */ /* 0x000fe2000801089a */
[----:B------:R-:W-:Y:S01]  /*11560*/  PRMT R147, R0, 0x5410, R16 ;  /* 0x0000541000937816 */ /* 0x000fe20000000010 */
[----:B------:R-:W-:Y:S01]  /*11570*/  FFMA.FTZ R16, R35, UR4, -R153 ;  /* 0x0000000423107c23 */ /* 0x000fe20008010899 */
[----:B------:R-:W-:Y:S01]  /*11580*/  LOP3.LUT R103, R7, UR18, R140, 0x96, !PT ;  /* 0x0000001207677c12 */ /* 0x000fe2000f8e968c */
[----:B------:R-:W-:Y:S01]  /*11590*/  FFMA.FTZ R60, R60, UR4, -R154 ;  /* 0x000000043c3c7c23 */ /* 0x000fe2000801089a */
[----:B------:R-:W-:Y:S01]  /*115a0*/  LOP3.LUT R148, R6, 0xffff, RZ, 0xc0, !PT ;  /* 0x0000ffff06947812 */ /* 0x000fe200078ec0ff */
[----:B------:R-:W-:Y:S01]  /*115b0*/  FMUL.FTZ R155, R2, UR4 ;  /* 0x00000004029b7c20 */ /* 0x000fe20008410000 */
[----:B------:R-:W-:Y:S01]  /*115c0*/  LOP3.LUT R0, R102, 0xffff, RZ, 0xc0, !PT ;  /* 0x0000ffff66007812 */ /* 0x000fe200078ec0ff */
[----:B-1----:R-:W-:Y:S01]  /*115d0*/  FMUL.FTZ R8, R98, R104 ;  /* 0x0000006862087220 */ /* 0x002fe20000410000 */
[----:B------:R-:W-:Y:S01]  /*115e0*/  PRMT R145, R145, 0x5410, R5 ;  /* 0x0000541091917816 */ /* 0x000fe20000000005 */
[----:B------:R1:W-:Y:S01]  /*115f0*/  MUFU.EX2 R201, R28 ;  /* 0x0000001c00c97308 */ /* 0x0003e20000000800 */
[----:B------:R-:W-:Y:S01]  /*11600*/  PRMT R146, R141, 0x5410, R4 ;  /* 0x000054108d927816 */ /* 0x000fe20000000004 */
[----:B------:R-:W-:Y:S01]  /*11610*/  IMAD.WIDE.U32 R4, R144, -0x2daee0ad, RZ ;  /* 0xd2511f5390047825 */ /* 0x000fe200078e00ff */
[----:B------:R-:W-:Y:S02]  /*11620*/  SHF.R.U32.HI R7, RZ, 0x10, R18 ;  /* 0x00000010ff077819 */ /* 0x000fe40000011612 */
[--C-:B------:R-:W-:Y:S01]  /*11630*/  SHF.R.U32.HI R149, RZ, 0x10, R6.reuse ;  /* 0x00000010ff957819 */ /* 0x100fe20000011606 */
[----:B--2---:R-:W-:Y:S01]  /*11640*/  FMUL.FTZ R9, R98, R105 ;  /* 0x0000006962097220 */ /* 0x004fe20000410000 */
[----:B------:R-:W-:Y:S03]  /*11650*/  LOP3.LUT R161, R6, 0xff, RZ, 0xc0, !PT ;  /* 0x000000ff06a17812 */ /* 0x000fe600078ec0ff */
[----:B------:R2:W-:Y:S01]  /*11660*/  MUFU.EX2 R202, R29 ;  /* 0x0000001d00ca7308 */ /* 0x0005e20000000800 */
[----:B------:R-:W-:Y:S01]  /*11670*/  SHF.R.U32.HI R160, RZ, 0x18, R6 ;  /* 0x00000018ffa07819 */ /* 0x000fe20000011606 */
[----:B------:R-:W-:Y:S01]  /*11680*/  FMUL.FTZ R75, R99, R75 ;  /* 0x0000004b634b7220 */ /* 0x000fe20000410000 */
[----:B------:R-:W-:Y:S01]  /*11690*/  SHF.R.U32.HI R6, RZ, 0x8, R0 ;  /* 0x00000008ff067819 */ /* 0x000fe20000011600 */
[----:B------:R-:W-:Y:S01]  /*116a0*/  FMUL.FTZ R76, R98, R76 ;  /* 0x0000004c624c7220 */ /* 0x000fe20000410000 */
[----:B------:R-:W-:Y:S01]  /*116b0*/  LOP3.LUT R0, R7, 0xff, RZ, 0xc0, !PT ;  /* 0x000000ff07007812 */ /* 0x000fe200078ec0ff */
[----:B------:R-:W-:Y:S01]  /*116c0*/  FFMA.FTZ R7, R32, UR4, -R152 ;  /* 0x0000000420077c23 */ /* 0x000fe20008010898 */
[----:B------:R-:W-:Y:S03]  /*116d0*/  FSETP.NEU.FTZ.AND P1, PT, R2, -INF , PT ;  /* 0xff8000000200780b */ /* 0x000fe60003f3d000 */
[----:B------:R3:W4:Y:S01]  /*116e0*/  MUFU.EX2 R225, R13 ;  /* 0x0000000d00e17308 */ /* 0x0007220000000800 */
[----:B------:R-:W-:Y:S01]  /*116f0*/  LOP3.LUT R17, R4, 0xffff, RZ, 0xc0, !PT ;  /* 0x0000ffff04117812 */ /* 0x000fe200078ec0ff */
[----:B------:R-:W4:Y:S01]  /*11700*/  LDSM.16.MT88.4 R32, [R177+0x6000] ;  /* 0x00600000b120783b */ /* 0x000f220000004200 */
[--C-:B------:R-:W-:Y:S01]  /*11710*/  SHF.R.U32.HI R157, RZ, 0x10, R4.reuse ;  /* 0x00000010ff9d7819 */ /* 0x100fe20000011604 */
[----:B------:R-:W-:Y:S01]  /*11720*/  FMUL.FTZ R77, R98, R77 ;  /* 0x0000004d624d7220 */ /* 0x000fe20000410000 */
[----:B------:R-:W-:Y:S01]  /*11730*/  LOP3.LUT R159, R4, 0xff, RZ, 0xc0, !PT ;  /* 0x000000ff049f7812 */ /* 0x000fe200078ec0ff */
[----:B-1----:R-:W-:Y:S01]  /*11740*/  FMUL.FTZ R28, R98, R132 ;  /* 0x00000084621c7220 */ /* 0x002fe20000410000 */
[----:B------:R-:W-:Y:S01]  /*11750*/  SHF.R.U32.HI R158, RZ, 0x18, R4 ;  /* 0x00000018ff9e7819 */ /* 0x000fe20000011604 */
[----:B------:R-:W-:Y:S01]  /*11760*/  FMUL.FTZ R80, R100, R80 ;  /* 0x0000005064507220 */ /* 0x000fe20000410000 */
[----:B------:R-:W-:Y:S01]  /*11770*/  LOP3.LUT R4, R18, 0xffff, RZ, 0xc0, !PT ;  /* 0x0000ffff12047812 */ /* 0x000fe200078ec0ff */
[----:B--2---:R-:W-:Y:S01]  /*11780*/  FMUL.FTZ R29, R98, R133 ;  /* 0x00000085621d7220 */ /* 0x004fe20000410000 */
[----:B------:R-:W-:Y:S01]  /*11790*/  LOP3.LUT R12, R18, 0xff, RZ, 0xc0, !PT ;  /* 0x000000ff120c7812 */ /* 0x000fe200078ec0ff */
[----:B------:R-:W-:Y:S01]  /*117a0*/  FMUL.FTZ R81, R100, R81 ;  /* 0x0000005164517220 */ /* 0x000fe20000410000 */
[----:B------:R-:W-:Y:S01]  /*117b0*/  SHF.R.U32.HI R18, RZ, 0x18, R18 ;  /* 0x00000018ff127819 */ /* 0x000fe20000011612 */
[----:B------:R-:W-:Y:S01]  /*117c0*/  FMUL.FTZ R82, R99, R82 ;  /* 0x0000005263527220 */ /* 0x000fe20000410000 */
[----:B------:R-:W-:Y:S01]  /*117d0*/  FSEL R155, R155, RZ, P1 ;  /* 0x000000ff9b9b7208 */ /* 0x000fe20000800000 */
[----:B------:R-:W-:Y:S01]  /*117e0*/  FMUL.FTZ R83, R99, R83 ;  /* 0x0000005363537220 */ /* 0x000fe20000410000 */
[----:B------:R-:W-:Y:S01]  /*117f0*/  PRMT R18, R0, 0x5410, R18 ;  /* 0x0000541000127816 */ /* 0x000fe20000000012 */
[----:B------:R-:W-:Y:S01]  /*11800*/  FMUL.FTZ R84, R98, R84 ;  /* 0x0000005462547220 */ /* 0x000fe20000410000 */
[--C-:B------:R-:W-:Y:S01]  /*11810*/  HSET2.LE.AND R0, R145, R193.reuse, PT ;  /* 0x000000c191007233 */ /* 0x100fe20003803000 */
[--C-:B------:R-:W-:Y:S01]  /*11820*/  FFMA.FTZ R62, R62, UR4, -R155.reuse ;  /* 0x000000043e3e7c23 */ /* 0x100fe2000801089b */
[----:B-----5:R-:W-:Y:S01]  /*11830*/  F2FP.F16.F32.PACK_AB R142, R233, R234 ;  /* 0x000000eae98e723e */ /* 0x020fe200000000ff */
[--C-:B------:R-:W-:Y:S01]  /*11840*/  FFMA.FTZ R14, R14, UR4, -R155.reuse ;  /* 0x000000040e0e7c23 */ /* 0x100fe2000801089b */
[----:B------:R-:W-:Y:S01]  /*11850*/  LOP3.LUT R156, R5, UR18, R156, 0x96, !PT ;  /* 0x00000012059c7c12 */ /* 0x000fe2000f8e969c */
[--C-:B------:R-:W-:Y:S01]  /*11860*/  FFMA.FTZ R15, R15, UR4, -R155.reuse ;  /* 0x000000040f0f7c23 */ /* 0x100fe2000801089b */
[--C-:B------:R-:W-:Y:S01]  /*11870*/  SHF.R.U32.HI R5, RZ, 0x10, R102.reuse ;  /* 0x00000010ff057819 */ /* 0x100fe20000011666 */
[--C-:B------:R-:W-:Y:S01]  /*11880*/  FFMA.FTZ R10, R10, UR4, -R155.reuse ;  /* 0x000000040a0a7c23 */ /* 0x100fe2000801089b */
[----:B------:R-:W-:Y:S01]  /*11890*/  LOP3.LUT R142, R0, R142, RZ, 0xc0, !PT ;  /* 0x0000008e008e7212 */ /* 0x000fe200078ec0ff */
[----:B------:R-:W-:Y:S01]  /*118a0*/  FFMA.FTZ R11, R11, UR4, -R155 ;  /* 0x000000040b0b7c23 */ /* 0x000fe2000801089b */
[----:B---3--:R-:W-:Y:S01]  /*118b0*/  LOP3.LUT R13, R102, 0xff, RZ, 0xc0, !PT ;  /* 0x000000ff660d7812 */ /* 0x008fe200078ec0ff */
[----:B------:R-:W-:Y:S01]  /*118c0*/  MUFU.EX2 R224, R14 ;  /* 0x0000000e00e07308 */ /* 0x000fe20000000800 */
[----:B------:R-:W-:Y:S01]  /*118d0*/  SHF.R.U32.HI R102, RZ, 0x18, R102 ;  /* 0x00000018ff667819 */ /* 0x000fe20000011666 */
[----:B------:R-:W-:Y:S01]  /*118e0*/  FADD.FTZ R0, -R2, R101 ;  /* 0x0000006502007221 */ /* 0x000fe20000010100 */
[----:B------:R-:W-:Y:S01]  /*118f0*/  LOP3.LUT R5, R5, 0xff, RZ, 0xc0, !PT ;  /* 0x000000ff05057812 */ /* 0x000fe200078ec0ff */
[----:B------:R-:W-:Y:S01]  /*11900*/  FFMA.FTZ R101, R23, UR4, -R153 ;  /* 0x0000000417657c23 */ /* 0x000fe20008010899 */
[----:B------:R-:W-:Y:S01]  /*11910*/  PRMT R13, R13, 0x5410, R6 ;  /* 0x000054100d0d7816 */ /* 0x000fe20000000006 */
[----:B------:R-:W-:Y:S01]  /*11920*/  FMUL.FTZ R0, R0, UR4 ;  /* 0x0000000400007c20 */ /* 0x000fe20008410000 */
[----:B------:R-:W-:Y:S03]  /*11930*/  SHF.R.U32.HI R4, RZ, 0x8, R4 ;  /* 0x00000008ff047819 */ /* 0x000fe60000011604 */
[----:B------:R-:W1:Y:S01]  /*11940*/  MUFU.EX2 R219, R15 ;  /* 0x0000000f00db7308 */ /* 0x000e620000000800 */
[----:B------:R-:W-:Y:S01]  /*11950*/  PRMT R6, R5, 0x5410, R102 ;  /* 0x0000541005067816 */ /* 0x000fe20000000066 */
[----:B------:R-:W-:Y:S01]  /*11960*/  FFMA.FTZ R20, R20, UR4, -R152 ;  /* 0x0000000414147c23 */ /* 0x000fe20008010898 */
[----:B------:R-:W-:Y:S01]  /*11970*/  PRMT R12, R12, 0x5410, R4 ;  /* 0x000054100c0c7816 */ /* 0x000fe20000000004 */
[----:B------:R-:W-:Y:S01]  /*11980*/  FFMA.FTZ R21, R21, UR4, -R152 ;  /* 0x0000000415157c23 */ /* 0x000fe20008010898 */
[--C-:B------:R-:W-:Y:S01]  /*11990*/  HSET2.LE.AND R4, R19, R193.reuse, PT ;  /* 0x000000c113047233 */ /* 0x100fe20003803000 */
[--C-:B------:R-:W-:Y:S01]  /*119a0*/  FFMA.FTZ R102, R25, UR4, -R154.reuse ;  /* 0x0000000419667c23 */ /* 0x100fe2000801089a */
[--C-:B------:R-:W-:Y:S03]  /*119b0*/  HSET2.LE.AND R5, R13, R193.reuse, PT ;  /* 0x000000c10d057233 */ /* 0x100fe60003803000 */
[----:B------:R-:W-:Y:S01]  /*119c0*/  MUFU.EX2 R214, R10 ;  /* 0x0000000a00d67308 */ /* 0x000fe20000000800 */
[--C-:B------:R-:W-:Y:S01]  /*119d0*/  HSET2.LE.AND R6, R6, R193.reuse, PT ;  /* 0x000000c106067233 */ /* 0x100fe20003803000 */
[----:B------:R-:W-:Y:S01]  /*119e0*/  FMUL.FTZ R19, R99, R115 ;  /* 0x0000007363137220 */ /* 0x000fe20000410000 */
[----:B------:R-:W-:Y:S01]  /*119f0*/  F2FP.F16.F32.PACK_AB R140, R229, R230 ;  /* 0x000000e6e58c723e */ /* 0x000fe200000000ff */
[----:B------:R-:W-:Y:S01]  /*11a00*/  FMUL.FTZ R23, R99, R123 ;  /* 0x0000007b63177220 */ /* 0x000fe20000410000 */
[----:B------:R-:W-:Y:S01]  /*11a10*/  F2FP.F16.F32.PACK_AB R143, R231, R232 ;  /* 0x000000e8e78f723e */ /* 0x000fe200000000ff */
[----:B------:R-:W-:Y:S01]  /*11a20*/  FFMA.FTZ R154, R61, UR4, -R154 ;  /* 0x000000043d9a7c23 */ /* 0x000fe2000801089a */
[----:B------:R-:W-:Y:S03]  /*11a30*/  F2FP.F16.F32.PACK_AB R141, R227, R228 ;  /* 0x000000e4e38d723e */ /* 0x000fe600000000ff */
[----:B------:R-:W2:Y:S01]  /*11a40*/  MUFU.EX2 R215, R11 ;  /* 0x0000000b00d77308 */ /* 0x000ea20000000800 */
[----:B------:R-:W-:Y:S01]  /*11a50*/  LOP3.LUT R140, R5, R140, RZ, 0xc0, !PT ;  /* 0x0000008c058c7212 */ /* 0x000fe200078ec0ff */
[--C-:B------:R-:W-:Y:S01]  /*11a60*/  FFMA.FTZ R42, R42, UR4, -R155.reuse ;  /* 0x000000042a2a7c23 */ /* 0x100fe2000801089b */
[--C-:B------:R-:W-:Y:S01]  /*11a70*/  HSET2.LE.AND R145, R18, R193.reuse, PT ;  /* 0x000000c112917233 */ /* 0x100fe20003803000 */
[----:B------:R-:W-:Y:S01]  /*11a80*/  FMUL.FTZ R18, R99, R114 ;  /* 0x0000007263127220 */ /* 0x000fe20000410000 */
[----:B------:R-:W-:Y:S01]  /*11a90*/  LOP3.LUT R143, R4, R143, RZ, 0xc0, !PT ;  /* 0x0000008f048f7212 */ /* 0x000fe200078ec0ff */
[--C-:B------:R-:W-:Y:S01]  /*11aa0*/  FFMA.FTZ R46, R46, UR4, -R155.reuse ;  /* 0x000000042e2e7c23 */ /* 0x100fe2000801089b */
[----:B------:R-:W-:Y:S03]  /*11ab0*/  LOP3.LUT R141, R6, R141, RZ, 0xc0, !PT ;  /* 0x0000008d068d7212 */ /* 0x000fe600078ec0ff */
[----:B------:R2:W-:Y:S01]  /*11ac0*/  MUFU.EX2 R216, R7 ;  /* 0x0000000700d87308 */ /* 0x0005e20000000800 */
[--C-:B------:R-:W-:Y:S01]  /*11ad0*/  HSET2.LE.AND R146, R146, R193.reuse, PT ;  /* 0x000000c192927233 */ /* 0x100fe20003803000 */
[--C-:B------:R-:W-:Y:S01]  /*11ae0*/  FFMA.FTZ R58, R58, UR4, -R155.reuse ;  /* 0x000000043a3a7c23 */ /* 0x100fe2000801089b */
[--C-:B------:R-:W-:Y:S01]  /*11af0*/  HSET2.LE.AND R144, R12, R193.reuse, PT ;  /* 0x000000c10c907233 */ /* 0x100fe20003803000 */
[----:B------:R-:W-:Y:S01]  /*11b00*/  FFMA.FTZ R59, R59, UR4, -R155 ;  /* 0x000000043b3b7c23 */ /* 0x000fe2000801089b */
[--C-:B------:R-:W-:Y:S01]  /*11b10*/  HSET2.LE.AND R147, R147, R193.reuse, PT ;  /* 0x000000c193937233 */ /* 0x100fe20003803000 */
[----:B------:R-:W-:Y:S01]  /*11b20*/  FMUL.FTZ R85, R98, R85 ;  /* 0x0000005562557220 */ /* 0x000fe20000410000 */
[----:B----4-:R-:W-:Y:S03]  /*11b30*/  F2FP.F16.F32.PACK_AB R4, R225, R226 ;  /* 0x000000e2e104723e */ /* 0x010fe600000000ff */
[----:B------:R-:W3:Y:S01]  /*11b40*/  MUFU.EX2 R0, R0 ;  /* 0x0000000000007308 */ /* 0x000ee20000000800 */
[----:B-1----:R-:W-:Y:S01]  /*11b50*/  F2FP.F16.F32.PACK_AB R5, R219, R224 ;  /* 0x000000e0db05723e */ /* 0x002fe200000000ff */
[--C-:B------:R-:W-:Y:S01]  /*11b60*/  FFMA.FTZ R36, R36, UR4, -R152.reuse ;  /* 0x0000000424247c23 */ /* 0x100fe20008010898 */
[----:B------:R-:W-:Y:S01]  /*11b70*/  F2FP.F16.F32.PACK_AB R6, R217, R218 ;  /* 0x000000dad906723e */ /* 0x000fe200000000ff */
[----:B------:R-:W-:Y:S01]  /*11b80*/  FFMA.FTZ R37, R37, UR4, -R152 ;  /* 0x0000000425257c23 */ /* 0x000fe20008010898 */
[----:B------:R-:W-:Y:S01]  /*11b90*/  LOP3.LUT R146, R146, R4, RZ, 0xc0, !PT ;  /* 0x0000000492927212 */ /* 0x000fe200078ec0ff */
[C---:B------:R-:W-:Y:S01]  /*11ba0*/  FMUL.FTZ R4, R100.reuse, R108 ;  /* 0x0000006c64047220 */ /* 0x040fe20000410000 */
[----:B------:R-:W-:Y:S01]  /*11bb0*/  LOP3.LUT R147, R147, R5, RZ, 0xc0, !PT ;  /* 0x0000000593937212 */ /* 0x000fe200078ec0ff */
[----:B------:R-:W-:Y:S01]  /*11bc0*/  FMUL.FTZ R5, R100, R109 ;  /* 0x0000006d64057220 */ /* 0x000fe20000410000 */
[----:B--2---:R-:W-:Y:S01]  /*11bd0*/  F2FP.F16.F32.PACK_AB R7, R215, R214 ;  /* 0x000000d6d707723e */ /* 0x004fe200000000ff */
[----:B------:R1:W2:Y:S01]  /*11be0*/  MUFU.EX2 R211, R16 ;  /* 0x0000001000d37308 */ /* 0x0002a20000000800 */
[----:B------:R-:W-:Y:S01]  /*11bf0*/  LOP3.LUT R144, R144, R6, RZ, 0xc0, !PT ;  /* 0x0000000690907212 */ /* 0x000fe200078ec0ff */
[----:B------:R-:W-:Y:S01]  /*11c00*/  FMUL.FTZ R6, R99, R110 ;  /* 0x0000006e63067220 */ /* 0x000fe20000410000 */
[----:B------:R-:W-:Y:S01]  /*11c10*/  LOP3.LUT R145, R145, R7, RZ, 0xc0, !PT ;  /* 0x0000000791917212 */ /* 0x000fe200078ec0ff */
[----:B------:R-:W-:Y:S01]  /*11c20*/  FMUL.FTZ R7, R99, R111 ;  /* 0x0000006f63077220 */ /* 0x000fe20000410000 */
[----:B------:R-:W-:Y:S01]  /*11c30*/  SHF.R.U32.HI R15, RZ, 0x8, R148 ;  /* 0x00000008ff0f7819 */ /* 0x000fe20000011694 */
[----:B------:R-:W-:Y:S01]  /*11c40*/  FMUL.FTZ R88, R98, R88 ;  /* 0x0000005862587220 */ /* 0x000fe20000410000 */
[----:B------:R-:W-:Y:S01]  /*11c50*/  LOP3.LUT R14, R149, 0xff, RZ, 0xc0, !PT ;  /* 0x000000ff950e7812 */ /* 0x000fe200078ec0ff */
[C---:B---3--:R-:W-:Y:S01]  /*11c60*/  FMUL.FTZ R10, R0.reuse, R106 ;  /* 0x0000006a000a7220 */ /* 0x048fe20000410000 */
[----:B------:R-:W3:Y:S01]  /*11c70*/  LDSM.16.MT88.4 R148, [R180+0x6000] ;  /* 0x00600000b494783b */ /* 0x000ee20000004200 */
[----:B------:R-:W-:Y:S01]  /*11c80*/  FMUL.FTZ R11, R0, R107 ;  /* 0x0000006b000b7220 */ /* 0x000fe20000410000 */
[-C--:B------:R-:W-:Y:S01]  /*11c90*/  HMMA.16816.F32 R4, R140, R32.reuse, R4 ;  /* 0x000000208c04723c */ /* 0x080fe20000001804 */
[----:B------:R-:W-:Y:S04]  /*11ca0*/  MUFU.EX2 R205, R102 ;  /* 0x0000006600cd7308 */ /* 0x000fe80000000800 */
[----:B------:R-:W-:Y:S01]  /*11cb0*/  LOP3.LUT R111, R103, 0xff, RZ, 0xc0, !PT ;  /* 0x000000ff676f7812 */ /* 0x000fe200078ec0ff */
[C---:B------:R-:W-:Y:S01]  /*11cc0*/  HMMA.16816.F32 R8, R144.reuse, R32, R8 ;  /* 0x000000209008723c */ /* 0x040fe20000001808 */
[----:B------:R-:W4:Y:S04]  /*11cd0*/  LDSM.16.MT88.4 R104, [R178+0x6000] ;  /* 0x00600000b268783b */ /* 0x000f280000004200 */
[----:B------:R5:W-:Y:S01]  /*11ce0*/  MUFU.EX2 R209, R20 ;  /* 0x0000001400d17308 */ /* 0x000be20000000800 */
[----:B------:R-:W-:Y:S01]  /*11cf0*/  LOP3.LUT R12, R157, 0xff, RZ, 0xc0, !PT ;  /* 0x000000ff9d0c7812 */ /* 0x000fe200078ec0ff */
[----:B-1----:R-:W-:Y:S01]  /*11d00*/  FMUL.FTZ R16, R100, R112 ;  /* 0x0000007064107220 */ /* 0x002fe20000410000 */
[----:B------:R-:W-:Y:S03]  /*11d10*/  SHF.R.U32.HI R13, RZ, 0x8, R17 ;  /* 0x00000008ff0d7819 */ /* 0x000fe60000011611 */
[----:B------:R-:W-:Y:S04]  /*11d20*/  FFMA.FTZ R32, R22, UR4, -R153 ;  /* 0x0000000416207c23 */ /* 0x000fe80008010899 */
[----:B------:R1:W-:Y:S01]  /*11d30*/  MUFU.EX2 R210, R21 ;  /* 0x0000001500d27308 */ /* 0x0003e20000000800 */
[----:B------:R-:W-:Y:S01]  /*11d40*/  PRMT R161, R161, 0x5410, R15 ;  /* 0x00005410a1a17816 */ /* 0x000fe2000000000f */
[----:B------:R-:W-:Y:S01]  /*11d50*/  FMUL.FTZ R15, R0, R119 ;  /* 0x00000077000f7220 */ /* 0x000fe20000410000 */
[----:B------:R-:W-:Y:S01]  /*11d60*/  PRMT R160, R14, 0x5410, R160 ;  /* 0x000054100ea07816 */ /* 0x000fe200000000a0 */
[----:B------:R-:W-:Y:S01]  /*11d70*/  FMUL.FTZ R14, R0, R118 ;  /* 0x00000076000e7220 */ /* 0x000fe20000410000 */
[----:B------:R-:W-:Y:S01]  /*11d80*/  PRMT R159, R159, 0x5410, R13 ;  /* 0x000054109f9f7816 */ /* 0x000fe2000000000d */
[----:B------:R-:W-:Y:S01]  /*11d90*/  FMUL.FTZ R13, R98, R117 ;  /* 0x00000075620d7220 */ /* 0x000fe20000410000 */
[----:B------:R-:W-:Y:S01]  /*11da0*/  PRMT R158, R12, 0x5410, R158 ;  /* 0x000054100c9e7816 */ /* 0x000fe2000000009e */
[----:B------:R-:W-:Y:S02]  /*11db0*/  FMUL.FTZ R12, R98, R116 ;  /* 0x00000074620c7220 */ /* 0x000fe40000410000 */
[----:B------:R2:W-:Y:S01]  /*11dc0*/  MUFU.EX2 R206, R24 ;  /* 0x0000001800ce7308 */ /* 0x0005e20000000800 */
[----:B------:R-:W-:Y:S01]  /*11dd0*/  FMUL.FTZ R17, R100, R113 ;  /* 0x0000007164117220 */ /* 0x000fe20000410000 */
[----:B------:R-:W-:Y:S01]  /*11de0*/  FFMA.FTZ R112, R26, UR4, -R155 ;  /* 0x000000041a707c23 */ /* 0x000fe2000801089b */
[----:B------:R-:W-:Y:S01]  /*11df0*/  SHF.R.U32.HI R110, RZ, 0x18, R103 ;  /* 0x00000018ff6e7819 */ /* 0x000fe20000011667 */
[----:B------:R-:W-:Y:S01]  /*11e00*/  FFMA.FTZ R113, R27, UR4, -R155 ;  /* 0x000000041b717c23 */ /* 0x000fe2000801089b */
[----:B------:R-:W-:Y:S01]  /*11e10*/  LOP3.LUT R109, R156, 0xff, RZ, 0xc0, !PT ;  /* 0x000000ff9c6d7812 */ /* 0x000fe200078ec0ff */
[-C--:B------:R-:W-:Y:S04]  /*11e20*/  HMMA.16816.F32 R12, R144, R34.reuse, R12 ;  /* 0x00000022900c723c */ /* 0x080fe8000000180c */
[----:B------:R4:W-:Y:S01]  /*11e30*/  MUFU.EX2 R208, R32 ;  /* 0x0000002000d07308 */ /* 0x0009e20000000800 */
[--C-:B------:R-:W-:Y:S01]  /*11e40*/  FFMA.FTZ R116, R50, UR4, -R153.reuse ;  /* 0x0000000432747c23 */ /* 0x100fe20008010899 */
[--C-:B------:R-:W-:Y:S01]  /*11e50*/  FFMA.FTZ R117, R51, UR4, -R153.reuse ;  /* 0x0000000433757c23 */ /* 0x100fe20008010899 */
[----:B------:R-:W-:Y:S01]  /*11e60*/  FFMA.FTZ R153, R55, UR4, -R153 ;  /* 0x0000000437997c23 */ /* 0x000fe20008010899 */
[C---:B------:R-:W-:Y:S06]  /*11e70*/  HMMA.16816.F32 R16, R140.reuse, R34, R16 ;  /* 0x000000228c10723c */ /* 0x040fec0000001810 */
[----:B------:R4:W-:Y:S01]  /*11e80*/  MUFU.EX2 R204, R112 ;  /* 0x0000007000cc7308 */ /* 0x0009e20000000800 */
[C---:B-----5:R-:W-:Y:S01]  /*11e90*/  FMUL.FTZ R20, R100.reuse, R120 ;  /* 0x0000007864147220 */ /* 0x060fe20000410000 */
[----:B-1----:R-:W-:Y:S03]  /*11ea0*/  FMUL.FTZ R21, R100, R121 ;  /* 0x0000007964157220 */ /* 0x002fe60000410000 */
[----:B------:R-:W-:Y:S01]  /*11eb0*/  FMUL.FTZ R22, R99, R122 ;  /* 0x0000007a63167220 */ /* 0x000fe20000410000 */
[----:B------:R-:W-:Y:S02]  /*11ec0*/  LOP3.LUT R25, R103, 0xffff, RZ, 0xc0, !PT ;  /* 0x0000ffff67197812 */ /* 0x000fe400078ec0ff */
[----:B------:R-:W-:Y:S01]  /*11ed0*/  SHF.R.U32.HI R26, RZ, 0x10, R103 ;  /* 0x00000010ff1a7819 */ /* 0x000fe20000011667 */
[----:B------:R-:W-:Y:S01]  /*11ee0*/  FMUL.FTZ R33, R98, R125 ;  /* 0x0000007d62217220 */ /* 0x000fe20000410000 */
[----:B--2---:R-:W-:Y:S02]  /*11ef0*/  LOP3.LUT R24, R156, 0xffff, RZ, 0xc0, !PT ;  /* 0x0000ffff9c187812 */ /* 0x004fe400078ec0ff */
[-C--:B---3--:R-:W-:Y:S01]  /*11f00*/  HMMA.16816.F32 R20, R140, R148.reuse, R20 ;  /* 0x000000948c14723c */ /* 0x088fe20000001814 */
[----:B------:R1:W2:Y:S02]  /*11f10*/  MUFU.EX2 R207, R101 ;  /* 0x0000006500cf7308 */ /* 0x0002a40000000800 */
[----:B----4-:R-:W-:Y:S01]  /*11f20*/  FMUL.FTZ R32, R98, R124 ;  /* 0x0000007c62207220 */ /* 0x010fe20000410000 */
[C---:B------:R-:W-:Y:S01]  /*11f30*/  FMUL.FTZ R34, R0.reuse, R126 ;  /* 0x0000007e00227220 */ /* 0x040fe20000410000 */
[----:B------:R-:W-:Y:S01]  /*11f40*/  FMUL.FTZ R35, R0, R127 ;  /* 0x0000007f00237220 */ /* 0x000fe20000410000 */
[----:B------:R-:W-:Y:S01]  /*11f50*/  SHF.R.U32.HI R108, RZ, 0x8, R25 ;  /* 0x00000008ff6c7819 */ /* 0x000fe20000011619 */
[----:B------:R-:W-:Y:S01]  /*11f60*/  FMUL.FTZ R25, R98, R129 ;  /* 0x0000008162197220 */ /* 0x000fe20000410000 */
[----:B------:R-:W-:Y:S03]  /*11f70*/  LOP3.LUT R103, R26, 0xff, RZ, 0xc0, !PT ;  /* 0x000000ff1a677812 */ /* 0x000fe600078ec0ff */
[----:B------:R3:W-:Y:S01]  /*11f80*/  MUFU.EX2 R203, R113 ;  /* 0x0000007100cb7308 */ /* 0x0007e20000000800 */
[----:B------:R-:W-:Y:S01]  /*11f90*/  SHF.R.U32.HI R102, RZ, 0x8, R24 ;  /* 0x00000008ff667819 */ /* 0x000fe20000011618 */
[C---:B------:R-:W-:Y:S04]  /*11fa0*/  HMMA.16816.F32 R32, R144.reuse, R148, R32 ;  /* 0x000000949020723c */ /* 0x040fe80000001820 */
[----:B------:R-:W-:Y:S01]  /*11fb0*/  FMUL.FTZ R24, R98, R128 ;  /* 0x0000008062187220 */ /* 0x000fe20000410000 */
[C---:B------:R-:W-:Y:S01]  /*11fc0*/  FMUL.FTZ R26, R0.reuse, R130 ;  /* 0x00000082001a7220 */ /* 0x040fe20000410000 */
[C---:B------:R-:W-:Y:S01]  /*11fd0*/  FMUL.FTZ R27, R0.reuse, R131 ;  /* 0x00000083001b7220 */ /* 0x040fe20000410000 */
[----:B------:R-:W-:Y:S01]  /*11fe0*/  PRMT R112, R111, 0x5410, R108 ;  /* 0x000054106f707816 */ /* 0x000fe2000000006c */
[----:B------:R-:W-:Y:S03]  /*11ff0*/  MUFU.EX2 R172, R116 ;  /* 0x0000007400ac7308 */ /* 0x000fe60000000800 */
[----:B------:R-:W-:Y:S01]  /*12000*/  PRMT R119, R103, 0x5410, R110 ;  /* 0x0000541067777816 */ /* 0x000fe2000000006e */
[----:B------:R-:W-:Y:S01]  /*12010*/  FMUL.FTZ R51, R99, R139 ;  /* 0x0000008b63337220 */ /* 0x000fe20000410000 */
[-C--:B------:R-:W-:Y:S03]  /*12020*/  HMMA.16816.F32 R24, R144, R150.reuse, R24 ;  /* 0x000000969018723c */ /* 0x080fe60000001818 */
[----:B------:R-:W-:Y:S02]  /*12030*/  PRMT R118, R109, 0x5410, R102 ;  /* 0x000054106d767816 */ /* 0x000fe40000000066 */
[----:B------:R-:W-:Y:S01]  /*12040*/  MUFU.EX2 R173, R117 ;  /* 0x0000007500ad7308 */ /* 0x000fe20000000800 */
[----:B------:R-:W4:Y:S01]  /*12050*/  LDSM.16.MT88.4 R108, [R179+0x6000] ;  /* 0x00600000b36c783b */ /* 0x000f220000004200 */
[C---:B------:R-:W-:Y:S04]  /*12060*/  HMMA.16816.F32 R68, R140.reuse, R150, R68 ;  /* 0x000000968c44723c */ /* 0x040fe80000001844 */
[--C-:B-1----:R-:W-:Y:S02]  /*12070*/  SHF.R.U32.HI R101, RZ, 0x10, R156.reuse ;  /* 0x00000010ff657819 */ /* 0x102fe4000001169c */
[-C--:B------:R-:W-:Y:S02]  /*12080*/  HMMA.16816.F32 R72, R140, R104.reuse, R72 ;  /* 0x000000688c48723c */ /* 0x080fe40000001848 */
[----:B------:R-:W-:Y:S03]  /*12090*/  MUFU.EX2 R170, R36 ;  /* 0x0000002400aa7308 */ /* 0x000fe60000000800 */
[----:B------:R-:W-:Y:S01]  /*120a0*/  LOP3.LUT R101, R101, 0xff, RZ, 0xc0, !PT ;  /* 0x000000ff65657812 */ /* 0x000fe200078ec0ff */
[C---:B------:R-:W-:Y:S01]  /*120b0*/  FMUL.FTZ R78, R0.reuse, R78 ;  /* 0x0000004e004e7220 */ /* 0x040fe20000410000 */
[----:B------:R-:W-:Y:S01]  /*120c0*/  FMUL.FTZ R79, R0, R79 ;  /* 0x0000004f004f7220 */ /* 0x000fe20000410000 */
[----:B------:R-:W-:Y:S04]  /*120d0*/  SHF.R.U32.HI R156, RZ, 0x18, R156 ;  /* 0x00000018ff9c7819 */ /* 0x000fe8000001169c */
[----:B------:R-:W-:Y:S01]  /*120e0*/  MUFU.EX2 R139, R39 ;  /* 0x00000027008b7308 */ /* 0x000fe20000000800 */
[--C-:B------:R-:W-:Y:S01]  /*120f0*/  FFMA.FTZ R102, R30, UR4, -R155.reuse ;  /* 0x000000041e667c23 */ /* 0x100fe2000801089b */
[----:B------:R-:W-:Y:S01]  /*12100*/  PRMT R156, R101, 0x5410, R156 ;  /* 0x00005410659c7816 */ /* 0x000fe2000000009c */
[--C-:B------:R-:W-:Y:S01]  /*12110*/  FFMA.FTZ R101, R31, UR4, -R155.reuse ;  /* 0x000000041f657c23 */ /* 0x100fe2000801089b */
[C---:B------:R-:W-:Y:S06]  /*12120*/  HMMA.16816.F32 R76, R144.reuse, R104, R76 ;  /* 0x00000068904c723c */ /* 0x040fec000000184c */
[----:B------:R1:W-:Y:S01]  /*12130*/  MUFU.EX2 R132, R102 ;  /* 0x0000006600847308 */ /* 0x0003e20000000800 */
[C---:B------:R-:W-:Y:S01]  /*12140*/  FMUL.FTZ R30, R0.reuse, R134 ;  /* 0x00000086001e7220 */ /* 0x040fe20000410000 */
[----:B------:R-:W-:Y:S03]  /*12150*/  FMUL.FTZ R31, R0, R135 ;  /* 0x00000087001f7220 */ /* 0x000fe60000410000 */
[--C-:B------:R-:W-:Y:S01]  /*12160*/  HSET2.LE.AND R103, R112, R193.reuse, PT ;  /* 0x000000c170677233 */ /* 0x100fe20003803000 */
[----:B------:R-:W-:Y:S01]  /*12170*/  FMUL.FTZ R50, R99, R138 ;  /* 0x0000008a63327220 */ /* 0x000fe20000410000 */
[----:B---3--:R-:W3:Y:S03]  /*12180*/  LDSM.16.MT88.4 R112, [R177+0x6800] ;  /* 0x00680000b170783b */ /* 0x008ee60000004200 */
[----:B------:R5:W3:Y:S01]  /*12190*/  MUFU.EX2 R174, R101 ;  /* 0x0000006500ae7308 */ /* 0x000ae20000000800 */
[-C--:B------:R-:W-:Y:S03]  /*121a0*/  HMMA.16816.F32 R28, R144, R106.reuse, R28 ;  /* 0x0000006a901c723c */ /* 0x080fe6000000181c */
[--C-:B------:R-:W-:Y:S01]  /*121b0*/  FFMA.FTZ R104, R48, UR4, -R152.reuse ;  /* 0x0000000430687c23 */ /* 0x100fe20008010898 */
[----:B------:R-:W-:Y:S01]  /*121c0*/  FFMA.FTZ R105, R49, UR4, -R152 ;  /* 0x0000000431697c23 */ /* 0x000fe20008010898 */
[C---:B------:R-:W-:Y:S01]  /*121d0*/  FMUL.FTZ R48, R100.reuse, R136 ;  /* 0x0000008864307220 */ /* 0x040fe20000410000 */
[C---:B------:R-:W-:Y:S03]  /*121e0*/  HMMA.16816.F32 R80, R140.reuse, R106, R80 ;  /* 0x0000006a8c50723c */ /* 0x040fe60000001850 */
[----:B------:R-:W-:Y:S02]  /*121f0*/  MUFU.EX2 R175, R104 ;  /* 0x0000006800af7308 */ /* 0x000fe40000000800 */
[----:B------:R-:W-:Y:S01]  /*12200*/  FMUL.FTZ R49, R100, R137 ;  /* 0x0000008964317220 */ /* 0x000fe20000410000 */
[C---:B------:R-:W-:Y:S01]  /*12210*/  FMUL.FTZ R86, R0.reuse, R86 ;  /* 0x0000005600567220 */ /* 0x040fe20000410000 */
[----:B------:R-:W-:Y:S01]  /*12220*/  FMUL.FTZ R87, R0, R87 ;  /* 0x0000005700577220 */ /* 0x000fe20000410000 */
[--C-:B-1----:R-:W-:Y:S05]  /*12230*/  HSET2.LE.AND R102, R160, R193.reuse, PT ;  /* 0x000000c1a0667233 */ /* 0x102fea0003803000 */
[----:B------:R2:W1:Y:S01]  /*12240*/  MUFU.EX2 R200, R105 ;  /* 0x0000006900c87308 */ /* 0x0004620000000800 */
[--C-:B-----5:R-:W-:Y:S01]  /*12250*/  HSET2.LE.AND R101, R161, R193.reuse, PT ;  /* 0x000000c1a1657233 */ /* 0x120fe20003803000 */
[-C--:B----4-:R-:W-:Y:S03]  /*12260*/  HMMA.16816.F32 R48, R140, R108.reuse, R48 ;  /* 0x0000006c8c30723c */ /* 0x090fe60000001830 */
[----:B------:R-:W-:Y:S01]  /*12270*/  F2FP.F16.F32.PACK_AB R106, R213, R216 ;  /* 0x000000d8d56a723e */ /* 0x000fe200000000ff */
[----:B------:R-:W-:Y:S01]  /*12280*/  FMUL.FTZ R89, R98, R89 ;  /* 0x0000005962597220 */ /* 0x000fe20000410000 */
[----:B------:R-:W-:Y:S01]  /*12290*/  F2FP.F16.F32.PACK_AB R107, R211, R212 ;  /* 0x000000d4d36b723e */ /* 0x000fe200000000ff */
[C---:B------:R-:W-:Y:S02]  /*122a0*/  HMMA.16816.F32 R84, R144.reuse, R108, R84 ;  /* 0x0000006c9054723c */ /* 0x040fe40000001854 */
[----:B------:R4:W5:Y:S03]  /*122b0*/  MUFU.EX2 R171, R37 ;  /* 0x0000002500ab7308 */ /* 0x0009660000000800 */
[C---:B------:R-:W-:Y:S01]  /*122c0*/  FMUL.FTZ R90, R0.reuse, R90 ;  /* 0x0000005a005a7220 */ /* 0x040fe20000410000 */
[----:B------:R-:W-:Y:S01]  /*122d0*/  FMUL.FTZ R91, R0, R91 ;  /* 0x0000005b005b7220 */ /* 0x000fe20000410000 */
[----:B------:R-:W-:Y:S01]  /*122e0*/  LOP3.LUT R106, R101, R106, RZ, 0xc0, !PT ;  /* 0x0000006a656a7212 */ /* 0x000fe200078ec0ff */
[----:B------:R-:W-:Y:S04]  /*122f0*/  FMUL.FTZ R92, R100, R92 ;  /* 0x0000005c645c7220 */ /* 0x000fe80000410000 */
[----:B------:R1:W5:Y:S01]  /*12300*/  MUFU.EX2 R161, R38 ;  /* 0x0000002600a17308 */ /* 0x0003620000000800 */
[----:B------:R-:W-:Y:S01]  /*12310*/  LOP3.LUT R107, R102, R107, RZ, 0xc0, !PT ;  /* 0x0000006b666b7212 */ /* 0x000fe200078ec0ff */
[----:B------:R-:W-:Y:S01]  /*12320*/  FMUL.FTZ R93, R100, R93 ;  /* 0x0000005d645d7220 */ /* 0x000fe20000410000 */
[-C--:B------:R-:W-:Y:S03]  /*12330*/  HMMA.16816.F32 R88, R144, R110.reuse, R88 ;  /* 0x0000006e9058723c */ /* 0x080fe60000001858 */
[--C-:B------:R-:W-:Y:S01]  /*12340*/  HSET2.LE.AND R101, R119, R193.reuse, PT ;  /* 0x000000c177657233 */ /* 0x100fe20003803000 */
[C---:B------:R-:W-:Y:S01]  /*12350*/  FMUL.FTZ R94, R99.reuse, R94 ;  /* 0x0000005e635e7220 */ /* 0x040fe20000410000 */
[--C-:B------:R-:W-:Y:S01]  /*12360*/  HSET2.LE.AND R102, R118, R193.reuse, PT ;  /* 0x000000c176667233 */ /* 0x100fe20003803000 */
[----:B------:R-:W-:Y:S01]  /*12370*/  FMUL.FTZ R95, R99, R95 ;  /* 0x0000005f635f7220 */ /* 0x000fe20000410000 */
[----:B------:R-:W5:Y:S01]  /*12380*/  LDSM.16.MT88.4 R116, [R180+0x6800] ;  /* 0x00680000b474783b */ /* 0x000f620000004200 */
[----:B--2---:R-:W-:Y:S01]  /*12390*/  F2FP.F16.F32.PACK_AB R105, R207, R208 ;  /* 0x000000d0cf69723e */ /* 0x004fe200000000ff */
[----:B------:R-:W-:Y:S02]  /*123a0*/  MUFU.EX2 R157, R64 ;  /* 0x00000040009d7308 */ /* 0x000fe40000000800 */
[----:B------:R-:W-:Y:S01]  /*123b0*/  F2FP.F16.F32.PACK_AB R104, R210, R209 ;  /* 0x000000d1d268723e */ /* 0x000fe200000000ff */
[----:B------:R-:W-:Y:S01]  /*123c0*/  IMAD.WIDE.U32 R122, R163, -0x2daee0ad, RZ ;  /* 0xd2511f53a37a7825 */ /* 0x000fe200078e00ff */
[----:B------:R-:W-:Y:S04]  /*123d0*/  HMMA.16816.F32 R92, R140, R110, R92 ;  /* 0x0000006e8c5c723c */ /* 0x000fe8000000185c */
[----:B------:R-:W-:Y:S02]  /*123e0*/  F2FP.F16.F32.PACK_AB R108, R205, R206 ;  /* 0x000000cecd6c723e */ /* 0x000fe400000000ff */
[----:B------:R2:W-:Y:S01]  /*123f0*/  MUFU.EX2 R138, R40 ;  /* 0x00000028008a7308 */ /* 0x0005e20000000800 */
[----:B------:R-:W-:Y:S01]  /*12400*/  LOP3.LUT R105, R101, R105, RZ, 0xc0, !PT ;  /* 0x0000006965697212 */ /* 0x000fe200078ec0ff */
[----:B------:R-:W-:Y:S03]  /*12410*/  FFMA.FTZ R100, R100, R235, R230 ;  /* 0x000000eb64647223 */ /* 0x000fe600000100e6 */
[----:B------:R-:W-:Y:S02]  /*12420*/  LOP3.LUT R104, R103, R104, RZ, 0xc0, !PT ;  /* 0x0000006867687212 */ /* 0x000fe400078ec0ff */
[--C-:B------:R-:W-:Y:S01]  /*12430*/  HSET2.LE.AND R36, R159, R193.reuse, PT ;  /* 0x000000c19f247233 */ /* 0x100fe20003803000 */
[----:B------:R-:W-:Y:S01]  /*12440*/  IMAD.WIDE.U32 R120, R167, -0x2daee0ad, RZ ;  /* 0xd2511f53a7787825 */ /* 0x000fe200078e00ff */
[--C-:B------:R-:W-:Y:S01]  /*12450*/  HSET2.LE.AND R101, R158, R193.reuse, PT ;  /* 0x000000c19e657233 */ /* 0x100fe20003803000 */
[----:B------:R-:W-:Y:S02]  /*12460*/  MUFU.EX2 R150, R65 ;  /* 0x0000004100967308 */ /* 0x000fe40000000800 */
[-C--:B---3--:R-:W-:Y:S05]  /*12470*/  HMMA.16816.F32 R4, R104, R112.reuse, R4 ;  /* 0x000000706804723c */ /* 0x088fea0000001804 */
[--C-:B------:R-:W-:Y:S01]  /*12480*/  HSET2.LE.AND R103, R156, R193.reuse, PT ;  /* 0x000000c19c677233 */ /* 0x100fe20003803000 */
[----:B------:R-:W-:Y:S01]  /*12490*/  IMAD.WIDE.U32 R124, R169, -0x2daee0ad, RZ ;  /* 0xd2511f53a97c7825 */ /* 0x000fe200078e00ff */
[----:B------:R-:W-:Y:S01]  /*124a0*/  LOP3.LUT R108, R102, R108, RZ, 0xc0, !PT ;  /* 0x0000006c666c7212 */ /* 0x000fe200078ec0ff */
[----:B------:R-:W3:Y:S03]  /*124b0*/  MUFU.EX2 R137, R41 ;  /* 0x0000002900897308 */ /* 0x000ee60000000800 */
[----:B----4-:R-:W-:Y:S01]  /*124c0*/  F2FP.F16.F32.PACK_AB R37, R202, R201 ;  /* 0x000000c9ca25723e */ /* 0x010fe200000000ff */
[----:B------:R-:W-:Y:S01]  /*124d0*/  FFMA.FTZ R99, R99, R242, R228 ;  /* 0x000000f263637223 */ /* 0x000fe200000100e4 */
[----:B------:R-:W-:Y:S01]  /*124e0*/  F2FP.F16.F32.PACK_AB R102, R174, R132 ;  /* 0x00000084ae66723e */ /* 0x000fe200000000ff */
[----:B------:R-:W-:Y:S01]  /*124f0*/  FFMA.FTZ R98, R98, R243, R218 ;  /* 0x000000f362627223 */ /* 0x000fe200000100da */
[----:B------:R-:W-:Y:S03]  /*12500*/  F2FP.F16.F32.PACK_AB R109, R203, R204 ;  /* 0x000000cccb6d723e */ /* 0x000fe600000000ff */
[----:B------:R-:W-:Y:S01]  /*12510*/  MUFU.EX2 R136, R42 ;  /* 0x0000002a00887308 */ /* 0x000fe20000000800 */
[----:B------:R-:W-:Y:S01]  /*12520*/  LOP3.LUT R110, R36, R37, RZ, 0xc0, !PT ;  /* 0x00000025246e7212 */ /* 0x000fe200078ec0ff */
[----:B------:R-:W-:Y:S01]  /*12530*/  IMAD.WIDE.U32 R36, R165, -0x2daee0ad, RZ ;  /* 0xd2511f53a5247825 */ /* 0x000fe200078e00ff */
[----:B------:R-:W-:Y:S02]  /*12540*/  LOP3.LUT R109, R103, R109, RZ, 0xc0, !PT ;  /* 0x0000006d676d7212 */ /* 0x000fe400078ec0ff */
[----:B------:R-:W-:Y:S01]  /*12550*/  LOP3.LUT R111, R101, R102, RZ, 0xc0, !PT ;  /* 0x00000066656f7212 */ /* 0x000fe200078ec0ff */
[----:B------:R-:W-:Y:S01]  /*12560*/  FFMA.FTZ R0, R0, R244, R214 ;  /* 0x000000f400007223 */ /* 0x000fe200000100d6 */
[----:B------:R-:W-:Y:S03]  /*12570*/  LOP3.LUT R101, R37, UR9, R164, 0x96, !PT ;  /* 0x0000000925657c12 */ /* 0x000fe6000f8e96a4 */
[----:B------:R-:W-:Y:S01]  /*12580*/  MUFU.EX2 R149, R66 ;  /* 0x0000004200957308 */ /* 0x000fe20000000800 */
[----:B------:R-:W-:Y:S01]  /*12590*/  LOP3.LUT R102, R123, UR5, R36, 0x96, !PT ;  /* 0x000000057b667c12 */ /* 0x000fe2000f8e9624 */
[----:B------:R-:W-:Y:S01]  /*125a0*/  FADD.FTZ R0, R215, R0 ;  /* 0x00000000d7007221 */ /* 0x000fe20000010000 */
[----:B-1----:R-:W1:Y:S01]  /*125b0*/  LDSM.16.MT88.4 R36, [R178+0x6800] ;  /* 0x00680000b224783b */ /* 0x002e620000004200 */
[C---:B------:R-:W-:Y:S06]  /*125c0*/  HMMA.16816.F32 R8, R108.reuse, R112, R8 ;  /* 0x000000706c08723c */ /* 0x040fec0000001808 */
[----:B------:R4:W-:Y:S05]  /*125d0*/  MUFU.EX2 R148, R67 ;  /* 0x0000004300947308 */ /* 0x0009ea0000000800 */
[----:B------:R-:W-:Y:S01]  /*125e0*/  IMAD.WIDE.U32 R102, R102, -0x326172a9, RZ ;  /* 0xcd9e8d5766667825 */ /* 0x000fe200078e00ff */
[-C--:B------:R-:W-:Y:S03]  /*125f0*/  HMMA.16816.F32 R12, R108, R114.reuse, R12 ;  /* 0x000000726c0c723c */ /* 0x080fe6000000180c */
[----:B--2---:R-:W-:Y:S03]  /*12600*/  LOP3.LUT R40, R125, UR5, R120, 0x96, !PT ;  /* 0x000000057d287c12 */ /* 0x004fe6000f8e9678 */
[C---:B------:R-:W-:Y:S01]  /*12610*/  HMMA.16816.F32 R16, R104.reuse, R114, R16 ;  /* 0x000000726810723c */ /* 0x040fe20000001810 */
[----:B------:R-:W-:Y:S04]  /*12620*/  MUFU.EX2 R146, R54 ;  /* 0x0000003600927308 */ /* 0x000fe80000000800 */
[----:B------:R-:W-:Y:S01]  /*12630*/  IMAD.WIDE.U32 R112, R101, -0x326172a9, RZ ;  /* 0xcd9e8d5765707825 */ /* 0x000fe200078e00ff */
[-C--:B-----5:R-:W-:Y:S01]  /*12640*/  HMMA.16816.F32 R20, R104, R116.reuse, R20 ;  /* 0x000000746814723c */ /* 0x0a0fe20000001814 */
[----:B----4-:R-:W-:Y:S04]  /*12650*/  LDSM.16.MT88.4 R64, [R180+0x7000] ;  /* 0x00700000b440783b */ /* 0x010fe80000004200 */
[----:B------:R-:W-:Y:S01]  /*12660*/  MUFU.EX2 R140, R62 ;  /* 0x0000003e008c7308 */ /* 0x000fe20000000800 */
[----:B------:R-:W-:Y:S01]  /*12670*/  FFMA.FTZ R101, R43, UR4, -R155 ;  /* 0x000000042b657c23 */ /* 0x000fe2000801089b */
[C---:B------:R-:W-:Y:S04]  /*12680*/  HMMA.16816.F32 R32, R108.reuse, R116, R32 ;  /* 0x000000746c20723c */ /* 0x040fe80000001820 */
[----:B------:R-:W-:Y:S02]  /*12690*/  LOP3.LUT R121, R121, UR9, R166, 0x96, !PT ;  /* 0x0000000979797c12 */ /* 0x000fe4000f8e96a6 */
[-C--:B------:R-:W-:Y:S02]  /*126a0*/  HMMA.16816.F32 R24, R108, R118.reuse, R24 ;  /* 0x000000766c18723c */ /* 0x080fe40000001818 */
[----:B------:R2:W4:Y:S03]  /*126b0*/  MUFU.EX2 R160, R101 ;  /* 0x0000006500a07308 */ /* 0x0005260000000800 */
[----:B------:R-:W-:Y:S01]  /*126c0*/  LOP3.LUT R123, R113, UR8, R162, 0x96, !PT ;  /* 0x00000008717b7c12 */ /* 0x000fe2000f8e96a2 */
[C---:B------:R-:W-:Y:S06]  /*126d0*/  HMMA.16816.F32 R68, R104.reuse, R118, R68 ;  /* 0x000000766844723c */ /* 0x040fec0000001844 */
[----:B------:R5:W-:Y:S01]  /*126e0*/  MUFU.EX2 R159, R44 ;  /* 0x0000002c009f7308 */ /* 0x000be20000000800 */
[C---:B------:R-:W-:Y:S01]  /*126f0*/  LOP3.LUT R113, R102.reuse, 0xffff, RZ, 0xc0, !PT ;  /* 0x0000ffff66717812 */ /* 0x040fe200078ec0ff */
[-C--:B-1----:R-:W-:Y:S03]  /*12700*/  HMMA.16816.F32 R72, R104, R36.reuse, R72 ;  /* 0x000000246848723c */ /* 0x082fe60000001848 */
[--C-:B------:R-:W-:Y:S03]  /*12710*/  SHF.R.U32.HI R114, RZ, 0x10, R102.reuse ;  /* 0x00000010ff727819 */ /* 0x100fe60000011666 */
[C---:B------:R-:W-:Y:S02]  /*12720*/  HMMA.16816.F32 R76, R108.reuse, R36, R76 ;  /* 0x000000246c4c723c */ /* 0x040fe4000000184c */
[----:B------:R1:W-:Y:S03]  /*12730*/  MUFU.EX2 R158, R45 ;  /* 0x0000002d009e7308 */ /* 0x0003e60000000800 */
[----:B------:R-:W-:Y:S01]  /*12740*/  LOP3.LUT R120, R102, 0xff, RZ, 0xc0, !PT ;  /* 0x000000ff66787812 */ /* 0x000fe200078ec0ff */
[-C--:B------:R-:W-:Y:S06]  /*12750*/  HMMA.16816.F32 R28, R108, R38.reuse, R28 ;  /* 0x000000266c1c723c */ /* 0x080fec000000181c */
[----:B------:R3:W-:Y:S01]  /*12760*/  MUFU.EX2 R151, R46 ;  /* 0x0000002e00977308 */ /* 0x0007e20000000800 */
[----:B------:R-:W-:Y:S04]  /*12770*/  SHF.R.U32.HI R115, RZ, 0x18, R102 ;  /* 0x00000018ff737819 */ /* 0x000fe80000011666 */
[----:B------:R-:W-:Y:S01]  /*12780*/  IMAD.WIDE.U32 R40, R40, -0x326172a9, RZ ;  /* 0xcd9e8d5728287825 */ /* 0x000fe200078e00ff */
[----:B------:R-:W-:Y:S01]  /*12790*/  SHF.R.U32.HI R43, RZ, 0x8, R113 ;  /* 0x00000008ff2b7819 */ /* 0x000fe20000011671 */
[C---:B------:R-:W-:Y:S03]  /*127a0*/  HMMA.16816.F32 R80, R104.reuse, R38, R80 ;  /* 0x000000266850723c */ /* 0x040fe60000001850 */
[----:B------:R-:W-:Y:S01]  /*127b0*/  MUFU.EX2 R145, R56 ;  /* 0x0000003800917308 */ /* 0x000fe20000000800 */
[----:B------:R-:W-:Y:S01]  /*127c0*/  LOP3.LUT R42, R114, 0xff, RZ, 0xc0, !PT ;  /* 0x000000ff722a7812 */ /* 0x000fe200078ec0ff */
[----:B------:R-:W-:Y:S01]  /*127d0*/  IMAD.WIDE.U32 R126, R121, -0x326172a9, RZ ;  /* 0xcd9e8d57797e7825 */ /* 0x000fe200078e00ff */
[----:B------:R-:W-:Y:S02]  /*127e0*/  LOP3.LUT R112, R103, UR17, R112, 0x96, !PT ;  /* 0x0000001167707c12 */ /* 0x000fe4000f8e9670 */
[--C-:B------:R-:W-:Y:S03]  /*127f0*/  SHF.R.U32.HI R103, RZ, 0x10, R40.reuse ;  /* 0x00000010ff677819 */ /* 0x100fe60000011628 */
[C---:B------:R-:W-:Y:S02]  /*12800*/  LOP3.LUT R102, R40.reuse, 0xffff, RZ, 0xc0, !PT ;  /* 0x0000ffff28667812 */ /* 0x040fe400078ec0ff */
[----:B------:R-:W-:Y:S01]  /*12810*/  MUFU.EX2 R141, R60 ;  /* 0x0000003c008d7308 */ /* 0x000fe20000000800 */
[----:B------:R-:W-:Y:S02]  /*12820*/  LOP3.LUT R116, R40, 0xff, RZ, 0xc0, !PT ;  /* 0x000000ff28747812 */ /* 0x000fe400078ec0ff */
[----:B------:R-:W-:Y:S02]  /*12830*/  SHF.R.U32.HI R113, RZ, 0x18, R40 ;  /* 0x00000018ff717819 */ /* 0x000fe40000011628 */
[----:B--2---:R-:W-:Y:S02]  /*12840*/  LOP3.LUT R101, R41, UR17, R126, 0x96, !PT ;  /* 0x0000001129657c12 */ /* 0x004fe4000f8e967e */
[----:B------:R-:W-:Y:S03]  /*12850*/  PRMT R120, R120, 0x5410, R43 ;  /* 0x0000541078787816 */ /* 0x000fe6000000002b */
[----:B------:R-:W-:Y:S01]  /*12860*/  MUFU.EX2 R144, R57 ;  /* 0x0000003900907308 */ /* 0x000fe20000000800 */
[----:B------:R-:W-:Y:S02]  /*12870*/  PRMT R115, R42, 0x5410, R115 ;  /* 0x000054102a737816 */ /* 0x000fe40000000073 */
[----:B------:R-:W2:Y:S01]  /*12880*/  LDSM.16.MT88.4 R40, [R179+0x6800] ;  /* 0x00680000b328783b */ /* 0x000ea20000004200 */
[----:B-----5:R-:W-:Y:S01]  /*12890*/  LOP3.LUT R44, R103, 0xff, RZ, 0xc0, !PT ;  /* 0x000000ff672c7812 */ /* 0x020fe200078ec0ff */
[--C-:B------:R-:W-:Y:S01]  /*128a0*/  FFMA.FTZ R103, R47, UR4, -R155.reuse ;  /* 0x000000042f677c23 */ /* 0x100fe2000801089b */
[----:B------:R-:W-:Y:S01]  /*128b0*/  SHF.R.U32.HI R102, RZ, 0x8, R102 ;  /* 0x00000008ff667819 */ /* 0x000fe20000011666 */
[----:B------:R-:W-:Y:S01]  /*128c0*/  FFMA.FTZ R155, R63, UR4, -R155 ;  /* 0x000000043f9b7c23 */ /* 0x000fe2000801089b */
[----:B------:R-:W-:Y:S02]  /*128d0*/  PRMT R114, R44, 0x5410, R113 ;  /* 0x000054102c727816 */ /* 0x000fe40000000071 */
[----:B------:R5:W4:Y:S01]  /*128e0*/  MUFU.EX2 R156, R103 ;  /* 0x00000067009c7308 */ /* 0x000b220000000800 */
[----:B------:R-:W-:Y:S02]  /*128f0*/  LOP3.LUT R37, R112, 0xffff, RZ, 0xc0, !PT ;  /* 0x0000ffff70257812 */ /* 0x000fe400078ec0ff */
[----:B------:R-:W-:Y:S02]  /*12900*/  SHF.R.U32.HI R44, RZ, 0x10, R112 ;  /* 0x00000010ff2c7819 */ /* 0x000fe40000011670 */
[C---:B------:R-:W-:Y:S02]  /*12910*/  LOP3.LUT R36, R101.reuse, 0xffff, RZ, 0xc0, !PT ;  /* 0x0000ffff65247812 */ /* 0x040fe400078ec0ff */
[----:B------:R-:W-:Y:S03]  /*12920*/  PRMT R116, R116, 0x5410, R102 ;  /* 0x0000541074747816 */ /* 0x000fe60000000066 */
[----:B------:R-:W-:Y:S01]  /*12930*/  MUFU.EX2 R143, R58 ;  /* 0x0000003a008f7308 */ /* 0x000fe20000000800 */
[----:B-1----:R-:W-:Y:S02]  /*12940*/  SHF.R.U32.HI R45, RZ, 0x8, R37 ;  /* 0x00000008ff2d7819 */ /* 0x002fe40000011625 */
[----:B------:R-:W-:Y:S02]  /*12950*/  LOP3.LUT R102, R112, 0xff, RZ, 0xc0, !PT ;  /* 0x000000ff70667812 */ /* 0x000fe400078ec0ff */
[----:B---3--:R-:W-:Y:S02]  /*12960*/  SHF.R.U32.HI R46, RZ, 0x10, R101 ;  /* 0x00000010ff2e7819 */ /* 0x008fe40000011665 */
[----:B------:R-:W-:Y:S03]  /*12970*/  LOP3.LUT R47, R101, 0xff, RZ, 0xc0, !PT ;  /* 0x000000ff652f7812 */ /* 0x000fe600078ec0ff */
[----:B------:R-:W-:Y:S01]  /*12980*/  MUFU.EX2 R153, R153 ;  /* 0x0000009900997308 */ /* 0x000fe20000000800 */
[----:B------:R-:W-:Y:S02]  /*12990*/  LOP3.LUT R44, R44, 0xff, RZ, 0xc0, !PT ;  /* 0x000000ff2c2c7812 */ /* 0x000fe400078ec0ff */
[----:B------:R-:W-:Y:S02]  /*129a0*/  SHF.R.U32.HI R112, RZ, 0x18, R112 ;  /* 0x00000018ff707819 */ /* 0x000fe40000011670 */
[----:B------:R-:W-:Y:S02]  /*129b0*/  SHF.R.U32.HI R37, RZ, 0x8, R36 ;  /* 0x00000008ff257819 */ /* 0x000fe40000011624 */
[----:B-----5:R-:W-:Y:S03]  /*129c0*/  PRMT R103, R102, 0x5410, R45 ;  /* 0x0000541066677816 */ /* 0x020fe6000000002d */
[----:B------:R-:W-:Y:S01]  /*129d0*/  MUFU.EX2 R142, R59 ;  /* 0x0000003b008e7308 */ /* 0x000fe20000000800 */
[----:B------:R-:W-:Y:S02]  /*129e0*/  LOP3.LUT R36, R46, 0xff, RZ, 0xc0, !PT ;  /* 0x000000ff2e247812 */ /* 0x000fe400078ec0ff */
[----:B------:R-:W-:Y:S02]  /*129f0*/  PRMT R112, R44, 0x5410, R112 ;  /* 0x000054102c707816 */ /* 0x000fe40000000070 */
[----:B------:R-:W-:Y:S02]  /*12a00*/  PRMT R102, R47, 0x5410, R37 ;  /* 0x000054102f667816 */ /* 0x000fe40000000025 */
[----:B------:R-:W1:Y:S01]  /*12a10*/  LDSM.16.MT88.4 R44, [R177+0x7000] ;  /* 0x00700000b12c783b */ /* 0x000e620000004200 */
[----:B------:R-:W-:Y:S02]  /*12a20*/  SHF.R.U32.HI R101, RZ, 0x18, R101 ;  /* 0x00000018ff657819 */ /* 0x000fe40000011665 */
[----:B------:R-:W-:Y:S01]  /*12a30*/  MUFU.EX2 R154, R154 ;  /* 0x0000009a009a7308 */ /* 0x000fe20000000800 */
[-C--:B--2---:R-:W-:Y:S03]  /*12a40*/  HMMA.16816.F32 R48, R104, R40.reuse, R48 ;  /* 0x000000286830723c */ /* 0x084fe60000001830 */
[----:B------:R-:W-:Y:S01]  /*12a50*/  PRMT R113, R36, 0x5410, R101 ;  /* 0x0000541024717816 */ /* 0x000fe20000000065 */
[--C-:B------:R-:W-:Y:S01]  /*12a60*/  FFMA.FTZ R101, R52, UR4, -R152.reuse ;  /* 0x0000000434657c23 */ /* 0x100fe20008010898 */
[--C-:B------:R-:W-:Y:S01]  /*12a70*/  HSET2.LE.AND R39, R115, R193.reuse, PT ;  /* 0x000000c173277233 */ /* 0x100fe20003803000 */
[C---:B------:R-:W-:Y:S03]  /*12a80*/  HMMA.16816.F32 R84, R108.reuse, R40, R84 ;  /* 0x000000286c54723c */ /* 0x040fe60000001854 */
[----:B------:R-:W-:Y:S02]  /*12a90*/  MUFU.EX2 R155, R155 ;  /* 0x0000009b009b7308 */ /* 0x000fe40000000800 */
[--C-:B------:R-:W-:Y:S01]  /*12aa0*/  HSET2.LE.AND R38, R120, R193.reuse, PT ;  /* 0x000000c178267233 */ /* 0x100fe20003803000 */
[-C--:B------:R-:W-:Y:S07]  /*12ab0*/  HMMA.16816.F32 R88, R108, R42.reuse, R88 ;  /* 0x0000002a6c58723c */ /* 0x080fee0000001858 */
[----:B------:R2:W-:Y:S01]  /*12ac0*/  MUFU.EX2 R147, R101 ;  /* 0x0000006500937308 */ /* 0x0005e20000000800 */
[----:B------:R-:W-:Y:S01]  /*12ad0*/  F2FP.F16.F32.PACK_AB R36, R200, R175 ;  /* 0x000000afc824723e */ /* 0x000fe200000000ff */
[----:B------:R-:W-:Y:S04]  /*12ae0*/  HMMA.16816.F32 R92, R104, R42, R92 ;  /* 0x0000002a685c723c */ /* 0x000fe8000000185c */
[----:B------:R-:W-:Y:S01]  /*12af0*/  F2FP.F16.F32.PACK_AB R37, R173, R172 ;  /* 0x000000acad25723e */ /* 0x000fe200000000ff */
[----:B------:R-:W-:Y:S01]  /*12b00*/  FFMA.FTZ R152, R53, UR4, -R152 ;  /* 0x0000000435987c23 */ /* 0x000fe20008010898 */
[----:B------:R-:W-:Y:S02]  /*12b10*/  LOP3.LUT R38, R38, R36, RZ, 0xc0, !PT ;  /* 0x0000002426267212 */ /* 0x000fe400078ec0ff */
[----:B------:R-:W-:Y:S03]  /*12b20*/  LOP3.LUT R39, R39, R37, RZ, 0xc0, !PT ;  /* 0x0000002527277212 */ /* 0x000fe600078ec0ff */
[----:B------:R-:W3:Y:S01]  /*12b30*/  MUFU.EX2 R152, R152 ;  /* 0x0000009800987308 */ /* 0x000ee20000000800 */
[--C-:B------:R-:W-:Y:S02]  /*12b40*/  HSET2.LE.AND R36, R103, R193.reuse, PT ;  /* 0x000000c167247233 */ /* 0x100fe40003803000 */
[--C-:B------:R-:W-:Y:S02]  /*12b50*/  HSET2.LE.AND R40, R112, R193.reuse, PT ;  /* 0x000000c170287233 */ /* 0x100fe40003803000 */
[----:B------:R-:W-:Y:S02]  /*12b60*/  F2FP.F16.F32.PACK_AB R37, R171, R170 ;  /* 0x000000aaab25723e */ /* 0x000fe400000000ff */
[--C-:B------:R-:W-:Y:S02]  /*12b70*/  HSET2.LE.AND R52, R102, R193.reuse, PT ;  /* 0x000000c166347233 */ /* 0x100fe40003803000 */
[----:B------:R-:W-:Y:S02]  /*12b80*/  F2FP.F16.F32.PACK_AB R41, R139, R161 ;  /* 0x000000a18b29723e */ /* 0x000fe400000000ff */
[----:B------:R-:W-:Y:S02]  /*12b90*/  F2FP.F16.F32.PACK_AB R53, R137, R138 ;  /* 0x0000008a8935723e */ /* 0x000fe400000000ff */
[----:B------:R-:W-:Y:S02]  /*12ba0*/  LOP3.LUT R36, R36, R37, RZ, 0xc0, !PT ;  /* 0x0000002524247212 */ /* 0x000fe400078ec0ff */
[----:B------:R-:W-:Y:S02]  /*12bb0*/  LOP3.LUT R37, R40, R41, RZ, 0xc0, !PT ;  /* 0x0000002928257212 */ /* 0x000fe400078ec0ff */
[----:B------:R-:W-:Y:S02]  /*12bc0*/  LOP3.LUT R40, R52, R53, RZ, 0xc0, !PT ;  /* 0x0000003534287212 */ /* 0x000fe400078ec0ff */
[--C-:B------:R-:W-:Y:S02]  /*12bd0*/  HSET2.LE.AND R41, R113, R193.reuse, PT ;  /* 0x000000c171297233 */ /* 0x100fe40003803000 */
[--C-:B------:R-:W-:Y:S01]  /*12be0*/  HSET2.LE.AND R102, R114, R193.reuse, PT ;  /* 0x000000c172667233 */ /* 0x100fe20003803000 */
[-C--:B-1----:R-:W-:Y:S01]  /*12bf0*/  HMMA.16816.F32 R4, R36, R44.reuse, R4 ;  /* 0x0000002c2404723c */ /* 0x082fe20000001804 */
[----:B------:R-:W-:Y:S04]  /*12c00*/  LDSM.16.MT88.4 R112, [R177+0x7800] ;  /* 0x00780000b170783b */ /* 0x000fe80000004200 */
[--C-:B------:R-:W-:Y:S02]  /*12c10*/  HSET2.LE.AND R53, R116, R193.reuse, PT ;  /* 0x000000c174357233 */ /* 0x100fe40003803000 */
[----:B----4-:R-:W-:Y:S04]  /*12c20*/  F2FP.F16.F32.PACK_AB R52, R160, R136 ;  /* 0x00000088a034723e */ /* 0x010fe800000000ff */
[----:B------:R-:W-:Y:S02]  /*12c30*/  F2FP.F16.F32.PACK_AB R103, R156, R151 ;  /* 0x000000979c67723e */ /* 0x000fe400000000ff */
[----:B--2---:R-:W-:Y:S02]  /*12c40*/  F2FP.F16.F32.PACK_AB R101, R158, R159 ;  /* 0x0000009f9e65723e */ /* 0x004fe400000000ff */
[----:B------:R-:W-:Y:S02]  /*12c50*/  LOP3.LUT R41, R41, R52, RZ, 0xc0, !PT ;  /* 0x0000003429297212 */ /* 0x000fe400078ec0ff */
[----:B------:R-:W-:Y:S01]  /*12c60*/  LOP3.LUT R42, R53, R101, RZ, 0xc0, !PT ;  /* 0x00000065352a7212 */ /* 0x000fe200078ec0ff */
[----:B------:R-:W-:Y:S01]  /*12c70*/  IMAD.WIDE.U32 R52, R123, -0x2daee0ad, RZ ;  /* 0xd2511f537b347825 */ /* 0x000fe200078e00ff */
[----:B------:R-:W-:Y:S02]  /*12c80*/  LOP3.LUT R43, R102, R103, RZ, 0xc0, !PT ;  /* 0x00000067662b7212 */ /* 0x000fe400078ec0ff */
[----:B------:R-:W-:Y:S02]  /*12c90*/  LOP3.LUT R101, R127, UR8, R168, 0x96, !PT ;  /* 0x000000087f657c12 */ /* 0x000fe4000f8e96a8 */
[----:B------:R-:W-:Y:S02]  /*12ca0*/  LOP3.LUT R102, R53, UR18, R122, 0x96, !PT ;  /* 0x0000001235667c12 */ /* 0x000fe4000f8e967a */
[C---:B------:R-:W-:Y:S01]  /*12cb0*/  LOP3.LUT R103, R52.reuse, 0xffff, RZ, 0xc0, !PT ;  /* 0x0000ffff34677812 */ /* 0x040fe200078ec0ff */
[C---:B------:R-:W-:Y:S04]  /*12cc0*/  HMMA.16816.F32 R8, R40.reuse, R44, R8 ;  /* 0x0000002c2808723c */ /* 0x040fe80000001808 */
[--C-:B------:R-:W-:Y:S02]  /*12cd0*/  SHF.R.U32.HI R105, RZ, 0x10, R52.reuse ;  /* 0x00000010ff697819 */ /* 0x100fe40000011634 */
[-C--:B------:R-:W-:Y:S05]  /*12ce0*/  HMMA.16816.F32 R12, R40, R46.reuse, R12 ;  /* 0x0000002e280c723c */ /* 0x080fea000000180c */
[----:B------:R-:W-:Y:S01]  /*12cf0*/  LOP3.LUT R107, R52, 0xff, RZ, 0xc0, !PT ;  /* 0x000000ff346b7812 */ /* 0x000fe200078ec0ff */
[C---:B------:R-:W-:Y:S05]  /*12d00*/  HMMA.16816.F32 R16, R36.reuse, R46, R16 ;  /* 0x0000002e2410723c */ /* 0x040fea0000001810 */
[----:B------:R-:W-:Y:S01]  /*12d10*/  SHF.R.U32.HI R106, RZ, 0x18, R52 ;  /* 0x00000018ff6a7819 */ /* 0x000fe20000011634 */
[-C--:B------:R-:W-:Y:S01]  /*12d20*/  HMMA.16816.F32 R20, R36, R64.reuse, R20 ;  /* 0x000000402414723c */ /* 0x080fe20000001814 */
[----:B------:R-:W1:Y:S04]  /*12d30*/  LDSM.16.MT88.4 R52, [R178+0x7000] ;  /* 0x00700000b234783b */ /* 0x000e680000004200 */
[----:B------:R-:W-:Y:S01]  /*12d40*/  IMAD.WIDE.U32 R44, R101, -0x2daee0ad, RZ ;  /* 0xd2511f53652c7825 */ /* 0x000fe200078e00ff */
[C---:B------:R-:W-:Y:S05]  /*12d50*/  HMMA.16816.F32 R32, R40.reuse, R64, R32 ;  /* 0x000000402820723c */ /* 0x040fea0000001820 */
[C---:B------:R-:W-:Y:S01]  /*12d60*/  LOP3.LUT R47, R44.reuse, 0xffff, RZ, 0xc0, !PT ;  /* 0x0000ffff2c2f7812 */ /* 0x040fe200078ec0ff */
[-C--:B------:R-:W-:Y:S05]  /*12d70*/  HMMA.16816.F32 R24, R40, R66.reuse, R24 ;  /* 0x000000422818723c */ /* 0x080fea0000001818 */
[----:B------:R-:W-:Y:S01]  /*12d80*/  LOP3.LUT R101, R45, UR18, R124, 0x96, !PT ;  /* 0x000000122d657c12 */ /* 0x000fe2000f8e967c */
[C---:B------:R-:W-:Y:S05]  /*12d90*/  HMMA.16816.F32 R68, R36.reuse, R66, R68 ;  /* 0x000000422444723c */ /* 0x040fea0000001844 */
[----:B------:R-:W-:Y:S02]  /*12da0*/  SHF.R.U32.HI R46, RZ, 0x8, R103 ;  /* 0x00000008ff2e7819 */ /* 0x000fe40000011667 */
[----:B------:R-:W-:Y:S04]  /*12db0*/  LOP3.LUT R45, R105, 0xff, RZ, 0xc0, !PT ;  /* 0x000000ff692d7812 */ /* 0x000fe800078ec0ff */
[--C-:B------:R-:W-:Y:S02]  /*12dc0*/  SHF.R.U32.HI R104, RZ, 0x10, R44.reuse ;  /* 0x00000010ff687819 */ /* 0x100fe4000001162c */
[----:B------:R-:W-:Y:S02]  /*12dd0*/  LOP3.LUT R108, R44, 0xff, RZ, 0xc0, !PT ;  /* 0x000000ff2c6c7812 */ /* 0x000fe400078ec0ff */
[----:B------:R-:W-:Y:S02]  /*12de0*/  SHF.R.U32.HI R103, RZ, 0x18, R44 ;  /* 0x00000018ff677819 */ /* 0x000fe4000001162c */
[----:B------:R-:W-:Y:S02]  /*12df0*/  PRMT R107, R107, 0x5410, R46 ;  /* 0x000054106b6b7816 */ /* 0x000fe4000000002e */
[----:B------:R-:W-:Y:S02]  /*12e00*/  PRMT R106, R45, 0x5410, R106 ;  /* 0x000054102d6a7816 */ /* 0x000fe4000000006a */
[----:B------:R-:W-:Y:S01]  /*12e10*/  SHF.R.U32.HI R46, RZ, 0x8, R47 ;  /* 0x00000008ff2e7819 */ /* 0x000fe2000001162f */
[-C--:B-1----:R-:W-:Y:S03]  /*12e20*/  HMMA.16816.F32 R72, R36, R52.reuse, R72 ;  /* 0x000000342448723c */ /* 0x082fe60000001848 */
[----:B------:R-:W-:Y:S02]  /*12e30*/  LOP3.LUT R44, R102, 0xffff, RZ, 0xc0, !PT ;  /* 0x0000ffff662c7812 */ /* 0x000fe400078ec0ff */
[----:B------:R-:W-:Y:S01]  /*12e40*/  LOP3.LUT R45, R104, 0xff, RZ, 0xc0, !PT ;  /* 0x000000ff682d7812 */ /* 0x000fe200078ec0ff */
[C---:B------:R-:W-:Y:S05]  /*12e50*/  HMMA.16816.F32 R76, R40.reuse, R52, R76 ;  /* 0x00000034284c723c */ /* 0x040fea000000184c */
[----:B------:R-:W-:Y:S01]  /*12e60*/  SHF.R.U32.HI R56, RZ, 0x8, R44 ;  /* 0x00000008ff387819 */ /* 0x000fe2000001162c */
[-C--:B------:R-:W-:Y:S05]  /*12e70*/  HMMA.16816.F32 R28, R40, R54.reuse, R28 ;  /* 0x00000036281c723c */ /* 0x080fea000000181c */
[----:B------:R-:W-:Y:S01]  /*12e80*/  PRMT R108, R108, 0x5410, R46 ;  /* 0x000054106c6c7816 */ /* 0x000fe2000000002e */
[C---:B------:R-:W-:Y:S05]  /*12e90*/  HMMA.16816.F32 R80, R36.reuse, R54, R80 ;  /* 0x000000362450723c */ /* 0x040fea0000001850 */
[----:B------:R-:W-:Y:S02]  /*12ea0*/  PRMT R104, R45, 0x5410, R103 ;  /* 0x000054102d687816 */ /* 0x000fe40000000067 */
[----:B------:R-:W1:Y:S01]  /*12eb0*/  LDSM.16.MT88.4 R44, [R179+0x7000] ;  /* 0x00700000b32c783b */ /* 0x000e620000004200 */
[----:B------:R-:W-:Y:S03]  /*12ec0*/  LOP3.LUT R57, R102, 0xff, RZ, 0xc0, !PT ;  /* 0x000000ff66397812 */ /* 0x000fe600078ec0ff */
[----:B------:R-:W-:Y:S02]  /*12ed0*/  LOP3.LUT R64, R101, 0xff, RZ, 0xc0, !PT ;  /* 0x000000ff65407812 */ /* 0x000fe400078ec0ff */
[----:B------:R-:W-:Y:S02]  /*12ee0*/  PRMT R103, R57, 0x5410, R56 ;  /* 0x0000541039677816 */ /* 0x000fe40000000038 */
[----:B------:R-:W-:Y:S02]  /*12ef0*/  SHF.R.U32.HI R57, RZ, 0x10, R102 ;  /* 0x00000010ff397819 */ /* 0x000fe40000011666 */
[----:B------:R-:W-:Y:S02]  /*12f00*/  LOP3.LUT R56, R101, 0xffff, RZ, 0xc0, !PT ;  /* 0x0000ffff65387812 */ /* 0x000fe400078ec0ff */
[----:B------:R-:W-:Y:S02]  /*12f10*/  LOP3.LUT R58, R57, 0xff, RZ, 0xc0, !PT ;  /* 0x000000ff393a7812 */ /* 0x000fe400078ec0ff */
[----:B------:R-:W-:Y:S02]  /*12f20*/  SHF.R.U32.HI R57, RZ, 0x8, R56 ;  /* 0x00000008ff397819 */ /* 0x000fe40000011638 */
[--C-:B------:R-:W-:Y:S02]  /*12f30*/  HSET2.LE.AND R52, R107, R193.reuse, PT ;  /* 0x000000c16b347233 */ /* 0x100fe40003803000 */
[----:B------:R-:W-:Y:S02]  /*12f40*/  PRMT R60, R64, 0x5410, R57 ;  /* 0x00005410403c7816 */ /* 0x000fe40000000039 */
[----:B------:R-:W2:Y:S01]  /*12f50*/  LDSM.16.MT88.4 R64, [R180+0x7800] ;  /* 0x00780000b440783b */ /* 0x000ea20000004200 */
[----:B------:R-:W-:Y:S02]  /*12f60*/  F2FP.F16.F32.PACK_AB R53, R148, R149 ;  /* 0x000000959435723e */ /* 0x000fe400000000ff */
[--C-:B------:R-:W-:Y:S02]  /*12f70*/  HSET2.LE.AND R60, R60, R193.reuse, PT ;  /* 0x000000c13c3c7233 */ /* 0x100fe40003803000 */
[----:B---3--:R-:W-:Y:S02]  /*12f80*/  F2FP.F16.F32.PACK_AB R54, R152, R147 ;  /* 0x000000939836723e */ /* 0x008fe400000000ff */
[----:B------:R-:W-:Y:S02]  /*12f90*/  F2FP.F16.F32.PACK_AB R55, R153, R146 ;  /* 0x000000929937723e */ /* 0x000fe400000000ff */
[--C-:B------:R-:W-:Y:S02]  /*12fa0*/  SHF.R.U32.HI R59, RZ, 0x10, R101.reuse ;  /* 0x00000010ff3b7819 */ /* 0x100fe40000011665 */
[----:B------:R-:W-:Y:S02]  /*12fb0*/  SHF.R.U32.HI R102, RZ, 0x18, R102 ;  /* 0x00000018ff667819 */ /* 0x000fe40000011666 */
[----:B------:R-:W-:Y:S02]  /*12fc0*/  LOP3.LUT R56, R59, 0xff, RZ, 0xc0, !PT ;  /* 0x000000ff3b387812 */ /* 0x000fe400078ec0ff */
[--C-:B------:R-:W-:Y:S02]  /*12fd0*/  HSET2.LE.AND R59, R106, R193.reuse, PT ;  /* 0x000000c16a3b7233 */ /* 0x100fe40003803000 */
[----:B------:R-:W-:Y:S02]  /*12fe0*/  PRMT R102, R58, 0x5410, R102 ;  /* 0x000054103a667816 */ /* 0x000fe40000000066 */
[----:B------:R-:W-:Y:S01]  /*12ff0*/  F2FP.F16.F32.PACK_AB R58, R150, R157 ;  /* 0x0000009d963a723e */ /* 0x000fe200000000ff */
[-C--:B-1----:R-:W-:Y:S03]  /*13000*/  HMMA.16816.F32 R48, R36, R44.reuse, R48 ;  /* 0x0000002c2430723c */ /* 0x082fe60000001830 */
[----:B------:R-:W-:Y:S02]  /*13010*/  LOP3.LUT R58, R52, R58, RZ, 0xc0, !PT ;  /* 0x0000003a343a7212 */ /* 0x000fe400078ec0ff */
[----:B------:R-:W-:Y:S01]  /*13020*/  LOP3.LUT R59, R59, R53, RZ, 0xc0, !PT ;  /* 0x000000353b3b7212 */ /* 0x000fe200078ec0ff */
[C---:B------:R-:W-:Y:S05]  /*13030*/  HMMA.16816.F32 R84, R40.reuse, R44, R84 ;  /* 0x0000002c2854723c */ /* 0x040fea0000001854 */
[----:B------:R-:W-:Y:S01]  /*13040*/  SHF.R.U32.HI R101, RZ, 0x18, R101 ;  /* 0x00000018ff657819 */ /* 0x000fe20000011665 */
[-C--:B------:R-:W-:Y:S05]  /*13050*/  HMMA.16816.F32 R88, R40, R46.reuse, R88 ;  /* 0x0000002e2858723c */ /* 0x080fea0000001858 */
[----:B------:R-:W-:Y:S01]  /*13060*/  PRMT R101, R56, 0x5410, R101 ;  /* 0x0000541038657816 */ /* 0x000fe20000000065 */
[----:B------:R-:W-:Y:S05]  /*13070*/  HMMA.16816.F32 R92, R36, R46, R92 ;  /* 0x0000002e245c723c */ /* 0x000fea000000185c */
[--C-:B------:R-:W-:Y:S02]  /*13080*/  HSET2.LE.AND R56, R103, R193.reuse, PT ;  /* 0x000000c167387233 */ /* 0x100fe40003803000 */
[--C-:B------:R-:W-:Y:S04]  /*13090*/  HSET2.LE.AND R57, R102, R193.reuse, PT ;  /* 0x000000c166397233 */ /* 0x100fe80003803000 */
[----:B------:R-:W-:Y:S02]  /*130a0*/  LOP3.LUT R56, R56, R54, RZ, 0xc0, !PT ;  /* 0x0000003638387212 */ /* 0x000fe400078ec0ff */
[----:B------:R-:W-:Y:S02]  /*130b0*/  LOP3.LUT R57, R57, R55, RZ, 0xc0, !PT ;  /* 0x0000003739397212 */ /* 0x000fe400078ec0ff */
[--C-:B------:R-:W-:Y:S02]  /*130c0*/  HSET2.LE.AND R54, R108, R193.reuse, PT ;  /* 0x000000c16c367233 */ /* 0x100fe40003803000 */
[--C-:B------:R-:W-:Y:S02]  /*130d0*/  HSET2.LE.AND R53, R101, R193.reuse, PT ;  /* 0x000000c165357233 */ /* 0x100fe40003803000 */
[----:B------:R-:W-:Y:S01]  /*130e0*/  HSET2.LE.AND R55, R104, R193, PT ;  /* 0x000000c168377233 */ /* 0x000fe20003803000 */
[-C--:B------:R-:W-:Y:S01]  /*130f0*/  HMMA.16816.F32 R108, R56, R112.reuse, R4 ;  /* 0x00000070386c723c */ /* 0x080fe20000001804 */
[----:B------:R-:W-:Y:S04]  /*13100*/  LDSM.16.MT88.4 R4, [R179+0x7800] ;  /* 0x00780000b304783b */ /* 0x000fe80000004200 */
[----:B------:R-:W-:Y:S02]  /*13110*/  F2FP.F16.F32.PACK_AB R52, R144, R145 ;  /* 0x000000919034723e */ /* 0x000fe400000000ff */
[----:B------:R-:W-:Y:S04]  /*13120*/  F2FP.F16.F32.PACK_AB R44, R142, R143 ;  /* 0x0000008f8e2c723e */ /* 0x000fe800000000ff */
[----:B------:R-:W-:Y:S02]  /*13130*/  F2FP.F16.F32.PACK_AB R45, R154, R141 ;  /* 0x0000008d9a2d723e */ /* 0x000fe400000000ff */
[----:B------:R-:W-:Y:S02]  /*13140*/  F2FP.F16.F32.PACK_AB R101, R155, R140 ;  /* 0x0000008c9b65723e */ /* 0x000fe400000000ff */
[----:B------:R-:W-:Y:S02]  /*13150*/  LOP3.LUT R52, R60, R52, RZ, 0xc0, !PT ;  /* 0x000000343c347212 */ /* 0x000fe400078ec0ff */
[----:B------:R-:W-:Y:S01]  /*13160*/  LOP3.LUT R53, R53, R44, RZ, 0xc0, !PT ;  /* 0x0000002c35357212 */ /* 0x000fe200078ec0ff */
[----:B------:R-:W1:Y:S01]  /*13170*/  LDSM.16.MT88.4 R60, [R178+0x7800] ;  /* 0x00780000b23c783b */ /* 0x000e620000004200 */
[----:B------:R-:W-:Y:S02]  /*13180*/  LOP3.LUT R54, R54, R45, RZ, 0xc0, !PT ;  /* 0x0000002d36367212 */ /* 0x000fe400078ec0ff */
[----:B------:R-:W-:Y:S01]  /*13190*/  LOP3.LUT R55, R55, R101, RZ, 0xc0, !PT ;  /* 0x0000006537377212 */ /* 0x000fe200078ec0ff */
[----:B------:R-:W-:Y:S06]  /*131a0*/  IMAD.MOV.U32 R101, RZ, RZ, R2 ;  /* 0x000000ffff657224 */ /* 0x000fec00078e0002 */
[C---:B------:R-:W-:Y:S06]  /*131b0*/  HMMA.16816.F32 R104, R52.reuse, R112, R8 ;  /* 0x000000703468723c */ /* 0x040fec0000001808 */
[-C--:B------:R-:W-:Y:S05]  /*131c0*/  HMMA.16816.F32 R116, R52, R114.reuse, R12 ;  /* 0x000000723474723c */ /* 0x080fea000000180c */
[----:B------:R-:W-:Y:S01]  /*131d0*/  FADD.FTZ R11, R229, R100 ;  /* 0x00000064e50b7221 */ /* 0x000fe20000010000 */
[C---:B------:R-:W-:Y:S05]  /*131e0*/  HMMA.16816.F32 R112, R56.reuse, R114, R16 ;  /* 0x000000723870723c */ /* 0x040fea0000001810 */
[----:B------:R-:W-:Y:S01]  /*131f0*/  FADD.FTZ R10, R227, R99 ;  /* 0x00000063e30a7221 */ /* 0x000fe20000010000 */
[-C--:B--2---:R-:W-:Y:S05]  /*13200*/  HMMA.16816.F32 R120, R56, R64.reuse, R20 ;  /* 0x000000403878723c */ /* 0x084fea0000001814 */
[----:B------:R-:W-:Y:S01]  /*13210*/  FADD.FTZ R9, R217, R98 ;  /* 0x00000062d9097221 */ /* 0x000fe20000010000 */
[C---:B------:R-:W-:Y:S05]  /*13220*/  HMMA.16816.F32 R124, R52.reuse, R64, R32 ;  /* 0x00000040347c723c */ /* 0x040fea0000001820 */
[----:B------:R-:W-:Y:S01]  /*13230*/  FADD.FTZ R11, R234, R11 ;  /* 0x0000000bea0b7221 */ /* 0x000fe20000010000 */
[-C--:B------:R-:W-:Y:S05]  /*13240*/  HMMA.16816.F32 R128, R52, R66.reuse, R24 ;  /* 0x000000423480723c */ /* 0x080fea0000001818 */
        /* <DEDUP_REMOVED lines=55> */
[----:B------:R-:W-:Y:S02]  /*135c0*/  IMAD.MOV.U32 R98, RZ, RZ, R96 ;  /* 0x000000ffff627224 */ /* 0x000fe400078e0060 */
[----:B------:R-:W-:Y:S01]  /*135d0*/  FADD.FTZ R0, R142, R5 ;  /* 0x000000058e007221 */ /* 0x000fe20000010000 */
[----:B------:R-:W-:Y:S01]  /*135e0*/  FADD.FTZ R6, R157, R9 ;  /* 0x000000099d067221 */ /* 0x000fe20000010000 */
[----:B------:R-:W-:Y:S02]  /*135f0*/  IMAD.MOV.U32 R99, RZ, RZ, R3 ;  /* 0x000000ffff637224 */ /* 0x000fe400078e0003 */
[----:B------:R-:W-:Y:S01]  /*13600*/  FADD.FTZ R5, R141, R4 ;  /* 0x000000048d057221 */ /* 0x000fe20000010000 */
[----:B------:R-:W-:Y:S01]  /*13610*/  FADD.FTZ R4, R140, R0 ;  /* 0x000000008c047221 */ /* 0x000fe20000010000 */
[----:B------:R-:W-:Y:S02]  /*13620*/  VIADD R0, R192, 0xffffffff ;  /* 0xffffffffc0007836 */ /* 0x000fe40000000000 */
[----:B------:R-:W-:Y:S01]  /*13630*/  FADD.FTZ R7, R149, R8 ;  /* 0x0000000895077221 */ /* 0x000fe20000010000 */
[----:B------:R-:W-:Y:S01]  /*13640*/  FADD.FTZ R235, R150, R6 ;  /* 0x0000000696eb7221 */ /* 0x000fe20000010000 */
[----:B------:R-:W-:Y:S01]  /*13650*/  FADD.FTZ R243, R154, R5 ;  /* 0x000000059af37221 */ /* 0x000fe20000010000 */
[----:B------:R-:W-:Y:S02]  /*13660*/  IMAD.MOV.U32 R192, RZ, RZ, R0 ;  /* 0x000000ffffc07224 */ /* 0x000fe400078e0000 */
[----:B------:R-:W-:Y:S01]  /*13670*/  FADD.FTZ R242, R148, R7 ;  /* 0x0000000794f27221 */ /* 0x000fe20000010000 */
[----:B------:R-:W-:Y:S02]  /*13680*/  IMAD.MOV.U32 R0, RZ, RZ, R97 ;  /* 0x000000ffff007224 */ /* 0x000fe400078e0061 */
[----:B------:R-:W-:Y:S01]  /*13690*/  FADD.FTZ R244, R155, R4 ;  /* 0x000000049bf47221 */ /* 0x000fe20000010000 */
[----:B------:R-:W-:Y:S06]  /*136a0*/  @P2 BRA `(.L_x_675) ;  /* 0xffffffc400dc2947 */ /* 0x000fec000383ffff */
.L_x_674:
[----:B------:R-:W2:Y:S01]  /*136b0*/  LDL R43, [R1+0x54] ;  /* 0x00005400012b7983 */ /* 0x000ea20000100800 */
[----:B------:R-:W-:Y:S01]  /*136c0*/  ULDC UR4, c[0x0][0x38c] ;  /* 0x0000e30000047ab9 */ /* 0x000fe20000000800 */
[----:B------:R-:W-:Y:S01]  /*136d0*/  UMOV UR5, 0x400 ;  /* 0x0000040000057882 */ /* 0x000fe20000000000 */
[----:B------:R-:W-:Y:S01]  /*136e0*/  MOV R18, 0x20 ;  /* 0x0000002000127802 */ /* 0x000fe20000000f00 */
[----:B------:R-:W1:Y:S04]  /*136f0*/  SHFL.BFLY PT, R4, R235, 0x2, 0x1f ;  /* 0x0c401f00eb047f89 */ /* 0x000e6800000e0000 */
[----:B------:R-:W3:Y:S04]  /*13700*/  SHFL.BFLY PT, R0, R242, 0x2, 0x1f ;  /* 0x0c401f00f2007f89 */ /* 0x000ee800000e0000 */
[----:B------:R-:W4:Y:S04]  /*13710*/  SHFL.BFLY PT, R5, R243, 0x2, 0x1f ;  /* 0x0c401f00f3057f89 */ /* 0x000f2800000e0000 */
[----:B------:R-:W5:Y:S01]  /*13720*/  SHFL.BFLY PT, R6, R244, 0x2, 0x1f ;  /* 0x0c401f00f4067f89 */ /* 0x000f6200000e0000 */
[----:B------:R-:W5:Y:S01]  /*13730*/  S2R R42, SR_TID.X ;  /* 0x00000000002a7919 */ /* 0x000f620000002100 */
[----:B-1----:R-:W-:Y:S01]  /*13740*/  FADD.FTZ R4, R4, R235 ;  /* 0x000000eb04047221 */ /* 0x002fe20000010000 */
[----:B---3--:R-:W-:-:S04]  /*13750*/  FADD.FTZ R0, R0, R242 ;  /* 0x000000f200007221 */ /* 0x008fc80000010000 */
[----:B------:R-:W1:Y:S01]  /*13760*/  SHFL.BFLY PT, R7, R4, 0x1, 0x1f ;  /* 0x0c201f0004077f89 */ /* 0x000e6200000e0000 */
[----:B----4-:R-:W-:-:S03]  /*13770*/  FADD.FTZ R5, R5, R243 ;  /* 0x000000f305057221 */ /* 0x010fc60000010000 */
[----:B------:R-:W3:Y:S01]  /*13780*/  SHFL.BFLY PT, R9, R0, 0x1, 0x1f ;  /* 0x0c201f0000097f89 */ /* 0x000ee200000e0000 */
[----:B-----5:R-:W-:-:S03]  /*13790*/  FADD.FTZ R6, R6, R244 ;  /* 0x000000f406067221 */ /* 0x020fc60000010000 */
[----:B------:R-:W4:Y:S01]  /*137a0*/  SHFL.BFLY PT, R8, R5, 0x1, 0x1f ;  /* 0x0c201f0005087f89 */ /* 0x000f2200000e0000 */
[----:B------:R-:W-:-:S04]  /*137b0*/  SHF.R.S32.HI R41, RZ, 0x1f, R42 ;  /* 0x0000001fff297819 */ /* 0x000fc8000001142a */
[CC--:B------:R-:W-:Y:S01]  /*137c0*/  LEA.HI R10, R41.reuse, R42.reuse, RZ, 0x2 ;  /* 0x0000002a290a7211 */ /* 0x0c0fe200078f10ff */
[----:B-1----:R-:W-:Y:S01]  /*137d0*/  FADD.FTZ R37, R4, R7 ;  /* 0x0000000704257221 */ /* 0x002fe20000010000 */
[----:B------:R-:W-:Y:S01]  /*137e0*/  MOV R4, 0x3f800000 ;  /* 0x3f80000000047802 */ /* 0x000fe20000000f00 */
[----:B------:R-:W1:Y:S01]  /*137f0*/  SHFL.BFLY PT, R7, R6, 0x1, 0x1f ;  /* 0x0c201f0006077f89 */ /* 0x000e6200000e0000 */
[----:B------:R-:W-:Y:S01]  /*13800*/  LEA.HI R41, R41, R42, RZ, 0x5 ;  /* 0x0000002a29297211 */ /* 0x000fe200078f28ff */
[----:B---3--:R-:W-:Y:S01]  /*13810*/  FADD.FTZ R38, R0, R9 ;  /* 0x0000000900267221 */ /* 0x008fe20000010000 */
[----:B------:R-:W-:Y:S02]  /*13820*/  FSETP.NE.FTZ.AND P4, PT, R37, RZ, PT ;  /* 0x000000ff2500720b */ /* 0x000fe40003f95000 */
[----:B------:R-:W-:Y:S01]  /*13830*/  MOV R0, 0x3f800000 ;  /* 0x3f80000000007802 */ /* 0x000fe20000000f00 */
[----:B----4-:R-:W-:Y:S01]  /*13840*/  FADD.FTZ R39, R5, R8 ;  /* 0x0000000805277221 */ /* 0x010fe20000010000 */
[----:B------:R-:W-:-:S02]  /*13850*/  SHF.R.S32.HI R8, RZ, 0x2, R10 ;  /* 0x00000002ff087819 */ /* 0x000fc4000001140a */
[----:B------:R-:W-:Y:S02]  /*13860*/  SHF.R.S32.HI R5, RZ, 0x1f, R10 ;  /* 0x0000001fff057819 */ /* 0x000fe4000001140a */
[----:B------:R-:W-:Y:S02]  /*13870*/  FSETP.NE.FTZ.AND P3, PT, R38, RZ, PT ;  /* 0x000000ff2600720b */ /* 0x000fe40003f75000 */
[----:B------:R-:W-:Y:S02]  /*13880*/  FSETP.NE.FTZ.AND P6, PT, R39, RZ, PT ;  /* 0x000000ff2700720b */ /* 0x000fe40003fd5000 */
[----:B------:R-:W-:Y:S01]  /*13890*/  LEA.HI R5, R5, R8, RZ, 0x3 ;  /* 0x0000000805057211 */ /* 0x000fe200078f18ff */
[----:B------:R-:W3:Y:S01]  /*138a0*/  @P4 MUFU.RCP R0, R37 ;  /* 0x0000002500004308 */ /* 0x000ee20000001000 */
[----:B------:R-:W-:Y:S01]  /*138b0*/  SHF.R.S32.HI R36, RZ, 0x5, R41 ;  /* 0x00000005ff247819 */ /* 0x000fe20000011429 */
[----:B-1----:R-:W-:Y:S01]  /*138c0*/  FADD.FTZ R40, R6, R7 ;  /* 0x0000000706287221 */ /* 0x002fe20000010000 */
[----:B------:R-:W-:-:S05]  /*138d0*/  LOP3.LUT R7, R5, 0xfffffff8, RZ, 0xc0, !PT ;  /* 0xfffffff805077812 */ /* 0x000fca00078ec0ff */
[----:B------:R-:W1:Y:S01]  /*138e0*/  @P3 MUFU.RCP R4, R38 ;  /* 0x0000002600043308 */ /* 0x000e620000001000 */
[----:B------:R-:W-:Y:S02]  /*138f0*/  MOV R6, 0x3f800000 ;  /* 0x3f80000000067802 */ /* 0x000fe40000000f00 */
[----:B------:R-:W-:Y:S02]  /*13900*/  FSETP.NE.FTZ.AND P5, PT, R40, RZ, PT ;  /* 0x000000ff2800720b */ /* 0x000fe40003fb5000 */
[----:B------:R-:W-:Y:S01]  /*13910*/  MOV R5, 0x3f800000 ;  /* 0x3f80000000057802 */ /* 0x000fe20000000f00 */
[----:B---3--:R-:W-:Y:S02]  /*13920*/  FMUL.FTZ R0, R0, UR4 ;  /* 0x0000000400007c20 */ /* 0x008fe40008410000 */
[----:B------:R-:W3:Y:S01]  /*13930*/  @P6 MUFU.RCP R6, R39 ;  /* 0x0000002700066308 */ /* 0x000ee20000001000 */
[----:B------:R-:W-:Y:S01]  /*13940*/  IADD3 R7, R8, -R7, RZ ;  /* 0x8000000708077210 */ /* 0x000fe20007ffe0ff */
[C---:B------:R-:W-:Y:S01]  /*13950*/  FMUL.FTZ R108, R0.reuse, R108 ;  /* 0x0000006c006c7220 */ /* 0x040fe20000410000 */
[C---:B------:R-:W-:Y:S01]  /*13960*/  FMUL.FTZ R11, R0.reuse, R109 ;  /* 0x0000006d000b7220 */ /* 0x040fe20000410000 */
[C---:B------:R-:W-:Y:S01]  /*13970*/  FMUL.FTZ R112, R0.reuse, R112 ;  /* 0x0000007000707220 */ /* 0x040fe20000410000 */
[C---:B------:R-:W-:Y:S01]  /*13980*/  FMUL.FTZ R8, R0.reuse, R113 ;  /* 0x0000007100087220 */ /* 0x040fe20000410000 */
[----:B------:R-:W-:-:S02]  /*13990*/  FMUL.FTZ R120, R0, R120 ;  /* 0x0000007800787220 */ /* 0x000fc40000410000 */
[----:B------:R-:W4:Y:S01]  /*139a0*/  @P5 MUFU.RCP R5, R40 ;  /* 0x0000002800055308 */ /* 0x000f220000001000 */
[----:B-1----:R-:W-:Y:S01]  /*139b0*/  FMUL.FTZ R4, R4, UR4 ;  /* 0x0000000404047c20 */ /* 0x002fe20008410000 */
[C---:B------:R-:W-:Y:S01]  /*139c0*/  FMUL.FTZ R25, R0.reuse, R121 ;  /* 0x0000007900197220 */ /* 0x040fe20000410000 */
[C---:B------:R-:W-:Y:S01]  /*139d0*/  FMUL.FTZ R68, R0.reuse, R68 ;  /* 0x0000004400447220 */ /* 0x040fe20000410000 */
[C---:B------:R-:W-:Y:S01]  /*139e0*/  FMUL.FTZ R23, R0.reuse, R69 ;  /* 0x0000004500177220 */ /* 0x040fe20000410000 */
[C---:B------:R-:W-:Y:S01]  /*139f0*/  FMUL.FTZ R72, R0.reuse, R72 ;  /* 0x0000004800487220 */ /* 0x040fe20000410000 */
[C---:B------:R-:W-:Y:S01]  /*13a00*/  FMUL.FTZ R34, R0.reuse, R73 ;  /* 0x0000004900227220 */ /* 0x040fe20000410000 */
[C---:B------:R-:W-:Y:S01]  /*13a10*/  FMUL.FTZ R80, R0.reuse, R80 ;  /* 0x0000005000507220 */ /* 0x040fe20000410000 */
[----:B------:R-:W-:Y:S01]  /*13a20*/  FMUL.FTZ R31, R0, R81 ;  /* 0x00000051001f7220 */ /* 0x000fe20000410000 */
[----:B---3--:R-:W-:Y:S01]  /*13a30*/  FMUL.FTZ R6, R6, UR4 ;  /* 0x0000000406067c20 */ /* 0x008fe20008410000 */
[C---:B------:R-:W-:Y:S01]  /*13a40*/  FMUL.FTZ R136, R0.reuse, R136 ;  /* 0x0000008800887220 */ /* 0x040fe20000410000 */
[C---:B------:R-:W-:Y:S01]  /*13a50*/  FMUL.FTZ R15, R0.reuse, R137 ;  /* 0x00000089000f7220 */ /* 0x040fe20000410000 */
[C---:B------:R-:W-:Y:S01]  /*13a60*/  FMUL.FTZ R92, R0.reuse, R92 ;  /* 0x0000005c005c7220 */ /* 0x040fe20000410000 */
[----:B------:R-:W-:Y:S01]  /*13a70*/  FMUL.FTZ R13, R0, R93 ;  /* 0x0000005d000d7220 */ /* 0x000fe20000410000 */
[C---:B------:R-:W-:Y:S01]  /*13a80*/  FMUL.FTZ R110, R4.reuse, R110 ;  /* 0x0000006e046e7220 */ /* 0x040fe20000410000 */
[C---:B------:R-:W-:Y:S01]  /*13a90*/  FMUL.FTZ R9, R4.reuse, R111 ;  /* 0x0000006f04097220 */ /* 0x040fe20000410000 */
[C---:B------:R-:W-:Y:S01]  /*13aa0*/  FMUL.FTZ R114, R4.reuse, R114 ;  /* 0x0000007204727220 */ /* 0x040fe20000410000 */
[----:B----4-:R-:W-:Y:S01]  /*13ab0*/  FMUL.FTZ R5, R5, UR4 ;  /* 0x0000000405057c20 */ /* 0x010fe20008410000 */
[----:B------:R-:W1:Y:S01]  /*13ac0*/  S2UR UR4, SR_CgaCtaId ;  /* 0x00000000000479c3 */ /* 0x000e620000008800 */
        /* <DEDUP_REMOVED lines=13> */
[----:B------:R-:W-:Y:S01]  /*13ba0*/  LOP3.LUT R0, R10, 0x3ffffffc, RZ, 0xc0, !PT ;  /* 0x3ffffffc0a007812 */ /* 0x000fe200078ec0ff */
[C---:B------:R-:W-:Y:S01]  /*13bb0*/  FMUL.FTZ R104, R6.reuse, R104 ;  /* 0x0000006806687220 */ /* 0x040fe20000410000 */
[----:B------:R-:W-:Y:S01]  /*13bc0*/  SHF.L.U32 R4, R7, 0x6, RZ ;  /* 0x0000000607047819 */ /* 0x000fe200000006ff */
[----:B------:R-:W-:Y:S01]  /*13bd0*/  FMUL.FTZ R20, R6, R105 ;  /* 0x0000006906147220 */ /* 0x000fe20000410000 */
[----:B------:R-:W-:Y:S01]  /*13be0*/  IADD3 R0, -R0, R42, RZ ;  /* 0x0000002a00007210 */ /* 0x000fe20007ffe1ff */
[C---:B------:R-:W-:Y:S01]  /*13bf0*/  FMUL.FTZ R106, R5.reuse, R106 ;  /* 0x0000006a056a7220 */ /* 0x040fe20000410000 */
[----:B------:R-:W-:Y:S01]  /*13c00*/  LOP3.LUT R4, R4, 0x1c0, RZ, 0xc0, !PT ;  /* 0x000001c004047812 */ /* 0x000fe200078ec0ff */
[----:B------:R-:W-:Y:S01]  /*13c10*/  FMUL.FTZ R22, R5, R107 ;  /* 0x0000006b05167220 */ /* 0x000fe20000410000 */
[C---:B------:R-:W-:Y:S01]  /*13c20*/  R2P PR, R7.reuse, 0x6 ;  /* 0x0000000607007804 */ /* 0x040fe20000000000 */
[----:B------:R-:W-:Y:S01]  /*13c30*/  FMUL.FTZ R116, R6, R116 ;  /* 0x0000007406747220 */ /* 0x000fe20000410000 */
[----:B------:R-:W-:Y:S01]  /*13c40*/  LOP3.LUT R7, R7, 0x1, RZ, 0xc0, !PT ;  /* 0x0000000107077812 */ /* 0x000fe200078ec0ff */
[----:B-1----:R-:W-:Y:S01]  /*13c50*/  ULEA UR4, UR4, UR5, 0x18 ;  /* 0x0000000504047291 */ /* 0x002fe2000f8ec03f */
[----:B------:R-:W-:Y:S01]  /*13c60*/  LEA R0, R36, R0, 0x9 ;  /* 0x0000000024007211 */ /* 0x000fe200078e48ff */
[----:B------:R-:W-:Y:S01]  /*13c70*/  FMUL.FTZ R21, R6, R117 ;  /* 0x0000007506157220 */ /* 0x000fe20000410000 */
[----:B------:R-:W-:Y:S01]  /*13c80*/  LEA.HI R4, R4, R4, RZ, 0x1d ;  /* 0x0000000404047211 */ /* 0x000fe200078fe8ff */
[----:B------:R-:W-:Y:S01]  /*13c90*/  FMUL.FTZ R118, R5, R118 ;  /* 0x0000007605767220 */ /* 0x000fe20000410000 */
[----:B------:R-:W-:Y:S01]  /*13ca0*/  ISETP.NE.U32.AND P0, PT, R7, 0x1, PT ;  /* 0x000000010700780c */ /* 0x000fe20003f05070 */
[C---:B------:R-:W-:Y:S01]  /*13cb0*/  FMUL.FTZ R26, R5.reuse, R119 ;  /* 0x00000077051a7220 */ /* 0x040fe20000410000 */
[----:B------:R-:W-:Y:S01]  /*13cc0*/  MOV R10, 0x10 ;  /* 0x00000010000a7802 */ /* 0x000fe20000000f00 */
[----:B------:R-:W-:Y:S01]  /*13cd0*/  FMUL.FTZ R124, R6, R124 ;  /* 0x0000007c067c7220 */ /* 0x000fe20000410000 */
[----:B------:R-:W-:Y:S01]  /*13ce0*/  LEA R0, R0, R4, 0x1 ;  /* 0x0000000400007211 */ /* 0x000fe200078e08ff */
[----:B------:R-:W-:Y:S01]  /*13cf0*/  FMUL.FTZ R29, R6, R125 ;  /* 0x0000007d061d7220 */ /* 0x000fe20000410000 */
[----:B------:R-:W-:Y:S01]  /*13d00*/  SEL R10, R10, 0xfffffff0, P0 ;  /* 0xfffffff00a0a7807 */ /* 0x000fe20000000000 */
[C---:B------:R-:W-:Y:S01]  /*13d10*/  FMUL.FTZ R126, R5.reuse, R126 ;  /* 0x0000007e057e7220 */ /* 0x040fe20000410000 */
[----:B------:R-:W-:Y:S01]  /*13d20*/  LEA R4, R0, UR4, 0x1 ;  /* 0x0000000400047c11 */ /* 0x000fe2000f8e08ff */
[----:B------:R-:W-:Y:S01]  /*13d30*/  FMUL.FTZ R28, R5, R127 ;  /* 0x0000007f051c7220 */ /* 0x000fe20000410000 */
[----:B------:R-:W-:Y:S01]  /*13d40*/  F2FP.F16.F32.PACK_AB R11, R11, R108 ;  /* 0x0000006c0b0b723e */ /* 0x000fe200000000ff */
[C---:B------:R-:W-:Y:S01]  /*13d50*/  FMUL.FTZ R128, R6.reuse, R128 ;  /* 0x0000008006807220 */ /* 0x040fe20000410000 */
[----:B------:R-:W-:Y:S01]  /*13d60*/  F2FP.F16.F32.PACK_AB R9, R9, R110 ;  /* 0x0000006e0909723e */ /* 0x000fe200000000ff */
[----:B------:R-:W-:Y:S01]  /*13d70*/  FMUL.FTZ R35, R6, R129 ;  /* 0x0000008106237220 */ /* 0x000fe20000410000 */
[----:B------:R-:W-:Y:S01]  /*13d80*/  SEL R18, R18, 0xffffffe0, !P1 ;  /* 0xffffffe012127807 */ /* 0x000fe20004800000 */
[----:B------:R-:W-:Y:S01]  /*13d90*/  STS [R4], R11 ;  /* 0x0000000b04007388 */ /* 0x000fe20000000800 */
[----:B------:R-:W-:Y:S01]  /*13da0*/  F2FP.F16.F32.PACK_AB R8, R8, R112 ;  /* 0x000000700808723e */ /* 0x000fe200000000ff */
[----:B------:R-:W-:Y:S01]  /*13db0*/  FMUL.FTZ R130, R5, R130 ;  /* 0x0000008205827220 */ /* 0x000fe20000410000 */
[----:B------:R-:W-:Y:S01]  /*13dc0*/  F2FP.F16.F32.PACK_AB R19, R19, R114 ;  /* 0x000000721313723e */ /* 0x000fe200000000ff */
[----:B------:R1:W-:Y:S01]  /*13dd0*/  STS [R4+0x400], R9 ;  /* 0x0004000904007388 */ /* 0x0003e20000000800 */
[----:B------:R-:W-:Y:S01]  /*13de0*/  IADD3 R7, R4, R10, RZ ;  /* 0x0000000a04077210 */ /* 0x000fe20007ffe0ff */
[----:B------:R-:W-:Y:S01]  /*13df0*/  FMUL.FTZ R131, R5, R131 ;  /* 0x0000008305837220 */ /* 0x000fe20000410000 */
[----:B------:R-:W-:Y:S01]  /*13e00*/  F2FP.F16.F32.PACK_AB R20, R20, R104 ;  /* 0x000000681414723e */ /* 0x000fe200000000ff */
[----:B------:R-:W-:Y:S01]  /*13e10*/  FMUL.FTZ R76, R6, R76 ;  /* 0x0000004c064c7220 */ /* 0x000fe20000410000 */
[----:B------:R-:W-:Y:S01]  /*13e20*/  F2FP.F16.F32.PACK_AB R22, R22, R106 ;  /* 0x0000006a1616723e */ /* 0x000fe200000000ff */
[----:B------:R3:W-:Y:S01]  /*13e30*/  STS [R7], R8 ;  /* 0x0000000807007388 */ /* 0x0007e20000000800 */
[----:B------:R-:W-:Y:S01]  /*13e40*/  IADD3 R0, R4, 0x40, RZ ;  /* 0x0000004004007810 */ /* 0x000fe20007ffe0ff */
[----:B------:R-:W-:Y:S01]  /*13e50*/  FMUL.FTZ R32, R6, R77 ;  /* 0x0000004d06207220 */ /* 0x000fe20000410000 */
[----:B------:R-:W-:Y:S01]  /*13e60*/  @P2 IADD3 R0, R4, -0x40, RZ ;  /* 0xffffffc004002810 */ /* 0x000fe20007ffe0ff */
[----:B------:R-:W-:Y:S01]  /*13e70*/  STS [R7+0x400], R19 ;  /* 0x0004001307007388 */ /* 0x000fe20000000800 */
[----:B------:R-:W-:Y:S01]  /*13e80*/  F2FP.F16.F32.PACK_AB R21, R21, R116 ;  /* 0x000000741515723e */ /* 0x000fe200000000ff */
[----:B------:R-:W-:Y:S01]  /*13e90*/  FMUL.FTZ R78, R5, R78 ;  /* 0x0000004e054e7220 */ /* 0x000fe20000410000 */
[----:B------:R-:W-:Y:S01]  /*13ea0*/  F2FP.F16.F32.PACK_AB R26, R26, R118 ;  /* 0x000000761a1a723e */ /* 0x000fe200000000ff */
[----:B------:R-:W-:Y:S01]  /*13eb0*/  STS [R4+0x2000], R20 ;  /* 0x0020001404007388 */ /* 0x000fe20000000800 */
[----:B------:R-:W-:Y:S01]  /*13ec0*/  F2FP.F16.F32.PACK_AB R25, R25, R120 ;  /* 0x000000781919723e */ /* 0x000fe200000000ff */
[----:B------:R-:W-:Y:S01]  /*13ed0*/  FMUL.FTZ R79, R5, R79 ;  /* 0x0000004f054f7220 */ /* 0x000fe20000410000 */
[----:B------:R-:W-:Y:S01]  /*13ee0*/  F2FP.F16.F32.PACK_AB R24, R24, R122 ;  /* 0x0000007a1818723e */ /* 0x000fe200000000ff */
[----:B------:R4:W-:Y:S01]  /*13ef0*/  STS [R4+0x2400], R22 ;  /* 0x0024001604007388 */ /* 0x0009e20000000800 */
[----:B------:R-:W-:Y:S01]  /*13f00*/  F2FP.F16.F32.PACK_AB R23, R23, R68 ;  /* 0x000000441717723e */ /* 0x000fe200000000ff */
[C---:B------:R-:W-:Y:S01]  /*13f10*/  FMUL.FTZ R132, R6.reuse, R132 ;  /* 0x0000008406847220 */ /* 0x040fe20000410000 */
[----:B------:R-:W-:Y:S01]  /*13f20*/  F2FP.F16.F32.PACK_AB R27, R27, R70 ;  /* 0x000000461b1b723e */ /* 0x000fe200000000ff */
[----:B------:R-:W-:Y:S01]  /*13f30*/  FMUL.FTZ R17, R6, R133 ;  /* 0x0000008506117220 */ /* 0x000fe20000410000 */
[C---:B------:R-:W-:Y:S01]  /*13f40*/  FMUL.FTZ R134, R5.reuse, R134 ;  /* 0x0000008605867220 */ /* 0x040fe20000410000 */
[----:B------:R-:W-:Y:S01]  /*13f50*/  FMUL.FTZ R16, R5, R135 ;  /* 0x0000008705107220 */ /* 0x000fe20000410000 */
[----:B-1----:R-:W-:Y:S01]  /*13f60*/  IADD3 R9, R4, R18, RZ ;  /* 0x0000001204097210 */ /* 0x002fe20007ffe0ff */
[----:B------:R-:W-:Y:S01]  /*13f70*/  STS [R7+0x2000], R21 ;  /* 0x0020001507007388 */ /* 0x000fe20000000800 */
[----:B------:R-:W-:Y:S01]  /*13f80*/  F2FP.F16.F32.PACK_AB R29, R29, R124 ;  /* 0x0000007c1d1d723e */ /* 0x000fe200000000ff */
[----:B------:R-:W-:Y:S01]  /*13f90*/  FMUL.FTZ R86, R5, R86 ;  /* 0x0000005605567220 */ /* 0x000fe20000410000 */
[----:B------:R-:W-:Y:S01]  /*13fa0*/  F2FP.F16.F32.PACK_AB R28, R28, R126 ;  /* 0x0000007e1c1c723e */ /* 0x000fe200000000ff */
[----:B------:R-:W-:Y:S01]  /*13fb0*/  STS [R7+0x2400], R26 ;  /* 0x0024001a07007388 */ /* 0x000fe20000000800 */
[----:B---3--:R-:W-:Y:S01]  /*13fc0*/  IADD3 R8, R7, R18, RZ ;  /* 0x0000001207087210 */ /* 0x008fe20007ffe0ff */
[----:B------:R-:W-:Y:S01]  /*13fd0*/  FMUL.FTZ R90, R5, R90 ;  /* 0x0000005a055a7220 */ /* 0x000fe20000410000 */
[----:B------:R-:W-:Y:S01]  /*13fe0*/  F2FP.F16.F32.PACK_AB R35, R35, R128 ;  /* 0x000000802323723e */ /* 0x000fe200000000ff */
[----:B------:R-:W-:Y:S01]  /*13ff0*/  STS [R9], R25 ;  /* 0x0000001909007388 */ /* 0x000fe20000000800 */
[----:B------:R-:W-:Y:S01]  /*14000*/  F2FP.F16.F32.PACK_AB R131, R131, R130 ;  /* 0x000000828383723e */ /* 0x000fe200000000ff */
[----:B------:R-:W-:Y:S01]  /*14010*/  FMUL.FTZ R84, R6, R84 ;  /* 0x0000005406547220 */ /* 0x000fe20000410000 */
[----:B------:R-:W-:Y:S01]  /*14020*/  F2FP.F16.F32.PACK_AB R34, R34, R72 ;  /* 0x000000482222723e */ /* 0x000fe200000000ff */
[----:B------:R-:W-:Y:S01]  /*14030*/  STS [R9+0x400], R24 ;  /* 0x0004001809007388 */ /* 0x000fe20000000800 */
[----:B------:R-:W-:Y:S01]  /*14040*/  F2FP.F16.F32.PACK_AB R33, R33, R74 ;  /* 0x0000004a2121723e */ /* 0x000fe200000000ff */
[----:B------:R-:W-:Y:S01]  /*14050*/  FMUL.FTZ R88, R6, R88 ;  /* 0x0000005806587220 */ /* 0x000fe20000410000 */
[----:B------:R-:W-:Y:S01]  /*14060*/  F2FP.F16.F32.PACK_AB R31, R31, R80 ;  /* 0x000000501f1f723e */ /* 0x000fe200000000ff */
[----:B------:R-:W-:Y:S01]  /*14070*/  STS [R8], R23 ;  /* 0x0000001708007388 */ /* 0x000fe20000000800 */
[----:B----4-:R-:W-:-:S02]  /*14080*/  IADD3 R4, R18, 0x400, R0 ;  /* 0x0000040012047810 */ /* 0x010fc40007ffe000 */
[----:B------:R-:W-:Y:S01]  /*14090*/  F2FP.F16.F32.PACK_AB R30, R30, R82 ;  /* 0x000000521e1e723e */ /* 0x000fe200000000ff */
[----:B------:R-:W-:Y:S01]  /*140a0*/  STS [R8+0x400], R27 ;  /* 0x0004001b08007388 */ /* 0x000fe20000000800 */
[C---:B------:R-:W-:Y:S02]  /*140b0*/  IADD3 R19, R10.reuse, R4, RZ ;  /* 0x000000040a137210 */ /* 0x040fe40007ffe0ff */
[----:B------:R-:W-:Y:S01]  /*140c0*/  IADD3 R4, R10, R0, RZ ;  /* 0x000000000a047210 */ /* 0x000fe20007ffe0ff */
[----:B------:R-:W-:Y:S01]  /*140d0*/  STS [R9+0x2000], R29 ;  /* 0x0020001d09007388 */ /* 0x000fe20000000800 */
[----:B------:R-:W-:Y:S01]  /*140e0*/  F2FP.F16.F32.PACK_AB R32, R32, R76 ;  /* 0x0000004c2020723e */ /* 0x000fe200000000ff */
[----:B------:R-:W-:Y:S01]  /*140f0*/  FMUL.FTZ R10, R6, R85 ;  /* 0x00000055060a7220 */ /* 0x000fe20000410000 */
        /* <DEDUP_REMOVED lines=8> */
[C---:B------:R-:W-:Y:S02]  /*14180*/  IADD3 R11, R18.reuse, R0, RZ ;  /* 0x00000000120b7210 */ /* 0x040fe40007ffe0ff */
[----:B------:R-:W-:Y:S01]  /*14190*/  F2FP.F16.F32.PACK_AB R13, R13, R92 ;  /* 0x0000005c0d0d723e */ /* 0x000fe200000000ff */
[----:B------:R-:W-:Y:S01]  /*141a0*/  STS [R0], R34 ;  /* 0x0000002200007388 */ /* 0x000fe20000000800 */
[----:B------:R-:W-:-:S02]  /*141b0*/  IADD3 R18, R18, R4, RZ ;  /* 0x0000000412127210 */ /* 0x000fc40007ffe0ff */
[----:B------:R-:W-:Y:S01]  /*141c0*/  F2FP.F16.F32.PACK_AB R12, R12, R94 ;  /* 0x0000005e0c0c723e */ /* 0x000fe200000000ff */
[----:B------:R-:W-:Y:S01]  /*141d0*/  STS [R0+0x400], R33 ;  /* 0x0004002100007388 */ /* 0x000fe20000000800 */
[----:B------:R-:W-:-:S03]  /*141e0*/  F2FP.F16.F32.PACK_AB R10, R10, R84 ;  /* 0x000000540a0a723e */ /* 0x000fc600000000ff */
[----:B------:R-:W-:Y:S04]  /*141f0*/  STS [R4], R31 ;  /* 0x0000001f04007388 */ /* 0x000fe80000000800 */
[----:B------:R-:W-:Y:S01]  /*14200*/  STS [R4+0x400], R30 ;  /* 0x0004001e04007388 */ /* 0x000fe20000000800 */
[----:B-1----:R-:W-:-:S03]  /*14210*/  FMUL.FTZ R9, R5, R87 ;  /* 0x0000005705097220 */ /* 0x002fc60000410000 */
[----:B------:R-:W-:Y:S02]  /*14220*/  STS [R0+0x2000], R32 ;  /* 0x0020002000007388 */ /* 0x000fe40000000800 */
[----:B------:R-:W-:Y:S02]  /*14230*/  F2FP.F16.F32.PACK_AB R9, R9, R86 ;  /* 0x000000560909723e */ /* 0x000fe400000000ff */
[----:B------:R1:W-:Y:S01]  /*14240*/  STS [R0+0x2400], R79 ;  /* 0x0024004f00007388 */ /* 0x0003e20000000800 */
[----:B---3--:R-:W-:-:S03]  /*14250*/  FMUL.FTZ R8, R6, R89 ;  /* 0x0000005906087220 */ /* 0x008fc60000410000 */
[----:B------:R-:W-:Y:S02]  /*14260*/  STS [R4+0x2000], R17 ;  /* 0x0020001104007388 */ /* 0x000fe40000000800 */
[----:B------:R-:W-:Y:S02]  /*14270*/  F2FP.F16.F32.PACK_AB R8, R8, R88 ;  /* 0x000000580808723e */ /* 0x000fe400000000ff */
[----:B------:R3:W-:Y:S04]  /*14280*/  STS [R4+0x2400], R16 ;  /* 0x0024001004007388 */ /* 0x0007e80000000800 */
[----:B------:R4:W-:Y:S04]  /*14290*/  STS [R11], R15 ;  /* 0x0000000f0b007388 */ /* 0x0009e80000000800 */
[----:B------:R4:W-:Y:S04]  /*142a0*/  STS [R11+0x400], R14 ;  /* 0x0004000e0b007388 */ /* 0x0009e80000000800 */
[----:B------:R4:W-:Y:S04]  /*142b0*/  STS [R18], R13 ;  /* 0x0000000d12007388 */ /* 0x0009e80000000800 */
[----:B------:R4:W-:Y:S01]  /*142c0*/  STS [R19], R12 ;  /* 0x0000000c13007388 */ /* 0x0009e20000000800 */
[----:B-1----:R-:W-:-:S05]  /*142d0*/  FMUL.FTZ R0, R5, R91 ;  /* 0x0000005b05007220 */ /* 0x002fca0000410000 */
[----:B------:R-:W-:Y:S02]  /*142e0*/  F2FP.F16.F32.PACK_AB R0, R0, R90 ;  /* 0x0000005a0000723e */ /* 0x000fe400000000ff */
[----:B--2---:R-:W-:-:S13]  /*142f0*/  ISETP.NE.AND P1, PT, R43, -0x1, PT ;  /* 0xffffffff2b00780c */ /* 0x004fda0003f25270 */
[----:B------:R-:W3:Y:S02]  /*14300*/  @P1 LDC.64 R20, c[0x0][0x298] ;  /* 0x0000a600ff141b82 */ /* 0x000ee40000000a00 */
[----:B---3--:R-:W-:-:S04]  /*14310*/  @P1 IMAD.WIDE.U32 R4, R43, R20, RZ ;  /* 0x000000142b041225 */ /* 0x008fc800078e00ff */
[----:B------:R-:W-:Y:S01]  /*14320*/  @P1 IMAD R27, R43, R21, R5 ;  /* 0x000000152b1b1224 */ /* 0x000fe200078e0205 */
[----:B------:R-:W-:Y:S01]  /*14330*/  @P1 MOV R26, R4 ;  /* 0x00000004001a1202 */ /* 0x000fe20000000f00 */
[----:B----4-:R-:W-:Y:S06]  /*14340*/  @P1 BRA `(.L_x_678) ;  /* 0x0000000000201947 */ /* 0x010fec0003800000 */
[----:B------:R-:W1:Y:S01]  /*14350*/  S2R R13, SR_CTAID.Y ;  /* 0x00000000000d7919 */ /* 0x000e620000002600 */
[----:B------:R-:W2:Y:S01]  /*14360*/  LDC.64 R6, c[0x0][0x290] ;  /* 0x0000a400ff067b82 */ /* 0x000ea20000000a00 */
[----:B-1----:R-:W-:Y:S01]  /*14370*/  SHF.R.S32.HI R12, RZ, 0x1f, R13 ;  /* 0x0000001fff0c7819 */ /* 0x002fe2000001140d */
[----:B--2---:R-:W-:-:S04]  /*14380*/  IMAD.WIDE.U32 R4, R13, R6, RZ ;  /* 0x000000060d047225 */ /* 0x004fc800078e00ff */
[----:B------:R-:W-:Y:S01]  /*14390*/  IMAD R12, R12, R6, RZ ;  /* 0x000000060c0c7224 */ /* 0x000fe200078e02ff */
[----:B------:R-:W-:-:S03]  /*143a0*/  MOV R26, R4 ;  /* 0x00000004001a7202 */ /* 0x000fc60000000f00 */
[----:B------:R-:W-:-:S05]  /*143b0*/  IMAD R7, R13, R7, R12 ;  /* 0x000000070d077224 */ /* 0x000fca00078e020c */
[----:B------:R-:W-:-:S07]  /*143c0*/  IADD3 R27, R5, R7, RZ ;  /* 0x00000007051b7210 */ /* 0x000fce0007ffe0ff */
.L_x_678:
[----:B------:R1:W-:Y:S01]  /*143d0*/  STS [R11+0x2000], R10 ;  /* 0x0020000a0b007388 */ /* 0x0003e20000000800 */
[----:B------:R-:W-:Y:S01]  /*143e0*/  ULDC.U8 UR5, c[0x0][0x3d8] ;  /* 0x0000f60000057ab9 */ /* 0x000fe20000000000 */
[----:B------:R-:W2:Y:S01]  /*143f0*/  @P4 LDC R15, c[0x0][0x2e8] ;  /* 0x0000ba00ff0f4b82 */ /* 0x000ea20000000800 */
[----:B------:R-:W-:Y:S01]  /*14400*/  ISETP.NE.AND P0, PT, RZ, UR5, PT ;  /* 0x00000005ff007c0c */ /* 0x000fe2000bf05270 */
[----:B------:R3:W-:Y:S01]  /*14410*/  STS [R11+0x2400], R9 ;  /* 0x002400090b007388 */ /* 0x0007e20000000800 */
[----:B------:R-:W-:Y:S01]  /*14420*/  ULDC.U8 UR4, c[0x0][0x3d9] ;  /* 0x0000f64000047ab9 */ /* 0x000fe20000000000 */
[----:B------:R4:W1:Y:S01]  /*14430*/  @P3 MUFU.LG2 R12, R38 ;  /* 0x00000026000c3308 */ /* 0x0008620000000c00 */
[----:B------:R-:W-:Y:S01]  /*14440*/  ISETP.EQ.AND P0, PT, RZ, UR4, P0 ;  /* 0x00000004ff007c0c */ /* 0x000fe20008702270 */
[----:B------:R4:W-:Y:S01]  /*14450*/  STS [R18+0x2000], R8 ;  /* 0x0020000812007388 */ /* 0x0009e20000000800 */
[----:B------:R-:W-:Y:S01]  /*14460*/  ISETP.NE.AND P2, PT, RZ, UR4, PT ;  /* 0x00000004ff007c0c */ /* 0x000fe2000bf45270 */
[----:B------:R-:W2:Y:S01]  /*14470*/  @P3 LDC R14, c[0x0][0x2e8] ;  /* 0x0000ba00ff0e3b82 */ /* 0x000ea20000000800 */
[----:B------:R-:W2:Y:S01]  /*14480*/  S2R R20, SR_CTAID.Y ;  /* 0x0000000000147919 */ /* 0x000ea20000002600 */
[----:B------:R-:W2:Y:S01]  /*14490*/  S2R R32, SR_CTAID.Z ;  /* 0x0000000000207919 */ /* 0x000ea20000002700 */
[----:B------:R-:W2:Y:S07]  /*144a0*/  S2R R21, SR_CTAID.X ;  /* 0x0000000000157919 */ /* 0x000eae0000002500 */
[----:B------:R-:W-:-:S02]  /*144b0*/  @!P0 CS2R R4, SRZ ;  /* 0x0000000000048805 */ /* 0x000fc4000001ff00 */
[----:B------:R-:W2:Y:S01]  /*144c0*/  @P2 LDC.64 R6, c[0x0][0x2c0] ;  /* 0x0000b000ff062b82 */ /* 0x000ea20000000a00 */
[----:B------:R-:W2:Y:S01]  /*144d0*/  S2R R13, SR_TID.X ;  /* 0x00000000000d7919 */ /* 0x000ea20000002100 */
[----:B-1----:R4:W1:Y:S01]  /*144e0*/  @P4 MUFU.LG2 R10, R37 ;  /* 0x00000025000a4308 */ /* 0x0028620000000c00 */
[----:B------:R4:W-:Y:S01]  /*144f0*/  STS [R19+0x2000], R0 ;  /* 0x0020000013007388 */ /* 0x0009e20000000800 */
[----:B---3--:R-:W-:Y:S02]  /*14500*/  P2R R9, PR, RZ, 0x4 ;  /* 0x00000004ff097803 */ /* 0x008fe40000000000 */
[----:B------:R-:W-:Y:S01]  /*14510*/  @!P0 PLOP3.LUT P2, PT, PT, PT, PT, 0x8, 0x0 ;  /* 0x000000000000881c */ /* 0x000fe20003f4e170 */
[----:B------:R-:W-:-:S12]  /*14520*/  @!P0 BRA `(.L_x_679) ;  /* 0x0000000000188947 */ /* 0x000fd80003800000 */
[----:B------:R-:W3:Y:S01]  /*14530*/  S2R R4, SR_CTAID.Y ;  /* 0x0000000000047919 */ /* 0x000ee20000002600 */
[----:B----4-:R-:W3:Y:S01]  /*14540*/  LDC R0, c[0x0][0x2c4] ;  /* 0x0000b100ff007b82 */ /* 0x010ee20000000800 */
[----:B------:R-:W-:Y:S01]  /*14550*/  PLOP3.LUT P2, PT, PT, PT, PT, 0x80, 0x0 ;  /* 0x000000000000781c */ /* 0x000fe20003f4f070 */
[----:B---3--:R-:W-:-:S05]  /*14560*/  IMAD R4, R4, R0, RZ ;  /* 0x0000000004047224 */ /* 0x008fca00078e02ff */
[----:B------:R-:W-:-:S04]  /*14570*/  SEL R4, R4, R43, !P1 ;  /* 0x0000002b04047207 */ /* 0x000fc80004800000 */
[----:B------:R-:W-:-:S07]  /*14580*/  SHF.R.S32.HI R5, RZ, 0x1f, R4 ;  /* 0x0000001fff057819 */ /* 0x000fce0000011404 */
.L_x_679:
[----:B------:R-:W-:-:S13]  /*14590*/  ISETP.NE.AND P0, PT, R9, RZ, PT ;  /* 0x000000ff0900720c */ /* 0x000fda0003f05270 */
[----:B--2-4-:R-:W-:Y:S01]  /*145a0*/  @P0 IMAD R0, R7, R6, RZ ;  /* 0x0000000607000224 */ /* 0x014fe200078e02ff */
[----:B------:R-:W-:Y:S01]  /*145b0*/  @P0 MOV R7, 0x1 ;  /* 0x0000000100070802 */ /* 0x000fe20000000f00 */
[----:B------:R-:W2:Y:S01]  /*145c0*/  @P0 LDC R6, c[0x0][0x2c0] ;  /* 0x0000b000ff060b82 */ /* 0x000ea20000000800 */
[----:B------:R-:W-:Y:S05]  /*145d0*/  @P0 BRA `(.L_x_680) ;  /* 0x0000000000180947 */ /* 0x000fea0003800000 */
[----:B------:R-:W3:Y:S01]  /*145e0*/  LDC R0, c[0x0][0x2c4] ;  /* 0x0000b100ff007b82 */ /* 0x000ee20000000800 */
[----:B------:R-:W-:Y:S02]  /*145f0*/  ISETP.NE.AND P0, PT, RZ, UR5, PT ;  /* 0x00000005ff007c0c */ /* 0x000fe4000bf05270 */
[----:B--2---:R-:W-:-:S05]  /*14600*/  MOV R6, 0x1 ;  /* 0x0000000100067802 */ /* 0x004fca0000000f00 */
[----:B------:R-:W2:Y:S08]  /*14610*/  LDC R7, c[0x0][0x270] ;  /* 0x00009c00ff077b82 */ /* 0x000eb00000000800 */
[----:B---3--:R-:W2:Y:S02]  /*14620*/  @P0 LDC R0, c[0x0][0x2e4] ;  /* 0x0000b900ff000b82 */ /* 0x008ea40000000800 */
[----:B--2---:R-:W-:-:S07]  /*14630*/  IMAD R7, R0, R7, RZ ;  /* 0x0000000700077224 */ /* 0x004fce00078e02ff */
.L_x_680:
[----:B------:R3:W5:Y:S01]  /*14640*/  LDL R33, [R1+0x50] ;  /* 0x0000500001217983 */ /* 0x0007620000100800 */
[----:B------:R-:W-:Y:S01]  /*14650*/  SHF.R.S32.HI R18, RZ, 0x1f, R13 ;  /* 0x0000001fff127819 */ /* 0x000fe2000001140d */
[----:B------:R-:W4:Y:S01]  /*14660*/  @P5 LDC R16, c[0x0][0x2e8] ;  /* 0x0000ba00ff105b82 */ /* 0x000f220000000800 */
[----:B------:R-:W3:Y:S07]  /*14670*/  @P6 MUFU.LG2 R11, R39 ;  /* 0x00000027000b6308 */ /* 0x000eee0000000c00 */
[----:B------:R-:W-:Y:S01]  /*14680*/  BAR.SYNC.DEFER_BLOCKING 0x0 ;  /* 0x0000000000007b1d */ /* 0x000fe20000010000 */
[----:B------:R-:W-:Y:S01]  /*14690*/  LOP3.LUT R8, R41, 0xffffffe0, RZ, 0xc0, !PT ;  /* 0xffffffe029087812 */ /* 0x000fe200078ec0ff */
[----:B------:R-:W-:Y:S01]  /*146a0*/  IMAD R7, R20, R7, RZ ;  /* 0x0000000714077224 */ /* 0x000fe200078e02ff */
[----:B------:R-:W-:Y:S01]  /*146b0*/  LEA.HI R18, R18, R13, RZ, 0x3 ;  /* 0x0000000d12127211 */ /* 0x000fe200078f18ff */
[----:B------:R-:W-:Y:S01]  /*146c0*/  @P3 FMUL.FTZ R9, R12, 0.69314718246459960938 ;  /* 0x3f3172180c093820 */ /* 0x000fe20000410000 */
[----:B------:R-:W-:-:S03]  /*146d0*/  IADD3 R8, -R8, R42, RZ ;  /* 0x0000002a08087210 */ /* 0x000fc60007ffe1ff */
[----:B------:R-:W4:Y:S01]  /*146e0*/  @P6 LDC R17, c[0x0][0x2e8] ;  /* 0x0000ba00ff116b82 */ /* 0x000f220000000800 */
[----:B------:R-:W3:Y:S01]  /*146f0*/  @P5 MUFU.LG2 R13, R40 ;  /* 0x00000028000d5308 */ /* 0x000ee20000000c00 */
[----:B------:R-:W-:Y:S01]  /*14700*/  SEL R7, R7, RZ, !P2 ;  /* 0x000000ff07077207 */ /* 0x000fe20005000000 */
[----:B-1----:R-:W-:Y:S01]  /*14710*/  @P4 FMUL.FTZ R10, R10, 0.69314718246459960938 ;  /* 0x3f3172180a0a4820 */ /* 0x002fe20000410000 */
[----:B------:R-:W-:Y:S01]  /*14720*/  LOP3.LUT P2, RZ, R8, 0x3, RZ, 0xc0, !PT ;  /* 0x0000000308ff7812 */ /* 0x000fe2000784c0ff */
[----:B--2---:R-:W-:Y:S01]  /*14730*/  IMAD R8, R21, R6, RZ ;  /* 0x0000000615087224 */ /* 0x004fe200078e02ff */
[----:B------:R-:W-:Y:S01]  /*14740*/  MOV R25, 0x7f800000 ;  /* 0x7f80000000197802 */ /* 0x000fe20000000f00 */
[----:B------:R-:W-:Y:S02]  /*14750*/  IMAD R0, R32, R0, R7 ;  /* 0x0000000020007224 */ /* 0x000fe400078e0207 */
[----:B------:R-:W-:Y:S01]  /*14760*/  @P3 FFMA.FTZ R25, R96, R14, R9 ;  /* 0x0000000e60193223 */ /* 0x000fe20000010009 */
[----:B------:R-:W-:Y:S01]  /*14770*/  BSSY B0, `(.L_x_681) ;  /* 0x000003a000007945 */ /* 0x000fe20003800000 */
[----:B------:R-:W-:Y:S01]  /*14780*/  SHF.L.U32 R8, R8, 0x7, RZ ;  /* 0x0000000708087819 */ /* 0x000fe200000006ff */
[----:B---3--:R-:W-:Y:S01]  /*14790*/  @P6 FMUL.FTZ R9, R11, 0.69314718246459960938 ;  /* 0x3f3172180b096820 */ /* 0x008fe20000410000 */
[----:B------:R-:W-:Y:S01]  /*147a0*/  MOV R24, 0x7f800000 ;  /* 0x7f80000000187802 */ /* 0x000fe20000000f00 */
[----:B------:R-:W-:Y:S01]  /*147b0*/  IMAD.MOV.U32 R20, RZ, RZ, 0x7f800000 ;  /* 0x7f800000ff147424 */ /* 0x000fe200078e00ff */
[----:B------:R-:W-:Y:S01]  /*147c0*/  SHF.R.S32.HI R11, RZ, 0x1f, R8 ;  /* 0x0000001fff0b7819 */ /* 0x000fe20000011408 */
[----:B------:R-:W-:Y:S01]  /*147d0*/  @P4 FFMA.FTZ R24, R97, R15, R10 ;  /* 0x0000000f61184223 */ /* 0x000fe2000001000a */
[--C-:B------:R-:W-:Y:S01]  /*147e0*/  IADD3 R8, P1, P0, R8, R4, R0.reuse ;  /* 0x0000000408087210 */ /* 0x100fe2000783e000 */
[----:B------:R-:W-:Y:S01]  /*147f0*/  IMAD.MOV.U32 R21, RZ, RZ, 0x7f800000 ;  /* 0x7f800000ff157424 */ /* 0x000fe200078e00ff */
[----:B------:R1:W2:Y:S01]  /*14800*/  LDS.128 R28, [R191+0x3800] ;  /* 0x00380000bf1c7984 */ /* 0x0002a20000000c00 */
[----:B------:R-:W-:Y:S01]  /*14810*/  @P5 FMUL.FTZ R7, R13, 0.69314718246459960938 ;  /* 0x3f3172180d075820 */ /* 0x000fe20000410000 */
[----:B------:R-:W-:-:S02]  /*14820*/  SHF.R.S32.HI R0, RZ, 0x1f, R0 ;  /* 0x0000001fff007819 */ /* 0x000fc40000011400 */
[----:B------:R-:W-:Y:S01]  /*14830*/  SHF.R.S32.HI R10, RZ, 0x3, R18 ;  /* 0x00000003ff0a7819 */ /* 0x000fe20000011412 */
[----:B----4-:R-:W-:Y:S01]  /*14840*/  @P5 FFMA.FTZ R20, R2, R16, R7 ;  /* 0x0000001002145223 */ /* 0x010fe20000010007 */
[----:B------:R-:W-:Y:S01]  /*14850*/  @P6 FFMA.FTZ R21, R3, R17, R9 ;  /* 0x0000001103156223 */ /* 0x000fe20000010009 */
[----:B------:R-:W-:Y:S01]  /*14860*/  IADD3.X R7, R11, R5, R0, P1, P0 ;  /* 0x000000050b077210 */ /* 0x000fe20000fe0400 */
[----:B-1----:R-:W-:Y:S06]  /*14870*/  @P2 BRA `(.L_x_682) ;  /* 0x0000000000a42947 */ /* 0x002fec0003800000 */
[----:B------:R-:W3:Y:S01]  /*14880*/  LDL.LU R19, [R1+0x78] ;  /* 0x0000780001137983 */ /* 0x000ee20000300800 */
[----:B------:R-:W-:-:S04]  /*14890*/  SHF.R.S32.HI R0, RZ, 0x1f, R36 ;  /* 0x0000001fff007819 */ /* 0x000fc80000011424 */
[----:B------:R-:W-:-:S04]  /*148a0*/  LEA.HI R0, R0, R36, RZ, 0x2 ;  /* 0x0000002400007211 */ /* 0x000fc800078f10ff */
[----:B------:R-:W-:-:S05]  /*148b0*/  LOP3.LUT R0, R0, 0xffffffc, RZ, 0xc0, !PT ;  /* 0x0ffffffc00007812 */ /* 0x000fca00078ec0ff */
[----:B------:R-:W-:-:S04]  /*148c0*/  IMAD.IADD R0, R36, 0x1, -R0 ;  /* 0x0000000124007824 */ /* 0x000fc800078e0a00 */
[----:B---3--:R-:W-:-:S04]  /*148d0*/  IMAD R0, R0, 0x10, R19 ;  /* 0x0000001000007824 */ /* 0x008fc800078e0213 */
[C---:B------:R-:W-:Y:S01]  /*148e0*/  VIADD R2, R0.reuse, 0x8 ;  /* 0x0000000800027836 */ /* 0x040fe20000000000 */
[CC--:B-----5:R-:W-:Y:S01]  /*148f0*/  ISETP.GE.AND P3, PT, R0.reuse, R33.reuse, PT ;  /* 0x000000210000720c */ /* 0x0e0fe20003f66270 */
[C---:B------:R-:W-:Y:S02]  /*14900*/  VIADD R4, R0.reuse, 0x40 ;  /* 0x0000004000047836 */ /* 0x040fe40000000000 */
[----:B------:R-:W-:Y:S01]  /*14910*/  VIADD R3, R0, 0x48 ;  /* 0x0000004800037836 */ /* 0x000fe20000000000 */
[-C--:B------:R-:W-:Y:S02]  /*14920*/  ISETP.GE.AND P2, PT, R2, R33.reuse, PT ;  /* 0x000000210200720c */ /* 0x080fe40003f46270 */
[-C--:B------:R-:W-:Y:S02]  /*14930*/  ISETP.GE.AND P1, PT, R4, R33.reuse, PT ;  /* 0x000000210400720c */ /* 0x080fe40003f26270 */
[----:B------:R-:W-:-:S05]  /*14940*/  ISETP.GE.AND P0, PT, R3, R33, PT ;  /* 0x000000210300720c */ /* 0x000fca0003f06270 */
[----:B------:R-:W1:Y:S01]  /*14950*/  @!P3 LDC.64 R14, c[0x0][0x2b0] ;  /* 0x0000ac00ff0ebb82 */ /* 0x000e620000000a00 */
[----:B------:R-:W-:-:S03]  /*14960*/  @!P3 IMAD R5, R0, R6, RZ ;  /* 0x000000060005b224 */ /* 0x000fc600078e02ff */
[-C--:B------:R-:W-:Y:S02]  /*14970*/  @!P2 IMAD R0, R2, R6.reuse, RZ ;  /* 0x000000060200a224 */ /* 0x080fe400078e02ff */
[----:B------:R-:W-:Y:S01]  /*14980*/  @!P1 IMAD R4, R4, R6, RZ ;  /* 0x0000000604049224 */ /* 0x000fe200078e02ff */
[----:B------:R-:W-:Y:S01]  /*14990*/  @!P3 IADD3 R9, P4, R5, R8, RZ ;  /* 0x000000080509b210 */ /* 0x000fe20007f9e0ff */
[----:B------:R-:W3:Y:S01]  /*149a0*/  @!P2 LDC.64 R16, c[0x0][0x2b0] ;  /* 0x0000ac00ff10ab82 */ /* 0x000ee20000000a00 */
[----:B------:R-:W-:Y:S01]  /*149b0*/  @!P0 IMAD R3, R3, R6, RZ ;  /* 0x0000000603038224 */ /* 0x000fe200078e02ff */
[-C--:B------:R-:W-:Y:S02]  /*149c0*/  @!P2 IADD3 R2, P5, R0, R8.reuse, RZ ;  /* 0x000000080002a210 */ /* 0x080fe40007fbe0ff */
[----:B------:R-:W-:Y:S02]  /*149d0*/  @!P3 LEA.HI.X.SX32 R12, R5, R7, 0x1, P4 ;  /* 0x00000007050cb211 */ /* 0x000fe400020f0eff */
[----:B------:R-:W-:-:S02]  /*149e0*/  @!P1 IADD3 R5, P4, R4, R8, RZ ;  /* 0x0000000804059210 */ /* 0x000fc40007f9e0ff */
[----:B------:R-:W4:Y:S01]  /*149f0*/  @!P1 LDC.64 R18, c[0x0][0x2b0] ;  /* 0x0000ac00ff129b82 */ /* 0x000f220000000a00 */
[C---:B------:R-:W-:Y:S02]  /*14a00*/  @!P0 IADD3 R11, P6, R3.reuse, R8, RZ ;  /* 0x00000008030b8210 */ /* 0x040fe40007fde0ff */
[-C--:B------:R-:W-:Y:S02]  /*14a10*/  @!P2 LEA.HI.X.SX32 R0, R0, R7.reuse, 0x1, P5 ;  /* 0x000000070000a211 */ /* 0x080fe400028f0eff */
[-C--:B------:R-:W-:Y:S02]  /*14a20*/  @!P1 LEA.HI.X.SX32 R13, R4, R7.reuse, 0x1, P4 ;  /* 0x00000007040d9211 */ /* 0x080fe400020f0eff */
[----:B------:R-:W-:Y:S01]  /*14a30*/  @!P0 LEA.HI.X.SX32 R3, R3, R7, 0x1, P6 ;  /* 0x0000000703038211 */ /* 0x000fe200030f0eff */
[----:B------:R-:W2:Y:S01]  /*14a40*/  @!P0 LDC.64 R22, c[0x0][0x2b0] ;  /* 0x0000ac00ff168b82 */ /* 0x000ea20000000a00 */
[----:B-1----:R-:W-:-:S04]  /*14a50*/  @!P3 LEA R8, P5, R9, R14, 0x2 ;  /* 0x0000000e0908b211 */ /* 0x002fc800078a10ff */
[----:B------:R-:W-:Y:S02]  /*14a60*/  @!P3 LEA.HI.X R9, R9, R15, R12, 0x2, P5 ;  /* 0x0000000f0909b211 */ /* 0x000fe400028f140c */
[----:B---3--:R-:W-:-:S03]  /*14a70*/  @!P2 LEA R6, P4, R2, R16, 0x2 ;  /* 0x000000100206a211 */ /* 0x008fc600078810ff */
[----:B------:R1:W-:Y:S01]  /*14a80*/  @!P3 STG.E desc[UR20][R8.64], R24 ;  /* 0x000000180800b986 */ /* 0x0003e2000c101914 */
[----:B------:R-:W-:Y:S02]  /*14a90*/  @!P2 LEA.HI.X R7, R2, R17, R0, 0x2, P4 ;  /* 0x000000110207a211 */ /* 0x000fe400020f1400 */
[----:B----4-:R-:W-:-:S03]  /*14aa0*/  @!P1 LEA R4, P5, R5, R18, 0x2 ;  /* 0x0000001205049211 */ /* 0x010fc600078a10ff */
[----:B------:R1:W-:Y:S01]  /*14ab0*/  @!P2 STG.E desc[UR20][R6.64], R25 ;  /* 0x000000190600a986 */ /* 0x0003e2000c101914 */
[----:B------:R-:W-:Y:S02]  /*14ac0*/  @!P1 LEA.HI.X R5, R5, R19, R13, 0x2, P5 ;  /* 0x0000001305059211 */ /* 0x000fe400028f140d */
[----:B--2---:R-:W-:-:S03]  /*14ad0*/  @!P0 LEA R2, P4, R11, R22, 0x2 ;  /* 0x000000160b028211 */ /* 0x004fc600078810ff */
[----:B------:R1:W-:Y:S01]  /*14ae0*/  @!P1 STG.E desc[UR20][R4.64], R21 ;  /* 0x0000001504009986 */ /* 0x0003e2000c101914 */
[----:B------:R-:W-:-:S05]  /*14af0*/  @!P0 LEA.HI.X R3, R11, R23, R3, 0x2, P4 ;  /* 0x000000170b038211 */ /* 0x000fca00020f1403 */
[----:B------:R1:W-:Y:S04]  /*14b00*/  @!P0 STG.E desc[UR20][R2.64], R20 ;  /* 0x0000001402008986 */ /* 0x0003e8000c101914 */
.L_x_682:
[----:B------:R-:W-:Y:S05]  /*14b10*/  BSYNC B0 ;  /* 0x0000000000007941 */ /* 0x000fea0003800000 */
.L_x_681:
[----:B-1----:R-:W3:Y:S01]  /*14b20*/  LDL.LU.64 R6, [R1+0x28] ;  /* 0x0000280001067983 */ /* 0x002ee20000300a00 */
[----:B------:R-:W-:-:S03]  /*14b30*/  ULDC UR4, c[0x0][0x2d0] ;  /* 0x0000b40000047ab9 */ /* 0x000fc60000000800 */
[----:B------:R1:W5:Y:S01]  /*14b40*/  LDL.64 R16, [R1+0x20] ;  /* 0x0000200001107983 */ /* 0x0003620000100a00 */
[C---:B------:R-:W-:Y:S01]  /*14b50*/  VIADD R0, R10.reuse, 0x10 ;  /* 0x000000100a007836 */ /* 0x040fe20000000000 */
[C---:B------:R-:W-:Y:S01]  /*14b60*/  IADD3 R15, R10.reuse, 0x60, RZ ;  /* 0x000000600a0f7810 */ /* 0x040fe20007ffe0ff */
[C---:B------:R-:W-:Y:S01]  /*14b70*/  VIADD R4, R10.reuse, 0x20 ;  /* 0x000000200a047836 */ /* 0x040fe20000000000 */
[----:B------:R-:W-:Y:S01]  /*14b80*/  BSSY B0, `(.L_x_683) ;  /* 0x0000020000007945 */ /* 0x000fe20003800000 */
[C---:B------:R-:W-:Y:S02]  /*14b90*/  VIADD R5, R10.reuse, 0x40 ;  /* 0x000000400a057836 */ /* 0x040fe40000000000 */
[----:B------:R-:W-:Y:S01]  /*14ba0*/  VIADD R14, R10, 0x70 ;  /* 0x000000700a0e7836 */ /* 0x000fe20000000000 */
[C---:B---3--:R-:W-:Y:S02]  /*14bb0*/  IADD3 R2, P1, R6.reuse, R26, RZ ;  /* 0x0000001a06027210 */ /* 0x048fe40007f3e0ff */
[----:B------:R-:W-:Y:S01]  /*14bc0*/  ISETP.GE.AND P0, PT, R6, UR4, PT ;  /* 0x0000000406007c0c */ /* 0x000fe2000bf06270 */
[----:B------:R-:W-:Y:S01]  /*14bd0*/  ULDC.64 UR4, c[0x0][0x2a0] ;  /* 0x0000a80000047ab9 */ /* 0x000fe20000000a00 */
[----:B------:R-:W-:Y:S01]  /*14be0*/  SHF.R.S32.HI R6, RZ, 0x1f, R32 ;  /* 0x0000001fff067819 */ /* 0x000fe20000011420 */
[----:B------:R-:W-:Y:S01]  /*14bf0*/  IMAD.X R3, R7, 0x1, R27, P1 ;  /* 0x0000000107037824 */ /* 0x000fe200008e061b */
[----:B-----5:R-:W-:-:S02]  /*14c00*/  ISETP.GE.OR P2, PT, R0, R33, P0 ;  /* 0x000000210000720c */ /* 0x020fc40000746670 */
[-C--:B------:R-:W-:Y:S01]  /*14c10*/  ISETP.GE.OR P3, PT, R4, R33.reuse, P0 ;  /* 0x000000210400720c */ /* 0x080fe20000766670 */
[C---:B------:R-:W-:Y:S01]  /*14c20*/  VIADD R4, R10.reuse, 0x50 ;  /* 0x000000500a047836 */ /* 0x040fe20000000000 */
[----:B------:R-:W-:Y:S01]  /*14c30*/  IADD3 R0, R10, 0x30, RZ ;  /* 0x000000300a007810 */ /* 0x000fe20007ffe0ff */
[----:B------:R-:W-:Y:S01]  /*14c40*/  IMAD.WIDE.U32 R12, R32, UR4, R2 ;  /* 0x00000004200c7c25 */ /* 0x000fe2000f8e0002 */
[-C--:B------:R-:W-:Y:S02]  /*14c50*/  ISETP.GE.OR P1, PT, R10, R33.reuse, P0 ;  /* 0x000000210a00720c */ /* 0x080fe40000726670 */
[----:B------:R1:W3:Y:S01]  /*14c60*/  LDS.128 R8, [R191] ;  /* 0x00000000bf087984 */ /* 0x0002e20000000c00 */
[-C--:B------:R-:W-:Y:S01]  /*14c70*/  ISETP.GE.OR P4, PT, R0, R33.reuse, P0 ;  /* 0x000000210000720c */ /* 0x080fe20000786670 */
[----:B------:R-:W-:Y:S01]  /*14c80*/  IMAD R0, R6, UR4, RZ ;  /* 0x0000000406007c24 */ /* 0x000fe2000f8e02ff */
[-C--:B------:R-:W-:Y:S02]  /*14c90*/  ISETP.GE.OR P5, PT, R5, R33.reuse, P0 ;  /* 0x000000210500720c */ /* 0x080fe400007a6670 */
[----:B------:R-:W-:Y:S01]  /*14ca0*/  ISETP.GE.OR P6, PT, R4, R33, P0 ;  /* 0x000000210400720c */ /* 0x000fe200007c6670 */
[----:B------:R-:W-:-:S05]  /*14cb0*/  IMAD R0, R32, UR5, R0 ;  /* 0x0000000520007c24 */ /* 0x000fca000f8e0200 */
[----:B------:R-:W-:Y:S01]  /*14cc0*/  IADD3 R7, R13, R0, RZ ;  /* 0x000000000d077210 */ /* 0x000fe20007ffe0ff */
[----:B------:R-:W-:Y:S06]  /*14cd0*/  @P1 BRA `(.L_x_684) ;  /* 0x0000000000281947 */ /* 0x000fec0003800000 */
        /* <DEDUP_REMOVED lines=9> */
[----:B---3--:R4:W-:Y:S02]  /*14d70*/  STG.E.128 desc[UR20][R4.64], R8 ;  /* 0x0000000804007986 */ /* 0x0089e4000c101d14 */
.L_x_684:
[----:B------:R-:W-:Y:S05]  /*14d80*/  BSYNC B0 ;  /* 0x0000000000007941 */ /* 0x000fea0003800000 */
.L_x_683:
[----:B---34-:R3:W4:Y:S01]  /*14d90*/  LDS.128 R8, [R191+0x800] ;  /* 0x00080000bf087984 */ /* 0x0187220000000c00 */
[-C--:B------:R-:W-:Y:S01]  /*14da0*/  ISETP.GE.OR P1, PT, R15, R33.reuse, P0 ;  /* 0x000000210f00720c */ /* 0x080fe20000726670 */
[----:B------:R-:W-:Y:S01]  /*14db0*/  BSSY B0, `(.L_x_685) ;  /* 0x0000011000007945 */ /* 0x000fe20003800000 */
[----:B------:R-:W-:-:S04]  /*14dc0*/  ISETP.GE.OR P0, PT, R14, R33, P0 ;  /* 0x000000210e00720c */ /* 0x000fc80000706670 */
[----:B------:R-:W-:Y:S01]  /*14dd0*/  P2R R14, PR, RZ, 0x1 ;  /* 0x00000001ff0e7803 */ /* 0x000fe20000000000 */
[----:B------:R-:W-:Y:S08]  /*14de0*/  @P2 BRA `(.L_x_686) ;  /* 0x0000000000342947 */ /* 0x000ff00003800000 */
        /* <DEDUP_REMOVED lines=13> */
.L_x_686:
[----:B------:R-:W-:Y:S05]  /*14ec0*/  BSYNC B0 ;  /* 0x0000000000007941 */ /* 0x000fea0003800000 */
.L_x_685:
        /* <DEDUP_REMOVED lines=16> */
.L_x_688:
[----:B------:R-:W-:Y:S05]  /*14fd0*/  BSYNC B0 ;  /* 0x0000000000007941 */ /* 0x000fea0003800000 */
.L_x_687:
        /* <DEDUP_REMOVED lines=16> */
.L_x_690:
[----:B------:R-:W-:Y:S05]  /*150e0*/  BSYNC B0 ;  /* 0x0000000000007941 */ /* 0x000fea0003800000 */
.L_x_689:
        /* <DEDUP_REMOVED lines=16> */
.L_x_692:
[----:B------:R-:W-:Y:S05]  /*151f0*/  BSYNC B0 ;  /* 0x0000000000007941 */ /* 0x000fea0003800000 */
.L_x_691:
        /* <DEDUP_REMOVED lines=16> */
.L_x_694:
[----:B------:R-:W-:Y:S05]  /*15300*/  BSYNC B0 ;  /* 0x0000000000007941 */ /* 0x000fea0003800000 */
.L_x_693:
        /* <DEDUP_REMOVED lines=16> */
.L_x_696:
[----:B------:R-:W-:Y:S05]  /*15410*/  BSYNC B0 ;  /* 0x0000000000007941 */ /* 0x000fea0003800000 */
.L_x_695:
[----:B------:R-:W-:-:S13]  /*15420*/  ISETP.NE.AND P0, PT, R14, RZ, PT ;  /* 0x000000ff0e00720c */ /* 0x000fda0003f05270 */
        /* <DEDUP_REMOVED lines=13> */
[----:B--2---:R-:W-:Y:S01]  /*15500*/  STG.E.128 desc[UR20][R2.64], R28 ;  /* 0x0000001c02007986 */ /* 0x004fe2000c101d14 */
[----:B------:R-:W-:Y:S05]  /*15510*/  EXIT ;  /* 0x000000000000794d */ /* 0x000fea0003800000 */
.L_x_628:
[----:B------:R-:W2:Y:S01]  /*15520*/  LDL.LU R19, [R1+0x54] ;  /* 0x0000540001137983 */ /* 0x000ea20000300800 */
[----:B------:R-:W1:Y:S01]  /*15530*/  LDC.U8 R0, c[0x0][0x3d9] ;  /* 0x0000f640ff007b82 */ /* 0x000e620000000000 */
[----:B------:R-:W-:Y:S01]  /*15540*/  LEA.HI R17, R27, R145, RZ, 0x3 ;  /* 0x000000911b117211 */ /* 0x000fe200078f18ff */
[----:B------:R-:W-:Y:S01]  /*15550*/  ULDC UR6, c[0x0][0x2d0] ;  /* 0x0000b40000067ab9 */ /* 0x000fe20000000800 */
[----:B------:R-:W-:Y:S01]  /*15560*/  ULDC.64 UR4, c[0x0][0x2a0] ;  /* 0x0000a80000047ab9 */ /* 0x000fe20000000a00 */
[----:B------:R-:W-:Y:S01]  /*15570*/  BSSY B0, `(.L_x_697) ;  /* 0x000004e000007945 */ /* 0x000fe20003800000 */
[----:B------:R-:W-:-:S03]  /*15580*/  LOP3.LUT R15, R17, 0xfffffff8, RZ, 0xc0, !PT ;  /* 0xfffffff8110f7812 */ /* 0x000fc600078ec0ff */
[----:B------:R-:W3:Y:S02]  /*15590*/  LDC.U8 R2, c[0x0][0x3d8] ;  /* 0x0000f600ff027b82 */ /* 0x000ee40000000000 */
[----:B------:R-:W-:Y:S01]  /*155a0*/  IMAD.IADD R15, R145, 0x1, -R15 ;  /* 0x00000001910f7824 */ /* 0x000fe200078e0a0f */
[----:B-1----:R-:W-:-:S04]  /*155b0*/  ISETP.NE.AND P2, PT, R0, RZ, PT ;  /* 0x000000ff0000720c */ /* 0x002fc80003f45270 */
[C---:B---3--:R-:W-:Y:S02]  /*155c0*/  ISETP.NE.AND P3, PT, R2.reuse, RZ, !P2 ;  /* 0x000000ff0200720c */ /* 0x048fe40005765270 */
[----:B------:R-:W-:-:S07]  /*155d0*/  ISETP.NE.AND P1, PT, R2, RZ, PT ;  /* 0x000000ff0200720c */ /* 0x000fce0003f25270 */
[----:B------:R-:W1:Y:S01]  /*155e0*/  @!P2 LDC R7, c[0x0][0x2c4] ;  /* 0x0000b100ff07ab82 */ /* 0x000e620000000800 */
[----:B------:R-:W-:-:S07]  /*155f0*/  ISETP.EQ.AND P1, PT, R0, RZ, P1 ;  /* 0x000000ff0000720c */ /* 0x000fce0000f22270 */
[----:B------:R-:W3:Y:S08]  /*15600*/  @P2 LDC.64 R10, c[0x0][0x2c0] ;  /* 0x0000b000ff0a2b82 */ /* 0x000ef00000000a00 */
[----:B----4-:R-:W4:Y:S08]  /*15610*/  @P1 LDC R13, c[0x0][0x2c4] ;  /* 0x0000b100ff0d1b82 */ /* 0x010f300000000800 */
[----:B-1----:R-:W1:Y:S08]  /*15620*/  @P3 LDC R7, c[0x0][0x2e4] ;  /* 0x0000b900ff073b82 */ /* 0x002e700000000800 */
[----:B------:R-:W5:Y:S01]  /*15630*/  @P2 LDC R16, c[0x0][0x2c0] ;  /* 0x0000b000ff102b82 */ /* 0x000f620000000800 */
[----:B------:R-:W-:Y:S01]  /*15640*/  @!P2 IMAD.MOV.U32 R16, RZ, RZ, 0x1 ;  /* 0x00000001ff10a424 */ /* 0x000fe200078e00ff */
[----:B--2---:R-:W-:-:S02]  /*15650*/  ISETP.NE.AND P0, PT, R19, -0x1, PT ;  /* 0xffffffff1300780c */ /* 0x004fc40003f05270 */
[----:B------:R-:W-:-:S11]  /*15660*/  ISETP.NE.OR P3, PT, R19, -0x1, !P1 ;  /* 0xffffffff1300780c */ /* 0x000fd60004f65670 */
[----:B------:R-:W2:Y:S01]  /*15670*/  @!P0 LDC.64 R4, c[0x0][0x290] ;  /* 0x0000a400ff048b82 */ /* 0x000ea20000000a00 */
[----:B------:R-:W-:-:S07]  /*15680*/  @!P0 SHF.R.S32.HI R0, RZ, 0x1f, R18 ;  /* 0x0000001fff008819 */ /* 0x000fce0000011412 */
[----:B------:R-:W4:Y:S01]  /*15690*/  @P0 LDC.64 R8, c[0x0][0x298] ;  /* 0x0000a600ff080b82 */ /* 0x000f220000000a00 */
[----:B--2---:R-:W-:Y:S02]  /*156a0*/  @!P0 IMAD R6, R0, R4, RZ ;  /* 0x0000000400068224 */ /* 0x004fe400078e02ff */
[----:B------:R-:W-:Y:S02]  /*156b0*/  @P2 IMAD.MOV.U32 R0, RZ, RZ, 0x1 ;  /* 0x00000001ff002424 */ /* 0x000fe400078e00ff */
[----:B-1----:R-:W-:Y:S02]  /*156c0*/  @!P2 IMAD R0, R7, R14, RZ ;  /* 0x0000000e0700a224 */ /* 0x002fe400078e02ff */
[C---:B------:R-:W-:Y:S02]  /*156d0*/  @!P0 IMAD R12, R18.reuse, R5, R6 ;  /* 0x00000005120c8224 */ /* 0x040fe400078e0206 */
[----:B------:R-:W-:Y:S02]  /*156e0*/  IMAD R0, R18, R0, RZ ;  /* 0x0000000012007224 */ /* 0x000fe400078e02ff */
[----:B---3--:R-:W-:Y:S01]  /*156f0*/  @P2 IMAD R6, R11, R10, RZ ;  /* 0x0000000a0b062224 */ /* 0x008fe200078e02ff */
[----:B------:R-:W-:Y:S01]  /*15700*/  SHF.R.S32.HI R10, RZ, 0x1f, R29 ;  /* 0x0000001fff0a7819 */ /* 0x000fe2000001141d */
[----:B----4-:R-:W-:Y:S01]  /*15710*/  @P0 IMAD.WIDE.U32 R2, R19, R8, RZ ;  /* 0x0000000813020225 */ /* 0x010fe200078e00ff */
[----:B------:R-:W-:-:S03]  /*15720*/  SEL R0, R0, RZ, !P1 ;  /* 0x000000ff00007207 */ /* 0x000fc60004800000 */
[----:B------:R-:W-:Y:S02]  /*15730*/  @!P2 IMAD.MOV.U32 R6, RZ, RZ, R7 ;  /* 0x000000ffff06a224 */ /* 0x000fe400078e0007 */
[----:B------:R-:W-:-:S04]  /*15740*/  @!P0 IMAD.WIDE.U32 R4, R18, R4, RZ ;  /* 0x0000000412048225 */ /* 0x000fc800078e00ff */
[----:B------:R-:W-:Y:S02]  /*15750*/  @P0 IMAD.MOV.U32 R8, RZ, RZ, R2 ;  /* 0x000000ffff080224 */ /* 0x000fe400078e0002 */
[----:B------:R-:W-:Y:S02]  /*15760*/  IMAD R6, R29, R6, R0 ;  /* 0x000000061d067224 */ /* 0x000fe400078e0200 */
[----:B------:R-:W-:Y:S01]  /*15770*/  @!P0 IMAD.MOV.U32 R8, RZ, RZ, R4 ;  /* 0x000000ffff088224 */ /* 0x000fe200078e0004 */
[----:B------:R-:W-:Y:S01]  /*15780*/  SHF.R.S32.HI R4, RZ, 0x3, R17 ;  /* 0x00000003ff047819 */ /* 0x000fe20000011411 */
[----:B------:R-:W-:Y:S02]  /*15790*/  IMAD.SHL.U32 R0, R15, 0x8, RZ ;  /* 0x000000080f007824 */ /* 0x000fe400078e00ff */
[----:B------:R-:W-:Y:S01]  /*157a0*/  @P0 IMAD R9, R19, R9, R3 ;  /* 0x0000000913090224 */ /* 0x000fe200078e0203 */
[----:B------:R-:W-:Y:S01]  /*157b0*/  @!P1 CS2R R2, SRZ ;  /* 0x0000000000029805 */ /* 0x000fe2000001ff00 */
[----:B------:R-:W-:Y:S01]  /*157c0*/  @!P0 IMAD.IADD R9, R5, 0x1, R12 ;  /* 0x0000000105098824 */ /* 0x000fe200078e020c */
[----:B------:R-:W-:Y:S01]  /*157d0*/  IADD3 R8, P0, R0, R8, RZ ;  /* 0x0000000800087210 */ /* 0x000fe20007f1e0ff */
[----:B------:R-:W-:-:S02]  /*157e0*/  @!P3 IMAD R19, R18, R13, RZ ;  /* 0x0000000d1213b224 */ /* 0x000fc400078e02ff */
[----:B------:R-:W-:Y:S01]  /*157f0*/  IMAD.IADD R14, R66, 0x1, -R146 ;  /* 0x00000001420e7824 */ /* 0x000fe200078e0a92 */
[C---:B------:R-:W-:Y:S01]  /*15800*/  LEA.HI.X.SX32 R9, R0.reuse, R9, 0x1, P0 ;  /* 0x0000000900097211 */ /* 0x040fe200000f0eff */
[--C-:B------:R-:W-:Y:S01]  /*15810*/  @P1 IMAD.MOV.U32 R2, RZ, RZ, R19.reuse ;  /* 0x000000ffff021224 */ /* 0x100fe200078e0013 */
[----:B------:R1:W-:Y:S01]  /*15820*/  @!P3 STL [R1+0x54], R19 ;  /* 0x000054130100b387 */ /* 0x0003e20000100800 */
[----:B------:R-:W-:Y:S01]  /*15830*/  ISETP.GE.AND P3, PT, R0, UR6, PT ;  /* 0x0000000600007c0c */ /* 0x000fe2000bf66270 */
[----:B-----5:R-:W-:Y:S01]  /*15840*/  IMAD R5, R146, R16, RZ ;  /* 0x0000001092057224 */ /* 0x020fe200078e02ff */
[CC--:B------:R-:W-:Y:S01]  /*15850*/  ISETP.GE.AND P0, PT, R4.reuse, R14.reuse, PT ;  /* 0x0000000e0400720c */ /* 0x0c0fe20003f06270 */
[C---:B------:R-:W-:Y:S01]  /*15860*/  VIADD R24, R4.reuse, 0x10 ;  /* 0x0000001004187836 */ /* 0x040fe20000000000 */
[----:B------:R-:W-:Y:S01]  /*15870*/  @P1 SHF.R.S32.HI R3, RZ, 0x1f, R19 ;  /* 0x0000001fff031819 */ /* 0x000fe20000011413 */
[C---:B------:R-:W-:Y:S01]  /*15880*/  VIADD R25, R4.reuse, 0x20 ;  /* 0x0000002004197836 */ /* 0x040fe20000000000 */
[----:B------:R-:W-:Y:S01]  /*15890*/  P2R R22, PR, RZ, 0x1 ;  /* 0x00000001ff167803 */ /* 0x000fe20000000000 */
[C---:B------:R-:W-:Y:S01]  /*158a0*/  VIADD R26, R4.reuse, 0x30 ;  /* 0x00000030041a7836 */ /* 0x040fe20000000000 */
[----:B------:R-:W-:Y:S01]  /*158b0*/  ISETP.GE.OR P0, PT, R4, R14, P3 ;  /* 0x0000000e0400720c */ /* 0x000fe20001f06670 */
[----:B------:R-:W-:Y:S01]  /*158c0*/  IMAD.WIDE.U32 R8, R29, UR4, R8 ;  /* 0x000000041d087c25 */ /* 0x000fe2000f8e0008 */
[----:B------:R-:W-:-:S02]  /*158d0*/  IADD3 R18, P2, P1, R5, R2, R6 ;  /* 0x0000000205127210 */ /* 0x000fc4000795e006 */
[----:B------:R-:W-:Y:S01]  /*158e0*/  SHF.R.S32.HI R7, RZ, 0x1f, R5 ;  /* 0x0000001fff077819 */ /* 0x000fe20000011405 */
[----:B------:R-:W-:Y:S01]  /*158f0*/  IMAD R2, R10, UR4, RZ ;  /* 0x000000040a027c24 */ /* 0x000fe2000f8e02ff */
[----:B------:R-:W-:Y:S02]  /*15900*/  SHF.R.S32.HI R6, RZ, 0x1f, R6 ;  /* 0x0000001fff067819 */ /* 0x000fe40000011406 */
[----:B------:R-:W-:Y:S02]  /*15910*/  SHF.R.S32.HI R5, RZ, 0x1f, R4 ;  /* 0x0000001fff057819 */ /* 0x000fe40000011404 */
[----:B------:R-:W-:Y:S01]  /*15920*/  IADD3.X R17, R7, R3, R6, P2, P1 ;  /* 0x0000000307117210 */ /* 0x000fe200017e2406 */
[----:B------:R-:W-:Y:S01]  /*15930*/  IMAD R6, R29, UR5, R2 ;  /* 0x000000051d067c24 */ /* 0x000fe2000f8e0202 */
[-C--:B------:R-:W-:Y:S01]  /*15940*/  ISETP.GE.AND P6, PT, R24, R14.reuse, PT ;  /* 0x0000000e1800720c */ /* 0x080fe20003fc6270 */
[----:B------:R-:W-:Y:S01]  /*15950*/  IMAD.WIDE R2, R147, 0x80, R4 ;  /* 0x0000008093027825 */ /* 0x000fe200078e0204 */
[----:B------:R-:W-:-:S02]  /*15960*/  ISETP.GE.AND P5, PT, R25, R14, PT ;  /* 0x0000000e1900720c */ /* 0x000fc40003fa6270 */
[-C--:B------:R-:W-:Y:S01]  /*15970*/  ISETP.GE.AND P4, PT, R26, R14.reuse, PT ;  /* 0x0000000e1a00720c */ /* 0x080fe20003f86270 */
[----:B------:R-:W-:Y:S01]  /*15980*/  IMAD.IADD R7, R6, 0x1, R9 ;  /* 0x0000000106077824 */ /* 0x000fe200078e0209 */
[----:B------:R-:W-:Y:S01]  /*15990*/  ISETP.GE.OR P1, PT, R24, R14, P3 ;  /* 0x0000000e1800720c */ /* 0x000fe20001f26670 */
[----:B-1----:R-:W-:-:S12]  /*159a0*/  @P0 BRA `(.L_x_698) ;  /* 0x0000000000280947 */ /* 0x002fd80003800000 */
        /* <DEDUP_REMOVED lines=10> */
.L_x_698:
[----:B------:R-:W-:Y:S05]  /*15a50*/  BSYNC B0 ;  /* 0x0000000000007941 */ /* 0x000fea0003800000 */
.L_x_697:
[----:B------:R-:W-:Y:S01]  /*15a60*/  BSSY B0, `(.L_x_699) ;  /* 0x0000010000007945 */ /* 0x000fe20003800000 */
[----:B------:R-:W-:-:S03]  /*15a70*/  ISETP.GE.OR P2, PT, R25, R14, P3 ;  /* 0x0000000e1900720c */ /* 0x000fc60001f46670 */
        /* <DEDUP_REMOVED lines=14> */
.L_x_700:
[----:B------:R-:W-:Y:S05]  /*15b60*/  BSYNC B0 ;  /* 0x0000000000007941 */ /* 0x000fea0003800000 */
.L_x_699:
[----:B------:R-:W-:Y:S01]  /*15b70*/  BSSY B0, `(.L_x_701) ;  /* 0x0000011000007945 */ /* 0x000fe20003800000 */
[----:B------:R-:W-:Y:S02]  /*15b80*/  ISETP.GE.OR P1, PT, R26, R14, P3 ;  /* 0x0000000e1a00720c */ /* 0x000fe40001f26670 */
        /* <DEDUP_REMOVED lines=15> */
.L_x_702:
[----:B------:R-:W-:Y:S05]  /*15c80*/  BSYNC B0 ;  /* 0x0000000000007941 */ /* 0x000fea0003800000 */
.L_x_701:
[----:B------:R-:W-:Y:S01]  /*15c90*/  BSSY B0, `(.L_x_703) ;  /* 0x0000010000007945 */ /* 0x000fe20003800000 */
[----:B------:R-:W-:-:S03]  /*15ca0*/  ISETP.GE.OR P2, PT, R23, R14, P3 ;  /* 0x0000000e1700720c */ /* 0x000fc60001f46670 */
        /* <DEDUP_REMOVED lines=14> */
.L_x_704:
[----:B------:R-:W-:Y:S05]  /*15d90*/  BSYNC B0 ;  /* 0x0000000000007941 */ /* 0x000fea0003800000 */
.L_x_703:
[----:B------:R-:W-:Y:S01]  /*15da0*/  BSSY B0, `(.L_x_705) ;  /* 0x0000013000007945 */ /* 0x000fe20003800000 */
[----:B------:R-:W-:Y:S01]  /*15db0*/  ISETP.GE.AND P1, PT, R23, R14, PT ;  /* 0x0000000e1700720c */ /* 0x000fe20003f26270 */
[C---:B------:R-:W-:Y:S01]  /*15dc0*/  VIADD R19, R4.reuse, 0x50 ;  /* 0x0000005004137836 */ /* 0x040fe20000000000 */
[C---:B------:R-:W-:Y:S01]  /*15dd0*/  IADD3 R20, R4.reuse, 0x60, RZ ;  /* 0x0000006004147810 */ /* 0x040fe20007ffe0ff */
[----:B------:R-:W-:Y:S01]  /*15de0*/  VIADD R21, R4, 0x70 ;  /* 0x0000007004157836 */ /* 0x000fe20000000000 */
        /* <DEDUP_REMOVED lines=14> */
.L_x_706:
[----:B------:R-:W-:Y:S05]  /*15ed0*/  BSYNC B0 ;  /* 0x0000000000007941 */ /* 0x000fea0003800000 */
.L_x_705:
[----:B------:R-:W-:Y:S01]  /*15ee0*/  ISETP.NE.AND P2, PT, R22, RZ, PT ;  /* 0x000000ff1600720c */ /* 0x000fe20003f45270 */
[----:B------:R-:W-:Y:S01]  /*15ef0*/  BSSY B0, `(.L_x_707) ;  /* 0x000001b000007945 */ /* 0x000fe20003800000 */
[----:B------:R-:W-:Y:S02]  /*15f00*/  ISETP.GE.AND P0, PT, R19, R14, PT ;  /* 0x0000000e1300720c */ /* 0x000fe40003f06270 */
[C---:B------:R-:W-:Y:S02]  /*15f10*/  ISETP.NE.OR P2, PT, R15.reuse, RZ, P2 ;  /* 0x000000ff0f00720c */ /* 0x040fe40001745670 */
[C---:B------:R-:W-:Y:S02]  /*15f20*/  ISETP.NE.OR P4, PT, R15.reuse, RZ, P4 ;  /* 0x000000ff0f00720c */ /* 0x040fe40002785670 */
[----:B------:R-:W-:Y:S02]  /*15f30*/  P2R R22, PR, RZ, 0x4 ;  /* 0x00000004ff167803 */ /* 0x000fe40000000000 */
[----:B------:R-:W-:-:S02]  /*15f40*/  ISETP.NE.OR P2, PT, R15, RZ, P1 ;  /* 0x000000ff0f00720c */ /* 0x000fc40000f45670 */
[----:B------:R-:W-:Y:S02]  /*15f50*/  ISETP.NE.OR P1, PT, R15, RZ, P0 ;  /* 0x000000ff0f00720c */ /* 0x000fe40000725670 */
[----:B------:R-:W-:Y:S02]  /*15f60*/  ISETP.GE.OR P0, PT, R19, R14, P3 ;  /* 0x0000000e1300720c */ /* 0x000fe40001f06670 */
[C---:B------:R-:W-:Y:S02]  /*15f70*/  ISETP.NE.OR P6, PT, R15.reuse, RZ, P6 ;  /* 0x000000ff0f00720c */ /* 0x040fe400037c5670 */
[----:B------:R-:W-:Y:S02]  /*15f80*/  ISETP.NE.OR P5, PT, R15, RZ, P5 ;  /* 0x000000ff0f00720c */ /* 0x000fe40002fa5670 */
[----:B------:R-:W-:Y:S02]  /*15f90*/  P2R R27, PR, RZ, 0x10 ;  /* 0x00000010ff1b7803 */ /* 0x000fe40000000000 */
[----:B------:R-:W-:-:S02]  /*15fa0*/  P2R R28, PR, RZ, 0x4 ;  /* 0x00000004ff1c7803 */ /* 0x000fc40000000000 */
[----:B------:R-:W-:-:S03]  /*15fb0*/  P2R R29, PR, RZ, 0x2 ;  /* 0x00000002ff1d7803 */ /* 0x000fc60000000000 */
        /* <DEDUP_REMOVED lines=14> */
.L_x_708:
[----:B------:R-:W-:Y:S05]  /*160a0*/  BSYNC B0 ;  /* 0x0000000000007941 */ /* 0x000fea0003800000 */
.L_x_707:
[CC--:B------:R-:W-:Y:S01]  /*160b0*/  ISETP.GE.AND P0, PT, R20.reuse, R14.reuse, PT ;  /* 0x0000000e1400720c */ /* 0x0c0fe20003f06270 */
[----:B------:R-:W-:Y:S01]  /*160c0*/  BSSY B0, `(.L_x_709) ;  /* 0x0000012000007945 */ /* 0x000fe20003800000 */
[-C--:B------:R-:W-:Y:S02]  /*160d0*/  ISETP.GE.OR P1, PT, R21, R14.reuse, P3 ;  /* 0x0000000e1500720c */ /* 0x080fe40001f26670 */
[----:B------:R-:W-:Y:S02]  /*160e0*/  ISETP.NE.OR P4, PT, R15, RZ, P0 ;  /* 0x000000ff0f00720c */ /* 0x000fe40000785670 */
[----:B------:R-:W-:-:S13]  /*160f0*/  ISETP.GE.OR P0, PT, R20, R14, P3 ;  /* 0x0000000e1400720c */ /* 0x000fda0001f06670 */
        /* <DEDUP_REMOVED lines=14> */
.L_x_710:
[----:B------:R-:W-:Y:S05]  /*161e0*/  BSYNC B0 ;  /* 0x0000000000007941 */ /* 0x000fea0003800000 */
.L_x_709:
[----:B------:R-:W-:Y:S01]  /*161f0*/  ISETP.GE.AND P0, PT, R21, R14, PT ;  /* 0x0000000e1500720c */ /* 0x000fe20003f06270 */
        /* <DEDUP_REMOVED lines=15> */
.L_x_712:
[----:B------:R-:W-:Y:S05]  /*162f0*/  BSYNC B0 ;  /* 0x0000000000007941 */ /* 0x000fea0003800000 */
.L_x_711:
[----:B------:R-:W-:Y:S01]  /*16300*/  ISETP.NE.AND P0, PT, R22, RZ, PT ;  /* 0x000000ff1600720c */ /* 0x000fe20003f05270 */
[----:B------:R-:W-:-:S12]  /*16310*/  BSSY B0, `(.L_x_713) ;  /* 0x000000a000007945 */ /* 0x000fd80003800000 */
[----:B------:R-:W-:Y:S05]  /*16320*/  @P0 BRA `(.L_x_714) ;  /* 0x0000000000200947 */ /* 0x000fea0003800000 */
[----:B------:R-:W-:Y:S01]  /*16330*/  IMAD R4, R4, R16, RZ ;  /* 0x0000001004047224 */ /* 0x000fe200078e02ff */
[----:B------:R-:W-:-:S04]  /*16340*/  ULDC.64 UR4, c[0x0][0x2b0] ;  /* 0x0000ac0000047ab9 */ /* 0x000fc80000000a00 */
[----:B------:R-:W-:-:S04]  /*16350*/  IADD3 R0, P0, R4, R18, RZ ;  /* 0x0000001204007210 */ /* 0x000fc80007f1e0ff */
[----:B------:R-:W-:Y:S02]  /*16360*/  LEA.HI.X.SX32 R4, R4, R17, 0x1, P0 ;  /* 0x0000001104047211 */ /* 0x000fe400000f0eff */
[----:B-1----:R-:W-:-:S04]  /*16370*/  LEA R2, P0, R0, UR4, 0x2 ;  /* 0x0000000400027c11 */ /* 0x002fc8000f8010ff */
[----:B------:R-:W-:Y:S01]  /*16380*/  LEA.HI.X R3, R0, UR5, R4, 0x2, P0 ;  /* 0x0000000500037c11 */ /* 0x000fe200080f1404 */
[----:B------:R-:W-:-:S05]  /*16390*/  IMAD.MOV.U32 R0, RZ, RZ, 0x7f800000 ;  /* 0x7f800000ff007424 */ /* 0x000fca00078e00ff */
[----:B------:R1:W-:Y:S03]  /*163a0*/  STG.E desc[UR20][R2.64], R0 ;  /* 0x0000000002007986 */ /* 0x0003e6000c101914 */
.L_x_714:
[----:B------:R-:W-:Y:S05]  /*163b0*/  BSYNC B0 ;  /* 0x0000000000007941 */ /* 0x000fea0003800000 */
.L_x_713:
[----:B------:R-:W-:Y:S04]  /*163c0*/  BSSY B0, `(.L_x_715) ;  /* 0x000000a000007945 */ /* 0x000fe80003800000 */
[----:B------:R-:W-:Y:S05]  /*163d0*/  @P6 BRA `(.L_x_716) ;  /* 0x0000000000206947 */ /* 0x000fea0003800000 */
[----:B-1----:R-:W-:Y:S01]  /*163e0*/  IMAD R0, R24, R16, RZ ;  /* 0x0000001018007224 */ /* 0x002fe200078e02ff */
[----:B------:R-:W-:-:S04]  /*163f0*/  ULDC.64 UR4, c[0x0][0x2b0] ;  /* 0x0000ac0000047ab9 */ /* 0x000fc80000000a00 */
[----:B------:R-:W-:-:S04]  /*16400*/  IADD3 R3, P0, R0, R18, RZ ;  /* 0x0000001200037210 */ /* 0x000fc80007f1e0ff */
[----:B------:R-:W-:Y:S02]  /*16410*/  LEA.HI.X.SX32 R0, R0, R17, 0x1, P0 ;  /* 0x0000001100007211 */ /* 0x000fe400000f0eff */
[----:B------:R-:W-:-:S04]  /*16420*/  LEA R2, P0, R3, UR4, 0x2 ;  /* 0x0000000403027c11 */ /* 0x000fc8000f8010ff */
[----:B------:R-:W-:Y:S01]  /*16430*/  LEA.HI.X R3, R3, UR5, R0, 0x2, P0 ;  /* 0x0000000503037c11 */ /* 0x000fe200080f1400 */
[----:B------:R-:W-:-:S05]  /*16440*/  IMAD.MOV.U32 R0, RZ, RZ, 0x7f800000 ;  /* 0x7f800000ff007424 */ /* 0x000fca00078e00ff */
[----:B------:R1:W-:Y:S03]  /*16450*/  STG.E desc[UR20][R2.64], R0 ;  /* 0x0000000002007986 */ /* 0x0003e6000c101914 */
.L_x_716:
[----:B------:R-:W-:Y:S05]  /*16460*/  BSYNC B0 ;  /* 0x0000000000007941 */ /* 0x000fea0003800000 */
.L_x_715:
        /* <DEDUP_REMOVED lines=10> */
.L_x_718:
[----:B------:R-:W-:Y:S05]  /*16510*/  BSYNC B0 ;  /* 0x0000000000007941 */ /* 0x000fea0003800000 */
.L_x_717:
[----:B------:R-:W-:Y:S01]  /*16520*/  ISETP.NE.AND P0, PT, R27, RZ, PT ;  /* 0x000000ff1b00720c */ /* 0x000fe20003f05270 */
[----:B------:R-:W-:-:S12]  /*16530*/  BSSY B0, `(.L_x_719) ;  /* 0x000000a000007945 */ /* 0x000fd80003800000 */
        /* <DEDUP_REMOVED lines=9> */
.L_x_720:
[----:B------:R-:W-:Y:S05]  /*165d0*/  BSYNC B0 ;  /* 0x0000000000007941 */ /* 0x000fea0003800000 */
.L_x_719:
        /* <DEDUP_REMOVED lines=11> */
.L_x_722:
[----:B------:R-:W-:Y:S05]  /*16690*/  BSYNC B0 ;  /* 0x0000000000007941 */ /* 0x000fea0003800000 */
.L_x_721:
        /* <DEDUP_REMOVED lines=11> */
.L_x_724:
[----:B------:R-:W-:Y:S05]  /*16750*/  BSYNC B0 ;  /* 0x0000000000007941 */ /* 0x000fea0003800000 */
.L_x_723:
        /* <DEDUP_REMOVED lines=10> */
.L_x_726:
[----:B------:R-:W-:Y:S05]  /*16800*/  BSYNC B0 ;  /* 0x0000000000007941 */ /* 0x000fea0003800000 */
.L_x_725:
[----:B------:R-:W-:Y:S05]  /*16810*/  @P2 EXIT ;  /* 0x000000000000294d */ /* 0x000fea0003800000 */
[----:B-1----:R-:W-:Y:S01]  /*16820*/  IMAD R0, R21, R16, RZ ;  /* 0x0000001015007224 */ /* 0x002fe200078e02ff */
[----:B------:R-:W-:-:S04]  /*16830*/  ULDC.64 UR4, c[0x0][0x2b0] ;  /* 0x0000ac0000047ab9 */ /* 0x000fc80000000a00 */
[----:B------:R-:W-:-:S04]  /*16840*/  IADD3 R3, P0, R0, R18, RZ ;  /* 0x0000001200037210 */ /* 0x000fc80007f1e0ff */
[----:B------:R-:W-:Y:S02]  /*16850*/  LEA.HI.X.SX32 R0, R0, R17, 0x1, P0 ;  /* 0x0000001100007211 */ /* 0x000fe400000f0eff */
[----:B------:R-:W-:-:S04]  /*16860*/  LEA R2, P0, R3, UR4, 0x2 ;  /* 0x0000000403027c11 */ /* 0x000fc8000f8010ff */
[----:B------:R-:W-:Y:S01]  /*16870*/  LEA.HI.X R3, R3, UR5, R0, 0x2, P0 ;  /* 0x0000000503037c11 */ /* 0x000fe200080f1400 */
[----:B------:R-:W-:-:S05]  /*16880*/  IMAD.MOV.U32 R0, RZ, RZ, 0x7f800000 ;  /* 0x7f800000ff007424 */ /* 0x000fca00078e00ff */
[----:B------:R-:W-:Y:S01]  /*16890*/  STG.E desc[UR20][R2.64], R0 ;  /* 0x0000000002007986 */ /* 0x000fe2000c101914 */
[----:B------:R-:W-:Y:S05]  /*168a0*/  EXIT ;  /* 0x000000000000794d */ /* 0x000fea0003800000 */
.L_x_727:
        /* <DEDUP_REMOVED lines=13> */
.L_x_1423:


//--------------------- .text._ZN5flash16flash_fwd_kernelI23Flash_fwd_kernel_traitsILi64ELi128ELi64ELi4ELb0ELb0EN7cutlass6half_tE19Flash_kernel_traitsILi64ELi128ELi64ELi4ES3_EELb1ELb1ELb0ELb0ELb1ELb1ELb0ELb0EEEvNS_16Flash_fwd_paramsE --------------------------
	.section	.text._ZN5flash16flash_fwd_kernelI23Flash_fwd_kernel_traitsILi64ELi128ELi64ELi4ELb0ELb0EN7cutlass6half_tE19Flash_kernel_traitsILi64ELi128ELi64ELi4ES3_EELb1ELb1ELb0ELb0ELb1ELb1ELb0ELb0EEEvNS_16Flash_fwd_paramsE,"ax",@progbits
	.align	128
        .global         _ZN5flash16flash_fwd_kernelI23Flash_fwd_kernel_traitsILi64ELi128ELi64ELi4ELb0ELb0EN7cutlass6half_tE19Flash_kernel_traitsILi64ELi128ELi64ELi4ES3_EELb1ELb1ELb0ELb0ELb1ELb1ELb0ELb0EEEvNS_16Flash_fwd_paramsE
        .type           _ZN5flash16flash_fwd_kernelI23Flash_fwd_kernel_traitsILi64ELi128ELi64ELi4ELb0ELb0EN7cutlass6half_tE19Flash_kernel_traitsILi64ELi128ELi64ELi4ES3_EELb1ELb1ELb0ELb0ELb1ELb1ELb0ELb0EEEvNS_16Flash_fwd_paramsE,@function
        .size           _ZN5flash16flash_fwd_kernelI23Flash_fwd_kernel_traitsILi64ELi128ELi64ELi4ELb0ELb0EN7cutlass6half_tE19Flash_kernel_traitsILi64ELi128ELi64ELi4ES3_EELb1ELb1ELb0ELb0ELb1ELb1ELb0ELb0EEEvNS_16Flash_fwd_paramsE,(.L_x_1424 - _ZN5flash16flash_fwd_kernelI23Flash_fwd_kernel_traitsILi64ELi128ELi64ELi4ELb0ELb0EN7cutlass6half_tE19Flash_kernel_traitsILi64ELi128ELi64ELi4ES3_EELb1ELb1ELb0ELb0ELb1ELb1ELb0ELb0EEEvNS_16Flash_fwd_paramsE)
        .other          _ZN5flash16flash_fwd_kernelI23Flash_fwd_kernel_traitsILi64ELi128ELi64ELi4ELb0ELb0EN7cutlass6half_tE19Flash_kernel_traitsILi64ELi128ELi64ELi4ES3_EELb1ELb1ELb0ELb0ELb1ELb1ELb0ELb0EEEvNS_16Flash_fwd_paramsE,@"STO_CUDA_ENTRY STV_DEFAULT"
_ZN5flash16flash_fwd_kernelI23Flash_fwd_kernel_traitsILi64ELi128ELi64ELi4ELb0ELb0EN7cutlass6half_tE19Flash_kernel_traitsILi64ELi128ELi64ELi4ES3_EELb1ELb1ELb0ELb0ELb1ELb1ELb0ELb0EEEvNS_16Flash_fwd_paramsE:
.text._ZN5flash16flash_fwd_kernelI23Flash_fwd_kernel_traitsILi64ELi128ELi64ELi4ELb0ELb0EN7cutlass6half_tE19Flash_kernel_traitsILi64ELi128ELi64ELi4ES3_EELb1ELb1ELb0ELb0ELb1ELb1ELb0ELb0EEEvNS_16Flash_fwd_paramsE:
[----:B------:R-:W-:Y:S08]  /*0000*/  LDC R1, c[0x0][0x28] ;  /* 0x00000a00ff017b82 */ /* 0x000ff00000000800 */
[----:B------:R-:W1:Y:S01]  /*0010*/  LDC R137, c[0x0][0x3a8] ;  /* 0x0000ea00ff897b82 */ /* 0x000e620000000800 */
[----:B------:R-:W-:Y:S01]  /*0020*/  ULDC.U8 UR4, c[0x0][0x3b4] ;  /* 0x0000ed0000047ab9 */ /* 0x000fe20000000000 */
[----:B------:R-:W-:Y:S01]  /*0030*/  ULDC.64 UR32, c[0x0][0x3a0] ;  /* 0x0000e80000207ab9 */ /* 0x000fe20000000a00 */
[----:B------:R-:W-:Y:S01]  /*0040*/  ISETP.NE.AND P3, PT, RZ, UR4, PT ;  /* 0x00000004ff007c0c */ /* 0x000fe2000bf65270 */
[----:B------:R-:W-:Y:S01]  /*0050*/  IMAD.U32 R10, RZ, RZ, UR32 ;  /* 0x00000020ff0a7e24 */ /* 0x000fe2000f8e00ff */
[----:B------:R-:W-:Y:S01]  /*0060*/  ULDC.64 UR30, c[0x0][0x208] ;  /* 0x00008200001e7ab9 */ /* 0x000fe20000000a00 */
[----:B------:R-:W-:-:S02]  /*0070*/  IMAD.U32 R11, RZ, RZ, UR33 ;  /* 0x00000021ff0b7e24 */ /* 0x000fc4000f8e00ff */
[----:B------:R-:W2:Y:S01]  /*0080*/  LDC R118, c[0x0][0x3ac] ;  /* 0x0000eb00ff767b82 */ /* 0x000ea20000000800 */
[----:B------:R-:W3:Y:S01]  /*0090*/  S2R R122, SR_CTAID.X ;  /* 0x00000000007a7919 */ /* 0x000ee20000002500 */
[----:B------:R-:W-:-:S06]  /*00a0*/  ULDC UR23, c[0x0][0x2c4] ;  /* 0x0000b10000177ab9 */ /* 0x000fcc0000000800 */
[----:B------:R-:W4:Y:S01]  /*00b0*/  @P3 LDG.E.64 R10, desc[UR30][R10.64] ;  /* 0x0000001e0a0a3981 */ /* 0x000f22000c1e1b00 */
[----:B------:R-:W5:Y:S01]  /*00c0*/  LDC.64 R4, c[0x0][0x300] ;  /* 0x0000c000ff047b82 */ /* 0x000f620000000a00 */
[----:B-1----:R-:W-:Y:S02]  /*00d0*/  @P3 IMAD.MOV.U32 R2, RZ, RZ, R137 ;  /* 0x000000ffff023224 */ /* 0x002fe400078e0089 */
[----:B--2---:R-:W-:-:S05]  /*00e0*/  @P3 IMAD.MOV.U32 R3, RZ, RZ, R118 ;  /* 0x000000ffff033224 */ /* 0x004fca00078e0076 */
[----:B------:R1:W2:Y:S01]  /*00f0*/  @P3 LDG.E.64 R6, desc[UR30][R2.64] ;  /* 0x0000001e02063981 */ /* 0x0002a2000c1e1b00 */
[----:B------:R-:W3:Y:S01]  /*0100*/  S2R R15, SR_CTAID.Y ;  /* 0x00000000000f7919 */ /* 0x000ee20000002600 */
[----:B-----5:R-:W-:Y:S01]  /*0110*/  ISETP.NE.U32.AND P2, PT, R4, RZ, PT ;  /* 0x000000ff0400720c */ /* 0x020fe20003f45070 */
[----:B------:R-:W3:Y:S03]  /*0120*/  S2R R9, SR_CTAID.Z ;  /* 0x0000000000097919 */ /* 0x000ee60000002700 */
[----:B------:R-:W-:Y:S01]  /*0130*/  ISETP.NE.AND.EX P2, PT, R5, RZ, PT, P2 ;  /* 0x000000ff0500720c */ /* 0x000fe20003f45320 */
[----:B------:R-:W5:-:S12]  /*0140*/  S2R R119, SR_TID.X ;  /* 0x0000000000777919 */ /* 0x000f580000002100 */
[----:B------:R-:W5:Y:S08]  /*0150*/  @P2 LDC.64 R12, c[0x0][0x300] ;  /* 0x0000c000ff0c2b82 */ /* 0x000f700000000a00 */
[----:B-1----:R-:W1:Y:S01]  /*0160*/  LDC.64 R2, c[0x0][0x308] ;  /* 0x0000c200ff027b82 */ /* 0x002e620000000a00 */
[----:B---3--:R-:W-:-:S04]  /*0170*/  LOP3.LUT R0, R9, R122, R15, 0xfe, !PT ;  /* 0x0000007a09007212 */ /* 0x008fc800078efe0f */
[----:B-----5:R-:W-:-:S03]  /*0180*/  LOP3.LUT P4, RZ, R0, R119, RZ, 0xfc, !PT ;  /* 0x0000007700ff7212 */ /* 0x020fc6000788fcff */
[----:B------:R-:W2:Y:S01]  /*0190*/  @P3 LDC R0, c[0x0][0x3b0] ;  /* 0x0000ec00ff003b82 */ /* 0x000ea20000000800 */
[----:B------:R-:W-:Y:S01]  /*01a0*/  @P2 IMAD.WIDE R12, R15, 0x4, R12 ;  /* 0x000000040f0c2825 */ /* 0x000fe200078e020c */
[----:B-1----:R-:W-:-:S03]  /*01b0*/  ISETP.NE.U32.AND P1, PT, R2, RZ, PT ;  /* 0x000000ff0200720c */ /* 0x002fc60003f25070 */
[----:B------:R-:W-:-:S05]  /*01c0*/  IMAD.MOV.U32 R2, RZ, RZ, RZ ;  /* 0x000000ffff027224 */ /* 0x000fca00078e00ff */
[----:B------:R-:W1:Y:S01]  /*01d0*/  @!P4 LDC.64 R16, c[0x0][0x3b8] ;  /* 0x0000ee00ff10cb82 */ /* 0x000e620000000a00 */
[----:B------:R-:W-:-:S13]  /*01e0*/  ISETP.NE.AND.EX P1, PT, R3, RZ, PT, P1 ;  /* 0x000000ff0300720c */ /* 0x000fda0003f25310 */
[----:B------:R-:W3:Y:S02]  /*01f0*/  @P1 LDC.64 R4, c[0x0][0x308] ;  /* 0x0000c200ff041b82 */ /* 0x000ee40000000a00 */
[----:B---3--:R-:W-:Y:S01]  /*0200*/  @P1 IMAD.WIDE R4, R15, 0x4, R4 ;  /* 0x000000040f041825 */ /* 0x008fe200078e0204 */
[----:B----4-:R-:W-:Y:S02]  /*0210*/  @P3 R2UR UR32, R10 ;  /* 0x000000000a2032ca */ /* 0x010fe400000e0000 */
[----:B------:R-:W-:-:S11]  /*0220*/  @P3 R2UR UR33, R11 ;  /* 0x000000000b2132ca */ /* 0x000fd600000e0000 */
[----:B------:R-:W-:Y:S02]  /*0230*/  IMAD.U32 R10, RZ, RZ, UR32 ;  /* 0x00000020ff0a7e24 */ /* 0x000fe4000f8e00ff */
[----:B------:R-:W-:-:S05]  /*0240*/  IMAD.U32 R11, RZ, RZ, UR33 ;  /* 0x00000021ff0b7e24 */ /* 0x000fca000f8e00ff */
[----:B-1----:R-:W-:Y:S01]  /*0250*/  @!P4 STG.E.64 desc[UR30][R16.64], R10 ;  /* 0x0000000a1000c986 */ /* 0x002fe2000c101b1e */
[----:B--2---:R-:W-:-:S05]  /*0260*/  @P3 IADD3 R137, P0, R6, R0, RZ ;  /* 0x0000000006893210 */ /* 0x004fca0007f1e0ff */
[----:B------:R-:W-:Y:S02]  /*0270*/  @P3 IMAD.X R118, RZ, RZ, R7, P0 ;  /* 0x000000ffff763224 */ /* 0x000fe400000e0607 */
[----:B------:R-:W-:Y:S02]  /*0280*/  @!P4 IMAD.MOV.U32 R6, RZ, RZ, R137 ;  /* 0x000000ffff06c224 */ /* 0x000fe400078e0089 */
[----:B------:R-:W-:-:S05]  /*0290*/  @!P4 IMAD.MOV.U32 R7, RZ, RZ, R118 ;  /* 0x000000ffff07c224 */ /* 0x000fca00078e0076 */
[----:B------:R1:W-:Y:S04]  /*02a0*/  @!P4 STG.E.64 desc[UR30][R16.64+0x8], R6 ;  /* 0x000008061000c986 */ /* 0x0003e8000c101b1e */
[----:B------:R-:W2:Y:S04]  /*02b0*/  @P2 LDG.E R2, desc[UR30][R12.64] ;  /* 0x0000001e0c022981 */ /* 0x000ea8000c1e1900 */
[----:B------:R-:W2:Y:S01]  /*02c0*/  @P1 LDG.E R120, desc[UR30][R4.64] ;  /* 0x0000001e04781981 */ /* 0x000ea2000c1e1900 */
[----:B------:R-:W-:-:S05]  /*02d0*/  IMAD.SHL.U32 R124, R122, 0x80, RZ ;  /* 0x000000807a7c7824 */ /* 0x000fca00078e00ff */
[----:B------:R-:W-:Y:S01]  /*02e0*/  ISETP.GE.AND P0, PT, R124, UR23, PT ;  /* 0x000000177c007c0c */ /* 0x000fe2000bf06270 */
[----:B-1----:R-:W1:Y:S08]  /*02f0*/  @!P1 LDC.64 R6, c[0x0][0x318] ;  /* 0x0000c600ff069b82 */ /* 0x002e700000000a00 */
[----:B------:R-:W3:Y:S01]  /*0300*/  @!P1 LDC.64 R4, c[0x0][0x2c8] ;  /* 0x0000b200ff049b82 */ /* 0x000ee20000000a00 */
[----:B-1----:R-:W-:-:S04]  /*0310*/  @!P1 ISETP.NE.U32.AND P2, PT, R6, RZ, PT ;  /* 0x000000ff0600920c */ /* 0x002fc80003f45070 */
[----:B------:R-:W-:-:S04]  /*0320*/  @!P1 ISETP.NE.AND.EX P2, PT, R7, RZ, PT, P2 ;  /* 0x000000ff0700920c */ /* 0x000fc80003f45320 */
[----:B---3--:R-:W-:Y:S01]  /*0330*/  @!P1 SEL R5, R5, RZ, P2 ;  /* 0x000000ff05059207 */ /* 0x008fe20001000000 */
[----:B--2---:R-:W-:-:S03]  /*0340*/  @P1 IMAD.IADD R120, R120, 0x1, -R2 ;  /* 0x0000000178781824 */ /* 0x004fc600078e0a02 */
[----:B------:R-:W-:Y:S01]  /*0350*/  @!P1 IADD3 R120, R5, R4, -R2 ;  /* 0x0000000405789210 */ /* 0x000fe20007ffe802 */
[----:B------:R-:W-:Y:S06]  /*0360*/  @P0 EXIT ;  /* 0x000000000000094d */ /* 0x000fec0003800000 */
[----:B------:R-:W-:Y:S01]  /*0370*/  VIADD R0, R124, 0xbf ;  /* 0x000000bf7c007836 */ /* 0x000fe20000000000 */
[----:B------:R-:W-:Y:S01]  /*0380*/  ULDC UR22, c[0x0][0x398] ;  /* 0x0000e60000167ab9 */ /* 0x000fe20000000800 */
[C---:B------:R-:W-:Y:S01]  /*0390*/  VIADD R5, R120.reuse, 0x3f ;  /* 0x0000003f78057836 */ /* 0x040fe20000000000 */
[----:B------:R-:W-:Y:S01]  /*03a0*/  SHF.R.S32.HI R4, RZ, 0x1f, R119 ;  /* 0x0000001fff047819 */ /* 0x000fe20000011477 */
[----:B------:R-:W-:Y:S01]  /*03b0*/  ULDC UR6, c[0x0][0x270] ;  /* 0x00009c0000067ab9 */ /* 0x000fe20000000800 */
[----:B------:R-:W-:Y:S02]  /*03c0*/  IADD3 R0, R120, -UR23, R0 ;  /* 0x8000001778007c10 */ /* 0x000fe4000fffe000 */
[----:B------:R-:W-:Y:S02]  /*03d0*/  SHF.R.S32.HI R3, RZ, 0x1f, R5 ;  /* 0x0000001fff037819 */ /* 0x000fe40000011405 */
[----:B------:R-:W-:Y:S01]  /*03e0*/  LEA.HI R123, R4, R119, RZ, 0x5 ;  /* 0x00000077047b7211 */ /* 0x000fe200078f28ff */
[----:B------:R-:W-:Y:S01]  /*03f0*/  VIADD R0, R0, UR22 ;  /* 0x0000001600007c36 */ /* 0x000fe20008000000 */
[----:B------:R-:W-:-:S02]  /*0400*/  LEA.HI R3, R3, R5, RZ, 0x6 ;  /* 0x0000000503037211 */ /* 0x000fc400078f30ff */
[----:B------:R-:W-:Y:S02]  /*0410*/  LOP3.LUT R125, R123, 0xffffffe0, RZ, 0xc0, !PT ;  /* 0xffffffe07b7d7812 */ /* 0x000fe400078ec0ff */
[----:B------:R-:W-:Y:S02]  /*0420*/  SHF.R.S32.HI R132, RZ, 0x1f, R0 ;  /* 0x0000001fff847819 */ /* 0x000fe40000011400 */
[----:B------:R-:W-:Y:S01]  /*0430*/  SHF.R.S32.HI R3, RZ, 0x6, R3 ;  /* 0x00000006ff037819 */ /* 0x000fe20000011403 */
[----:B------:R-:W-:Y:S01]  /*0440*/  IMAD.IADD R125, R119, 0x1, -R125 ;  /* 0x00000001777d7824 */ /* 0x000fe200078e0a7d */
[----:B------:R-:W-:Y:S01]  /*0450*/  LEA.HI R132, R132, R0, RZ, 0x6 ;  /* 0x0000000084847211 */ /* 0x000fe200078f30ff */
[----:B------:R-:W-:-:S03]  /*0460*/  IMAD R0, R15, UR6, R9 ;  /* 0x000000060f007c24 */ /* 0x000fc6000f8e0209 */
[----:B------:R-:W-:Y:S01]  /*0470*/  SHF.R.S32.HI R132, RZ, 0x6, R132 ;  /* 0x00000006ff847819 */ /* 0x000fe20000011484 */
[----:B------:R-:W-:-:S03]  /*0480*/  IMAD.SHL.U32 R0, R0, 0x20, RZ ;  /* 0x0000002000007824 */ /* 0x000fc600078e00ff */
[----:B------:R-:W-:Y:S02]  /*0490*/  VIMNMX R132, R3, R132, PT ;  /* 0x0000008403847248 */ /* 0x000fe40003fe0100 */
[--C-:B------:R-:W-:Y:S02]  /*04a0*/  IADD3 R137, P1, P0, R0, R137, R125.reuse ;  /* 0x0000008900897210 */ /* 0x100fe4000783e07d */
[----:B------:R-:W-:Y:S02]  /*04b0*/  ISETP.GE.AND P2, PT, R132, 0x1, PT ;  /* 0x000000018400780c */ /* 0x000fe40003f46270 */
[----:B------:R-:W-:Y:S02]  /*04c0*/  SHF.R.S32.HI R0, RZ, 0x1f, R0 ;  /* 0x0000001fff007819 */ /* 0x000fe40000011400 */
[----:B------:R-:W-:-:S04]  /*04d0*/  SHF.R.S32.HI R3, RZ, 0x1f, R125 ;  /* 0x0000001fff037819 */ /* 0x000fc8000001147d */
[----:B------:R-:W-:-:S05]  /*04e0*/  IADD3.X R118, R0, R118, R3, P1, P0 ;  /* 0x0000007600767210 */ /* 0x000fca0000fe0403 */
[----:B------:R-:W-:Y:S05]  /*04f0*/  @!P2 BRA `(.L_x_728) ;  /* 0x000000dc0064a947 */ /* 0x000fea0003800000 */
[----:B------:R-:W1:Y:S01]  /*0500*/  LDC R7, c[0x0][0x278] ;  /* 0x00009e00ff077b82 */ /* 0x000e620000000800 */
[CC--:B------:R-:W-:Y:S01]  /*0510*/  LEA.HI R5, R4.reuse, R119.reuse, RZ, 0x3 ;  /* 0x0000007704057211 */ /* 0x0c0fe200078f18ff */
[----:B------:R-:W-:Y:S01]  /*0520*/  ULDC.64 UR10, c[0x0][0x248] ;  /* 0x00009200000a7ab9 */ /* 0x000fe20000000a00 */
[----:B------:R-:W-:Y:S01]  /*0530*/  LEA.HI R3, R4, R119, RZ, 0x6 ;  /* 0x0000007704037211 */ /* 0x000fe200078f30ff */
[----:B------:R-:W-:Y:S01]  /*0540*/  ULDC.64 UR18, c[0x0][0x250] ;  /* 0x0000940000127ab9 */ /* 0x000fe20000000a00 */
[----:B------:R-:W-:Y:S01]  /*0550*/  SHF.R.S32.HI R196, RZ, 0x3, R5 ;  /* 0x00000003ffc47819 */ /* 0x000fe20000011405 */
[----:B------:R-:W-:Y:S01]  /*0560*/  USHF.L.U64.HI UR20, UR10, 0x6, UR11 ;  /* 0x000000060a147899 */ /* 0x000fe2000801020b */
[----:B------:R-:W-:Y:S01]  /*0570*/  LOP3.LUT R28, R5, 0xfffffff8, RZ, 0xc0, !PT ;  /* 0xfffffff8051c7812 */ /* 0x000fe200078ec0ff */
[----:B------:R-:W-:Y:S01]  /*0580*/  IMAD.SHL.U32 R3, R3, 0x8, RZ ;  /* 0x0000000803037824 */ /* 0x000fe200078e00ff */
[----:B------:R-:W-:Y:S01]  /*0590*/  USHF.L.U64.HI UR12, UR18, 0x6, UR19 ;  /* 0x00000006120c7899 */ /* 0x000fe20008010213 */
[----:B------:R-:W-:Y:S01]  /*05a0*/  IMAD.SHL.U32 R187, R196, 0x40, RZ ;  /* 0x00000040c4bb7824 */ /* 0x000fe200078e00ff */
[----:B------:R-:W-:Y:S01]  /*05b0*/  USHF.L.U32 UR21, UR10, 0x6, URZ ;  /* 0x000000060a157899 */ /* 0x000fe2000800063f */
[----:B------:R-:W-:Y:S01]  /*05c0*/  IMAD.IADD R28, R119, 0x1, -R28 ;  /* 0x00000001771c7824 */ /* 0x000fe200078e0a1c */
[----:B------:R-:W-:Y:S01]  /*05d0*/  USHF.L.U32 UR13, UR18, 0x6, URZ ;  /* 0x00000006120d7899 */ /* 0x000fe2000800063f */
[----:B------:R-:W-:Y:S01]  /*05e0*/  VIADD R121, R132, 0xffffffff ;  /* 0xffffffff84797836 */ /* 0x000fe20000000000 */
[----:B------:R-:W-:Y:S01]  /*05f0*/  LOP3.LUT R187, R187, 0x1c0, RZ, 0xc0, !PT ;  /* 0x000001c0bbbb7812 */ /* 0x000fe200078ec0ff */
[----:B------:R-:W-:Y:S01]  /*0600*/  IMAD.SHL.U32 R192, R28, 0x8, RZ ;  /* 0x000000081cc07824 */ /* 0x000fe200078e00ff */
[----:B------:R-:W-:Y:S01]  /*0610*/  SHF.R.S32.HI R197, RZ, 0x1f, R196 ;  /* 0x0000001fffc57819 */ /* 0x000fe200000114c4 */
[----:B------:R-:W-:Y:S01]  /*0620*/  IMAD R6, R121, UR20, RZ ;  /* 0x0000001479067c24 */ /* 0x000fe2000f8e02ff */
[----:B------:R-:W-:Y:S01]  /*0630*/  SHF.R.S32.HI R10, RZ, 0x1f, R121 ;  /* 0x0000001fff0a7819 */ /* 0x000fe20000011479 */
[----:B------:R-:W-:Y:S01]  /*0640*/  ULDC.64 UR4, c[0x0][0x228] ;  /* 0x00008a0000047ab9 */ /* 0x000fe20000000a00 */
[----:B------:R-:W-:Y:S01]  /*0650*/  LOP3.LUT R0, R187, 0x38, R192, 0xf8, !PT ;  /* 0x00000038bb007812 */ /* 0x000fe200078ef8c0 */
[----:B------:R-:W2:Y:S01]  /*0660*/  S2UR UR14, SR_CgaCtaId ;  /* 0x00000000000e79c3 */ /* 0x000ea20000008800 */
[----:B------:R-:W-:Y:S01]  /*0670*/  SHF.R.U32.HI R187, RZ, 0x3, R187 ;  /* 0x00000003ffbb7819 */ /* 0x000fe200000116bb */
[----:B------:R-:W-:Y:S01]  /*0680*/  IMAD R6, R10, UR21, R6 ;  /* 0x000000150a067c24 */ /* 0x000fe2000f8e0206 */
[----:B-1----:R-:W-:Y:S01]  /*0690*/  IABS R8, R7 ;  /* 0x0000000700087213 */ /* 0x002fe20000000000 */
[----:B------:R-:W-:Y:S01]  /*06a0*/  ULDC.64 UR6, c[0x0][0x258] ;  /* 0x0000960000067ab9 */ /* 0x000fe20000000a00 */
[----:B------:R-:W-:Y:S01]  /*06b0*/  LOP3.LUT R187, R0, R187, RZ, 0x3c, !PT ;  /* 0x000000bb00bb7212 */ /* 0x000fe200078e3cff */
[----:B------:R-:W-:Y:S01]  /*06c0*/  IMAD R0, R121, UR12, RZ ;  /* 0x0000000c79007c24 */ /* 0x000fe2000f8e02ff */
[----:B------:R-:W1:Y:S01]  /*06d0*/  I2F.RP R12, R8 ;  /* 0x00000008000c7306 */ /* 0x000e620000209400 */
[----:B------:R-:W-:Y:S01]  /*06e0*/  IADD3 R18, P0, R196, R2, RZ ;  /* 0x00000002c4127210 */ /* 0x000fe20007f1e0ff */
[----:B------:R-:W-:Y:S01]  /*06f0*/  ULDC.64 UR8, c[0x0][0x240] ;  /* 0x0000900000087ab9 */ /* 0x000fe20000000a00 */
[----:B------:R-:W-:Y:S01]  /*0700*/  LOP3.LUT R187, R187, 0x7ffffe00, R3, 0xf8, !PT ;  /* 0x7ffffe00bbbb7812 */ /* 0x000fe200078ef803 */
[----:B------:R-:W-:Y:S01]  /*0710*/  IMAD R0, R10, UR13, R0 ;  /* 0x0000000d0a007c24 */ /* 0x000fe2000f8e0200 */
[----:B------:R-:W-:Y:S01]  /*0720*/  IABS R3, R9 ;  /* 0x0000000900037213 */ /* 0x000fe20000000000 */
[----:B------:R-:W-:Y:S01]  /*0730*/  USHF.L.U32 UR15, UR10, 0x5, URZ ;  /* 0x000000050a0f7899 */ /* 0x000fe2000800063f */
[----:B------:R-:W-:Y:S01]  /*0740*/  SHF.R.S32.HI R14, RZ, 0x1f, R15 ;  /* 0x0000001fff0e7819 */ /* 0x000fe2000001140f */
[----:B------:R-:W-:Y:S01]  /*0750*/  USHF.L.U32 UR17, UR18, 0x5, URZ ;  /* 0x0000000512117899 */ /* 0x000fe2000800063f */
[----:B------:R-:W-:Y:S01]  /*0760*/  LEA.HI.X.SX32 R2, R2, R197, 0x1, P0 ;  /* 0x000000c502027211 */ /* 0x000fe200000f0eff */
[----:B------:R-:W-:Y:S01]  /*0770*/  IMAD.WIDE R196, R122, 0x80, R196 ;  /* 0x000000807ac47825 */ /* 0x000fe200078e02c4 */
[----:B------:R-:W-:Y:S01]  /*0780*/  SHF.R.S32.HI R193, RZ, 0x1f, R192 ;  /* 0x0000001fffc17819 */ /* 0x000fe200000114c0 */
[----:B------:R-:W-:Y:S01]  /*0790*/  USHF.L.U64.HI UR16, UR18, 0x5, UR19 ;  /* 0x0000000512107899 */ /* 0x000fe20008010213 */
[----:B------:R-:W-:Y:S01]  /*07a0*/  LEA.HI R4, R4, R119, RZ, 0x4 ;  /* 0x0000007704047211 */ /* 0x000fe200078f20ff */
[----:B------:R-:W-:Y:S01]  /*07b0*/  IMAD R22, R14, UR4, RZ ;  /* 0x000000040e167c24 */ /* 0x000fe2000f8e02ff */
[----:B-1----:R-:W1:Y:S01]  /*07c0*/  MUFU.RCP R12, R12 ;  /* 0x0000000c000c7308 */ /* 0x002e620000001000 */
[----:B------:R-:W-:Y:S01]  /*07d0*/  IMAD R20, R2, UR10, RZ ;  /* 0x0000000a02147c24 */ /* 0x000fe2000f8e02ff */
[----:B------:R-:W-:Y:S01]  /*07e0*/  ISETP.NE.AND P2, PT, R7, RZ, PT ;  /* 0x000000ff0700720c */ /* 0x000fe20003f45270 */
[C---:B------:R-:W-:Y:S01]  /*07f0*/  IMAD R22, R15.reuse, UR5, R22 ;  /* 0x000000050f167c24 */ /* 0x040fe2000f8e0216 */
[----:B------:R-:W-:Y:S01]  /*0800*/  SHF.R.S32.HI R123, RZ, 0x5, R123 ;  /* 0x00000005ff7b7819 */ /* 0x000fe2000001147b */
[----:B------:R-:W-:Y:S01]  /*0810*/  IMAD.WIDE.U32 R16, R15, UR4, R192 ;  /* 0x000000040f107c25 */ /* 0x000fe2000f8e00c0 */
[----:B------:R-:W-:Y:S01]  /*0820*/  ULDC.64 UR4, c[0x0][0x230] ;  /* 0x00008c0000047ab9 */ /* 0x000fe20000000a00 */
[----:B------:R-:W-:Y:S01]  /*0830*/  SHF.R.S32.HI R194, RZ, 0x1f, R125 ;  /* 0x0000001fffc27819 */ /* 0x000fe2000001147d */
[----:B------:R-:W-:Y:S01]  /*0840*/  UIADD3 UR27, UR32, -0x61c88647, URZ ;  /* 0x9e3779b9201b7890 */ /* 0x000fe2000fffe03f */
[----:B------:R-:W-:Y:S01]  /*0850*/  IMAD R20, R18, UR11, R20 ;  /* 0x0000000b12147c24 */ /* 0x000fe2000f8e0214 */
[----:B------:R-:W-:Y:S01]  /*0860*/  LOP3.LUT R138, R118, UR32, RZ, 0x3c, !PT ;  /* 0x00000020768a7c12 */ /* 0x000fe2000f8e3cff */
[----:B------:R-:W-:Y:S01]  /*0870*/  IMAD.IADD R23, R17, 0x1, R22 ;  /* 0x0000000111177824 */ /* 0x000fe200078e0216 */
[----:B------:R-:W-:Y:S01]  /*0880*/  LEA.HI R194, R194, R125, RZ, 0x2 ;  /* 0x0000007dc2c27211 */ /* 0x000fe200078f10ff */
[----:B------:R-:W-:Y:S01]  /*0890*/  IMAD.MOV.U32 R22, RZ, RZ, R16 ;  /* 0x000000ffff167224 */ /* 0x000fe200078e0010 */
[----:B------:R-:W-:Y:S01]  /*08a0*/  LOP3.LUT R16, R4, 0xfffffff0, RZ, 0xc0, !PT ;  /* 0xfffffff004107812 */ /* 0x000fe200078ec0ff */
[----:B------:R-:W-:Y:S01]  /*08b0*/  IMAD R2, R2, UR18, RZ ;  /* 0x0000001202027c24 */ /* 0x000fe2000f8e02ff */
[----:B------:R-:W-:Y:S01]  /*08c0*/  SHF.R.S32.HI R194, RZ, 0x2, R194 ;  /* 0x00000002ffc27819 */ /* 0x000fe200000114c2 */
[----:B-1----:R-:W-:-:S02]  /*08d0*/  VIADD R12, R12, 0xffffffe ;  /* 0x0ffffffe0c0c7836 */ /* 0x002fc40000000000 */
[----:B------:R-:W-:Y:S02]  /*08e0*/  IMAD.IADD R16, R119, 0x1, -R16 ;  /* 0x0000000177107824 */ /* 0x000fe400078e0a10 */
[----:B------:R-:W1:Y:S01]  /*08f0*/  F2I.FTZ.U32.TRUNC.NTZ R13, R12 ;  /* 0x0000000c000d7305 */ /* 0x000e62000021f000 */
[----:B------:R-:W-:-:S04]  /*0900*/  IMAD.WIDE.U32 R22, R9, UR6, R22 ;  /* 0x0000000609167c25 */ /* 0x000fc8000f8e0016 */
[----:B------:R-:W-:Y:S02]  /*0910*/  IMAD R2, R18, UR19, R2 ;  /* 0x0000001312027c24 */ /* 0x000fe4000f8e0202 */
[----:B------:R-:W-:Y:S02]  /*0920*/  IMAD.MOV.U32 R195, RZ, RZ, R121 ;  /* 0x000000ffffc37224 */ /* 0x000fe400078e0079 */
[----:B------:R-:W-:Y:S02]  /*0930*/  IMAD R198, R123, 0x10, R124 ;  /* 0x000000107bc67824 */ /* 0x000fe400078e027c */
[----:B------:R-:W-:-:S03]  /*0940*/  IMAD.WIDE.U32 R232, R137, -0x2daee0ad, RZ ;  /* 0xd2511f5389e87825 */ /* 0x000fc600078e00ff */
[----:B------:R-:W-:Y:S01]  /*0950*/  IADD3 R198, R198, 0x1, R194 ;  /* 0x00000001c6c67810 */ /* 0x000fe20007ffe0c2 */
[--C-:B-1----:R-:W-:Y:S02]  /*0960*/  IMAD.MOV R11, RZ, RZ, -R13.reuse ;  /* 0x000000ffff0b7224 */ /* 0x102fe400078e0a0d */
[----:B------:R-:W-:Y:S01]  /*0970*/  IMAD.MOV.U32 R12, RZ, RZ, RZ ;  /* 0x000000ffff0c7224 */ /* 0x000fe200078e00ff */
[----:B------:R-:W-:Y:S01]  /*0980*/  IADD3 R198, R120, -UR23, R198 ;  /* 0x8000001778c67c10 */ /* 0x000fe2000fffe0c6 */
[----:B------:R-:W-:Y:S02]  /*0990*/  IMAD R11, R11, R8, RZ ;  /* 0x000000080b0b7224 */ /* 0x000fe400078e02ff */
[----:B------:R-:W-:Y:S02]  /*09a0*/  IMAD.SHL.U32 R231, R119, 0x2, RZ ;  /* 0x0000000277e77824 */ /* 0x000fe400078e00ff */
[----:B------:R-:W-:-:S03]  /*09b0*/  IMAD.HI.U32 R11, R13, R11, R12 ;  /* 0x0000000b0d0b7227 */ /* 0x000fc600078e000c */
[----:B------:R-:W-:Y:S01]  /*09c0*/  LOP3.LUT R231, R231, 0x6, RZ, 0xc0, !PT ;  /* 0x00000006e7e77812 */ /* 0x000fe200078ec0ff */
[----:B------:R-:W-:-:S04]  /*09d0*/  IMAD.WIDE.U32 R12, R18, UR10, R192 ;  /* 0x0000000a120c7c25 */ /* 0x000fc8000f8e00c0 */
[----:B------:R-:W-:-:S04]  /*09e0*/  IMAD.HI.U32 R11, R11, R3, RZ ;  /* 0x000000030b0b7227 */ /* 0x000fc800078e00ff */
[----:B------:R-:W-:Y:S02]  /*09f0*/  IMAD.MOV R10, RZ, RZ, -R11 ;  /* 0x000000ffff0a7224 */ /* 0x000fe400078e0a0b */
[----:B------:R-:W-:Y:S01]  /*0a00*/  IMAD.IADD R21, R13, 0x1, R20 ;  /* 0x000000010d157824 */ /* 0x000fe200078e0214 */
[----:B------:R-:W-:Y:S01]  /*0a10*/  SHF.R.S32.HI R13, RZ, 0x1f, R9 ;  /* 0x0000001fff0d7819 */ /* 0x000fe20000011409 */
[C---:B------:R-:W-:Y:S01]  /*0a20*/  IMAD R10, R8.reuse, R10, R3 ;  /* 0x0000000a080a7224 */ /* 0x040fe200078e0203 */
[----:B------:R-:W-:Y:S01]  /*0a30*/  SHF.R.S32.HI R3, RZ, 0x1f, R16 ;  /* 0x0000001fff037819 */ /* 0x000fe20000011410 */
[----:B------:R-:W-:Y:S02]  /*0a40*/  IMAD.MOV.U32 R20, RZ, RZ, R12 ;  /* 0x000000ffff147224 */ /* 0x000fe400078e000c */
[----:B------:R-:W-:Y:S01]  /*0a50*/  IMAD R13, R13, UR6, RZ ;  /* 0x000000060d0d7c24 */ /* 0x000fe2000f8e02ff */
[----:B------:R-:W-:Y:S01]  /*0a60*/  ISETP.GT.U32.AND P0, PT, R8, R10, PT ;  /* 0x0000000a0800720c */ /* 0x000fe20003f04070 */
[----:B------:R-:W-:Y:S01]  /*0a70*/  IMAD R12, R14, UR4, RZ ;  /* 0x000000040e0c7c24 */ /* 0x000fe2000f8e02ff */
[----:B------:R-:W-:Y:S01]  /*0a80*/  LEA.HI R3, R3, R16, RZ, 0x3 ;  /* 0x0000001003037211 */ /* 0x000fe200078f18ff */
[C---:B------:R-:W-:Y:S01]  /*0a90*/  IMAD R13, R9.reuse, UR7, R13 ;  /* 0x00000007090d7c24 */ /* 0x040fe2000f8e020d */
[----:B------:R-:W-:Y:S01]  /*0aa0*/  LOP3.LUT R9, R9, R7, RZ, 0x3c, !PT ;  /* 0x0000000709097212 */ /* 0x000fe200078e3cff */
[----:B------:R-:W-:Y:S01]  /*0ab0*/  IMAD.WIDE.U32 R18, R18, UR18, R192 ;  /* 0x0000001212127c25 */ /* 0x000fe2000f8e00c0 */
[----:B------:R-:W-:Y:S01]  /*0ac0*/  LOP3.LUT R17, R3, 0xfffffff8, RZ, 0xc0, !PT ;  /* 0xfffffff803117812 */ /* 0x000fe200078ec0ff */
[----:B------:R-:W-:Y:S01]  /*0ad0*/  ULDC.64 UR6, c[0x0][0x210] ;  /* 0x0000840000067ab9 */ /* 0x000fe20000000a00 */
[----:B------:R-:W-:Y:S01]  /*0ae0*/  ISETP.GE.AND P1, PT, R9, RZ, PT ;  /* 0x000000ff0900720c */ /* 0x000fe20003f26270 */
[----:B------:R-:W-:-:S02]  /*0af0*/  IMAD.IADD R23, R23, 0x1, R13 ;  /* 0x0000000117177824 */ /* 0x000fc400078e020d */
[C---:B------:R-:W-:Y:S02]  /*0b00*/  IMAD R12, R15.reuse, UR5, R12 ;  /* 0x000000050f0c7c24 */ /* 0x040fe4000f8e020c */
[----:B------:R-:W-:Y:S02]  /*0b10*/  @!P0 IMAD.IADD R10, R10, 0x1, -R8 ;  /* 0x000000010a0a8824 */ /* 0x000fe400078e0a08 */
[----:B------:R-:W-:Y:S01]  /*0b20*/  IMAD.WIDE.U32 R20, R15, UR4, R20 ;  /* 0x000000040f147c25 */ /* 0x000fe2000f8e0014 */
[----:B------:R-:W-:Y:S02]  /*0b30*/  ULDC.64 UR4, c[0x0][0x238] ;  /* 0x00008e0000047ab9 */ /* 0x000fe40000000a00 */
[----:B------:R-:W-:Y:S01]  /*0b40*/  ISETP.GE.U32.AND P3, PT, R10, R8, PT ;  /* 0x000000080a00720c */ /* 0x000fe20003f66070 */
[----:B------:R-:W-:Y:S02]  /*0b50*/  IMAD R8, R197, UR8, RZ ;  /* 0x00000008c5087c24 */ /* 0x000fe4000f8e02ff */
[----:B------:R-:W-:-:S02]  /*0b60*/  IMAD.IADD R19, R19, 0x1, R2 ;  /* 0x0000000113137824 */ /* 0x000fc400078e0202 */
[----:B------:R-:W-:Y:S02]  /*0b70*/  IMAD R14, R14, UR4, RZ ;  /* 0x000000040e0e7c24 */ /* 0x000fe4000f8e02ff */
[C---:B------:R-:W-:Y:S02]  /*0b80*/  IMAD R8, R196.reuse, UR9, R8 ;  /* 0x00000009c4087c24 */ /* 0x040fe4000f8e0208 */
[----:B------:R-:W-:-:S04]  /*0b90*/  IMAD.WIDE.U32 R22, R196, UR8, R22 ;  /* 0x00000008c4167c25 */ /* 0x000fc8000f8e0016 */
[----:B------:R-:W-:Y:S01]  /*0ba0*/  IMAD.WIDE.U32 R18, R15, UR4, R18 ;  /* 0x000000040f127c25 */ /* 0x000fe2000f8e0012 */
[----:B------:R-:W-:-:S03]  /*0bb0*/  USHF.L.U32 UR4, UR8, 0x5, URZ ;  /* 0x0000000508047899 */ /* 0x000fc6000800063f */
[----:B------:R-:W-:Y:S02]  /*0bc0*/  IMAD.IADD R2, R16, 0x1, -R17 ;  /* 0x0000000110027824 */ /* 0x000fe400078e0a11 */
[----:B------:R-:W-:Y:S01]  /*0bd0*/  IMAD R14, R15, UR5, R14 ;  /* 0x000000050f0e7c24 */ /* 0x000fe2000f8e020e */
[----:B------:R-:W-:Y:S01]  /*0be0*/  UMOV UR5, 0x400 ;  /* 0x0000040000057882 */ /* 0x000fe20000000000 */
[----:B------:R-:W-:Y:S01]  /*0bf0*/  @!P0 VIADD R11, R11, 0x1 ;  /* 0x000000010b0b8836 */ /* 0x000fe20000000000 */
[C---:B------:R-:W-:Y:S01]  /*0c00*/  LEA R16, P0, R22.reuse, UR6, 0x1 ;  /* 0x0000000616107c11 */ /* 0x040fe2000f8008ff */
[----:B------:R-:W-:Y:S01]  /*0c10*/  IMAD.IADD R8, R23, 0x1, R8 ;  /* 0x0000000117087824 */ /* 0x000fe200078e0208 */
[----:B--2---:R-:W-:Y:S01]  /*0c20*/  ULEA UR5, UR14, UR5, 0x18 ;  /* 0x000000050e057291 */ /* 0x004fe2000f8ec03f */
[----:B------:R-:W-:Y:S01]  /*0c30*/  @P3 VIADD R11, R11, 0x1 ;  /* 0x000000010b0b3836 */ /* 0x000fe20000000000 */
[----:B------:R-:W-:Y:S01]  /*0c40*/  USHF.L.U64.HI UR14, UR8, 0x5, UR9 ;  /* 0x00000005080e7899 */ /* 0x000fe20008010209 */
[----:B------:R-:W-:Y:S01]  /*0c50*/  IMAD.IADD R13, R21, 0x1, R12 ;  /* 0x00000001150d7824 */ /* 0x000fe200078e020c */
[----:B------:R-:W-:Y:S01]  /*0c60*/  LEA.HI.X R17, R22, UR7, R8, 0x1, P0 ;  /* 0x0000000716117c11 */ /* 0x000fe200080f0c08 */
[----:B------:R-:W-:Y:S01]  /*0c70*/  @!P1 IMAD.MOV R11, RZ, RZ, -R11 ;  /* 0x000000ffff0b9224 */ /* 0x000fe200078e0a0b */
[----:B------:R-:W-:Y:S01]  /*0c80*/  IADD3 R8, P0, R16, UR4, RZ ;  /* 0x0000000410087c10 */ /* 0x000fe2000ff1e0ff */
[----:B------:R-:W-:Y:S01]  /*0c90*/  IMAD.MOV.U32 R12, RZ, RZ, R20 ;  /* 0x000000ffff0c7224 */ /* 0x000fe200078e0014 */
[----:B------:R-:W-:Y:S01]  /*0ca0*/  @!P2 LOP3.LUT R11, RZ, R7, RZ, 0x33, !PT ;  /* 0x00000007ff0ba212 */ /* 0x000fe200078e33ff */
[----:B------:R-:W-:Y:S01]  /*0cb0*/  IMAD.IADD R15, R19, 0x1, R14 ;  /* 0x00000001130f7824 */ /* 0x000fe200078e020e */
[----:B------:R-:W-:Y:S01]  /*0cc0*/  IADD3.X R9, R17, UR14, RZ, P0, !PT ;  /* 0x0000000e11097c10 */ /* 0x000fe200087fe4ff */
[----:B------:R-:W-:Y:S01]  /*0cd0*/  ULDC.64 UR6, c[0x0][0x260] ;  /* 0x0000980000067ab9 */ /* 0x000fe20000000a00 */
[----:B------:R-:W-:Y:S01]  /*0ce0*/  IADD3 R22, P0, R8, UR4, RZ ;  /* 0x0000000408167c10 */ /* 0x000fe2000ff1e0ff */
[----:B------:R-:W-:Y:S01]  /*0cf0*/  IMAD.MOV.U32 R14, RZ, RZ, R18 ;  /* 0x000000ffff0e7224 */ /* 0x000fe200078e0012 */
[----:B------:R-:W-:Y:S01]  /*0d00*/  LEA R187, R187, UR5, 0x1 ;  /* 0x00000005bbbb7c11 */ /* 0x000fe2000f8e08ff */
[----:B------:R-:W-:Y:S01]  /*0d10*/  IMAD.WIDE.U32 R188, R11, UR6, R12 ;  /* 0x000000060bbc7c25 */ /* 0x000fe2000f8e000c */
[----:B------:R-:W-:Y:S01]  /*0d20*/  IADD3.X R23, R9, UR14, RZ, P0, !PT ;  /* 0x0000000e09177c10 */ /* 0x000fe200087fe4ff */
[----:B------:R-:W-:Y:S01]  /*0d30*/  ULDC.64 UR8, c[0x0][0x218] ;  /* 0x0000860000087ab9 */ /* 0x000fe20000000a00 */
[----:B------:R-:W-:Y:S01]  /*0d40*/  IADD3 R20, P0, R22, UR4, RZ ;  /* 0x0000000416147c10 */ /* 0x000fe2000ff1e0ff */
[----:B------:R-:W-:Y:S01]  /*0d50*/  @!PT LDS RZ, [RZ] ;  /* 0x00000000fffff984 */ /* 0x000fe20000000800 */
[----:B------:R-:W-:Y:S01]  /*0d60*/  @!PT LDS RZ, [RZ] ;  /* 0x00000000fffff984 */ /* 0x000fe20000000800 */
[----:B------:R-:W-:Y:S01]  /*0d70*/  @!PT LDS RZ, [RZ] ;  /* 0x00000000fffff984 */ /* 0x000fe20000000800 */
[----:B------:R1:W-:Y:S01]  /*0d80*/  LDGSTS.E.BYPASS.LTC128B.128 [R187], desc[UR30][R16.64] ;  /* 0x0000000010bb7fae */ /* 0x0003e2000b901d5e */
[----:B------:R-:W-:Y:S01]  /*0d90*/  SHF.R.S32.HI R7, RZ, 0x1f, R11 ;  /* 0x0000001fff077819 */ /* 0x000fe2000001140b */
[----:B------:R-:W-:Y:S01]  /*0da0*/  IMAD.MOV.U32 R190, RZ, RZ, R188 ;  /* 0x000000ffffbe7224 */ /* 0x000fe200078e00bc */
[----:B------:R-:W-:Y:S01]  /*0db0*/  IADD3.X R21, R23, UR14, RZ, P0, !PT ;  /* 0x0000000e17157c10 */ /* 0x000fe200087fe4ff */
[----:B------:R2:W-:Y:S01]  /*0dc0*/  LDGSTS.E.BYPASS.LTC128B.128 [R187+0x800], desc[UR30][R8.64] ;  /* 0x0080000008bb7fae */ /* 0x0005e2000b901d5e */
[----:B------:R-:W-:Y:S01]  /*0dd0*/  IADD3 R18, P0, R20, UR4, RZ ;  /* 0x0000000414127c10 */ /* 0x000fe2000ff1e0ff */
[----:B------:R-:W-:-:S02]  /*0de0*/  IMAD.SHL.U32 R116, R2, 0x40, RZ ;  /* 0x0000004002747824 */ /* 0x000fc400078e00ff */
[----:B------:R-:W-:Y:S01]  /*0df0*/  LDGSTS.E.BYPASS.LTC128B.128 [R187+0x1000], desc[UR30][R22.64] ;  /* 0x0100000016bb7fae */ /* 0x000fe2000b901d5e */
[----:B------:R-:W-:Y:S01]  /*0e00*/  IADD3.X R19, R21, UR14, RZ, P0, !PT ;  /* 0x0000000e15137c10 */ /* 0x000fe200087fe4ff */
[----:B------:R-:W-:Y:S01]  /*0e10*/  IMAD.SHL.U32 R117, R3, 0x40, RZ ;  /* 0x0000004003757824 */ /* 0x000fe200078e00ff */
[----:B------:R-:W-:Y:S01]  /*0e20*/  LOP3.LUT R116, R116, 0x1c0, RZ, 0xc0, !PT ;  /* 0x000001c074747812 */ /* 0x000fe200078ec0ff */
[----:B------:R-:W-:Y:S01]  /*0e30*/  LDGSTS.E.BYPASS.LTC128B.128 [R187+0x1800], desc[UR30][R20.64] ;  /* 0x0180000014bb7fae */ /* 0x000fe2000b901d5e */
[----:B------:R-:W-:Y:S02]  /*0e40*/  IMAD R203, R122, 0x8, R123 ;  /* 0x000000087acb7824 */ /* 0x000fe400078e027b */
[----:B------:R-:W-:Y:S01]  /*0e50*/  LOP3.LUT R117, R117, 0xfffffe00, RZ, 0xc0, !PT ;  /* 0xfffffe0075757812 */ /* 0x000fe200078ec0ff */
[----:B------:R3:W-:Y:S01]  /*0e60*/  LDGSTS.E.BYPASS.LTC128B.128 [R187+0x2000], desc[UR30][R18.64] ;  /* 0x0200000012bb7fae */ /* 0x0007e2000b901d5e */
[----:B------:R-:W-:Y:S02]  /*0e70*/  VIADD R139, R203, 0x4 ;  /* 0x00000004cb8b7836 */ /* 0x000fe40000000000 */
[----:B------:R-:W-:-:S02]  /*0e80*/  VIADD R198, R198, UR22 ;  /* 0x00000016c6c67c36 */ /* 0x000fc40008000000 */
[----:B------:R-:W-:-:S03]  /*0e90*/  IMAD R186, R123, 0x400, R117 ;  /* 0x000004007bba7824 */ /* 0x000fc600078e0275 */
[C---:B------:R-:W-:Y:S02]  /*0ea0*/  VIMNMX R230, R198.reuse, R120, PT ;  /* 0x00000078c6e67248 */ /* 0x040fe40003fe0100 */
[--C-:B------:R-:W-:Y:S02]  /*0eb0*/  VIADDMNMX R229, R198, 0x8, R120.reuse, PT ;  /* 0x00000008c6e57846 */ /* 0x100fe40003800178 */
[----:B-1----:R-:W-:Y:S02]  /*0ec0*/  IADD3 R16, P0, R18, UR4, RZ ;  /* 0x0000000412107c10 */ /* 0x002fe4000ff1e0ff */
[C-C-:B------:R-:W-:Y:S01]  /*0ed0*/  VIADDMNMX R228, R198.reuse, 0x40, R120.reuse, PT ;  /* 0x00000040c6e47846 */ /* 0x140fe20003800178 */
[----:B--2---:R-:W-:Y:S01]  /*0ee0*/  IMAD R8, R7, UR6, RZ ;  /* 0x0000000607087c24 */ /* 0x004fe2000f8e02ff */
[----:B------:R-:W-:Y:S02]  /*0ef0*/  IADD3.X R17, R19, UR14, RZ, P0, !PT ;  /* 0x0000000e13117c10 */ /* 0x000fe400087fe4ff */
[----:B------:R-:W-:Y:S01]  /*0f00*/  VIADDMNMX R198, R198, 0x48, R120, PT ;  /* 0x00000048c6c67846 */ /* 0x000fe20003800178 */
[----:B------:R-:W-:Y:S01]  /*0f10*/  IMAD R8, R11, UR7, R8 ;  /* 0x000000070b087c24 */ /* 0x000fe2000f8e0208 */
[----:B------:R-:W-:Y:S01]  /*0f20*/  ULDC.64 UR6, c[0x0][0x268] ;  /* 0x00009a0000067ab9 */ /* 0x000fe20000000a00 */
[----:B------:R1:W-:Y:S01]  /*0f30*/  LDGSTS.E.BYPASS.LTC128B.128 [R187+0x2800], desc[UR30][R16.64] ;  /* 0x0280000010bb7fae */ /* 0x0003e2000b901d5e */
[----:B------:R-:W-:-:S02]  /*0f40*/  IMAD R7, R7, UR6, RZ ;  /* 0x0000000607077c24 */ /* 0x000fc4000f8e02ff */
[----:B------:R-:W-:Y:S02]  /*0f50*/  IMAD.IADD R191, R189, 0x1, R8 ;  /* 0x00000001bdbf7824 */ /* 0x000fe400078e0208 */
[----:B------:R-:W-:Y:S01]  /*0f60*/  IMAD.WIDE.U32 R220, R11, UR6, R14 ;  /* 0x000000060bdc7c25 */ /* 0x000fe2000f8e000e */
[----:B---3--:R-:W-:-:S03]  /*0f70*/  IADD3 R18, P0, R16, UR4, RZ ;  /* 0x0000000410127c10 */ /* 0x008fc6000ff1e0ff */
[----:B------:R-:W-:Y:S01]  /*0f80*/  IMAD.WIDE.U32 R12, R121, UR21, R190 ;  /* 0x00000015790c7c25 */ /* 0x000fe2000f8e00be */
[----:B------:R-:W-:-:S03]  /*0f90*/  IADD3.X R19, R17, UR14, RZ, P0, !PT ;  /* 0x0000000e11137c10 */ /* 0x000fc600087fe4ff */
[----:B------:R-:W-:Y:S01]  /*0fa0*/  IMAD.IADD R6, R13, 0x1, R6 ;  /* 0x000000010d067824 */ /* 0x000fe200078e0206 */
[C---:B------:R-:W-:Y:S01]  /*0fb0*/  LEA R8, P0, R12.reuse, UR8, 0x1 ;  /* 0x000000080c087c11 */ /* 0x040fe2000f8008ff */
[----:B------:R-:W-:Y:S01]  /*0fc0*/  IMAD R7, R11, UR7, R7 ;  /* 0x000000070b077c24 */ /* 0x000fe2000f8e0207 */
[----:B------:R-:W-:Y:S01]  /*0fd0*/  LDGSTS.E.BYPASS.LTC128B.128 [R187+0x3000], desc[UR30][R18.64] ;  /* 0x0300000012bb7fae */ /* 0x000fe2000b901d5e */
[----:B------:R-:W-:Y:S01]  /*0fe0*/  IMAD.MOV.U32 R222, RZ, RZ, R220 ;  /* 0x000000ffffde7224 */ /* 0x000fe200078e00dc */
[----:B------:R-:W-:Y:S01]  /*0ff0*/  LEA.HI.X R9, R12, UR9, R6, 0x1, P0 ;  /* 0x000000090c097c11 */ /* 0x000fe200080f0c06 */
[----:B------:R-:W-:Y:S01]  /*1000*/  IMAD.IADD R223, R221, 0x1, R7 ;  /* 0x00000001dddf7824 */ /* 0x000fe200078e0207 */
[----:B------:R-:W-:Y:S01]  /*1010*/  IADD3 R12, P0, R8, UR15, RZ ;  /* 0x0000000f080c7c10 */ /* 0x000fe2000ff1e0ff */
[----:B------:R-:W-:Y:S01]  /*1020*/  ULDC.64 UR6, c[0x0][0x220] ;  /* 0x0000880000067ab9 */ /* 0x000fe20000000a00 */
[----:B------:R-:W-:-:S04]  /*1030*/  SHF.R.S32.HI R6, RZ, 0x4, R4 ;  /* 0x00000004ff067819 */ /* 0x000fc80000011404 */
[----:B------:R-:W-:Y:S02]  /*1040*/  LEA.HI R4, R4, R6, RZ, 0x1 ;  /* 0x0000000604047211 */ /* 0x000fe400078f08ff */
[----:B-1----:R-:W-:Y:S01]  /*1050*/  IADD3 R16, P1, R18, UR4, RZ ;  /* 0x0000000412107c10 */ /* 0x002fe2000ff3e0ff */
[----:B------:R-:W-:Y:S01]  /*1060*/  UIADD3 UR4, UR5, 0x4000, URZ ;  /* 0x0000400005047890 */ /* 0x000fe2000fffe03f */
[----:B------:R-:W-:Y:S02]  /*1070*/  LOP3.LUT R4, R4, 0xfffffffe, RZ, 0xc0, !PT ;  /* 0xfffffffe04047812 */ /* 0x000fe400078ec0ff */
[----:B------:R-:W-:Y:S01]  /*1080*/  IADD3.X R17, R19, UR14, RZ, P1, !PT ;  /* 0x0000000e13117c10 */ /* 0x000fe20008ffe4ff */
[----:B------:R-:W-:Y:S01]  /*1090*/  USHF.L.U64.HI UR14, UR10, 0x5, UR11 ;  /* 0x000000050a0e7899 */ /* 0x000fe2000801020b */
[----:B------:R-:W-:Y:S01]  /*10a0*/  LOP3.LUT P1, RZ, R2, 0x2, RZ, 0xc0, !PT ;  /* 0x0000000202ff7812 */ /* 0x000fe2000782c0ff */
[----:B------:R-:W-:Y:S02]  /*10b0*/  IMAD.IADD R4, R6, 0x1, -R4 ;  /* 0x0000000106047824 */ /* 0x000fe400078e0a04 */
[----:B------:R-:W-:Y:S02]  /*10c0*/  LDGSTS.E.BYPASS.LTC128B.128 [R187+0x3800], desc[UR30][R16.64] ;  /* 0x0380000010bb7fae */ /* 0x000fe4000b901d5e */
[----:B------:R-:W-:-:S02]  /*10d0*/  IADD3.X R13, R9, UR14, RZ, P0, !PT ;  /* 0x0000000e090d7c10 */ /* 0x000fc400087fe4ff */
[----:B------:R-:W-:Y:S01]  /*10e0*/  IADD3 R10, P0, R12, UR15, RZ ;  /* 0x0000000f0c0a7c10 */ /* 0x000fe2000ff1e0ff */
[----:B------:R1:W-:Y:S03]  /*10f0*/  LDGSTS.E.BYPASS.LTC128B.128 [R187+0x4000], desc[UR30][R8.64] ;  /* 0x0400000008bb7fae */ /* 0x0003e6000b901d5e */
[----:B------:R-:W-:Y:S01]  /*1100*/  IADD3.X R11, R13, UR14, RZ, P0, !PT ;  /* 0x0000000e0d0b7c10 */ /* 0x000fe200087fe4ff */
[----:B------:R-:W-:Y:S01]  /*1110*/  LDGSTS.E.BYPASS.LTC128B.128 [R187+0x4800], desc[UR30][R12.64] ;  /* 0x048000000cbb7fae */ /* 0x000fe2000b901d5e */
[----:B------:R-:W-:-:S03]  /*1120*/  IADD3 R14, P0, R10, UR15, RZ ;  /* 0x0000000f0a0e7c10 */ /* 0x000fc6000ff1e0ff */
[----:B------:R2:W-:Y:S01]  /*1130*/  LDGSTS.E.BYPASS.LTC128B.128 [R187+0x5000], desc[UR30][R10.64] ;  /* 0x050000000abb7fae */ /* 0x0005e2000b901d5e */
[----:B------:R-:W-:-:S05]  /*1140*/  IADD3.X R15, R11, UR14, RZ, P0, !PT ;  /* 0x0000000e0b0f7c10 */ /* 0x000fca00087fe4ff */
[----:B------:R-:W-:Y:S04]  /*1150*/  LDGSTS.E.BYPASS.LTC128B.128 [R187+0x5800], desc[UR30][R14.64] ;  /* 0x058000000ebb7fae */ /* 0x000fe8000b901d5e */
[----:B------:R-:W0:Y:S01]  /*1160*/  LDGDEPBAR ;  /* 0x00000000000079af */ /* 0x000e220000000000 */
[----:B-1----:R-:W-:-:S05]  /*1170*/  IMAD.SHL.U32 R8, R28, 0x40, RZ ;  /* 0x000000401c087824 */ /* 0x002fca00078e00ff */
[----:B------:R-:W-:Y:S01]  /*1180*/  LOP3.LUT R8, R8, 0x1c0, RZ, 0xc0, !PT ;  /* 0x000001c008087812 */ /* 0x000fe200078ec0ff */
[----:B--2---:R-:W-:-:S03]  /*1190*/  IMAD.WIDE.U32 R10, R121, UR13, R222 ;  /* 0x0000000d790a7c25 */ /* 0x004fc6000f8e00de */
[----:B------:R-:W-:Y:S02]  /*11a0*/  LOP3.LUT R7, R8, 0x8, R5, 0xf8, !PT ;  /* 0x0000000808077812 */ /* 0x000fe400078ef805 */
[----:B------:R-:W-:Y:S01]  /*11b0*/  SHF.R.U32.HI R5, RZ, 0x3, R8 ;  /* 0x00000003ff057819 */ /* 0x000fe20000011608 */
[----:B------:R-:W-:Y:S01]  /*11c0*/  IMAD.IADD R0, R11, 0x1, R0 ;  /* 0x000000010b007824 */ /* 0x000fe200078e0200 */
[----:B------:R-:W-:Y:S01]  /*11d0*/  LEA R8, P0, R10, UR6, 0x1 ;  /* 0x000000060a087c11 */ /* 0x000fe2000f8008ff */
[----:B------:R-:W-:-:S04]  /*11e0*/  DEPBAR.LE SB0, 0x0 ;  /* 0x000080000000791a */ /* 0x000fc80000000000 */
[----:B------:R-:W-:Y:S01]  /*11f0*/  LEA.HI.X R9, R10, UR7, R0, 0x1, P0 ;  /* 0x000000070a097c11 */ /* 0x000fe200080f0c00 */
[----:B------:R-:W-:Y:S01]  /*1200*/  BAR.SYNC.DEFER_BLOCKING 0x0 ;  /* 0x0000000000007b1d */ /* 0x000fe20000010000 */
[----:B------:R-:W-:Y:S01]  /*1210*/  IMAD.SHL.U32 R0, R4, 0x8, RZ ;  /* 0x0000000804007824 */ /* 0x000fe200078e00ff */
[----:B------:R-:W-:Y:S02]  /*1220*/  LOP3.LUT R5, R7, R5, RZ, 0x3c, !PT ;  /* 0x0000000507057212 */ /* 0x000fe400078e3cff */
[----:B------:R-:W-:Y:S02]  /*1230*/  IADD3 R6, P0, R8, UR17, RZ ;  /* 0x0000001108067c10 */ /* 0x000fe4000ff1e0ff */
[----:B------:R-:W-:Y:S01]  /*1240*/  LOP3.LUT R3, R116, 0x8, R0, 0xf8, !PT ;  /* 0x0000000874037812 */ /* 0x000fe200078ef800 */
[----:B------:R-:W-:Y:S01]  /*1250*/  IMAD R0, R4, 0x200, R5 ;  /* 0x0000020004007824 */ /* 0x000fe200078e0205 */
[----:B------:R-:W-:Y:S02]  /*1260*/  SHF.R.U32.HI R116, RZ, 0x3, R116 ;  /* 0x00000003ff747819 */ /* 0x000fe40000011674 */
[----:B------:R-:W-:-:S02]  /*1270*/  IADD3.X R7, R9, UR16, RZ, P0, !PT ;  /* 0x0000001009077c10 */ /* 0x000fc400087fe4ff */
[----:B------:R-:W-:Y:S02]  /*1280*/  LOP3.LUT R116, R3, R116, RZ, 0x3c, !PT ;  /* 0x0000007403747212 */ /* 0x000fe400078e3cff */
[----:B------:R-:W-:Y:S02]  /*1290*/  IADD3 R4, P0, R6, UR17, RZ ;  /* 0x0000001106047c10 */ /* 0x000fe4000ff1e0ff */
[----:B------:R-:W-:Y:S01]  /*12a0*/  LEA R84, R0, UR5, 0x1 ;  /* 0x0000000500547c11 */ /* 0x000fe2000f8e08ff */
[----:B------:R-:W-:Y:S01]  /*12b0*/  IMAD.IADD R186, R186, 0x1, R116 ;  /* 0x00000001baba7824 */ /* 0x000fe200078e0274 */
[----:B------:R-:W-:Y:S02]  /*12c0*/  IADD3.X R5, R7, UR16, RZ, P0, !PT ;  /* 0x0000001007057c10 */ /* 0x000fe400087fe4ff */
[----:B------:R-:W-:Y:S02]  /*12d0*/  LEA R185, R0, UR4, 0x1 ;  /* 0x0000000400b97c11 */ /* 0x000fe4000f8e08ff */
[----:B------:R-:W-:Y:S01]  /*12e0*/  LEA R186, R186, UR5, 0x1 ;  /* 0x00000005baba7c11 */ /* 0x000fe2000f8e08ff */
[----:B------:R-:W-:Y:S01]  /*12f0*/  @!PT LDS RZ, [RZ] ;  /* 0x00000000fffff984 */ /* 0x000fe20000000800 */
[----:B------:R-:W-:Y:S01]  /*1300*/  @!PT LDS RZ, [RZ] ;  /* 0x00000000fffff984 */ /* 0x000fe20000000800 */
[----:B------:R-:W-:Y:S01]  /*1310*/  @!PT LDS RZ, [RZ] ;  /* 0x00000000fffff984 */ /* 0x000fe20000000800 */
[----:B------:R1:W-:Y:S02]  /*1320*/  LDGSTS.E.BYPASS.LTC128B.128 [R187+0x6000], desc[UR30][R8.64] ;  /* 0x0600000008bb7fae */ /* 0x0003e4000b901d5e */
[----:B------:R-:W-:-:S02]  /*1330*/  VIADD R181, R185, 0x40 ;  /* 0x00000040b9b57836 */ /* 0x000fc40000000000 */
[----:B------:R-:W-:Y:S04]  /*1340*/  LDGSTS.E.BYPASS.LTC128B.128 [R187+0x6800], desc[UR30][R6.64] ;  /* 0x0680000006bb7fae */ /* 0x000fe8000b901d5e */
[----:B------:R2:W-:Y:S01]  /*1350*/  LDGSTS.E.BYPASS.LTC128B.128 [R187+0x7000], desc[UR30][R4.64] ;  /* 0x0700000004bb7fae */ /* 0x0005e2000b901d5e */
[----:B-1----:R-:W-:-:S04]  /*1360*/  IADD3 R8, P0, R4, UR17, RZ ;  /* 0x0000001104087c10 */ /* 0x002fc8000ff1e0ff */
[----:B------:R-:W-:Y:S02]  /*1370*/  IADD3.X R9, R5, UR16, RZ, P0, !PT ;  /* 0x0000001005097c10 */ /* 0x000fe400087fe4ff */
[----:B------:R-:W-:-:S03]  /*1380*/  LOP3.LUT P0, RZ, R28, 0x2, RZ, 0xc0, !PT ;  /* 0x000000021cff7812 */ /* 0x000fc6000780c0ff */
[----:B------:R1:W-:Y:S04]  /*1390*/  LDGSTS.E.BYPASS.LTC128B.128 [R187+0x7800], desc[UR30][R8.64] ;  /* 0x0780000008bb7fae */ /* 0x0003e8000b901d5e */
[----:B------:R-:W-:Y:S04]  /*13a0*/  LDSM.16.M88.4 R52, [R186] ;  /* 0x00000000ba34783b */ /* 0x000fe80000000200 */
[----:B------:R-:W3:Y:S04]  /*13b0*/  LDSM.16.M88.4 R76, [R84+0x4000] ;  /* 0x00400000544c783b */ /* 0x000ee80000000200 */
[----:B--2---:R-:W2:Y:S04]  /*13c0*/  LDSM.16.M88.4 R4, [R186+0x2000] ;  /* 0x00200000ba04783b */ /* 0x004ea80000000200 */
[----:B------:R-:W4:Y:S04]  /*13d0*/  LDSM.16.M88.4 R68, [R84+0x4800] ;  /* 0x004800005444783b */ /* 0x000f280000000200 */
[----:B------:R-:W5:Y:S04]  /*13e0*/  LDSM.16.M88.4 R60, [R84+0x5000] ;  /* 0x00500000543c783b */ /* 0x000f680000000200 */
[----:B------:R-:W5:Y:S01]  /*13f0*/  LDSM.16.M88.4 R84, [R84+0x5800] ;  /* 0x005800005454783b */ /* 0x000f620000000200 */
[----:B-1----:R-:W-:-:S03]  /*1400*/  IMAD.MOV.U32 R8, RZ, RZ, 0x20 ;  /* 0x00000020ff087424 */ /* 0x002fc600078e00ff */
[----:B------:R-:W0:Y:S02]  /*1410*/  LDGDEPBAR ;  /* 0x00000000000079af */ /* 0x000e240000000000 */
[C---:B------:R-:W-:Y:S02]  /*1420*/  SEL R3, R8.reuse, 0xffffffe0, !P0 ;  /* 0xffffffe008037807 */ /* 0x040fe40004000000 */
[----:B------:R-:W-:Y:S02]  /*1430*/  SEL R0, R8, 0xffffffe0, !P1 ;  /* 0xffffffe008007807 */ /* 0x000fe40004800000 */
[----:B------:R-:W-:Y:S01]  /*1440*/  LOP3.LUT P0, RZ, R28, 0x4, RZ, 0xc0, !PT ;  /* 0x000000041cff7812 */ /* 0x000fe2000780c0ff */
[C---:B------:R-:W-:Y:S01]  /*1450*/  IMAD.IADD R183, R185.reuse, 0x1, R3 ;  /* 0x00000001b9b77824 */ /* 0x040fe200078e0203 */
[----:B------:R-:W-:Y:S01]  /*1460*/  LOP3.LUT P1, RZ, R2, 0x4, RZ, 0xc0, !PT ;  /* 0x0000000402ff7812 */ /* 0x000fe2000782c0ff */
[----:B------:R-:W-:Y:S02]  /*1470*/  IMAD.IADD R184, R186, 0x1, R0 ;  /* 0x00000001bab87824 */ /* 0x000fe400078e0200 */
[----:B------:R-:W-:Y:S01]  /*1480*/  IMAD.MOV.U32 R2, RZ, RZ, 0x40 ;  /* 0x00000040ff027424 */ /* 0x000fe200078e00ff */
[----:B------:R-:W-:Y:S04]  /*1490*/  LDSM.16.M88.4 R108, [R183] ;  /* 0x00000000b76c783b */ /* 0x000fe80000000200 */
[----:B------:R-:W1:Y:S01]  /*14a0*/  LDSM.16.M88.4 R28, [R184] ;  /* 0x00000000b81c783b */ /* 0x000e620000000200 */
[----:B------:R-:W-:Y:S01]  /*14b0*/  SEL R2, R2, 0xffffffc0, !P1 ;  /* 0xffffffc002027807 */ /* 0x000fe20004800000 */
[----:B---3--:R-:W-:Y:S01]  /*14c0*/  HMMA.16816.F32 R80, R52, R76, RZ ;  /* 0x0000004c3450723c */ /* 0x008fe200000018ff */
[----:B------:R-:W-:Y:S01]  /*14d0*/  @P0 VIADD R181, R185, 0xffffffc0 ;  /* 0xffffffc0b9b50836 */ /* 0x000fe20000000000 */
[----:B------:R-:W3:Y:S02]  /*14e0*/  LDSM.16.M88.4 R112, [R184+0x2000] ;  /* 0x00200000b870783b */ /* 0x000ee40000000200 */
[----:B------:R-:W-:-:S02]  /*14f0*/  IMAD.IADD R182, R186, 0x1, R2 ;  /* 0x00000001bab67824 */ /* 0x000fc400078e0202 */
[----:B------:R-:W3:Y:S01]  /*1500*/  LDSM.16.M88.4 R44, [R183+0x800] ;  /* 0x00080000b72c783b */ /* 0x000ee20000000200 */
[C---:B--2---:R-:W-:Y:S01]  /*1510*/  HMMA.16816.F32 R24, R4.reuse, R76, RZ ;  /* 0x0000004c0418723c */ /* 0x044fe200000018ff */
[----:B------:R-:W-:Y:S02]  /*1520*/  IMAD.IADD R180, R0, 0x1, R182 ;  /* 0x0000000100b47824 */ /* 0x000fe400078e02b6 */
[----:B------:R-:W2:Y:S01]  /*1530*/  LDSM.16.M88.4 R32, [R183+0x1800] ;  /* 0x00180000b720783b */ /* 0x000ea20000000200 */
[----:B------:R-:W-:Y:S02]  /*1540*/  IMAD.IADD R172, R3, 0x1, R181 ;  /* 0x0000000103ac7824 */ /* 0x000fe400078e02b5 */
[----:B------:R-:W-:Y:S01]  /*1550*/  HMMA.16816.F32 R48, R4, R78, RZ ;  /* 0x0000004e0430723c */ /* 0x000fe200000018ff */
[----:B------:R-:W2:Y:S01]  /*1560*/  LDSM.16.M88.4 R36, [R183+0x1000] ;  /* 0x00100000b724783b */ /* 0x000ea20000000200 */
[----:B------:R-:W-:-:S03]  /*1570*/  IMAD.SHL.U32 R3, R195, 0x2, RZ ;  /* 0x00000002c3037824 */ /* 0x000fc600078e00ff */
[----:B------:R-:W-:Y:S01]  /*1580*/  LDSM.16.M88.4 R96, [R181] ;  /* 0x00000000b560783b */ /* 0x000fe20000000200 */
[----:B------:R-:W-:Y:S03]  /*1590*/  HMMA.16816.F32 R76, R52, R78, RZ ;  /* 0x0000004e344c723c */ /* 0x000fe600000018ff */
[----:B------:R-:W2:Y:S03]  /*15a0*/  LDSM.16.M88.4 R100, [R182] ;  /* 0x00000000b664783b */ /* 0x000ea60000000200 */
[C---:B----4-:R-:W-:Y:S01]  /*15b0*/  HMMA.16816.F32 R40, R4.reuse, R68, RZ ;  /* 0x000000440428723c */ /* 0x050fe200000018ff */
[----:B------:R-:W4:Y:S04]  /*15c0*/  LDSM.16.M88.4 R104, [R182+0x2000] ;  /* 0x00200000b668783b */ /* 0x000f280000000200 */
[----:B------:R-:W4:Y:S01]  /*15d0*/  LDSM.16.M88.4 R88, [R181+0x1000] ;  /* 0x00100000b558783b */ /* 0x000f220000000200 */
[C---:B-----5:R-:W-:Y:S03]  /*15e0*/  HMMA.16816.F32 R16, R4.reuse, R60, RZ ;  /* 0x0000003c0410723c */ /* 0x060fe600000018ff */
[----:B------:R-:W-:Y:S03]  /*15f0*/  LDSM.16.M88.4 R92, [R181+0x800] ;  /* 0x00080000b55c783b */ /* 0x000fe60000000200 */
[C---:B------:R-:W-:Y:S06]  /*1600*/  HMMA.16816.F32 R20, R4.reuse, R70, RZ ;  /* 0x000000460414723c */ /* 0x040fec00000018ff */
[----:B------:R-:W-:Y:S06]  /*1610*/  HMMA.16816.F32 R12, R4, R62, RZ ;  /* 0x0000003e040c723c */ /* 0x000fec00000018ff */
[C---:B------:R-:W-:Y:S06]  /*1620*/  HMMA.16816.F32 R72, R52.reuse, R68, RZ ;  /* 0x000000443448723c */ /* 0x040fec00000018ff */
[----:B------:R-:W-:Y:S06]  /*1630*/  HMMA.16816.F32 R64, R52, R60, RZ ;  /* 0x0000003c3440723c */ /* 0x000fec00000018ff */
[----:B------:R-:W-:Y:S06]  /*1640*/  HMMA.16816.F32 R8, R4, R84, RZ ;  /* 0x000000540408723c */ /* 0x000fec00000018ff */
[C---:B------:R-:W-:Y:S06]  /*1650*/  HMMA.16816.F32 R68, R52.reuse, R70, RZ ;  /* 0x000000463444723c */ /* 0x040fec00000018ff */
[C---:B------:R-:W-:Y:S06]  /*1660*/  HMMA.16816.F32 R60, R52.reuse, R62, RZ ;  /* 0x0000003e343c723c */ /* 0x040fec00000018ff */
[----:B------:R-:W-:Y:S06]  /*1670*/  HMMA.16816.F32 R56, R52, R84, RZ ;  /* 0x000000543438723c */ /* 0x000fec00000018ff */
[-C--:B------:R-:W-:Y:S06]  /*1680*/  HMMA.16816.F32 R4, R4, R86.reuse, RZ ;  /* 0x000000560404723c */ /* 0x080fec00000018ff */
[----:B------:R-:W-:Y:S01]  /*1690*/  HMMA.16816.F32 R52, R52, R86, RZ ;  /* 0x000000563434723c */ /* 0x000fe200000018ff */
[----:B------:R-:W5:Y:S05]  /*16a0*/  LDSM.16.M88.4 R84, [R181+0x1800] ;  /* 0x00180000b554783b */ /* 0x000f6a0000000200 */
[-C--:B-1----:R-:W-:Y:S06]  /*16b0*/  HMMA.16816.F32 R76, R28, R110.reuse, R76 ;  /* 0x0000006e1c4c723c */ /* 0x082fec000000184c */
[C---:B---3--:R-:W-:Y:S06]  /*16c0*/  HMMA.16816.F32 R48, R112.reuse, R110, R48 ;  /* 0x0000006e7030723c */ /* 0x048fec0000001830 */
[C---:B------:R-:W-:Y:S06]  /*16d0*/  HMMA.16816.F32 R40, R112.reuse, R44, R40 ;  /* 0x0000002c7028723c */ /* 0x040fec0000001828 */
[C---:B--2---:R-:W-:Y:S06]  /*16e0*/  HMMA.16816.F32 R8, R112.reuse, R32, R8 ;  /* 0x000000207008723c */ /* 0x044fec0000001808 */
[C---:B------:R-:W-:Y:S06]  /*16f0*/  HMMA.16816.F32 R20, R112.reuse, R46, R20 ;  /* 0x0000002e7014723c */ /* 0x040fec0000001814 */
[----:B------:R-:W-:Y:S06]  /*1700*/  HMMA.16816.F32 R4, R112, R34, R4 ;  /* 0x000000227004723c */ /* 0x000fec0000001804 */
[C---:B------:R-:W-:Y:S06]  /*1710*/  HMMA.16816.F32 R72, R28.reuse, R44, R72 ;  /* 0x0000002c1c48723c */ /* 0x040fec0000001848 */
[C---:B------:R-:W-:Y:S06]  /*1720*/  HMMA.16816.F32 R56, R28.reuse, R32, R56 ;  /* 0x000000201c38723c */ /* 0x040fec0000001838 */
[C---:B------:R-:W-:Y:S01]  /*1730*/  HMMA.16816.F32 R68, R28.reuse, R46, R68 ;  /* 0x0000002e1c44723c */ /* 0x040fe20000001844 */
[----:B------:R-:W-:Y:S05]  /*1740*/  LDSM.16.M88.4 R44, [R172] ;  /* 0x00000000ac2c783b */ /* 0x000fea0000000200 */
[----:B------:R-:W-:Y:S01]  /*1750*/  HMMA.16816.F32 R52, R28, R34, R52 ;  /* 0x000000221c34723c */ /* 0x000fe20000001834 */
[----:B------:R-:W1:Y:S05]  /*1760*/  LDSM.16.M88.4 R32, [R180] ;  /* 0x00000000b420783b */ /* 0x000e6a0000000200 */
[C---:B------:R-:W-:Y:S06]  /*1770*/  HMMA.16816.F32 R16, R112.reuse, R36, R16 ;  /* 0x000000247010723c */ /* 0x040fec0000001810 */
[----:B------:R-:W-:Y:S06]  /*1780*/  HMMA.16816.F32 R12, R112, R38, R12 ;  /* 0x00000026700c723c */ /* 0x000fec000000180c */
[C---:B------:R-:W-:Y:S06]  /*1790*/  HMMA.16816.F32 R80, R28.reuse, R108, R80 ;  /* 0x0000006c1c50723c */ /* 0x040fec0000001850 */
[C---:B------:R-:W-:Y:S06]  /*17a0*/  HMMA.16816.F32 R64, R28.reuse, R36, R64 ;  /* 0x000000241c40723c */ /* 0x040fec0000001840 */
[----:B------:R-:W-:Y:S01]  /*17b0*/  HMMA.16816.F32 R60, R28, R38, R60 ;  /* 0x000000261c3c723c */ /* 0x000fe2000000183c */
[----:B------:R-:W2:Y:S04]  /*17c0*/  LDSM.16.M88.4 R28, [R180+0x2000] ;  /* 0x00200000b41c783b */ /* 0x000ea80000000200 */
[----:B------:R-:W3:Y:S01]  /*17d0*/  LDSM.16.M88.4 R36, [R172+0x800] ;  /* 0x00080000ac24783b */ /* 0x000ee20000000200 */
[-C--:B------:R-:W-:Y:S06]  /*17e0*/  HMMA.16816.F32 R76, R100, R98.reuse, R76 ;  /* 0x00000062644c723c */ /* 0x080fec000000184c */
[----:B----4-:R-:W-:Y:S06]  /*17f0*/  HMMA.16816.F32 R48, R104, R98, R48 ;  /* 0x000000626830723c */ /* 0x010fec0000001830 */
[----:B------:R-:W-:Y:S01]  /*1800*/  HMMA.16816.F32 R24, R112, R108, R24 ;  /* 0x0000006c7018723c */ /* 0x000fe20000001818 */
[----:B------:R-:W-:-:S05]  /*1810*/  IMAD.WIDE.U32 R98, R139, -0x326172a9, RZ ;  /* 0xcd9e8d578b627825 */ /* 0x000fca00078e00ff */
[C---:B------:R-:W-:Y:S06]  /*1820*/  HMMA.16816.F32 R16, R104.reuse, R88, R16 ;  /* 0x000000586810723c */ /* 0x040fec0000001810 */
[C---:B-----5:R-:W-:Y:S06]  /*1830*/  HMMA.16816.F32 R8, R104.reuse, R84, R8 ;  /* 0x000000546808723c */ /* 0x060fec0000001808 */
[C---:B------:R-:W-:Y:S06]  /*1840*/  HMMA.16816.F32 R12, R104.reuse, R90, R12 ;  /* 0x0000005a680c723c */ /* 0x040fec000000180c */
[----:B------:R-:W-:Y:S06]  /*1850*/  HMMA.16816.F32 R4, R104, R86, R4 ;  /* 0x000000566804723c */ /* 0x000fec0000001804 */
[C---:B------:R-:W-:Y:S06]  /*1860*/  HMMA.16816.F32 R64, R100.reuse, R88, R64 ;  /* 0x000000586440723c */ /* 0x040fec0000001840 */
[C---:B------:R-:W-:Y:S01]  /*1870*/  HMMA.16816.F32 R60, R100.reuse, R90, R60 ;  /* 0x0000005a643c723c */ /* 0x040fe2000000183c */
[----:B------:R-:W-:Y:S05]  /*1880*/  LDSM.16.M88.4 R88, [R172+0x1800] ;  /* 0x00180000ac58783b */ /* 0x000fea0000000200 */
[C---:B------:R-:W-:Y:S06]  /*1890*/  HMMA.16816.F32 R56, R100.reuse, R84, R56 ;  /* 0x000000546438723c */ /* 0x040fec0000001838 */
[----:B------:R-:W-:Y:S01]  /*18a0*/  HMMA.16816.F32 R52, R100, R86, R52 ;  /* 0x000000566434723c */ /* 0x000fe20000001834 */
[----:B------:R-:W4:Y:S01]  /*18b0*/  LDSM.16.M88.4 R84, [R172+0x1000] ;  /* 0x00100000ac54783b */ /* 0x000f220000000200 */
[----:B------:R-:W-:-:S04]  /*18c0*/  DEPBAR.LE SB0, 0x0 ;  /* 0x000080000000791a */ /* 0x000fc80000000000 */
[-C--:B------:R-:W-:Y:S06]  /*18d0*/  HMMA.16816.F32 R40, R104, R92.reuse, R40 ;  /* 0x0000005c6828723c */ /* 0x080fec0000001828 */
[C---:B------:R-:W-:Y:S06]  /*18e0*/  HMMA.16816.F32 R72, R100.reuse, R92, R72 ;  /* 0x0000005c6448723c */ /* 0x040fec0000001848 */
[----:B------:R-:W-:Y:S01]  /*18f0*/  HMMA.16816.F32 R80, R100, R96, R80 ;  /* 0x000000606450723c */ /* 0x000fe20000001850 */
[----:B------:R-:W-:-:S05]  /*1900*/  VIADD R92, R3, 0x1 ;  /* 0x00000001035c7836 */ /* 0x000fca0000000000 */
[----:B-1----:R-:W-:Y:S01]  /*1910*/  HMMA.16816.F32 R76, R32, R46, R76 ;  /* 0x0000002e204c723c */ /* 0x002fe2000000184c */
[----:B------:R-:W-:-:S05]  /*1920*/  LOP3.LUT R92, R233, UR33, R92, 0x96, !PT ;  /* 0x00000021e95c7c12 */ /* 0x000fca000f8e965c */
[----:B------:R-:W-:Y:S01]  /*1930*/  HMMA.16816.F32 R20, R104, R94, R20 ;  /* 0x0000005e6814723c */ /* 0x000fe20000001814 */
[----:B------:R-:W-:-:S05]  /*1940*/  IMAD.WIDE.U32 R92, R92, -0x326172a9, RZ ;  /* 0xcd9e8d575c5c7825 */ /* 0x000fca00078e00ff */
[----:B------:R-:W-:Y:S06]  /*1950*/  HMMA.16816.F32 R68, R100, R94, R68 ;  /* 0x0000005e6444723c */ /* 0x000fec0000001844 */
[----:B--2---:R-:W-:Y:S01]  /*1960*/  HMMA.16816.F32 R48, R28, R46, R48 ;  /* 0x0000002e1c30723c */ /* 0x004fe20000001830 */
[----:B------:R-:W-:-:S05]  /*1970*/  LOP3.LUT R94, R233, UR33, R3, 0x96, !PT ;  /* 0x00000021e95e7c12 */ /* 0x000fca000f8e9603 */
[----:B------:R-:W-:Y:S01]  /*1980*/  HMMA.16816.F32 R24, R104, R96, R24 ;  /* 0x000000606818723c */ /* 0x000fe20000001818 */
[----:B------:R-:W-:-:S04]  /*1990*/  IMAD.WIDE.U32 R94, R94, -0x326172a9, RZ ;  /* 0xcd9e8d575e5e7825 */ /* 0x000fc800078e00ff */
[----:B------:R-:W-:Y:S01]  /*19a0*/  IMAD R47, R195, 0x40, R231 ;  /* 0x00000040c32f7824 */ /* 0x000fe200078e02e7 */
[----:B---3--:R-:W-:Y:S01]  /*19b0*/  HMMA.16816.F32 R72, R32, R36, R72 ;  /* 0x000000242048723c */ /* 0x008fe20000001848 */
[----:B------:R-:W-:Y:S01]  /*19c0*/  IMAD.WIDE.U32 R96, R203, -0x326172a9, RZ ;  /* 0xcd9e8d57cb607825 */ /* 0x000fe200078e00ff */
[----:B------:R-:W-:-:S04]  /*19d0*/  LOP3.LUT R46, R95, UR27, R98, 0x96, !PT ;  /* 0x0000001b5f2e7c12 */ /* 0x000fc8000f8e9662 */
[----:B------:R-:W-:Y:S01]  /*19e0*/  HMMA.16816.F32 R40, R28, R36, R40 ;  /* 0x000000241c28723c */ /* 0x000fe20000001828 */
[--C-:B------:R-:W-:Y:S02]  /*19f0*/  LOP3.LUT R3, R93, UR27, R96.reuse, 0x96, !PT ;  /* 0x0000001b5d037c12 */ /* 0x100fe4000f8e9660 */
[-C--:B------:R-:W-:Y:S02]  /*1a00*/  LOP3.LUT R226, R97, R138.reuse, RZ, 0x3c, !PT ;  /* 0x0000008a61e27212 */ /* 0x080fe400078e3cff */
[----:B------:R-:W-:Y:S01]  /*1a10*/  LOP3.LUT R97, R99, R138, RZ, 0x3c, !PT ;  /* 0x0000008a63617212 */ /* 0x000fe200078e3cff */
[----:B------:R-:W-:Y:S01]  /*1a20*/  HMMA.16816.F32 R80, R32, R44, R80 ;  /* 0x0000002c2050723c */ /* 0x000fe20000001850 */
[----:B------:R-:W-:Y:S01]  /*1a30*/  LOP3.LUT R36, R95, UR27, R96, 0x96, !PT ;  /* 0x0000001b5f247c12 */ /* 0x000fe2000f8e9660 */
[----:B------:R-:W-:Y:S01]  /*1a40*/  VIADD R96, R47, 0x1 ;  /* 0x000000012f607836 */ /* 0x000fe20000000000 */
[----:B------:R-:W-:Y:S01]  /*1a50*/  LOP3.LUT R37, R93, UR27, R98, 0x96, !PT ;  /* 0x0000001b5d257c12 */ /* 0x000fe2000f8e9662 */
[----:B------:R-:W-:-:S02]  /*1a60*/  VIADD R98, R47, 0x8 ;  /* 0x000000082f627836 */ /* 0x000fc40000000000 */
[C---:B------:R-:W-:Y:S01]  /*1a70*/  HMMA.16816.F32 R68, R32.reuse, R38, R68 ;  /* 0x000000262044723c */ /* 0x040fe20000001844 */
[C---:B------:R-:W-:Y:S02]  /*1a80*/  ISETP.GE.AND P4, PT, R96.reuse, R230, PT ;  /* 0x000000e66000720c */ /* 0x040fe40003f86270 */
[CC--:B------:R-:W-:Y:S02]  /*1a90*/  ISETP.GE.AND P6, PT, R96.reuse, R229.reuse, PT ;  /* 0x000000e56000720c */ /* 0x0c0fe40003fc6270 */
[C---:B------:R-:W-:Y:S01]  /*1aa0*/  ISETP.GE.AND P5, PT, R96.reuse, R228, PT ;  /* 0x000000e46000720c */ /* 0x040fe20003fa6270 */
[C---:B----4-:R-:W-:Y:S01]  /*1ab0*/  HMMA.16816.F32 R64, R32.reuse, R84, R64 ;  /* 0x000000542040723c */ /* 0x050fe20000001840 */
[----:B------:R-:W-:Y:S01]  /*1ac0*/  ISETP.GE.AND P3, PT, R96, R198, PT ;  /* 0x000000c66000720c */ /* 0x000fe20003f66270 */
[----:B------:R-:W-:Y:S01]  /*1ad0*/  VIADD R96, R47, 0x9 ;  /* 0x000000092f607836 */ /* 0x000fe20000000000 */
[C---:B------:R-:W-:Y:S02]  /*1ae0*/  ISETP.GE.AND P0, PT, R98.reuse, R230, PT ;  /* 0x000000e66200720c */ /* 0x040fe40003f06270 */
[C---:B------:R-:W-:Y:S01]  /*1af0*/  ISETP.GE.AND P1, PT, R98.reuse, R229, PT ;  /* 0x000000e56200720c */ /* 0x040fe20003f26270 */
[----:B------:R-:W-:Y:S01]  /*1b00*/  HMMA.16816.F32 R60, R32, R86, R60 ;  /* 0x00000056203c723c */ /* 0x000fe2000000183c */
[----:B------:R-:W-:-:S02]  /*1b10*/  ISETP.GE.AND P2, PT, R98, R228, PT ;  /* 0x000000e46200720c */ /* 0x000fc40003f46270 */
[----:B------:R-:W-:Y:S02]  /*1b20*/  FSEL R76, R76, -INF , !P0 ;  /* 0xff8000004c4c7808 */ /* 0x000fe40004000000 */
[----:B------:R-:W-:Y:S01]  /*1b30*/  FSEL R78, R78, -INF , !P1 ;  /* 0xff8000004e4e7808 */ /* 0x000fe20004800000 */
[C---:B------:R-:W-:Y:S01]  /*1b40*/  HMMA.16816.F32 R56, R32.reuse, R88, R56 ;  /* 0x000000582038723c */ /* 0x040fe20000001838 */
[----:B------:R-:W-:Y:S02]  /*1b50*/  ISETP.GE.AND P0, PT, R98, R198, PT ;  /* 0x000000c66200720c */ /* 0x000fe40003f06270 */
[----:B------:R-:W-:Y:S02]  /*1b60*/  ISETP.GE.AND P1, PT, R96, R228, PT ;  /* 0x000000e46000720c */ /* 0x000fe40003f26270 */
[----:B------:R-:W-:Y:S01]  /*1b70*/  FSEL R48, R48, -INF , !P2 ;  /* 0xff80000030307808 */ /* 0x000fe20005000000 */
[----:B------:R-:W-:Y:S01]  /*1b80*/  HMMA.16816.F32 R52, R32, R90, R52 ;  /* 0x0000005a2034723c */ /* 0x000fe20000001834 */
[----:B------:R-:W-:-:S02]  /*1b90*/  ISETP.GE.AND P2, PT, R96, R230, PT ;  /* 0x000000e66000720c */ /* 0x000fc40003f46270 */
[----:B------:R-:W-:Y:S02]  /*1ba0*/  FSEL R50, R50, -INF , !P0 ;  /* 0xff80000032327808 */ /* 0x000fe40004000000 */
[----:B------:R-:W-:Y:S01]  /*1bb0*/  FSEL R49, R49, -INF , !P1 ;  /* 0xff80000031317808 */ /* 0x000fe20004800000 */
[C---:B------:R-:W-:Y:S01]  /*1bc0*/  HMMA.16816.F32 R24, R28.reuse, R44, R24 ;  /* 0x0000002c1c18723c */ /* 0x040fe20000001818 */
[C---:B------:R-:W-:Y:S01]  /*1bd0*/  VIADD R33, R47.reuse, 0x10 ;  /* 0x000000102f217836 */ /* 0x040fe20000000000 */
[C---:B------:R-:W-:Y:S01]  /*1be0*/  ISETP.GE.AND P0, PT, R96.reuse, R198, PT ;  /* 0x000000c66000720c */ /* 0x040fe20003f06270 */
[----:B------:R-:W-:Y:S01]  /*1bf0*/  VIADD R32, R47, 0x11 ;  /* 0x000000112f207836 */ /* 0x000fe20000000000 */
[-C--:B------:R-:W-:Y:S02]  /*1c00*/  ISETP.GE.AND P1, PT, R96, R229.reuse, PT ;  /* 0x000000e56000720c */ /* 0x080fe40003f26270 */
[----:B------:R-:W-:Y:S01]  /*1c10*/  FSEL R77, R77, -INF , !P2 ;  /* 0xff8000004d4d7808 */ /* 0x000fe20005000000 */
[C---:B------:R-:W-:Y:S01]  /*1c20*/  HMMA.16816.F32 R20, R28.reuse, R38, R20 ;  /* 0x000000261c14723c */ /* 0x040fe20000001814 */
[----:B------:R-:W-:Y:S01]  /*1c30*/  ISETP.GE.AND P2, PT, R33, R228, PT ;  /* 0x000000e42100720c */ /* 0x000fe20003f46270 */
[----:B------:R-:W-:Y:S01]  /*1c40*/  VIADD R44, R47, 0x30 ;  /* 0x000000302f2c7836 */ /* 0x000fe20000000000 */
[----:B------:R-:W-:Y:S01]  /*1c50*/  FSEL R45, R51, -INF , !P0 ;  /* 0xff800000332d7808 */ /* 0x000fe20004000000 */
[----:B------:R-:W-:Y:S01]  /*1c60*/  VIADD R51, R47, 0x29 ;  /* 0x000000292f337836 */ /* 0x000fe20000000000 */
[----:B------:R-:W-:Y:S01]  /*1c70*/  FSEL R79, R79, -INF , !P1 ;  /* 0xff8000004f4f7808 */ /* 0x000fe20004800000 */
[----:B------:R-:W-:Y:S01]  /*1c80*/  HMMA.16816.F32 R16, R28, R84, R16 ;  /* 0x000000541c10723c */ /* 0x000fe20000001810 */
[----:B------:R-:W-:Y:S01]  /*1c90*/  ISETP.GE.AND P1, PT, R33, R230, PT ;  /* 0x000000e62100720c */ /* 0x000fe20003f26270 */
[----:B------:R-:W-:Y:S01]  /*1ca0*/  VIADD R39, R47, 0x39 ;  /* 0x000000392f277836 */ /* 0x000fe20000000000 */
[----:B------:R-:W-:Y:S01]  /*1cb0*/  BAR.SYNC.DEFER_BLOCKING 0x0 ;  /* 0x0000000000007b1d */ /* 0x000fe20000010000 */
[----:B------:R-:W-:-:S02]  /*1cc0*/  ISETP.GE.AND P0, PT, R33, R229, PT ;  /* 0x000000e52100720c */ /* 0x000fc40003f06270 */
[----:B------:R-:W-:Y:S01]  /*1cd0*/  FSEL R40, R40, -INF , !P2 ;  /* 0xff80000028287808 */ /* 0x000fe20005000000 */
[C---:B------:R-:W-:Y:S01]  /*1ce0*/  HMMA.16816.F32 R12, R28.reuse, R86, R12 ;  /* 0x000000561c0c723c */ /* 0x040fe2000000180c */
[----:B------:R-:W-:Y:S02]  /*1cf0*/  ISETP.GE.AND P2, PT, R32, R229, PT ;  /* 0x000000e52000720c */ /* 0x000fe40003f46270 */
[----:B------:R-:W-:Y:S02]  /*1d00*/  FSEL R72, R72, -INF , !P1 ;  /* 0xff80000048487808 */ /* 0x000fe40004800000 */
[----:B------:R-:W-:Y:S01]  /*1d10*/  FSEL R96, R74, -INF , !P0 ;  /* 0xff8000004a607808 */ /* 0x000fe20004000000 */
[----:B------:R-:W-:Y:S01]  /*1d20*/  VIADD R74, R47, 0x19 ;  /* 0x000000192f4a7836 */ /* 0x000fe20000000000 */
[----:B------:R-:W-:Y:S01]  /*1d30*/  ISETP.GE.AND P1, PT, R33, R198, PT ;  /* 0x000000c62100720c */ /* 0x000fe20003f26270 */
[----:B------:R-:W-:Y:S01]  /*1d40*/  VIADD R33, R47, 0x18 ;  /* 0x000000182f217836 */ /* 0x000fe20000000000 */
[-C--:B------:R-:W-:Y:S01]  /*1d50*/  ISETP.GE.AND P0, PT, R32, R230.reuse, PT ;  /* 0x000000e62000720c */ /* 0x080fe20003f06270 */
[----:B------:R-:W-:Y:S01]  /*1d60*/  HMMA.16816.F32 R8, R28, R88, R8 ;  /* 0x000000581c08723c */ /* 0x000fe20000001808 */
[----:B------:R-:W-:Y:S01]  /*1d70*/  FSEL R141, R75, -INF , !P2 ;  /* 0xff8000004b8d7808 */ /* 0x000fe20005000000 */
[C---:B------:R-:W-:Y:S01]  /*1d80*/  VIADD R75, R47.reuse, 0x20 ;  /* 0x000000202f4b7836 */ /* 0x040fe20000000000 */
[----:B------:R-:W-:-:S02]  /*1d90*/  ISETP.GE.AND P2, PT, R47, R230, PT ;  /* 0x000000e62f00720c */ /* 0x000fc40003f46270 */
[----:B------:R-:W-:Y:S01]  /*1da0*/  FSEL R34, R42, -INF , !P1 ;  /* 0xff8000002a227808 */ /* 0x000fe20004800000 */
[----:B------:R-:W-:Y:S01]  /*1db0*/  VIADD R42, R47, 0x31 ;  /* 0x000000312f2a7836 */ /* 0x000fe20000000000 */
[----:B------:R-:W-:Y:S01]  /*1dc0*/  FSEL R73, R73, -INF , !P0 ;  /* 0xff80000049497808 */ /* 0x000fe20004000000 */
[----:B------:R-:W-:Y:S01]  /*1dd0*/  HMMA.16816.F32 R4, R28, R90, R4 ;  /* 0x0000005a1c04723c */ /* 0x000fe20000001804 */
[C---:B------:R-:W-:Y:S02]  /*1de0*/  ISETP.GE.AND P1, PT, R32.reuse, R228, PT ;  /* 0x000000e42000720c */ /* 0x040fe40003f26270 */
[----:B------:R-:W-:Y:S02]  /*1df0*/  ISETP.GE.AND P0, PT, R32, R198, PT ;  /* 0x000000c62000720c */ /* 0x000fe40003f06270 */
[----:B------:R-:W-:Y:S02]  /*1e00*/  FSEL R81, R81, -INF , !P4 ;  /* 0xff80000051517808 */ /* 0x000fe40006000000 */
[----:B------:R-:W-:-:S02]  /*1e10*/  FSEL R80, R80, -INF , !P2 ;  /* 0xff80000050507808 */ /* 0x000fc40005000000 */
[----:B------:R-:W-:Y:S01]  /*1e20*/  FSEL R35, R41, -INF , !P1 ;  /* 0xff80000029237808 */ /* 0x000fe20004800000 */
[----:B------:R-:W-:Y:S01]  /*1e30*/  VIADD R41, R47, 0x38 ;  /* 0x000000382f297836 */ /* 0x000fe20000000000 */
[----:B------:R-:W-:Y:S02]  /*1e40*/  FSEL R32, R43, -INF , !P0 ;  /* 0xff8000002b207808 */ /* 0x000fe40004000000 */
[C---:B------:R-:W-:Y:S02]  /*1e50*/  ISETP.GE.AND P0, PT, R33.reuse, R230, PT ;  /* 0x000000e62100720c */ /* 0x040fe40003f06270 */
[C---:B------:R-:W-:Y:S02]  /*1e60*/  ISETP.GE.AND P4, PT, R33.reuse, R229, PT ;  /* 0x000000e52100720c */ /* 0x040fe40003f86270 */
[C---:B------:R-:W-:Y:S02]  /*1e70*/  ISETP.GE.AND P1, PT, R33.reuse, R228, PT ;  /* 0x000000e42100720c */ /* 0x040fe40003f26270 */
[----:B------:R-:W-:-:S02]  /*1e80*/  ISETP.GE.AND P2, PT, R33, R198, PT ;  /* 0x000000c62100720c */ /* 0x000fc40003f46270 */
[----:B------:R-:W-:Y:S02]  /*1e90*/  FMNMX.FTZ R33, R80, R81, !PT ;  /* 0x0000005150217209 */ /* 0x000fe40007810000 */
[----:B------:R-:W-:Y:S01]  /*1ea0*/  FSEL R145, R70, -INF , !P4 ;  /* 0xff80000046917808 */ /* 0x000fe20006000000 */
[----:B------:R-:W-:Y:S01]  /*1eb0*/  VIADD R70, R47, 0x28 ;  /* 0x000000282f467836 */ /* 0x000fe20000000000 */
[----:B------:R-:W-:Y:S02]  /*1ec0*/  FMNMX.FTZ R33, R76, R33, !PT ;  /* 0x000000214c217209 */ /* 0x000fe40007810000 */
[----:B------:R-:W-:Y:S02]  /*1ed0*/  ISETP.GE.AND P4, PT, R74, R229, PT ;  /* 0x000000e54a00720c */ /* 0x000fe40003f86270 */
[----:B------:R-:W-:Y:S02]  /*1ee0*/  FMNMX.FTZ R33, R77, R33, !PT ;  /* 0x000000214d217209 */ /* 0x000fe40007810000 */
[----:B------:R-:W-:-:S02]  /*1ef0*/  FSEL R68, R68, -INF , !P0 ;  /* 0xff80000044447808 */ /* 0x000fc40004000000 */
[----:B------:R-:W-:Y:S02]  /*1f00*/  FMNMX.FTZ R33, R72, R33, !PT ;  /* 0x0000002148217209 */ /* 0x000fe40007810000 */
[----:B------:R-:W-:Y:S01]  /*1f10*/  FSEL R173, R71, -INF , !P4 ;  /* 0xff80000047ad7808 */ /* 0x000fe20006000000 */
[----:B------:R-:W-:Y:S01]  /*1f20*/  VIADD R71, R47, 0x21 ;  /* 0x000000212f477836 */ /* 0x000fe20000000000 */
[-C--:B------:R-:W-:Y:S02]  /*1f30*/  ISETP.GE.AND P0, PT, R74, R230.reuse, PT ;  /* 0x000000e64a00720c */ /* 0x080fe40003f06270 */
[----:B------:R-:W-:Y:S02]  /*1f40*/  FMNMX.FTZ R38, R73, R33, !PT ;  /* 0x0000002149267209 */ /* 0x000fe40007810000 */
[----:B------:R-:W-:Y:S02]  /*1f50*/  FSEL R69, R69, -INF , !P0 ;  /* 0xff80000045457808 */ /* 0x000fe40004000000 */
        /* <DEDUP_REMOVED lines=10> */
[----:B------:R-:W-:Y:S02]  /*2000*/  FSEL R142, R60, -INF , !P4 ;  /* 0xff8000003c8e7808 */ /* 0x000fe40006000000 */
[----:B------:R-:W-:Y:S02]  /*2010*/  ISETP.GE.AND P0, PT, R42, R230, PT ;  /* 0x000000e62a00720c */ /* 0x000fe40003f06270 */
[----:B------:R-:W-:-:S02]  /*2020*/  FMNMX.FTZ R60, R43, R38, !PT ;  /* 0x000000262b3c7209 */ /* 0x000fc40007810000 */
[----:B------:R-:W-:Y:S02]  /*2030*/  FSEL R147, R57, -INF , !P0 ;  /* 0xff80000039937808 */ /* 0x000fe40004000000 */
[----:B------:R-:W-:Y:S02]  /*2040*/  ISETP.GE.AND P4, PT, R44, R230, PT ;  /* 0x000000e62c00720c */ /* 0x000fe40003f86270 */
[----:B------:R-:W-:Y:S02]  /*2050*/  FMNMX.FTZ R60, R142, R60, !PT ;  /* 0x0000003c8e3c7209 */ /* 0x000fe40007810000 */
[----:B------:R-:W-:Y:S02]  /*2060*/  ISETP.GE.AND P0, PT, R39, R230, PT ;  /* 0x000000e62700720c */ /* 0x000fe40003f06270 */
[----:B------:R-:W-:Y:S02]  /*2070*/  FSEL R38, R20, -INF , !P1 ;  /* 0xff80000014267808 */ /* 0x000fe40004800000 */
[----:B------:R-:W-:-:S02]  /*2080*/  FSEL R160, R56, -INF , !P4 ;  /* 0xff80000038a07808 */ /* 0x000fc40006000000 */
[----:B------:R-:W-:Y:S02]  /*2090*/  FMNMX.FTZ R20, R149, R60, !PT ;  /* 0x0000003c95147209 */ /* 0x000fe40007810000 */
[----:B------:R-:W-:Y:S02]  /*20a0*/  FSEL R144, R53, -INF , !P0 ;  /* 0xff80000035907808 */ /* 0x000fe40004000000 */
[----:B------:R-:W-:Y:S02]  /*20b0*/  ISETP.NE.AND P0, PT, R132, 0x1, PT ;  /* 0x000000018400780c */ /* 0x000fe40003f05270 */
[----:B------:R-:W-:Y:S02]  /*20c0*/  ISETP.GE.AND P1, PT, R41, R230, PT ;  /* 0x000000e62900720c */ /* 0x000fe40003f26270 */
[----:B------:R-:W-:Y:S02]  /*20d0*/  FMNMX.FTZ R20, R160, R20, !PT ;  /* 0x00000014a0147209 */ /* 0x000fe40007810000 */
[----:B------:R-:W-:-:S02]  /*20e0*/  FSEL R143, R52, -INF , !P1 ;  /* 0xff800000348f7808 */ /* 0x000fc40004800000 */
[----:B------:R-:W-:Y:S02]  /*20f0*/  FMNMX.FTZ R20, R147, R20, !PT ;  /* 0x0000001493147209 */ /* 0x000fe40007810000 */
[C---:B------:R-:W-:Y:S02]  /*2100*/  ISETP.GE.AND P4, PT, R74.reuse, R228, PT ;  /* 0x000000e44a00720c */ /* 0x040fe40003f86270 */
[----:B------:R-:W-:Y:S02]  /*2110*/  FMNMX.FTZ R20, R143, R20, !PT ;  /* 0x000000148f147209 */ /* 0x000fe40007810000 */
[----:B------:R-:W-:Y:S02]  /*2120*/  ISETP.GE.AND P1, PT, R74, R198, PT ;  /* 0x000000c64a00720c */ /* 0x000fe40003f26270 */
[----:B------:R-:W-:Y:S01]  /*2130*/  FMNMX.FTZ R52, R144, R20, !PT ;  /* 0x0000001490347209 */ /* 0x000fe20007810000 */
[----:B------:R-:W-:Y:S10]  /*2140*/  @!P0 BRA `(.L_x_729) ;  /* 0x0000000000588947 */ /* 0x000ff40003800000 */
[----:B------:R-:W-:-:S04]  /*2150*/  VIADD R29, R132, 0xfffffffe ;  /* 0xfffffffe841d7836 */ /* 0x000fc80000000000 */
[C---:B------:R-:W-:Y:S01]  /*2160*/  IMAD R20, R29.reuse, UR20, RZ ;  /* 0x000000141d147c24 */ /* 0x040fe2000f8e02ff */
[----:B------:R-:W-:Y:S01]  /*2170*/  SHF.R.S32.HI R28, RZ, 0x1f, R29 ;  /* 0x0000001fff1c7819 */ /* 0x000fe2000001141d */
[----:B------:R-:W-:-:S04]  /*2180*/  IMAD.WIDE.U32 R30, R29, UR21, R190 ;  /* 0x000000151d1e7c25 */ /* 0x000fc8000f8e00be */
[----:B------:R-:W-:Y:S01]  /*2190*/  IMAD R20, R28, UR21, R20 ;  /* 0x000000151c147c24 */ /* 0x000fe2000f8e0214 */
[----:B------:R-:W-:-:S03]  /*21a0*/  LEA R28, P0, R30, UR8, 0x1 ;  /* 0x000000081e1c7c11 */ /* 0x000fc6000f8008ff */
[----:B------:R-:W-:-:S05]  /*21b0*/  IMAD.IADD R20, R31, 0x1, R20 ;  /* 0x000000011f147824 */ /* 0x000fca00078e0214 */
        /* <DEDUP_REMOVED lines=15> */
.L_x_729:
[----:B------:R-:W-:Y:S01]  /*22b0*/  ISETP.GE.AND P0, PT, R75, R228, PT ;  /* 0x000000e44b00720c */ /* 0x000fe20003f06270 */
[----:B-1----:R-:W1:Y:S01]  /*22c0*/  SHFL.BFLY PT, R31, R52, 0x2, 0x1f ;  /* 0x0c401f00341f7f89 */ /* 0x002e6200000e0000 */
[----:B------:R-:W-:Y:S01]  /*22d0*/  FSEL R28, R23, -INF , !P1 ;  /* 0xff800000171c7808 */ /* 0x000fe20004800000 */
[----:B------:R-:W-:Y:S01]  /*22e0*/  UIADD3 UR26, UR33, -0x4498517b, URZ ;  /* 0xbb67ae85211a7890 */ /* 0x000fe2000fffe03f */
[----:B------:R-:W-:Y:S01]  /*22f0*/  FSEL R154, R16, -INF , !P0 ;  /* 0xff800000109a7808 */ /* 0x000fe20004000000 */
[----:B------:R-:W-:Y:S01]  /*2300*/  IMAD.WIDE.U32 R226, R226, -0x2daee0ad, RZ ;  /* 0xd2511f53e2e27825 */ /* 0x000fe200078e00ff */
[C---:B------:R-:W-:Y:S01]  /*2310*/  ISETP.GE.AND P0, PT, R71.reuse, R198, PT ;  /* 0x000000c64700720c */ /* 0x040fe20003f06270 */
[----:B------:R-:W-:Y:S01]  /*2320*/  UIADD3 UR25, UR32, 0x3c6ef372, URZ ;  /* 0x3c6ef37220197890 */ /* 0x000fe2000fffe03f */
[----:B------:R-:W-:Y:S01]  /*2330*/  ISETP.GE.AND P1, PT, R71, R229, PT ;  /* 0x000000e54700720c */ /* 0x000fe20003f26270 */
[----:B------:R-:W-:Y:S01]  /*2340*/  IMAD.WIDE.U32 R174, R37, -0x2daee0ad, RZ ;  /* 0xd2511f5325ae7825 */ /* 0x000fe200078e00ff */
[----:B------:R-:W-:Y:S01]  /*2350*/  FSEL R20, R19, -INF , !P0 ;  /* 0xff80000013147808 */ /* 0x000fe20004000000 */
[----:B------:R-:W-:Y:S01]  /*2360*/  ULDC UR4, c[0x0][0x2ec] ;  /* 0x0000bb0000047ab9 */ /* 0x000fe20000000800 */
[-C--:B------:R-:W-:Y:S01]  /*2370*/  ISETP.GE.AND P0, PT, R51, R228.reuse, PT ;  /* 0x000000e43300720c */ /* 0x080fe20003f06270 */
[----:B------:R-:W-:Y:S01]  /*2380*/  UIADD3 UR24, UR33, 0x76cf5d0a, URZ ;  /* 0x76cf5d0a21187890 */ /* 0x000fe2000fffe03f */
[----:B------:R-:W-:Y:S01]  /*2390*/  FSEL R166, R67, -INF , !P1 ;  /* 0xff80000043a67808 */ /* 0x000fe20004800000 */
[----:B------:R-:W-:Y:S01]  /*23a0*/  IMAD.WIDE.U32 R200, R97, -0x2daee0ad, RZ ;  /* 0xd2511f5361c87825 */ /* 0x000fe200078e00ff */
[----:B------:R-:W-:Y:S01]  /*23b0*/  FSEL R23, R13, -INF , !P0 ;  /* 0xff8000000d177808 */ /* 0x000fe20004000000 */
[----:B------:R-:W-:Y:S01]  /*23c0*/  UIADD3 UR23, UR32, -0x255992d5, URZ ;  /* 0xdaa66d2b20177890 */ /* 0x000fe2000fffe03f */
[-C--:B------:R-:W-:Y:S01]  /*23d0*/  ISETP.GE.AND P0, PT, R44, R228.reuse, PT ;  /* 0x000000e42c00720c */ /* 0x080fe20003f06270 */
[----:B------:R-:W-:Y:S01]  /*23e0*/  UIADD3 UR22, UR33, 0x32370b8f, URZ ;  /* 0x32370b8f21167890 */ /* 0x000fe2000fffe03f */
[----:B------:R-:W-:Y:S01]  /*23f0*/  ISETP.GE.AND P1, PT, R70, R228, PT ;  /* 0x000000e44600720c */ /* 0x000fe20003f26270 */
[----:B------:R-:W-:Y:S01]  /*2400*/  IMAD.WIDE.U32 R56, R3, -0x2daee0ad, RZ ;  /* 0xd2511f5303387825 */ /* 0x000fe200078e00ff */
[----:B------:R-:W-:Y:S01]  /*2410*/  FSEL R167, R8, -INF , !P0 ;  /* 0xff80000008a77808 */ /* 0x000fe20004000000 */
[----:B------:R-:W-:Y:S01]  /*2420*/  UIADD3 UR20, UR33, -0x126145ec, URZ ;  /* 0xed9eba1421147890 */ /* 0x000fe2000fffe03f */
[----:B------:R-:W-:Y:S01]  /*2430*/  ISETP.GE.AND P0, PT, R42, R198, PT ;  /* 0x000000c62a00720c */ /* 0x000fe20003f06270 */
[----:B------:R-:W-:Y:S01]  /*2440*/  UIADD3 UR21, UR32, 0x78dde6e4, URZ ;  /* 0x78dde6e420157890 */ /* 0x000fe2000fffe03f */
[----:B------:R-:W-:Y:S01]  /*2450*/  FSEL R153, R12, -INF , !P1 ;  /* 0xff8000000c997808 */ /* 0x000fe20004800000 */
[----:B------:R-:W-:Y:S01]  /*2460*/  UIADD3 UR18, UR33, -0x56f99767, URZ ;  /* 0xa906689921127890 */ /* 0x000fe2000fffe03f */
[----:B------:R-:W-:Y:S01]  /*2470*/  FSEL R157, R11, -INF , !P0 ;  /* 0xff8000000b9d7808 */ /* 0x000fe20004000000 */
[----:B------:R-:W-:Y:S01]  /*2480*/  UIADD3 UR19, UR32, 0x1715609d, URZ ;  /* 0x1715609d20137890 */ /* 0x000fe2000fffe03f */
[----:B------:R-:W-:Y:S01]  /*2490*/  FSEL R11, R27, -INF , !P3 ;  /* 0xff8000001b0b7808 */ /* 0x000fe20005800000 */
[----:B------:R-:W-:Y:S01]  /*24a0*/  UIADD3 UR29, UR32, -0x4ab325aa, URZ ;  /* 0xb54cda56201d7890 */ /* 0x000fe2000fffe03f */
[----:B------:R-:W-:Y:S01]  /*24b0*/  ISETP.GE.AND P3, PT, R47, R228, PT ;  /* 0x000000e42f00720c */ /* 0x000fe20003f66270 */
[----:B------:R-:W-:Y:S01]  /*24c0*/  UIADD3 UR28, UR33, 0x646e171e, URZ ;  /* 0x646e171e211c7890 */ /* 0x000fe2000fffe03f */
[----:B------:R-:W-:-:S02]  /*24d0*/  FSEL R12, R25, -INF , !P5 ;  /* 0xff800000190c7808 */ /* 0x000fc40006800000 */
[----:B------:R-:W-:Y:S02]  /*24e0*/  FSEL R8, R24, -INF , !P3 ;  /* 0xff80000018087808 */ /* 0x000fe40005800000 */
[C---:B------:R-:W-:Y:S02]  /*24f0*/  ISETP.GE.AND P3, PT, R41.reuse, R198, PT ;  /* 0x000000c62900720c */ /* 0x040fe40003f66270 */
[----:B------:R-:W-:Y:S02]  /*2500*/  ISETP.GE.AND P0, PT, R41, R228, PT ;  /* 0x000000e42900720c */ /* 0x000fe40003f06270 */
[----:B------:R-:W-:Y:S02]  /*2510*/  FSEL R158, R6, -INF , !P3 ;  /* 0xff800000069e7808 */ /* 0x000fe40005800000 */
[----:B------:R-:W-:Y:S02]  /*2520*/  FMNMX.FTZ R6, R8, R12, !PT ;  /* 0x0000000c08067209 */ /* 0x000fe40007810000 */
[----:B------:R-:W-:-:S02]  /*2530*/  FSEL R164, R4, -INF , !P0 ;  /* 0xff80000004a47808 */ /* 0x000fc40004000000 */
[----:B------:R-:W-:Y:S02]  /*2540*/  FMNMX.FTZ R6, R48, R6, !PT ;  /* 0x0000000630067209 */ /* 0x000fe40007810000 */
[----:B------:R-:W-:Y:S02]  /*2550*/  ISETP.GE.AND P0, PT, R47, R198, PT ;  /* 0x000000c62f00720c */ /* 0x000fe40003f06270 */
[----:B------:R-:W-:Y:S02]  /*2560*/  FMNMX.FTZ R6, R49, R6, !PT ;  /* 0x0000000631067209 */ /* 0x000fe40007810000 */
[----:B------:R-:W-:Y:S02]  /*2570*/  LOP3.LUT R224, R227, UR26, R232, 0x96, !PT ;  /* 0x0000001ae3e07c12 */ /* 0x000fe4000f8e96e8 */
[----:B------:R-:W-:Y:S02]  /*2580*/  FMNMX.FTZ R6, R40, R6, !PT ;  /* 0x0000000628067209 */ /* 0x000fe40007810000 */
[----:B------:R-:W-:Y:S01]  /*2590*/  FSEL R4, R26, -INF , !P0 ;  /* 0xff8000001a047808 */ /* 0x000fe20004000000 */
[----:B------:R-:W-:Y:S01]  /*25a0*/  IMAD.WIDE.U32 R224, R224, -0x326172a9, RZ ;  /* 0xcd9e8d57e0e07825 */ /* 0x000fe200078e00ff */
[----:B------:R-:W-:-:S02]  /*25b0*/  FMNMX.FTZ R6, R35, R6, !PT ;  /* 0x0000000623067209 */ /* 0x000fc40007810000 */
[----:B------:R-:W-:Y:S02]  /*25c0*/  ISETP.GE.AND P0, PT, R39, R228, PT ;  /* 0x000000e42700720c */ /* 0x000fe40003f06270 */
[----:B------:R-:W-:Y:S02]  /*25d0*/  FSEL R30, R21, -INF , !P4 ;  /* 0xff800000151e7808 */ /* 0x000fe40006000000 */
[----:B------:R-:W-:Y:S02]  /*25e0*/  FMNMX.FTZ R6, R38, R6, !PT ;  /* 0x0000000626067209 */ /* 0x000fe40007810000 */
[----:B------:R-:W-:Y:S02]  /*25f0*/  FSEL R162, R5, -INF , !P0 ;  /* 0xff80000005a27808 */ /* 0x000fe40004000000 */
[----:B------:R-:W-:Y:S02]  /*2600*/  LOP3.LUT R5, R225, UR25, R94, 0x96, !PT ;  /* 0x00000019e1057c12 */ /* 0x000fe4000f8e965e */
[----:B------:R-:W-:-:S02]  /*2610*/  FMNMX.FTZ R13, R30, R6, !PT ;  /* 0x000000061e0d7209 */ /* 0x000fc40007810000 */
[----:B------:R-:W-:Y:S02]  /*2620*/  FMNMX.FTZ R6, R4, R11, !PT ;  /* 0x0000000b04067209 */ /* 0x000fe40007810000 */
[----:B-1----:R-:W-:Y:S01]  /*2630*/  FMNMX.FTZ R31, R52, R31, !PT ;  /* 0x0000001f341f7209 */ /* 0x002fe20007810000 */
[----:B------:R-:W-:Y:S01]  /*2640*/  IMAD.WIDE.U32 R52, R36, -0x2daee0ad, RZ ;  /* 0xd2511f5324347825 */ /* 0x000fe200078e00ff */
[----:B------:R-:W-:Y:S02]  /*2650*/  ISETP.GE.AND P5, PT, R42, R228, PT ;  /* 0x000000e42a00720c */ /* 0x000fe40003fa6270 */
[----:B------:R-:W-:Y:S01]  /*2660*/  FSEL R29, R22, -INF , !P2 ;  /* 0xff800000161d7808 */ /* 0x000fe20005000000 */
[----:B------:R-:W-:Y:S01]  /*2670*/  IMAD.WIDE.U32 R36, R5, -0x2daee0ad, RZ ;  /* 0xd2511f5305247825 */ /* 0x000fe200078e00ff */
[----:B------:R-:W-:Y:S01]  /*2680*/  FMNMX.FTZ R5, R50, R6, !PT ;  /* 0x0000000632057209 */ /* 0x000fe20007810000 */
[----:B------:R-:W1:Y:S01]  /*2690*/  SHFL.BFLY PT, R136, R31, 0x1, 0x1f ;  /* 0x0c201f001f887f89 */ /* 0x000e6200000e0000 */
[----:B------:R-:W-:-:S02]  /*26a0*/  FSEL R165, R9, -INF , !P5 ;  /* 0xff80000009a57808 */ /* 0x000fc40006800000 */
[----:B------:R-:W-:Y:S02]  /*26b0*/  FSEL R9, R83, -INF , !P6 ;  /* 0xff80000053097808 */ /* 0x000fe40007000000 */
[----:B------:R-:W-:Y:S02]  /*26c0*/  ISETP.GE.AND P6, PT, R47, R229, PT ;  /* 0x000000e52f00720c */ /* 0x000fe40003fc6270 */
[----:B------:R-:W-:Y:S02]  /*26d0*/  FMNMX.FTZ R5, R45, R5, !PT ;  /* 0x000000052d057209 */ /* 0x000fe40007810000 */
[----:B------:R-:W-:Y:S02]  /*26e0*/  FSEL R82, R82, -INF , !P6 ;  /* 0xff80000052527808 */ /* 0x000fe40007000000 */
[----:B------:R-:W-:Y:S02]  /*26f0*/  FMNMX.FTZ R5, R34, R5, !PT ;  /* 0x0000000522057209 */ /* 0x000fe40007810000 */
[----:B------:R-:W-:-:S02]  /*2700*/  ISETP.GE.AND P2, PT, R75, R229, PT ;  /* 0x000000e54b00720c */ /* 0x000fc40003f46270 */
[----:B------:R-:W-:Y:S02]  /*2710*/  FMNMX.FTZ R135, R82, R9, !PT ;  /* 0x0000000952877209 */ /* 0x000fe40007810000 */
[----:B------:R-:W-:Y:S02]  /*2720*/  FMNMX.FTZ R5, R32, R5, !PT ;  /* 0x0000000520057209 */ /* 0x000fe40007810000 */
[----:B------:R-:W-:Y:S02]  /*2730*/  FSEL R168, R66, -INF , !P2 ;  /* 0xff80000042a87808 */ /* 0x000fe40005000000 */
[----:B------:R-:W-:Y:S02]  /*2740*/  ISETP.GE.AND P2, PT, R71, R228, PT ;  /* 0x000000e44700720c */ /* 0x000fe40003f46270 */
[----:B------:R-:W-:Y:S02]  /*2750*/  FMNMX.FTZ R135, R78, R135, !PT ;  /* 0x000000874e877209 */ /* 0x000fe40007810000 */
[----:B------:R-:W-:-:S02]  /*2760*/  ISETP.GE.AND P4, PT, R75, R198, PT ;  /* 0x000000c64b00720c */ /* 0x000fc40003f86270 */
[----:B------:R-:W-:Y:S02]  /*2770*/  FMNMX.FTZ R5, R29, R5, !PT ;  /* 0x000000051d057209 */ /* 0x000fe40007810000 */
[----:B------:R-:W-:Y:S01]  /*2780*/  FSEL R152, R17, -INF , !P2 ;  /* 0xff80000011987808 */ /* 0x000fe20005000000 */
[----:B------:R-:W-:Y:S01]  /*2790*/  IMAD.WIDE.U32 R16, R46, -0x2daee0ad, RZ ;  /* 0xd2511f532e107825 */ /* 0x000fe200078e00ff */
[----:B------:R-:W-:Y:S02]  /*27a0*/  FMNMX.FTZ R13, R154, R13, !PT ;  /* 0x0000000d9a0d7209 */ /* 0x000fe40007810000 */
[----:B------:R-:W-:Y:S02]  /*27b0*/  FMNMX.FTZ R135, R79, R135, !PT ;  /* 0x000000874f877209 */ /* 0x000fe40007810000 */
[----:B------:R-:W-:Y:S02]  /*27c0*/  FSEL R22, R18, -INF , !P4 ;  /* 0xff80000012167808 */ /* 0x000fe40006000000 */
[----:B------:R-:W-:-:S02]  /*27d0*/  FMNMX.FTZ R5, R28, R5, !PT ;  /* 0x000000051c057209 */ /* 0x000fc40007810000 */
[----:B------:R-:W-:Y:S02]  /*27e0*/  FMNMX.FTZ R13, R152, R13, !PT ;  /* 0x0000000d980d7209 */ /* 0x000fe40007810000 */
[----:B------:R-:W-:Y:S02]  /*27f0*/  FMNMX.FTZ R135, R96, R135, !PT ;  /* 0x0000008760877209 */ /* 0x000fe40007810000 */
[-C--:B------:R-:W-:Y:S02]  /*2800*/  ISETP.GE.AND P2, PT, R70, R198.reuse, PT ;  /* 0x000000c64600720c */ /* 0x080fe40003f46270 */
[----:B------:R-:W-:Y:S02]  /*2810*/  FMNMX.FTZ R5, R22, R5, !PT ;  /* 0x0000000516057209 */ /* 0x000fe40007810000 */
[----:B------:R-:W-:Y:S02]  /*2820*/  ISETP.GE.AND P1, PT, R51, R198, PT ;  /* 0x000000c63300720c */ /* 0x000fe40003f26270 */
[----:B------:R-:W-:-:S02]  /*2830*/  FMNMX.FTZ R13, R153, R13, !PT ;  /* 0x0000000d990d7209 */ /* 0x000fc40007810000 */
[----:B------:R-:W-:Y:S02]  /*2840*/  FMNMX.FTZ R135, R141, R135, !PT ;  /* 0x000000878d877209 */ /* 0x000fe40007810000 */
[----:B------:R-:W-:Y:S02]  /*2850*/  FSEL R21, R14, -INF , !P2 ;  /* 0xff8000000e157808 */ /* 0x000fe40005000000 */
[----:B------:R-:W-:Y:S02]  /*2860*/  FMNMX.FTZ R5, R20, R5, !PT ;  /* 0x0000000514057209 */ /* 0x000fe40007810000 */
[----:B------:R-:W-:Y:S02]  /*2870*/  FSEL R171, R15, -INF , !P1 ;  /* 0xff8000000fab7808 */ /* 0x000fe40004800000 */
[----:B------:R-:W-:Y:S02]  /*2880*/  FMNMX.FTZ R13, R23, R13, !PT ;  /* 0x0000000d170d7209 */ /* 0x000fe40007810000 */
[----:B------:R-:W-:-:S02]  /*2890*/  FMNMX.FTZ R135, R145, R135, !PT ;  /* 0x0000008791877209 */ /* 0x000fc40007810000 */
[----:B------:R-:W-:Y:S02]  /*28a0*/  ISETP.GE.AND P1, PT, R44, R198, PT ;  /* 0x000000c62c00720c */ /* 0x000fe40003f26270 */
[----:B-1----:R-:W-:Y:S02]  /*28b0*/  FMNMX.FTZ R136, R31, R136, !PT ;  /* 0x000000881f887209 */ /* 0x002fe40007810000 */
[----:B------:R-:W-:Y:S02]  /*28c0*/  FMNMX.FTZ R5, R21, R5, !PT ;  /* 0x0000000515057209 */ /* 0x000fe40007810000 */
[----:B------:R-:W-:Y:S01]  /*28d0*/  FMNMX.FTZ R13, R167, R13, !PT ;  /* 0x0000000da70d7209 */ /* 0x000fe20007810000 */
[----:B------:R-:W-:Y:S01]  /*28e0*/  FMUL.FTZ R155, R136, UR4 ;  /* 0x00000004889b7c20 */ /* 0x000fe20008410000 */
[----:B------:R-:W-:Y:S02]  /*28f0*/  FMNMX.FTZ R135, R173, R135, !PT ;  /* 0x00000087ad877209 */ /* 0x000fe40007810000 */
[----:B------:R-:W-:-:S02]  /*2900*/  FSEL R159, R10, -INF , !P1 ;  /* 0xff8000000a9f7808 */ /* 0x000fc40004800000 */
[----:B------:R-:W-:Y:S02]  /*2910*/  FMNMX.FTZ R5, R171, R5, !PT ;  /* 0x00000005ab057209 */ /* 0x000fe40007810000 */
[----:B------:R-:W-:Y:S02]  /*2920*/  FSETP.NEU.FTZ.AND P0, PT, R136, -INF , PT ;  /* 0xff8000008800780b */ /* 0x000fe40003f1d000 */
[----:B------:R-:W-:Y:S02]  /*2930*/  ISETP.GE.AND P4, PT, R70, R229, PT ;  /* 0x000000e54600720c */ /* 0x000fe40003f86270 */
[----:B------:R-:W-:Y:S02]  /*2940*/  FMNMX.FTZ R13, R165, R13, !PT ;  /* 0x0000000da50d7209 */ /* 0x000fe40007810000 */
[----:B------:R-:W-:Y:S02]  /*2950*/  FMNMX.FTZ R135, R168, R135, !PT ;  /* 0x00000087a8877209 */ /* 0x000fe40007810000 */
[----:B------:R-:W-:-:S02]  /*2960*/  FMNMX.FTZ R5, R159, R5, !PT ;  /* 0x000000059f057209 */ /* 0x000fc40007810000 */
[----:B------:R-:W-:Y:S02]  /*2970*/  FSEL R155, R155, RZ, P0 ;  /* 0x000000ff9b9b7208 */ /* 0x000fe40000000000 */
[----:B------:R-:W-:Y:S02]  /*2980*/  ISETP.GE.AND P2, PT, R51, R229, PT ;  /* 0x000000e53300720c */ /* 0x000fe40003f46270 */
[----:B------:R-:W-:Y:S01]  /*2990*/  ISETP.GE.AND P0, PT, R39, R198, PT ;  /* 0x000000c62700720c */ /* 0x000fe20003f06270 */
[--C-:B------:R-:W-:Y:S01]  /*29a0*/  FFMA.FTZ R142, R142, UR4, -R155.reuse ;  /* 0x000000048e8e7c23 */ /* 0x100fe2000801089b */
[----:B------:R-:W-:Y:S01]  /*29b0*/  FMNMX.FTZ R13, R164, R13, !PT ;  /* 0x0000000da40d7209 */ /* 0x000fe20007810000 */
[--C-:B------:R-:W-:Y:S01]  /*29c0*/  FFMA.FTZ R43, R43, UR4, -R155.reuse ;  /* 0x000000042b2b7c23 */ /* 0x100fe2000801089b */
[----:B------:R-:W-:Y:S01]  /*29d0*/  FSEL R170, R62, -INF , !P4 ;  /* 0xff8000003eaa7808 */ /* 0x000fe20006000000 */
[--C-:B------:R-:W-:Y:S01]  /*29e0*/  FFMA.FTZ R202, R144, UR4, -R155.reuse ;  /* 0x0000000490ca7c23 */ /* 0x100fe2000801089b */
[----:B------:R-:W-:Y:S01]  /*29f0*/  FMNMX.FTZ R135, R166, R135, !PT ;  /* 0x00000087a6877209 */ /* 0x000fe20007810000 */
[----:B------:R-:W-:Y:S01]  /*2a00*/  MUFU.EX2 R142, R142 ;  /* 0x0000008e008e7308 */ /* 0x000fe20000000800 */
[----:B------:R-:W-:Y:S01]  /*2a10*/  FMNMX.FTZ R5, R157, R5, !PT ;  /* 0x000000059d057209 */ /* 0x000fe20007810000 */
[--C-:B------:R-:W-:Y:S01]  /*2a20*/  FFMA.FTZ R160, R160, UR4, -R155.reuse ;  /* 0x00000004a0a07c23 */ /* 0x100fe2000801089b */
[----:B------:R-:W-:Y:S01]  /*2a30*/  LOP3.LUT R24, R201, UR26, R232, 0x96, !PT ;  /* 0x0000001ac9187c12 */ /* 0x000fe2000f8e96e8 */
[--C-:B------:R-:W-:Y:S01]  /*2a40*/  FFMA.FTZ R147, R147, UR4, -R155.reuse ;  /* 0x0000000493937c23 */ /* 0x100fe2000801089b */
[----:B------:R-:W-:Y:S01]  /*2a50*/  LOP3.LUT R14, R17, UR24, R200, 0x96, !PT ;  /* 0x00000018110e7c12 */ /* 0x000fe2000f8e96c8 */
[----:B------:R-:W-:Y:S01]  /*2a60*/  FFMA.FTZ R143, R143, UR4, -R155 ;  /* 0x000000048f8f7c23 */ /* 0x000fe2000801089b */
[----:B------:R-:W-:Y:S01]  /*2a70*/  ISETP.GE.AND P1, PT, R44, R229, PT ;  /* 0x000000e52c00720c */ /* 0x000fe20003f26270 */
[----:B------:R-:W-:Y:S01]  /*2a80*/  IMAD.WIDE.U32 R24, R24, -0x326172a9, RZ ;  /* 0xcd9e8d5718187825 */ /* 0x000fe200078e00ff */
[----:B------:R-:W-:-:S03]  /*2a90*/  FMNMX.FTZ R13, R162, R13, !PT ;  /* 0x0000000da20d7209 */ /* 0x000fc60007810000 */
[--C-:B------:R-:W-:Y:S01]  /*2aa0*/  FFMA.FTZ R44, R77, UR4, -R155.reuse ;  /* 0x000000044d2c7c23 */ /* 0x100fe2000801089b */
[----:B------:R-:W-:Y:S01]  /*2ab0*/  FSEL R156, R7, -INF , !P0 ;  /* 0xff800000079c7808 */ /* 0x000fe20004000000 */
[----:B------:R-:W-:Y:S01]  /*2ac0*/  IMAD.WIDE.U32 R14, R14, -0x326172a9, RZ ;  /* 0xcd9e8d570e0e7825 */ /* 0x000fe200078e00ff */
[----:B------:R-:W-:Y:S01]  /*2ad0*/  FSEL R169, R63, -INF , !P2 ;  /* 0xff8000003fa97808 */ /* 0x000fe20005000000 */
[----:B------:R-:W1:Y:S01]  /*2ae0*/  SHFL.BFLY PT, R134, R13, 0x2, 0x1f ;  /* 0x0c401f000d867f89 */ /* 0x000e6200000e0000 */
[----:B------:R-:W-:Y:S01]  /*2af0*/  FMNMX.FTZ R135, R170, R135, !PT ;  /* 0x00000087aa877209 */ /* 0x000fe20007810000 */
[----:B------:R-:W-:Y:S01]  /*2b00*/  MUFU.EX2 R44, R44 ;  /* 0x0000002c002c7308 */ /* 0x000fe20000000800 */
[----:B------:R-:W-:Y:S02]  /*2b10*/  FMNMX.FTZ R7, R158, R5, !PT ;  /* 0x000000059e077209 */ /* 0x000fe40007810000 */
[----:B------:R-:W-:Y:S01]  /*2b20*/  ISETP.GE.AND P5, PT, R42, R229, PT ;  /* 0x000000e52a00720c */ /* 0x000fe20003fa6270 */
[----:B------:R-:W-:Y:S01]  /*2b30*/  FFMA.FTZ R42, R73, UR4, -R155 ;  /* 0x00000004492a7c23 */ /* 0x000fe2000801089b */
[----:B------:R-:W-:-:S02]  /*2b40*/  FSEL R151, R58, -INF , !P1 ;  /* 0xff8000003a977808 */ /* 0x000fc40004800000 */
[----:B------:R-:W-:Y:S01]  /*2b50*/  FMNMX.FTZ R135, R169, R135, !PT ;  /* 0x00000087a9877209 */ /* 0x000fe20007810000 */
[----:B------:R-:W-:Y:S01]  /*2b60*/  MUFU.EX2 R43, R43 ;  /* 0x0000002b002b7308 */ /* 0x000fe20000000800 */
[----:B------:R-:W-:Y:S02]  /*2b70*/  FMNMX.FTZ R7, R156, R7, !PT ;  /* 0x000000079c077209 */ /* 0x000fe40007810000 */
[----:B------:R-:W-:Y:S01]  /*2b80*/  ISETP.GE.AND P6, PT, R41, R229, PT ;  /* 0x000000e52900720c */ /* 0x000fe20003fc6270 */
[----:B------:R-:W-:Y:S01]  /*2b90*/  FFMA.FTZ R41, R72, UR4, -R155 ;  /* 0x0000000448297c23 */ /* 0x000fe2000801089b */
[----:B------:R-:W-:Y:S02]  /*2ba0*/  FSEL R66, R59, -INF , !P5 ;  /* 0xff8000003b427808 */ /* 0x000fe40006800000 */
[----:B------:R-:W-:Y:S01]  /*2bb0*/  FMNMX.FTZ R135, R151, R135, !PT ;  /* 0x0000008797877209 */ /* 0x000fe20007810000 */
[----:B------:R-:W-:Y:S01]  /*2bc0*/  MUFU.EX2 R42, R42 ;  /* 0x0000002a002a7308 */ /* 0x000fe20000000800 */
[----:B------:R-:W-:-:S02]  /*2bd0*/  LOP3.LUT R18, R25, UR25, R94, 0x96, !PT ;  /* 0x0000001919127c12 */ /* 0x000fc4000f8e965e */
[----:B------:R-:W-:Y:S02]  /*2be0*/  LOP3.LUT R6, R15, UR23, R24, 0x96, !PT ;  /* 0x000000170f067c12 */ /* 0x000fe4000f8e9618 */
[----:B------:R-:W2:Y:S01]  /*2bf0*/  SHFL.BFLY PT, R15, R7, 0x2, 0x1f ;  /* 0x0c401f00070f7f89 */ /* 0x000ea200000e0000 */
[----:B------:R-:W-:Y:S01]  /*2c00*/  ISETP.GE.AND P3, PT, R39, R229, PT ;  /* 0x000000e52700720c */ /* 0x000fe20003f66270 */
[----:B------:R-:W-:Y:S01]  /*2c10*/  IMAD.WIDE.U32 R18, R18, -0x2daee0ad, RZ ;  /* 0xd2511f5312127825 */ /* 0x000fe200078e00ff */
[----:B------:R-:W-:Y:S01]  /*2c20*/  FSEL R150, R54, -INF , !P6 ;  /* 0xff80000036967808 */ /* 0x000fe20007000000 */
[----:B------:R-:W-:Y:S01]  /*2c30*/  MUFU.EX2 R41, R41 ;  /* 0x0000002900297308 */ /* 0x000fe20000000800 */
[----:B------:R-:W-:Y:S01]  /*2c40*/  FMNMX.FTZ R135, R66, R135, !PT ;  /* 0x0000008742877209 */ /* 0x000fe20007810000 */
[----:B------:R-:W-:Y:S01]  /*2c50*/  IMAD.WIDE.U32 R58, R6, -0x2daee0ad, RZ ;  /* 0xd2511f53063a7825 */ /* 0x000fe200078e00ff */
[----:B------:R-:W-:Y:S02]  /*2c60*/  FSEL R148, R55, -INF , !P3 ;  /* 0xff80000037947808 */ /* 0x000fe40005800000 */
[----:B------:R-:W-:-:S02]  /*2c70*/  FMNMX.FTZ R135, R150, R135, !PT ;  /* 0x0000008796877209 */ /* 0x000fc40007810000 */
[----:B------:R-:W-:Y:S01]  /*2c80*/  LOP3.LUT R3, R19, UR22, R16, 0x96, !PT ;  /* 0x0000001613037c12 */ /* 0x000fe2000f8e9610 */
[----:B------:R-:W-:Y:S01]  /*2c90*/  MUFU.EX2 R160, R160 ;  /* 0x000000a000a07308 */ /* 0x000fe20000000800 */
[----:B------:R-:W-:Y:S02]  /*2ca0*/  FMNMX.FTZ R135, R148, R135, !PT ;  /* 0x0000008794877209 */ /* 0x000fe40007810000 */
[----:B------:R-:W-:Y:S01]  /*2cb0*/  LOP3.LUT R46, R53, UR24, R226, 0x96, !PT ;  /* 0x00000018352e7c12 */ /* 0x000fe2000f8e96e2 */
[----:B------:R-:W-:Y:S01]  /*2cc0*/  IMAD.WIDE.U32 R62, R3, -0x326172a9, RZ ;  /* 0xcd9e8d57033e7825 */ /* 0x000fe200078e00ff */
[----:B-1----:R-:W-:Y:S01]  /*2cd0*/  FMNMX.FTZ R134, R13, R134, !PT ;  /* 0x000000860d867209 */ /* 0x002fe20007810000 */
[----:B------:R-:W1:Y:S01]  /*2ce0*/  SHFL.BFLY PT, R3, R135, 0x2, 0x1f ;  /* 0x0c401f0087037f89 */ /* 0x000e6200000e0000 */
[----:B------:R-:W-:Y:S01]  /*2cf0*/  LOP3.LUT R10, R37, UR22, R52, 0x96, !PT ;  /* 0x00000016250a7c12 */ /* 0x000fe2000f8e9634 */
[----:B------:R-:W-:Y:S01]  /*2d00*/  IMAD.WIDE.U32 R46, R46, -0x326172a9, RZ ;  /* 0xcd9e8d572e2e7825 */ /* 0x000fe200078e00ff */
[----:B------:R-:W-:Y:S01]  /*2d10*/  LOP3.LUT R54, R63, UR21, R14, 0x96, !PT ;  /* 0x000000153f367c12 */ /* 0x000fe2000f8e960e */
[----:B------:R-:W3:Y:S01]  /*2d20*/  SHFL.BFLY PT, R13, R134, 0x1, 0x1f ;  /* 0x0c201f00860d7f89 */ /* 0x000ee200000e0000 */
[----:B------:R-:W-:Y:S01]  /*2d30*/  LOP3.LUT R18, R59, UR20, R18, 0x96, !PT ;  /* 0x000000143b127c12 */ /* 0x000fe2000f8e9612 */
[----:B------:R-:W-:Y:S01]  /*2d40*/  IMAD.WIDE.U32 R206, R10, -0x326172a9, RZ ;  /* 0xcd9e8d570ace7825 */ /* 0x000fe200078e00ff */
[----:B--2---:R-:W-:-:S03]  /*2d50*/  FMNMX.FTZ R7, R7, R15, !PT ;  /* 0x0000000f07077209 */ /* 0x004fc60007810000 */
[----:B------:R-:W-:Y:S01]  /*2d60*/  FFMA.FTZ R37, R68, UR4, -R155 ;  /* 0x0000000444257c23 */ /* 0x000fe2000801089b */
[----:B------:R-:W-:Y:S01]  /*2d70*/  LOP3.LUT R16, R47, UR23, R224, 0x96, !PT ;  /* 0x000000172f107c12 */ /* 0x000fe2000f8e96e0 */
[----:B------:R-:W-:Y:S01]  /*2d80*/  IMAD.WIDE.U32 R54, R54, -0x2daee0ad, RZ ;  /* 0xd2511f5336367825 */ /* 0x000fe200078e00ff */
[----:B------:R-:W-:Y:S01]  /*2d90*/  LOP3.LUT R46, R207, UR21, R46, 0x96, !PT ;  /* 0x00000015cf2e7c12 */ /* 0x000fe2000f8e962e */
[----:B------:R-:W2:Y:S01]  /*2da0*/  SHFL.BFLY PT, R133, R7, 0x1, 0x1f ;  /* 0x0c201f0007857f89 */ /* 0x000ea200000e0000 */
[----:B------:R-:W-:Y:S01]  /*2db0*/  LOP3.LUT R179, R116, R117, RZ, 0xfc, !PT ;  /* 0x0000007574b37212 */ /* 0x000fe200078efcff */
[----:B------:R-:W-:Y:S01]  /*2dc0*/  IMAD.WIDE.U32 R16, R16, -0x2daee0ad, RZ ;  /* 0xd2511f5310107825 */ /* 0x000fe200078e00ff */
[----:B------:R-:W-:-:S03]  /*2dd0*/  LOP3.LUT R6, R55, UR18, R58, 0x96, !PT ;  /* 0x0000001237067c12 */ /* 0x000fc6000f8e963a */
[----:B------:R-:W-:Y:S01]  /*2de0*/  FFMA.FTZ R53, R76, UR4, -R155 ;  /* 0x000000044c357c23 */ /* 0x000fe2000801089b */
[----:B------:R-:W-:Y:S01]  /*2df0*/  LEA R179, R179, UR5, 0x1 ;  /* 0x00000005b3b37c11 */ /* 0x000fe2000f8e08ff */
[----:B------:R-:W-:Y:S01]  /*2e00*/  IMAD.WIDE.U32 R46, R46, -0x2daee0ad, RZ ;  /* 0xd2511f532e2e7825 */ /* 0x000fe200078e00ff */
[----:B------:R-:W-:-:S03]  /*2e10*/  LOP3.LUT R5, R17, UR20, R36, 0x96, !PT ;  /* 0x0000001411057c12 */ /* 0x000fc6000f8e9624 */
[----:B------:R-:W-:Y:S01]  /*2e20*/  FFMA.FTZ R36, R69, UR4, -R155 ;  /* 0x0000000445247c23 */ /* 0x000fe2000801089b */
[----:B------:R-:W-:Y:S01]  /*2e30*/  LOP3.LUT R204, R225, UR25, R92, 0x96, !PT ;  /* 0x00000019e1cc7c12 */ /* 0x000fe2000f8e965c */
[----:B------:R-:W-:Y:S01]  /*2e40*/  IMAD.WIDE.U32 R18, R18, -0x326172a9, RZ ;  /* 0xcd9e8d5712127825 */ /* 0x000fe200078e00ff */
[----:B------:R-:W-:Y:S01]  /*2e50*/  LOP3.LUT R60, R47, UR18, R16, 0x96, !PT ;  /* 0x000000122f3c7c12 */ /* 0x000fe2000f8e9610 */
[----:B------:R-:W-:Y:S01]  /*2e60*/  MUFU.EX2 R53, R53 ;  /* 0x0000003500357308 */ /* 0x000fe20000000800 */
[----:B-1----:R-:W-:Y:S01]  /*2e70*/  FMNMX.FTZ R135, R135, R3, !PT ;  /* 0x0000000387877209 */ /* 0x002fe20007810000 */
[----:B------:R-:W-:Y:S01]  /*2e80*/  IMAD.WIDE.U32 R14, R5, -0x326172a9, RZ ;  /* 0xcd9e8d57050e7825 */ /* 0x000fe200078e00ff */
[----:B------:R-:W1:Y:S01]  /*2e90*/  LDC.U8 R3, c[0x0][0x388] ;  /* 0x0000e200ff037b82 */ /* 0x000e620000000000 */
[----:B---3--:R-:W-:Y:S01]  /*2ea0*/  FMNMX.FTZ R134, R134, R13, !PT ;  /* 0x0000000d86867209 */ /* 0x008fe20007810000 */
[----:B------:R-:W-:Y:S01]  /*2eb0*/  LDSM.16.MT88.4 R116, [R179+0x6000] ;  /* 0x00600000b374783b */ /* 0x000fe20000004200 */
[----:B------:R-:W-:Y:S01]  /*2ec0*/  IMAD.WIDE.U32 R68, R6, -0x326172a9, RZ ;  /* 0xcd9e8d5706447825 */ /* 0x000fe200078e00ff */
[----:B------:R-:W-:-:S03]  /*2ed0*/  LOP3.LUT R16, R19, UR19, R62, 0x96, !PT ;  /* 0x0000001313107c12 */ /* 0x000fc6000f8e963e */
[----:B------:R-:W-:Y:S01]  /*2ee0*/  FFMA.FTZ R47, R33, UR4, -R155 ;  /* 0x00000004212f7c23 */ /* 0x000fe2000801089b */
[----:B------:R-:W3:Y:S01]  /*2ef0*/  SHFL.BFLY PT, R5, R135, 0x1, 0x1f ;  /* 0x0c201f0087057f89 */ /* 0x000ee200000e0000 */
[C---:B------:R-:W-:Y:S01]  /*2f00*/  FMUL.FTZ R163, R134.reuse, UR4 ;  /* 0x0000000486a37c20 */ /* 0x040fe20008410000 */
[----:B------:R-:W-:Y:S01]  /*2f10*/  FSETP.NEU.FTZ.AND P0, PT, R134, -INF , PT ;  /* 0xff8000008600780b */ /* 0x000fe20003f1d000 */
[----:B------:R-:W-:Y:S01]  /*2f20*/  IMAD.WIDE.U32 R16, R16, -0x2daee0ad, RZ ;  /* 0xd2511f5310107825 */ /* 0x000fe200078e00ff */
[----:B--2---:R-:W-:Y:S01]  /*2f30*/  FMNMX.FTZ R133, R7, R133, !PT ;  /* 0x0000008507857209 */ /* 0x004fe20007810000 */
[----:B------:R-:W-:Y:S01]  /*2f40*/  MUFU.EX2 R37, R37 ;  /* 0x0000002500257308 */ /* 0x000fe20000000800 */
[----:B------:R-:W-:Y:S01]  /*2f50*/  FSEL R163, R163, RZ, P0 ;  /* 0x000000ffa3a37208 */ /* 0x000fe20000000000 */
[----:B------:R-:W-:Y:S01]  /*2f60*/  IMAD.WIDE.U32 R60, R60, -0x326172a9, RZ ;  /* 0xcd9e8d573c3c7825 */ /* 0x000fe200078e00ff */
[----:B------:R-:W-:-:S03]  /*2f70*/  FSETP.NEU.FTZ.AND P0, PT, R133, -INF , PT ;  /* 0xff8000008500780b */ /* 0x000fc60003f1d000 */
[----:B------:R-:W-:Y:S01]  /*2f80*/  FMUL.FTZ R161, R133, UR4 ;  /* 0x0000000485a17c20 */ /* 0x000fe20008410000 */
[----:B------:R-:W-:Y:S01]  /*2f90*/  LOP3.LUT R7, R68, 0xffff, RZ, 0xc0, !PT ;  /* 0x0000ffff44077812 */ /* 0x000fe200078ec0ff */
[--C-:B------:R-:W-:Y:S01]  /*2fa0*/  FFMA.FTZ R58, R48, UR4, -R163.reuse ;  /* 0x00000004303a7c23 */ /* 0x100fe200080108a3 */
[--C-:B------:R-:W-:Y:S01]  /*2fb0*/  FFMA.FTZ R48, R49, UR4, -R163.reuse ;  /* 0x0000000431307c23 */ /* 0x100fe200080108a3 */
[--C-:B------:R-:W-:Y:S01]  /*2fc0*/  FFMA.FTZ R64, R8, UR4, -R163.reuse ;  /* 0x0000000408407c23 */ /* 0x100fe200080108a3 */
[----:B------:R-:W-:Y:S01]  /*2fd0*/  FSEL R161, R161, RZ, P0 ;  /* 0x000000ffa1a17208 */ /* 0x000fe20000000000 */
[----:B------:R-:W-:Y:S01]  /*2fe0*/  FFMA.FTZ R63, R12, UR4, -R163 ;  /* 0x000000040c3f7c23 */ /* 0x000fe200080108a3 */
[----:B------:R-:W-:Y:S01]  /*2ff0*/  SHF.R.U32.HI R6, RZ, 0x18, R68 ;  /* 0x00000018ff067819 */ /* 0x000fe20000011644 */
[----:B------:R-:W-:Y:S01]  /*3000*/  MUFU.EX2 R58, R58 ;  /* 0x0000003a003a7308 */ /* 0x000fe20000000800 */
[----:B------:R-:W-:Y:S01]  /*3010*/  LOP3.LUT R89, R69, UR29, R18, 0x96, !PT ;  /* 0x0000001d45597c12 */ /* 0x000fe2000f8e9612 */
[--C-:B------:R-:W-:Y:S01]  /*3020*/  FFMA.FTZ R62, R4, UR4, -R161.reuse ;  /* 0x00000004043e7c23 */ /* 0x100fe200080108a1 */
[----:B------:R-:W-:Y:S01]  /*3030*/  SHF.R.U32.HI R4, RZ, 0x10, R68 ;  /* 0x00000010ff047819 */ /* 0x000fe20000011644 */
[----:B------:R-:W-:Y:S01]  /*3040*/  FFMA.FTZ R65, R11, UR4, -R161 ;  /* 0x000000040b417c23 */ /* 0x000fe200080108a1 */
[----:B------:R-:W-:Y:S01]  /*3050*/  LOP3.LUT R90, R68, 0xff, RZ, 0xc0, !PT ;  /* 0x000000ff445a7812 */ /* 0x000fe200078ec0ff */
[--C-:B------:R-:W-:Y:S01]  /*3060*/  IMAD.IADD R177, R2, 0x1, R179.reuse ;  /* 0x0000000102b17824 */ /* 0x100fe200078e02b3 */
[----:B---3--:R-:W-:Y:S01]  /*3070*/  FMNMX.FTZ R135, R135, R5, !PT ;  /* 0x0000000587877209 */ /* 0x008fe20007810000 */
[----:B------:R-:W2:Y:S01]  /*3080*/  MUFU.EX2 R48, R48 ;  /* 0x0000003000307308 */ /* 0x000ea20000000800 */
[----:B------:R-:W-:Y:S01]  /*3090*/  LOP3.LUT R4, R4, 0xff, RZ, 0xc0, !PT ;  /* 0x000000ff04047812 */ /* 0x000fe200078ec0ff */
[C---:B------:R-:W-:Y:S01]  /*30a0*/  IMAD.IADD R178, R0.reuse, 0x1, R179 ;  /* 0x0000000100b27824 */ /* 0x040fe200078e02b3 */
[C---:B------:R-:W-:Y:S01]  /*30b0*/  FSETP.NEU.FTZ.AND P0, PT, R135.reuse, -INF , PT ;  /* 0xff8000008700780b */ /* 0x040fe20003f1d000 */
[----:B------:R-:W-:Y:S01]  /*30c0*/  FMUL.FTZ R146, R135, UR4 ;  /* 0x0000000487927c20 */ /* 0x000fe20008410000 */
[----:B------:R-:W-:Y:S01]  /*30d0*/  SHF.R.U32.HI R7, RZ, 0x8, R7 ;  /* 0x00000008ff077819 */ /* 0x000fe20000011607 */
[----:B------:R-:W-:Y:S01]  /*30e0*/  IMAD.IADD R176, R0, 0x1, R177 ;  /* 0x0000000100b07824 */ /* 0x000fe200078e02b1 */
[----:B------:R-:W-:Y:S01]  /*30f0*/  PRMT R11, R4, 0x5410, R6 ;  /* 0x00005410040b7816 */ /* 0x000fe20000000006 */
[----:B------:R-:W-:Y:S01]  /*3100*/  MUFU.EX2 R64, R64 ;  /* 0x0000004000407308 */ /* 0x000fe20000000800 */
[----:B------:R-:W-:Y:S01]  /*3110*/  LOP3.LUT R4, R89, 0xffff, RZ, 0xc0, !PT ;  /* 0x0000ffff59047812 */ /* 0x000fe200078ec0ff */
[--C-:B------:R-:W-:Y:S01]  /*3120*/  FFMA.FTZ R51, R50, UR4, -R161.reuse ;  /* 0x0000000432337c23 */ /* 0x100fe200080108a1 */
[----:B------:R-:W-:Y:S01]  /*3130*/  FSEL R146, R146, RZ, P0 ;  /* 0x000000ff92927208 */ /* 0x000fe20000000000 */
[----:B------:R-:W-:Y:S01]  /*3140*/  FFMA.FTZ R50, R45, UR4, -R161 ;  /* 0x000000042d327c23 */ /* 0x000fe200080108a1 */
[----:B------:R-:W-:Y:S01]  /*3150*/  SHF.R.U32.HI R2, RZ, 0x10, R89 ;  /* 0x00000010ff027819 */ /* 0x000fe20000011659 */
[----:B------:R-:W-:Y:S01]  /*3160*/  IMAD.WIDE.U32 R204, R204, -0x2daee0ad, RZ ;  /* 0xd2511f53cccc7825 */ /* 0x000fe200078e00ff */
[----:B------:R-:W-:Y:S01]  /*3170*/  LOP3.LUT R8, R17, UR28, R54, 0x96, !PT ;  /* 0x0000001c11087c12 */ /* 0x000fe2000f8e9636 */
[----:B------:R-:W3:Y:S01]  /*3180*/  MUFU.EX2 R63, R63 ;  /* 0x0000003f003f7308 */ /* 0x000ee20000000800 */
[----:B------:R-:W-:Y:S01]  /*3190*/  LOP3.LUT R12, R61, UR29, R14, 0x96, !PT ;  /* 0x0000001d3d0c7c12 */ /* 0x000fe2000f8e960e */
[----:B-1----:R-:W-:Y:S01]  /*31a0*/  IMAD R54, R3, 0x10000, R3 ;  /* 0x0001000003367824 */ /* 0x002fe200078e0203 */
[----:B------:R-:W-:Y:S01]  /*31b0*/  PRMT R90, R90, 0x5410, R7 ;  /* 0x000054105a5a7816 */ /* 0x000fe20000000007 */
[--C-:B------:R-:W-:Y:S01]  /*31c0*/  FFMA.FTZ R52, R79, UR4, -R146.reuse ;  /* 0x000000044f347c23 */ /* 0x100fe20008010892 */
[----:B------:R-:W-:Y:S01]  /*31d0*/  LOP3.LUT R88, R89, 0xff, RZ, 0xc0, !PT ;  /* 0x000000ff59587812 */ /* 0x000fe200078ec0ff */
[--C-:B------:R-:W-:Y:S01]  /*31e0*/  FFMA.FTZ R140, R82, UR4, -R146.reuse ;  /* 0x00000004528c7c23 */ /* 0x100fe20008010892 */
[----:B------:R-:W-:Y:S01]  /*31f0*/  LOP3.LUT R14, R60, 0xffff, RZ, 0xc0, !PT ;  /* 0x0000ffff3c0e7812 */ /* 0x000fe200078ec0ff */
[----:B------:R-:W-:Y:S01]  /*3200*/  MUFU.EX2 R62, R62 ;  /* 0x0000003e003e7308 */ /* 0x000fe20000000800 */
[----:B------:R-:W-:Y:S01]  /*3210*/  SHF.R.U32.HI R89, RZ, 0x18, R89 ;  /* 0x00000018ff597819 */ /* 0x000fe20000011659 */
[----:B------:R-:W-:Y:S01]  /*3220*/  FFMA.FTZ R61, R78, UR4, -R146 ;  /* 0x000000044e3d7c23 */ /* 0x000fe20008010892 */
[----:B------:R-:W-:Y:S01]  /*3230*/  SHF.R.U32.HI R4, RZ, 0x8, R4 ;  /* 0x00000008ff047819 */ /* 0x000fe20000011604 */
[----:B------:R-:W-:Y:S01]  /*3240*/  FFMA.FTZ R67, R9, UR4, -R146 ;  /* 0x0000000409437c23 */ /* 0x000fe20008010892 */
[----:B------:R-:W-:Y:S01]  /*3250*/  LOP3.LUT R2, R2, 0xff, RZ, 0xc0, !PT ;  /* 0x000000ff02027812 */ /* 0x000fe200078ec0ff */
[----:B------:R-:W-:Y:S01]  /*3260*/  LDSM.16.MT88.4 R68, [R178+0x6000] ;  /* 0x00600000b244783b */ /* 0x000fe20000004200 */
[--C-:B------:R-:W-:Y:S01]  /*3270*/  HSET2.LE.AND R90, R90, R54.reuse, PT ;  /* 0x000000365a5a7233 */ /* 0x100fe20003803000 */
[----:B------:R-:W1:Y:S01]  /*3280*/  MUFU.EX2 R65, R65 ;  /* 0x0000004100417308 */ /* 0x000e620000000800 */
[----:B------:R-:W-:Y:S01]  /*3290*/  PRMT R88, R88, 0x5410, R4 ;  /* 0x0000541058587816 */ /* 0x000fe20000000004 */
[----:B------:R-:W-:Y:S01]  /*32a0*/  FFMA.FTZ R30, R30, UR4, -R163 ;  /* 0x000000041e1e7c23 */ /* 0x000fe200080108a3 */
[----:B------:R-:W-:Y:S01]  /*32b0*/  PRMT R89, R2, 0x5410, R89 ;  /* 0x0000541002597816 */ /* 0x000fe20000000059 */
[----:B------:R-:W4:Y:S01]  /*32c0*/  LDSM.16.MT88.4 R4, [R176+0x6000] ;  /* 0x00600000b004783b */ /* 0x000f220000004200 */
[----:B--2---:R-:W-:Y:S01]  /*32d0*/  F2FP.F16.F32.PACK_AB R0, R48, R58 ;  /* 0x0000003a3000723e */ /* 0x004fe200000000ff */
[--C-:B------:R-:W-:Y:S01]  /*32e0*/  FFMA.FTZ R39, R29, UR4, -R161.reuse ;  /* 0x000000041d277c23 */ /* 0x100fe200080108a1 */
[--C-:B------:R-:W-:Y:S01]  /*32f0*/  HSET2.LE.AND R88, R88, R54.reuse, PT ;  /* 0x0000003658587233 */ /* 0x100fe20003803000 */
[----:B------:R-:W-:Y:S01]  /*3300*/  MUFU.EX2 R61, R61 ;  /* 0x0000003d003d7308 */ /* 0x000fe20000000800 */
[----:B------:R-:W-:Y:S01]  /*3310*/  LOP3.LUT R90, R90, R0, RZ, 0xc0, !PT ;  /* 0x000000005a5a7212 */ /* 0x000fe200078ec0ff */
[--C-:B------:R-:W-:Y:S01]  /*3320*/  FFMA.FTZ R45, R34, UR4, -R161.reuse ;  /* 0x00000004222d7c23 */ /* 0x100fe200080108a1 */
[----:B------:R-:W-:Y:S01]  /*3330*/  HSET2.LE.AND R89, R89, R54, PT ;  /* 0x0000003659597233 */ /* 0x000fe20003803000 */
[----:B------:R-:W-:Y:S01]  /*3340*/  FFMA.FTZ R49, R32, UR4, -R161 ;  /* 0x0000000420317c23 */ /* 0x000fe200080108a1 */
[----:B---3--:R-:W-:Y:S01]  /*3350*/  F2FP.F16.F32.PACK_AB R2, R63, R64 ;  /* 0x000000403f02723e */ /* 0x008fe200000000ff */
[----:B------:R-:W-:Y:S01]  /*3360*/  FFMA.FTZ R96, R96, UR4, -R146 ;  /* 0x0000000460607c23 */ /* 0x000fe20008010892 */
[----:B------:R-:W-:Y:S01]  /*3370*/  SHF.R.U32.HI R13, RZ, 0x10, R60 ;  /* 0x00000010ff0d7819 */ /* 0x000fe2000001163c */
[----:B------:R-:W2:Y:S01]  /*3380*/  MUFU.EX2 R52, R52 ;  /* 0x0000003400347308 */ /* 0x000ea20000000800 */
[----:B-1----:R-:W-:Y:S01]  /*3390*/  F2FP.F16.F32.PACK_AB R0, R65, R62 ;  /* 0x0000003e4100723e */ /* 0x002fe200000000ff */
[----:B------:R-:W-:Y:S01]  /*33a0*/  FFMA.FTZ R199, R141, UR4, -R146 ;  /* 0x000000048dc77c23 */ /* 0x000fe20008010892 */
[----:B------:R-:W-:Y:S01]  /*33b0*/  LOP3.LUT R88, R88, R2, RZ, 0xc0, !PT ;  /* 0x0000000258587212 */ /* 0x000fe200078ec0ff */
[----:B------:R-:W-:Y:S01]  /*33c0*/  FFMA.FTZ R153, R153, UR4, -R163 ;  /* 0x0000000499997c23 */ /* 0x000fe200080108a3 */
[----:B------:R-:W-:Y:S01]  /*33d0*/  LOP3.LUT R89, R89, R0, RZ, 0xc0, !PT ;  /* 0x0000000059597212 */ /* 0x000fe200078ec0ff */
[----:B------:R-:W-:Y:S01]  /*33e0*/  FFMA.FTZ R22, R22, UR4, -R161 ;  /* 0x0000000416167c23 */ /* 0x000fe200080108a1 */
[----:B------:R-:W-:Y:S01]  /*33f0*/  SHF.R.U32.HI R10, RZ, 0x18, R60 ;  /* 0x00000018ff0a7819 */ /* 0x000fe2000001163c */
[----:B------:R-:W-:Y:S01]  /*3400*/  MUFU.EX2 R51, R51 ;  /* 0x0000003300337308 */ /* 0x000fe20000000800 */
[----:B------:R-:W-:Y:S01]  /*3410*/  LOP3.LUT R0, R13, 0xff, RZ, 0xc0, !PT ;  /* 0x000000ff0d007812 */ /* 0x000fe200078ec0ff */
[----:B------:R-:W-:Y:S01]  /*3420*/  FFMA.FTZ R152, R152, UR4, -R163 ;  /* 0x0000000498987c23 */ /* 0x000fe200080108a3 */
[----:B------:R-:W-:Y:S01]  /*3430*/  LOP3.LUT R2, R12, 0xffff, RZ, 0xc0, !PT ;  /* 0x0000ffff0c027812 */ /* 0x000fe200078ec0ff */
[----:B------:R-:W-:Y:S01]  /*3440*/  FFMA.FTZ R21, R21, UR4, -R161 ;  /* 0x0000000415157c23 */ /* 0x000fe200080108a1 */
[----:B------:R-:W-:Y:S01]  /*3450*/  LOP3.LUT R26, R25, UR25, R92, 0x96, !PT ;  /* 0x00000019191a7c12 */ /* 0x000fe2000f8e965c */
[----:B------:R-:W-:Y:S01]  /*3460*/  FFMA.FTZ R168, R168, UR4, -R146 ;  /* 0x00000004a8a87c23 */ /* 0x000fe20008010892 */
[----:B------:R-:W-:Y:S01]  /*3470*/  LOP3.LUT R92, R12, 0xff, RZ, 0xc0, !PT ;  /* 0x000000ff0c5c7812 */ /* 0x000fe200078ec0ff */
[----:B------:R-:W1:Y:S01]  /*3480*/  MUFU.EX2 R50, R50 ;  /* 0x0000003200327308 */ /* 0x000e620000000800 */
[----:B------:R-:W-:Y:S01]  /*3490*/  SHF.R.U32.HI R2, RZ, 0x8, R2 ;  /* 0x00000008ff027819 */ /* 0x000fe20000011602 */
[----:B------:R-:W-:Y:S01]  /*34a0*/  IMAD.WIDE.U32 R26, R26, -0x2daee0ad, RZ ;  /* 0xd2511f531a1a7825 */ /* 0x000fe200078e00ff */
[----:B------:R-:W-:-:S03]  /*34b0*/  PRMT R10, R0, 0x5410, R10 ;  /* 0x00005410000a7816 */ /* 0x000fc6000000000a */
[--C-:B------:R-:W-:Y:S01]  /*34c0*/  FFMA.FTZ R167, R167, UR4, -R163.reuse ;  /* 0x00000004a7a77c23 */ /* 0x100fe200080108a3 */
[----:B------:R-:W-:Y:S01]  /*34d0*/  LOP3.LUT R206, R15, UR19, R206, 0x96, !PT ;  /* 0x000000130fce7c12 */ /* 0x000fe2000f8e96ce */
[----:B------:R-:W-:Y:S01]  /*34e0*/  FFMA.FTZ R165, R165, UR4, -R163 ;  /* 0x00000004a5a57c23 */ /* 0x000fe200080108a3 */
[----:B------:R-:W-:Y:S01]  /*34f0*/  LOP3.LUT R200, R175, UR24, R200, 0x96, !PT ;  /* 0x00000018afc87c12 */ /* 0x000fe2000f8e96c8 */
[----:B------:R-:W-:Y:S01]  /*3500*/  MUFU.EX2 R140, R140 ;  /* 0x0000008c008c7308 */ /* 0x000fe20000000800 */
[----:B------:R-:W-:Y:S01]  /*3510*/  LOP3.LUT R94, R60, 0xff, RZ, 0xc0, !PT ;  /* 0x000000ff3c5e7812 */ /* 0x000fe200078ec0ff */
[----:B------:R-:W-:Y:S01]  /*3520*/  IMAD.WIDE.U32 R206, R206, -0x2daee0ad, RZ ;  /* 0xd2511f53cece7825 */ /* 0x000fe200078e00ff */
[----:B------:R-:W-:-:S03]  /*3530*/  SHF.R.U32.HI R14, RZ, 0x8, R14 ;  /* 0x00000008ff0e7819 */ /* 0x000fc6000001160e */
[----:B------:R-:W-:Y:S01]  /*3540*/  FFMA.FTZ R60, R145, UR4, -R146 ;  /* 0x00000004913c7c23 */ /* 0x000fe20008010892 */
[----:B------:R-:W-:Y:S01]  /*3550*/  LOP3.LUT R175, R57, UR24, R226, 0x96, !PT ;  /* 0x0000001839af7c12 */ /* 0x000fe2000f8e96e2 */
[--C-:B------:R-:W-:Y:S01]  /*3560*/  FFMA.FTZ R57, R80, UR4, -R155.reuse ;  /* 0x0000000450397c23 */ /* 0x100fe2000801089b */
[----:B------:R-:W-:Y:S01]  /*3570*/  LOP3.LUT R25, R205, UR22, R56, 0x96, !PT ;  /* 0x00000016cd197c12 */ /* 0x000fe2000f8e9638 */
[----:B------:R-:W3:Y:S01]  /*3580*/  MUFU.EX2 R67, R67 ;  /* 0x0000004300437308 */ /* 0x000ee20000000800 */
[----:B------:R-:W-:Y:S01]  /*3590*/  SHF.R.U32.HI R93, RZ, 0x10, R12 ;  /* 0x00000010ff5d7819 */ /* 0x000fe2000001160c */
[----:B------:R-:W-:Y:S01]  /*35a0*/  FFMA.FTZ R56, R81, UR4, -R155 ;  /* 0x0000000451387c23 */ /* 0x000fe2000801089b */
[----:B------:R-:W-:Y:S01]  /*35b0*/  PRMT R92, R92, 0x5410, R2 ;  /* 0x000054105c5c7816 */ /* 0x000fe20000000002 */
[----:B------:R-:W-:Y:S01]  /*35c0*/  FFMA.FTZ R2, R38, UR4, -R163 ;  /* 0x0000000426027c23 */ /* 0x000fe200080108a3 */
[----:B------:R-:W-:Y:S01]  /*35d0*/  HSET2.LE.AND R95, R10, R54, PT ;  /* 0x000000360a5f7233 */ /* 0x000fe20003803000 */
[----:B------:R-:W5:Y:S01]  /*35e0*/  LDSM.16.MT88.4 R80, [R177+0x6000] ;  /* 0x00600000b150783b */ /* 0x000f620000004200 */
[----:B--2---:R-:W-:Y:S01]  /*35f0*/  F2FP.F16.F32.PACK_AB R0, R52, R61 ;  /* 0x0000003d3400723e */ /* 0x004fe200000000ff */
[----:B------:R-:W-:Y:S01]  /*3600*/  FFMA.FTZ R38, R28, UR4, -R161 ;  /* 0x000000041c267c23 */ /* 0x000fe200080108a1 */
[----:B------:R-:W-:Y:S01]  /*3610*/  PRMT R94, R94, 0x5410, R14 ;  /* 0x000054105e5e7816 */ /* 0x000fe2000000000e */
[----:B------:R-:W-:Y:S01]  /*3620*/  MUFU.EX2 R57, R57 ;  /* 0x0000003900397308 */ /* 0x000fe20000000800 */
[----:B------:R-:W-:Y:S01]  /*3630*/  SHF.R.U32.HI R12, RZ, 0x18, R12 ;  /* 0x00000018ff0c7819 */ /* 0x000fe2000001160c */
[----:B------:R-:W-:Y:S01]  /*3640*/  IMAD.WIDE.U32 R200, R200, -0x326172a9, RZ ;  /* 0xcd9e8d57c8c87825 */ /* 0x000fe200078e00ff */
[----:B------:R-:W-:-:S03]  /*3650*/  LOP3.LUT R93, R93, 0xff, RZ, 0xc0, !PT ;  /* 0x000000ff5d5d7812 */ /* 0x000fc600078ec0ff */
[----:B------:R-:W-:Y:S01]  /*3660*/  FFMA.FTZ R164, R164, UR4, -R163 ;  /* 0x00000004a4a47c23 */ /* 0x000fe200080108a3 */
[--C-:B------:R-:W-:Y:S01]  /*3670*/  HSET2.LE.AND R11, R11, R54.reuse, PT ;  /* 0x000000360b0b7233 */ /* 0x100fe20003803000 */
[----:B------:R-:W-:Y:S01]  /*3680*/  IMAD.WIDE.U32 R208, R25, -0x326172a9, RZ ;  /* 0xcd9e8d5719d07825 */ /* 0x000fe200078e00ff */
[----:B------:R-:W-:Y:S01]  /*3690*/  LOP3.LUT R174, R27, UR22, R174, 0x96, !PT ;  /* 0x000000161bae7c12 */ /* 0x000fe2000f8e96ae */
[----:B------:R-:W2:Y:S01]  /*36a0*/  MUFU.EX2 R56, R56 ;  /* 0x0000003800387308 */ /* 0x000ea20000000800 */
[----:B-1----:R-:W-:Y:S01]  /*36b0*/  F2FP.F16.F32.PACK_AB R91, R50, R51 ;  /* 0x00000033325b723e */ /* 0x002fe200000000ff */
[--C-:B------:R-:W-:Y:S01]  /*36c0*/  FFMA.FTZ R158, R158, UR4, -R161.reuse ;  /* 0x000000049e9e7c23 */ /* 0x100fe200080108a1 */
[----:B------:R-:W-:Y:S01]  /*36d0*/  LOP3.LUT R95, R95, R0, RZ, 0xc0, !PT ;  /* 0x000000005f5f7212 */ /* 0x000fe200078ec0ff */
[----:B------:R-:W-:Y:S01]  /*36e0*/  FFMA.FTZ R159, R159, UR4, -R161 ;  /* 0x000000049f9f7c23 */ /* 0x000fe200080108a1 */
[----:B------:R-:W-:Y:S01]  /*36f0*/  LOP3.LUT R27, R207, UR28, R46, 0x96, !PT ;  /* 0x0000001ccf1b7c12 */ /* 0x000fe2000f8e962e */
[--C-:B------:R-:W-:Y:S01]  /*3700*/  FFMA.FTZ R46, R40, UR4, -R163.reuse ;  /* 0x00000004282e7c23 */ /* 0x100fe200080108a3 */
[----:B------:R-:W-:Y:S01]  /*3710*/  PRMT R93, R93, 0x5410, R12 ;  /* 0x000054105d5d7816 */ /* 0x000fe2000000000c */
[----:B------:R-:W-:Y:S01]  /*3720*/  MUFU.EX2 R2, R2 ;  /* 0x0000000200027308 */ /* 0x000fe20000000800 */
[--C-:B------:R-:W-:Y:S01]  /*3730*/  HSET2.LE.AND R94, R94, R54.reuse, PT ;  /* 0x000000365e5e7233 */ /* 0x100fe20003803000 */
[----:B------:R-:W-:Y:S01]  /*3740*/  FFMA.FTZ R40, R35, UR4, -R163 ;  /* 0x0000000423287c23 */ /* 0x000fe200080108a3 */
[----:B------:R-:W-:Y:S01]  /*3750*/  F2FP.F16.F32.PACK_AB R10, R44, R53 ;  /* 0x000000352c0a723e */ /* 0x000fe200000000ff */
[----:B------:R-:W-:Y:S01]  /*3760*/  LDSM.16.MT88.4 R32, [R177+0x6800] ;  /* 0x00680000b120783b */ /* 0x000fe20000004200 */
[----:B------:R-:W-:Y:S01]  /*3770*/  LOP3.LUT R91, R11, R91, RZ, 0xc0, !PT ;  /* 0x0000005b0b5b7212 */ /* 0x000fe200078ec0ff */
[----:B------:R-:W-:Y:S01]  /*3780*/  FFMA.FTZ R157, R157, UR4, -R161 ;  /* 0x000000049d9d7c23 */ /* 0x000fe200080108a1 */
[----:B------:R-:W-:Y:S01]  /*3790*/  LOP3.LUT R11, R16, 0xffff, RZ, 0xc0, !PT ;  /* 0x0000ffff100b7812 */ /* 0x000fe200078ec0ff */
[----:B------:R-:W1:Y:S01]  /*37a0*/  MUFU.EX2 R0, R30 ;  /* 0x0000001e00007308 */ /* 0x000e620000000800 */
[--C-:B------:R-:W-:Y:S01]  /*37b0*/  SHF.R.U32.HI R9, RZ, 0x10, R16.reuse ;  /* 0x00000010ff097819 */ /* 0x100fe20000011610 */
[----:B------:R-:W-:Y:S01]  /*37c0*/  FADD.FTZ R63, R64, R63 ;  /* 0x0000003f403f7221 */ /* 0x000fe20000010000 */
[----:B------:R-:W-:Y:S01]  /*37d0*/  LOP3.LUT R94, R94, R10, RZ, 0xc0, !PT ;  /* 0x0000000a5e5e7212 */ /* 0x000fe200078ec0ff */
[C---:B----4-:R-:W-:Y:S01]  /*37e0*/  HMMA.16816.F32 R84, R88.reuse, R4, RZ ;  /* 0x000000045854723c */ /* 0x050fe200000018ff */
[--C-:B------:R-:W-:Y:S01]  /*37f0*/  HSET2.LE.AND R93, R93, R54.reuse, PT ;  /* 0x000000365d5d7233 */ /* 0x100fe20003803000 */
[----:B------:R-:W-:Y:S01]  /*3800*/  FADD.FTZ R62, R62, R65 ;  /* 0x000000413e3e7221 */ /* 0x000fe20000010000 */
[----:B---3--:R-:W-:Y:S01]  /*3810*/  F2FP.F16.F32.PACK_AB R10, R67, R140 ;  /* 0x0000008c430a723e */ /* 0x008fe200000000ff */
[----:B------:R-:W-:Y:S01]  /*3820*/  MUFU.EX2 R39, R39 ;  /* 0x0000002700277308 */ /* 0x000fe20000000800 */
[----:B------:R-:W-:Y:S01]  /*3830*/  LOP3.LUT R18, R16, 0xff, RZ, 0xc0, !PT ;  /* 0x000000ff10127812 */ /* 0x000fe200078ec0ff */
[C---:B------:R-:W-:Y:S01]  /*3840*/  HMMA.16816.F32 R124, R88.reuse, R116, RZ ;  /* 0x00000074587c723c */ /* 0x040fe200000018ff */
[----:B------:R-:W-:Y:S01]  /*3850*/  SHF.R.U32.HI R11, RZ, 0x8, R11 ;  /* 0x00000008ff0b7819 */ /* 0x000fe2000001160b */
[----:B------:R-:W-:Y:S01]  /*3860*/  FADD.FTZ R67, R140, R67 ;  /* 0x000000438c437221 */ /* 0x000fe20000010000 */
[----:B------:R-:W-:Y:S01]  /*3870*/  SHF.R.U32.HI R19, RZ, 0x18, R16 ;  /* 0x00000018ff137819 */ /* 0x000fe20000011610 */
[----:B------:R-:W-:Y:S01]  /*3880*/  FADD.FTZ R58, R58, R63 ;  /* 0x0000003f3a3a7221 */ /* 0x000fe20000010000 */
[----:B------:R-:W-:Y:S01]  /*3890*/  LOP3.LUT R9, R9, 0xff, RZ, 0xc0, !PT ;  /* 0x000000ff09097812 */ /* 0x000fe200078ec0ff */
[----:B------:R-:W-:Y:S01]  /*38a0*/  MUFU.EX2 R38, R38 ;  /* 0x0000002600267308 */ /* 0x000fe20000000800 */
[----:B------:R-:W-:Y:S01]  /*38b0*/  SHF.R.U32.HI R28, RZ, 0x10, R8 ;  /* 0x00000010ff1c7819 */ /* 0x000fe20000011608 */
[C---:B------:R-:W-:Y:S01]  /*38c0*/  HMMA.16816.F32 R108, R88.reuse, R68, RZ ;  /* 0x00000044586c723c */ /* 0x040fe200000018ff */
[----:B------:R-:W-:Y:S01]  /*38d0*/  LOP3.LUT R93, R93, R10, RZ, 0xc0, !PT ;  /* 0x0000000a5d5d7212 */ /* 0x000fe200078ec0ff */
[----:B------:R-:W-:Y:S01]  /*38e0*/  FADD.FTZ R61, R61, R67 ;  /* 0x000000433d3d7221 */ /* 0x000fe20000010000 */
[----:B------:R-:W-:Y:S01]  /*38f0*/  LOP3.LUT R10, R8, 0xffff, RZ, 0xc0, !PT ;  /* 0x0000ffff080a7812 */ /* 0x000fe200078ec0ff */
[----:B------:R-:W-:Y:S01]  /*3900*/  FADD.FTZ R62, R51, R62 ;  /* 0x0000003e333e7221 */ /* 0x000fe20000010000 */
[----:B------:R-:W-:Y:S01]  /*3910*/  PRMT R18, R18, 0x5410, R11 ;  /* 0x0000541012127816 */ /* 0x000fe2000000000b */
[----:B------:R-:W3:Y:S01]  /*3920*/  MUFU.EX2 R45, R45 ;  /* 0x0000002d002d7308 */ /* 0x000ee20000000800 */
[----:B------:R-:W-:Y:S01]  /*3930*/  PRMT R19, R9, 0x5410, R19 ;  /* 0x0000541009137816 */ /* 0x000fe20000000013 */
[C---:B-----5:R-:W-:Y:S01]  /*3940*/  HMMA.16816.F32 R76, R88.reuse, R80, RZ ;  /* 0x00000050584c723c */ /* 0x060fe200000018ff */
[----:B------:R-:W-:Y:S01]  /*3950*/  SHF.R.U32.HI R17, RZ, 0x18, R8 ;  /* 0x00000018ff117819 */ /* 0x000fe20000011608 */
[----:B------:R-:W-:Y:S01]  /*3960*/  FADD.FTZ R61, R52, R61 ;  /* 0x0000003d343d7221 */ /* 0x000fe20000010000 */
[----:B------:R-:W-:Y:S01]  /*3970*/  LOP3.LUT R28, R28, 0xff, RZ, 0xc0, !PT ;  /* 0x000000ff1c1c7812 */ /* 0x000fe200078ec0ff */
[----:B------:R-:W-:Y:S01]  /*3980*/  FADD.FTZ R58, R48, R58 ;  /* 0x0000003a303a7221 */ /* 0x000fe20000010000 */
[----:B------:R-:W-:Y:S01]  /*3990*/  LOP3.LUT R16, R8, 0xff, RZ, 0xc0, !PT ;  /* 0x000000ff08107812 */ /* 0x000fe200078ec0ff */
[----:B------:R-:W4:Y:S01]  /*39a0*/  MUFU.EX2 R49, R49 ;  /* 0x0000003100317308 */ /* 0x000f220000000800 */
[----:B------:R-:W-:Y:S01]  /*39b0*/  SHF.R.U32.HI R10, RZ, 0x8, R10 ;  /* 0x00000008ff0a7819 */ /* 0x000fe2000001160a */
[C---:B------:R-:W-:Y:S01]  /*39c0*/  HMMA.16816.F32 R120, R88.reuse, R118, RZ ;  /* 0x000000765878723c */ /* 0x040fe200000018ff */
[--C-:B------:R-:W-:Y:S01]  /*39d0*/  HSET2.LE.AND R92, R92, R54.reuse, PT ;  /* 0x000000365c5c7233 */ /* 0x100fe20003803000 */
[----:B------:R-:W-:Y:S01]  /*39e0*/  FADD.FTZ R62, R50, R62 ;  /* 0x0000003e323e7221 */ /* 0x000fe20000010000 */
[----:B--2---:R-:W-:Y:S01]  /*39f0*/  F2FP.F16.F32.PACK_AB R12, R56, R57 ;  /* 0x00000039380c723e */ /* 0x004fe200000000ff */
[----:B------:R-:W-:Y:S01]  /*3a00*/  FADD.FTZ R57, R57, R56 ;  /* 0x0000003839397221 */ /* 0x000fe20000010000 */
[--C-:B------:R-:W-:Y:S01]  /*3a10*/  HSET2.LE.AND R18, R18, R54.reuse, PT ;  /* 0x0000003612127233 */ /* 0x100fe20003803000 */
[----:B------:R-:W-:Y:S01]  /*3a20*/  MUFU.EX2 R46, R46 ;  /* 0x0000002e002e7308 */ /* 0x000fe20000000800 */
[----:B-1----:R-:W-:Y:S01]  /*3a30*/  F2FP.F16.F32.PACK_AB R29, R0, R2 ;  /* 0x00000002001d723e */ /* 0x002fe200000000ff */
[C---:B------:R-:W-:Y:S01]  /*3a40*/  HMMA.16816.F32 R104, R88.reuse, R70, RZ ;  /* 0x000000465868723c */ /* 0x040fe200000018ff */
[----:B------:R-:W-:Y:S01]  /*3a50*/  PRMT R17, R28, 0x5410, R17 ;  /* 0x000054101c117816 */ /* 0x000fe20000000011 */
[----:B------:R-:W-:Y:S01]  /*3a60*/  FADD.FTZ R53, R53, R57 ;  /* 0x0000003935357221 */ /* 0x000fe20000010000 */
[--C-:B------:R-:W-:Y:S01]  /*3a70*/  HSET2.LE.AND R19, R19, R54.reuse, PT ;  /* 0x0000003613137233 */ /* 0x100fe20003803000 */
[----:B---3--:R-:W-:Y:S01]  /*3a80*/  FADD.FTZ R62, R45, R62 ;  /* 0x0000003e2d3e7221 */ /* 0x008fe20000010000 */
[----:B------:R-:W-:Y:S01]  /*3a90*/  F2FP.F16.F32.PACK_AB R59, R38, R39 ;  /* 0x00000027263b723e */ /* 0x000fe200000000ff */
[----:B------:R-:W1:Y:S01]  /*3aa0*/  MUFU.EX2 R40, R40 ;  /* 0x0000002800287308 */ /* 0x000e620000000800 */
[----:B------:R-:W-:Y:S01]  /*3ab0*/  PRMT R16, R16, 0x5410, R10 ;  /* 0x0000541010107816 */ /* 0x000fe2000000000a */
[----:B------:R-:W-:Y:S01]  /*3ac0*/  HMMA.16816.F32 R100, R88, R82, RZ ;  /* 0x000000525864723c */ /* 0x000fe200000018ff */
[----:B------:R-:W-:Y:S01]  /*3ad0*/  LOP3.LUT R92, R92, R12, RZ, 0xc0, !PT ;  /* 0x0000000c5c5c7212 */ /* 0x000fe200078ec0ff */
[----:B------:R-:W-:Y:S01]  /*3ae0*/  LDSM.16.MT88.4 R8, [R178+0x6800] ;  /* 0x00680000b208783b */ /* 0x000fe20000004200 */
[----:B------:R-:W-:Y:S01]  /*3af0*/  LOP3.LUT R18, R18, R29, RZ, 0xc0, !PT ;  /* 0x0000001d12127212 */ /* 0x000fe200078ec0ff */
[----:B------:R-:W-:Y:S01]  /*3b00*/  FADD.FTZ R53, R44, R53 ;  /* 0x000000352c357221 */ /* 0x000fe20000010000 */
[----:B------:R-:W-:Y:S01]  /*3b10*/  LOP3.LUT R19, R19, R59, RZ, 0xc0, !PT ;  /* 0x0000003b13137212 */ /* 0x000fe200078ec0ff */
[----:B------:R-:W2:Y:S01]  /*3b20*/  LDSM.16.MT88.4 R12, [R179+0x6800] ;  /* 0x00680000b30c783b */ /* 0x000ea20000004200 */
[--C-:B------:R-:W-:Y:S01]  /*3b30*/  HSET2.LE.AND R17, R17, R54.reuse, PT ;  /* 0x0000003611117233 */ /* 0x100fe20003803000 */
[----:B------:R-:W3:Y:S01]  /*3b40*/  MUFU.EX2 R36, R36 ;  /* 0x0000002400247308 */ /* 0x000ee20000000800 */
[----:B----4-:R-:W-:Y:S01]  /*3b50*/  F2FP.F16.F32.PACK_AB R59, R49, R45 ;  /* 0x0000002d313b723e */ /* 0x010fe200000000ff */
[----:B------:R-:W4:Y:S01]  /*3b60*/  LDSM.16.MT88.4 R28, [R176+0x6800] ;  /* 0x00680000b01c783b */ /* 0x000f220000004200 */
[----:B------:R-:W-:Y:S01]  /*3b70*/  HSET2.LE.AND R16, R16, R54, PT ;  /* 0x0000003610107233 */ /* 0x000fe20003803000 */
[C---:B------:R-:W-:Y:S01]  /*3b80*/  HMMA.16816.F32 R128, R92.reuse, R116, RZ ;  /* 0x000000745c80723c */ /* 0x040fe200000018ff */
[----:B------:R-:W-:Y:S01]  /*3b90*/  LOP3.LUT R17, R17, R59, RZ, 0xc0, !PT ;  /* 0x0000003b11117212 */ /* 0x000fe200078ec0ff */
[----:B------:R-:W-:Y:S01]  /*3ba0*/  FFMA.FTZ R59, R173, UR4, -R146 ;  /* 0x00000004ad3b7c23 */ /* 0x000fe20008010892 */
[----:B-1----:R-:W-:Y:S01]  /*3bb0*/  F2FP.F16.F32.PACK_AB R55, R40, R46 ;  /* 0x0000002e2837723e */ /* 0x002fe200000000ff */
[----:B------:R-:W-:Y:S01]  /*3bc0*/  MUFU.EX2 R60, R60 ;  /* 0x0000003c003c7308 */ /* 0x000fe20000000800 */
[----:B------:R-:W-:Y:S01]  /*3bd0*/  SHF.R.U32.HI R145, RZ, 0x10, R27 ;  /* 0x00000010ff917819 */ /* 0x000fe2000001161b */
[C---:B------:R-:W-:Y:S01]  /*3be0*/  HMMA.16816.F32 R112, R92.reuse, R68, RZ ;  /* 0x000000445c70723c */ /* 0x040fe200000018ff */
[----:B------:R-:W-:Y:S01]  /*3bf0*/  LOP3.LUT R16, R16, R55, RZ, 0xc0, !PT ;  /* 0x0000003710107212 */ /* 0x000fe200078ec0ff */
[----:B------:R-:W-:Y:S01]  /*3c00*/  FADD.FTZ R53, R41, R53 ;  /* 0x0000003529357221 */ /* 0x000fe20000010000 */
[----:B------:R-:W-:Y:S01]  /*3c10*/  LOP3.LUT R173, R27, 0xffff, RZ, 0xc0, !PT ;  /* 0x0000ffff1bad7812 */ /* 0x000fe200078ec0ff */
[----:B------:R-:W-:Y:S01]  /*3c20*/  FADD.FTZ R58, R46, R58 ;  /* 0x0000003a2e3a7221 */ /* 0x000fe20000010000 */
[----:B------:R-:W-:Y:S01]  /*3c30*/  LOP3.LUT R141, R145, 0xff, RZ, 0xc0, !PT ;  /* 0x000000ff918d7812 */ /* 0x000fe200078ec0ff */
[----:B------:R-:W1:Y:S01]  /*3c40*/  MUFU.EX2 R55, R96 ;  /* 0x0000006000377308 */ /* 0x000e620000000800 */
[C---:B------:R-:W-:Y:S01]  /*3c50*/  HMMA.16816.F32 R72, R92.reuse, R80, RZ ;  /* 0x000000505c48723c */ /* 0x040fe200000018ff */
[----:B------:R-:W-:Y:S01]  /*3c60*/  LOP3.LUT R24, R201, UR23, R24, 0x96, !PT ;  /* 0x00000017c9187c12 */ /* 0x000fe2000f8e9618 */
[----:B------:R-:W-:Y:S01]  /*3c70*/  FADD.FTZ R53, R42, R53 ;  /* 0x000000352a357221 */ /* 0x000fe20000010000 */
[----:B------:R-:W-:Y:S01]  /*3c80*/  FADD.FTZ R58, R40, R58 ;  /* 0x0000003a283a7221 */ /* 0x000fe20000010000 */
[----:B------:R-:W-:Y:S01]  /*3c90*/  FADD.FTZ R62, R49, R62 ;  /* 0x0000003e313e7221 */ /* 0x000fe20000010000 */
[----:B------:R-:W-:Y:S01]  /*3ca0*/  FFMA.FTZ R150, R150, UR4, -R146 ;  /* 0x0000000496967c23 */ /* 0x000fe20008010892 */
[----:B------:R-:W-:Y:S01]  /*3cb0*/  HMMA.16816.F32 R116, R92, R118, RZ ;  /* 0x000000765c74723c */ /* 0x000fe200000018ff */
[----:B------:R-:W-:Y:S01]  /*3cc0*/  MUFU.EX2 R59, R59 ;  /* 0x0000003b003b7308 */ /* 0x000fe20000000800 */
[----:B------:R-:W-:-:S04]  /*3cd0*/  IMAD.WIDE.U32 R24, R24, -0x2daee0ad, RZ ;  /* 0xd2511f5318187825 */ /* 0x000fc800078e00ff */
[----:B------:R-:W-:Y:S01]  /*3ce0*/  FADD.FTZ R53, R37, R53 ;  /* 0x0000003525357221 */ /* 0x000fe20000010000 */
[----:B------:R-:W-:Y:S01]  /*3cf0*/  FADD.FTZ R58, R2, R58 ;  /* 0x0000003a023a7221 */ /* 0x000fe20000010000 */
[----:B------:R-:W-:Y:S01]  /*3d00*/  FADD.FTZ R62, R39, R62 ;  /* 0x0000003e273e7221 */ /* 0x000fe20000010000 */
[C---:B------:R-:W-:Y:S01]  /*3d10*/  HMMA.16816.F32 R68, R92.reuse, R70, RZ ;  /* 0x000000465c44723c */ /* 0x040fe200000018ff */
[----:B------:R-:W-:Y:S01]  /*3d20*/  FFMA.FTZ R66, R66, UR4, -R146 ;  /* 0x0000000442427c23 */ /* 0x000fe20008010892 */
[----:B---3--:R-:W-:Y:S01]  /*3d30*/  FADD.FTZ R53, R36, R53 ;  /* 0x0000003524357221 */ /* 0x008fe20000010000 */
[----:B------:R3:W5:Y:S01]  /*3d40*/  MUFU.EX2 R145, R199 ;  /* 0x000000c700917308 */ /* 0x0007620000000800 */
[----:B-1----:R-:W-:Y:S01]  /*3d50*/  FADD.FTZ R61, R55, R61 ;  /* 0x0000003d373d7221 */ /* 0x002fe20000010000 */
[----:B------:R-:W-:Y:S01]  /*3d60*/  FADD.FTZ R58, R0, R58 ;  /* 0x0000003a003a7221 */ /* 0x000fe20000010000 */
[----:B------:R-:W-:Y:S01]  /*3d70*/  HMMA.16816.F32 R96, R92, R4, RZ ;  /* 0x000000045c60723c */ /* 0x000fe200000018ff */
[----:B------:R-:W-:Y:S01]  /*3d80*/  FADD.FTZ R62, R38, R62 ;  /* 0x0000003e263e7221 */ /* 0x000fe20000010000 */
[----:B------:R-:W-:-:S03]  /*3d90*/  ISETP.GE.AND P0, PT, R132, 0x2, PT ;  /* 0x000000028400780c */ /* 0x000fc60003f06270 */
[----:B------:R-:W-:Y:S01]  /*3da0*/  MUFU.EX2 R153, R153 ;  /* 0x0000009900997308 */ /* 0x000fe20000000800 */
[----:B------:R-:W-:Y:S01]  /*3db0*/  HMMA.16816.F32 R80, R92, R82, RZ ;  /* 0x000000525c50723c */ /* 0x000fe200000018ff */
[C---:B------:R-:W-:Y:S02]  /*3dc0*/  LOP3.LUT R4, R206.reuse, 0xffff, RZ, 0xc0, !PT ;  /* 0x0000ffffce047812 */ /* 0x040fe400078ec0ff */
[----:B------:R-:W-:Y:S02]  /*3dd0*/  LOP3.LUT R5, R206, 0xff, RZ, 0xc0, !PT ;  /* 0x000000ffce057812 */ /* 0x000fe400078ec0ff */
[----:B------:R-:W-:Y:S01]  /*3de0*/  SHF.R.U32.HI R4, RZ, 0x8, R4 ;  /* 0x00000008ff047819 */ /* 0x000fe20000011604 */
[-C--:B------:R-:W-:Y:S01]  /*3df0*/  HMMA.16816.F32 R88, R88, R6.reuse, RZ ;  /* 0x000000065858723c */ /* 0x080fe200000018ff */
[----:B------:R-:W-:Y:S01]  /*3e00*/  MUFU.EX2 R152, R152 ;  /* 0x0000009800987308 */ /* 0x000fe20000000800 */
[----:B---3--:R-:W-:Y:S01]  /*3e10*/  FFMA.FTZ R199, R156, UR4, -R161 ;  /* 0x000000049cc77c23 */ /* 0x008fe200080108a1 */
[----:B------:R-:W-:Y:S01]  /*3e20*/  PRMT R5, R5, 0x5410, R4 ;  /* 0x0000541005057816 */ /* 0x000fe20000000004 */
[----:B-----5:R-:W-:Y:S01]  /*3e30*/  FADD.FTZ R61, R145, R61 ;  /* 0x0000003d913d7221 */ /* 0x020fe20000010000 */
[----:B------:R-:W-:Y:S01]  /*3e40*/  SHF.R.U32.HI R4, RZ, 0x18, R27 ;  /* 0x00000018ff047819 */ /* 0x000fe2000001161b */
[----:B------:R-:W-:Y:S02]  /*3e50*/  HMMA.16816.F32 R92, R92, R6, RZ ;  /* 0x000000065c5c723c */ /* 0x000fe400000018ff */
[----:B------:R-:W-:Y:S01]  /*3e60*/  FADD.FTZ R61, R60, R61 ;  /* 0x0000003d3c3d7221 */ /* 0x000fe20000010000 */
[----:B------:R-:W-:Y:S01]  /*3e70*/  PRMT R4, R141, 0x5410, R4 ;  /* 0x000054108d047816 */ /* 0x000fe20000000004 */
[----:B------:R-:W1:Y:S01]  /*3e80*/  MUFU.EX2 R47, R47 ;  /* 0x0000002f002f7308 */ /* 0x000e620000000800 */
[----:B------:R-:W-:Y:S01]  /*3e90*/  HSET2.LE.AND R141, R5, R54, PT ;  /* 0x00000036058d7233 */ /* 0x000fe20003803000 */
[----:B--2---:R-:W-:Y:S01]  /*3ea0*/  HMMA.16816.F32 R124, R16, R12, R124 ;  /* 0x0000000c107c723c */ /* 0x004fe2000000187c */
[--C-:B------:R-:W-:Y:S01]  /*3eb0*/  SHF.R.U32.HI R6, RZ, 0x10, R206.reuse ;  /* 0x00000010ff067819 */ /* 0x100fe200000116ce */
[----:B------:R-:W-:Y:S01]  /*3ec0*/  FADD.FTZ R61, R59, R61 ;  /* 0x0000003d3b3d7221 */ /* 0x000fe20000010000 */
[----:B------:R-:W-:-:S02]  /*3ed0*/  SHF.R.U32.HI R206, RZ, 0x18, R206 ;  /* 0x00000018ffce7819 */ /* 0x000fc400000116ce */
[----:B------:R-:W-:Y:S01]  /*3ee0*/  LOP3.LUT R6, R6, 0xff, RZ, 0xc0, !PT ;  /* 0x000000ff06067812 */ /* 0x000fe200078ec0ff */
[C---:B------:R-:W-:Y:S01]  /*3ef0*/  HMMA.16816.F32 R108, R16.reuse, R8, R108 ;  /* 0x00000008106c723c */ /* 0x040fe2000000186c */
[----:B------:R-:W-:Y:S01]  /*3f00*/  LOP3.LUT R7, R27, 0xff, RZ, 0xc0, !PT ;  /* 0x000000ff1b077812 */ /* 0x000fe200078ec0ff */
[----:B------:R-:W-:Y:S01]  /*3f10*/  MUFU.EX2 R165, R165 ;  /* 0x000000a500a57308 */ /* 0x000fe20000000800 */
[----:B------:R-:W-:Y:S02]  /*3f20*/  SHF.R.U32.HI R27, RZ, 0x8, R173 ;  /* 0x00000008ff1b7819 */ /* 0x000fe400000116ad */
[----:B------:R-:W-:Y:S01]  /*3f30*/  PRMT R6, R6, 0x5410, R206 ;  /* 0x0000541006067816 */ /* 0x000fe200000000ce */
[----:B------:R-:W-:Y:S01]  /*3f40*/  IMAD.WIDE.U32 R206, R175, -0x326172a9, RZ ;  /* 0xcd9e8d57afce7825 */ /* 0x000fe200078e00ff */
[----:B------:R-:W-:Y:S01]  /*3f50*/  PRMT R27, R7, 0x5410, R27 ;  /* 0x00005410071b7816 */ /* 0x000fe2000000001b */
[C---:B------:R-:W-:Y:S01]  /*3f60*/  HMMA.16816.F32 R76, R16.reuse, R32, R76 ;  /* 0x00000020104c723c */ /* 0x040fe2000000184c */
[----:B------:R-:W-:Y:S01]  /*3f70*/  F2FP.F16.F32.PACK_AB R173, R36, R37 ;  /* 0x0000002524ad723e */ /* 0x000fe200000000ff */
[----:B------:R-:W-:Y:S01]  /*3f80*/  IMAD.WIDE.U32 R174, R174, -0x326172a9, RZ ;  /* 0xcd9e8d57aeae7825 */ /* 0x000fe200078e00ff */
[--C-:B------:R-:W-:Y:S01]  /*3f90*/  HSET2.LE.AND R7, R6, R54.reuse, PT ;  /* 0x0000003606077233 */ /* 0x100fe20003803000 */
[----:B------:R-:W-:Y:S01]  /*3fa0*/  MUFU.EX2 R164, R164 ;  /* 0x000000a400a47308 */ /* 0x000fe20000000800 */
[----:B------:R-:W-:Y:S01]  /*3fb0*/  F2FP.F16.F32.PACK_AB R5, R59, R60 ;  /* 0x0000003c3b05723e */ /* 0x000fe200000000ff */
[C---:B----4-:R-:W-:Y:S01]  /*3fc0*/  HMMA.16816.F32 R84, R16.reuse, R28, R84 ;  /* 0x0000001c1054723c */ /* 0x050fe20000001854 */
[----:B------:R-:W-:Y:S01]  /*3fd0*/  LOP3.LUT R6, R141, R173, RZ, 0xc0, !PT ;  /* 0x000000ad8d067212 */ /* 0x000fe200078ec0ff */
[----:B------:R-:W-:Y:S01]  /*3fe0*/  FFMA.FTZ R141, R149, UR4, -R155 ;  /* 0x00000004958d7c23 */ /* 0x000fe2000801089b */
[--C-:B------:R-:W-:Y:S01]  /*3ff0*/  HSET2.LE.AND R27, R27, R54.reuse, PT ;  /* 0x000000361b1b7233 */ /* 0x100fe20003803000 */
[----:B------:R-:W-:Y:S01]  /*4000*/  FFMA.FTZ R173, R154, UR4, -R163 ;  /* 0x000000049aad7c23 */ /* 0x000fe200080108a3 */
[----:B------:R-:W-:Y:S01]  /*4010*/  F2FP.F16.F32.PACK_AB R149, R42, R41 ;  /* 0x000000292a95723e */ /* 0x000fe200000000ff */
[C---:B------:R-:W-:Y:S01]  /*4020*/  HMMA.16816.F32 R120, R16.reuse, R14, R120 ;  /* 0x0000000e1078723c */ /* 0x040fe20000001878 */
[----:B------:R-:W-:Y:S01]  /*4030*/  LOP3.LUT R7, R7, R5, RZ, 0xc0, !PT ;  /* 0x0000000507077212 */ /* 0x000fe200078ec0ff */
[----:B------:R-:W2:Y:S01]  /*4040*/  MUFU.EX2 R141, R141 ;  /* 0x0000008d008d7308 */ /* 0x000ea20000000800 */
[----:B------:R-:W-:Y:S01]  /*4050*/  HSET2.LE.AND R5, R4, R54, PT ;  /* 0x0000003604057233 */ /* 0x000fe20003803000 */
[----:B-1----:R-:W-:Y:S01]  /*4060*/  FADD.FTZ R53, R47, R53 ;  /* 0x000000352f357221 */ /* 0x002fe20000010000 */
[----:B------:R-:W-:Y:S01]  /*4070*/  LOP3.LUT R4, R27, R149, RZ, 0xc0, !PT ;  /* 0x000000951b047212 */ /* 0x000fe200078ec0ff */
[C---:B------:R-:W-:Y:S01]  /*4080*/  HMMA.16816.F32 R104, R16.reuse, R10, R104 ;  /* 0x0000000a1068723c */ /* 0x040fe20000001868 */
[----:B------:R-:W-:Y:S01]  /*4090*/  LOP3.LUT R27, R207, UR23, R224, 0x96, !PT ;  /* 0x00000017cf1b7c12 */ /* 0x000fe2000f8e96e0 */
[----:B------:R-:W-:Y:S01]  /*40a0*/  FADD.FTZ R53, R43, R53 ;  /* 0x000000352b357221 */ /* 0x000fe20000010000 */
[----:B------:R-:W-:Y:S01]  /*40b0*/  F2FP.F16.F32.PACK_AB R154, R145, R55 ;  /* 0x00000037919a723e */ /* 0x000fe200000000ff */
[----:B------:R-:W1:Y:S01]  /*40c0*/  MUFU.EX2 R149, R173 ;  /* 0x000000ad00957308 */ /* 0x000e620000000800 */
[----:B------:R-:W-:Y:S01]  /*40d0*/  LOP3.LUT R205, R175, UR21, R200, 0x96, !PT ;  /* 0x00000015afcd7c12 */ /* 0x000fe2000f8e96c8 */
[C---:B------:R-:W-:Y:S01]  /*40e0*/  HMMA.16816.F32 R100, R16.reuse, R34, R100 ;  /* 0x000000221064723c */ /* 0x040fe20000001864 */
[----:B------:R-:W-:Y:S01]  /*40f0*/  LOP3.LUT R5, R5, R154, RZ, 0xc0, !PT ;  /* 0x0000009a05057212 */ /* 0x000fe200078ec0ff */
[----:B------:R-:W-:Y:S01]  /*4100*/  FFMA.FTZ R154, R23, UR4, -R163 ;  /* 0x00000004179a7c23 */ /* 0x000fe200080108a3 */
[----:B------:R-:W-:Y:S01]  /*4110*/  LOP3.LUT R206, R209, UR21, R206, 0x96, !PT ;  /* 0x00000015d1ce7c12 */ /* 0x000fe2000f8e96ce */
[----:B------:R-:W-:Y:S01]  /*4120*/  FADD.FTZ R53, R142, R53 ;  /* 0x000000358e357221 */ /* 0x000fe20000010000 */
[----:B------:R-:W-:Y:S01]  /*4130*/  LOP3.LUT R200, R25, UR20, R26, 0x96, !PT ;  /* 0x0000001419c87c12 */ /* 0x000fe2000f8e961a */
[----:B------:R-:W-:Y:S01]  /*4140*/  HMMA.16816.F32 R88, R16, R30, R88 ;  /* 0x0000001e1058723c */ /* 0x000fe20000001858 */
[----:B------:R-:W-:Y:S01]  /*4150*/  MUFU.EX2 R158, R158 ;  /* 0x0000009e009e7308 */ /* 0x000fe20000000800 */
[----:B------:R-:W-:-:S04]  /*4160*/  IMAD.WIDE.U32 R206, R206, -0x2daee0ad, RZ ;  /* 0xd2511f53cece7825 */ /* 0x000fc800078e00ff */
[----:B--2---:R-:W-:Y:S01]  /*4170*/  FADD.FTZ R53, R141, R53 ;  /* 0x000000358d357221 */ /* 0x004fe20000010000 */
[----:B------:R-:W-:Y:S01]  /*4180*/  HMMA.16816.F32 R128, R4, R12, R128 ;  /* 0x0000000c0480723c */ /* 0x000fe20000001880 */
[----:B------:R-:W-:-:S04]  /*4190*/  IMAD.WIDE.U32 R18, R27, -0x2daee0ad, RZ ;  /* 0xd2511f531b127825 */ /* 0x000fc800078e00ff */
[----:B------:R-:W-:Y:S01]  /*41a0*/  FADD.FTZ R53, R160, R53 ;  /* 0x00000035a0357221 */ /* 0x000fe20000010000 */
[----:B------:R-:W-:Y:S01]  /*41b0*/  MUFU.EX2 R154, R154 ;  /* 0x0000009a009a7308 */ /* 0x000fe20000000800 */
[----:B-1----:R-:W-:Y:S01]  /*41c0*/  FADD.FTZ R58, R149, R58 ;  /* 0x0000003a953a7221 */ /* 0x002fe20000010000 */
[----:B------:R-:W-:Y:S01]  /*41d0*/  IMAD.WIDE.U32 R200, R200, -0x326172a9, RZ ;  /* 0xcd9e8d57c8c87825 */ /* 0x000fe200078e00ff */
[----:B------:R-:W-:Y:S01]  /*41e0*/  LOP3.LUT R16, R19, UR20, R204, 0x96, !PT ;  /* 0x0000001413107c12 */ /* 0x000fe2000f8e96cc */
[C---:B------:R-:W-:Y:S01]  /*41f0*/  HMMA.16816.F32 R72, R4.reuse, R32, R72 ;  /* 0x000000200448723c */ /* 0x040fe20000001848 */
[----:B------:R-:W-:Y:S01]  /*4200*/  LOP3.LUT R209, R207, UR18, R18, 0x96, !PT ;  /* 0x00000012cfd17c12 */ /* 0x000fe2000f8e9612 */
[----:B------:R-:W-:Y:S01]  /*4210*/  IMAD.WIDE.U32 R204, R205, -0x2daee0ad, RZ ;  /* 0xd2511f53cdcc7825 */ /* 0x000fe200078e00ff */
[----:B------:R-:W-:Y:S01]  /*4220*/  LOP3.LUT R174, R201, UR19, R174, 0x96, !PT ;  /* 0x00000013c9ae7c12 */ /* 0x000fe2000f8e96ae */
[----:B------:R-:W1:Y:S02]  /*4230*/  MUFU.EX2 R33, R22 ;  /* 0x0000001600217308 */ /* 0x000e640000000800 */
[----:B------:R-:W-:Y:S01]  /*4240*/  FFMA.FTZ R201, R148, UR4, -R146 ;  /* 0x0000000494c97c23 */ /* 0x000fe20008010892 */
[----:B------:R-:W-:Y:S01]  /*4250*/  HMMA.16816.F32 R96, R4, R28, R96 ;  /* 0x0000001c0460723c */ /* 0x000fe20000001860 */
[----:B------:R-:W-:Y:S01]  /*4260*/  LOP3.LUT R12, R205, UR18, R24, 0x96, !PT ;  /* 0x00000012cd0c7c12 */ /* 0x000fe2000f8e9618 */
[----:B------:R-:W-:Y:S01]  /*4270*/  FFMA.FTZ R32, R20, UR4, -R161 ;  /* 0x0000000414207c23 */ /* 0x000fe200080108a1 */
[----:B------:R-:W-:-:S04]  /*4280*/  IMAD.WIDE.U32 R16, R16, -0x326172a9, RZ ;  /* 0xcd9e8d5710107825 */ /* 0x000fc800078e00ff */
[----:B------:R-:W-:Y:S01]  /*4290*/  FADD.FTZ R58, R152, R58 ;  /* 0x0000003a983a7221 */ /* 0x000fe20000010000 */
[----:B------:R-:W-:Y:S01]  /*42a0*/  HMMA.16816.F32 R112, R4, R8, R112 ;  /* 0x000000080470723c */ /* 0x000fe20000001870 */
[----:B------:R-:W-:-:S04]  /*42b0*/  IMAD.WIDE.U32 R18, R12, -0x326172a9, RZ ;  /* 0xcd9e8d570c127825 */ /* 0x000fc800078e00ff */
[----:B------:R-:W-:Y:S01]  /*42c0*/  FFMA.FTZ R29, R171, UR4, -R161 ;  /* 0x00000004ab1d7c23 */ /* 0x000fe200080108a1 */
[----:B------:R-:W2:Y:S01]  /*42d0*/  MUFU.EX2 R32, R32 ;  /* 0x0000002000207308 */ /* 0x000ea20000000800 */
[----:B------:R-:W-:Y:S01]  /*42e0*/  LOP3.LUT R173, R17, UR19, R208, 0x96, !PT ;  /* 0x0000001311ad7c12 */ /* 0x000fe2000f8e96d0 */
[----:B------:R-:W-:Y:S01]  /*42f0*/  IMAD.WIDE.U32 R208, R209, -0x326172a9, RZ ;  /* 0xcd9e8d57d1d07825 */ /* 0x000fe200078e00ff */
[--C-:B------:R-:W-:Y:S01]  /*4300*/  SHF.R.U32.HI R24, RZ, 0x10, R18.reuse ;  /* 0x00000010ff187819 */ /* 0x100fe20000011612 */
[C---:B------:R-:W-:Y:S01]  /*4310*/  HMMA.16816.F32 R80, R4.reuse, R34, R80 ;  /* 0x000000220450723c */ /* 0x040fe20000001850 */
[----:B------:R-:W-:Y:S01]  /*4320*/  SHF.R.U32.HI R12, RZ, 0x18, R18 ;  /* 0x00000018ff0c7819 */ /* 0x000fe20000011612 */
[----:B-1----:R-:W-:Y:S01]  /*4330*/  FADD.FTZ R62, R33, R62 ;  /* 0x0000003e213e7221 */ /* 0x002fe20000010000 */
[----:B------:R-:W-:Y:S01]  /*4340*/  LOP3.LUT R24, R24, 0xff, RZ, 0xc0, !PT ;  /* 0x000000ff18187812 */ /* 0x000fe200078ec0ff */
[----:B------:R1:W3:Y:S01]  /*4350*/  MUFU.EX2 R28, R21 ;  /* 0x00000015001c7308 */ /* 0x0002e20000000800 */
[----:B------:R-:W-:Y:S01]  /*4360*/  LOP3.LUT R9, R19, UR29, R200, 0x96, !PT ;  /* 0x0000001d13097c12 */ /* 0x000fe2000f8e96c8 */
[C---:B------:R-:W-:Y:S01]  /*4370*/  HMMA.16816.F32 R116, R4.reuse, R14, R116 ;  /* 0x0000000e0474723c */ /* 0x040fe20000001874 */
[----:B------:R-:W-:Y:S01]  /*4380*/  PRMT R24, R24, 0x5410, R12 ;  /* 0x0000541018187816 */ /* 0x000fe2000000000c */
[----:B------:R-:W-:Y:S01]  /*4390*/  FFMA.FTZ R34, R166, UR4, -R146 ;  /* 0x00000004a6227c23 */ /* 0x000fe20008010892 */
[----:B------:R-:W-:Y:S01]  /*43a0*/  LOP3.LUT R13, R18, 0xffff, RZ, 0xc0, !PT ;  /* 0x0000ffff120d7812 */ /* 0x000fe200078ec0ff */
[----:B------:R-:W-:Y:S01]  /*43b0*/  FFMA.FTZ R200, R162, UR4, -R163 ;  /* 0x00000004a2c87c23 */ /* 0x000fe200080108a3 */
[----:B------:R-:W-:Y:S01]  /*43c0*/  LOP3.LUT R12, R9, 0xffff, RZ, 0xc0, !PT ;  /* 0x0000ffff090c7812 */ /* 0x000fe200078ec0ff */
[----:B------:R-:W-:Y:S01]  /*43d0*/  MUFU.EX2 R29, R29 ;  /* 0x0000001d001d7308 */ /* 0x000fe20000000800 */
[----:B------:R-:W-:Y:S01]  /*43e0*/  SHF.R.U32.HI R27, RZ, 0x10, R9 ;  /* 0x00000010ff1b7819 */ /* 0x000fe20000011609 */
[----:B------:R-:W-:Y:S01]  /*43f0*/  HMMA.16816.F32 R68, R4, R10, R68 ;  /* 0x0000000a0444723c */ /* 0x000fe20000001844 */
[----:B------:R-:W-:Y:S01]  /*4400*/  LOP3.LUT R8, R18, 0xff, RZ, 0xc0, !PT ;  /* 0x000000ff12087812 */ /* 0x000fe200078ec0ff */
[----:B------:R-:W-:Y:S01]  /*4410*/  IMAD.WIDE.U32 R162, R173, -0x2daee0ad, RZ ;  /* 0xd2511f53ada27825 */ /* 0x000fe200078e00ff */
[----:B------:R-:W-:-:S03]  /*4420*/  SHF.R.U32.HI R13, RZ, 0x8, R13 ;  /* 0x00000008ff0d7819 */ /* 0x000fc6000001160d */
[----:B--2---:R-:W-:Y:S01]  /*4430*/  FADD.FTZ R62, R32, R62 ;  /* 0x0000003e203e7221 */ /* 0x004fe20000010000 */
[----:B------:R-:W-:Y:S01]  /*4440*/  LOP3.LUT R25, R9, 0xff, RZ, 0xc0, !PT ;  /* 0x000000ff09197812 */ /* 0x000fe200078ec0ff */
[----:B------:R2:W4:Y:S01]  /*4450*/  MUFU.EX2 R35, R168 ;  /* 0x000000a800237308 */ /* 0x0005220000000800 */
[----:B------:R-:W-:Y:S01]  /*4460*/  SHF.R.U32.HI R12, RZ, 0x8, R12 ;  /* 0x00000008ff0c7819 */ /* 0x000fe2000001160c */
[----:B-1----:R-:W1:Y:S01]  /*4470*/  LDSM.16.MT88.4 R20, [R179+0x7000] ;  /* 0x00700000b314783b */ /* 0x002e620000004200 */
[----:B------:R-:W-:Y:S01]  /*4480*/  SHF.R.U32.HI R9, RZ, 0x18, R9 ;  /* 0x00000018ff097819 */ /* 0x000fe20000011609 */
[----:B------:R-:W-:Y:S01]  /*4490*/  HMMA.16816.F32 R92, R4, R30, R92 ;  /* 0x0000001e045c723c */ /* 0x000fe2000000185c */
[----:B------:R-:W-:Y:S01]  /*44a0*/  LOP3.LUT R27, R27, 0xff, RZ, 0xc0, !PT ;  /* 0x000000ff1b1b7812 */ /* 0x000fe200078ec0ff */
[----:B------:R-:W-:Y:S01]  /*44b0*/  FADD.FTZ R58, R153, R58 ;  /* 0x0000003a993a7221 */ /* 0x000fe20000010000 */
[----:B------:R-:W-:Y:S01]  /*44c0*/  PRMT R8, R8, 0x5410, R13 ;  /* 0x0000541008087816 */ /* 0x000fe2000000000d */
[----:B------:R-:W5:Y:S01]  /*44d0*/  MUFU.EX2 R34, R34 ;  /* 0x0000002200227308 */ /* 0x000f620000000800 */
[----:B------:R-:W-:Y:S01]  /*44e0*/  PRMT R25, R25, 0x5410, R12 ;  /* 0x0000541019197816 */ /* 0x000fe2000000000c */
[----:B---3--:R-:W-:Y:S01]  /*44f0*/  FADD.FTZ R62, R28, R62 ;  /* 0x0000003e1c3e7221 */ /* 0x008fe20000010000 */
[----:B------:R-:W-:Y:S01]  /*4500*/  PRMT R27, R27, 0x5410, R9 ;  /* 0x000054101b1b7816 */ /* 0x000fe20000000009 */
[----:B------:R-:W-:Y:S01]  /*4510*/  FFMA.FTZ R30, R170, UR4, -R146 ;  /* 0x00000004aa1e7c23 */ /* 0x000fe20008010892 */
[--C-:B------:R-:W-:Y:S01]  /*4520*/  HSET2.LE.AND R26, R8, R54.reuse, PT ;  /* 0x00000036081a7233 */ /* 0x100fe20003803000 */
[----:B------:R-:W3:Y:S01]  /*4530*/  LDSM.16.MT88.4 R12, [R177+0x7000] ;  /* 0x00700000b10c783b */ /* 0x000ee20000004200 */
[C---:B------:R-:W-:Y:S01]  /*4540*/  F2FP.F16.F32.PACK_AB R171, R154.reuse, R153 ;  /* 0x000000999aab723e */ /* 0x040fe200000000ff */
[----:B------:R-:W-:Y:S01]  /*4550*/  MUFU.EX2 R200, R200 ;  /* 0x000000c800c87308 */ /* 0x000fe20000000800 */
[--C-:B--2---:R-:W-:Y:S01]  /*4560*/  HSET2.LE.AND R168, R25, R54.reuse, PT ;  /* 0x0000003619a87233 */ /* 0x104fe20003803000 */
[----:B------:R-:W2:Y:S01]  /*4570*/  LDSM.16.MT88.4 R8, [R176+0x7000] ;  /* 0x00700000b008783b */ /* 0x000ea20000004200 */
[--C-:B------:R-:W-:Y:S01]  /*4580*/  HSET2.LE.AND R25, R27, R54.reuse, PT ;  /* 0x000000361b197233 */ /* 0x100fe20003803000 */
[----:B----4-:R-:W-:Y:S01]  /*4590*/  FADD.FTZ R61, R35, R61 ;  /* 0x0000003d233d7221 */ /* 0x010fe20000010000 */
[----:B------:R-:W-:Y:S01]  /*45a0*/  LOP3.LUT R175, R209, UR29, R16, 0x96, !PT ;  /* 0x0000001dd1af7c12 */ /* 0x000fe2000f8e9610 */
[----:B------:R-:W-:Y:S01]  /*45b0*/  FADD.FTZ R58, R154, R58 ;  /* 0x0000003a9a3a7221 */ /* 0x000fe20000010000 */
[----:B------:R-:W-:Y:S01]  /*45c0*/  F2FP.F16.F32.PACK_AB R166, R32, R33 ;  /* 0x0000002120a6723e */ /* 0x000fe200000000ff */
[----:B------:R-:W4:Y:S01]  /*45d0*/  LDSM.16.MT88.4 R16, [R178+0x7000] ;  /* 0x00700000b210783b */ /* 0x000f220000004200 */
[----:B------:R-:W-:Y:S01]  /*45e0*/  HSET2.LE.AND R24, R24, R54, PT ;  /* 0x0000003618187233 */ /* 0x000fe20003803000 */
[----:B------:R-:W1:Y:S01]  /*45f0*/  MUFU.EX2 R30, R30 ;  /* 0x0000001e001e7308 */ /* 0x000e620000000800 */
[----:B------:R-:W-:Y:S01]  /*4600*/  LOP3.LUT R26, R26, R171, RZ, 0xc0, !PT ;  /* 0x000000ab1a1a7212 */ /* 0x000fe200078ec0ff */
[----:B-----5:R-:W-:Y:S01]  /*4610*/  FADD.FTZ R61, R34, R61 ;  /* 0x0000003d223d7221 */ /* 0x020fe20000010000 */
[C---:B------:R-:W-:Y:S01]  /*4620*/  F2FP.F16.F32.PACK_AB R27, R29.reuse, R28 ;  /* 0x0000001c1d1b723e */ /* 0x040fe200000000ff */
[----:B------:R-:W-:Y:S01]  /*4630*/  FADD.FTZ R62, R29, R62 ;  /* 0x0000003e1d3e7221 */ /* 0x000fe20000010000 */
[----:B------:R-:W-:Y:S01]  /*4640*/  F2FP.F16.F32.PACK_AB R171, R152, R149 ;  /* 0x0000009598ab723e */ /* 0x000fe200000000ff */
[----:B------:R-:W-:Y:S01]  /*4650*/  VIADD R173, R181, 0x1800 ;  /* 0x00001800b5ad7836 */ /* 0x000fe20000000000 */
[----:B------:R-:W-:Y:S01]  /*4660*/  LOP3.LUT R25, R25, R166, RZ, 0xc0, !PT ;  /* 0x000000a619197212 */ /* 0x000fe200078ec0ff */
[----:B------:R-:W-:Y:S01]  /*4670*/  FFMA.FTZ R166, R169, UR4, -R146 ;  /* 0x00000004a9a67c23 */ /* 0x000fe20008010892 */
[----:B------:R-:W-:Y:S01]  /*4680*/  SHF.R.U32.HI R5, RZ, 0x10, R208 ;  /* 0x00000010ff057819 */ /* 0x000fe200000116d0 */
[----:B------:R-:W-:Y:S01]  /*4690*/  MUFU.EX2 R199, R199 ;  /* 0x000000c700c77308 */ /* 0x000fe20000000800 */
[----:B------:R-:W-:-:S02]  /*46a0*/  LOP3.LUT R31, R175, 0xffff, RZ, 0xc0, !PT ;  /* 0x0000ffffaf1f7812 */ /* 0x000fc400078ec0ff */
[----:B------:R-:W-:Y:S02]  /*46b0*/  LOP3.LUT R27, R24, R27, RZ, 0xc0, !PT ;  /* 0x0000001b181b7212 */ /* 0x000fe400078ec0ff */
[----:B------:R-:W-:Y:S02]  /*46c0*/  LOP3.LUT R24, R168, R171, RZ, 0xc0, !PT ;  /* 0x000000aba8187212 */ /* 0x000fe400078ec0ff */
[----:B------:R-:W-:Y:S01]  /*46d0*/  LOP3.LUT R168, R208, 0xffff, RZ, 0xc0, !PT ;  /* 0x0000ffffd0a87812 */ /* 0x000fe200078ec0ff */
[----:B------:R-:W5:Y:S01]  /*46e0*/  MUFU.EX2 R166, R166 ;  /* 0x000000a600a67308 */ /* 0x000f620000000800 */
[----:B------:R-:W-:Y:S01]  /*46f0*/  SHF.R.U32.HI R4, RZ, 0x18, R208 ;  /* 0x00000018ff047819 */ /* 0x000fe200000116d0 */
[----:B-1----:R-:W-:Y:S01]  /*4700*/  FADD.FTZ R61, R30, R61 ;  /* 0x0000003d1e3d7221 */ /* 0x002fe20000010000 */
[----:B------:R-:W-:Y:S01]  /*4710*/  LOP3.LUT R5, R5, 0xff, RZ, 0xc0, !PT ;  /* 0x000000ff05057812 */ /* 0x000fe200078ec0ff */
[----:B------:R-:W-:Y:S01]  /*4720*/  HMMA.16816.F32 R124, R24, R20, R124 ;  /* 0x00000014187c723c */ /* 0x000fe2000000187c */
[----:B------:R-:W-:-:S02]  /*4730*/  SHF.R.U32.HI R31, RZ, 0x8, R31 ;  /* 0x00000008ff1f7819 */ /* 0x000fc4000001161f */
[----:B------:R-:W-:Y:S01]  /*4740*/  LOP3.LUT R7, R175, 0xff, RZ, 0xc0, !PT ;  /* 0x000000ffaf077812 */ /* 0x000fe200078ec0ff */
[----:B------:R-:W1:Y:S01]  /*4750*/  MUFU.EX2 R159, R159 ;  /* 0x0000009f009f7308 */ /* 0x000e620000000800 */
[----:B------:R-:W-:Y:S01]  /*4760*/  LOP3.LUT R6, R208, 0xff, RZ, 0xc0, !PT ;  /* 0x000000ffd0067812 */ /* 0x000fe200078ec0ff */
[C---:B---3--:R-:W-:Y:S01]  /*4770*/  HMMA.16816.F32 R76, R24.reuse, R12, R76 ;  /* 0x0000000c184c723c */ /* 0x048fe2000000184c */
[----:B------:R-:W-:Y:S02]  /*4780*/  SHF.R.U32.HI R168, RZ, 0x8, R168 ;  /* 0x00000008ffa87819 */ /* 0x000fe400000116a8 */
[----:B------:R-:W-:Y:S02]  /*4790*/  PRMT R4, R5, 0x5410, R4 ;  /* 0x0000541005047816 */ /* 0x000fe40000000004 */
[----:B------:R-:W-:Y:S01]  /*47a0*/  PRMT R5, R7, 0x5410, R31 ;  /* 0x0000541007057816 */ /* 0x000fe2000000001f */
[----:B--2---:R-:W-:Y:S01]  /*47b0*/  HMMA.16816.F32 R84, R24, R8, R84 ;  /* 0x000000081854723c */ /* 0x004fe20000001854 */
[----:B------:R2:W3:Y:S01]  /*47c0*/  MUFU.EX2 R31, R167 ;  /* 0x000000a7001f7308 */ /* 0x0004e20000000800 */
[----:B------:R-:W-:Y:S01]  /*47d0*/  PRMT R6, R6, 0x5410, R168 ;  /* 0x0000541006067816 */ /* 0x000fe200000000a8 */
[----:B-----5:R-:W-:Y:S01]  /*47e0*/  FADD.FTZ R61, R166, R61 ;  /* 0x0000003da63d7221 */ /* 0x020fe20000010000 */
[----:B------:R-:W-:-:S02]  /*47f0*/  F2FP.F16.F32.PACK_AB R7, R141, R142 ;  /* 0x0000008e8d07723e */ /* 0x000fc400000000ff */
[--C-:B------:R-:W-:Y:S01]  /*4800*/  HSET2.LE.AND R4, R4, R54.reuse, PT ;  /* 0x0000003604047233 */ /* 0x100fe20003803000 */
[C---:B----4-:R-:W-:Y:S01]  /*4810*/  HMMA.16816.F32 R108, R24.reuse, R16, R108 ;  /* 0x00000010186c723c */ /* 0x050fe2000000186c */
[--C-:B------:R-:W-:Y:S01]  /*4820*/  HSET2.LE.AND R6, R6, R54.reuse, PT ;  /* 0x0000003606067233 */ /* 0x100fe20003803000 */
[----:B------:R-:W4:Y:S01]  /*4830*/  MUFU.EX2 R157, R157 ;  /* 0x0000009d009d7308 */ /* 0x000f220000000800 */
[----:B------:R-:W-:Y:S01]  /*4840*/  HSET2.LE.AND R5, R5, R54, PT ;  /* 0x0000003605057233 */ /* 0x000fe20003803000 */
[----:B-1----:R-:W-:Y:S01]  /*4850*/  FADD.FTZ R62, R159, R62 ;  /* 0x0000003e9f3e7221 */ /* 0x002fe20000010000 */
[----:B------:R-:W-:Y:S01]  /*4860*/  F2FP.F16.F32.PACK_AB R169, R43, R47 ;  /* 0x0000002f2ba9723e */ /* 0x000fe200000000ff */
[C---:B------:R-:W-:Y:S01]  /*4870*/  HMMA.16816.F32 R104, R24.reuse, R18, R104 ;  /* 0x000000121868723c */ /* 0x040fe20000001868 */
[----:B------:R-:W-:Y:S02]  /*4880*/  LOP3.LUT R6, R6, R7, RZ, 0xc0, !PT ;  /* 0x0000000706067212 */ /* 0x000fe400078ec0ff */
[----:B------:R-:W-:Y:S01]  /*4890*/  F2FP.F16.F32.PACK_AB R7, R166, R30 ;  /* 0x0000001ea607723e */ /* 0x000fe200000000ff */
[----:B------:R-:W-:Y:S01]  /*48a0*/  MUFU.EX2 R150, R150 ;  /* 0x0000009600967308 */ /* 0x000fe20000000800 */
[--C-:B--2---:R-:W-:Y:S01]  /*48b0*/  SHF.R.U32.HI R167, RZ, 0x10, R175.reuse ;  /* 0x00000010ffa77819 */ /* 0x104fe200000116af */
[----:B------:R-:W-:Y:S01]  /*48c0*/  HMMA.16816.F32 R120, R24, R22, R120 ;  /* 0x000000161878723c */ /* 0x000fe20000001878 */
[----:B------:R-:W-:Y:S01]  /*48d0*/  SHF.R.U32.HI R175, RZ, 0x18, R175 ;  /* 0x00000018ffaf7819 */ /* 0x000fe200000116af */
[----:B---3--:R-:W-:Y:S01]  /*48e0*/  FADD.FTZ R58, R31, R58 ;  /* 0x0000003a1f3a7221 */ /* 0x008fe20000010000 */
[----:B------:R-:W-:-:S02]  /*48f0*/  LOP3.LUT R167, R167, 0xff, RZ, 0xc0, !PT ;  /* 0x000000ffa7a77812 */ /* 0x000fc400078ec0ff */
[----:B------:R-:W-:Y:S01]  /*4900*/  F2FP.F16.F32.PACK_AB R168, R34, R35 ;  /* 0x0000002322a8723e */ /* 0x000fe200000000ff */
[C---:B------:R-:W-:Y:S01]  /*4910*/  HMMA.16816.F32 R100, R24.reuse, R14, R100 ;  /* 0x0000000e1864723c */ /* 0x040fe20000001864 */
[----:B------:R-:W-:Y:S01]  /*4920*/  PRMT R167, R167, 0x5410, R175 ;  /* 0x00005410a7a77816 */ /* 0x000fe200000000af */
[----:B------:R-:W-:Y:S01]  /*4930*/  IMAD.WIDE.U32 R174, R174, -0x2daee0ad, RZ ;  /* 0xd2511f53aeae7825 */ /* 0x000fe200078e00ff */
[----:B------:R-:W-:Y:S01]  /*4940*/  LOP3.LUT R7, R4, R7, RZ, 0xc0, !PT ;  /* 0x0000000704077212 */ /* 0x000fe200078ec0ff */
[----:B------:R-:W-:Y:S01]  /*4950*/  MUFU.EX2 R201, R201 ;  /* 0x000000c900c97308 */ /* 0x000fe20000000800 */
[----:B------:R-:W-:Y:S01]  /*4960*/  LOP3.LUT R4, R5, R169, RZ, 0xc0, !PT ;  /* 0x000000a905047212 */ /* 0x000fe200078ec0ff */
[----:B------:R-:W-:Y:S01]  /*4970*/  HMMA.16816.F32 R88, R24, R10, R88 ;  /* 0x0000000a1858723c */ /* 0x000fe20000001858 */
[----:B------:R-:W-:Y:S01]  /*4980*/  HSET2.LE.AND R167, R167, R54, PT ;  /* 0x00000036a7a77233 */ /* 0x000fe20003803000 */
[----:B------:R-:W-:Y:S01]  /*4990*/  FADD.FTZ R58, R165, R58 ;  /* 0x0000003aa53a7221 */ /* 0x000fe20000010000 */
[----:B------:R-:W-:Y:S01]  /*49a0*/  LOP3.LUT R204, R175, UR28, R204, 0x96, !PT ;  /* 0x0000001cafcc7c12 */ /* 0x000fe2000f8e96cc */
[C---:B----4-:R-:W-:Y:S01]  /*49b0*/  FADD.FTZ R62, R157.reuse, R62 ;  /* 0x0000003e9d3e7221 */ /* 0x050fe20000010000 */
[----:B------:R-:W-:Y:S01]  /*49c0*/  F2FP.F16.F32.PACK_AB R144, R157, R159 ;  /* 0x0000009f9d90723e */ /* 0x000fe200000000ff */
[----:B------:R-:W1:Y:S01]  /*49d0*/  MUFU.EX2 R147, R147 ;  /* 0x0000009300937308 */ /* 0x000e620000000800 */
[----:B------:R-:W-:Y:S01]  /*49e0*/  LOP3.LUT R5, R167, R168, RZ, 0xc0, !PT ;  /* 0x000000a8a7057212 */ /* 0x000fe200078ec0ff */
[----:B------:R-:W-:Y:S01]  /*49f0*/  FADD.FTZ R58, R164, R58 ;  /* 0x0000003aa43a7221 */ /* 0x000fe20000010000 */
[----:B------:R-:W-:Y:S01]  /*4a00*/  LOP3.LUT R25, R174, 0xff, RZ, 0xc0, !PT ;  /* 0x000000ffae197812 */ /* 0x000fe200078ec0ff */
[----:B------:R-:W-:Y:S01]  /*4a10*/  FADD.FTZ R62, R158, R62 ;  /* 0x0000003e9e3e7221 */ /* 0x000fe20000010000 */
[----:B------:R-:W-:-:S03]  /*4a20*/  LOP3.LUT R206, R163, UR28, R206, 0x96, !PT ;  /* 0x0000001ca3ce7c12 */ /* 0x000fc6000f8e96ce */
[----:B------:R-:W-:Y:S01]  /*4a30*/  HMMA.16816.F32 R112, R4, R16, R112 ;  /* 0x000000100470723c */ /* 0x000fe20000001870 */
[----:B------:R-:W2:Y:S01]  /*4a40*/  MUFU.EX2 R143, R143 ;  /* 0x0000008f008f7308 */ /* 0x000ea20000000800 */
[----:B------:R-:W-:-:S04]  /*4a50*/  SHF.R.U32.HI R155, RZ, 0x10, R206 ;  /* 0x00000010ff9b7819 */ /* 0x000fc800000116ce */
[C---:B------:R-:W-:Y:S01]  /*4a60*/  HMMA.16816.F32 R128, R4.reuse, R20, R128 ;  /* 0x000000140480723c */ /* 0x040fe20000001880 */
[--C-:B------:R-:W-:Y:S02]  /*4a70*/  SHF.R.U32.HI R17, RZ, 0x10, R174.reuse ;  /* 0x00000010ff117819 */ /* 0x100fe400000116ae */
[----:B------:R-:W-:Y:S01]  /*4a80*/  SHF.R.U32.HI R16, RZ, 0x18, R174 ;  /* 0x00000018ff107819 */ /* 0x000fe200000116ae */
[----:B------:R-:W-:Y:S01]  /*4a90*/  MUFU.EX2 R202, R202 ;  /* 0x000000ca00ca7308 */ /* 0x000fe20000000800 */
[----:B------:R-:W-:Y:S01]  /*4aa0*/  LOP3.LUT R148, R155, 0xff, RZ, 0xc0, !PT ;  /* 0x000000ff9b947812 */ /* 0x000fe200078ec0ff */
[C---:B------:R-:W-:Y:S01]  /*4ab0*/  HMMA.16816.F32 R68, R4.reuse, R18, R68 ;  /* 0x000000120444723c */ /* 0x040fe20000001844 */
[----:B------:R-:W-:Y:S01]  /*4ac0*/  LOP3.LUT R20, R174, 0xffff, RZ, 0xc0, !PT ;  /* 0x0000ffffae147812 */ /* 0x000fe200078ec0ff */
[----:B-1----:R-:W-:Y:S01]  /*4ad0*/  FADD.FTZ R53, R147, R53 ;  /* 0x0000003593357221 */ /* 0x002fe20000010000 */
[----:B------:R-:W-:Y:S02]  /*4ae0*/  VIADD R175, R181, 0x800 ;  /* 0x00000800b5af7836 */ /* 0x000fe40000000000 */
[----:B------:R-:W-:Y:S01]  /*4af0*/  SHF.R.U32.HI R20, RZ, 0x8, R20 ;  /* 0x00000008ff147819 */ /* 0x000fe20000011614 */
[C---:B------:R-:W-:Y:S01]  /*4b00*/  HMMA.16816.F32 R72, R4.reuse, R12, R72 ;  /* 0x0000000c0448723c */ /* 0x040fe20000001848 */
[C---:B------:R-:W-:Y:S01]  /*4b10*/  LOP3.LUT R18, R204.reuse, 0xffff, RZ, 0xc0, !PT ;  /* 0x0000ffffcc127812 */ /* 0x040fe200078ec0ff */
[----:B------:R-:W-:Y:S01]  /*4b20*/  MUFU.EX2 R56, R66 ;  /* 0x0000004200387308 */ /* 0x000fe20000000800 */
[----:B------:R-:W-:Y:S01]  /*4b30*/  LOP3.LUT R19, R17, 0xff, RZ, 0xc0, !PT ;  /* 0x000000ff11137812 */ /* 0x000fe200078ec0ff */
[----:B--2---:R-:W-:Y:S01]  /*4b40*/  FADD.FTZ R53, R143, R53 ;  /* 0x000000358f357221 */ /* 0x004fe20000010000 */
[----:B------:R-:W-:Y:S01]  /*4b50*/  LOP3.LUT R17, R204, 0xff, RZ, 0xc0, !PT ;  /* 0x000000ffcc117812 */ /* 0x000fe200078ec0ff */
[----:B------:R-:W-:Y:S01]  /*4b60*/  HMMA.16816.F32 R80, R4, R14, R80 ;  /* 0x0000000e0450723c */ /* 0x000fe20000001850 */
[----:B------:R-:W-:Y:S01]  /*4b70*/  SHF.R.U32.HI R18, RZ, 0x8, R18 ;  /* 0x00000008ff127819 */ /* 0x000fe20000011612 */
[----:B------:R-:W-:Y:S01]  /*4b80*/  VIADD R174, R181, 0x1000 ;  /* 0x00001000b5ae7836 */ /* 0x000fe20000000000 */
[----:B------:R-:W-:-:S02]  /*4b90*/  SHF.R.U32.HI R13, RZ, 0x10, R204 ;  /* 0x00000010ff0d7819 */ /* 0x000fc400000116cc */
[----:B------:R-:W-:Y:S01]  /*4ba0*/  PRMT R25, R25, 0x5410, R20 ;  /* 0x0000541019197816 */ /* 0x000fe20000000014 */
[C---:B------:R-:W-:Y:S01]  /*4bb0*/  HMMA.16816.F32 R96, R4.reuse, R8, R96 ;  /* 0x000000080460723c */ /* 0x040fe20000001860 */
[----:B------:R-:W-:Y:S02]  /*4bc0*/  PRMT R12, R19, 0x5410, R16 ;  /* 0x00005410130c7816 */ /* 0x000fe40000000010 */
[----:B------:R-:W-:Y:S02]  /*4bd0*/  PRMT R17, R17, 0x5410, R18 ;  /* 0x0000541011117816 */ /* 0x000fe40000000012 */
[----:B------:R-:W-:Y:S01]  /*4be0*/  SHF.R.U32.HI R204, RZ, 0x18, R204 ;  /* 0x00000018ffcc7819 */ /* 0x000fe200000116cc */
[----:B------:R-:W-:Y:S01]  /*4bf0*/  HMMA.16816.F32 R116, R4, R22, R116 ;  /* 0x000000160474723c */ /* 0x000fe20000001874 */
[----:B------:R-:W-:Y:S01]  /*4c00*/  LOP3.LUT R13, R13, 0xff, RZ, 0xc0, !PT ;  /* 0x000000ff0d0d7812 */ /* 0x000fe200078ec0ff */
[----:B------:R-:W1:Y:S01]  /*4c10*/  LDSM.16.MT88.4 R20, [R179+0x7800] ;  /* 0x00780000b314783b */ /* 0x000e620000004200 */
[----:B------:R-:W-:-:S02]  /*4c20*/  HSET2.LE.AND R24, R17, R54, PT ;  /* 0x0000003611187233 */ /* 0x000fc40003803000 */
[----:B------:R-:W-:Y:S01]  /*4c30*/  F2FP.F16.F32.PACK_AB R14, R165, R31 ;  /* 0x0000001fa50e723e */ /* 0x000fe200000000ff */
[----:B------:R-:W-:Y:S01]  /*4c40*/  HMMA.16816.F32 R92, R4, R10, R92 ;  /* 0x0000000a045c723c */ /* 0x000fe2000000185c */
[----:B------:R-:W-:Y:S01]  /*4c50*/  PRMT R13, R13, 0x5410, R204 ;  /* 0x000054100d0d7816 */ /* 0x000fe200000000cc */
[----:B------:R-:W2:Y:S01]  /*4c60*/  LDSM.16.MT88.4 R16, [R178+0x7800] ;  /* 0x00780000b210783b */ /* 0x000ea20000004200 */
[--C-:B------:R-:W-:Y:S02]  /*4c70*/  HSET2.LE.AND R26, R25, R54.reuse, PT ;  /* 0x00000036191a7233 */ /* 0x100fe40003803000 */
[----:B------:R-:W-:Y:S02]  /*4c80*/  HSET2.LE.AND R27, R12, R54, PT ;  /* 0x000000360c1b7233 */ /* 0x000fe40003803000 */
[C---:B------:R-:W-:Y:S01]  /*4c90*/  F2FP.F16.F32.PACK_AB R9, R200.reuse, R164 ;  /* 0x000000a4c809723e */ /* 0x040fe200000000ff */
[----:B------:R-:W-:Y:S01]  /*4ca0*/  FADD.FTZ R200, R200, R58 ;  /* 0x0000003ac8c87221 */ /* 0x000fe20000010000 */
[C---:B------:R-:W-:Y:S01]  /*4cb0*/  F2FP.F16.F32.PACK_AB R8, R199.reuse, R158 ;  /* 0x0000009ec708723e */ /* 0x040fe200000000ff */
[----:B------:R-:W-:Y:S01]  /*4cc0*/  FADD.FTZ R199, R199, R62 ;  /* 0x0000003ec7c77221 */ /* 0x000fe20000010000 */
[----:B------:R-:W-:-:S02]  /*4cd0*/  LOP3.LUT R24, R24, R14, RZ, 0xc0, !PT ;  /* 0x0000000e18187212 */ /* 0x000fc400078ec0ff */
[----:B------:R-:W-:Y:S02]  /*4ce0*/  HSET2.LE.AND R25, R13, R54, PT ;  /* 0x000000360d197233 */ /* 0x000fe40003803000 */
[----:B------:R-:W-:Y:S01]  /*4cf0*/  LOP3.LUT R26, R26, R9, RZ, 0xc0, !PT ;  /* 0x000000091a1a7212 */ /* 0x000fe200078ec0ff */
[----:B------:R-:W3:Y:S01]  /*4d00*/  LDSM.16.MT88.4 R12, [R177+0x7800] ;  /* 0x00780000b10c783b */ /* 0x000ee20000004200 */
[----:B------:R-:W-:Y:S02]  /*4d10*/  LOP3.LUT R27, R27, R8, RZ, 0xc0, !PT ;  /* 0x000000081b1b7212 */ /* 0x000fe400078ec0ff */
[----:B------:R-:W-:Y:S01]  /*4d20*/  LOP3.LUT R25, R25, R144, RZ, 0xc0, !PT ;  /* 0x0000009019197212 */ /* 0x000fe200078ec0ff */
[----:B------:R-:W4:Y:S01]  /*4d30*/  LDSM.16.MT88.4 R8, [R176+0x7800] ;  /* 0x00780000b008783b */ /* 0x000f220000004200 */
[----:B------:R-:W-:Y:S01]  /*4d40*/  FFMA.FTZ R144, R151, UR4, -R146 ;  /* 0x0000000497907c23 */ /* 0x000fe20008010892 */
[----:B------:R-:W-:Y:S02]  /*4d50*/  LOP3.LUT R5, R162, 0xffff, RZ, 0xc0, !PT ;  /* 0x0000ffffa2057812 */ /* 0x000fe400078ec0ff */
[----:B------:R-:W-:-:S02]  /*4d60*/  SHF.R.U32.HI R6, RZ, 0x10, R162 ;  /* 0x00000010ff067819 */ /* 0x000fc400000116a2 */
[----:B------:R-:W-:Y:S01]  /*4d70*/  LOP3.LUT R151, R206, 0xffff, RZ, 0xc0, !PT ;  /* 0x0000ffffce977812 */ /* 0x000fe200078ec0ff */
[----:B------:R-:W5:Y:S01]  /*4d80*/  MUFU.EX2 R144, R144 ;  /* 0x0000009000907308 */ /* 0x000f620000000800 */
[----:B------:R-:W-:Y:S02]  /*4d90*/  LOP3.LUT R4, R162, 0xff, RZ, 0xc0, !PT ;  /* 0x000000ffa2047812 */ /* 0x000fe400078ec0ff */
[----:B------:R-:W-:Y:S02]  /*4da0*/  SHF.R.U32.HI R5, RZ, 0x8, R5 ;  /* 0x00000008ff057819 */ /* 0x000fe40000011605 */
[----:B------:R-:W-:Y:S02]  /*4db0*/  SHF.R.U32.HI R162, RZ, 0x18, R162 ;  /* 0x00000018ffa27819 */ /* 0x000fe400000116a2 */
[----:B------:R-:W-:Y:S02]  /*4dc0*/  LOP3.LUT R6, R6, 0xff, RZ, 0xc0, !PT ;  /* 0x000000ff06067812 */ /* 0x000fe400078ec0ff */
[----:B------:R-:W-:Y:S01]  /*4dd0*/  LOP3.LUT R7, R206, 0xff, RZ, 0xc0, !PT ;  /* 0x000000ffce077812 */ /* 0x000fe200078ec0ff */
[----:B-1----:R-:W-:Y:S01]  /*4de0*/  HMMA.16816.F32 R124, R24, R20, R124 ;  /* 0x00000014187c723c */ /* 0x002fe2000000187c */
[----:B------:R-:W-:-:S02]  /*4df0*/  SHF.R.U32.HI R151, RZ, 0x8, R151 ;  /* 0x00000008ff977819 */ /* 0x000fc40000011697 */
[----:B------:R-:W-:Y:S02]  /*4e00*/  SHF.R.U32.HI R206, RZ, 0x18, R206 ;  /* 0x00000018ffce7819 */ /* 0x000fe400000116ce */
[----:B------:R-:W-:Y:S01]  /*4e10*/  PRMT R4, R4, 0x5410, R5 ;  /* 0x0000541004047816 */ /* 0x000fe20000000005 */
[C---:B------:R-:W-:Y:S01]  /*4e20*/  HMMA.16816.F32 R120, R24.reuse, R22, R120 ;  /* 0x000000161878723c */ /* 0x040fe20000001878 */
[----:B------:R-:W-:Y:S01]  /*4e30*/  PRMT R6, R6, 0x5410, R162 ;  /* 0x0000541006067816 */ /* 0x000fe200000000a2 */
[----:B-----5:R-:W-:Y:S01]  /*4e40*/  FADD.FTZ R61, R144, R61 ;  /* 0x0000003d903d7221 */ /* 0x020fe20000010000 */
[----:B------:R-:W-:Y:S02]  /*4e50*/  PRMT R7, R7, 0x5410, R151 ;  /* 0x0000541007077816 */ /* 0x000fe40000000097 */
[----:B------:R-:W-:Y:S01]  /*4e60*/  PRMT R5, R148, 0x5410, R206 ;  /* 0x0000541094057816 */ /* 0x000fe200000000ce */
[----:B------:R-:W-:Y:S01]  /*4e70*/  FADD.FTZ R61, R56, R61 ;  /* 0x0000003d383d7221 */ /* 0x000fe20000010000 */
[--C-:B------:R-:W-:Y:S01]  /*4e80*/  HSET2.LE.AND R57, R4, R54.reuse, PT ;  /* 0x0000003604397233 */ /* 0x100fe20003803000 */
[----:B--2---:R-:W-:Y:S01]  /*4e90*/  HMMA.16816.F32 R108, R24, R16, R108 ;  /* 0x00000010186c723c */ /* 0x004fe2000000186c */
[--C-:B------:R-:W-:Y:S01]  /*4ea0*/  HSET2.LE.AND R4, R6, R54.reuse, PT ;  /* 0x0000003606047233 */ /* 0x100fe20003803000 */
[----:B------:R-:W-:Y:S01]  /*4eb0*/  FADD.FTZ R61, R150, R61 ;  /* 0x0000003d963d7221 */ /* 0x000fe20000010000 */
[----:B------:R-:W-:-:S02]  /*4ec0*/  HSET2.LE.AND R63, R7, R54, PT ;  /* 0x00000036073f7233 */ /* 0x000fc40003803000 */
[----:B------:R-:W-:Y:S01]  /*4ed0*/  HSET2.LE.AND R5, R5, R54, PT ;  /* 0x0000003605057233 */ /* 0x000fe20003803000 */
[C---:B------:R-:W-:Y:S01]  /*4ee0*/  HMMA.16816.F32 R104, R24.reuse, R18, R104 ;  /* 0x000000121868723c */ /* 0x040fe20000001868 */
[C---:B------:R-:W-:Y:S01]  /*4ef0*/  F2FP.F16.F32.PACK_AB R7, R201.reuse, R150 ;  /* 0x00000096c907723e */ /* 0x040fe200000000ff */
[----:B------:R-:W-:Y:S01]  /*4f00*/  FADD.FTZ R201, R201, R61 ;  /* 0x0000003dc9c97221 */ /* 0x000fe20000010000 */
[----:B------:R-:W-:Y:S02]  /*4f10*/  F2FP.F16.F32.PACK_AB R54, R147, R160 ;  /* 0x000000a09336723e */ /* 0x000fe400000000ff */
[----:B------:R-:W-:Y:S01]  /*4f20*/  F2FP.F16.F32.PACK_AB R6, R202, R143 ;  /* 0x0000008fca06723e */ /* 0x000fe200000000ff */
[----:B---3--:R-:W-:Y:S01]  /*4f30*/  HMMA.16816.F32 R76, R24, R12, R76 ;  /* 0x0000000c184c723c */ /* 0x008fe2000000184c */
[----:B------:R-:W-:Y:S01]  /*4f40*/  F2FP.F16.F32.PACK_AB R64, R56, R144 ;  /* 0x000000903840723e */ /* 0x000fe200000000ff */
[----:B------:R-:W-:Y:S01]  /*4f50*/  FADD.FTZ R202, R202, R53 ;  /* 0x00000035caca7221 */ /* 0x000fe20000010000 */
[----:B------:R-:W-:-:S02]  /*4f60*/  LOP3.LUT R7, R4, R7, RZ, 0xc0, !PT ;  /* 0x0000000704077212 */ /* 0x000fc400078ec0ff */
[----:B------:R-:W-:Y:S01]  /*4f70*/  LOP3.LUT R6, R57, R6, RZ, 0xc0, !PT ;  /* 0x0000000639067212 */ /* 0x000fe200078ec0ff */
[----:B------:R-:W-:Y:S01]  /*4f80*/  HMMA.16816.F32 R100, R24, R14, R100 ;  /* 0x0000000e1864723c */ /* 0x000fe20000001864 */
[----:B------:R-:W-:Y:S02]  /*4f90*/  LOP3.LUT R4, R63, R54, RZ, 0xc0, !PT ;  /* 0x000000363f047212 */ /* 0x000fe400078ec0ff */
[----:B------:R-:W-:-:S03]  /*4fa0*/  LOP3.LUT R5, R5, R64, RZ, 0xc0, !PT ;  /* 0x0000004005057212 */ /* 0x000fc600078ec0ff */
[C---:B----4-:R-:W-:Y:S06]  /*4fb0*/  HMMA.16816.F32 R84, R24.reuse, R8, R84 ;  /* 0x000000081854723c */ /* 0x050fec0000001854 */
        /* <DEDUP_REMOVED lines=9> */
[----:B------:R-:W-:-:S08]  /*5050*/  NOP ;  /* 0x0000000000007918 */ /* 0x000fd00000000000 */
[----:B------:R-:W-:-:S15]  /*5060*/  @!P0 BRA `(.L_x_730) ;  /* 0x0000004000888947 */ /* 0x000fde0003800000 */
[----:B------:R-:W-:Y:S01]  /*5070*/  VIADD R195, R132, 0xfffffffe ;  /* 0xfffffffe84c37836 */ /* 0x000fe20000000000 */
[----:B------:R-:W-:-:S04]  /*5080*/  DEPBAR.LE SB0, 0x0 ;  /* 0x000080000000791a */ /* 0x000fc80000000000 */
[----:B------:R-:W-:Y:S01]  /*5090*/  SHF.R.S32.HI R0, RZ, 0x1f, R195 ;  /* 0x0000001fff007819 */ /* 0x000fe200000114c3 */
[C---:B------:R-:W-:Y:S02]  /*50a0*/  IMAD R2, R195.reuse, UR12, RZ ;  /* 0x0000000cc3027c24 */ /* 0x040fe4000f8e02ff */
[----:B------:R-:W-:-:S04]  /*50b0*/  IMAD.WIDE.U32 R4, R195, UR13, R222 ;  /* 0x0000000dc3047c25 */ /* 0x000fc8000f8e00de */
[----:B------:R-:W-:Y:S01]  /*50c0*/  IMAD R0, R0, UR13, R2 ;  /* 0x0000000d00007c24 */ /* 0x000fe2000f8e0202 */
[----:B------:R-:W-:Y:S01]  /*50d0*/  BAR.SYNC.DEFER_BLOCKING 0x0 ;  /* 0x0000000000007b1d */ /* 0x000fe20000010000 */
[----:B------:R-:W-:Y:S02]  /*50e0*/  LEA R6, P1, R4, UR6, 0x1 ;  /* 0x0000000604067c11 */ /* 0x000fe4000f8208ff */
[----:B------:R-:W-:Y:S02]  /*50f0*/  IMAD.IADD R0, R5, 0x1, R0 ;  /* 0x0000000105007824 */ /* 0x000fe400078e0200 */
[----:B------:R-:W-:-:S03]  /*5100*/  IADD3 R8, P0, R6, UR17, RZ ;  /* 0x0000001106087c10 */ /* 0x000fc6000ff1e0ff */
[----:B------:R-:W-:Y:S01]  /*5110*/  LEA.HI.X R7, R4, UR7, R0, 0x1, P1 ;  /* 0x0000000704077c11 */ /* 0x000fe200088f0c00 */
[----:B------:R-:W-:Y:S01]  /*5120*/  VIADD R0, R132, 0xfffffffe ;  /* 0xfffffffe84007836 */ /* 0x000fe20000000000 */
[----:B------:R-:W-:Y:S02]  /*5130*/  IADD3 R10, P1, R8, UR17, RZ ;  /* 0x00000011080a7c10 */ /* 0x000fe4000ff3e0ff */
[----:B------:R-:W-:Y:S01]  /*5140*/  IADD3.X R9, R7, UR16, RZ, P0, !PT ;  /* 0x0000001007097c10 */ /* 0x000fe200087fe4ff */
[----:B------:R-:W-:Y:S01]  /*5150*/  IMAD R0, R0, 0x40, R231 ;  /* 0x0000004000007824 */ /* 0x000fe200078e02e7 */
[----:B------:R-:W-:Y:S02]  /*5160*/  IADD3 R4, P0, R10, UR17, RZ ;  /* 0x000000110a047c10 */ /* 0x000fe4000ff1e0ff */
[----:B------:R-:W-:Y:S01]  /*5170*/  IADD3.X R11, R9, UR16, RZ, P1, !PT ;  /* 0x00000010090b7c10 */ /* 0x000fe20008ffe4ff */
[C---:B------:R-:W-:Y:S01]  /*5180*/  VIADD R2, R0.reuse, 0x1 ;  /* 0x0000000100027836 */ /* 0x040fe20000000000 */
[----:B------:R-:W-:-:S02]  /*5190*/  ISETP.GE.AND P5, PT, R0, R230, PT ;  /* 0x000000e60000720c */ /* 0x000fc40003fa6270 */
[----:B------:R-:W-:Y:S02]  /*51a0*/  IADD3.X R5, R11, UR16, RZ, P0, !PT ;  /* 0x000000100b057c10 */ /* 0x000fe400087fe4ff */
[-C--:B------:R-:W-:Y:S01]  /*51b0*/  ISETP.GE.AND P1, PT, R0, R229.reuse, PT ;  /* 0x000000e50000720c */ /* 0x080fe20003f26270 */
[----:B------:R-:W-:Y:S01]  /*51c0*/  @!PT LDS RZ, [RZ] ;  /* 0x00000000fffff984 */ /* 0x000fe20000000800 */
[----:B------:R-:W-:Y:S01]  /*51d0*/  @!PT LDS RZ, [RZ] ;  /* 0x00000000fffff984 */ /* 0x000fe20000000800 */
[----:B------:R-:W-:Y:S01]  /*51e0*/  @!PT LDS RZ, [RZ] ;  /* 0x00000000fffff984 */ /* 0x000fe20000000800 */
[----:B------:R-:W-:Y:S01]  /*51f0*/  LDGSTS.E.BYPASS.LTC128B.128 [R187+0x6000], desc[UR30][R6.64] ;  /* 0x0600000006bb7fae */ /* 0x000fe2000b901d5e */
[C---:B------:R-:W-:Y:S02]  /*5200*/  ISETP.GE.AND P2, PT, R2.reuse, R230, PT ;  /* 0x000000e60200720c */ /* 0x040fe40003f46270 */
[C---:B------:R-:W-:Y:S01]  /*5210*/  ISETP.GE.AND P0, PT, R2.reuse, R229, PT ;  /* 0x000000e50200720c */ /* 0x040fe20003f06270 */
[----:B------:R-:W-:Y:S01]  /*5220*/  LDGSTS.E.BYPASS.LTC128B.128 [R187+0x6800], desc[UR30][R8.64] ;  /* 0x0680000008bb7fae */ /* 0x000fe2000b901d5e */
[C---:B------:R-:W-:Y:S02]  /*5230*/  ISETP.GE.AND P4, PT, R2.reuse, R228, PT ;  /* 0x000000e40200720c */ /* 0x040fe40003f86270 */
[----:B------:R-:W-:Y:S01]  /*5240*/  ISETP.GE.AND P3, PT, R2, R198, PT ;  /* 0x000000c60200720c */ /* 0x000fe20003f66270 */
[----:B------:R-:W-:Y:S01]  /*5250*/  LDGSTS.E.BYPASS.LTC128B.128 [R187+0x7000], desc[UR30][R10.64] ;  /* 0x070000000abb7fae */ /* 0x000fe2000b901d5e */
[----:B------:R-:W-:-:S03]  /*5260*/  VIADD R2, R0, 0x8 ;  /* 0x0000000800027836 */ /* 0x000fc60000000000 */
[----:B------:R1:W-:Y:S02]  /*5270*/  LDGSTS.E.BYPASS.LTC128B.128 [R187+0x7800], desc[UR30][R4.64] ;  /* 0x0780000004bb7fae */ /* 0x0003e4000b901d5e */
[----:B------:R-:W-:Y:S02]  /*5280*/  ISETP.GE.AND P6, PT, R2, R229, PT ;  /* 0x000000e50200720c */ /* 0x000fe40003fc6270 */
[----:B------:R-:W-:Y:S04]  /*5290*/  LDSM.16.M88.4 R148, [R186] ;  /* 0x00000000ba94783b */ /* 0x000fe80000000200 */
[----:B------:R-:W2:Y:S04]  /*52a0*/  LDSM.16.M88.4 R36, [R185] ;  /* 0x00000000b924783b */ /* 0x000ea80000000200 */
[----:B------:R-:W3:Y:S04]  /*52b0*/  LDSM.16.M88.4 R12, [R186+0x2000] ;  /* 0x00200000ba0c783b */ /* 0x000ee80000000200 */
[----:B------:R-:W4:Y:S04]  /*52c0*/  LDSM.16.M88.4 R164, [R185+0x800] ;  /* 0x00080000b9a4783b */ /* 0x000f280000000200 */
[----:B------:R-:W5:Y:S04]  /*52d0*/  LDSM.16.M88.4 R156, [R185+0x1000] ;  /* 0x00100000b99c783b */ /* 0x000f680000000200 */
[----:B------:R-:W5:Y:S04]  /*52e0*/  LDSM.16.M88.4 R52, [R185+0x1800] ;  /* 0x00180000b934783b */ /* 0x000f680000000200 */
[----:B-1----:R-:W-:Y:S04]  /*52f0*/  LDSM.16.M88.4 R4, [R183] ;  /* 0x00000000b704783b */ /* 0x002fe80000000200 */
[----:B------:R-:W1:Y:S04]  /*5300*/  LDSM.16.M88.4 R216, [R184] ;  /* 0x00000000b8d8783b */ /* 0x000e680000000200 */
[----:B------:R-:W1:Y:S04]  /*5310*/  LDSM.16.M88.4 R8, [R184+0x2000] ;  /* 0x00200000b808783b */ /* 0x000e680000000200 */
[----:B------:R-:W1:Y:S04]  /*5320*/  LDSM.16.M88.4 R212, [R183+0x800] ;  /* 0x00080000b7d4783b */ /* 0x000e680000000200 */
[----:B------:R-:W1:Y:S04]  /*5330*/  LDSM.16.M88.4 R208, [R183+0x1000] ;  /* 0x00100000b7d0783b */ /* 0x000e680000000200 */
[----:B------:R-:W1:Y:S01]  /*5340*/  LDSM.16.M88.4 R204, [R183+0x1800] ;  /* 0x00180000b7cc783b */ /* 0x000e620000000200 */
[-C--:B--2---:R-:W-:Y:S03]  /*5350*/  HMMA.16816.F32 R48, R148, R36.reuse, RZ ;  /* 0x000000249430723c */ /* 0x084fe600000018ff */
[----:B------:R-:W-:Y:S03]  /*5360*/  LDSM.16.M88.4 R64, [R181] ;  /* 0x00000000b540783b */ /* 0x000fe60000000200 */
[C---:B---3--:R-:W-:Y:S01]  /*5370*/  HMMA.16816.F32 R44, R12.reuse, R36, RZ ;  /* 0x000000240c2c723c */ /* 0x048fe200000018ff */
[----:B------:R-:W2:Y:S04]  /*5380*/  LDSM.16.M88.4 R144, [R182] ;  /* 0x00000000b690783b */ /* 0x000ea80000000200 */
[----:B------:R-:W3:Y:S01]  /*5390*/  LDSM.16.M88.4 R140, [R182+0x2000] ;  /* 0x00200000b68c783b */ /* 0x000ee20000000200 */
[-C--:B------:R-:W-:Y:S03]  /*53a0*/  HMMA.16816.F32 R40, R12, R38.reuse, RZ ;  /* 0x000000260c28723c */ /* 0x080fe600000018ff */
[----:B------:R-:W3:Y:S03]  /*53b0*/  LDSM.16.M88.4 R60, [R175] ;  /* 0x00000000af3c783b */ /* 0x000ee60000000200 */
[----:B------:R-:W-:Y:S01]  /*53c0*/  HMMA.16816.F32 R36, R148, R38, RZ ;  /* 0x000000269424723c */ /* 0x000fe200000018ff */
[----:B------:R-:W-:Y:S04]  /*53d0*/  LDSM.16.M88.4 R56, [R174] ;  /* 0x00000000ae38783b */ /* 0x000fe80000000200 */
[----:B------:R-:W0:Y:S01]  /*53e0*/  LDGDEPBAR ;  /* 0x00000000000079af */ /* 0x000e220000000000 */
[C---:B----4-:R-:W-:Y:S06]  /*53f0*/  HMMA.16816.F32 R32, R12.reuse, R164, RZ ;  /* 0x000000a40c20723c */ /* 0x050fec00000018ff */
[C---:B------:R-:W-:Y:S06]  /*5400*/  HMMA.16816.F32 R28, R12.reuse, R166, RZ ;  /* 0x000000a60c1c723c */ /* 0x040fec00000018ff */
[C---:B-----5:R-:W-:Y:S06]  /*5410*/  HMMA.16816.F32 R24, R12.reuse, R156, RZ ;  /* 0x0000009c0c18723c */ /* 0x060fec00000018ff */
[C---:B------:R-:W-:Y:S06]  /*5420*/  HMMA.16816.F32 R20, R12.reuse, R158, RZ ;  /* 0x0000009e0c14723c */ /* 0x040fec00000018ff */
[C---:B------:R-:W-:Y:S06]  /*5430*/  HMMA.16816.F32 R16, R12.reuse, R52, RZ ;  /* 0x000000340c10723c */ /* 0x040fec00000018ff */
[----:B------:R-:W-:Y:S06]  /*5440*/  HMMA.16816.F32 R12, R12, R54, RZ ;  /* 0x000000360c0c723c */ /* 0x000fec00000018ff */
[C---:B------:R-:W-:Y:S06]  /*5450*/  HMMA.16816.F32 R160, R148.reuse, R156, RZ ;  /* 0x0000009c94a0723c */ /* 0x040fec00000018ff */
[C---:B------:R-:W-:Y:S06]  /*5460*/  HMMA.16816.F32 R156, R148.reuse, R158, RZ ;  /* 0x0000009e949c723c */ /* 0x040fec00000018ff */
[C---:B------:R-:W-:Y:S06]  /*5470*/  HMMA.16816.F32 R152, R148.reuse, R52, RZ ;  /* 0x000000349498723c */ /* 0x040fec00000018ff */
[C---:B------:R-:W-:Y:S06]  /*5480*/  HMMA.16816.F32 R168, R148.reuse, R164, RZ ;  /* 0x000000a494a8723c */ /* 0x040fec00000018ff */
[----:B------:R-:W-:Y:S06]  /*5490*/  HMMA.16816.F32 R164, R148, R166, RZ ;  /* 0x000000a694a4723c */ /* 0x000fec00000018ff */
[----:B-1----:R-:W-:Y:S06]  /*54a0*/  HMMA.16816.F32 R48, R216, R4, R48 ;  /* 0x00000004d830723c */ /* 0x002fec0000001830 */
[----:B------:R-:W-:Y:S01]  /*54b0*/  HMMA.16816.F32 R148, R148, R54, RZ ;  /* 0x000000369494723c */ /* 0x000fe200000018ff */
[----:B------:R-:W-:Y:S05]  /*54c0*/  LDSM.16.M88.4 R52, [R173] ;  /* 0x00000000ad34783b */ /* 0x000fea0000000200 */
[C---:B------:R-:W-:Y:S06]  /*54d0*/  HMMA.16816.F32 R44, R8.reuse, R4, R44 ;  /* 0x00000004082c723c */ /* 0x040fec000000182c */
[-C--:B------:R-:W-:Y:S06]  /*54e0*/  HMMA.16816.F32 R40, R8, R6.reuse, R40 ;  /* 0x000000060828723c */ /* 0x080fec0000001828 */
[----:B------:R-:W-:Y:S01]  /*54f0*/  HMMA.16816.F32 R36, R216, R6, R36 ;  /* 0x00000006d824723c */ /* 0x000fe20000001824 */
[----:B------:R-:W-:Y:S05]  /*5500*/  LDSM.16.M88.4 R4, [R172] ;  /* 0x00000000ac04783b */ /* 0x000fea0000000200 */
[C---:B------:R-:W-:Y:S06]  /*5510*/  HMMA.16816.F32 R32, R8.reuse, R212, R32 ;  /* 0x000000d40820723c */ /* 0x040fec0000001820 */
[C---:B------:R-:W-:Y:S06]  /*5520*/  HMMA.16816.F32 R28, R8.reuse, R214, R28 ;  /* 0x000000d6081c723c */ /* 0x040fec000000181c */
[C---:B------:R-:W-:Y:S06]  /*5530*/  HMMA.16816.F32 R24, R8.reuse, R208, R24 ;  /* 0x000000d00818723c */ /* 0x040fec0000001818 */
[C---:B------:R-:W-:Y:S06]  /*5540*/  HMMA.16816.F32 R20, R8.reuse, R210, R20 ;  /* 0x000000d20814723c */ /* 0x040fec0000001814 */
[C---:B------:R-:W-:Y:S06]  /*5550*/  HMMA.16816.F32 R16, R8.reuse, R204, R16 ;  /* 0x000000cc0810723c */ /* 0x040fec0000001810 */
[----:B------:R-:W-:Y:S01]  /*5560*/  HMMA.16816.F32 R12, R8, R206, R12 ;  /* 0x000000ce080c723c */ /* 0x000fe2000000180c */
[----:B------:R-:W1:Y:S05]  /*5570*/  LDSM.16.M88.4 R8, [R180] ;  /* 0x00000000b408783b */ /* 0x000e6a0000000200 */
[C---:B------:R-:W-:Y:S06]  /*5580*/  HMMA.16816.F32 R160, R216.reuse, R208, R160 ;  /* 0x000000d0d8a0723c */ /* 0x040fec00000018a0 */
[C---:B------:R-:W-:Y:S06]  /*5590*/  HMMA.16816.F32 R156, R216.reuse, R210, R156 ;  /* 0x000000d2d89c723c */ /* 0x040fec000000189c */
[C---:B------:R-:W-:Y:S01]  /*55a0*/  HMMA.16816.F32 R208, R216.reuse, R204, R152 ;  /* 0x000000ccd8d0723c */ /* 0x040fe20000001898 */
[----:B------:R-:W4:Y:S05]  /*55b0*/  LDSM.16.M88.4 R152, [R180+0x2000] ;  /* 0x00200000b498783b */ /* 0x000f2a0000000200 */
[----:B------:R-:W-:Y:S06]  /*55c0*/  HMMA.16816.F32 R168, R216, R212, R168 ;  /* 0x000000d4d8a8723c */ /* 0x000fec00000018a8 */
[----:B--2---:R-:W-:Y:S06]  /*55d0*/  HMMA.16816.F32 R48, R144, R64, R48 ;  /* 0x000000409030723c */ /* 0x004fec0000001830 */
[----:B------:R-:W-:Y:S01]  /*55e0*/  HMMA.16816.F32 R148, R216, R206, R148 ;  /* 0x000000ced894723c */ /* 0x000fe20000001894 */
[----:B------:R-:W2:Y:S05]  /*55f0*/  LDSM.16.M88.4 R204, [R172+0x800] ;  /* 0x00080000accc783b */ /* 0x000eaa0000000200 */
[C---:B---3--:R-:W-:Y:S06]  /*5600*/  HMMA.16816.F32 R44, R140.reuse, R64, R44 ;  /* 0x000000408c2c723c */ /* 0x048fec000000182c */
[-C--:B------:R-:W-:Y:S06]  /*5610*/  HMMA.16816.F32 R40, R140, R66.reuse, R40 ;  /* 0x000000428c28723c */ /* 0x080fec0000001828 */
[----:B------:R-:W-:Y:S06]  /*5620*/  HMMA.16816.F32 R36, R144, R66, R36 ;  /* 0x000000429024723c */ /* 0x000fec0000001824 */
[----:B------:R-:W-:Y:S06]  /*5630*/  HMMA.16816.F32 R164, R216, R214, R164 ;  /* 0x000000d6d8a4723c */ /* 0x000fec00000018a4 */
[----:B------:R-:W-:Y:S06]  /*5640*/  HMMA.16816.F32 R168, R144, R60, R168 ;  /* 0x0000003c90a8723c */ /* 0x000fec00000018a8 */
[----:B-1----:R-:W-:Y:S06]  /*5650*/  HMMA.16816.F32 R48, R8, R4, R48 ;  /* 0x000000040830723c */ /* 0x002fec0000001830 */
[----:B------:R-:W-:Y:S06]  /*5660*/  HMMA.16816.F32 R32, R140, R60, R32 ;  /* 0x0000003c8c20723c */ /* 0x000fec0000001820 */
[C---:B----4-:R-:W-:Y:S06]  /*5670*/  HMMA.16816.F32 R44, R152.reuse, R4, R44 ;  /* 0x00000004982c723c */ /* 0x050fec000000182c */
[-C--:B------:R-:W-:Y:S06]  /*5680*/  HMMA.16816.F32 R40, R152, R6.reuse, R40 ;  /* 0x000000069828723c */ /* 0x080fec0000001828 */
[----:B------:R-:W-:Y:S01]  /*5690*/  HMMA.16816.F32 R36, R8, R6, R36 ;  /* 0x000000060824723c */ /* 0x000fe20000001824 */
[----:B------:R-:W1:Y:S01]  /*56a0*/  LDSM.16.M88.4 R4, [R172+0x1000] ;  /* 0x00100000ac04783b */ /* 0x000e620000000200 */
[----:B------:R-:W-:-:S02]  /*56b0*/  FSEL R67, R49, -INF , !P2 ;  /* 0xff80000031437808 */ /* 0x000fc40005000000 */
[----:B------:R-:W-:Y:S02]  /*56c0*/  ISETP.GE.AND P2, PT, R2, R198, PT ;  /* 0x000000c60200720c */ /* 0x000fe40003f46270 */
[-C--:B------:R-:W-:Y:S06]  /*56d0*/  HMMA.16816.F32 R28, R140, R62.reuse, R28 ;  /* 0x0000003e8c1c723c */ /* 0x080fec000000181c */
[----:B------:R-:W-:Y:S01]  /*56e0*/  HMMA.16816.F32 R164, R144, R62, R164 ;  /* 0x0000003e90a4723c */ /* 0x000fe200000018a4 */
[----:B------:R-:W-:Y:S01]  /*56f0*/  FSEL R218, R45, -INF , !P4 ;  /* 0xff8000002dda7808 */ /* 0x000fe20006000000 */
[----:B------:R-:W-:-:S04]  /*5700*/  VIADD R45, R0, 0x19 ;  /* 0x00000019002d7836 */ /* 0x000fc80000000000 */
[----:B--2---:R-:W-:Y:S01]  /*5710*/  HMMA.16816.F32 R168, R8, R204, R168 ;  /* 0x000000cc08a8723c */ /* 0x004fe200000018a8 */
[----:B------:R-:W-:-:S05]  /*5720*/  FSEL R42, R42, -INF , !P2 ;  /* 0xff8000002a2a7808 */ /* 0x000fca0005000000 */
[----:B------:R-:W-:Y:S01]  /*5730*/  HMMA.16816.F32 R160, R144, R56, R160 ;  /* 0x0000003890a0723c */ /* 0x000fe200000018a0 */
[----:B------:R-:W-:-:S05]  /*5740*/  FSEL R214, R38, -INF , !P6 ;  /* 0xff80000026d67808 */ /* 0x000fca0007000000 */
[C---:B------:R-:W-:Y:S06]  /*5750*/  HMMA.16816.F32 R24, R140.reuse, R56, R24 ;  /* 0x000000388c18723c */ /* 0x040fec0000001818 */
[----:B------:R-:W-:Y:S01]  /*5760*/  HMMA.16816.F32 R16, R140, R52, R16 ;  /* 0x000000348c10723c */ /* 0x000fe20000001810 */
[----:B------:R-:W-:Y:S01]  /*5770*/  FSEL R57, R48, -INF , !P5 ;  /* 0xff80000030397808 */ /* 0x000fe20006800000 */
[----:B------:R-:W-:Y:S01]  /*5780*/  VIADD R48, R0, 0x9 ;  /* 0x0000000900307836 */ /* 0x000fe20000000000 */
[----:B------:R-:W-:-:S03]  /*5790*/  ISETP.GE.AND P5, PT, R2, R230, PT ;  /* 0x000000e60200720c */ /* 0x000fc60003fa6270 */
[----:B------:R-:W-:Y:S01]  /*57a0*/  HMMA.16816.F32 R208, R144, R52, R208 ;  /* 0x0000003490d0723c */ /* 0x000fe200000018d0 */
[----:B------:R-:W-:-:S05]  /*57b0*/  ISETP.GE.AND P4, PT, R48, R228, PT ;  /* 0x000000e43000720c */ /* 0x000fca0003f86270 */
[----:B------:R-:W-:Y:S01]  /*57c0*/  HMMA.16816.F32 R156, R144, R58, R156 ;  /* 0x0000003a909c723c */ /* 0x000fe2000000189c */
[----:B------:R-:W-:Y:S02]  /*57d0*/  FSEL R53, R50, -INF , !P1 ;  /* 0xff80000032357808 */ /* 0x000fe40004800000 */
[-C--:B------:R-:W-:Y:S02]  /*57e0*/  ISETP.GE.AND P1, PT, R0, R228.reuse, PT ;  /* 0x000000e40000720c */ /* 0x080fe40003f26270 */
[----:B------:R-:W-:Y:S01]  /*57f0*/  FSEL R50, R51, -INF , !P0 ;  /* 0xff80000033327808 */ /* 0x000fe20004000000 */
[C---:B------:R-:W-:Y:S01]  /*5800*/  HMMA.16816.F32 R32, R152.reuse, R204, R32 ;  /* 0x000000cc9820723c */ /* 0x040fe20000001820 */
[----:B------:R-:W-:Y:S01]  /*5810*/  ISETP.GE.AND P0, PT, R2, R228, PT ;  /* 0x000000e40200720c */ /* 0x000fe20003f06270 */
[----:B------:R-:W-:Y:S01]  /*5820*/  VIADD R2, R0, 0x10 ;  /* 0x0000001000027836 */ /* 0x000fe20000000000 */
[----:B------:R-:W-:Y:S02]  /*5830*/  FSEL R219, R44, -INF , !P1 ;  /* 0xff8000002cdb7808 */ /* 0x000fe40004800000 */
[----:B------:R-:W-:Y:S01]  /*5840*/  ISETP.GE.AND P1, PT, R0, R198, PT ;  /* 0x000000c60000720c */ /* 0x000fe20003f26270 */
[----:B------:R-:W-:Y:S01]  /*5850*/  HMMA.16816.F32 R28, R152, R206, R28 ;  /* 0x000000ce981c723c */ /* 0x000fe2000000181c */
[----:B------:R-:W-:-:S02]  /*5860*/  FSEL R52, R41, -INF , !P4 ;  /* 0xff80000029347808 */ /* 0x000fc40006000000 */
[----:B------:R-:W-:Y:S02]  /*5870*/  FSEL R49, R46, -INF , !P1 ;  /* 0xff8000002e317808 */ /* 0x000fe40004800000 */
[CC--:B------:R-:W-:Y:S01]  /*5880*/  ISETP.GE.AND P4, PT, R48.reuse, R229.reuse, PT ;  /* 0x000000e53000720c */ /* 0x0c0fe20003f86270 */
[----:B------:R-:W-:Y:S01]  /*5890*/  HMMA.16816.F32 R20, R140, R58, R20 ;  /* 0x0000003a8c14723c */ /* 0x000fe20000001814 */
[----:B------:R-:W-:Y:S02]  /*58a0*/  ISETP.GE.AND P1, PT, R48, R198, PT ;  /* 0x000000c63000720c */ /* 0x000fe40003f26270 */
[----:B------:R-:W-:Y:S02]  /*58b0*/  FSEL R41, R36, -INF , !P5 ;  /* 0xff80000024297808 */ /* 0x000fe40006800000 */
[----:B------:R-:W-:Y:S01]  /*58c0*/  ISETP.GE.AND P5, PT, R2, R229, PT ;  /* 0x000000e50200720c */ /* 0x000fe20003fa6270 */
[----:B------:R-:W-:Y:S01]  /*58d0*/  HMMA.16816.F32 R164, R8, R206, R164 ;  /* 0x000000ce08a4723c */ /* 0x000fe200000018a4 */
[----:B------:R-:W-:-:S02]  /*58e0*/  FSEL R58, R40, -INF , !P0 ;  /* 0xff800000283a7808 */ /* 0x000fc40004000000 */
[-C--:B------:R-:W-:Y:S02]  /*58f0*/  ISETP.GE.AND P0, PT, R48, R230.reuse, PT ;  /* 0x000000e63000720c */ /* 0x080fe40003f06270 */
[----:B------:R-:W-:Y:S01]  /*5900*/  FSEL R48, R47, -INF , !P3 ;  /* 0xff8000002f307808 */ /* 0x000fe20005800000 */
[C---:B-1----:R-:W-:Y:S01]  /*5910*/  HMMA.16816.F32 R160, R8.reuse, R4, R160 ;  /* 0x0000000408a0723c */ /* 0x042fe200000018a0 */
[----:B------:R-:W-:Y:S02]  /*5920*/  FSEL R44, R37, -INF , !P0 ;  /* 0xff800000252c7808 */ /* 0x000fe40004000000 */
[C---:B------:R-:W-:Y:S02]  /*5930*/  ISETP.GE.AND P3, PT, R2.reuse, R230, PT ;  /* 0x000000e60200720c */ /* 0x040fe40003f66270 */
[C---:B------:R-:W-:Y:S01]  /*5940*/  ISETP.GE.AND P0, PT, R2.reuse, R228, PT ;  /* 0x000000e40200720c */ /* 0x040fe20003f06270 */
[----:B------:R-:W-:Y:S01]  /*5950*/  HMMA.16816.F32 R156, R8, R6, R156 ;  /* 0x00000006089c723c */ /* 0x000fe2000000189c */
[----:B------:R-:W-:Y:S01]  /*5960*/  ISETP.GE.AND P2, PT, R2, R198, PT ;  /* 0x000000c60200720c */ /* 0x000fe20003f46270 */
[----:B------:R-:W-:Y:S01]  /*5970*/  VIADD R2, R0, 0x11 ;  /* 0x0000001100027836 */ /* 0x000fe20000000000 */
[----:B------:R-:W-:-:S02]  /*5980*/  FSEL R40, R39, -INF , !P4 ;  /* 0xff80000027287808 */ /* 0x000fc40006000000 */
[----:B------:R-:W1:Y:S01]  /*5990*/  LDSM.16.M88.4 R36, [R172+0x1800] ;  /* 0x00180000ac24783b */ /* 0x000e620000000200 */
[----:B------:R-:W-:Y:S01]  /*59a0*/  FSEL R231, R43, -INF , !P1 ;  /* 0xff8000002be77808 */ /* 0x000fe20004800000 */
[----:B------:R-:W-:Y:S01]  /*59b0*/  HMMA.16816.F32 R148, R144, R54, R148 ;  /* 0x000000369094723c */ /* 0x000fe20000001894 */
[----:B------:R-:W-:Y:S01]  /*59c0*/  FSEL R51, R168, -INF , !P3 ;  /* 0xff800000a8337808 */ /* 0x000fe20005800000 */
[----:B------:R-:W-:-:S04]  /*59d0*/  DEPBAR.LE SB0, 0x0 ;  /* 0x000080000000791a */ /* 0x000fc80000000000 */
[C---:B------:R-:W-:Y:S01]  /*59e0*/  ISETP.GE.AND P6, PT, R2.reuse, R230, PT ;  /* 0x000000e60200720c */ /* 0x040fe20003fc6270 */
[----:B------:R-:W-:Y:S01]  /*59f0*/  HMMA.16816.F32 R12, R140, R54, R12 ;  /* 0x000000368c0c723c */ /* 0x000fe2000000180c */
[C---:B------:R-:W-:Y:S02]  /*5a00*/  ISETP.GE.AND P1, PT, R2.reuse, R229, PT ;  /* 0x000000e50200720c */ /* 0x040fe40003f26270 */
[C---:B------:R-:W-:Y:S02]  /*5a10*/  ISETP.GE.AND P4, PT, R2.reuse, R228, PT ;  /* 0x000000e40200720c */ /* 0x040fe40003f86270 */
[----:B------:R-:W-:Y:S01]  /*5a20*/  ISETP.GE.AND P3, PT, R2, R198, PT ;  /* 0x000000c60200720c */ /* 0x000fe20003f66270 */
[----:B------:R-:W-:Y:S01]  /*5a30*/  VIADD R2, R0, 0x18 ;  /* 0x0000001800027836 */ /* 0x000fe20000000000 */
[----:B------:R-:W-:Y:S01]  /*5a40*/  FSEL R171, R171, -INF , !P1 ;  /* 0xff800000abab7808 */ /* 0x000fe20004800000 */
[----:B------:R-:W-:Y:S01]  /*5a50*/  HMMA.16816.F32 R24, R152, R4, R24 ;  /* 0x000000049818723c */ /* 0x000fe20000001818 */
[----:B------:R-:W-:-:S02]  /*5a60*/  FSEL R43, R169, -INF , !P6 ;  /* 0xff800000a92b7808 */ /* 0x000fc40007000000 */
[----:B------:R-:W-:Y:S02]  /*5a70*/  ISETP.GE.AND P1, PT, R2, R228, PT ;  /* 0x000000e40200720c */ /* 0x000fe40003f26270 */
[----:B------:R-:W-:Y:S01]  /*5a80*/  FSEL R170, R170, -INF , !P5 ;  /* 0xff800000aaaa7808 */ /* 0x000fe20006800000 */
[----:B------:R-:W-:Y:S01]  /*5a90*/  HMMA.16816.F32 R20, R152, R6, R20 ;  /* 0x000000069814723c */ /* 0x000fe20000001814 */
[----:B------:R-:W-:Y:S01]  /*5aa0*/  FSEL R60, R32, -INF , !P0 ;  /* 0xff800000203c7808 */ /* 0x000fe20004000000 */
[----:B------:R-:W-:Y:S01]  /*5ab0*/  VIADD R4, R0, 0x28 ;  /* 0x0000002800047836 */ /* 0x000fe20000000000 */
[C---:B------:R-:W-:Y:S02]  /*5ac0*/  ISETP.GE.AND P5, PT, R2.reuse, R230, PT ;  /* 0x000000e60200720c */ /* 0x040fe40003fa6270 */
[C---:B------:R-:W-:Y:S02]  /*5ad0*/  ISETP.GE.AND P6, PT, R2.reuse, R229, PT ;  /* 0x000000e50200720c */ /* 0x040fe40003fc6270 */
[----:B------:R-:W-:Y:S01]  /*5ae0*/  ISETP.GE.AND P0, PT, R2, R198, PT ;  /* 0x000000c60200720c */ /* 0x000fe20003f06270 */
[----:B------:R-:W-:Y:S01]  /*5af0*/  VIADD R2, R0, 0x20 ;  /* 0x0000002000027836 */ /* 0x000fe20000000000 */
[----:B------:R-:W-:Y:S01]  /*5b00*/  FSEL R66, R28, -INF , !P1 ;  /* 0xff8000001c427808 */ /* 0x000fe20004800000 */
[----:B------:R-:W-:Y:S01]  /*5b10*/  VIADD R6, R0, 0x30 ;  /* 0x0000003000067836 */ /* 0x000fe20000000000 */
[----:B------:R-:W-:-:S02]  /*5b20*/  FSEL R65, R33, -INF , !P4 ;  /* 0xff80000021417808 */ /* 0x000fc40006000000 */
[C---:B------:R-:W-:Y:S02]  /*5b30*/  ISETP.GE.AND P1, PT, R45.reuse, R230, PT ;  /* 0x000000e62d00720c */ /* 0x040fe40003f26270 */
[----:B------:R-:W-:Y:S02]  /*5b40*/  ISETP.GE.AND P4, PT, R45, R228, PT ;  /* 0x000000e42d00720c */ /* 0x000fe40003f86270 */
[----:B------:R-:W-:Y:S01]  /*5b50*/  FSEL R144, R35, -INF , !P3 ;  /* 0xff80000023907808 */ /* 0x000fe20005800000 */
[C---:B-1----:R-:W-:Y:S01]  /*5b60*/  HMMA.16816.F32 R208, R8.reuse, R36, R208 ;  /* 0x0000002408d0723c */ /* 0x042fe200000018d0 */
[----:B------:R-:W-:Y:S02]  /*5b70*/  FSEL R56, R164, -INF , !P5 ;  /* 0xff800000a4387808 */ /* 0x000fe40006800000 */
[----:B------:R-:W-:Y:S02]  /*5b80*/  FSEL R61, R165, -INF , !P1 ;  /* 0xff800000a53d7808 */ /* 0x000fe40004800000 */
[----:B------:R-:W-:Y:S01]  /*5b90*/  FSEL R146, R30, -INF , !P0 ;  /* 0xff8000001e927808 */ /* 0x000fe20004000000 */
[----:B------:R-:W-:Y:S01]  /*5ba0*/  HMMA.16816.F32 R148, R8, R38, R148 ;  /* 0x000000260894723c */ /* 0x000fe20000001894 */
[----:B------:R-:W-:-:S02]  /*5bb0*/  FSEL R142, R29, -INF , !P4 ;  /* 0xff8000001d8e7808 */ /* 0x000fc40006000000 */
[----:B------:R-:W-:Y:S02]  /*5bc0*/  FSEL R145, R34, -INF , !P2 ;  /* 0xff80000022917808 */ /* 0x000fe40005000000 */
[C---:B------:R-:W-:Y:S01]  /*5bd0*/  ISETP.GE.AND P5, PT, R2.reuse, R230, PT ;  /* 0x000000e60200720c */ /* 0x040fe20003fa6270 */
[C---:B------:R-:W-:Y:S01]  /*5be0*/  HMMA.16816.F32 R16, R152.reuse, R36, R16 ;  /* 0x000000249810723c */ /* 0x040fe20000001810 */
[CC--:B------:R-:W-:Y:S02]  /*5bf0*/  ISETP.GE.AND P3, PT, R2.reuse, R229.reuse, PT ;  /* 0x000000e50200720c */ /* 0x0c0fe40003f66270 */
[C---:B------:R-:W-:Y:S02]  /*5c00*/  ISETP.GE.AND P1, PT, R2.reuse, R228, PT ;  /* 0x000000e40200720c */ /* 0x040fe40003f26270 */
[-C--:B------:R-:W-:Y:S01]  /*5c10*/  ISETP.GE.AND P0, PT, R2, R198.reuse, PT ;  /* 0x000000c60200720c */ /* 0x080fe20003f06270 */
[----:B------:R-:W-:Y:S01]  /*5c20*/  VIADD R2, R0, 0x21 ;  /* 0x0000002100027836 */ /* 0x000fe20000000000 */
[C---:B------:R-:W-:Y:S01]  /*5c30*/  ISETP.GE.AND P4, PT, R45.reuse, R229, PT ;  /* 0x000000e52d00720c */ /* 0x040fe20003f86270 */
[----:B------:R-:W-:Y:S01]  /*5c40*/  HMMA.16816.F32 R12, R152, R38, R12 ;  /* 0x00000026980c723c */ /* 0x000fe2000000180c */
[----:B------:R-:W-:Y:S01]  /*5c50*/  BAR.SYNC.DEFER_BLOCKING 0x0 ;  /* 0x0000000000007b1d */ /* 0x000fe20000010000 */
[----:B------:R-:W-:-:S02]  /*5c60*/  ISETP.GE.AND P2, PT, R45, R198, PT ;  /* 0x000000c62d00720c */ /* 0x000fc40003f46270 */
[----:B------:R-:W-:Y:S02]  /*5c70*/  FMNMX.FTZ R5, R136, R57, !PT ;  /* 0x0000003988057209 */ /* 0x000fe40007810000 */
[----:B------:R-:W-:Y:S02]  /*5c80*/  FSEL R213, R31, -INF , !P2 ;  /* 0xff8000001fd57808 */ /* 0x000fe40005000000 */
[----:B------:R-:W-:Y:S02]  /*5c90*/  FSEL R167, R167, -INF , !P4 ;  /* 0xff800000a7a77808 */ /* 0x000fe40006000000 */
[----:B------:R-:W-:Y:S02]  /*5ca0*/  FMNMX.FTZ R5, R67, R5, !PT ;  /* 0x0000000543057209 */ /* 0x000fe40007810000 */
[C---:B------:R-:W-:Y:S02]  /*5cb0*/  ISETP.GE.AND P4, PT, R2.reuse, R230, PT ;  /* 0x000000e60200720c */ /* 0x040fe40003f86270 */
[----:B------:R-:W-:-:S02]  /*5cc0*/  ISETP.GE.AND P2, PT, R2, R229, PT ;  /* 0x000000e50200720c */ /* 0x000fc40003f46270 */
[----:B------:R-:W-:Y:S02]  /*5cd0*/  FMNMX.FTZ R5, R41, R5, !PT ;  /* 0x0000000529057209 */ /* 0x000fe40007810000 */
[----:B------:R-:W-:Y:S02]  /*5ce0*/  FSEL R169, R166, -INF , !P6 ;  /* 0xff800000a6a97808 */ /* 0x000fe40007000000 */
[----:B------:R-:W-:Y:S02]  /*5cf0*/  FSEL R212, R160, -INF , !P5 ;  /* 0xff800000a0d47808 */ /* 0x000fe40006800000 */
[----:B------:R-:W-:Y:S02]  /*5d00*/  FSEL R205, R161, -INF , !P4 ;  /* 0xff800000a1cd7808 */ /* 0x000fe40006000000 */
[----:B------:R-:W-:Y:S02]  /*5d10*/  FSEL R163, R163, -INF , !P2 ;  /* 0xff800000a3a37808 */ /* 0x000fe40005000000 */
[----:B------:R-:W-:-:S02]  /*5d20*/  ISETP.GE.AND P6, PT, R2, R228, PT ;  /* 0x000000e40200720c */ /* 0x000fc40003fc6270 */
[----:B------:R-:W-:Y:S01]  /*5d30*/  ISETP.GE.AND P5, PT, R2, R198, PT ;  /* 0x000000c60200720c */ /* 0x000fe20003fa6270 */
[----:B------:R-:W-:Y:S01]  /*5d40*/  VIADD R2, R0, 0x29 ;  /* 0x0000002900027836 */ /* 0x000fe20000000000 */
[C---:B------:R-:W-:Y:S02]  /*5d50*/  ISETP.GE.AND P4, PT, R4.reuse, R230, PT ;  /* 0x000000e60400720c */ /* 0x040fe40003f86270 */
[----:B------:R-:W-:Y:S02]  /*5d60*/  ISETP.GE.AND P2, PT, R4, R229, PT ;  /* 0x000000e50400720c */ /* 0x000fe40003f46270 */
[----:B------:R-:W-:Y:S02]  /*5d70*/  FMNMX.FTZ R5, R44, R5, !PT ;  /* 0x000000052c057209 */ /* 0x000fe40007810000 */
[----:B------:R-:W-:Y:S02]  /*5d80*/  FSEL R168, R156, -INF , !P4 ;  /* 0xff8000009ca87808 */ /* 0x000fe40006000000 */
[----:B------:R-:W-:-:S02]  /*5d90*/  FSEL R158, R158, -INF , !P2 ;  /* 0xff8000009e9e7808 */ /* 0x000fc40005000000 */
[----:B------:R-:W-:Y:S02]  /*5da0*/  FSEL R162, R162, -INF , !P3 ;  /* 0xff800000a2a27808 */ /* 0x000fe40005800000 */
[C---:B------:R-:W-:Y:S02]  /*5db0*/  ISETP.GE.AND P4, PT, R4.reuse, R228, PT ;  /* 0x000000e40400720c */ /* 0x040fe40003f86270 */
[----:B------:R-:W-:Y:S02]  /*5dc0*/  ISETP.GE.AND P2, PT, R4, R198, PT ;  /* 0x000000c60400720c */ /* 0x000fe40003f46270 */
[----:B------:R-:W-:Y:S02]  /*5dd0*/  ISETP.GE.AND P3, PT, R2, R230, PT ;  /* 0x000000e60200720c */ /* 0x000fe40003f66270 */
[----:B------:R-:W-:Y:S01]  /*5de0*/  FMNMX.FTZ R4, R51, R5, !PT ;  /* 0x0000000533047209 */ /* 0x000fe20007810000 */
[----:B------:R-:W-:Y:S01]  /*5df0*/  VIADD R5, R0, 0x31 ;  /* 0x0000003100057836 */ /* 0x000fe20000000000 */
[----:B------:R-:W-:-:S02]  /*5e00*/  FSEL R164, R157, -INF , !P3 ;  /* 0xff8000009da47808 */ /* 0x000fc40005800000 */
[----:B------:R-:W-:Y:S02]  /*5e10*/  FMNMX.FTZ R4, R43, R4, !PT ;  /* 0x000000042b047209 */ /* 0x000fe40007810000 */
[----:B------:R-:W-:Y:S02]  /*5e20*/  ISETP.GE.AND P3, PT, R2, R229, PT ;  /* 0x000000e50200720c */ /* 0x000fe40003f66270 */
[----:B------:R-:W-:Y:S01]  /*5e30*/  FMNMX.FTZ R7, R56, R4, !PT ;  /* 0x0000000438077209 */ /* 0x000fe20007810000 */
[----:B------:R-:W-:Y:S01]  /*5e40*/  VIADD R4, R0, 0x38 ;  /* 0x0000003800047836 */ /* 0x000fe20000000000 */
[----:B------:R-:W-:Y:S02]  /*5e50*/  FSEL R159, R159, -INF , !P3 ;  /* 0xff8000009f9f7808 */ /* 0x000fe40005800000 */
[----:B------:R-:W-:Y:S02]  /*5e60*/  FSEL R166, R24, -INF , !P1 ;  /* 0xff80000018a67808 */ /* 0x000fe40004800000 */
[----:B------:R-:W-:-:S02]  /*5e70*/  ISETP.GE.AND P3, PT, R2, R228, PT ;  /* 0x000000e40200720c */ /* 0x000fc40003f66270 */
[----:B------:R-:W-:Y:S01]  /*5e80*/  ISETP.GE.AND P1, PT, R2, R198, PT ;  /* 0x000000c60200720c */ /* 0x000fe20003f26270 */
[----:B------:R-:W-:Y:S01]  /*5e90*/  VIADD R2, R0, 0x39 ;  /* 0x0000003900027836 */ /* 0x000fe20000000000 */
[----:B------:R-:W-:Y:S02]  /*5ea0*/  FMNMX.FTZ R0, R61, R7, !PT ;  /* 0x000000073d007209 */ /* 0x000fe40007810000 */
[----:B------:R-:W-:Y:S02]  /*5eb0*/  FSEL R165, R25, -INF , !P6 ;  /* 0xff80000019a57808 */ /* 0x000fe40007000000 */
[----:B------:R-:W-:Y:S02]  /*5ec0*/  FMNMX.FTZ R0, R212, R0, !PT ;  /* 0x00000000d4007209 */ /* 0x000fe40007810000 */
[----:B------:R-:W-:Y:S02]  /*5ed0*/  FSEL R156, R26, -INF , !P0 ;  /* 0xff8000001a9c7808 */ /* 0x000fe40004000000 */
[----:B------:R-:W-:-:S02]  /*5ee0*/  FMNMX.FTZ R0, R205, R0, !PT ;  /* 0x00000000cd007209 */ /* 0x000fc40007810000 */
[-C--:B------:R-:W-:Y:S02]  /*5ef0*/  ISETP.GE.AND P6, PT, R6, R230.reuse, PT ;  /* 0x000000e60600720c */ /* 0x080fe40003fc6270 */
[----:B------:R-:W-:Y:S02]  /*5f00*/  ISETP.GE.AND P0, PT, R2, R230, PT ;  /* 0x000000e60200720c */ /* 0x000fe40003f06270 */
[----:B------:R-:W-:Y:S02]  /*5f10*/  FMNMX.FTZ R0, R168, R0, !PT ;  /* 0x00000000a8007209 */ /* 0x000fe40007810000 */
[----:B------:R-:W-:Y:S02]  /*5f20*/  FSEL R161, R20, -INF , !P4 ;  /* 0xff80000014a17808 */ /* 0x000fe40006000000 */
[----:B------:R-:W-:Y:S02]  /*5f30*/  ISETP.GE.AND P4, PT, R5, R230, PT ;  /* 0x000000e60500720c */ /* 0x000fe40003f86270 */
[----:B------:R-:W-:-:S02]  /*5f40*/  FSEL R208, R208, -INF , !P6 ;  /* 0xff800000d0d07808 */ /* 0x000fc40007000000 */
[----:B------:R-:W-:Y:S02]  /*5f50*/  FMNMX.FTZ R0, R164, R0, !PT ;  /* 0x00000000a4007209 */ /* 0x000fe40007810000 */
[----:B------:R-:W-:Y:S02]  /*5f60*/  FSEL R149, R149, -INF , !P0 ;  /* 0xff80000095957808 */ /* 0x000fe40004000000 */
[----:B------:R-:W-:Y:S02]  /*5f70*/  ISETP.NE.AND P0, PT, R132, 0x2, PT ;  /* 0x000000028400780c */ /* 0x000fe40003f05270 */
[----:B------:R-:W-:Y:S02]  /*5f80*/  FSEL R157, R21, -INF , !P3 ;  /* 0xff800000159d7808 */ /* 0x000fe40005800000 */
[----:B------:R-:W-:Y:S02]  /*5f90*/  ISETP.GE.AND P3, PT, R4, R230, PT ;  /* 0x000000e60400720c */ /* 0x000fe40003f66270 */
[----:B------:R-:W-:-:S02]  /*5fa0*/  FSEL R209, R209, -INF , !P4 ;  /* 0xff800000d1d17808 */ /* 0x000fc40006000000 */
[----:B------:R-:W-:Y:S02]  /*5fb0*/  FMNMX.FTZ R0, R208, R0, !PT ;  /* 0x00000000d0007209 */ /* 0x000fe40007810000 */
[----:B------:R-:W-:Y:S02]  /*5fc0*/  FSEL R148, R148, -INF , !P3 ;  /* 0xff80000094947808 */ /* 0x000fe40005800000 */
[----:B------:R-:W-:Y:S02]  /*5fd0*/  FMNMX.FTZ R0, R209, R0, !PT ;  /* 0x00000000d1007209 */ /* 0x000fe40007810000 */
[----:B------:R-:W-:Y:S02]  /*5fe0*/  FSEL R160, R27, -INF , !P5 ;  /* 0xff8000001ba07808 */ /* 0x000fe40006800000 */
[----:B------:R-:W-:Y:S02]  /*5ff0*/  FMNMX.FTZ R0, R148, R0, !PT ;  /* 0x0000000094007209 */ /* 0x000fe40007810000 */
[----:B------:R-:W-:-:S02]  /*6000*/  ISETP.GE.AND P6, PT, R6, R229, PT ;  /* 0x000000e50600720c */ /* 0x000fc40003fc6270 */
[-C--:B------:R-:W-:Y:S02]  /*6010*/  ISETP.GE.AND P5, PT, R5, R229.reuse, PT ;  /* 0x000000e50500720c */ /* 0x080fe40003fa6270 */
[-C--:B------:R-:W-:Y:S02]  /*6020*/  ISETP.GE.AND P4, PT, R4, R229.reuse, PT ;  /* 0x000000e50400720c */ /* 0x080fe40003f86270 */
[----:B------:R-:W-:Y:S02]  /*6030*/  ISETP.GE.AND P3, PT, R2, R229, PT ;  /* 0x000000e50200720c */ /* 0x000fe40003f66270 */
[----:B------:R-:W-:Y:S02]  /*6040*/  FMNMX.FTZ R9, R135, R53, !PT ;  /* 0x0000003587097209 */ /* 0x000fe40007810000 */
[----:B------:R-:W-:Y:S01]  /*6050*/  FMNMX.FTZ R8, R149, R0, !PT ;  /* 0x0000000095087209 */ /* 0x000fe20007810000 */
[----:B------:R-:W-:Y:S08]  /*6060*/  @!P0 BRA `(.L_x_731) ;  /* 0x0000000000608947 */ /* 0x000ff00003800000 */
[----:B------:R-:W-:-:S04]  /*6070*/  VIADD R7, R132, 0xfffffffd ;  /* 0xfffffffd84077836 */ /* 0x000fc80000000000 */
[----:B------:R-:W-:Y:S01]  /*6080*/  IMAD.WIDE.U32 R10, R7, UR10, RZ ;  /* 0x0000000a070a7c25 */ /* 0x000fe2000f8e00ff */
[----:B------:R-:W-:-:S05]  /*6090*/  SHF.R.S32.HI R0, RZ, 0x1f, R7 ;  /* 0x0000001fff007819 */ /* 0x000fca0000011407 */
[----:B------:R-:W-:-:S04]  /*60a0*/  IMAD R0, R0, UR10, RZ ;  /* 0x0000000a00007c24 */ /* 0x000fc8000f8e02ff */
[----:B------:R-:W-:Y:S01]  /*60b0*/  IMAD R0, R7, UR11, R0 ;  /* 0x0000000b07007c24 */ /* 0x000fe2000f8e0200 */
[----:B------:R-:W-:-:S03]  /*60c0*/  LEA R7, P0, R10, R188, 0x6 ;  /* 0x000000bc0a077211 */ /* 0x000fc600078030ff */
[----:B------:R-:W-:-:S05]  /*60d0*/  IMAD.IADD R0, R11, 0x1, R0 ;  /* 0x000000010b007824 */ /* 0x000fca00078e0200 */
[----:B------:R-:W-:Y:S02]  /*60e0*/  LEA.HI.X R0, R10, R191, R0, 0x6, P0 ;  /* 0x000000bf0a007211 */ /* 0x000fe400000f3400 */
        /* <DEDUP_REMOVED lines=16> */
.L_x_731:
[----:B------:R-:W-:Y:S01]  /*61f0*/  FMNMX.FTZ R9, R50, R9, !PT ;  /* 0x0000000932097209 */ /* 0x000fe20007810000 */
[----:B------:R-:W2:Y:S01]  /*6200*/  SHFL.BFLY PT, R7, R8, 0x2, 0x1f ;  /* 0x0c401f0008077f89 */ /* 0x000ea200000e0000 */
[----:B------:R-:W-:Y:S01]  /*6210*/  FSEL R210, R210, -INF , !P6 ;  /* 0xff800000d2d27808 */ /* 0x000fe20007000000 */
[----:B-1----:R-:W-:Y:S01]  /*6220*/  IMAD.SHL.U32 R20, R195, 0x2, RZ ;  /* 0x00000002c3147824 */ /* 0x002fe200078e00ff */
[C---:B------:R-:W-:Y:S01]  /*6230*/  ISETP.GE.AND P0, PT, R6.reuse, R228, PT ;  /* 0x000000e40600720c */ /* 0x040fe20003f06270 */
[----:B------:R-:W-:Y:S01]  /*6240*/  IMAD R147, R203, -0x326172a9, RZ ;  /* 0xcd9e8d57cb937824 */ /* 0x000fe200078e02ff */
[----:B------:R-:W-:Y:S01]  /*6250*/  ISETP.GE.AND P6, PT, R6, R198, PT ;  /* 0x000000c60600720c */ /* 0x000fe20003fc6270 */
[----:B------:R-:W-:Y:S01]  /*6260*/  IMAD.WIDE.U32 R236, R139, -0x326172a9, RZ ;  /* 0xcd9e8d578bec7825 */ /* 0x000fe200078e00ff */
[----:B------:R-:W-:Y:S02]  /*6270*/  FMNMX.FTZ R6, R214, R9, !PT ;  /* 0x00000009d6067209 */ /* 0x000fe40007810000 */
[----:B------:R-:W-:-:S02]  /*6280*/  FSEL R211, R211, -INF , !P5 ;  /* 0xff800000d3d37808 */ /* 0x000fc40006800000 */
[----:B------:R-:W-:Y:S02]  /*6290*/  FMNMX.FTZ R6, R40, R6, !PT ;  /* 0x0000000628067209 */ /* 0x000fe40007810000 */
[----:B------:R-:W-:Y:S02]  /*62a0*/  FSEL R0, R150, -INF , !P4 ;  /* 0xff80000096007808 */ /* 0x000fe40006000000 */
[----:B------:R-:W-:Y:S02]  /*62b0*/  FMNMX.FTZ R6, R170, R6, !PT ;  /* 0x00000006aa067209 */ /* 0x000fe40007810000 */
[C---:B------:R-:W-:Y:S02]  /*62c0*/  ISETP.GE.AND P5, PT, R5.reuse, R228, PT ;  /* 0x000000e40500720c */ /* 0x040fe40003fa6270 */
        /* <DEDUP_REMOVED lines=13> */
[----:B------:R-:W-:-:S02]  /*63a0*/  FSEL R151, R151, -INF , !P3 ;  /* 0xff80000097977808 */ /* 0x000fc40005800000 */
[----:B------:R-:W-:Y:S02]  /*63b0*/  FSEL R141, R17, -INF , !P5 ;  /* 0xff800000118d7808 */ /* 0x000fe40006800000 */
[C---:B------:R-:W-:Y:S02]  /*63c0*/  ISETP.GE.AND P3, PT, R4.reuse, R228, PT ;  /* 0x000000e40400720c */ /* 0x040fe40003f66270 */
[----:B------:R-:W-:Y:S02]  /*63d0*/  ISETP.GE.AND P5, PT, R4, R198, PT ;  /* 0x000000c60400720c */ /* 0x000fe40003fa6270 */
[----:B------:R-:W-:Y:S02]  /*63e0*/  FMNMX.FTZ R6, R159, R6, !PT ;  /* 0x000000069f067209 */ /* 0x000fe40007810000 */
[----:B--2---:R-:W-:Y:S02]  /*63f0*/  FMNMX.FTZ R4, R8, R7, !PT ;  /* 0x0000000708047209 */ /* 0x004fe40007810000 */
        /* <DEDUP_REMOVED lines=11> */
[----:B------:R-:W-:Y:S02]  /*64b0*/  FSEL R143, R16, -INF , !P0 ;  /* 0xff800000108f7808 */ /* 0x000fe40004000000 */
[----:B------:R-:W-:-:S02]  /*64c0*/  FSEL R140, R12, -INF , !P3 ;  /* 0xff8000000c8c7808 */ /* 0x000fc40005800000 */
[----:B------:R-:W-:Y:S02]  /*64d0*/  FMNMX.FTZ R6, R151, R6, !PT ;  /* 0x0000000697067209 */ /* 0x000fe40007810000 */
[C---:B------:R-:W-:Y:S02]  /*64e0*/  ISETP.GE.AND P0, PT, R2.reuse, R228, PT ;  /* 0x000000e40200720c */ /* 0x040fe40003f06270 */
[----:B------:R-:W-:Y:S01]  /*64f0*/  ISETP.GE.AND P3, PT, R2, R198, PT ;  /* 0x000000c60200720c */ /* 0x000fe20003f66270 */
[----:B------:R-:W-:Y:S01]  /*6500*/  SHFL.BFLY PT, R31, R6, 0x2, 0x1f ;  /* 0x0c401f00061f7f89 */ /* 0x000fe200000e0000 */
[----:B------:R-:W-:Y:S02]  /*6510*/  FMNMX.FTZ R30, R161, R30, !PT ;  /* 0x0000001ea11e7209 */ /* 0x000fe40007810000 */
[----:B------:R-:W-:Y:S01]  /*6520*/  FMNMX.FTZ R7, R145, R7, !PT ;  /* 0x0000000791077209 */ /* 0x000fe20007810000 */
[----:B------:R-:W1:Y:S01]  /*6530*/  SHFL.BFLY PT, R2, R4, 0x1, 0x1f ;  /* 0x0c201f0004027f89 */ /* 0x000e6200000e0000 */
[----:B------:R-:W-:Y:S01]  /*6540*/  LOP3.LUT R16, R233, UR33, R20, 0x96, !PT ;  /* 0x00000021e9107c12 */ /* 0x000fe2000f8e9614 */
[----:B------:R-:W-:Y:S01]  /*6550*/  VIADD R20, R20, 0x1 ;  /* 0x0000000114147836 */ /* 0x000fe20000000000 */
[----:B------:R-:W-:-:S02]  /*6560*/  FMNMX.FTZ R30, R157, R30, !PT ;  /* 0x0000001e9d1e7209 */ /* 0x000fc40007810000 */
[----:B------:R-:W-:Y:S01]  /*6570*/  FMNMX.FTZ R7, R144, R7, !PT ;  /* 0x0000000790077209 */ /* 0x000fe20007810000 */
[----:B------:R-:W-:Y:S01]  /*6580*/  IMAD.WIDE.U32 R16, R16, -0x326172a9, RZ ;  /* 0xcd9e8d5710107825 */ /* 0x000fe200078e00ff */
[----:B------:R-:W-:Y:S02]  /*6590*/  FMNMX.FTZ R30, R143, R30, !PT ;  /* 0x0000001e8f1e7209 */ /* 0x000fe40007810000 */
[----:B------:R-:W-:Y:S02]  /*65a0*/  FMNMX.FTZ R7, R146, R7, !PT ;  /* 0x0000000792077209 */ /* 0x000fe40007810000 */
[----:B------:R-:W-:Y:S02]  /*65b0*/  FMNMX.FTZ R30, R141, R30, !PT ;  /* 0x0000001e8d1e7209 */ /* 0x000fe40007810000 */
[----:B------:R-:W-:Y:S02]  /*65c0*/  FMNMX.FTZ R7, R213, R7, !PT ;  /* 0x00000007d5077209 */ /* 0x000fe40007810000 */
[----:B------:R-:W-:-:S02]  /*65d0*/  LOP3.LUT R8, R17, UR27, R147, 0x96, !PT ;  /* 0x0000001b11087c12 */ /* 0x000fc4000f8e9693 */
[----:B------:R-:W-:Y:S02]  /*65e0*/  LOP3.LUT R10, R225, UR25, R16, 0x96, !PT ;  /* 0x00000019e10a7c12 */ /* 0x000fe4000f8e9610 */
[----:B------:R-:W-:Y:S01]  /*65f0*/  FSEL R64, R13, -INF , !P0 ;  /* 0xff8000000d407808 */ /* 0x000fe20004000000 */
[----:B------:R-:W-:Y:S01]  /*6600*/  IMAD.WIDE.U32 R8, R8, -0x2daee0ad, RZ ;  /* 0xd2511f5308087825 */ /* 0x000fe200078e00ff */
[----:B------:R-:W-:Y:S02]  /*6610*/  FMNMX.FTZ R30, R140, R30, !PT ;  /* 0x0000001e8c1e7209 */ /* 0x000fe40007810000 */
[----:B------:R-:W-:Y:S01]  /*6620*/  FMNMX.FTZ R7, R156, R7, !PT ;  /* 0x000000079c077209 */ /* 0x000fe20007810000 */
[----:B------:R-:W-:Y:S01]  /*6630*/  IMAD.WIDE.U32 R10, R10, -0x2daee0ad, RZ ;  /* 0xd2511f530a0a7825 */ /* 0x000fe200078e00ff */
[----:B------:R-:W-:Y:S02]  /*6640*/  FMNMX.FTZ R30, R64, R30, !PT ;  /* 0x0000001e401e7209 */ /* 0x000fe40007810000 */
[----:B------:R-:W-:-:S02]  /*6650*/  FSEL R204, R22, -INF , !P2 ;  /* 0xff80000016cc7808 */ /* 0x000fc40005000000 */
[----:B------:R-:W-:Y:S02]  /*6660*/  FMNMX.FTZ R7, R160, R7, !PT ;  /* 0x00000007a0077209 */ /* 0x000fe40007810000 */
[----:B------:R-:W-:Y:S02]  /*6670*/  LOP3.LUT R216, R11, UR22, R8, 0x96, !PT ;  /* 0x000000160bd87c12 */ /* 0x000fe4000f8e9608 */
[----:B-1----:R-:W-:Y:S01]  /*6680*/  FMNMX.FTZ R2, R4, R2, !PT ;  /* 0x0000000204027209 */ /* 0x002fe20007810000 */
[----:B------:R-:W1:Y:S01]  /*6690*/  SHFL.BFLY PT, R8, R30, 0x2, 0x1f ;  /* 0x0c401f001e087f89 */ /* 0x000e6200000e0000 */
[----:B------:R-:W-:Y:S01]  /*66a0*/  FSEL R198, R23, -INF , !P1 ;  /* 0xff80000017c67808 */ /* 0x000fe20004800000 */
[----:B------:R-:W-:Y:S01]  /*66b0*/  IMAD.WIDE.U32 R216, R216, -0x326172a9, RZ ;  /* 0xcd9e8d57d8d87825 */ /* 0x000fe200078e00ff */
[----:B------:R-:W-:-:S03]  /*66c0*/  FMNMX.FTZ R7, R204, R7, !PT ;  /* 0x00000007cc077209 */ /* 0x000fc60007810000 */
[----:B------:R-:W-:Y:S01]  /*66d0*/  FMUL.FTZ R55, R2, UR4 ;  /* 0x0000000402377c20 */ /* 0x000fe20008410000 */
[----:B------:R-:W-:Y:S02]  /*66e0*/  FMNMX.FTZ R31, R6, R31, !PT ;  /* 0x0000001f061f7209 */ /* 0x000fe40007810000 */
[----:B------:R-:W-:Y:S02]  /*66f0*/  FSEL R63, R18, -INF , !P6 ;  /* 0xff800000123f7808 */ /* 0x000fe40007000000 */
[----:B------:R-:W-:Y:S02]  /*6700*/  FMNMX.FTZ R6, R198, R7, !PT ;  /* 0x00000007c6067209 */ /* 0x000fe40007810000 */
[----:B------:R-:W-:Y:S02]  /*6710*/  FSETP.NEU.FTZ.AND P0, PT, R2, -INF , PT ;  /* 0xff8000000200780b */ /* 0x000fe40003f1d000 */
[----:B------:R-:W-:Y:S02]  /*6720*/  FSEL R62, R19, -INF , !P4 ;  /* 0xff800000133e7808 */ /* 0x000fe40006000000 */
[----:B------:R-:W-:-:S02]  /*6730*/  FMNMX.FTZ R6, R63, R6, !PT ;  /* 0x000000063f067209 */ /* 0x000fc40007810000 */
[----:B------:R-:W-:Y:S02]  /*6740*/  FSEL R55, R55, RZ, P0 ;  /* 0x000000ff37377208 */ /* 0x000fe40000000000 */
[----:B------:R-:W-:Y:S02]  /*6750*/  FSEL R59, R14, -INF , !P5 ;  /* 0xff8000000e3b7808 */ /* 0x000fe40006800000 */
[----:B------:R-:W-:Y:S01]  /*6760*/  FMNMX.FTZ R6, R62, R6, !PT ;  /* 0x000000063e067209 */ /* 0x000fe20007810000 */
[--C-:B------:R-:W-:Y:S01]  /*6770*/  FFMA.FTZ R28, R57, UR4, -R55.reuse ;  /* 0x00000004391c7c23 */ /* 0x100fe20008010837 */
[----:B------:R-:W-:Y:S01]  /*6780*/  FSEL R57, R15, -INF , !P3 ;  /* 0xff8000000f397808 */ /* 0x000fe20005800000 */
[--C-:B------:R-:W-:Y:S01]  /*6790*/  FFMA.FTZ R47, R67, UR4, -R55.reuse ;  /* 0x00000004432f7c23 */ /* 0x100fe20008010837 */
[----:B------:R-:W-:Y:S01]  /*67a0*/  FMNMX.FTZ R6, R59, R6, !PT ;  /* 0x000000063b067209 */ /* 0x000fe20007810000 */
[--C-:B------:R-:W-:Y:S01]  /*67b0*/  FFMA.FTZ R45, R44, UR4, -R55.reuse ;  /* 0x000000042c2d7c23 */ /* 0x100fe20008010837 */
[----:B------:R-:W-:Y:S01]  /*67c0*/  LOP3.LUT R4, R9, UR24, R226, 0x96, !PT ;  /* 0x0000001809047c12 */ /* 0x000fe2000f8e96e2 */
[--C-:B------:R-:W-:Y:S01]  /*67d0*/  FFMA.FTZ R44, R51, UR4, -R55.reuse ;  /* 0x00000004332c7c23 */ /* 0x100fe20008010837 */
[----:B------:R-:W-:Y:S01]  /*67e0*/  FMNMX.FTZ R6, R57, R6, !PT ;  /* 0x0000000639067209 */ /* 0x000fe20007810000 */
[----:B------:R-:W-:Y:S01]  /*67f0*/  FFMA.FTZ R46, R41, UR4, -R55 ;  /* 0x00000004292e7c23 */ /* 0x000fe20008010837 */
[----:B-1----:R-:W-:Y:S01]  /*6800*/  FMNMX.FTZ R30, R30, R8, !PT ;  /* 0x000000081e1e7209 */ /* 0x002fe20007810000 */
[----:B------:R-:W-:Y:S01]  /*6810*/  IMAD.WIDE.U32 R154, R4, -0x326172a9, RZ ;  /* 0xcd9e8d57049a7825 */ /* 0x000fe200078e00ff */
[----:B------:R-:W-:Y:S01]  /*6820*/  LOP3.LUT R228, R237, R138, RZ, 0x3c, !PT ;  /* 0x0000008aede47212 */ /* 0x000fe200078e3cff */
[----:B------:R-:W1:Y:S01]  /*6830*/  SHFL.BFLY PT, R29, R6, 0x2, 0x1f ;  /* 0x0c401f00061d7f89 */ /* 0x000e6200000e0000 */
[----:B------:R-:W-:Y:S01]  /*6840*/  LOP3.LUT R5, R17, UR27, R236, 0x96, !PT ;  /* 0x0000001b11057c12 */ /* 0x000fe2000f8e96ec */
[----:B------:R-:W-:Y:S01]  /*6850*/  MUFU.EX2 R46, R46 ;  /* 0x0000002e002e7308 */ /* 0x000fe20000000800 */
[----:B------:R-:W-:Y:S01]  /*6860*/  LOP3.LUT R20, R233, UR33, R20, 0x96, !PT ;  /* 0x00000021e9147c12 */ /* 0x000fe2000f8e9614 */
[----:B------:R-:W2:Y:S01]  /*6870*/  SHFL.BFLY PT, R4, R30, 0x1, 0x1f ;  /* 0x0c201f001e047f89 */ /* 0x000ea200000e0000 */
[----:B------:R-:W-:Y:S01]  /*6880*/  IMAD.WIDE.U32 R228, R228, -0x2daee0ad, RZ ;  /* 0xd2511f53e4e47825 */ /* 0x000fe200078e00ff */
[----:B------:R-:W-:-:S03]  /*6890*/  LOP3.LUT R8, R155, UR23, R224, 0x96, !PT ;  /* 0x000000179b087c12 */ /* 0x000fc6000f8e96e0 */
[----:B------:R-:W-:Y:S01]  /*68a0*/  FFMA.FTZ R56, R56, UR4, -R55 ;  /* 0x0000000438387c23 */ /* 0x000fe20008010837 */
[----:B------:R-:W-:Y:S01]  /*68b0*/  LOP3.LUT R154, R217, UR21, R154, 0x96, !PT ;  /* 0x00000015d99a7c12 */ /* 0x000fe2000f8e969a */
[----:B------:R-:W-:Y:S01]  /*68c0*/  IMAD.WIDE.U32 R234, R5, -0x2daee0ad, RZ ;  /* 0xd2511f5305ea7825 */ /* 0x000fe200078e00ff */
[----:B------:R-:W-:Y:S01]  /*68d0*/  LOP3.LUT R206, R229, UR26, R232, 0x96, !PT ;  /* 0x0000001ae5ce7c12 */ /* 0x000fe2000f8e96e8 */
[----:B------:R-:W3:Y:S01]  /*68e0*/  SHFL.BFLY PT, R5, R31, 0x1, 0x1f ;  /* 0x0c201f001f057f89 */ /* 0x000ee200000e0000 */
[----:B------:R-:W4:Y:S01]  /*68f0*/  MUFU.EX2 R45, R45 ;  /* 0x0000002d002d7308 */ /* 0x000f220000000800 */
[----:B------:R-:W-:Y:S01]  /*6900*/  IMAD.WIDE.U32 R12, R8, -0x2daee0ad, RZ ;  /* 0xd2511f53080c7825 */ /* 0x000fe200078e00ff */
[----:B------:R-:W-:-:S03]  /*6910*/  LOP3.LUT R7, R235, UR24, R228, 0x96, !PT ;  /* 0x00000018eb077c12 */ /* 0x000fc6000f8e96e4 */
[--C-:B------:R-:W-:Y:S01]  /*6920*/  FFMA.FTZ R61, R61, UR4, -R55.reuse ;  /* 0x000000043d3d7c23 */ /* 0x100fe20008010837 */
[----:B------:R-:W-:Y:S01]  /*6930*/  FFMA.FTZ R43, R43, UR4, -R55 ;  /* 0x000000042b2b7c23 */ /* 0x000fe20008010837 */
[----:B------:R-:W-:Y:S01]  /*6940*/  IMAD.WIDE.U32 R206, R206, -0x326172a9, RZ ;  /* 0xcd9e8d57cece7825 */ /* 0x000fe200078e00ff */
[----:B------:R-:W-:-:S03]  /*6950*/  LOP3.LUT R215, R13, UR20, R10, 0x96, !PT ;  /* 0x000000140dd77c12 */ /* 0x000fc6000f8e960a */
[----:B------:R-:W-:Y:S01]  /*6960*/  FFMA.FTZ R168, R168, UR4, -R55 ;  /* 0x00000004a8a87c23 */ /* 0x000fe20008010837 */
[----:B------:R-:W-:Y:S01]  /*6970*/  MUFU.EX2 R28, R28 ;  /* 0x0000001c001c7308 */ /* 0x000fe20000000800 */
[----:B------:R-:W-:Y:S01]  /*6980*/  IMAD.WIDE.U32 R152, R7, -0x326172a9, RZ ;  /* 0xcd9e8d5707987825 */ /* 0x000fe200078e00ff */
[----:B------:R-:W-:-:S03]  /*6990*/  LOP3.LUT R232, R207, UR25, R16, 0x96, !PT ;  /* 0x00000019cfe87c12 */ /* 0x000fc6000f8e9610 */
[----:B------:R-:W-:Y:S01]  /*69a0*/  FFMA.FTZ R164, R164, UR4, -R55 ;  /* 0x00000004a4a47c23 */ /* 0x000fe20008010837 */
[----:B-1----:R-:W-:Y:S01]  /*69b0*/  FMNMX.FTZ R29, R6, R29, !PT ;  /* 0x0000001d061d7209 */ /* 0x002fe20007810000 */
[----:B------:R-:W-:Y:S01]  /*69c0*/  IMAD.WIDE.U32 R154, R154, -0x2daee0ad, RZ ;  /* 0xd2511f539a9a7825 */ /* 0x000fe200078e00ff */
[----:B------:R-:W-:Y:S01]  /*69d0*/  LOP3.LUT R7, R153, UR23, R206, 0x96, !PT ;  /* 0x0000001799077c12 */ /* 0x000fe2000f8e96ce */
[----:B------:R-:W-:Y:S01]  /*69e0*/  LDSM.16.MT88.4 R16, [R179+0x6000] ;  /* 0x00600000b310783b */ /* 0x000fe20000004200 */
[----:B--2---:R-:W-:Y:S01]  /*69f0*/  FMNMX.FTZ R30, R30, R4, !PT ;  /* 0x000000041e1e7209 */ /* 0x004fe20007810000 */
[----:B------:R-:W-:Y:S01]  /*6a00*/  IMAD.WIDE.U32 R232, R232, -0x2daee0ad, RZ ;  /* 0xd2511f53e8e87825 */ /* 0x000fe200078e00ff */
[----:B----4-:R-:W-:Y:S01]  /*6a10*/  F2FP.F16.F32.PACK_AB R22, R45, R46 ;  /* 0x0000002e2d16723e */ /* 0x010fe200000000ff */
[----:B------:R-:W1:Y:S01]  /*6a20*/  SHFL.BFLY PT, R4, R29, 0x1, 0x1f ;  /* 0x0c201f001d047f89 */ /* 0x000e6200000e0000 */
[C---:B------:R-:W-:Y:S01]  /*6a30*/  FSETP.NEU.FTZ.AND P2, PT, R30.reuse, -INF , PT ;  /* 0xff8000001e00780b */ /* 0x040fe20003f5d000 */
[----:B------:R-:W-:Y:S01]  /*6a40*/  FMUL.FTZ R67, R30, UR4 ;  /* 0x000000041e437c20 */ /* 0x000fe20008410000 */
[----:B------:R-:W-:Y:S01]  /*6a50*/  LOP3.LUT R234, R233, UR22, R234, 0x96, !PT ;  /* 0x00000016e9ea7c12 */ /* 0x000fe2000f8e96ea */
[----:B------:R-:W-:Y:S01]  /*6a60*/  IMAD.WIDE.U32 R8, R7, -0x2daee0ad, RZ ;  /* 0xd2511f5307087825 */ /* 0x000fe200078e00ff */
[----:B---3--:R-:W-:Y:S01]  /*6a70*/  FMNMX.FTZ R31, R31, R5, !PT ;  /* 0x000000051f1f7209 */ /* 0x008fe20007810000 */
[----:B------:R-:W-:Y:S01]  /*6a80*/  MUFU.EX2 R47, R47 ;  /* 0x0000002f002f7308 */ /* 0x000fe20000000800 */
[----:B------:R-:W-:Y:S01]  /*6a90*/  FSEL R67, R67, RZ, P2 ;  /* 0x000000ff43437208 */ /* 0x000fe20001000000 */
[----:B------:R-:W-:Y:S01]  /*6aa0*/  IMAD.WIDE.U32 R234, R234, -0x326172a9, RZ ;  /* 0xcd9e8d57eaea7825 */ /* 0x000fe200078e00ff */
[----:B------:R-:W-:-:S03]  /*6ab0*/  FSETP.NEU.FTZ.AND P3, PT, R31, -INF , PT ;  /* 0xff8000001f00780b */ /* 0x000fc60003f7d000 */
[----:B------:R-:W-:Y:S01]  /*6ac0*/  FMUL.FTZ R5, R31, UR4 ;  /* 0x000000041f057c20 */ /* 0x000fe20008410000 */
[----:B------:R-:W-:Y:S01]  /*6ad0*/  LOP3.LUT R232, R9, UR20, R232, 0x96, !PT ;  /* 0x0000001409e87c12 */ /* 0x000fe2000f8e96e8 */
[--C-:B------:R-:W-:Y:S01]  /*6ae0*/  FFMA.FTZ R37, R58, UR4, -R67.reuse ;  /* 0x000000043a257c23 */ /* 0x100fe20008010843 */
[----:B------:R-:W-:Y:S01]  /*6af0*/  LOP3.LUT R152, R235, UR21, R152, 0x96, !PT ;  /* 0x00000015eb987c12 */ /* 0x000fe2000f8e9698 */
[----:B------:R-:W-:Y:S01]  /*6b00*/  FFMA.FTZ R39, R219, UR4, -R67 ;  /* 0x00000004db277c23 */ /* 0x000fe20008010843 */
[----:B------:R-:W-:Y:S01]  /*6b10*/  FSEL R51, R5, RZ, P3 ;  /* 0x000000ff05337208 */ /* 0x000fe20001800000 */
[----:B------:R-:W-:Y:S01]  /*6b20*/  IMAD.WIDE.U32 R232, R232, -0x326172a9, RZ ;  /* 0xcd9e8d57e8e87825 */ /* 0x000fe200078e00ff */
[----:B------:R-:W-:-:S03]  /*6b30*/  LOP3.LUT R5, R155, UR18, R12, 0x96, !PT ;  /* 0x000000129b057c12 */ /* 0x000fc6000f8e960c */
[--C-:B------:R-:W-:Y:S01]  /*6b40*/  FFMA.FTZ R38, R218, UR4, -R67.reuse ;  /* 0x00000004da267c23 */ /* 0x100fe20008010843 */
[----:B------:R-:W-:Y:S01]  /*6b50*/  FFMA.FTZ R36, R52, UR4, -R67 ;  /* 0x0000000434247c23 */ /* 0x000fe20008010843 */
[----:B------:R-:W-:-:S04]  /*6b60*/  IMAD.WIDE.U32 R152, R152, -0x2daee0ad, RZ ;  /* 0xd2511f5398987825 */ /* 0x000fc800078e00ff */
[--C-:B------:R-:W-:Y:S01]  /*6b70*/  FFMA.FTZ R41, R214, UR4, -R51.reuse ;  /* 0x00000004d6297c23 */ /* 0x100fe20008010833 */
[----:B------:R-:W-:Y:S01]  /*6b80*/  FFMA.FTZ R40, R40, UR4, -R51 ;  /* 0x0000000428287c23 */ /* 0x000fe20008010833 */
[----:B------:R-:W-:Y:S01]  /*6b90*/  MUFU.EX2 R39, R39 ;  /* 0x0000002700277308 */ /* 0x000fe20000000800 */
[----:B-1----:R-:W-:Y:S01]  /*6ba0*/  FMNMX.FTZ R29, R29, R4, !PT ;  /* 0x000000041d1d7209 */ /* 0x002fe20007810000 */
[----:B------:R-:W-:Y:S01]  /*6bb0*/  IMAD.WIDE.U32 R14, R5, -0x326172a9, RZ ;  /* 0xcd9e8d57050e7825 */ /* 0x000fe200078e00ff */
[----:B------:R-:W-:-:S03]  /*6bc0*/  LOP3.LUT R5, R153, UR18, R8, 0x96, !PT ;  /* 0x0000001299057c12 */ /* 0x000fc6000f8e9608 */
[----:B------:R-:W-:Y:S01]  /*6bd0*/  FFMA.FTZ R50, R50, UR4, -R51 ;  /* 0x0000000432327c23 */ /* 0x000fe20008010833 */
[C---:B------:R-:W-:Y:S01]  /*6be0*/  FSETP.NEU.FTZ.AND P1, PT, R29.reuse, -INF , PT ;  /* 0xff8000001d00780b */ /* 0x040fe20003f3d000 */
[----:B------:R-:W-:Y:S01]  /*6bf0*/  FMUL.FTZ R58, R29, UR4 ;  /* 0x000000041d3a7c20 */ /* 0x000fe20008410000 */
[----:B------:R-:W-:Y:S01]  /*6c00*/  IMAD.WIDE.U32 R214, R215, -0x326172a9, RZ ;  /* 0xcd9e8d57d7d67825 */ /* 0x000fe200078e00ff */
[----:B------:R-:W-:Y:S01]  /*6c10*/  LOP3.LUT R11, R14, 0xffff, RZ, 0xc0, !PT ;  /* 0x0000ffff0e0b7812 */ /* 0x000fe200078ec0ff */
[----:B------:R-:W-:Y:S01]  /*6c20*/  MUFU.EX2 R41, R41 ;  /* 0x0000002900297308 */ /* 0x000fe20000000800 */
[----:B------:R-:W-:Y:S01]  /*6c30*/  SHF.R.U32.HI R10, RZ, 0x10, R14 ;  /* 0x00000010ff0a7819 */ /* 0x000fe2000001160e */
[----:B------:R-:W-:Y:S01]  /*6c40*/  IMAD.WIDE.U32 R12, R5, -0x326172a9, RZ ;  /* 0xcd9e8d57050c7825 */ /* 0x000fe200078e00ff */
[----:B------:R-:W-:-:S03]  /*6c50*/  FSEL R58, R58, RZ, P1 ;  /* 0x000000ff3a3a7208 */ /* 0x000fc60000800000 */
[----:B------:R-:W-:Y:S01]  /*6c60*/  FFMA.FTZ R60, R60, UR4, -R67 ;  /* 0x000000043c3c7c23 */ /* 0x000fe20008010843 */
[----:B------:R-:W-:Y:S01]  /*6c70*/  LOP3.LUT R9, R15, UR29, R214, 0x96, !PT ;  /* 0x0000001d0f097c12 */ /* 0x000fe2000f8e96d6 */
[----:B------:R-:W-:Y:S01]  /*6c80*/  IMAD.WIDE.U32 R218, R20, -0x326172a9, RZ ;  /* 0xcd9e8d5714da7825 */ /* 0x000fe200078e00ff */
[----:B------:R-:W-:-:S03]  /*6c90*/  LOP3.LUT R8, R12, 0xffff, RZ, 0xc0, !PT ;  /* 0x0000ffff0c087812 */ /* 0x000fc600078ec0ff */
[--C-:B------:R-:W-:Y:S01]  /*6ca0*/  FFMA.FTZ R33, R42, UR4, -R58.reuse ;  /* 0x000000042a217c23 */ /* 0x100fe2000801083a */
[--C-:B------:R-:W-:Y:S01]  /*6cb0*/  FFMA.FTZ R32, R231, UR4, -R58.reuse ;  /* 0x00000004e7207c23 */ /* 0x100fe2000801083a */
[--C-:B------:R-:W-:Y:S01]  /*6cc0*/  FFMA.FTZ R35, R49, UR4, -R58.reuse ;  /* 0x0000000431237c23 */ /* 0x100fe2000801083a */
[----:B------:R-:W-:Y:S01]  /*6cd0*/  FFMA.FTZ R34, R48, UR4, -R58 ;  /* 0x0000000430227c23 */ /* 0x000fe2000801083a */
[----:B------:R-:W-:Y:S01]  /*6ce0*/  LOP3.LUT R6, R14, 0xff, RZ, 0xc0, !PT ;  /* 0x000000ff0e067812 */ /* 0x000fe200078ec0ff */
[----:B------:R-:W-:Y:S01]  /*6cf0*/  MUFU.EX2 R40, R40 ;  /* 0x0000002800287308 */ /* 0x000fe20000000800 */
[----:B------:R-:W-:Y:S01]  /*6d00*/  SHF.R.U32.HI R23, RZ, 0x18, R14 ;  /* 0x00000018ff177819 */ /* 0x000fe2000001160e */
[----:B------:R-:W-:Y:S01]  /*6d10*/  FFMA.FTZ R42, R53, UR4, -R51 ;  /* 0x00000004352a7c23 */ /* 0x000fe20008010833 */
[----:B------:R-:W-:Y:S01]  /*6d20*/  SHF.R.U32.HI R11, RZ, 0x8, R11 ;  /* 0x00000008ff0b7819 */ /* 0x000fe2000001160b */
[--C-:B------:R-:W-:Y:S01]  /*6d30*/  FFMA.FTZ R145, R145, UR4, -R58.reuse ;  /* 0x0000000491917c23 */ /* 0x100fe2000801083a */
[----:B------:R-:W-:Y:S01]  /*6d40*/  LOP3.LUT R26, R12, 0xff, RZ, 0xc0, !PT ;  /* 0x000000ff0c1a7812 */ /* 0x000fe200078ec0ff */
[----:B------:R-:W-:Y:S01]  /*6d50*/  FFMA.FTZ R144, R144, UR4, -R58 ;  /* 0x0000000490907c23 */ /* 0x000fe2000801083a */
[----:B------:R-:W-:Y:S01]  /*6d60*/  LOP3.LUT R10, R10, 0xff, RZ, 0xc0, !PT ;  /* 0x000000ff0a0a7812 */ /* 0x000fe200078ec0ff */
[----:B------:R-:W-:Y:S01]  /*6d70*/  MUFU.EX2 R33, R33 ;  /* 0x0000002100217308 */ /* 0x000fe20000000800 */
[----:B------:R-:W-:Y:S01]  /*6d80*/  SHF.R.U32.HI R8, RZ, 0x8, R8 ;  /* 0x00000008ff087819 */ /* 0x000fe20000011608 */
[--C-:B------:R-:W-:Y:S01]  /*6d90*/  FFMA.FTZ R65, R65, UR4, -R67.reuse ;  /* 0x0000000441417c23 */ /* 0x100fe20008010843 */
[----:B------:R-:W-:Y:S01]  /*6da0*/  LOP3.LUT R5, R13, UR29, R232, 0x96, !PT ;  /* 0x0000001d0d057c12 */ /* 0x000fe2000f8e96e8 */
[--C-:B------:R-:W-:Y:S01]  /*6db0*/  FFMA.FTZ R66, R66, UR4, -R67.reuse ;  /* 0x0000000442427c23 */ /* 0x100fe20008010843 */
[----:B------:R-:W-:Y:S01]  /*6dc0*/  SHF.R.U32.HI R7, RZ, 0x10, R12 ;  /* 0x00000010ff077819 */ /* 0x000fe2000001160c */
[----:B------:R-:W-:Y:S01]  /*6dd0*/  FFMA.FTZ R142, R142, UR4, -R67 ;  /* 0x000000048e8e7c23 */ /* 0x000fe20008010843 */
[----:B------:R-:W-:Y:S01]  /*6de0*/  SHF.R.U32.HI R21, RZ, 0x10, R9 ;  /* 0x00000010ff157819 */ /* 0x000fe20000011609 */
[----:B------:R-:W1:Y:S01]  /*6df0*/  MUFU.EX2 R32, R32 ;  /* 0x0000002000207308 */ /* 0x000e620000000800 */
[----:B------:R-:W-:Y:S01]  /*6e00*/  PRMT R6, R6, 0x5410, R11 ;  /* 0x0000541006067816 */ /* 0x000fe2000000000b */
[----:B------:R-:W-:Y:S01]  /*6e10*/  FFMA.FTZ R155, R167, UR4, -R51 ;  /* 0x00000004a79b7c23 */ /* 0x000fe20008010833 */
[----:B------:R-:W-:Y:S01]  /*6e20*/  PRMT R23, R10, 0x5410, R23 ;  /* 0x000054100a177816 */ /* 0x000fe20000000017 */
[--C-:B------:R-:W-:Y:S01]  /*6e30*/  FFMA.FTZ R150, R170, UR4, -R51.reuse ;  /* 0x00000004aa967c23 */ /* 0x100fe20008010833 */
[----:B------:R-:W-:Y:S01]  /*6e40*/  PRMT R26, R26, 0x5410, R8 ;  /* 0x000054101a1a7816 */ /* 0x000fe20000000008 */
[----:B------:R-:W-:Y:S01]  /*6e50*/  FFMA.FTZ R167, R171, UR4, -R51 ;  /* 0x00000004aba77c23 */ /* 0x000fe20008010833 */
[----:B------:R-:W-:Y:S01]  /*6e60*/  PRMT R52, R3, 0x7054, R3 ;  /* 0x0000705403347816 */ /* 0x000fe20000000003 */
[----:B------:R-:W-:Y:S01]  /*6e70*/  MUFU.EX2 R38, R38 ;  /* 0x0000002600267308 */ /* 0x000fe20000000800 */
[----:B------:R-:W-:Y:S01]  /*6e80*/  SHF.R.U32.HI R27, RZ, 0x18, R12 ;  /* 0x00000018ff1b7819 */ /* 0x000fe2000001160c */
[----:B------:R-:W-:Y:S01]  /*6e90*/  FFMA.FTZ R153, R212, UR4, -R55 ;  /* 0x00000004d4997c23 */ /* 0x000fe20008010837 */
[C---:B------:R-:W-:Y:S01]  /*6ea0*/  LOP3.LUT R11, R9.reuse, 0xffff, RZ, 0xc0, !PT ;  /* 0x0000ffff090b7812 */ /* 0x040fe200078ec0ff */
[----:B------:R-:W2:Y:S01]  /*6eb0*/  LDSM.16.MT88.4 R12, [R178+0x6000] ;  /* 0x00600000b20c783b */ /* 0x000ea20000004200 */
[----:B------:R-:W-:Y:S01]  /*6ec0*/  LOP3.LUT R4, R9, 0xff, RZ, 0xc0, !PT ;  /* 0x000000ff09047812 */ /* 0x000fe200078ec0ff */
[--C-:B------:R-:W-:Y:S01]  /*6ed0*/  FFMA.FTZ R166, R166, UR4, -R67.reuse ;  /* 0x00000004a6a67c23 */ /* 0x100fe20008010843 */
[----:B------:R-:W-:Y:S01]  /*6ee0*/  LOP3.LUT R8, R7, 0xff, RZ, 0xc0, !PT ;  /* 0x000000ff07087812 */ /* 0x000fe200078ec0ff */
[----:B------:R-:W-:Y:S01]  /*6ef0*/  MUFU.EX2 R37, R37 ;  /* 0x0000002500257308 */ /* 0x000fe20000000800 */
[----:B------:R-:W-:Y:S01]  /*6f00*/  LOP3.LUT R10, R5, 0xffff, RZ, 0xc0, !PT ;  /* 0x0000ffff050a7812 */ /* 0x000fe200078ec0ff */
[----:B------:R-:W-:Y:S01]  /*6f10*/  FFMA.FTZ R165, R165, UR4, -R67 ;  /* 0x00000004a5a57c23 */ /* 0x000fe20008010843 */
[----:B------:R-:W-:Y:S01]  /*6f20*/  SHF.R.U32.HI R9, RZ, 0x18, R9 ;  /* 0x00000018ff097819 */ /* 0x000fe20000011609 */
[--C-:B------:R-:W-:Y:S01]  /*6f30*/  FFMA.FTZ R156, R156, UR4, -R58.reuse ;  /* 0x000000049c9c7c23 */ /* 0x100fe2000801083a */
[----:B------:R-:W-:Y:S01]  /*6f40*/  LOP3.LUT R21, R21, 0xff, RZ, 0xc0, !PT ;  /* 0x000000ff15157812 */ /* 0x000fe200078ec0ff */
[----:B------:R-:W-:Y:S01]  /*6f50*/  FFMA.FTZ R160, R160, UR4, -R58 ;  /* 0x00000004a0a07c23 */ /* 0x000fe2000801083a */
[----:B------:R-:W-:Y:S01]  /*6f60*/  SHF.R.U32.HI R25, RZ, 0x10, R5 ;  /* 0x00000010ff197819 */ /* 0x000fe20000011605 */
[----:B------:R-:W3:Y:S01]  /*6f70*/  MUFU.EX2 R36, R36 ;  /* 0x0000002400247308 */ /* 0x000ee20000000800 */
[----:B------:R-:W-:Y:S01]  /*6f80*/  LOP3.LUT R7, R5, 0xff, RZ, 0xc0, !PT ;  /* 0x000000ff05077812 */ /* 0x000fe200078ec0ff */
[--C-:B------:R-:W-:Y:S01]  /*6f90*/  FFMA.FTZ R161, R161, UR4, -R67.reuse ;  /* 0x00000004a1a17c23 */ /* 0x100fe20008010843 */
[----:B------:R-:W-:Y:S01]  /*6fa0*/  SHF.R.U32.HI R10, RZ, 0x8, R10 ;  /* 0x00000008ff0a7819 */ /* 0x000fe2000001160a */
[----:B------:R-:W-:Y:S01]  /*6fb0*/  FFMA.FTZ R157, R157, UR4, -R67 ;  /* 0x000000049d9d7c23 */ /* 0x000fe20008010843 */
[----:B------:R-:W-:Y:S01]  /*6fc0*/  PRMT R27, R8, 0x5410, R27 ;  /* 0x00005410081b7816 */ /* 0x000fe2000000001b */
[----:B------:R-:W-:Y:S01]  /*6fd0*/  FFMA.FTZ R158, R158, UR4, -R51 ;  /* 0x000000049e9e7c23 */ /* 0x000fe20008010833 */
[--C-:B------:R-:W-:Y:S01]  /*6fe0*/  HSET2.LE.AND R6, R6, R52.reuse, PT ;  /* 0x0000003406067233 */ /* 0x100fe20003803000 */
[----:B------:R-:W-:Y:S01]  /*6ff0*/  MUFU.EX2 R35, R35 ;  /* 0x0000002300237308 */ /* 0x000fe20000000800 */
[----:B------:R-:W-:Y:S01]  /*7000*/  PRMT R21, R21, 0x5410, R9 ;  /* 0x0000541015157816 */ /* 0x000fe20000000009 */
[----:B------:R-:W-:Y:S01]  /*7010*/  FFMA.FTZ R159, R159, UR4, -R51 ;  /* 0x000000049f9f7c23 */ /* 0x000fe20008010833 */
[----:B------:R-:W-:Y:S01]  /*7020*/  SHF.R.U32.HI R9, RZ, 0x18, R5 ;  /* 0x00000018ff097819 */ /* 0x000fe20000011605 */
[--C-:B------:R-:W-:Y:S01]  /*7030*/  FFMA.FTZ R162, R162, UR4, -R51.reuse ;  /* 0x00000004a2a27c23 */ /* 0x100fe20008010833 */
[----:B------:R-:W-:Y:S01]  /*7040*/  LOP3.LUT R25, R25, 0xff, RZ, 0xc0, !PT ;  /* 0x000000ff19197812 */ /* 0x000fe200078ec0ff */
[----:B------:R-:W-:Y:S01]  /*7050*/  FFMA.FTZ R163, R163, UR4, -R51 ;  /* 0x00000004a3a37c23 */ /* 0x000fe20008010833 */
[----:B------:R-:W-:Y:S01]  /*7060*/  PRMT R5, R7, 0x5410, R10 ;  /* 0x0000541007057816 */ /* 0x000fe2000000000a */
[----:B------:R-:W4:Y:S01]  /*7070*/  MUFU.EX2 R34, R34 ;  /* 0x0000002200227308 */ /* 0x000f220000000800 */
[----:B------:R-:W-:Y:S01]  /*7080*/  FSEL R7, R2, RZ, P0 ;  /* 0x000000ff02077208 */ /* 0x000fe20000000000 */
[--C-:B------:R-:W-:Y:S01]  /*7090*/  FFMA.FTZ R143, R143, UR4, -R67.reuse ;  /* 0x000000048f8f7c23 */ /* 0x100fe20008010843 */
[----:B------:R-:W-:Y:S01]  /*70a0*/  LOP3.LUT R22, R6, R22, RZ, 0xc0, !PT ;  /* 0x0000001606167212 */ /* 0x000fe200078ec0ff */
[----:B------:R-:W-:Y:S01]  /*70b0*/  FFMA.FTZ R141, R141, UR4, -R67 ;  /* 0x000000048d8d7c23 */ /* 0x000fe20008010843 */
[--C-:B------:R-:W-:Y:S01]  /*70c0*/  HSET2.LE.AND R27, R27, R52.reuse, PT ;  /* 0x000000341b1b7233 */ /* 0x100fe20003803000 */
[----:B------:R-:W-:Y:S01]  /*70d0*/  FADD.FTZ R136, R136, -R7 ;  /* 0x8000000788887221 */ /* 0x000fe20000010000 */
[----:B------:R-:W-:Y:S01]  /*70e0*/  PRMT R25, R25, 0x5410, R9 ;  /* 0x0000541019197816 */ /* 0x000fe20000000009 */
[----:B------:R-:W-:Y:S01]  /*70f0*/  MUFU.EX2 R42, R42 ;  /* 0x0000002a002a7308 */ /* 0x000fe20000000800 */
[----:B-1----:R-:W-:Y:S01]  /*7100*/  F2FP.F16.F32.PACK_AB R6, R32, R33 ;  /* 0x000000212006723e */ /* 0x002fe200000000ff */
[----:B------:R-:W-:Y:S01]  /*7110*/  FMUL.FTZ R53, R136, UR4 ;  /* 0x0000000488357c20 */ /* 0x000fe20008410000 */
[----:B------:R-:W-:Y:S01]  /*7120*/  SHF.R.U32.HI R11, RZ, 0x8, R11 ;  /* 0x00000008ff0b7819 */ /* 0x000fe2000001160b */
[--C-:B------:R-:W-:Y:S01]  /*7130*/  FFMA.FTZ R59, R59, UR4, -R58.reuse ;  /* 0x000000043b3b7c23 */ /* 0x100fe2000801083a */
[----:B------:R-:W-:Y:S01]  /*7140*/  FSEL R48, R29, RZ, P1 ;  /* 0x000000ff1d307208 */ /* 0x000fe20000800000 */
[----:B------:R-:W-:Y:S01]  /*7150*/  FFMA.FTZ R57, R57, UR4, -R58 ;  /* 0x0000000439397c23 */ /* 0x000fe2000801083a */
[----:B------:R-:W-:Y:S01]  /*7160*/  LOP3.LUT R27, R27, R6, RZ, 0xc0, !PT ;  /* 0x000000061b1b7212 */ /* 0x000fe200078ec0ff */
[----:B------:R-:W-:Y:S01]  /*7170*/  MUFU.EX2 R50, R50 ;  /* 0x0000003200327308 */ /* 0x000fe20000000800 */
[--C-:B------:R-:W-:Y:S01]  /*7180*/  HSET2.LE.AND R24, R5, R52.reuse, PT ;  /* 0x0000003405187233 */ /* 0x100fe20003803000 */
[----:B------:R-:W-:Y:S01]  /*7190*/  FADD.FTZ R48, R133, -R48 ;  /* 0x8000003085307221 */ /* 0x000fe20000010000 */
[----:B------:R-:W-:Y:S01]  /*71a0*/  PRMT R4, R4, 0x5410, R11 ;  /* 0x0000541004047816 */ /* 0x000fe2000000000b */
[--C-:B------:R-:W-:Y:S01]  /*71b0*/  FFMA.FTZ R140, R140, UR4, -R67.reuse ;  /* 0x000000048c8c7c23 */ /* 0x100fe20008010843 */
[--C-:B------:R-:W-:Y:S01]  /*71c0*/  HSET2.LE.AND R23, R23, R52.reuse, PT ;  /* 0x0000003417177233 */ /* 0x100fe20003803000 */
[----:B------:R-:W-:Y:S01]  /*71d0*/  FMUL.FTZ R48, R48, UR4 ;  /* 0x0000000430307c20 */ /* 0x000fe20008410000 */
[--C-:B------:R-:W-:Y:S01]  /*71e0*/  HSET2.LE.AND R26, R26, R52.reuse, PT ;  /* 0x000000341a1a7233 */ /* 0x100fe20003803000 */
[----:B------:R-:W1:Y:S01]  /*71f0*/  MUFU.EX2 R53, R53 ;  /* 0x0000003500357308 */ /* 0x000e620000000800 */
[----:B------:R-:W-:Y:S01]  /*7200*/  F2FP.F16.F32.PACK_AB R8, R40, R41 ;  /* 0x000000292808723e */ /* 0x000fe200000000ff */
[----:B------:R-:W-:Y:S01]  /*7210*/  FFMA.FTZ R64, R64, UR4, -R67 ;  /* 0x0000000440407c23 */ /* 0x000fe20008010843 */
[----:B---3--:R-:W-:Y:S01]  /*7220*/  F2FP.F16.F32.PACK_AB R7, R36, R37 ;  /* 0x000000252407723e */ /* 0x008fe200000000ff */
[--C-:B------:R-:W-:Y:S01]  /*7230*/  FFMA.FTZ R63, R63, UR4, -R58.reuse ;  /* 0x000000043f3f7c23 */ /* 0x100fe2000801083a */
[----:B------:R-:W-:Y:S01]  /*7240*/  F2FP.F16.F32.PACK_AB R6, R38, R39 ;  /* 0x000000272606723e */ /* 0x000fe200000000ff */
[----:B------:R-:W-:Y:S01]  /*7250*/  FFMA.FTZ R62, R62, UR4, -R58 ;  /* 0x000000043e3e7c23 */ /* 0x000fe2000801083a */
[--C-:B------:R-:W-:Y:S01]  /*7260*/  HSET2.LE.AND R25, R25, R52.reuse, PT ;  /* 0x0000003419197233 */ /* 0x100fe20003803000 */
[----:B------:R-:W3:Y:S01]  /*7270*/  MUFU.EX2 R48, R48 ;  /* 0x0000003000307308 */ /* 0x000ee20000000800 */
[----:B----4-:R-:W-:Y:S01]  /*7280*/  F2FP.F16.F32.PACK_AB R5, R34, R35 ;  /* 0x000000232205723e */ /* 0x010fe200000000ff */
[--C-:B------:R-:W-:Y:S01]  /*7290*/  FFMA.FTZ R67, R210, UR4, -R51.reuse ;  /* 0x00000004d2437c23 */ /* 0x100fe20008010833 */
[----:B------:R-:W-:Y:S01]  /*72a0*/  LOP3.LUT R23, R23, R8, RZ, 0xc0, !PT ;  /* 0x0000000817177212 */ /* 0x000fe200078ec0ff */
[----:B------:R-:W-:Y:S01]  /*72b0*/  FFMA.FTZ R0, R0, UR4, -R51 ;  /* 0x0000000400007c23 */ /* 0x000fe20008010833 */
[----:B------:R-:W-:Y:S01]  /*72c0*/  LOP3.LUT R26, R26, R7, RZ, 0xc0, !PT ;  /* 0x000000071a1a7212 */ /* 0x000fe200078ec0ff */
[----:B------:R-:W4:Y:S01]  /*72d0*/  LDSM.16.MT88.4 R8, [R177+0x6000] ;  /* 0x00600000b108783b */ /* 0x000f220000004200 */
[----:B------:R-:W-:Y:S01]  /*72e0*/  LOP3.LUT R24, R24, R6, RZ, 0xc0, !PT ;  /* 0x0000000618187212 */ /* 0x000fe200078ec0ff */
[----:B------:R-:W-:Y:S01]  /*72f0*/  MUFU.EX2 R145, R145 ;  /* 0x0000009100917308 */ /* 0x000fe20000000800 */
[----:B------:R-:W-:Y:S01]  /*7300*/  LOP3.LUT R25, R25, R5, RZ, 0xc0, !PT ;  /* 0x0000000519197212 */ /* 0x000fe200078ec0ff */
[-C--:B-1----:R-:W-:Y:S01]  /*7310*/  FMUL.FTZ R80, R80, R53.reuse ;  /* 0x0000003550507220 */ /* 0x082fe20000410000 */
[--C-:B------:R-:W-:Y:S01]  /*7320*/  HSET2.LE.AND R133, R4, R52.reuse, PT ;  /* 0x0000003404857233 */ /* 0x100fe20003803000 */
[-C--:B------:R-:W-:Y:S01]  /*7330*/  FMUL.FTZ R81, R81, R53.reuse ;  /* 0x0000003551517220 */ /* 0x080fe20000410000 */
[----:B------:R-:W1:Y:S01]  /*7340*/  LDSM.16.MT88.4 R4, [R176+0x6000] ;  /* 0x00600000b004783b */ /* 0x000e620000004200 */
[----:B------:R-:W-:Y:S01]  /*7350*/  FSEL R49, R30, RZ, P2 ;  /* 0x000000ff1e317208 */ /* 0x000fe20001000000 */
[-C--:B------:R-:W-:Y:S01]  /*7360*/  FMUL.FTZ R128, R128, R53.reuse ;  /* 0x0000003580807220 */ /* 0x080fe20000410000 */
[----:B------:R-:W-:Y:S01]  /*7370*/  FSEL R54, R31, RZ, P3 ;  /* 0x000000ff1f367208 */ /* 0x000fe20001800000 */
[-C--:B---3--:R-:W-:Y:S01]  /*7380*/  FMUL.FTZ R126, R126, R48.reuse ;  /* 0x000000307e7e7220 */ /* 0x088fe20000410000 */
[-C--:B------:R-:W-:Y:S01]  /*7390*/  FMUL.FTZ R127, R127, R48.reuse ;  /* 0x000000307f7f7220 */ /* 0x080fe20000410000 */
[----:B------:R-:W-:Y:S01]  /*73a0*/  FADD.FTZ R49, R134, -R49 ;  /* 0x8000003186317221 */ /* 0x000fe20000010000 */
[-C--:B------:R-:W-:Y:S01]  /*73b0*/  FMUL.FTZ R122, R122, R48.reuse ;  /* 0x000000307a7a7220 */ /* 0x080fe20000410000 */
[----:B------:R-:W-:Y:S01]  /*73c0*/  FADD.FTZ R54, R135, -R54 ;  /* 0x8000003687367221 */ /* 0x000fe20000010000 */
[-C--:B------:R-:W-:Y:S01]  /*73d0*/  FMUL.FTZ R123, R123, R48.reuse ;  /* 0x000000307b7b7220 */ /* 0x080fe20000410000 */
[----:B------:R-:W-:Y:S01]  /*73e0*/  FMUL.FTZ R49, R49, UR4 ;  /* 0x0000000431317c20 */ /* 0x000fe20008410000 */
[-C--:B------:R-:W-:Y:S01]  /*73f0*/  FMUL.FTZ R110, R110, R48.reuse ;  /* 0x000000306e6e7220 */ /* 0x080fe20000410000 */
[----:B------:R-:W-:Y:S01]  /*7400*/  FMUL.FTZ R54, R54, UR4 ;  /* 0x0000000436367c20 */ /* 0x000fe20008410000 */
[-C--:B------:R-:W-:Y:S01]  /*7410*/  FMUL.FTZ R111, R111, R48.reuse ;  /* 0x000000306f6f7220 */ /* 0x080fe20000410000 */
[-C--:B------:R-:W-:Y:S01]  /*7420*/  FMUL.FTZ R106, R106, R48.reuse ;  /* 0x000000306a6a7220 */ /* 0x080fe20000410000 */
[-C--:B------:R-:W-:Y:S01]  /*7430*/  FMUL.FTZ R107, R107, R48.reuse ;  /* 0x000000306b6b7220 */ /* 0x080fe20000410000 */
[----:B------:R-:W3:Y:S01]  /*7440*/  MUFU.EX2 R49, R49 ;  /* 0x0000003100317308 */ /* 0x000ee20000000800 */
[-C--:B------:R-:W-:Y:S01]  /*7450*/  FMUL.FTZ R78, R78, R48.reuse ;  /* 0x000000304e4e7220 */ /* 0x080fe20000410000 */
[-C--:B------:R-:W-:Y:S01]  /*7460*/  FMUL.FTZ R79, R79, R48.reuse ;  /* 0x000000304f4f7220 */ /* 0x080fe20000410000 */
[-C--:B------:R-:W-:Y:S01]  /*7470*/  FMUL.FTZ R102, R102, R48.reuse ;  /* 0x0000003066667220 */ /* 0x080fe20000410000 */
[-C--:B------:R-:W-:Y:S01]  /*7480*/  FMUL.FTZ R103, R103, R48.reuse ;  /* 0x0000003067677220 */ /* 0x080fe20000410000 */
[-C--:B------:R-:W-:Y:S01]  /*7490*/  FMUL.FTZ R86, R86, R48.reuse ;  /* 0x0000003056567220 */ /* 0x080fe20000410000 */
[-C--:B------:R-:W-:Y:S01]  /*74a0*/  FMUL.FTZ R87, R87, R48.reuse ;  /* 0x0000003057577220 */ /* 0x080fe20000410000 */
[-C--:B------:R-:W-:Y:S01]  /*74b0*/  FMUL.FTZ R90, R90, R48.reuse ;  /* 0x000000305a5a7220 */ /* 0x080fe20000410000 */
[----:B------:R-:W5:Y:S01]  /*74c0*/  MUFU.EX2 R54, R54 ;  /* 0x0000003600367308 */ /* 0x000f620000000800 */
[----:B------:R-:W-:Y:S01]  /*74d0*/  FMUL.FTZ R91, R91, R48 ;  /* 0x000000305b5b7220 */ /* 0x000fe20000410000 */
[----:B------:R-:W-:Y:S01]  /*74e0*/  LOP3.LUT R232, R233, UR19, R234, 0x96, !PT ;  /* 0x00000013e9e87c12 */ /* 0x000fe2000f8e96ea */
[-C--:B------:R-:W-:Y:S01]  /*74f0*/  FMUL.FTZ R129, R129, R53.reuse ;  /* 0x0000003581817220 */ /* 0x080fe20000410000 */
[----:B------:R-:W-:Y:S01]  /*7500*/  HSET2.LE.AND R21, R21, R52, PT ;  /* 0x0000003415157233 */ /* 0x000fe20003803000 */
[----:B------:R-:W-:Y:S01]  /*7510*/  FMUL.FTZ R96, R96, R53 ;  /* 0x0000003560607220 */ /* 0x000fe20000410000 */
[----:B------:R-:W-:Y:S01]  /*7520*/  F2FP.F16.F32.PACK_AB R134, R47, R28 ;  /* 0x0000001c2f86723e */ /* 0x000fe200000000ff */
[----:B------:R-:W-:Y:S01]  /*7530*/  IMAD.WIDE.U32 R232, R232, -0x2daee0ad, RZ ;  /* 0xd2511f53e8e87825 */ /* 0x000fe200078e00ff */
[----:B------:R-:W-:-:S03]  /*7540*/  F2FP.F16.F32.PACK_AB R135, R50, R42 ;  /* 0x0000002a3287723e */ /* 0x000fc600000000ff */
        /* <DEDUP_REMOVED lines=16> */
[C---:B------:R-:W-:Y:S01]  /*7650*/  HMMA.16816.F32 R124, R24.reuse, R16, R124 ;  /* 0x00000010187c723c */ /* 0x040fe2000000187c */
[----:B------:R-:W-:Y:S01]  /*7660*/  LOP3.LUT R20, R133, R134, RZ, 0xc0, !PT ;  /* 0x0000008685147212 */ /* 0x000fe200078ec0ff */
[-C--:B-----5:R-:W-:Y:S01]  /*7670*/  FMUL.FTZ R82, R82, R54.reuse ;  /* 0x0000003652527220 */ /* 0x0a0fe20000410000 */
[----:B------:R-:W-:Y:S01]  /*7680*/  LOP3.LUT R21, R21, R135, RZ, 0xc0, !PT ;  /* 0x0000008715157212 */ /* 0x000fe200078ec0ff */
[-C--:B------:R-:W-:Y:S01]  /*7690*/  FMUL.FTZ R83, R83, R54.reuse ;  /* 0x0000003653537220 */ /* 0x080fe20000410000 */
[----:B------:R-:W-:Y:S01]  /*76a0*/  LOP3.LUT R152, R233, UR28, R152, 0x96, !PT ;  /* 0x0000001ce9987c12 */ /* 0x000fe2000f8e9698 */
[C---:B------:R-:W-:Y:S01]  /*76b0*/  HMMA.16816.F32 R120, R24.reuse, R18, R120 ;  /* 0x000000121878723c */ /* 0x040fe20000001878 */
[----:B------:R-:W3:Y:S01]  /*76c0*/  MUFU.EX2 R144, R144 ;  /* 0x0000009000907308 */ /* 0x000ee20000000800 */
[----:B------:R-:W-:Y:S01]  /*76d0*/  LOP3.LUT R134, R225, UR25, R218, 0x96, !PT ;  /* 0x00000019e1867c12 */ /* 0x000fe2000f8e96da */
[-C--:B------:R-:W-:Y:S01]  /*76e0*/  FMUL.FTZ R130, R130, R54.reuse ;  /* 0x0000003682827220 */ /* 0x080fe20000410000 */
[----:B------:R-:W-:Y:S01]  /*76f0*/  LOP3.LUT R214, R215, UR19, R216, 0x96, !PT ;  /* 0x00000013d7d67c12 */ /* 0x000fe2000f8e96d8 */
[-C--:B------:R-:W-:Y:S01]  /*7700*/  FMUL.FTZ R131, R131, R54.reuse ;  /* 0x0000003683837220 */ /* 0x080fe20000410000 */
[C---:B--2---:R-:W-:Y:S01]  /*7710*/  HMMA.16816.F32 R108, R24.reuse, R12, R108 ;  /* 0x0000000c186c723c */ /* 0x044fe2000000186c */
[----:B------:R-:W-:Y:S01]  /*7720*/  IMAD.WIDE.U32 R134, R134, -0x2daee0ad, RZ ;  /* 0xd2511f5386867825 */ /* 0x000fe200078e00ff */
[----:B------:R-:W-:Y:S01]  /*7730*/  LOP3.LUT R236, R219, UR27, R236, 0x96, !PT ;  /* 0x0000001bdbec7c12 */ /* 0x000fe2000f8e96ec */
[----:B------:R-:W-:Y:S01]  /*7740*/  MUFU.EX2 R60, R60 ;  /* 0x0000003c003c7308 */ /* 0x000fe20000000800 */
[----:B------:R-:W-:Y:S01]  /*7750*/  LOP3.LUT R218, R207, UR25, R218, 0x96, !PT ;  /* 0x00000019cfda7c12 */ /* 0x000fe2000f8e96da */
[----:B------:R-:W-:Y:S01]  /*7760*/  IMAD.WIDE.U32 R214, R214, -0x2daee0ad, RZ ;  /* 0xd2511f53d6d67825 */ /* 0x000fe200078e00ff */
[C---:B------:R-:W-:Y:S03]  /*7770*/  HMMA.16816.F32 R104, R24.reuse, R14, R104 ;  /* 0x0000000e1868723c */ /* 0x040fe60000001868 */
[-C--:B------:R-:W-:Y:S01]  /*7780*/  FMUL.FTZ R97, R97, R53.reuse ;  /* 0x0000003561617220 */ /* 0x080fe20000410000 */
[-C--:B------:R-:W-:Y:S01]  /*7790*/  FMUL.FTZ R98, R98, R54.reuse ;  /* 0x0000003662627220 */ /* 0x080fe20000410000 */
[-C--:B------:R-:W-:Y:S01]  /*77a0*/  FMUL.FTZ R99, R99, R54.reuse ;  /* 0x0000003663637220 */ /* 0x080fe20000410000 */
[----:B------:R-:W-:Y:S01]  /*77b0*/  LOP3.LUT R207, R215, UR28, R154, 0x96, !PT ;  /* 0x0000001cd7cf7c12 */ /* 0x000fe2000f8e969a */
[----:B------:R-:W2:Y:S01]  /*77c0*/  MUFU.EX2 R65, R65 ;  /* 0x0000004100417308 */ /* 0x000ea20000000800 */
[C---:B----4-:R-:W-:Y:S01]  /*77d0*/  HMMA.16816.F32 R76, R24.reuse, R8, R76 ;  /* 0x00000008184c723c */ /* 0x050fe2000000184c */
        /* <DEDUP_REMOVED lines=10> */
[----:B------:R-:W-:Y:S01]  /*7880*/  FMUL.FTZ R73, R73, R53 ;  /* 0x0000003549497220 */ /* 0x000fe20000410000 */
[C---:B-1----:R-:W-:Y:S01]  /*7890*/  HMMA.16816.F32 R84, R24.reuse, R4, R84 ;  /* 0x000000041854723c */ /* 0x042fe20000001854 */
[-C--:B------:R-:W-:Y:S01]  /*78a0*/  FMUL.FTZ R74, R74, R54.reuse ;  /* 0x000000364a4a7220 */ /* 0x080fe20000410000 */
[-C--:B------:R-:W-:Y:S01]  /*78b0*/  FMUL.FTZ R75, R75, R54.reuse ;  /* 0x000000364b4b7220 */ /* 0x080fe20000410000 */
[----:B---3--:R-:W-:Y:S01]  /*78c0*/  F2FP.F16.F32.PACK_AB R154, R144, R145 ;  /* 0x00000091909a723e */ /* 0x008fe200000000ff */
[----:B------:R-:W-:Y:S01]  /*78d0*/  MUFU.EX2 R66, R66 ;  /* 0x0000004200427308 */ /* 0x000fe20000000800 */
[-C--:B------:R-:W-:Y:S01]  /*78e0*/  FMUL.FTZ R68, R68, R53.reuse ;  /* 0x0000003544447220 */ /* 0x080fe20000410000 */
[----:B------:R-:W-:Y:S01]  /*78f0*/  HMMA.16816.F32 R88, R24, R6, R88 ;  /* 0x000000061858723c */ /* 0x000fe20000001858 */
[-C--:B------:R-:W-:Y:S01]  /*7900*/  FMUL.FTZ R69, R69, R53.reuse ;  /* 0x0000003545457220 */ /* 0x080fe20000410000 */
[-C--:B------:R-:W-:Y:S01]  /*7910*/  FMUL.FTZ R70, R70, R54.reuse ;  /* 0x0000003646467220 */ /* 0x080fe20000410000 */
[----:B------:R-:W-:Y:S01]  /*7920*/  FMUL.FTZ R71, R71, R54 ;  /* 0x0000003647477220 */ /* 0x000fe20000410000 */
[-C--:B------:R-:W-:Y:S01]  /*7930*/  FMUL.FTZ R92, R92, R53.reuse ;  /* 0x000000355c5c7220 */ /* 0x080fe20000410000 */
[----:B------:R-:W-:Y:S01]  /*7940*/  FMUL.FTZ R93, R93, R53 ;  /* 0x000000355d5d7220 */ /* 0x000fe20000410000 */
[C---:B------:R-:W-:Y:S01]  /*7950*/  HMMA.16816.F32 R80, R20.reuse, R10, R80 ;  /* 0x0000000a1450723c */ /* 0x040fe20000001850 */
[----:B------:R-:W-:Y:S01]  /*7960*/  LOP3.LUT R24, R219, UR27, R147, 0x96, !PT ;  /* 0x0000001bdb187c12 */ /* 0x000fe2000f8e9693 */
[--C-:B------:R-:W-:Y:S01]  /*7970*/  FFMA.FTZ R147, R146, UR4, -R58.reuse ;  /* 0x0000000492937c23 */ /* 0x100fe2000801083a */
[----:B------:R-:W-:Y:S01]  /*7980*/  FFMA.FTZ R146, R213, UR4, -R58 ;  /* 0x00000004d5927c23 */ /* 0x000fe2000801083a */
[----:B------:R-:W-:Y:S01]  /*7990*/  IMAD.WIDE.U32 R218, R218, -0x2daee0ad, RZ ;  /* 0xd2511f53dada7825 */ /* 0x000fe200078e00ff */
[----:B------:R-:W-:Y:S01]  /*79a0*/  MUFU.EX2 R142, R142 ;  /* 0x0000008e008e7308 */ /* 0x000fe20000000800 */
[----:B------:R-:W-:Y:S01]  /*79b0*/  HMMA.16816.F32 R128, R20, R16, R128 ;  /* 0x000000101480723c */ /* 0x000fe20000001880 */
[----:B------:R-:W-:Y:S01]  /*79c0*/  SHF.R.U32.HI R10, RZ, 0x10, R152 ;  /* 0x00000010ff0a7819 */ /* 0x000fe20000011698 */
[----:B------:R-:W-:Y:S01]  /*79d0*/  IMAD.WIDE.U32 R24, R24, -0x2daee0ad, RZ ;  /* 0xd2511f5318187825 */ /* 0x000fe200078e00ff */
[----:B------:R-:W-:-:S03]  /*79e0*/  LOP3.LUT R11, R152, 0xffff, RZ, 0xc0, !PT ;  /* 0x0000ffff980b7812 */ /* 0x000fc600078ec0ff */
[-C--:B------:R-:W-:Y:S01]  /*79f0*/  FMUL.FTZ R94, R94, R54.reuse ;  /* 0x000000365e5e7220 */ /* 0x080fe20000410000 */
[----:B------:R-:W-:Y:S01]  /*7a00*/  LOP3.LUT R10, R10, 0xff, RZ, 0xc0, !PT ;  /* 0x000000ff0a0a7812 */ /* 0x000fe200078ec0ff */
[C---:B------:R-:W-:Y:S01]  /*7a10*/  HMMA.16816.F32 R96, R20.reuse, R4, R96 ;  /* 0x000000041460723c */ /* 0x040fe20000001860 */
[----:B------:R-:W-:Y:S01]  /*7a20*/  LOP3.LUT R226, R25, UR24, R226, 0x96, !PT ;  /* 0x0000001819e27c12 */ /* 0x000fe2000f8e96e2 */
[----:B------:R-:W-:Y:S01]  /*7a30*/  IMAD.WIDE.U32 R16, R236, -0x2daee0ad, RZ ;  /* 0xd2511f53ec107825 */ /* 0x000fe200078e00ff */
[----:B------:R-:W-:Y:S01]  /*7a40*/  SHF.R.U32.HI R25, RZ, 0x18, R152 ;  /* 0x00000018ff197819 */ /* 0x000fe20000011698 */
[----:B------:R-:W-:Y:S01]  /*7a50*/  MUFU.EX2 R147, R147 ;  /* 0x0000009300937308 */ /* 0x000fe20000000800 */
[----:B------:R-:W-:Y:S01]  /*7a60*/  LOP3.LUT R133, R135, UR22, R24, 0x96, !PT ;  /* 0x0000001687857c12 */ /* 0x000fe2000f8e9618 */
[----:B------:R-:W-:Y:S01]  /*7a70*/  FMUL.FTZ R95, R95, R54 ;  /* 0x000000365f5f7220 */ /* 0x000fe20000410000 */
[----:B------:R-:W-:Y:S01]  /*7a80*/  PRMT R25, R10, 0x5410, R25 ;  /* 0x000054100a197816 */ /* 0x000fe20000000019 */
[C---:B------:R-:W-:Y:S01]  /*7a90*/  HMMA.16816.F32 R116, R20.reuse, R18, R116 ;  /* 0x000000121474723c */ /* 0x040fe20000001874 */
[----:B------:R-:W-:Y:S01]  /*7aa0*/  LOP3.LUT R24, R152, 0xff, RZ, 0xc0, !PT ;  /* 0x000000ff98187812 */ /* 0x000fe200078ec0ff */
[----:B------:R-:W-:Y:S01]  /*7ab0*/  IMAD.WIDE.U32 R226, R226, -0x326172a9, RZ ;  /* 0xcd9e8d57e2e27825 */ /* 0x000fe200078e00ff */
[----:B------:R-:W-:Y:S01]  /*7ac0*/  SHF.R.U32.HI R11, RZ, 0x8, R11 ;  /* 0x00000008ff0b7819 */ /* 0x000fe2000001160b */
[----:B------:R-:W1:Y:S01]  /*7ad0*/  MUFU.EX2 R146, R146 ;  /* 0x0000009200927308 */ /* 0x000e620000000800 */
[--C-:B------:R-:W-:Y:S01]  /*7ae0*/  HSET2.LE.AND R25, R25, R52.reuse, PT ;  /* 0x0000003419197233 */ /* 0x100fe20003803000 */
[C---:B------:R-:W-:Y:S01]  /*7af0*/  HMMA.16816.F32 R112, R20.reuse, R12, R112 ;  /* 0x0000000c1470723c */ /* 0x040fe20000001870 */
[----:B------:R-:W-:Y:S01]  /*7b00*/  PRMT R24, R24, 0x5410, R11 ;  /* 0x0000541018187816 */ /* 0x000fe2000000000b */
[----:B------:R-:W-:Y:S01]  /*7b10*/  FFMA.FTZ R152, R205, UR4, -R55 ;  /* 0x00000004cd987c23 */ /* 0x000fe20008010837 */
[----:B------:R-:W-:Y:S01]  /*7b20*/  LOP3.LUT R135, R17, UR24, R228, 0x96, !PT ;  /* 0x0000001811877c12 */ /* 0x000fe2000f8e96e4 */
[----:B------:R-:W-:Y:S01]  /*7b30*/  FFMA.FTZ R28, R202, R53, R28 ;  /* 0x00000035ca1c7223 */ /* 0x000fe2000001001c */
[----:B------:R-:W-:Y:S01]  /*7b40*/  LOP3.LUT R25, R25, R154, RZ, 0xc0, !PT ;  /* 0x0000009a19197212 */ /* 0x000fe200078ec0ff */
[----:B------:R-:W-:Y:S01]  /*7b50*/  FFMA.FTZ R154, R169, UR4, -R51 ;  /* 0x00000004a99a7c23 */ /* 0x000fe20008010833 */
[----:B------:R-:W-:Y:S01]  /*7b60*/  HSET2.LE.AND R24, R24, R52, PT ;  /* 0x0000003418187233 */ /* 0x000fe20003803000 */
[C---:B------:R-:W-:Y:S01]  /*7b70*/  HMMA.16816.F32 R72, R20.reuse, R8, R72 ;  /* 0x000000081448723c */ /* 0x040fe20000001848 */
[----:B------:R-:W-:Y:S01]  /*7b80*/  LOP3.LUT R136, R219, UR22, R16, 0x96, !PT ;  /* 0x00000016db887c12 */ /* 0x000fe2000f8e9610 */
[----:B------:R-:W-:Y:S01]  /*7b90*/  MUFU.EX2 R155, R155 ;  /* 0x0000009b009b7308 */ /* 0x000fe20000000800 */
[----:B--2---:R-:W-:Y:S01]  /*7ba0*/  F2FP.F16.F32.PACK_AB R4, R65, R60 ;  /* 0x0000003c4104723e */ /* 0x004fe200000000ff */
[----:B------:R-:W2:Y:S01]  /*7bb0*/  LDSM.16.MT88.4 R16, [R179+0x6800] ;  /* 0x00680000b310783b */ /* 0x000ea20000004200 */
[----:B------:R-:W-:Y:S01]  /*7bc0*/  LOP3.LUT R13, R232, 0xffff, RZ, 0xc0, !PT ;  /* 0x0000ffffe80d7812 */ /* 0x000fe200078ec0ff */
[C---:B------:R-:W-:Y:S01]  /*7bd0*/  HMMA.16816.F32 R68, R20.reuse, R14, R68 ;  /* 0x0000000e1444723c */ /* 0x040fe20000001844 */
[--C-:B------:R-:W-:Y:S01]  /*7be0*/  SHF.R.U32.HI R8, RZ, 0x10, R232.reuse ;  /* 0x00000010ff087819 */ /* 0x100fe200000116e8 */
[----:B------:R-:W-:Y:S01]  /*7bf0*/  IMAD.WIDE.U32 R212, R136, -0x326172a9, RZ ;  /* 0xcd9e8d5788d47825 */ /* 0x000fe200078e00ff */
[----:B------:R-:W-:Y:S01]  /*7c00*/  LOP3.LUT R24, R24, R4, RZ, 0xc0, !PT ;  /* 0x0000000418187212 */ /* 0x000fe200078ec0ff */
[----:B------:R-:W-:Y:S01]  /*7c10*/  MUFU.EX2 R154, R154 ;  /* 0x0000009a009a7308 */ /* 0x000fe20000000800 */
[----:B------:R-:W-:Y:S01]  /*7c20*/  LOP3.LUT R9, R232, 0xff, RZ, 0xc0, !PT ;  /* 0x000000ffe8097812 */ /* 0x000fe200078ec0ff */
[----:B------:R-:W-:Y:S01]  /*7c30*/  HMMA.16816.F32 R92, R20, R6, R92 ;  /* 0x00000006145c723c */ /* 0x000fe2000000185c */
[----:B------:R-:W-:Y:S01]  /*7c40*/  SHF.R.U32.HI R12, RZ, 0x18, R232 ;  /* 0x00000018ff0c7819 */ /* 0x000fe200000116e8 */
[----:B------:R-:W-:Y:S01]  /*7c50*/  FFMA.FTZ R42, R201, R54, R42 ;  /* 0x00000036c92a7223 */ /* 0x000fe2000001002a */
[----:B------:R-:W-:Y:S01]  /*7c60*/  SHF.R.U32.HI R13, RZ, 0x8, R13 ;  /* 0x00000008ff0d7819 */ /* 0x000fe2000001160d */
[----:B------:R-:W-:Y:S01]  /*7c70*/  FFMA.FTZ R39, R200, R49, R39 ;  /* 0x00000031c8277223 */ /* 0x000fe20000010027 */
[----:B------:R-:W-:Y:S01]  /*7c80*/  LOP3.LUT R8, R8, 0xff, RZ, 0xc0, !PT ;  /* 0x000000ff08087812 */ /* 0x000fe200078ec0ff */
[----:B------:R-:W-:Y:S01]  /*7c90*/  MUFU.EX2 R56, R56 ;  /* 0x0000003800387308 */ /* 0x000fe20000000800 */
[----:B------:R-:W-:Y:S01]  /*7ca0*/  LOP3.LUT R4, R214, 0xffff, RZ, 0xc0, !PT ;  /* 0x0000ffffd6047812 */ /* 0x000fe200078ec0ff */
[----:B------:R-:W-:Y:S01]  /*7cb0*/  FFMA.FTZ R35, R199, R48, R35 ;  /* 0x00000030c7237223 */ /* 0x000fe20000010023 */
[----:B------:R-:W-:Y:S01]  /*7cc0*/  SHF.R.U32.HI R23, RZ, 0x10, R214 ;  /* 0x00000010ff177819 */ /* 0x000fe200000116d6 */
[----:B------:R-:W-:Y:S01]  /*7cd0*/  FADD.FTZ R28, R47, R28 ;  /* 0x0000001c2f1c7221 */ /* 0x000fe20000010000 */
[----:B------:R-:W-:Y:S01]  /*7ce0*/  PRMT R9, R9, 0x5410, R13 ;  /* 0x0000541009097816 */ /* 0x000fe2000000000d */
[----:B------:R-:W-:Y:S01]  /*7cf0*/  FADD.FTZ R42, R50, R42 ;  /* 0x0000002a322a7221 */ /* 0x000fe20000010000 */
[----:B------:R-:W-:Y:S01]  /*7d00*/  PRMT R8, R8, 0x5410, R12 ;  /* 0x0000541008087816 */ /* 0x000fe2000000000c */
[----:B------:R-:W-:Y:S01]  /*7d10*/  MUFU.EX2 R61, R61 ;  /* 0x0000003d003d7308 */ /* 0x000fe20000000800 */
[----:B------:R-:W-:Y:S01]  /*7d20*/  LOP3.LUT R20, R214, 0xff, RZ, 0xc0, !PT ;  /* 0x000000ffd6147812 */ /* 0x000fe200078ec0ff */
[----:B------:R-:W3:Y:S01]  /*7d30*/  LDSM.16.MT88.4 R12, [R178+0x6800] ;  /* 0x00680000b20c783b */ /* 0x000ee20000004200 */
[----:B------:R-:W-:Y:S01]  /*7d40*/  SHF.R.U32.HI R21, RZ, 0x8, R4 ;  /* 0x00000008ff157819 */ /* 0x000fe20000011604 */
[----:B------:R-:W-:Y:S01]  /*7d50*/  FADD.FTZ R39, R38, R39 ;  /* 0x0000002726277221 */ /* 0x000fe20000010000 */
[----:B------:R-:W-:Y:S01]  /*7d60*/  LOP3.LUT R169, R207, 0xffff, RZ, 0xc0, !PT ;  /* 0x0000ffffcfa97812 */ /* 0x000fe200078ec0ff */
[----:B------:R-:W-:Y:S01]  /*7d70*/  FADD.FTZ R35, R34, R35 ;  /* 0x0000002322237221 */ /* 0x000fe20000010000 */
[----:B------:R-:W-:Y:S01]  /*7d80*/  SHF.R.U32.HI R22, RZ, 0x18, R214 ;  /* 0x00000018ff167819 */ /* 0x000fe200000116d6 */
[----:B------:R-:W4:Y:S01]  /*7d90*/  MUFU.EX2 R44, R44 ;  /* 0x0000002c002c7308 */ /* 0x000f220000000800 */
[----:B------:R-:W-:Y:S01]  /*7da0*/  LOP3.LUT R23, R23, 0xff, RZ, 0xc0, !PT ;  /* 0x000000ff17177812 */ /* 0x000fe200078ec0ff */
[----:B------:R-:W-:Y:S01]  /*7db0*/  IMAD.WIDE.U32 R214, R133, -0x326172a9, RZ ;  /* 0xcd9e8d5785d67825 */ /* 0x000fe200078e00ff */
[----:B------:R-:W-:-:S03]  /*7dc0*/  PRMT R20, R20, 0x5410, R21 ;  /* 0x0000541014147816 */ /* 0x000fc60000000015 */
[----:B------:R-:W-:Y:S01]  /*7dd0*/  FADD.FTZ R28, R46, R28 ;  /* 0x0000001c2e1c7221 */ /* 0x000fe20000010000 */
[--C-:B------:R-:W-:Y:S01]  /*7de0*/  HSET2.LE.AND R9, R9, R52.reuse, PT ;  /* 0x0000003409097233 */ /* 0x100fe20003803000 */
[----:B------:R-:W-:Y:S01]  /*7df0*/  FADD.FTZ R42, R41, R42 ;  /* 0x0000002a292a7221 */ /* 0x000fe20000010000 */
[--C-:B------:R-:W-:Y:S01]  /*7e00*/  HSET2.LE.AND R27, R8, R52.reuse, PT ;  /* 0x00000034081b7233 */ /* 0x100fe20003803000 */
[----:B------:R-:W-:Y:S01]  /*7e10*/  MUFU.EX2 R43, R43 ;  /* 0x0000002b002b7308 */ /* 0x000fe20000000800 */
[----:B-1----:R-:W-:Y:S01]  /*7e20*/  F2FP.F16.F32.PACK_AB R5, R146, R147 ;  /* 0x000000939205723e */ /* 0x002fe200000000ff */
[----:B------:R-:W-:Y:S01]  /*7e30*/  FADD.FTZ R39, R37, R39 ;  /* 0x0000002725277221 */ /* 0x000fe20000010000 */
[----:B------:R-:W-:Y:S01]  /*7e40*/  LOP3.LUT R21, R207, 0xff, RZ, 0xc0, !PT ;  /* 0x000000ffcf157812 */ /* 0x000fe200078ec0ff */
[----:B------:R-:W-:Y:S01]  /*7e50*/  FADD.FTZ R35, R33, R35 ;  /* 0x0000002321237221 */ /* 0x000fe20000010000 */
[----:B------:R-:W-:Y:S01]  /*7e60*/  SHF.R.U32.HI R169, RZ, 0x8, R169 ;  /* 0x00000008ffa97819 */ /* 0x000fe200000116a9 */
[----:B------:R-:W-:Y:S01]  /*7e70*/  FADD.FTZ R28, R45, R28 ;  /* 0x0000001c2d1c7221 */ /* 0x000fe20000010000 */
[----:B------:R-:W-:Y:S01]  /*7e80*/  F2FP.F16.F32.PACK_AB R26, R142, R66 ;  /* 0x000000428e1a723e */ /* 0x000fe200000000ff */
[----:B------:R-:W1:Y:S01]  /*7e90*/  MUFU.EX2 R150, R150 ;  /* 0x0000009600967308 */ /* 0x000e620000000800 */
[----:B------:R-:W-:Y:S01]  /*7ea0*/  PRMT R22, R23, 0x5410, R22 ;  /* 0x0000541017167816 */ /* 0x000fe20000000016 */
[----:B------:R-:W-:Y:S01]  /*7eb0*/  FADD.FTZ R42, R40, R42 ;  /* 0x0000002a282a7221 */ /* 0x000fe20000010000 */
[----:B------:R-:W-:Y:S01]  /*7ec0*/  SHF.R.U32.HI R23, RZ, 0x10, R207 ;  /* 0x00000010ff177819 */ /* 0x000fe200000116cf */
[----:B------:R-:W-:Y:S01]  /*7ed0*/  FADD.FTZ R39, R36, R39 ;  /* 0x0000002724277221 */ /* 0x000fe20000010000 */
[----:B------:R-:W-:Y:S01]  /*7ee0*/  PRMT R21, R21, 0x5410, R169 ;  /* 0x0000541015157816 */ /* 0x000fe200000000a9 */
[----:B------:R-:W-:Y:S01]  /*7ef0*/  FADD.FTZ R35, R32, R35 ;  /* 0x0000002320237221 */ /* 0x000fe20000010000 */
[----:B------:R-:W-:Y:S01]  /*7f00*/  LOP3.LUT R26, R9, R26, RZ, 0xc0, !PT ;  /* 0x0000001a091a7212 */ /* 0x000fe200078ec0ff */
[----:B------:R-:W5:Y:S01]  /*7f10*/  MUFU.EX2 R167, R167 ;  /* 0x000000a700a77308 */ /* 0x000f620000000800 */
[----:B------:R-:W-:Y:S01]  /*7f20*/  LOP3.LUT R27, R27, R5, RZ, 0xc0, !PT ;  /* 0x000000051b1b7212 */ /* 0x000fe200078ec0ff */
[----:B------:R-:W5:Y:S01]  /*7f30*/  LDSM.16.MT88.4 R8, [R177+0x6800] ;  /* 0x00680000b108783b */ /* 0x000f620000004200 */
[--C-:B------:R-:W-:Y:S01]  /*7f40*/  HSET2.LE.AND R169, R20, R52.reuse, PT ;  /* 0x0000003414a97233 */ /* 0x100fe20003803000 */
[----:B----4-:R-:W-:Y:S01]  /*7f50*/  FADD.FTZ R28, R44, R28 ;  /* 0x0000001c2c1c7221 */ /* 0x010fe20000010000 */
[----:B------:R-:W-:Y:S01]  /*7f60*/  SHF.R.U32.HI R207, RZ, 0x18, R207 ;  /* 0x00000018ffcf7819 */ /* 0x000fe200000116cf */
[----:B------:R-:W4:Y:S01]  /*7f70*/  LDSM.16.MT88.4 R4, [R176+0x6800] ;  /* 0x00680000b004783b */ /* 0x000f220000004200 */
[----:B------:R-:W-:Y:S01]  /*7f80*/  LOP3.LUT R23, R23, 0xff, RZ, 0xc0, !PT ;  /* 0x000000ff17177812 */ /* 0x000fe200078ec0ff */
[C---:B--2---:R-:W-:Y:S01]  /*7f90*/  HMMA.16816.F32 R124, R24.reuse, R16, R124 ;  /* 0x00000010187c723c */ /* 0x044fe2000000187c */
[--C-:B------:R-:W-:Y:S01]  /*7fa0*/  HSET2.LE.AND R20, R22, R52.reuse, PT ;  /* 0x0000003416147233 */ /* 0x100fe20003803000 */
[----:B------:R-:W2:Y:S01]  /*7fb0*/  MUFU.EX2 R166, R166 ;  /* 0x000000a600a67308 */ /* 0x000ea20000000800 */
[----:B------:R-:W-:Y:S01]  /*7fc0*/  F2FP.F16.F32.PACK_AB R170, R155, R154 ;  /* 0x0000009a9baa723e */ /* 0x000fe200000000ff */
[----:B-1----:R-:W-:Y:S01]  /*7fd0*/  FADD.FTZ R42, R150, R42 ;  /* 0x0000002a962a7221 */ /* 0x002fe20000010000 */
[----:B------:R-:W-:Y:S01]  /*7fe0*/  PRMT R207, R23, 0x5410, R207 ;  /* 0x0000541017cf7816 */ /* 0x000fe200000000cf */
[C---:B---3--:R-:W-:Y:S01]  /*7ff0*/  HMMA.16816.F32 R104, R24.reuse, R14, R104 ;  /* 0x0000000e1868723c */ /* 0x048fe20000001868 */
[----:B------:R-:W-:Y:S01]  /*8000*/  F2FP.F16.F32.PACK_AB R22, R61, R56 ;  /* 0x000000383d16723e */ /* 0x000fe200000000ff */
[----:B------:R-:W-:Y:S01]  /*8010*/  FADD.FTZ R39, R60, R39 ;  /* 0x000000273c277221 */ /* 0x000fe20000010000 */
[----:B------:R-:W-:Y:S01]  /*8020*/  LOP3.LUT R23, R20, R170, RZ, 0xc0, !PT ;  /* 0x000000aa14177212 */ /* 0x000fe200078ec0ff */
[----:B------:R-:W-:Y:S01]  /*8030*/  MUFU.EX2 R165, R165 ;  /* 0x000000a500a57308 */ /* 0x000fe20000000800 */
[--C-:B------:R-:W-:Y:S01]  /*8040*/  HSET2.LE.AND R20, R21, R52.reuse, PT ;  /* 0x0000003415147233 */ /* 0x100fe20003803000 */
[C---:B------:R-:W-:Y:S01]  /*8050*/  HMMA.16816.F32 R120, R24.reuse, R18, R120 ;  /* 0x000000121878723c */ /* 0x040fe20000001878 */
[----:B------:R-:W-:Y:S01]  /*8060*/  F2FP.F16.F32.PACK_AB R170, R43, R44 ;  /* 0x0000002c2baa723e */ /* 0x000fe200000000ff */
[----:B------:R-:W-:Y:S01]  /*8070*/  FADD.FTZ R35, R145, R35 ;  /* 0x0000002391237221 */ /* 0x000fe20000010000 */
[----:B------:R-:W-:Y:S01]  /*8080*/  LOP3.LUT R22, R169, R22, RZ, 0xc0, !PT ;  /* 0x00000016a9167212 */ /* 0x000fe200078ec0ff */
[----:B------:R-:W-:Y:S01]  /*8090*/  FADD.FTZ R28, R43, R28 ;  /* 0x0000001c2b1c7221 */ /* 0x000fe20000010000 */
[----:B------:R-:W-:Y:S01]  /*80a0*/  HSET2.LE.AND R21, R207, R52, PT ;  /* 0x00000034cf157233 */ /* 0x000fe20003803000 */
[----:B------:R-:W1:Y:S01]  /*80b0*/  MUFU.EX2 R156, R156 ;  /* 0x0000009c009c7308 */ /* 0x000e620000000800 */
[----:B-----5:R-:W-:Y:S01]  /*80c0*/  F2FP.F16.F32.PACK_AB R169, R167, R150 ;  /* 0x00000096a7a9723e */ /* 0x020fe200000000ff */
[----:B------:R-:W-:Y:S01]  /*80d0*/  HMMA.16816.F32 R108, R24, R12, R108 ;  /* 0x0000000c186c723c */ /* 0x000fe2000000186c */
[----:B------:R-:W-:Y:S01]  /*80e0*/  LOP3.LUT R20, R20, R170, RZ, 0xc0, !PT ;  /* 0x000000aa14147212 */ /* 0x000fe200078ec0ff */
[----:B------:R-:W-:Y:S01]  /*80f0*/  IMAD.WIDE.U32 R170, R135, -0x326172a9, RZ ;  /* 0xcd9e8d5787aa7825 */ /* 0x000fe200078e00ff */
[----:B------:R-:W-:-:S03]  /*8100*/  LOP3.LUT R21, R21, R169, RZ, 0xc0, !PT ;  /* 0x000000a915157212 */ /* 0x000fc600078ec0ff */
[----:B------:R-:W-:Y:S01]  /*8110*/  FFMA.FTZ R169, R204, UR4, -R58 ;  /* 0x00000004cca97c23 */ /* 0x000fe2000801083a */
[----:B------:R-:W-:Y:S01]  /*8120*/  LOP3.LUT R224, R227, UR23, R224, 0x96, !PT ;  /* 0x00000017e3e07c12 */ /* 0x000fe2000f8e96e0 */
[----:B------:R-:W3:Y:S01]  /*8130*/  MUFU.EX2 R160, R160 ;  /* 0x000000a000a07308 */ /* 0x000ee20000000800 */
[----:B------:R-:W-:Y:S01]  /*8140*/  LOP3.LUT R207, R171, UR23, R206, 0x96, !PT ;  /* 0x00000017abcf7c12 */ /* 0x000fe2000f8e96ce */
[--C-:B------:R-:W-:Y:S01]  /*8150*/  FFMA.FTZ R171, R208, UR4, -R55.reuse ;  /* 0x00000004d0ab7c23 */ /* 0x100fe20008010837 */
[----:B------:R-:W-:Y:S01]  /*8160*/  LOP3.LUT R206, R213, UR21, R170, 0x96, !PT ;  /* 0x00000015d5ce7c12 */ /* 0x000fe2000f8e96aa */
[C---:B------:R-:W-:Y:S01]  /*8170*/  HMMA.16816.F32 R128, R20.reuse, R16, R128 ;  /* 0x000000101480723c */ /* 0x040fe20000001880 */
[----:B------:R-:W-:Y:S01]  /*8180*/  FFMA.FTZ R170, R198, UR4, -R58 ;  /* 0x00000004c6aa7c23 */ /* 0x000fe2000801083a */
[----:B------:R-:W-:Y:S01]  /*8190*/  LOP3.LUT R216, R215, UR21, R226, 0x96, !PT ;  /* 0x00000015d7d87c12 */ /* 0x000fe2000f8e96e2 */
[----:B------:R-:W-:Y:S01]  /*81a0*/  IMAD.WIDE.U32 R224, R224, -0x2daee0ad, RZ ;  /* 0xd2511f53e0e07825 */ /* 0x000fe200078e00ff */
[----:B------:R-:W-:Y:S03]  /*81b0*/  MUFU.EX2 R169, R169 ;  /* 0x000000a900a97308 */ /* 0x000fe60000000800 */
[----:B------:R-:W-:Y:S01]  /*81c0*/  FFMA.FTZ R198, R209, UR4, -R55 ;  /* 0x00000004d1c67c23 */ /* 0x000fe20008010837 */
[----:B------:R-:W-:Y:S01]  /*81d0*/  HMMA.16816.F32 R68, R20, R14, R68 ;  /* 0x0000000e1444723c */ /* 0x000fe20000001844 */
[----:B------:R-:W-:Y:S01]  /*81e0*/  IMAD.WIDE.U32 R16, R207, -0x2daee0ad, RZ ;  /* 0xd2511f53cf107825 */ /* 0x000fe200078e00ff */
[----:B------:R-:W-:-:S03]  /*81f0*/  LOP3.LUT R134, R225, UR20, R134, 0x96, !PT ;  /* 0x00000014e1867c12 */ /* 0x000fc6000f8e9686 */
[----:B------:R-:W-:Y:S01]  /*8200*/  FADD.FTZ R42, R167, R42 ;  /* 0x0000002aa72a7221 */ /* 0x000fe20000010000 */
[----:B------:R-:W-:Y:S01]  /*8210*/  FADD.FTZ R39, R65, R39 ;  /* 0x0000002741277221 */ /* 0x000fe20000010000 */
[----:B------:R-:W-:Y:S01]  /*8220*/  IMAD.WIDE.U32 R206, R206, -0x2daee0ad, RZ ;  /* 0xd2511f53cece7825 */ /* 0x000fe200078e00ff */
[----:B------:R-:W-:Y:S01]  /*8230*/  LOP3.LUT R218, R17, UR20, R218, 0x96, !PT ;  /* 0x0000001411da7c12 */ /* 0x000fe2000f8e96da */
[----:B------:R-:W-:Y:S01]  /*8240*/  HMMA.16816.F32 R76, R24, R8, R76 ;  /* 0x00000008184c723c */ /* 0x000fe2000000184c */
[----:B------:R-:W-:Y:S01]  /*8250*/  MUFU.EX2 R170, R170 ;  /* 0x000000aa00aa7308 */ /* 0x000fe20000000800 */
[----:B------:R-:W-:Y:S01]  /*8260*/  IMAD.WIDE.U32 R216, R216, -0x2daee0ad, RZ ;  /* 0xd2511f53d8d87825 */ /* 0x000fe200078e00ff */
[----:B------:R-:W-:-:S03]  /*8270*/  LOP3.LUT R16, R207, UR18, R16, 0x96, !PT ;  /* 0x00000012cf107c12 */ /* 0x000fc6000f8e9610 */
[----:B------:R-:W-:Y:S01]  /*8280*/  FADD.FTZ R35, R144, R35 ;  /* 0x0000002390237221 */ /* 0x000fe20000010000 */
[----:B------:R-:W-:Y:S01]  /*8290*/  FFMA.FTZ R58, R148, UR4, -R55 ;  /* 0x00000004943a7c23 */ /* 0x000fe20008010837 */
[----:B------:R-:W-:Y:S01]  /*82a0*/  IMAD.WIDE.U32 R218, R218, -0x326172a9, RZ ;  /* 0xcd9e8d57dada7825 */ /* 0x000fe200078e00ff */
[----:B------:R-:W-:Y:S03]  /*82b0*/  HMMA.16816.F32 R100, R24, R10, R100 ;  /* 0x0000000a1864723c */ /* 0x000fe60000001864 */
[----:B------:R-:W-:Y:S01]  /*82c0*/  FFMA.FTZ R148, R211, UR4, -R51 ;  /* 0x00000004d3947c23 */ /* 0x000fe20008010833 */
[----:B------:R-:W5:Y:S01]  /*82d0*/  MUFU.EX2 R161, R161 ;  /* 0x000000a100a17308 */ /* 0x000f620000000800 */
[----:B------:R-:W-:Y:S01]  /*82e0*/  IMAD.WIDE.U32 R16, R16, -0x326172a9, RZ ;  /* 0xcd9e8d5710107825 */ /* 0x000fe200078e00ff */
[----:B------:R-:W-:-:S03]  /*82f0*/  LOP3.LUT R212, R219, UR19, R212, 0x96, !PT ;  /* 0x00000013dbd47c12 */ /* 0x000fc6000f8e96d4 */
[----:B------:R-:W-:Y:S01]  /*8300*/  FFMA.FTZ R55, R149, UR4, -R55 ;  /* 0x0000000495377c23 */ /* 0x000fe20008010837 */
[----:B----4-:R-:W-:Y:S01]  /*8310*/  HMMA.16816.F32 R84, R24, R4, R84 ;  /* 0x000000041854723c */ /* 0x010fe20000001854 */
[----:B------:R-:W-:Y:S01]  /*8320*/  IMAD.WIDE.U32 R134, R134, -0x326172a9, RZ ;  /* 0xcd9e8d5786867825 */ /* 0x000fe200078e00ff */
[----:B------:R-:W-:-:S03]  /*8330*/  LOP3.LUT R14, R17, UR29, R218, 0x96, !PT ;  /* 0x0000001d110e7c12 */ /* 0x000fc6000f8e96da */
[----:B------:R-:W-:Y:S01]  /*8340*/  FFMA.FTZ R51, R151, UR4, -R51 ;  /* 0x0000000497337c23 */ /* 0x000fe20008010833 */
[----:B------:R-:W-:Y:S01]  /*8350*/  LOP3.LUT R15, R16, 0xffff, RZ, 0xc0, !PT ;  /* 0x0000ffff100f7812 */ /* 0x000fe200078ec0ff */
[----:B------:R-:W4:Y:S01]  /*8360*/  MUFU.EX2 R157, R157 ;  /* 0x0000009d009d7308 */ /* 0x000f220000000800 */
[----:B------:R-:W-:Y:S01]  /*8370*/  HMMA.16816.F32 R88, R24, R6, R88 ;  /* 0x000000061858723c */ /* 0x000fe20000001858 */
[----:B------:R-:W-:-:S04]  /*8380*/  IMAD.WIDE.U32 R212, R212, -0x2daee0ad, RZ ;  /* 0xd2511f53d4d47825 */ /* 0x000fc800078e00ff */
[----:B------:R-:W-:Y:S01]  /*8390*/  FADD.FTZ R28, R56, R28 ;  /* 0x0000001c381c7221 */ /* 0x000fe20000010000 */
[----:B------:R-:W-:Y:S01]  /*83a0*/  FADD.FTZ R42, R154, R42 ;  /* 0x0000002a9a2a7221 */ /* 0x000fe20000010000 */
[----:B------:R-:W-:Y:S01]  /*83b0*/  FADD.FTZ R39, R66, R39 ;  /* 0x0000002742277221 */ /* 0x000fe20000010000 */
[----:B------:R-:W-:Y:S01]  /*83c0*/  FADD.FTZ R35, R147, R35 ;  /* 0x0000002393237221 */ /* 0x000fe20000010000 */
[C---:B------:R-:W-:Y:S01]  /*83d0*/  HMMA.16816.F32 R112, R20.reuse, R12, R112 ;  /* 0x0000000c1470723c */ /* 0x040fe20000001870 */
[----:B------:R-:W-:Y:S01]  /*83e0*/  SHF.R.U32.HI R24, RZ, 0x18, R16 ;  /* 0x00000018ff187819 */ /* 0x000fe20000011610 */
[----:B------:R-:W-:Y:S01]  /*83f0*/  MUFU.EX2 R168, R168 ;  /* 0x000000a800a87308 */ /* 0x000fe20000000800 */
[----:B------:R-:W-:Y:S01]  /*8400*/  LOP3.LUT R25, R14, 0xffff, RZ, 0xc0, !PT ;  /* 0x0000ffff0e197812 */ /* 0x000fe200078ec0ff */
[----:B------:R-:W-:Y:S01]  /*8410*/  FADD.FTZ R28, R61, R28 ;  /* 0x0000001c3d1c7221 */ /* 0x000fe20000010000 */
[----:B------:R-:W-:Y:S01]  /*8420*/  LOP3.LUT R26, R217, UR18, R224, 0x96, !PT ;  /* 0x00000012d91a7c12 */ /* 0x000fe2000f8e96e0 */
[C---:B------:R-:W-:Y:S01]  /*8430*/  HMMA.16816.F32 R72, R20.reuse, R8, R72 ;  /* 0x000000081448723c */ /* 0x040fe20000001848 */
[----:B------:R-:W-:Y:S01]  /*8440*/  LOP3.LUT R13, R16, 0xff, RZ, 0xc0, !PT ;  /* 0x000000ff100d7812 */ /* 0x000fe200078ec0ff */
[----:B------:R-:W-:Y:S01]  /*8450*/  FADD.FTZ R42, R155, R42 ;  /* 0x0000002a9b2a7221 */ /* 0x000fe20000010000 */
[----:B------:R-:W-:Y:S01]  /*8460*/  SHF.R.U32.HI R12, RZ, 0x10, R16 ;  /* 0x00000010ff0c7819 */ /* 0x000fe20000011610 */
[----:B------:R-:W-:Y:S01]  /*8470*/  IMAD.WIDE.U32 R204, R26, -0x326172a9, RZ ;  /* 0xcd9e8d571acc7825 */ /* 0x000fe200078e00ff */
[--C-:B------:R-:W-:Y:S01]  /*8480*/  SHF.R.U32.HI R16, RZ, 0x10, R14.reuse ;  /* 0x00000010ff107819 */ /* 0x100fe2000001160e */
[C---:B------:R-:W-:Y:S01]  /*8490*/  HMMA.16816.F32 R80, R20.reuse, R10, R80 ;  /* 0x0000000a1450723c */ /* 0x040fe20000001850 */
[----:B------:R-:W-:Y:S01]  /*84a0*/  LOP3.LUT R9, R14, 0xff, RZ, 0xc0, !PT ;  /* 0x000000ff0e097812 */ /* 0x000fe200078ec0ff */
[----:B------:R-:W-:Y:S01]  /*84b0*/  MUFU.EX2 R164, R164 ;  /* 0x000000a400a47308 */ /* 0x000fe20000000800 */
[----:B------:R-:W-:Y:S01]  /*84c0*/  SHF.R.U32.HI R8, RZ, 0x8, R15 ;  /* 0x00000008ff087819 */ /* 0x000fe2000001160f */
[----:B------:R-:W-:Y:S01]  /*84d0*/  FADD.FTZ R39, R142, R39 ;  /* 0x000000278e277221 */ /* 0x000fe20000010000 */
[----:B------:R-:W-:Y:S01]  /*84e0*/  SHF.R.U32.HI R14, RZ, 0x18, R14 ;  /* 0x00000018ff0e7819 */ /* 0x000fe2000001160e */
[C---:B------:R-:W-:Y:S01]  /*84f0*/  HMMA.16816.F32 R96, R20.reuse, R4, R96 ;  /* 0x000000041460723c */ /* 0x040fe20000001860 */
[----:B------:R-:W-:Y:S01]  /*8500*/  SHF.R.U32.HI R25, RZ, 0x8, R25 ;  /* 0x00000008ff197819 */ /* 0x000fe20000011619 */
[----:B------:R-:W-:Y:S01]  /*8510*/  FADD.FTZ R35, R146, R35 ;  /* 0x0000002392237221 */ /* 0x000fe20000010000 */
[----:B------:R-:W-:Y:S01]  /*8520*/  LOP3.LUT R15, R16, 0xff, RZ, 0xc0, !PT ;  /* 0x000000ff100f7812 */ /* 0x000fe200078ec0ff */
[----:B------:R-:W-:Y:S01]  /*8530*/  MUFU.EX2 R158, R158 ;  /* 0x0000009e009e7308 */ /* 0x000fe20000000800 */
[----:B------:R-:W-:Y:S01]  /*8540*/  PRMT R8, R13, 0x5410, R8 ;  /* 0x000054100d087816 */ /* 0x000fe20000000008 */
[C---:B------:R-:W-:Y:S01]  /*8550*/  HMMA.16816.F32 R116, R20.reuse, R18, R116 ;  /* 0x000000121474723c */ /* 0x040fe20000001874 */
[----:B------:R-:W-:Y:S01]  /*8560*/  LOP3.LUT R27, R12, 0xff, RZ, 0xc0, !PT ;  /* 0x000000ff0c1b7812 */ /* 0x000fe200078ec0ff */
[----:B------:R-:W4:Y:S01]  /*8570*/  LDSM.16.MT88.4 R16, [R179+0x7000] ;  /* 0x00700000b310783b */ /* 0x000f220000004200 */
[----:B------:R-:W-:Y:S01]  /*8580*/  PRMT R9, R9, 0x5410, R25 ;  /* 0x0000541009097816 */ /* 0x000fe20000000019 */
[----:B--2---:R-:W-:Y:S01]  /*8590*/  FADD.FTZ R39, R166, R39 ;  /* 0x00000027a6277221 */ /* 0x004fe20000010000 */
[----:B------:R-:W-:Y:S01]  /*85a0*/  PRMT R13, R15, 0x5410, R14 ;  /* 0x000054100f0d7816 */ /* 0x000fe2000000000e */
[----:B------:R-:W-:Y:S01]  /*85b0*/  HMMA.16816.F32 R92, R20, R6, R92 ;  /* 0x00000006145c723c */ /* 0x000fe2000000185c */
[----:B------:R-:W-:Y:S01]  /*85c0*/  PRMT R27, R27, 0x5410, R24 ;  /* 0x000054101b1b7816 */ /* 0x000fe20000000018 */
[----:B------:R-:W-:Y:S01]  /*85d0*/  MUFU.EX2 R159, R159 ;  /* 0x0000009f009f7308 */ /* 0x000fe20000000800 */
[--C-:B------:R-:W-:Y:S01]  /*85e0*/  HSET2.LE.AND R9, R9, R52.reuse, PT ;  /* 0x0000003409097233 */ /* 0x100fe20003803000 */
[----:B-1----:R-:W-:Y:S01]  /*85f0*/  FADD.FTZ R35, R156, R35 ;  /* 0x000000239c237221 */ /* 0x002fe20000010000 */
[--C-:B------:R-:W-:Y:S01]  /*8600*/  HSET2.LE.AND R25, R13, R52.reuse, PT ;  /* 0x000000340d197233 */ /* 0x100fe20003803000 */
[C---:B------:R-:W-:Y:S01]  /*8610*/  FADD.FTZ R39, R165.reuse, R39 ;  /* 0x00000027a5277221 */ /* 0x040fe20000010000 */
[----:B------:R-:W-:Y:S01]  /*8620*/  F2FP.F16.F32.PACK_AB R11, R165, R166 ;  /* 0x000000a6a50b723e */ /* 0x000fe200000000ff */
[----:B------:R-:W1:Y:S01]  /*8630*/  LDSM.16.MT88.4 R12, [R178+0x7000] ;  /* 0x00700000b20c783b */ /* 0x000e620000004200 */
[C---:B---3--:R-:W-:Y:S01]  /*8640*/  F2FP.F16.F32.PACK_AB R10, R160.reuse, R156 ;  /* 0x0000009ca00a723e */ /* 0x048fe200000000ff */
[----:B------:R-:W2:Y:S01]  /*8650*/  MUFU.EX2 R153, R153 ;  /* 0x0000009900997308 */ /* 0x000ea20000000800 */
[--C-:B------:R-:W-:Y:S01]  /*8660*/  HSET2.LE.AND R5, R8, R52.reuse, PT ;  /* 0x0000003408057233 */ /* 0x100fe20003803000 */
[----:B------:R-:W-:Y:S01]  /*8670*/  FADD.FTZ R35, R160, R35 ;  /* 0x00000023a0237221 */ /* 0x000fe20000010000 */
[----:B------:R-:W-:Y:S01]  /*8680*/  HSET2.LE.AND R27, R27, R52, PT ;  /* 0x000000341b1b7233 */ /* 0x000fe20003803000 */
[----:B-----5:R-:W-:Y:S01]  /*8690*/  FADD.FTZ R39, R161, R39 ;  /* 0x00000027a1277221 */ /* 0x020fe20000010000 */
[C---:B------:R-:W-:Y:S01]  /*86a0*/  F2FP.F16.F32.PACK_AB R4, R170.reuse, R169 ;  /* 0x000000a9aa04723e */ /* 0x040fe200000000ff */
[----:B------:R-:W-:Y:S01]  /*86b0*/  FADD.FTZ R35, R169, R35 ;  /* 0x00000023a9237221 */ /* 0x000fe20000010000 */
[----:B----4-:R-:W-:Y:S01]  /*86c0*/  F2FP.F16.F32.PACK_AB R133, R157, R161 ;  /* 0x000000a19d85723e */ /* 0x010fe200000000ff */
[----:B------:R-:W3:Y:S01]  /*86d0*/  MUFU.EX2 R152, R152 ;  /* 0x0000009800987308 */ /* 0x000ee20000000800 */
[----:B------:R-:W-:Y:S01]  /*86e0*/  LOP3.LUT R24, R9, R11, RZ, 0xc0, !PT ;  /* 0x0000000b09187212 */ /* 0x000fe200078ec0ff */
[----:B------:R-:W-:Y:S01]  /*86f0*/  FADD.FTZ R39, R157, R39 ;  /* 0x000000279d277221 */ /* 0x000fe20000010000 */
[----:B------:R-:W-:Y:S01]  /*8700*/  LOP3.LUT R25, R25, R10, RZ, 0xc0, !PT ;  /* 0x0000000a19197212 */ /* 0x000fe200078ec0ff */
[----:B------:R-:W-:Y:S01]  /*8710*/  FADD.FTZ R35, R170, R35 ;  /* 0x00000023aa237221 */ /* 0x000fe20000010000 */
[----:B------:R-:W4:Y:S01]  /*8720*/  LDSM.16.MT88.4 R8, [R177+0x7000] ;  /* 0x00700000b108783b */ /* 0x000f220000004200 */
[----:B------:R-:W-:-:S02]  /*8730*/  LOP3.LUT R20, R205, UR29, R134, 0x96, !PT ;  /* 0x0000001dcd147c12 */ /* 0x000fc4000f8e9686 */
[----:B------:R-:W-:Y:S01]  /*8740*/  LOP3.LUT R26, R5, R133, RZ, 0xc0, !PT ;  /* 0x00000085051a7212 */ /* 0x000fe200078ec0ff */
[----:B------:R-:W5:Y:S01]  /*8750*/  MUFU.EX2 R162, R162 ;  /* 0x000000a200a27308 */ /* 0x000f620000000800 */
[----:B------:R-:W-:Y:S01]  /*8760*/  LOP3.LUT R27, R27, R4, RZ, 0xc0, !PT ;  /* 0x000000041b1b7212 */ /* 0x000fe200078ec0ff */
[----:B--2---:R-:W-:Y:S01]  /*8770*/  FADD.FTZ R28, R153, R28 ;  /* 0x0000001c991c7221 */ /* 0x004fe20000010000 */
[----:B------:R-:W2:Y:S01]  /*8780*/  LDSM.16.MT88.4 R4, [R176+0x7000] ;  /* 0x00700000b004783b */ /* 0x000ea20000004200 */
[--C-:B------:R-:W-:Y:S02]  /*8790*/  SHF.R.U32.HI R23, RZ, 0x10, R204.reuse ;  /* 0x00000010ff177819 */ /* 0x100fe400000116cc */
[----:B------:R-:W-:Y:S02]  /*87a0*/  LOP3.LUT R134, R20, 0xffff, RZ, 0xc0, !PT ;  /* 0x0000ffff14867812 */ /* 0x000fe400078ec0ff */
[----:B------:R-:W-:Y:S01]  /*87b0*/  SHF.R.U32.HI R21, RZ, 0x18, R204 ;  /* 0x00000018ff157819 */ /* 0x000fe200000116cc */
[----:B------:R-:W1:Y:S01]  /*87c0*/  MUFU.EX2 R163, R163 ;  /* 0x000000a300a37308 */ /* 0x000e620000000800 */
[----:B------:R-:W-:Y:S01]  /*87d0*/  LOP3.LUT R23, R23, 0xff, RZ, 0xc0, !PT ;  /* 0x000000ff17177812 */ /* 0x000fe200078ec0ff */
[----:B------:R-:W-:Y:S01]  /*87e0*/  HMMA.16816.F32 R124, R24, R16, R124 ;  /* 0x00000010187c723c */ /* 0x000fe2000000187c */
[----:B------:R-:W-:Y:S01]  /*87f0*/  LOP3.LUT R136, R204, 0xffff, RZ, 0xc0, !PT ;  /* 0x0000ffffcc887812 */ /* 0x000fe200078ec0ff */
[----:B---3--:R-:W-:Y:S01]  /*8800*/  FADD.FTZ R28, R152, R28 ;  /* 0x0000001c981c7221 */ /* 0x008fe20000010000 */
[----:B------:R-:W-:-:S02]  /*8810*/  LOP3.LUT R133, R20, 0xff, RZ, 0xc0, !PT ;  /* 0x000000ff14857812 */ /* 0x000fc400078ec0ff */
[----:B------:R-:W-:Y:S01]  /*8820*/  SHF.R.U32.HI R134, RZ, 0x8, R134 ;  /* 0x00000008ff867819 */ /* 0x000fe20000011686 */
[----:B------:R-:W3:Y:S01]  /*8830*/  MUFU.EX2 R143, R143 ;  /* 0x0000008f008f7308 */ /* 0x000ee20000000800 */
[----:B------:R-:W-:Y:S01]  /*8840*/  PRMT R21, R23, 0x5410, R21 ;  /* 0x0000541017157816 */ /* 0x000fe20000000015 */
[C---:B------:R-:W-:Y:S01]  /*8850*/  HMMA.16816.F32 R120, R24.reuse, R18, R120 ;  /* 0x000000121878723c */ /* 0x040fe20000001878 */
[----:B------:R-:W-:Y:S01]  /*8860*/  LOP3.LUT R22, R204, 0xff, RZ, 0xc0, !PT ;  /* 0x000000ffcc167812 */ /* 0x000fe200078ec0ff */
[----:B-----5:R-:W-:Y:S01]  /*8870*/  FADD.FTZ R42, R162, R42 ;  /* 0x0000002aa22a7221 */ /* 0x020fe20000010000 */
[----:B------:R-:W-:Y:S01]  /*8880*/  SHF.R.U32.HI R136, RZ, 0x8, R136 ;  /* 0x00000008ff887819 */ /* 0x000fe20000011688 */
[----:B------:R-:W-:Y:S01]  /*8890*/  FADD.FTZ R28, R168, R28 ;  /* 0x0000001ca81c7221 */ /* 0x000fe20000010000 */
[----:B------:R-:W-:Y:S01]  /*88a0*/  PRMT R23, R133, 0x5410, R134 ;  /* 0x0000541085177816 */ /* 0x000fe20000000086 */
[----:B------:R-:W5:Y:S01]  /*88b0*/  MUFU.EX2 R141, R141 ;  /* 0x0000008d008d7308 */ /* 0x000f620000000800 */
[----:B------:R-:W-:Y:S01]  /*88c0*/  SHF.R.U32.HI R133, RZ, 0x10, R20 ;  /* 0x00000010ff857819 */ /* 0x000fe20000011614 */
[C---:B-1----:R-:W-:Y:S01]  /*88d0*/  HMMA.16816.F32 R108, R24.reuse, R12, R108 ;  /* 0x0000000c186c723c */ /* 0x042fe2000000186c */
[----:B------:R-:W-:Y:S01]  /*88e0*/  PRMT R22, R22, 0x5410, R136 ;  /* 0x0000541016167816 */ /* 0x000fe20000000088 */
[----:B------:R-:W-:Y:S01]  /*88f0*/  FADD.FTZ R42, R163, R42 ;  /* 0x0000002aa32a7221 */ /* 0x000fe20000010000 */
[----:B------:R-:W-:Y:S01]  /*8900*/  SHF.R.U32.HI R20, RZ, 0x18, R20 ;  /* 0x00000018ff147819 */ /* 0x000fe20000011614 */
[----:B------:R-:W-:Y:S01]  /*8910*/  FADD.FTZ R28, R164, R28 ;  /* 0x0000001ca41c7221 */ /* 0x000fe20000010000 */
[----:B------:R-:W-:Y:S01]  /*8920*/  LOP3.LUT R133, R133, 0xff, RZ, 0xc0, !PT ;  /* 0x000000ff85857812 */ /* 0x000fe200078ec0ff */
[----:B------:R-:W-:Y:S01]  /*8930*/  MUFU.EX2 R59, R59 ;  /* 0x0000003b003b7308 */ /* 0x000fe20000000800 */
[--C-:B------:R-:W-:Y:S01]  /*8940*/  HSET2.LE.AND R22, R22, R52.reuse, PT ;  /* 0x0000003416167233 */ /* 0x100fe20003803000 */
[C---:B------:R-:W-:Y:S01]  /*8950*/  HMMA.16816.F32 R104, R24.reuse, R14, R104 ;  /* 0x0000000e1868723c */ /* 0x040fe20000001868 */
[----:B------:R-:W-:Y:S01]  /*8960*/  PRMT R133, R133, 0x5410, R20 ;  /* 0x0000541085857816 */ /* 0x000fe20000000014 */
[----:B------:R-:W-:Y:S01]  /*8970*/  FADD.FTZ R42, R158, R42 ;  /* 0x0000002a9e2a7221 */ /* 0x000fe20000010000 */
[----:B------:R-:W-:Y:S01]  /*8980*/  F2FP.F16.F32.PACK_AB R134, R164, R168 ;  /* 0x000000a8a486723e */ /* 0x000fe200000000ff */
[----:B---3--:R-:W-:Y:S01]  /*8990*/  FADD.FTZ R39, R143, R39 ;  /* 0x000000278f277221 */ /* 0x008fe20000010000 */
[--C-:B------:R-:W-:Y:S01]  /*89a0*/  HSET2.LE.AND R21, R21, R52.reuse, PT ;  /* 0x0000003415157233 */ /* 0x100fe20003803000 */
[----:B------:R-:W-:Y:S01]  /*89b0*/  MUFU.EX2 R57, R57 ;  /* 0x0000003900397308 */ /* 0x000fe20000000800 */
[--C-:B------:R-:W-:Y:S01]  /*89c0*/  HSET2.LE.AND R20, R23, R52.reuse, PT ;  /* 0x0000003417147233 */ /* 0x100fe20003803000 */
[C---:B----4-:R-:W-:Y:S01]  /*89d0*/  HMMA.16816.F32 R76, R24.reuse, R8, R76 ;  /* 0x00000008184c723c */ /* 0x050fe2000000184c */
[----:B------:R-:W-:Y:S01]  /*89e0*/  LOP3.LUT R22, R22, R134, RZ, 0xc0, !PT ;  /* 0x0000008616167212 */ /* 0x000fe200078ec0ff */
[----:B------:R-:W-:Y:S01]  /*89f0*/  FADD.FTZ R42, R159, R42 ;  /* 0x0000002a9f2a7221 */ /* 0x000fe20000010000 */
[----:B------:R-:W-:Y:S01]  /*8a00*/  HSET2.LE.AND R133, R133, R52, PT ;  /* 0x0000003485857233 */ /* 0x000fe20003803000 */
[----:B-----5:R-:W-:Y:S01]  /*8a10*/  FADD.FTZ R39, R141, R39 ;  /* 0x000000278d277221 */ /* 0x020fe20000010000 */
[----:B------:R-:W-:Y:S01]  /*8a20*/  F2FP.F16.F32.PACK_AB R23, R159, R158 ;  /* 0x0000009e9f17723e */ /* 0x000fe200000000ff */
[----:B------:R-:W1:Y:S01]  /*8a30*/  MUFU.EX2 R140, R140 ;  /* 0x0000008c008c7308 */ /* 0x000e620000000800 */
[----:B------:R-:W-:Y:S01]  /*8a40*/  F2FP.F16.F32.PACK_AB R134, R152, R153 ;  /* 0x000000999886723e */ /* 0x000fe200000000ff */
[----:B------:R-:W-:Y:S01]  /*8a50*/  HMMA.16816.F32 R100, R24, R10, R100 ;  /* 0x0000000a1864723c */ /* 0x000fe20000001864 */
[----:B------:R-:W-:-:S02]  /*8a60*/  F2FP.F16.F32.PACK_AB R136, R163, R162 ;  /* 0x000000a2a388723e */ /* 0x000fc400000000ff */
[----:B------:R-:W-:Y:S02]  /*8a70*/  LOP3.LUT R23, R21, R23, RZ, 0xc0, !PT ;  /* 0x0000001715177212 */ /* 0x000fe400078ec0ff */
[----:B------:R-:W-:Y:S01]  /*8a80*/  LOP3.LUT R20, R20, R134, RZ, 0xc0, !PT ;  /* 0x0000008614147212 */ /* 0x000fe200078ec0ff */
[----:B------:R-:W3:Y:S01]  /*8a90*/  MUFU.EX2 R64, R64 ;  /* 0x0000004000407308 */ /* 0x000ee20000000800 */
[----:B------:R-:W-:Y:S01]  /*8aa0*/  LOP3.LUT R21, R133, R136, RZ, 0xc0, !PT ;  /* 0x0000008885157212 */ /* 0x000fe200078ec0ff */
[----:B--2---:R-:W-:Y:S01]  /*8ab0*/  HMMA.16816.F32 R84, R24, R4, R84 ;  /* 0x000000041854723c */ /* 0x004fe20000001854 */
[----:B------:R-:W-:Y:S01]  /*8ac0*/  LOP3.LUT R206, R213, UR28, R206, 0x96, !PT ;  /* 0x0000001cd5ce7c12 */ /* 0x000fe2000f8e96ce */
[----:B------:R-:W-:Y:S01]  /*8ad0*/  IMAD.MOV.U32 R136, RZ, RZ, R2 ;  /* 0x000000ffff887224 */ /* 0x000fe200078e0002 */
[----:B------:R-:W-:Y:S02]  /*8ae0*/  LOP3.LUT R134, R135, UR19, R214, 0x96, !PT ;  /* 0x0000001387867c12 */ /* 0x000fe4000f8e96d6 */
[----:B------:R-:W-:Y:S01]  /*8af0*/  ISETP.GE.AND P0, PT, R132, 0x3, PT ;  /* 0x000000038400780c */ /* 0x000fe20003f06270 */
[----:B------:R-:W-:Y:S01]  /*8b00*/  HMMA.16816.F32 R128, R20, R16, R128 ;  /* 0x000000101480723c */ /* 0x000fe20000001880 */
[----:B------:R-:W2:Y:S01]  /*8b10*/  MUFU.EX2 R63, R63 ;  /* 0x0000003f003f7308 */ /* 0x000ea20000000800 */
[----:B------:R-:W-:-:S04]  /*8b20*/  IMAD.WIDE.U32 R134, R134, -0x2daee0ad, RZ ;  /* 0xd2511f5386867825 */ /* 0x000fc800078e00ff */
[----:B-1----:R-:W-:Y:S01]  /*8b30*/  FADD.FTZ R39, R140, R39 ;  /* 0x000000278c277221 */ /* 0x002fe20000010000 */
[C---:B------:R-:W-:Y:S01]  /*8b40*/  HMMA.16816.F32 R112, R20.reuse, R12, R112 ;  /* 0x0000000c1470723c */ /* 0x040fe20000001870 */
[----:B------:R-:W-:Y:S01]  /*8b50*/  LOP3.LUT R16, R212, 0xffff, RZ, 0xc0, !PT ;  /* 0x0000ffffd4107812 */ /* 0x000fe200078ec0ff */
[----:B------:R-:W1:Y:S01]  /*8b60*/  MUFU.EX2 R62, R62 ;  /* 0x0000003e003e7308 */ /* 0x000e620000000800 */
[----:B------:R-:W-:Y:S01]  /*8b70*/  LOP3.LUT R216, R135, UR28, R216, 0x96, !PT ;  /* 0x0000001c87d87c12 */ /* 0x000fe2000f8e96d8 */
[----:B---3--:R-:W-:Y:S02]  /*8b80*/  FADD.FTZ R200, R64, R39 ;  /* 0x0000002740c87221 */ /* 0x008fe40000010000 */
[----:B------:R-:W-:Y:S01]  /*8b90*/  HMMA.16816.F32 R68, R20, R14, R68 ;  /* 0x0000000e1444723c */ /* 0x000fe20000001844 */
[----:B------:R-:W-:Y:S01]  /*8ba0*/  SHF.R.U32.HI R13, RZ, 0x10, R212 ;  /* 0x00000010ff0d7819 */ /* 0x000fe200000116d4 */
[----:B------:R-:W-:Y:S01]  /*8bb0*/  @P0 IMAD.MOV.U32 R136, RZ, RZ, R2 ;  /* 0x000000ffff880224 */ /* 0x000fe200078e0002 */
[----:B------:R-:W-:-:S02]  /*8bc0*/  SHF.R.U32.HI R16, RZ, 0x8, R16 ;  /* 0x00000008ff107819 */ /* 0x000fc40000011610 */
[----:B------:R-:W-:Y:S01]  /*8bd0*/  SHF.R.U32.HI R12, RZ, 0x18, R212 ;  /* 0x00000018ff0c7819 */ /* 0x000fe200000116d4 */
[----:B------:R-:W-:Y:S01]  /*8be0*/  HMMA.16816.F32 R72, R20, R8, R72 ;  /* 0x000000081448723c */ /* 0x000fe20000001848 */
[C---:B------:R-:W-:Y:S01]  /*8bf0*/  LOP3.LUT R14, R206.reuse, 0xffff, RZ, 0xc0, !PT ;  /* 0x0000ffffce0e7812 */ /* 0x040fe200078ec0ff */
[----:B------:R-:W3:Y:S01]  /*8c00*/  MUFU.EX2 R171, R171 ;  /* 0x000000ab00ab7308 */ /* 0x000ee20000000800 */
[----:B------:R-:W-:Y:S01]  /*8c10*/  LOP3.LUT R15, R13, 0xff, RZ, 0xc0, !PT ;  /* 0x000000ff0d0f7812 */ /* 0x000fe200078ec0ff */
[----:B--2---:R-:W-:Y:S01]  /*8c20*/  FADD.FTZ R35, R63, R35 ;  /* 0x000000233f237221 */ /* 0x004fe20000010000 */
[----:B------:R-:W-:Y:S01]  /*8c30*/  LOP3.LUT R13, R206, 0xff, RZ, 0xc0, !PT ;  /* 0x000000ffce0d7812 */ /* 0x000fe200078ec0ff */
[----:B------:R-:W-:Y:S01]  /*8c40*/  HMMA.16816.F32 R88, R24, R6, R88 ;  /* 0x000000061858723c */ /* 0x000fe20000001858 */
[----:B------:R-:W-:Y:S01]  /*8c50*/  SHF.R.U32.HI R9, RZ, 0x10, R206 ;  /* 0x00000010ff097819 */ /* 0x000fe200000116ce */
[----:B-1----:R-:W-:Y:S01]  /*8c60*/  FADD.FTZ R35, R62, R35 ;  /* 0x000000233e237221 */ /* 0x002fe20000010000 */
[----:B------:R-:W-:Y:S01]  /*8c70*/  SHF.R.U32.HI R14, RZ, 0x8, R14 ;  /* 0x00000008ff0e7819 */ /* 0x000fe2000001160e */
[----:B------:R-:W1:Y:S01]  /*8c80*/  MUFU.EX2 R198, R198 ;  /* 0x000000c600c67308 */ /* 0x000e620000000800 */
[----:B------:R-:W-:Y:S01]  /*8c90*/  PRMT R8, R15, 0x5410, R12 ;  /* 0x000054100f087816 */ /* 0x000fe2000000000c */
[----:B------:R-:W-:Y:S01]  /*8ca0*/  HMMA.16816.F32 R80, R20, R10, R80 ;  /* 0x0000000a1450723c */ /* 0x000fe20000001850 */
[----:B------:R-:W-:Y:S01]  /*8cb0*/  LOP3.LUT R25, R212, 0xff, RZ, 0xc0, !PT ;  /* 0x000000ffd4197812 */ /* 0x000fe200078ec0ff */
[----:B------:R-:W-:Y:S01]  /*8cc0*/  FADD.FTZ R35, R59, R35 ;  /* 0x000000233b237221 */ /* 0x000fe20000010000 */
[----:B------:R-:W-:-:S02]  /*8cd0*/  SHF.R.U32.HI R26, RZ, 0x18, R206 ;  /* 0x00000018ff1a7819 */ /* 0x000fc400000116ce */
[----:B------:R-:W-:Y:S01]  /*8ce0*/  PRMT R25, R25, 0x5410, R16 ;  /* 0x0000541019197816 */ /* 0x000fe20000000010 */
[C---:B------:R-:W-:Y:S01]  /*8cf0*/  HMMA.16816.F32 R96, R20.reuse, R4, R96 ;  /* 0x000000041460723c */ /* 0x040fe20000001860 */
[----:B------:R-:W-:Y:S01]  /*8d00*/  LOP3.LUT R10, R9, 0xff, RZ, 0xc0, !PT ;  /* 0x000000ff090a7812 */ /* 0x000fe200078ec0ff */
[----:B------:R-:W2:Y:S01]  /*8d10*/  MUFU.EX2 R58, R58 ;  /* 0x0000003a003a7308 */ /* 0x000ea20000000800 */
[----:B------:R-:W-:Y:S01]  /*8d20*/  PRMT R13, R13, 0x5410, R14 ;  /* 0x000054100d0d7816 */ /* 0x000fe2000000000e */
[----:B---3--:R-:W-:Y:S01]  /*8d30*/  FADD.FTZ R28, R171, R28 ;  /* 0x0000001cab1c7221 */ /* 0x008fe20000010000 */
[----:B------:R-:W-:Y:S01]  /*8d40*/  PRMT R26, R10, 0x5410, R26 ;  /* 0x000054100a1a7816 */ /* 0x000fe2000000001a */
[C---:B------:R-:W-:Y:S01]  /*8d50*/  HMMA.16816.F32 R116, R20.reuse, R18, R116 ;  /* 0x000000121474723c */ /* 0x040fe20000001874 */
[--C-:B------:R-:W-:Y:S01]  /*8d60*/  HSET2.LE.AND R4, R25, R52.reuse, PT ;  /* 0x0000003419047233 */ /* 0x100fe20003803000 */
[----:B------:R-:W3:Y:S01]  /*8d70*/  LDSM.16.MT88.4 R16, [R179+0x7800] ;  /* 0x00780000b310783b */ /* 0x000ee20000004200 */
[--C-:B------:R-:W-:Y:S01]  /*8d80*/  HSET2.LE.AND R24, R13, R52.reuse, PT ;  /* 0x000000340d187233 */ /* 0x100fe20003803000 */
[----:B------:R-:W4:Y:S01]  /*8d90*/  MUFU.EX2 R55, R55 ;  /* 0x0000003700377308 */ /* 0x000f220000000800 */
[----:B------:R-:W-:Y:S01]  /*8da0*/  F2FP.F16.F32.PACK_AB R9, R141, R143 ;  /* 0x0000008f8d09723e */ /* 0x000fe200000000ff */
[----:B------:R-:W-:Y:S01]  /*8db0*/  HMMA.16816.F32 R92, R20, R6, R92 ;  /* 0x00000006145c723c */ /* 0x000fe2000000185c */
[--C-:B------:R-:W-:Y:S01]  /*8dc0*/  HSET2.LE.AND R27, R8, R52.reuse, PT ;  /* 0x00000034081b7233 */ /* 0x100fe20003803000 */
[----:B------:R-:W5:Y:S01]  /*8dd0*/  LDSM.16.MT88.4 R12, [R178+0x7800] ;  /* 0x00780000b20c783b */ /* 0x000f620000004200 */
[----:B------:R-:W-:Y:S01]  /*8de0*/  HSET2.LE.AND R25, R26, R52, PT ;  /* 0x000000341a197233 */ /* 0x000fe20003803000 */
[----:B-1----:R-:W-:Y:S01]  /*8df0*/  FADD.FTZ R28, R198, R28 ;  /* 0x0000001cc61c7221 */ /* 0x002fe20000010000 */
[C---:B------:R-:W-:Y:S01]  /*8e00*/  F2FP.F16.F32.PACK_AB R5, R57.reuse, R59 ;  /* 0x0000003b3905723e */ /* 0x040fe200000000ff */
[----:B------:R-:W1:Y:S01]  /*8e10*/  MUFU.EX2 R67, R67 ;  /* 0x0000004300437308 */ /* 0x000e620000000800 */
[----:B------:R-:W-:Y:S01]  /*8e20*/  F2FP.F16.F32.PACK_AB R26, R64, R140 ;  /* 0x0000008c401a723e */ /* 0x000fe200000000ff */
[----:B--2---:R-:W-:Y:S01]  /*8e30*/  FADD.FTZ R28, R58, R28 ;  /* 0x0000001c3a1c7221 */ /* 0x004fe20000010000 */
[----:B------:R-:W-:Y:S01]  /*8e40*/  LOP3.LUT R24, R24, R9, RZ, 0xc0, !PT ;  /* 0x0000000918187212 */ /* 0x000fe200078ec0ff */
[----:B------:R-:W-:Y:S01]  /*8e50*/  FADD.FTZ R199, R57, R35 ;  /* 0x0000002339c77221 */ /* 0x000fe20000010000 */
[----:B------:R-:W-:Y:S01]  /*8e60*/  LOP3.LUT R26, R4, R26, RZ, 0xc0, !PT ;  /* 0x0000001a041a7212 */ /* 0x000fe200078ec0ff */
[----:B------:R-:W2:Y:S01]  /*8e70*/  LDSM.16.MT88.4 R8, [R177+0x7800] ;  /* 0x00780000b108783b */ /* 0x000ea20000004200 */
[----:B------:R-:W-:Y:S01]  /*8e80*/  LOP3.LUT R27, R27, R5, RZ, 0xc0, !PT ;  /* 0x000000051b1b7212 */ /* 0x000fe200078ec0ff */
[----:B------:R-:W3:Y:S01]  /*8e90*/  MUFU.EX2 R148, R148 ;  /* 0x0000009400947308 */ /* 0x000ee20000000800 */
[----:B------:R-:W-:Y:S01]  /*8ea0*/  F2FP.F16.F32.PACK_AB R133, R62, R63 ;  /* 0x0000003f3e85723e */ /* 0x000fe200000000ff */
[----:B------:R-:W2:Y:S01]  /*8eb0*/  LDSM.16.MT88.4 R4, [R176+0x7800] ;  /* 0x00780000b004783b */ /* 0x000ea20000004200 */
[----:B------:R-:W-:Y:S01]  /*8ec0*/  LOP3.LUT R22, R134, 0xffff, RZ, 0xc0, !PT ;  /* 0x0000ffff86167812 */ /* 0x000fe200078ec0ff */
[----:B----4-:R-:W-:Y:S01]  /*8ed0*/  FADD.FTZ R202, R55, R28 ;  /* 0x0000001c37ca7221 */ /* 0x010fe20000010000 */
[----:B------:R-:W-:-:S02]  /*8ee0*/  LOP3.LUT R25, R25, R133, RZ, 0xc0, !PT ;  /* 0x0000008519197212 */ /* 0x000fc400078ec0ff */
[----:B------:R-:W-:Y:S01]  /*8ef0*/  SHF.R.U32.HI R21, RZ, 0x10, R134 ;  /* 0x00000010ff157819 */ /* 0x000fe20000011686 */
[----:B------:R-:W4:Y:S01]  /*8f00*/  MUFU.EX2 R0, R0 ;  /* 0x0000000000007308 */ /* 0x000f220000000800 */
[----:B------:R-:W-:Y:S01]  /*8f10*/  LOP3.LUT R135, R216, 0xffff, RZ, 0xc0, !PT ;  /* 0x0000ffffd8877812 */ /* 0x000fe200078ec0ff */
[----:B-1----:R-:W-:Y:S01]  /*8f20*/  FADD.FTZ R42, R67, R42 ;  /* 0x0000002a432a7221 */ /* 0x002fe20000010000 */
[----:B------:R-:W-:Y:S02]  /*8f30*/  SHF.R.U32.HI R133, RZ, 0x10, R216 ;  /* 0x00000010ff857819 */ /* 0x000fe400000116d8 */
[----:B------:R-:W-:Y:S02]  /*8f40*/  LOP3.LUT R20, R134, 0xff, RZ, 0xc0, !PT ;  /* 0x000000ff86147812 */ /* 0x000fe400078ec0ff */
[----:B------:R-:W-:Y:S01]  /*8f50*/  SHF.R.U32.HI R134, RZ, 0x18, R134 ;  /* 0x00000018ff867819 */ /* 0x000fe20000011686 */
[----:B------:R-:W1:Y:S01]  /*8f60*/  MUFU.EX2 R51, R51 ;  /* 0x0000003300337308 */ /* 0x000e620000000800 */
[----:B------:R-:W-:Y:S01]  /*8f70*/  LOP3.LUT R23, R216, 0xff, RZ, 0xc0, !PT ;  /* 0x000000ffd8177812 */ /* 0x000fe200078ec0ff */
[----:B---3--:R-:W-:Y:S01]  /*8f80*/  FADD.FTZ R42, R148, R42 ;  /* 0x0000002a942a7221 */ /* 0x008fe20000010000 */
[----:B------:R-:W-:-:S02]  /*8f90*/  LOP3.LUT R21, R21, 0xff, RZ, 0xc0, !PT ;  /* 0x000000ff15157812 */ /* 0x000fc400078ec0ff */
[----:B------:R-:W-:Y:S01]  /*8fa0*/  SHF.R.U32.HI R216, RZ, 0x18, R216 ;  /* 0x00000018ffd87819 */ /* 0x000fe200000116d8 */
[C---:B------:R-:W-:Y:S01]  /*8fb0*/  HMMA.16816.F32 R124, R24.reuse, R16, R124 ;  /* 0x00000010187c723c */ /* 0x040fe2000000187c */
[----:B------:R-:W-:Y:S02]  /*8fc0*/  SHF.R.U32.HI R22, RZ, 0x8, R22 ;  /* 0x00000008ff167819 */ /* 0x000fe40000011616 */
[----:B------:R-:W-:Y:S01]  /*8fd0*/  SHF.R.U32.HI R135, RZ, 0x8, R135 ;  /* 0x00000008ff877819 */ /* 0x000fe20000011687 */
[----:B----4-:R-:W-:Y:S01]  /*8fe0*/  FADD.FTZ R42, R0, R42 ;  /* 0x0000002a002a7221 */ /* 0x010fe20000010000 */
[----:B------:R-:W-:Y:S01]  /*8ff0*/  LOP3.LUT R133, R133, 0xff, RZ, 0xc0, !PT ;  /* 0x000000ff85857812 */ /* 0x000fe200078ec0ff */
[----:B------:R-:W-:Y:S01]  /*9000*/  HMMA.16816.F32 R120, R24, R18, R120 ;  /* 0x000000121878723c */ /* 0x000fe20000001878 */
[----:B------:R-:W-:Y:S02]  /*9010*/  PRMT R21, R21, 0x5410, R134 ;  /* 0x0000541015157816 */ /* 0x000fe40000000086 */
[----:B------:R-:W-:-:S02]  /*9020*/  PRMT R22, R20, 0x5410, R22 ;  /* 0x0000541014167816 */ /* 0x000fc40000000016 */
[----:B------:R-:W-:Y:S01]  /*9030*/  PRMT R135, R23, 0x5410, R135 ;  /* 0x0000541017877816 */ /* 0x000fe20000000087 */
[C---:B-----5:R-:W-:Y:S01]  /*9040*/  HMMA.16816.F32 R108, R24.reuse, R12, R108 ;  /* 0x0000000c186c723c */ /* 0x060fe2000000186c */
[----:B------:R-:W-:Y:S01]  /*9050*/  PRMT R133, R133, 0x5410, R216 ;  /* 0x0000541085857816 */ /* 0x000fe200000000d8 */
[----:B-1----:R-:W-:Y:S01]  /*9060*/  FADD.FTZ R201, R51, R42 ;  /* 0x0000002a33c97221 */ /* 0x002fe20000010000 */
[--C-:B------:R-:W-:Y:S02]  /*9070*/  HSET2.LE.AND R23, R21, R52.reuse, PT ;  /* 0x0000003415177233 */ /* 0x100fe40003803000 */
[--C-:B------:R-:W-:Y:S01]  /*9080*/  HSET2.LE.AND R22, R22, R52.reuse, PT ;  /* 0x0000003416167233 */ /* 0x100fe20003803000 */
[C---:B------:R-:W-:Y:S01]  /*9090*/  HMMA.16816.F32 R104, R24.reuse, R14, R104 ;  /* 0x0000000e1868723c */ /* 0x040fe20000001868 */
[--C-:B------:R-:W-:Y:S01]  /*90a0*/  HSET2.LE.AND R20, R135, R52.reuse, PT ;  /* 0x0000003487147233 */ /* 0x100fe20003803000 */
[--C-:B------:R-:W-:Y:S01]  /*90b0*/  IMAD.MOV.U32 R135, RZ, RZ, R31.reuse ;  /* 0x000000ffff877224 */ /* 0x100fe200078e001f */
[----:B------:R-:W-:Y:S01]  /*90c0*/  HSET2.LE.AND R21, R133, R52, PT ;  /* 0x0000003485157233 */ /* 0x000fe20003803000 */
[----:B------:R-:W-:Y:S01]  /*90d0*/  @P0 IMAD.MOV.U32 R135, RZ, RZ, R31 ;  /* 0x000000ffff870224 */ /* 0x000fe200078e001f */
[----:B------:R-:W-:Y:S01]  /*90e0*/  F2FP.F16.F32.PACK_AB R52, R198, R171 ;  /* 0x000000abc634723e */ /* 0x000fe200000000ff */
[----:B--2---:R-:W-:Y:S01]  /*90f0*/  HMMA.16816.F32 R76, R24, R8, R76 ;  /* 0x00000008184c723c */ /* 0x004fe2000000184c */
[----:B------:R-:W-:Y:S01]  /*9100*/  F2FP.F16.F32.PACK_AB R133, R148, R67 ;  /* 0x000000439485723e */ /* 0x000fe200000000ff */
[----:B------:R-:W-:Y:S01]  /*9110*/  @P0 VIADD R198, R132, 0xfffffffd ;  /* 0xfffffffd84c60836 */ /* 0x000fe20000000000 */
[----:B------:R-:W-:-:S02]  /*9120*/  LOP3.LUT R20, R20, R52, RZ, 0xc0, !PT ;  /* 0x0000003414147212 */ /* 0x000fc400078ec0ff */
[----:B------:R-:W-:Y:S01]  /*9130*/  F2FP.F16.F32.PACK_AB R134, R55, R58 ;  /* 0x0000003a3786723e */ /* 0x000fe200000000ff */
[C---:B------:R-:W-:Y:S01]  /*9140*/  HMMA.16816.F32 R100, R24.reuse, R10, R100 ;  /* 0x0000000a1864723c */ /* 0x040fe20000001864 */
[----:B------:R-:W-:Y:S02]  /*9150*/  F2FP.F16.F32.PACK_AB R52, R51, R0 ;  /* 0x000000003334723e */ /* 0x000fe400000000ff */
[----:B------:R-:W-:Y:S01]  /*9160*/  LOP3.LUT R21, R21, R133, RZ, 0xc0, !PT ;  /* 0x0000008515157212 */ /* 0x000fe200078ec0ff */
[--C-:B------:R-:W-:Y:S01]  /*9170*/  IMAD.MOV.U32 R133, RZ, RZ, R29.reuse ;  /* 0x000000ffff857224 */ /* 0x100fe200078e001d */
[----:B------:R-:W-:Y:S01]  /*9180*/  LOP3.LUT R22, R22, R134, RZ, 0xc0, !PT ;  /* 0x0000008616167212 */ /* 0x000fe200078ec0ff */
[----:B------:R-:W-:Y:S01]  /*9190*/  HMMA.16816.F32 R84, R24, R4, R84 ;  /* 0x000000041854723c */ /* 0x000fe20000001854 */
[----:B------:R-:W-:Y:S01]  /*91a0*/  LOP3.LUT R23, R23, R52, RZ, 0xc0, !PT ;  /* 0x0000003417177212 */ /* 0x000fe200078ec0ff */
[----:B------:R-:W-:Y:S02]  /*91b0*/  IMAD.MOV.U32 R134, RZ, RZ, R30 ;  /* 0x000000ffff867224 */ /* 0x000fe400078e001e */
[----:B------:R-:W-:-:S02]  /*91c0*/  @P0 IMAD.MOV.U32 R133, RZ, RZ, R29 ;  /* 0x000000ffff850224 */ /* 0x000fc400078e001d */
[----:B------:R-:W-:Y:S01]  /*91d0*/  HMMA.16816.F32 R88, R24, R6, R88 ;  /* 0x000000061858723c */ /* 0x000fe20000001858 */
[----:B------:R-:W-:-:S05]  /*91e0*/  @P0 IMAD.MOV.U32 R134, RZ, RZ, R30 ;  /* 0x000000ffff860224 */ /* 0x000fca00078e001e */
        /* <DEDUP_REMOVED lines=9> */
[----:B------:R-:W-:-:S15]  /*9280*/  @P0 BRA `(.L_x_732) ;  /* 0x0000000000040947 */ /* 0x000fde0003800000 */
.L_x_730:
[----:B------:R-:W-:-:S07]  /*9290*/  IADD3 R198, R195, -0x1, RZ ;  /* 0xffffffffc3c67810 */ /* 0x000fce0007ffe0ff */
.L_x_732:
[----:B------:R-:W-:-:S13]  /*92a0*/  ISETP.GE.AND P0, PT, R198, RZ, PT ;  /* 0x000000ffc600720c */ /* 0x000fda0003f06270 */
[----:B------:R-:W-:Y:S05]  /*92b0*/  @!P0 BRA `(.L_x_733) ;  /* 0x0000003800648947 */ /* 0x000fea0003800000 */
[----:B------:R-:W-:Y:S01]  /*92c0*/  IMAD.WIDE.U32 R210, R203, -0x326172a9, RZ ;  /* 0xcd9e8d57cbd27825 */ /* 0x000fe200078e00ff */
[----:B------:R-:W-:Y:S01]  /*92d0*/  PRMT R195, R3, 0x7054, R3 ;  /* 0x0000705403c37816 */ /* 0x000fe20000000003 */
[----:B------:R-:W-:Y:S01]  /*92e0*/  ULDC UR4, c[0x0][0x2ec] ;  /* 0x0000bb0000047ab9 */ /* 0x000fe20000000800 */
[----:B------:R-:W-:Y:S01]  /*92f0*/  MOV R132, R135 ;  /* 0x0000008700847202 */ /* 0x000fe20000000f00 */
[----:B------:R-:W-:Y:S01]  /*9300*/  IMAD.WIDE.U32 R206, R139, -0x326172a9, RZ ;  /* 0xcd9e8d578bce7825 */ /* 0x000fe200078e00ff */
[----:B------:R-:W-:Y:S01]  /*9310*/  LOP3.LUT R208, R211, R138, RZ, 0x3c, !PT ;  /* 0x0000008ad3d07212 */ /* 0x000fe200078e3cff */
[----:B------:R-:W-:Y:S01]  /*9320*/  ULDC.64 UR10, c[0x0][0x220] ;  /* 0x00008800000a7ab9 */ /* 0x000fe20000000a00 */
[----:B------:R-:W-:Y:S01]  /*9330*/  MOV R3, R136 ;  /* 0x0000008800037202 */ /* 0x000fe20000000f00 */
[----:B------:R-:W-:Y:S01]  /*9340*/  IMAD.MOV.U32 R2, RZ, RZ, R134 ;  /* 0x000000ffff027224 */ /* 0x000fe200078e0086 */
[----:B------:R-:W-:Y:S01]  /*9350*/  LOP3.LUT R204, R207, R138, RZ, 0x3c, !PT ;  /* 0x0000008acfcc7212 */ /* 0x000fe200078e3cff */
[----:B------:R-:W-:Y:S01]  /*9360*/  IMAD.WIDE.U32 R212, R137, -0x2daee0ad, RZ ;  /* 0xd2511f5389d47825 */ /* 0x000fe200078e00ff */
[----:B------:R-:W-:Y:S01]  /*9370*/  MOV R0, R133 ;  /* 0x0000008500007202 */ /* 0x000fe20000000f00 */
[----:B------:R-:W-:Y:S01]  /*9380*/  ULDC.64 UR6, c[0x0][0x218] ;  /* 0x0000860000067ab9 */ /* 0x000fe20000000a00 */
[----:B------:R-:W-:Y:S01]  /*9390*/  MOV R214, R220 ;  /* 0x000000dc00d67202 */ /* 0x000fe20000000f00 */
[----:B------:R-:W-:Y:S01]  /*93a0*/  IMAD.WIDE.U32 R208, R208, -0x2daee0ad, RZ ;  /* 0xd2511f53d0d07825 */ /* 0x000fe200078e00ff */
[----:B------:R-:W-:-:S03]  /*93b0*/  ULDC.64 UR8, c[0x0][0x248] ;  /* 0x0000920000087ab9 */ /* 0x000fc60000000a00 */
[----:B------:R-:W-:-:S04]  /*93c0*/  IMAD.WIDE.U32 R204, R204, -0x2daee0ad, RZ ;  /* 0xd2511f53cccc7825 */ /* 0x000fc800078e00ff */
[----:B------:R-:W-:Y:S01]  /*93d0*/  IMAD.MOV.U32 R215, RZ, RZ, R223 ;  /* 0x000000ffffd77224 */ /* 0x000fe200078e00df */
[----:B------:R-:W-:Y:S06]  /*93e0*/  BRA `(.L_x_734) ;  /* 0x0000000000647947 */ /* 0x000fec0003800000 */
.L_x_736:
[----:B------:R-:W-:Y:S04]  /*93f0*/  VIADD R137, R198, 0xffffffff ;  /* 0xffffffffc6897836 */ /* 0x000fe80000000000 */
[----:B------:R-:W-:Y:S01]  /*9400*/  IMAD.WIDE.U32 R138, R137, UR8, RZ ;  /* 0x00000008898a7c25 */ /* 0x000fe2000f8e00ff */
[----:B------:R-:W-:Y:S05]  /*9410*/  SHF.R.S32.HI R135, RZ, 0x1f, R137 ;  /* 0x0000001fff877819 */ /* 0x000fea0000011489 */
[----:B------:R-:W-:Y:S04]  /*9420*/  IMAD R135, R135, UR8, RZ ;  /* 0x0000000887877c24 */ /* 0x000fe8000f8e02ff */
[----:B------:R-:W-:Y:S01]  /*9430*/  IMAD R135, R137, UR9, R135 ;  /* 0x0000000989877c24 */ /* 0x000fe2000f8e0287 */
[C---:B------:R-:W-:Y:S03]  /*9440*/  LEA R137, P1, R138.reuse, R188, 0x6 ;  /* 0x000000bc8a897211 */ /* 0x040fe600078230ff */
[----:B------:R-:W-:Y:S01]  /*9450*/  IMAD.IADD R135, R139, 0x1, R135 ;  /* 0x000000018b877824 */ /* 0x000fe200078e0287 */
[C---:B------:R-:W-:Y:S04]  /*9460*/  LEA R140, P2, R137.reuse, UR6, 0x1 ;  /* 0x00000006898c7c11 */ /* 0x040fe8000f8408ff */
[----:B------:R-:W-:Y:S02]  /*9470*/  LEA.HI.X R135, R138, R191, R135, 0x6, P1 ;  /* 0x000000bf8a877211 */ /* 0x000fe400008f3487 */
        /* <DEDUP_REMOVED lines=10> */
[----:B------:R1:W-:Y:S03]  /*9520*/  LDGSTS.E.BYPASS.LTC128B.128 [R187+0x4800], desc[UR30][R138.64] ;  /* 0x048000008abb7fae */ /* 0x0003e6000b901d5e */
[----:B------:R-:W-:Y:S01]  /*9530*/  IADD3.X R143, R145, UR14, RZ, P1, !PT ;  /* 0x0000000e918f7c10 */ /* 0x000fe20008ffe4ff */
[----:B------:R1:W-:Y:S04]  /*9540*/  LDGSTS.E.BYPASS.LTC128B.128 [R187+0x5000], desc[UR30][R144.64] ;  /* 0x0500000090bb7fae */ /* 0x0003e8000b901d5e */
[----:B------:R1:W-:Y:S04]  /*9550*/  LDGSTS.E.BYPASS.LTC128B.128 [R187+0x5800], desc[UR30][R142.64] ;  /* 0x058000008ebb7fae */ /* 0x0003e8000b901d5e */
[----:B------:R-:W0:Y:S01]  /*9560*/  LDGDEPBAR ;  /* 0x00000000000079af */ /* 0x000e220000000000 */
[----:B------:R-:W-:Y:S05]  /*9570*/  BRA `(.L_x_735) ;  /* 0x0000000800787947 */ /* 0x000fea0003800000 */
.L_x_734:
[----:B------:R-:W-:Y:S04]  /*9580*/  DEPBAR.LE SB0, 0x0 ;  /* 0x000080000000791a */ /* 0x000fe80000000000 */
[----:B------:R-:W-:Y:S01]  /*9590*/  BAR.SYNC.DEFER_BLOCKING 0x0 ;  /* 0x0000000000007b1d */ /* 0x000fe20000010000 */
[----:B------:R-:W-:Y:S01]  /*95a0*/  SHF.R.S32.HI R5, RZ, 0x1f, R198 ;  /* 0x0000001fff057819 */ /* 0x000fe200000114c6 */
[C---:B------:R-:W-:Y:S02]  /*95b0*/  IMAD R4, R198.reuse, UR12, RZ ;  /* 0x0000000cc6047c24 */ /* 0x040fe4000f8e02ff */
[----:B------:R-:W-:Y:S04]  /*95c0*/  IMAD.WIDE.U32 R6, R198, UR13, R214 ;  /* 0x0000000dc6067c25 */ /* 0x000fe8000f8e00d6 */
[----:B------:R-:W-:Y:S01]  /*95d0*/  IMAD R4, R5, UR13, R4 ;  /* 0x0000000d05047c24 */ /* 0x000fe2000f8e0204 */
[----:B------:R-:W-:Y:S03]  /*95e0*/  LEA R8, P1, R6, UR10, 0x1 ;  /* 0x0000000a06087c11 */ /* 0x000fe6000f8208ff */
[----:B------:R-:W-:Y:S01]  /*95f0*/  IMAD.IADD R4, R7, 0x1, R4 ;  /* 0x0000000107047824 */ /* 0x000fe200078e0204 */
[----:B------:R-:W-:Y:S04]  /*9600*/  IADD3 R10, P0, R8, UR17, RZ ;  /* 0x00000011080a7c10 */ /* 0x000fe8000ff1e0ff */
[----:B------:R-:W-:Y:S02]  /*9610*/  LEA.HI.X R9, R6, UR11, R4, 0x1, P1 ;  /* 0x0000000b06097c11 */ /* 0x000fe400088f0c04 */
[----:B------:R-:W-:Y:S02]  /*9620*/  IADD3 R6, P1, R10, UR17, RZ ;  /* 0x000000110a067c10 */ /* 0x000fe4000ff3e0ff */
[----:B------:R-:W-:Y:S02]  /*9630*/  IADD3.X R11, R9, UR16, RZ, P0, !PT ;  /* 0x00000010090b7c10 */ /* 0x000fe400087fe4ff */
[----:B------:R-:W-:Y:S01]  /*9640*/  IADD3 R4, P0, R6, UR17, RZ ;  /* 0x0000001106047c10 */ /* 0x000fe2000ff1e0ff */
[----:B------:R-:W-:Y:S01]  /*9650*/  @!PT LDS RZ, [RZ] ;  /* 0x00000000fffff984 */ /* 0x000fe20000000800 */
[----:B------:R-:W-:Y:S01]  /*9660*/  @!PT LDS RZ, [RZ] ;  /* 0x00000000fffff984 */ /* 0x000fe20000000800 */
[----:B------:R-:W-:Y:S01]  /*9670*/  @!PT LDS RZ, [RZ] ;  /* 0x00000000fffff984 */ /* 0x000fe20000000800 */
[----:B------:R-:W-:Y:S01]  /*9680*/  LDGSTS.E.BYPASS.LTC128B.128 [R187+0x6000], desc[UR30][R8.64] ;  /* 0x0600000008bb7fae */ /* 0x000fe2000b901d5e */
[----:B------:R-:W-:Y:S05]  /*9690*/  IADD3.X R7, R11, UR16, RZ, P1, !PT ;  /* 0x000000100b077c10 */ /* 0x000fea0008ffe4ff */
[----:B------:R-:W-:Y:S01]  /*96a0*/  LDGSTS.E.BYPASS.LTC128B.128 [R187+0x6800], desc[UR30][R10.64] ;  /* 0x068000000abb7fae */ /* 0x000fe2000b901d5e */
[----:B------:R-:W-:Y:S02]  /*96b0*/  IADD3.X R5, R7, UR16, RZ, P0, !PT ;  /* 0x0000001007057c10 */ /* 0x000fe400087fe4ff */
[----:B------:R-:W-:Y:S03]  /*96c0*/  ISETP.GT.AND P0, PT, R198, RZ, PT ;  /* 0x000000ffc600720c */ /* 0x000fe60003f04270 */
[----:B------:R-:W-:Y:S06]  /*96d0*/  LDGSTS.E.BYPASS.LTC128B.128 [R187+0x7000], desc[UR30][R6.64] ;  /* 0x0700000006bb7fae */ /* 0x000fec000b901d5e */
[----:B------:R1:W-:Y:S06]  /*96e0*/  LDGSTS.E.BYPASS.LTC128B.128 [R187+0x7800], desc[UR30][R4.64] ;  /* 0x0780000004bb7fae */ /* 0x0003ec000b901d5e */
[----:B------:R-:W-:Y:S06]  /*96f0*/  LDSM.16.M88.4 R64, [R186] ;  /* 0x00000000ba40783b */ /* 0x000fec0000000200 */
[----:B------:R-:W1:Y:S06]  /*9700*/  LDSM.16.M88.4 R16, [R185] ;  /* 0x00000000b910783b */ /* 0x000e6c0000000200 */
[----:B------:R-:W2:Y:S06]  /*9710*/  LDSM.16.M88.4 R60, [R186+0x2000] ;  /* 0x00200000ba3c783b */ /* 0x000eac0000000200 */
[----:B------:R-:W3:Y:S06]  /*9720*/  LDSM.16.M88.4 R32, [R185+0x800] ;  /* 0x00080000b920783b */ /* 0x000eec0000000200 */
[----:B------:R-:W0:Y:S06]  /*9730*/  LDGDEPBAR ;  /* 0x00000000000079af */ /* 0x000e2c0000000000 */
[----:B------:R-:W4:Y:S06]  /*9740*/  LDSM.16.M88.4 R48, [R185+0x1000] ;  /* 0x00100000b930783b */ /* 0x000f2c0000000200 */
[----:B------:R-:W5:Y:S06]  /*9750*/  LDSM.16.M88.4 R136, [R185+0x1800] ;  /* 0x00180000b988783b */ /* 0x000f6c0000000200 */
[----:B------:R-:W-:Y:S01]  /*9760*/  LDSM.16.M88.4 R140, [R184] ;  /* 0x00000000b88c783b */ /* 0x000fe20000000200 */
[-C--:B-1----:R-:W-:Y:S05]  /*9770*/  HMMA.16816.F32 R4, R64, R16.reuse, RZ ;  /* 0x000000104004723c */ /* 0x082fea00000018ff */
[----:B------:R-:W1:Y:S01]  /*9780*/  LDSM.16.M88.4 R144, [R183] ;  /* 0x00000000b790783b */ /* 0x000e620000000200 */
[C---:B--2---:R-:W-:Y:S05]  /*9790*/  HMMA.16816.F32 R8, R60.reuse, R16, RZ ;  /* 0x000000103c08723c */ /* 0x044fea00000018ff */
[----:B------:R-:W2:Y:S01]  /*97a0*/  LDSM.16.M88.4 R148, [R184+0x2000] ;  /* 0x00200000b894783b */ /* 0x000ea20000000200 */
[-C--:B------:R-:W-:Y:S05]  /*97b0*/  HMMA.16816.F32 R12, R60, R18.reuse, RZ ;  /* 0x000000123c0c723c */ /* 0x080fea00000018ff */
[----:B------:R-:W2:Y:S01]  /*97c0*/  LDSM.16.M88.4 R152, [R183+0x800] ;  /* 0x00080000b798783b */ /* 0x000ea20000000200 */
[C---:B------:R-:W-:Y:S05]  /*97d0*/  HMMA.16816.F32 R16, R64.reuse, R18, RZ ;  /* 0x000000124010723c */ /* 0x040fea00000018ff */
[----:B------:R-:W2:Y:S01]  /*97e0*/  LDSM.16.M88.4 R156, [R183+0x1000] ;  /* 0x00100000b79c783b */ /* 0x000ea20000000200 */
[-C--:B---3--:R-:W-:Y:S05]  /*97f0*/  HMMA.16816.F32 R20, R64, R32.reuse, RZ ;  /* 0x000000204014723c */ /* 0x088fea00000018ff */
[----:B------:R-:W-:Y:S01]  /*9800*/  LDSM.16.M88.4 R160, [R182] ;  /* 0x00000000b6a0783b */ /* 0x000fe20000000200 */
[C---:B------:R-:W-:Y:S05]  /*9810*/  HMMA.16816.F32 R24, R60.reuse, R32, RZ ;  /* 0x000000203c18723c */ /* 0x040fea00000018ff */
[----:B------:R-:W-:Y:S01]  /*9820*/  LDSM.16.M88.4 R164, [R181] ;  /* 0x00000000b5a4783b */ /* 0x000fe20000000200 */
[-C--:B------:R-:W-:Y:S05]  /*9830*/  HMMA.16816.F32 R28, R60, R34.reuse, RZ ;  /* 0x000000223c1c723c */ /* 0x080fea00000018ff */
[----:B------:R-:W-:Y:S01]  /*9840*/  LDSM.16.M88.4 R168, [R182+0x2000] ;  /* 0x00200000b6a8783b */ /* 0x000fe20000000200 */
        /* <DEDUP_REMOVED lines=10> */
[-C--:B-1----:R-:W-:Y:S06]  /*98f0*/  HMMA.16816.F32 R4, R140, R144.reuse, R4 ;  /* 0x000000908c04723c */ /* 0x082fec0000001804 */
[C---:B--2---:R-:W-:Y:S06]  /*9900*/  HMMA.16816.F32 R8, R148.reuse, R144, R8 ;  /* 0x000000909408723c */ /* 0x044fec0000001808 */
[-C--:B------:R-:W-:Y:S06]  /*9910*/  HMMA.16816.F32 R12, R148, R146.reuse, R12 ;  /* 0x00000092940c723c */ /* 0x080fec000000180c */
[C---:B------:R-:W-:Y:S01]  /*9920*/  HMMA.16816.F32 R16, R140.reuse, R146, R16 ;  /* 0x000000928c10723c */ /* 0x040fe20000001810 */
[----:B------:R-:W1:Y:S05]  /*9930*/  LDSM.16.M88.4 R144, [R175] ;  /* 0x00000000af90783b */ /* 0x000e6a0000000200 */
[-C--:B------:R-:W-:Y:S06]  /*9940*/  HMMA.16816.F32 R20, R140, R152.reuse, R20 ;  /* 0x000000988c14723c */ /* 0x080fec0000001814 */
        /* <DEDUP_REMOVED lines=14> */
[----:B------:R-:W3:Y:S05]  /*9a30*/  LDSM.16.M88.4 R136, [R173] ;  /* 0x00000000ad88783b */ /* 0x000eea0000000200 */
[-C--:B------:R-:W-:Y:S01]  /*9a40*/  HMMA.16816.F32 R4, R160, R164.reuse, R4 ;  /* 0x000000a4a004723c */ /* 0x080fe20000001804 */
[----:B------:R-:W4:Y:S05]  /*9a50*/  LDSM.16.M88.4 R140, [R180] ;  /* 0x00000000b48c783b */ /* 0x000f2a0000000200 */
[C---:B------:R-:W-:Y:S06]  /*9a60*/  HMMA.16816.F32 R8, R168.reuse, R164, R8 ;  /* 0x000000a4a808723c */ /* 0x040fec0000001808 */
[-C--:B------:R-:W-:Y:S06]  /*9a70*/  HMMA.16816.F32 R12, R168, R166.reuse, R12 ;  /* 0x000000a6a80c723c */ /* 0x080fec000000180c */
[C---:B------:R-:W-:Y:S01]  /*9a80*/  HMMA.16816.F32 R16, R160.reuse, R166, R16 ;  /* 0x000000a6a010723c */ /* 0x040fe20000001810 */
[----:B------:R-:W5:Y:S05]  /*9a90*/  LDSM.16.M88.4 R164, [R172+0x800] ;  /* 0x00080000aca4783b */ /* 0x000f6a0000000200 */
        /* <DEDUP_REMOVED lines=11> */
[-C--:B---3--:R-:W-:Y:S01]  /*9b50*/  HMMA.16816.F32 R52, R160, R136.reuse, R52 ;  /* 0x00000088a034723c */ /* 0x088fe20000001834 */
[----:B------:R-:W-:Y:S05]  /*9b60*/  BAR.SYNC.DEFER_BLOCKING 0x0 ;  /* 0x0000000000007b1d */ /* 0x000fea0000010000 */
[C---:B------:R-:W-:Y:S06]  /*9b70*/  HMMA.16816.F32 R56, R168.reuse, R136, R56 ;  /* 0x00000088a838723c */ /* 0x040fec0000001838 */
[-C--:B------:R-:W-:Y:S06]  /*9b80*/  HMMA.16816.F32 R60, R168, R138.reuse, R60 ;  /* 0x0000008aa83c723c */ /* 0x080fec000000183c */
[----:B------:R-:W-:Y:S06]  /*9b90*/  HMMA.16816.F32 R64, R160, R138, R64 ;  /* 0x0000008aa040723c */ /* 0x000fec0000001840 */
[-C--:B----4-:R-:W-:Y:S06]  /*9ba0*/  HMMA.16816.F32 R4, R140, R148.reuse, R4 ;  /* 0x000000948c04723c */ /* 0x090fec0000001804 */
[C---:B------:R-:W-:Y:S06]  /*9bb0*/  HMMA.16816.F32 R8, R156.reuse, R148, R8 ;  /* 0x000000949c08723c */ /* 0x040fec0000001808 */
[-C--:B------:R-:W-:Y:S06]  /*9bc0*/  HMMA.16816.F32 R12, R156, R150.reuse, R12 ;  /* 0x000000969c0c723c */ /* 0x080fec000000180c */
[C---:B------:R-:W-:Y:S06]  /*9bd0*/  HMMA.16816.F32 R16, R140.reuse, R150, R16 ;  /* 0x000000968c10723c */ /* 0x040fec0000001810 */
[----:B------:R-:W-:Y:S01]  /*9be0*/  FMNMX.FTZ R133, R4, R3, !PT ;  /* 0x0000000304857209 */ /* 0x000fe20007810000 */
[-C--:B-----5:R-:W-:Y:S04]  /*9bf0*/  HMMA.16816.F32 R20, R140, R164.reuse, R20 ;  /* 0x000000a48c14723c */ /* 0x0a0fe80000001814 */
[----:B------:R-:W-:Y:S02]  /*9c00*/  FMNMX.FTZ R133, R5, R133, !PT ;  /* 0x0000008505857209 */ /* 0x000fe40007810000 */
[----:B------:R-:W-:Y:S01]  /*9c10*/  FMNMX.FTZ R134, R6, R132, !PT ;  /* 0x0000008406867209 */ /* 0x000fe20007810000 */
[C---:B------:R-:W-:Y:S04]  /*9c20*/  HMMA.16816.F32 R24, R156.reuse, R164, R24 ;  /* 0x000000a49c18723c */ /* 0x040fe80000001818 */
[----:B------:R-:W-:Y:S02]  /*9c30*/  FMNMX.FTZ R134, R7, R134, !PT ;  /* 0x0000008607867209 */ /* 0x000fe40007810000 */
        /* <DEDUP_REMOVED lines=50> */
.L_x_735:
[----:B------:R-:W-:Y:S01]  /*9f60*/  FMNMX.FTZ R133, R57, R133, !PT ;  /* 0x0000008539857209 */ /* 0x000fe20007810000 */
[----:B-1----:R-:W1:Y:S01]  /*9f70*/  SHFL.BFLY PT, R139, R136, 0x2, 0x1f ;  /* 0x0c401f00888b7f89 */ /* 0x002e6200000e0000 */
[----:B------:R-:W-:Y:S02]  /*9f80*/  FMNMX.FTZ R134, R66, R134, !PT ;  /* 0x0000008642867209 */ /* 0x000fe40007810000 */
[----:B------:R-:W-:Y:S02]  /*9f90*/  FMNMX.FTZ R135, R60, R133, !PT ;  /* 0x000000853c877209 */ /* 0x000fe40007810000 */
[----:B------:R-:W-:Y:S01]  /*9fa0*/  FMNMX.FTZ R140, R67, R134, !PT ;  /* 0x00000086438c7209 */ /* 0x000fe20007810000 */
[C---:B------:R-:W-:Y:S01]  /*9fb0*/  IMAD.SHL.U32 R134, R198.reuse, 0x2, RZ ;  /* 0x00000002c6867824 */ /* 0x040fe200078e00ff */
[----:B------:R-:W-:Y:S01]  /*9fc0*/  FMNMX.FTZ R135, R61, R135, !PT ;  /* 0x000000873d877209 */ /* 0x000fe20007810000 */
[----:B------:R-:W-:Y:S01]  /*9fd0*/  VIADD R198, R198, 0xffffffff ;  /* 0xffffffffc6c67836 */ /* 0x000fe20000000000 */
[----:B------:R-:W-:Y:S01]  /*9fe0*/  FMNMX.FTZ R143, R10, R0, !PT ;  /* 0x000000000a8f7209 */ /* 0x000fe20007810000 */
[----:B------:R-:W2:Y:S01]  /*9ff0*/  SHFL.BFLY PT, R142, R140, 0x2, 0x1f ;  /* 0x0c401f008c8e7f89 */ /* 0x000ea200000e0000 */
[----:B------:R-:W-:Y:S01]  /*a000*/  LOP3.LUT R154, R209, UR26, R212, 0x96, !PT ;  /* 0x0000001ad19a7c12 */ /* 0x000fe2000f8e96d4 */
[----:B------:R-:W-:Y:S01]  /*a010*/  VIADD R133, R134, 0x1 ;  /* 0x0000000186857836 */ /* 0x000fe20000000000 */
[----:B------:R-:W-:Y:S05]  /*a020*/  LOP3.LUT R134, R213, UR33, R134, 0x96, !PT ;  /* 0x00000021d5867c12 */ /* 0x000fea000f8e9686 */
[----:B------:R-:W3:Y:S01]  /*a030*/  SHFL.BFLY PT, R141, R135, 0x2, 0x1f ;  /* 0x0c401f00878d7f89 */ /* 0x000ee200000e0000 */
[----:B------:R-:W-:Y:S01]  /*a040*/  FMNMX.FTZ R143, R11, R143, !PT ;  /* 0x0000008f0b8f7209 */ /* 0x000fe20007810000 */
[----:B------:R-:W-:Y:S01]  /*a050*/  IMAD.WIDE.U32 R154, R154, -0x326172a9, RZ ;  /* 0xcd9e8d579a9a7825 */ /* 0x000fe200078e00ff */
[----:B------:R-:W-:Y:S02]  /*a060*/  LOP3.LUT R133, R213, UR33, R133, 0x96, !PT ;  /* 0x00000021d5857c12 */ /* 0x000fe4000f8e9685 */
[----:B------:R-:W-:Y:S01]  /*a070*/  FMNMX.FTZ R143, R14, R143, !PT ;  /* 0x0000008f0e8f7209 */ /* 0x000fe20007810000 */
[----:B------:R-:W-:Y:S01]  /*a080*/  IMAD.WIDE.U32 R146, R134, -0x326172a9, RZ ;  /* 0xcd9e8d5786927825 */ /* 0x000fe200078e00ff */
[----:B------:R-:W-:Y:S02]  /*a090*/  LOP3.LUT R152, R205, UR26, R212, 0x96, !PT ;  /* 0x0000001acd987c12 */ /* 0x000fe4000f8e96d4 */
[----:B------:R-:W-:Y:S01]  /*a0a0*/  FMNMX.FTZ R143, R15, R143, !PT ;  /* 0x0000008f0f8f7209 */ /* 0x000fe20007810000 */
[----:B------:R-:W-:Y:S01]  /*a0b0*/  IMAD.WIDE.U32 R230, R133, -0x326172a9, RZ ;  /* 0xcd9e8d5785e67825 */ /* 0x000fe200078e00ff */
[----:B-1----:R-:W-:Y:S02]  /*a0c0*/  FMNMX.FTZ R139, R136, R139, !PT ;  /* 0x0000008b888b7209 */ /* 0x002fe40007810000 */
[----:B------:R-:W-:Y:S01]  /*a0d0*/  LOP3.LUT R134, R147, UR27, R210, 0x96, !PT ;  /* 0x0000001b93867c12 */ /* 0x000fe2000f8e96d2 */
[----:B------:R-:W-:Y:S01]  /*a0e0*/  IMAD.WIDE.U32 R152, R152, -0x326172a9, RZ ;  /* 0xcd9e8d5798987825 */ /* 0x000fe200078e00ff */
[----:B------:R-:W-:Y:S01]  /*a0f0*/  FMNMX.FTZ R143, R26, R143, !PT ;  /* 0x0000008f1a8f7209 */ /* 0x000fe20007810000 */
[----:B------:R-:W1:Y:S01]  /*a100*/  SHFL.BFLY PT, R136, R139, 0x1, 0x1f ;  /* 0x0c201f008b887f89 */ /* 0x000e6200000e0000 */
[----:B------:R-:W-:Y:S01]  /*a110*/  LOP3.LUT R133, R231, UR27, R206, 0x96, !PT ;  /* 0x0000001be7857c12 */ /* 0x000fe2000f8e96ce */
[----:B------:R-:W-:Y:S01]  /*a120*/  IMAD.WIDE.U32 R148, R134, -0x2daee0ad, RZ ;  /* 0xd2511f5386947825 */ /* 0x000fe200078e00ff */
[----:B------:R-:W-:Y:S02]  /*a130*/  FMNMX.FTZ R143, R27, R143, !PT ;  /* 0x0000008f1b8f7209 */ /* 0x000fe40007810000 */
[----:B--2---:R-:W-:Y:S01]  /*a140*/  FMNMX.FTZ R142, R140, R142, !PT ;  /* 0x0000008e8c8e7209 */ /* 0x004fe20007810000 */
[----:B------:R-:W-:Y:S01]  /*a150*/  IMAD.WIDE.U32 R226, R133, -0x2daee0ad, RZ ;  /* 0xd2511f5385e27825 */ /* 0x000fe200078e00ff */
[----:B------:R-:W-:Y:S02]  /*a160*/  FMNMX.FTZ R143, R30, R143, !PT ;  /* 0x0000008f1e8f7209 */ /* 0x000fe40007810000 */
[----:B---3--:R-:W-:Y:S02]  /*a170*/  FMNMX.FTZ R141, R135, R141, !PT ;  /* 0x0000008d878d7209 */ /* 0x008fe40007810000 */
[----:B------:R-:W-:Y:S01]  /*a180*/  LOP3.LUT R150, R155, UR25, R146, 0x96, !PT ;  /* 0x000000199b967c12 */ /* 0x000fe2000f8e9692 */
[----:B------:R-:W2:Y:S01]  /*a190*/  SHFL.BFLY PT, R135, R142, 0x1, 0x1f ;  /* 0x0c201f008e877f89 */ /* 0x000ea200000e0000 */
[----:B------:R-:W-:Y:S02]  /*a1a0*/  LOP3.LUT R138, R147, UR27, R206, 0x96, !PT ;  /* 0x0000001b938a7c12 */ /* 0x000fe4000f8e96ce */
[----:B------:R-:W-:Y:S05]  /*a1b0*/  LOP3.LUT R146, R153, UR25, R146, 0x96, !PT ;  /* 0x0000001999927c12 */ /* 0x000fea000f8e9692 */
[----:B------:R-:W3:Y:S01]  /*a1c0*/  SHFL.BFLY PT, R134, R141, 0x1, 0x1f ;  /* 0x0c201f008d867f89 */ /* 0x000ee200000e0000 */
[----:B------:R-:W-:Y:S01]  /*a1d0*/  LOP3.LUT R137, R231, UR27, R210, 0x96, !PT ;  /* 0x0000001be7897c12 */ /* 0x000fe2000f8e96d2 */
[----:B------:R-:W-:Y:S01]  /*a1e0*/  IMAD.WIDE.U32 R150, R150, -0x2daee0ad, RZ ;  /* 0xd2511f5396967825 */ /* 0x000fe200078e00ff */
[----:B------:R-:W-:Y:S02]  /*a1f0*/  LOP3.LUT R140, R149, UR24, R208, 0x96, !PT ;  /* 0x00000018958c7c12 */ /* 0x000fe4000f8e96d0 */
[--C-:B------:R-:W-:Y:S01]  /*a200*/  LOP3.LUT R234, R155, UR25, R230.reuse, 0x96, !PT ;  /* 0x000000199bea7c12 */ /* 0x100fe2000f8e96e6 */
[----:B------:R-:W-:Y:S01]  /*a210*/  IMAD.WIDE.U32 R146, R146, -0x2daee0ad, RZ ;  /* 0xd2511f5392927825 */ /* 0x000fe200078e00ff */
[----:B------:R-:W-:Y:S02]  /*a220*/  LOP3.LUT R230, R153, UR25, R230, 0x96, !PT ;  /* 0x0000001999e67c12 */ /* 0x000fe4000f8e96e6 */
[----:B-1----:R-:W-:Y:S01]  /*a230*/  FMNMX.FTZ R136, R139, R136, !PT ;  /* 0x000000888b887209 */ /* 0x002fe20007810000 */
[----:B------:R-:W-:Y:S01]  /*a240*/  IMAD.WIDE.U32 R234, R234, -0x2daee0ad, RZ ;  /* 0xd2511f53eaea7825 */ /* 0x000fe200078e00ff */
[----:B------:R-:W-:Y:S02]  /*a250*/  LOP3.LUT R148, R151, UR22, R148, 0x96, !PT ;  /* 0x0000001697947c12 */ /* 0x000fe4000f8e9694 */
[C---:B------:R-:W-:Y:S01]  /*a260*/  FSETP.NEU.FTZ.AND P1, PT, R136.reuse, -INF , PT ;  /* 0xff8000008800780b */ /* 0x040fe20003f3d000 */
[----:B------:R-:W-:Y:S01]  /*a270*/  FADD.FTZ R133, -R136, R3 ;  /* 0x0000000388857221 */ /* 0x000fe20000010100 */
[----:B------:R-:W-:Y:S01]  /*a280*/  FMNMX.FTZ R3, R31, R143, !PT ;  /* 0x0000008f1f037209 */ /* 0x000fe20007810000 */
[----:B------:R-:W-:Y:S01]  /*a290*/  IMAD.WIDE.U32 R230, R230, -0x2daee0ad, RZ ;  /* 0xd2511f53e6e67825 */ /* 0x000fe200078e00ff */
[----:B------:R-:W-:Y:S03]  /*a2a0*/  LOP3.LUT R139, R227, UR24, R204, 0x96, !PT ;  /* 0x00000018e38b7c12 */ /* 0x000fe6000f8e96cc */
[----:B------:R-:W-:Y:S01]  /*a2b0*/  FMUL.FTZ R133, R133, UR4 ;  /* 0x0000000485857c20 */ /* 0x000fe20008410000 */
[----:B--2---:R-:W-:Y:S01]  /*a2c0*/  FMNMX.FTZ R135, R142, R135, !PT ;  /* 0x000000878e877209 */ /* 0x004fe20007810000 */
[----:B------:R-:W-:Y:S01]  /*a2d0*/  IMAD.WIDE.U32 R148, R148, -0x326172a9, RZ ;  /* 0xcd9e8d5794947825 */ /* 0x000fe200078e00ff */
[----:B------:R-:W-:Y:S02]  /*a2e0*/  LOP3.LUT R226, R231, UR22, R226, 0x96, !PT ;  /* 0x00000016e7e27c12 */ /* 0x000fe4000f8e96e2 */
[----:B---3--:R-:W-:Y:S01]  /*a2f0*/  FMNMX.FTZ R134, R141, R134, !PT ;  /* 0x000000868d867209 */ /* 0x008fe20007810000 */
[----:B------:R-:W-:Y:S01]  /*a300*/  FMUL.FTZ R228, R136, UR4 ;  /* 0x0000000488e47c20 */ /* 0x000fe20008410000 */
[----:B------:R-:W-:Y:S01]  /*a310*/  FMNMX.FTZ R141, R42, R3, !PT ;  /* 0x000000032a8d7209 */ /* 0x000fe20007810000 */
[C---:B------:R-:W-:Y:S01]  /*a320*/  FADD.FTZ R3, -R135.reuse, R132 ;  /* 0x0000008487037221 */ /* 0x040fe20000010100 */
[----:B------:R-:W-:Y:S01]  /*a330*/  IMAD.WIDE.U32 R226, R226, -0x326172a9, RZ ;  /* 0xcd9e8d57e2e27825 */ /* 0x000fe200078e00ff */
[----:B------:R1:W2:Y:S02]  /*a340*/  MUFU.EX2 R132, R133 ;  /* 0x0000008500847308 */ /* 0x0002a40000000800 */
[----:B------:R-:W-:Y:S01]  /*a350*/  FSEL R228, R228, RZ, P1 ;  /* 0x000000ffe4e47208 */ /* 0x000fe20000800000 */
[----:B------:R-:W-:Y:S01]  /*a360*/  IMAD.WIDE.U32 R144, R138, -0x2daee0ad, RZ ;  /* 0xd2511f538a907825 */ /* 0x000fe200078e00ff */
[C---:B------:R-:W-:Y:S03]  /*a370*/  FSETP.NEU.FTZ.AND P1, PT, R135.reuse, -INF , PT ;  /* 0xff8000008700780b */ /* 0x040fe60003f3d000 */
[----:B------:R-:W-:Y:S01]  /*a380*/  FMUL.FTZ R220, R135, UR4 ;  /* 0x0000000487dc7c20 */ /* 0x000fe20008410000 */
[----:B------:R-:W-:Y:S01]  /*a390*/  FFMA.FTZ R165, R32, UR4, -R228 ;  /* 0x0000000420a57c23 */ /* 0x000fe200080108e4 */
[----:B------:R-:W-:Y:S01]  /*a3a0*/  LOP3.LUT R138, R145, UR24, R204, 0x96, !PT ;  /* 0x00000018918a7c12 */ /* 0x000fe2000f8e96cc */
[----:B------:R-:W-:Y:S01]  /*a3b0*/  FFMA.FTZ R167, R33, UR4, -R228 ;  /* 0x0000000421a77c23 */ /* 0x000fe200080108e4 */
[----:B------:R-:W-:Y:S01]  /*a3c0*/  LOP3.LUT R144, R147, UR22, R144, 0x96, !PT ;  /* 0x0000001693907c12 */ /* 0x000fe2000f8e9690 */
[----:B------:R-:W-:Y:S04]  /*a3d0*/  IMAD.WIDE.U32 R232, R137, -0x2daee0ad, RZ ;  /* 0xd2511f5389e87825 */ /* 0x000fe800078e00ff */
[----:B------:R-:W-:Y:S01]  /*a3e0*/  FFMA.FTZ R16, R16, UR4, -R228 ;  /* 0x0000000410107c23 */ /* 0x000fe200080108e4 */
[----:B------:R-:W-:Y:S01]  /*a3f0*/  MUFU.EX2 R165, R165 ;  /* 0x000000a500a57308 */ /* 0x000fe20000000800 */
[----:B------:R-:W-:Y:S01]  /*a400*/  FSEL R220, R220, RZ, P1 ;  /* 0x000000ffdcdc7208 */ /* 0x000fe20000800000 */
[----:B------:R-:W-:Y:S01]  /*a410*/  IMAD.WIDE.U32 R156, R138, -0x326172a9, RZ ;  /* 0xcd9e8d578a9c7825 */ /* 0x000fe200078e00ff */
[----:B------:R-:W-:Y:S02]  /*a420*/  LOP3.LUT R137, R233, UR24, R208, 0x96, !PT ;  /* 0x00000018e9897c12 */ /* 0x000fe4000f8e96d0 */
[----:B-1----:R-:W-:Y:S01]  /*a430*/  FMNMX.FTZ R133, R43, R141, !PT ;  /* 0x0000008d2b857209 */ /* 0x002fe20007810000 */
[----:B------:R-:W-:Y:S01]  /*a440*/  FFMA.FTZ R166, R34, UR4, -R220 ;  /* 0x0000000422a67c23 */ /* 0x000fe200080108dc */
[----:B------:R-:W-:Y:S03]  /*a450*/  LOP3.LUT R232, R235, UR22, R232, 0x96, !PT ;  /* 0x00000016ebe87c12 */ /* 0x000fe6000f8e96e8 */
[----:B------:R-:W-:Y:S01]  /*a460*/  MUFU.EX2 R167, R167 ;  /* 0x000000a700a77308 */ /* 0x000fe20000000800 */
[----:B------:R-:W-:Y:S01]  /*a470*/  FMNMX.FTZ R133, R46, R133, !PT ;  /* 0x000000852e857209 */ /* 0x000fe20007810000 */
[----:B------:R-:W-:Y:S01]  /*a480*/  IMAD.WIDE.U32 R144, R144, -0x326172a9, RZ ;  /* 0xcd9e8d5790907825 */ /* 0x000fe200078e00ff */
[----:B------:R-:W-:Y:S02]  /*a490*/  FSETP.NEU.FTZ.AND P1, PT, R134, -INF , PT ;  /* 0xff8000008600780b */ /* 0x000fe40003f3d000 */
[----:B------:R-:W-:Y:S01]  /*a4a0*/  FMNMX.FTZ R133, R47, R133, !PT ;  /* 0x000000852f857209 */ /* 0x000fe20007810000 */
[----:B------:R-:W-:Y:S01]  /*a4b0*/  IMAD.WIDE.U32 R218, R140, -0x326172a9, RZ ;  /* 0xcd9e8d578cda7825 */ /* 0x000fe200078e00ff */
[----:B------:R-:W-:Y:S03]  /*a4c0*/  LOP3.LUT R140, R157, UR23, R152, 0x96, !PT ;  /* 0x000000179d8c7c12 */ /* 0x000fe6000f8e9698 */
[----:B------:R-:W-:Y:S01]  /*a4d0*/  MUFU.EX2 R166, R166 ;  /* 0x000000a600a67308 */ /* 0x000fe20000000800 */
[----:B------:R-:W-:Y:S01]  /*a4e0*/  LOP3.LUT R141, R145, UR21, R156, 0x96, !PT ;  /* 0x00000015918d7c12 */ /* 0x000fe2000f8e969c */
[----:B------:R-:W-:Y:S01]  /*a4f0*/  IMAD.WIDE.U32 R156, R137, -0x326172a9, RZ ;  /* 0xcd9e8d57899c7825 */ /* 0x000fe200078e00ff */
[----:B------:R-:W-:Y:S02]  /*a500*/  FMNMX.FTZ R133, R58, R133, !PT ;  /* 0x000000853a857209 */ /* 0x000fe40007810000 */
[----:B------:R-:W-:Y:S01]  /*a510*/  LOP3.LUT R142, R219, UR23, R154, 0x96, !PT ;  /* 0x00000017db8e7c12 */ /* 0x000fe2000f8e969a */
[----:B------:R-:W-:Y:S01]  /*a520*/  FFMA.FTZ R168, R35, UR4, -R220 ;  /* 0x0000000423a87c23 */ /* 0x000fe200080108dc */
[----:B------:R-:W-:Y:S03]  /*a530*/  FMNMX.FTZ R133, R59, R133, !PT ;  /* 0x000000853b857209 */ /* 0x000fe60007810000 */
[----:B------:R1:W-:Y:S01]  /*a540*/  MUFU.EX2 R137, R16 ;  /* 0x0000001000897308 */ /* 0x0003e20000000800 */
[----:B------:R-:W-:Y:S01]  /*a550*/  LOP3.LUT R235, R157, UR23, R154, 0x96, !PT ;  /* 0x000000179deb7c12 */ /* 0x000fe2000f8e969a */
[----:B------:R-:W-:Y:S01]  /*a560*/  LDSM.16.MT88.4 R32, [R179+0x6000] ;  /* 0x00600000b320783b */ /* 0x000fe20000004200 */
[----:B------:R-:W-:Y:S01]  /*a570*/  FMNMX.FTZ R133, R62, R133, !PT ;  /* 0x000000853e857209 */ /* 0x000fe20007810000 */
[----:B------:R-:W-:Y:S01]  /*a580*/  FFMA.FTZ R38, R38, UR4, -R220 ;  /* 0x0000000426267c23 */ /* 0x000fe200080108dc */
[----:B------:R-:W-:Y:S01]  /*a590*/  LOP3.LUT R218, R149, UR21, R218, 0x96, !PT ;  /* 0x0000001595da7c12 */ /* 0x000fe2000f8e96da */
[----:B------:R-:W-:Y:S01]  /*a5a0*/  FFMA.FTZ R236, R67, UR4, -R220 ;  /* 0x0000000443ec7c23 */ /* 0x000fe200080108dc */
[----:B------:R-:W-:Y:S03]  /*a5b0*/  FMNMX.FTZ R133, R63, R133, !PT ;  /* 0x000000853f857209 */ /* 0x000fe60007810000 */
[----:B------:R-:W-:Y:S01]  /*a5c0*/  MUFU.EX2 R168, R168 ;  /* 0x000000a800a87308 */ /* 0x000fe20000000800 */
[----:B------:R-:W-:Y:S01]  /*a5d0*/  FFMA.FTZ R153, R4, UR4, -R228 ;  /* 0x0000000404997c23 */ /* 0x000fe200080108e4 */
[----:B------:R-:W-:Y:S04]  /*a5e0*/  IMAD.WIDE.U32 R154, R139, -0x326172a9, RZ ;  /* 0xcd9e8d578b9a7825 */ /* 0x000fe800078e00ff */
[--C-:B------:R-:W-:Y:S01]  /*a5f0*/  FFMA.FTZ R54, R54, UR4, -R220.reuse ;  /* 0x0000000436367c23 */ /* 0x100fe200080108dc */
[----:B------:R-:W-:Y:S01]  /*a600*/  FFMA.FTZ R139, R18, UR4, -R220 ;  /* 0x00000004128b7c23 */ /* 0x000fe200080108dc */
[----:B------:R-:W-:Y:S01]  /*a610*/  IMAD.WIDE.U32 R142, R142, -0x2daee0ad, RZ ;  /* 0xd2511f538e8e7825 */ /* 0x000fe200078e00ff */
[----:B------:R-:W-:Y:S01]  /*a620*/  LOP3.LUT R231, R155, UR23, R152, 0x96, !PT ;  /* 0x000000179be77c12 */ /* 0x000fe2000f8e9698 */
[----:B------:R-:W-:Y:S01]  /*a630*/  MUFU.EX2 R153, R153 ;  /* 0x0000009900997308 */ /* 0x000fe20000000800 */
[----:B------:R-:W-:Y:S01]  /*a640*/  LOP3.LUT R229, R227, UR21, R154, 0x96, !PT ;  /* 0x00000015e3e57c12 */ /* 0x000fe2000f8e969a */
[----:B-1----:R-:W1:Y:S01]  /*a650*/  SHFL.BFLY PT, R16, R133, 0x2, 0x1f ;  /* 0x0c401f0085107f89 */ /* 0x002e6200000e0000 */
[--C-:B------:R-:W-:Y:S01]  /*a660*/  FFMA.FTZ R152, R19, UR4, -R220.reuse ;  /* 0x0000000413987c23 */ /* 0x100fe200080108dc */
[----:B------:R-:W-:Y:S04]  /*a670*/  IMAD.WIDE.U32 R18, R141, -0x2daee0ad, RZ ;  /* 0xd2511f538d127825 */ /* 0x000fe800078e00ff */
[--C-:B------:R-:W-:Y:S01]  /*a680*/  FFMA.FTZ R158, R6, UR4, -R220.reuse ;  /* 0x00000004069e7c23 */ /* 0x100fe200080108dc */
[--C-:B------:R-:W-:Y:S01]  /*a690*/  FFMA.FTZ R157, R7, UR4, -R220.reuse ;  /* 0x00000004079d7c23 */ /* 0x100fe200080108dc */
[----:B------:R-:W-:Y:S04]  /*a6a0*/  IMAD.WIDE.U32 R232, R232, -0x326172a9, RZ ;  /* 0xcd9e8d57e8e87825 */ /* 0x000fe800078e00ff */
[--C-:B------:R-:W-:Y:S01]  /*a6b0*/  FFMA.FTZ R203, R22, UR4, -R220.reuse ;  /* 0x0000000416cb7c23 */ /* 0x100fe200080108dc */
[----:B------:R-:W-:Y:S01]  /*a6c0*/  MUFU.EX2 R139, R139 ;  /* 0x0000008b008b7308 */ /* 0x000fe20000000800 */
[----:B------:R-:W-:Y:S01]  /*a6d0*/  FFMA.FTZ R216, R23, UR4, -R220 ;  /* 0x0000000417d87c23 */ /* 0x000fe200080108dc */
[C---:B--2---:R-:W-:Y:S01]  /*a6e0*/  FMUL.FTZ R80, R132.reuse, R80 ;  /* 0x0000005084507220 */ /* 0x044fe20000410000 */
[----:B------:R-:W-:Y:S01]  /*a6f0*/  LOP3.LUT R233, R233, UR21, R156, 0x96, !PT ;  /* 0x00000015e9e97c12 */ /* 0x000fe2000f8e969c */
[----:B------:R-:W-:Y:S01]  /*a700*/  FMUL.FTZ R81, R132, R81 ;  /* 0x0000005184517220 */ /* 0x000fe20000410000 */
[--C-:B------:R-:W-:Y:S01]  /*a710*/  FFMA.FTZ R227, R50, UR4, -R220.reuse ;  /* 0x0000000432e37c23 */ /* 0x100fe200080108dc */
[----:B------:R-:W-:Y:S01]  /*a720*/  FFMA.FTZ R225, R51, UR4, -R220 ;  /* 0x0000000433e17c23 */ /* 0x000fe200080108dc */
[----:B------:R-:W-:Y:S01]  /*a730*/  FFMA.FTZ R138, R17, UR4, -R228 ;  /* 0x00000004118a7c23 */ /* 0x000fe200080108e4 */
[----:B------:R-:W-:Y:S02]  /*a740*/  LOP3.LUT R17, R143, UR20, R150, 0x96, !PT ;  /* 0x000000148f117c12 */ /* 0x000fe4000f8e9696 */
[----:B------:R-:W-:Y:S01]  /*a750*/  MUFU.EX2 R203, R203 ;  /* 0x000000cb00cb7308 */ /* 0x000fe20000000800 */
[----:B------:R-:W-:Y:S04]  /*a760*/  IMAD.WIDE.U32 R218, R218, -0x2daee0ad, RZ ;  /* 0xd2511f53dada7825 */ /* 0x000fe800078e00ff */
[C---:B------:R-:W-:Y:S01]  /*a770*/  FMUL.FTZ R68, R132.reuse, R68 ;  /* 0x0000004484447220 */ /* 0x040fe20000410000 */
[----:B------:R-:W-:Y:S01]  /*a780*/  FMUL.FTZ R69, R132, R69 ;  /* 0x0000004584457220 */ /* 0x000fe20000410000 */
[----:B------:R-:W-:Y:S01]  /*a790*/  IMAD.WIDE.U32 R154, R140, -0x2daee0ad, RZ ;  /* 0xd2511f538c9a7825 */ /* 0x000fe200078e00ff */
[----:B------:R-:W-:Y:S02]  /*a7a0*/  LOP3.LUT R140, R219, UR18, R142, 0x96, !PT ;  /* 0x00000012db8c7c12 */ /* 0x000fe4000f8e968e */
[----:B-1----:R-:W-:Y:S01]  /*a7b0*/  FMNMX.FTZ R4, R133, R16, !PT ;  /* 0x0000001085047209 */ /* 0x002fe20007810000 */
[----:B------:R-:W-:Y:S01]  /*a7c0*/  IMAD.WIDE.U32 R142, R17, -0x326172a9, RZ ;  /* 0xcd9e8d57118e7825 */ /* 0x000fe200078e00ff */
[----:B------:R-:W-:Y:S01]  /*a7d0*/  LOP3.LUT R19, R19, UR18, R154, 0x96, !PT ;  /* 0x0000001213137c12 */ /* 0x000fe2000f8e969a */
[----:B------:R-:W-:Y:S01]  /*a7e0*/  MUFU.EX2 R216, R216 ;  /* 0x000000d800d87308 */ /* 0x000fe20000000800 */
[----:B------:R-:W-:Y:S01]  /*a7f0*/  LOP3.LUT R146, R155, UR20, R146, 0x96, !PT ;  /* 0x000000149b927c12 */ /* 0x000fe2000f8e9692 */
[----:B------:R-:W1:Y:S01]  /*a800*/  SHFL.BFLY PT, R133, R4, 0x1, 0x1f ;  /* 0x0c201f0004857f89 */ /* 0x000e6200000e0000 */
[----:B------:R-:W-:Y:S01]  /*a810*/  LOP3.LUT R17, R143, UR19, R148, 0x96, !PT ;  /* 0x000000138f117c12 */ /* 0x000fe2000f8e9694 */
[----:B------:R-:W-:Y:S04]  /*a820*/  IMAD.WIDE.U32 R150, R140, -0x326172a9, RZ ;  /* 0xcd9e8d578c967825 */ /* 0x000fe800078e00ff */
[----:B------:R-:W-:Y:S01]  /*a830*/  FFMA.FTZ R154, R5, UR4, -R228 ;  /* 0x00000004059a7c23 */ /* 0x000fe200080108e4 */
[----:B------:R-:W-:Y:S01]  /*a840*/  FMUL.FTZ R72, R132, R72 ;  /* 0x0000004884487220 */ /* 0x000fe20000410000 */
[----:B------:R-:W-:Y:S01]  /*a850*/  IMAD.WIDE.U32 R148, R19, -0x326172a9, RZ ;  /* 0xcd9e8d5713947825 */ /* 0x000fe200078e00ff */
[----:B------:R-:W-:Y:S01]  /*a860*/  LOP3.LUT R141, R150, 0xffff, RZ, 0xc0, !PT ;  /* 0x0000ffff968d7812 */ /* 0x000fe200078ec0ff */
[----:B------:R-:W-:Y:S01]  /*a870*/  MUFU.EX2 R138, R138 ;  /* 0x0000008a008a7308 */ /* 0x000fe20000000800 */
[----:B------:R-:W-:Y:S01]  /*a880*/  SHF.R.U32.HI R19, RZ, 0x10, R150 ;  /* 0x00000010ff137819 */ /* 0x000fe20000011696 */
[----:B------:R-:W-:Y:S01]  /*a890*/  IMAD.WIDE.U32 R146, R146, -0x326172a9, RZ ;  /* 0xcd9e8d5792927825 */ /* 0x000fe200078e00ff */
[----:B------:R-:W-:Y:S02]  /*a8a0*/  LOP3.LUT R6, R148, 0xffff, RZ, 0xc0, !PT ;  /* 0x0000ffff94067812 */ /* 0x000fe400078ec0ff */
[----:B------:R-:W-:Y:S01]  /*a8b0*/  SHF.R.U32.HI R7, RZ, 0x10, R148 ;  /* 0x00000010ff077819 */ /* 0x000fe20000011694 */
[----:B------:R-:W-:Y:S01]  /*a8c0*/  FMUL.FTZ R73, R132, R73 ;  /* 0x0000004984497220 */ /* 0x000fe20000410000 */
[----:B------:R-:W-:Y:S01]  /*a8d0*/  LOP3.LUT R140, R151, UR29, R142, 0x96, !PT ;  /* 0x0000001d978c7c12 */ /* 0x000fe2000f8e968e */
[----:B------:R-:W-:Y:S01]  /*a8e0*/  FFMA.FTZ R36, R36, UR4, -R228 ;  /* 0x0000000424247c23 */ /* 0x000fe200080108e4 */
[----:B------:R-:W-:Y:S01]  /*a8f0*/  LOP3.LUT R16, R147, UR19, R144, 0x96, !PT ;  /* 0x0000001393107c12 */ /* 0x000fe2000f8e9690 */
[C---:B------:R-:W-:Y:S01]  /*a900*/  FMUL.FTZ R92, R132.reuse, R92 ;  /* 0x0000005c845c7220 */ /* 0x040fe20000410000 */
[----:B------:R-:W-:Y:S01]  /*a910*/  LOP3.LUT R5, R149, UR29, R146, 0x96, !PT ;  /* 0x0000001d95057c12 */ /* 0x000fe2000f8e9692 */
[----:B------:R-:W-:Y:S01]  /*a920*/  FMUL.FTZ R93, R132, R93 ;  /* 0x0000005d845d7220 */ /* 0x000fe20000410000 */
[----:B------:R-:W-:Y:S01]  /*a930*/  LOP3.LUT R142, R150, 0xff, RZ, 0xc0, !PT ;  /* 0x000000ff968e7812 */ /* 0x000fe200078ec0ff */
[----:B------:R-:W-:Y:S01]  /*a940*/  FMUL.FTZ R217, R134, UR4 ;  /* 0x0000000486d97c20 */ /* 0x000fe20008410000 */
[----:B------:R-:W-:Y:S01]  /*a950*/  LOP3.LUT R146, R148, 0xff, RZ, 0xc0, !PT ;  /* 0x000000ff94927812 */ /* 0x000fe200078ec0ff */
[----:B------:R-:W-:Y:S01]  /*a960*/  IMAD.WIDE.U32 R144, R17, -0x2daee0ad, RZ ;  /* 0xd2511f5311907825 */ /* 0x000fe200078e00ff */
[----:B-1----:R-:W-:Y:S01]  /*a970*/  FMNMX.FTZ R133, R4, R133, !PT ;  /* 0x0000008504857209 */ /* 0x002fe20007810000 */
[----:B------:R-:W-:Y:S01]  /*a980*/  MUFU.EX2 R152, R152 ;  /* 0x0000009800987308 */ /* 0x000fe20000000800 */
[----:B------:R-:W-:Y:S01]  /*a990*/  FSEL R217, R217, RZ, P1 ;  /* 0x000000ffd9d97208 */ /* 0x000fe20000800000 */
[----:B------:R-:W-:Y:S01]  /*a9a0*/  FMUL.FTZ R3, R3, UR4 ;  /* 0x0000000403037c20 */ /* 0x000fe20008410000 */
[C---:B------:R-:W-:Y:S01]  /*a9b0*/  FSETP.NEU.FTZ.AND P1, PT, R133.reuse, -INF , PT ;  /* 0xff8000008500780b */ /* 0x040fe20003f3d000 */
[----:B------:R-:W-:Y:S01]  /*a9c0*/  FMUL.FTZ R171, R133, UR4 ;  /* 0x0000000485ab7c20 */ /* 0x000fe20008410000 */
[----:B------:R-:W-:Y:S01]  /*a9d0*/  SHF.R.U32.HI R141, RZ, 0x8, R141 ;  /* 0x00000008ff8d7819 */ /* 0x000fe2000001168d */
[--C-:B------:R-:W-:Y:S01]  /*a9e0*/  FFMA.FTZ R25, R25, UR4, -R217.reuse ;  /* 0x0000000419197c23 */ /* 0x100fe200080108d9 */
[----:B------:R-:W-:Y:S03]  /*a9f0*/  SHF.R.U32.HI R147, RZ, 0x18, R148 ;  /* 0x00000018ff937819 */ /* 0x000fe60000011694 */
[----:B------:R-:W1:Y:S01]  /*aa00*/  MUFU.EX2 R3, R3 ;  /* 0x0000000300037308 */ /* 0x000e620000000800 */
[----:B------:R-:W-:Y:S01]  /*aa10*/  FSEL R171, R171, RZ, P1 ;  /* 0x000000ffabab7208 */ /* 0x000fe20000800000 */
[--C-:B------:R-:W-:Y:S01]  /*aa20*/  FFMA.FTZ R24, R24, UR4, -R217.reuse ;  /* 0x0000000418187c23 */ /* 0x100fe200080108d9 */
[----:B------:R-:W-:Y:S01]  /*aa30*/  SHF.R.U32.HI R6, RZ, 0x8, R6 ;  /* 0x00000008ff067819 */ /* 0x000fe20000011606 */
[----:B------:R-:W-:Y:S01]  /*aa40*/  FFMA.FTZ R238, R56, UR4, -R217 ;  /* 0x0000000438ee7c23 */ /* 0x000fe200080108d9 */
[----:B------:R-:W-:Y:S01]  /*aa50*/  LOP3.LUT R7, R7, 0xff, RZ, 0xc0, !PT ;  /* 0x000000ff07077812 */ /* 0x000fe200078ec0ff */
[--C-:B------:R-:W-:Y:S01]  /*aa60*/  FFMA.FTZ R243, R62, UR4, -R171.reuse ;  /* 0x000000043ef37c23 */ /* 0x100fe200080108ab */
[----:B------:R-:W-:Y:S01]  /*aa70*/  SHF.R.U32.HI R143, RZ, 0x18, R150 ;  /* 0x00000018ff8f7819 */ /* 0x000fe20000011696 */
[--C-:B------:R-:W-:Y:S01]  /*aa80*/  FFMA.FTZ R159, R14, UR4, -R171.reuse ;  /* 0x000000040e9f7c23 */ /* 0x100fe200080108ab */
[----:B------:R-:W-:Y:S01]  /*aa90*/  LOP3.LUT R19, R19, 0xff, RZ, 0xc0, !PT ;  /* 0x000000ff13137812 */ /* 0x000fe200078ec0ff */
[----:B------:R-:W-:Y:S01]  /*aaa0*/  FFMA.FTZ R160, R15, UR4, -R171 ;  /* 0x000000040fa07c23 */ /* 0x000fe200080108ab */
[----:B------:R-:W-:Y:S01]  /*aab0*/  PRMT R142, R142, 0x5410, R141 ;  /* 0x000054108e8e7816 */ /* 0x000fe2000000008d */
[--C-:B------:R-:W-:Y:S01]  /*aac0*/  FFMA.FTZ R163, R10, UR4, -R171.reuse ;  /* 0x000000040aa37c23 */ /* 0x100fe200080108ab */
[----:B------:R-:W-:Y:S01]  /*aad0*/  PRMT R146, R146, 0x5410, R6 ;  /* 0x0000541092927816 */ /* 0x000fe20000000006 */
[----:B------:R-:W-:Y:S01]  /*aae0*/  FFMA.FTZ R164, R11, UR4, -R171 ;  /* 0x000000040ba47c23 */ /* 0x000fe200080108ab */
[----:B------:R-:W-:Y:S01]  /*aaf0*/  PRMT R147, R7, 0x5410, R147 ;  /* 0x0000541007937816 */ /* 0x000fe20000000093 */
[--C-:B------:R-:W-:Y:S01]  /*ab00*/  FFMA.FTZ R155, R12, UR4, -R217.reuse ;  /* 0x000000040c9b7c23 */ /* 0x100fe200080108d9 */
[C---:B------:R-:W-:Y:S01]  /*ab10*/  LOP3.LUT R4, R140.reuse, 0xffff, RZ, 0xc0, !PT ;  /* 0x0000ffff8c047812 */ /* 0x040fe200078ec0ff */
[----:B------:R-:W2:Y:S01]  /*ab20*/  MUFU.EX2 R154, R154 ;  /* 0x0000009a009a7308 */ /* 0x000ea20000000800 */
[--C-:B------:R-:W-:Y:S01]  /*ab30*/  SHF.R.U32.HI R6, RZ, 0x10, R140.reuse ;  /* 0x00000010ff067819 */ /* 0x100fe2000001168c */
[--C-:B------:R-:W-:Y:S01]  /*ab40*/  FFMA.FTZ R156, R13, UR4, -R217.reuse ;  /* 0x000000040d9c7c23 */ /* 0x100fe200080108d9 */
[----:B------:R-:W-:Y:S01]  /*ab50*/  LOP3.LUT R7, R140, 0xff, RZ, 0xc0, !PT ;  /* 0x000000ff8c077812 */ /* 0x000fe200078ec0ff */
[--C-:B------:R-:W-:Y:S01]  /*ab60*/  FFMA.FTZ R162, R8, UR4, -R217.reuse ;  /* 0x0000000408a27c23 */ /* 0x100fe200080108d9 */
[----:B------:R-:W-:Y:S01]  /*ab70*/  SHF.R.U32.HI R141, RZ, 0x18, R140 ;  /* 0x00000018ff8d7819 */ /* 0x000fe2000001168c */
[----:B------:R-:W-:Y:S01]  /*ab80*/  FFMA.FTZ R161, R9, UR4, -R217 ;  /* 0x0000000409a17c23 */ /* 0x000fe200080108d9 */
[----:B------:R-:W-:Y:S03]  /*ab90*/  PRMT R143, R19, 0x5410, R143 ;  /* 0x00005410138f7816 */ /* 0x000fe6000000008f */
[----:B------:R-:W-:Y:S01]  /*aba0*/  MUFU.EX2 R158, R158 ;  /* 0x0000009e009e7308 */ /* 0x000fe20000000800 */
[----:B------:R-:W-:Y:S01]  /*abb0*/  SHF.R.U32.HI R140, RZ, 0x10, R5 ;  /* 0x00000010ff8c7819 */ /* 0x000fe20000011605 */
[----:B------:R-:W-:Y:S01]  /*abc0*/  IMAD.WIDE.U32 R12, R16, -0x2daee0ad, RZ ;  /* 0xd2511f53100c7825 */ /* 0x000fe200078e00ff */
[----:B------:R-:W-:Y:S01]  /*abd0*/  LOP3.LUT R218, R145, UR28, R218, 0x96, !PT ;  /* 0x0000001c91da7c12 */ /* 0x000fe2000f8e96da */
[----:B------:R-:W3:Y:S01]  /*abe0*/  LDSM.16.MT88.4 R148, [R178+0x6000] ;  /* 0x00600000b294783b */ /* 0x000ee20000004200 */
[----:B------:R-:W-:Y:S01]  /*abf0*/  LOP3.LUT R17, R144, 0xffff, RZ, 0xc0, !PT ;  /* 0x0000ffff90117812 */ /* 0x000fe200078ec0ff */
[--C-:B------:R-:W-:Y:S01]  /*ac00*/  FFMA.FTZ R221, R30, UR4, -R171.reuse ;  /* 0x000000041edd7c23 */ /* 0x100fe200080108ab */
[--C-:B------:R-:W-:Y:S03]  /*ac10*/  SHF.R.U32.HI R19, RZ, 0x10, R144.reuse ;  /* 0x00000010ff137819 */ /* 0x100fe60000011690 */
[----:B------:R-:W4:Y:S01]  /*ac20*/  MUFU.EX2 R157, R157 ;  /* 0x0000009d009d7308 */ /* 0x000f220000000800 */
[----:B------:R-:W-:Y:S01]  /*ac30*/  LOP3.LUT R16, R144, 0xff, RZ, 0xc0, !PT ;  /* 0x000000ff90107812 */ /* 0x000fe200078ec0ff */
[----:B------:R-:W-:Y:S01]  /*ac40*/  FFMA.FTZ R222, R31, UR4, -R171 ;  /* 0x000000041fde7c23 */ /* 0x000fe200080108ab */
[----:B------:R-:W-:Y:S01]  /*ac50*/  SHF.R.U32.HI R14, RZ, 0x18, R144 ;  /* 0x00000018ff0e7819 */ /* 0x000fe20000011690 */
[----:B-1----:R-:W-:Y:S01]  /*ac60*/  FMUL.FTZ R82, R3, R82 ;  /* 0x0000005203527220 */ /* 0x002fe20000410000 */
[----:B------:R-:W-:Y:S01]  /*ac70*/  LOP3.LUT R8, R5, 0xffff, RZ, 0xc0, !PT ;  /* 0x0000ffff05087812 */ /* 0x000fe200078ec0ff */
[----:B------:R-:W-:Y:S01]  /*ac80*/  FMUL.FTZ R83, R3, R83 ;  /* 0x0000005303537220 */ /* 0x000fe20000410000 */
[----:B------:R-:W-:Y:S03]  /*ac90*/  LOP3.LUT R144, R5, 0xff, RZ, 0xc0, !PT ;  /* 0x000000ff05907812 */ /* 0x000fe600078ec0ff */
[----:B------:R-:W-:Y:S01]  /*aca0*/  MUFU.EX2 R155, R155 ;  /* 0x0000009b009b7308 */ /* 0x000fe20000000800 */
[----:B------:R-:W-:Y:S01]  /*acb0*/  SHF.R.U32.HI R145, RZ, 0x18, R5 ;  /* 0x00000018ff917819 */ /* 0x000fe20000011605 */
[----:B------:R-:W-:Y:S01]  /*acc0*/  FFMA.FTZ R240, R58, UR4, -R171 ;  /* 0x000000043af07c23 */ /* 0x000fe200080108ab */
[----:B------:R-:W-:Y:S01]  /*acd0*/  SHF.R.U32.HI R5, RZ, 0x8, R4 ;  /* 0x00000008ff057819 */ /* 0x000fe20000011604 */
[----:B------:R-:W-:Y:S01]  /*ace0*/  FADD.FTZ R2, -R134, R2 ;  /* 0x0000000286027221 */ /* 0x000fe20000010100 */
[----:B------:R-:W-:Y:S01]  /*acf0*/  LOP3.LUT R6, R6, 0xff, RZ, 0xc0, !PT ;  /* 0x000000ff06067812 */ /* 0x000fe200078ec0ff */
[----:B------:R-:W-:Y:S01]  /*ad00*/  FADD.FTZ R0, -R133, R0 ;  /* 0x0000000085007221 */ /* 0x000fe20000010100 */
[----:B------:R-:W-:Y:S03]  /*ad10*/  LOP3.LUT R4, R140, 0xff, RZ, 0xc0, !PT ;  /* 0x000000ff8c047812 */ /* 0x000fe600078ec0ff */
[----:B------:R-:W1:Y:S01]  /*ad20*/  MUFU.EX2 R156, R156 ;  /* 0x0000009c009c7308 */ /* 0x000e620000000800 */
[----:B------:R-:W-:Y:S01]  /*ad30*/  PRMT R140, R7, 0x5410, R5 ;  /* 0x00005410078c7816 */ /* 0x000fe20000000005 */
[----:B------:R-:W-:Y:S01]  /*ad40*/  FMUL.FTZ R2, R2, UR4 ;  /* 0x0000000402027c20 */ /* 0x000fe20008410000 */
[----:B------:R-:W-:Y:S01]  /*ad50*/  PRMT R141, R6, 0x5410, R141 ;  /* 0x00005410068d7816 */ /* 0x000fe2000000008d */
[----:B------:R-:W-:Y:S01]  /*ad60*/  FMUL.FTZ R0, R0, UR4 ;  /* 0x0000000400007c20 */ /* 0x000fe20008410000 */
[----:B------:R-:W-:Y:S01]  /*ad70*/  PRMT R145, R4, 0x5410, R145 ;  /* 0x0000541004917816 */ /* 0x000fe20000000091 */
[--C-:B------:R-:W-:Y:S01]  /*ad80*/  FFMA.FTZ R241, R59, UR4, -R171.reuse ;  /* 0x000000043bf17c23 */ /* 0x100fe200080108ab */
[--C-:B------:R-:W-:Y:S03]  /*ad90*/  HSET2.LE.AND R142, R142, R195.reuse, PT ;  /* 0x000000c38e8e7233 */ /* 0x100fe60003803000 */
[----:B------:R-:W-:Y:S01]  /*ada0*/  MUFU.EX2 R159, R159 ;  /* 0x0000009f009f7308 */ /* 0x000fe20000000800 */
[----:B------:R-:W-:Y:S01]  /*adb0*/  SHF.R.U32.HI R8, RZ, 0x8, R8 ;  /* 0x00000008ff087819 */ /* 0x000fe20000011608 */
[C---:B------:R-:W-:Y:S01]  /*adc0*/  FMUL.FTZ R22, R3.reuse, R114 ;  /* 0x0000007203167220 */ /* 0x040fe20000410000 */
[----:B------:R-:W-:Y:S01]  /*add0*/  F2FP.F16.F32.PACK_AB R4, R138, R137 ;  /* 0x000000898a04723e */ /* 0x000fe200000000ff */
[C---:B------:R-:W-:Y:S01]  /*ade0*/  FMUL.FTZ R23, R3.reuse, R115 ;  /* 0x0000007303177220 */ /* 0x040fe20000410000 */
[----:B------:R-:W-:Y:S01]  /*adf0*/  PRMT R144, R144, 0x5410, R8 ;  /* 0x0000541090907816 */ /* 0x000fe20000000008 */
[C---:B------:R-:W-:Y:S01]  /*ae00*/  FMUL.FTZ R70, R3.reuse, R70 ;  /* 0x0000004603467220 */ /* 0x040fe20000410000 */
[----:B------:R-:W-:Y:S03]  /*ae10*/  LOP3.LUT R142, R142, R4, RZ, 0xc0, !PT ;  /* 0x000000048e8e7212 */ /* 0x000fe600078ec0ff */
[----:B------:R-:W5:Y:S01]  /*ae20*/  MUFU.EX2 R160, R160 ;  /* 0x000000a000a07308 */ /* 0x000f620000000800 */
[--C-:B------:R-:W-:Y:S01]  /*ae30*/  HSET2.LE.AND R143, R143, R195.reuse, PT ;  /* 0x000000c38f8f7233 */ /* 0x100fe20003803000 */
[C---:B------:R-:W-:Y:S01]  /*ae40*/  FMUL.FTZ R71, R3.reuse, R71 ;  /* 0x0000004703477220 */ /* 0x040fe20000410000 */
[--C-:B------:R-:W-:Y:S01]  /*ae50*/  HSET2.LE.AND R140, R140, R195.reuse, PT ;  /* 0x000000c38c8c7233 */ /* 0x100fe20003803000 */
[C---:B------:R-:W-:Y:S01]  /*ae60*/  FMUL.FTZ R74, R3.reuse, R74 ;  /* 0x0000004a034a7220 */ /* 0x040fe20000410000 */
[--C-:B------:R-:W-:Y:S01]  /*ae70*/  HSET2.LE.AND R141, R141, R195.reuse, PT ;  /* 0x000000c38d8d7233 */ /* 0x100fe20003803000 */
[----:B------:R-:W-:Y:S01]  /*ae80*/  FMUL.FTZ R75, R3, R75 ;  /* 0x0000004b034b7220 */ /* 0x000fe20000410000 */
[----:B------:R-:W-:Y:S03]  /*ae90*/  F2FP.F16.F32.PACK_AB R6, R152, R139 ;  /* 0x0000008b9806723e */ /* 0x000fe600000000ff */
[----:B------:R-:W-:Y:S01]  /*aea0*/  MUFU.EX2 R162, R162 ;  /* 0x000000a200a27308 */ /* 0x000fe20000000800 */
[----:B--2---:R-:W-:Y:S01]  /*aeb0*/  F2FP.F16.F32.PACK_AB R5, R154, R153 ;  /* 0x000000999a05723e */ /* 0x004fe200000000ff */
[--C-:B------:R-:W-:Y:S01]  /*aec0*/  FFMA.FTZ R169, R20, UR4, -R228.reuse ;  /* 0x0000000414a97c23 */ /* 0x100fe200080108e4 */
[----:B----4-:R-:W-:Y:S01]  /*aed0*/  F2FP.F16.F32.PACK_AB R4, R157, R158 ;  /* 0x0000009e9d04723e */ /* 0x010fe200000000ff */
[----:B------:R-:W-:Y:S01]  /*aee0*/  FFMA.FTZ R170, R21, UR4, -R228 ;  /* 0x0000000415aa7c23 */ /* 0x000fe200080108e4 */
[----:B------:R-:W-:Y:S01]  /*aef0*/  LOP3.LUT R143, R143, R6, RZ, 0xc0, !PT ;  /* 0x000000068f8f7212 */ /* 0x000fe200078ec0ff */
[----:B------:R-:W-:Y:S01]  /*af00*/  FMUL.FTZ R20, R132, R112 ;  /* 0x0000007084147220 */ /* 0x000fe20000410000 */
[----:B------:R-:W-:Y:S03]  /*af10*/  LOP3.LUT R140, R140, R5, RZ, 0xc0, !PT ;  /* 0x000000058c8c7212 */ /* 0x000fe600078ec0ff */
[----:B------:R-:W2:Y:S01]  /*af20*/  MUFU.EX2 R161, R161 ;  /* 0x000000a100a17308 */ /* 0x000ea20000000800 */
[----:B------:R-:W-:Y:S01]  /*af30*/  LOP3.LUT R141, R141, R4, RZ, 0xc0, !PT ;  /* 0x000000048d8d7212 */ /* 0x000fe200078ec0ff */
[----:B------:R-:W-:Y:S01]  /*af40*/  FMUL.FTZ R21, R132, R113 ;  /* 0x0000007184157220 */ /* 0x000fe20000410000 */
[--C-:B------:R-:W-:Y:S01]  /*af50*/  HSET2.LE.AND R146, R146, R195.reuse, PT ;  /* 0x000000c392927233 */ /* 0x100fe20003803000 */
[----:B------:R-:W-:Y:S01]  /*af60*/  FFMA.FTZ R112, R27, UR4, -R171 ;  /* 0x000000041b707c23 */ /* 0x000fe200080108ab */
[--C-:B------:R-:W-:Y:S01]  /*af70*/  HSET2.LE.AND R147, R147, R195.reuse, PT ;  /* 0x000000c393937233 */ /* 0x100fe20003803000 */
[C---:B------:R-:W-:Y:S01]  /*af80*/  FMUL.FTZ R50, R3.reuse, R98 ;  /* 0x0000006203327220 */ /* 0x040fe20000410000 */
[--C-:B------:R-:W-:Y:S03]  /*af90*/  HSET2.LE.AND R144, R144, R195.reuse, PT ;  /* 0x000000c390907233 */ /* 0x100fe60003803000 */
[----:B------:R-:W-:Y:S01]  /*afa0*/  MUFU.EX2 R163, R163 ;  /* 0x000000a300a37308 */ /* 0x000fe20000000800 */
[--C-:B------:R-:W-:Y:S01]  /*afb0*/  HSET2.LE.AND R145, R145, R195.reuse, PT ;  /* 0x000000c391917233 */ /* 0x100fe20003803000 */
[C---:B------:R-:W-:Y:S01]  /*afc0*/  FMUL.FTZ R51, R3.reuse, R99 ;  /* 0x0000006303337220 */ /* 0x040fe20000410000 */
[----:B-1----:R-:W-:Y:S01]  /*afd0*/  F2FP.F16.F32.PACK_AB R7, R156, R155 ;  /* 0x0000009b9c07723e */ /* 0x002fe200000000ff */
[C---:B------:R-:W-:Y:S01]  /*afe0*/  FMUL.FTZ R94, R3.reuse, R94 ;  /* 0x0000005e035e7220 */ /* 0x040fe20000410000 */
[----:B-----5:R-:W-:Y:S01]  /*aff0*/  F2FP.F16.F32.PACK_AB R6, R160, R159 ;  /* 0x0000009fa006723e */ /* 0x020fe200000000ff */
[----:B------:R-:W-:Y:S01]  /*b000*/  FMUL.FTZ R95, R3, R95 ;  /* 0x0000005f035f7220 */ /* 0x000fe20000410000 */
[----:B------:R-:W-:Y:S03]  /*b010*/  LOP3.LUT R146, R146, R7, RZ, 0xc0, !PT ;  /* 0x0000000792927212 */ /* 0x000fe600078ec0ff */
[----:B------:R-:W1:Y:S01]  /*b020*/  MUFU.EX2 R164, R164 ;  /* 0x000000a400a47308 */ /* 0x000e620000000800 */
[----:B--2---:R-:W-:Y:S01]  /*b030*/  F2FP.F16.F32.PACK_AB R5, R161, R162 ;  /* 0x000000a2a105723e */ /* 0x004fe200000000ff */
[----:B------:R-:W-:Y:S01]  /*b040*/  FMUL.FTZ R7, R3, R131 ;  /* 0x0000008303077220 */ /* 0x000fe20000410000 */
[----:B------:R-:W-:Y:S01]  /*b050*/  LOP3.LUT R147, R147, R6, RZ, 0xc0, !PT ;  /* 0x0000000693937212 */ /* 0x000fe200078ec0ff */
[----:B------:R-:W-:Y:S01]  /*b060*/  FMUL.FTZ R6, R3, R130 ;  /* 0x0000008203067220 */ /* 0x000fe20000410000 */
[----:B------:R-:W-:Y:S01]  /*b070*/  LOP3.LUT R144, R144, R5, RZ, 0xc0, !PT ;  /* 0x0000000590907212 */ /* 0x000fe200078ec0ff */
[----:B------:R-:W-:Y:S01]  /*b080*/  FMUL.FTZ R5, R132, R129 ;  /* 0x0000008184057220 */ /* 0x000fe20000410000 */
[----:B------:R-:W-:Y:S03]  /*b090*/  LOP3.LUT R219, R13, UR28, R18, 0x96, !PT ;  /* 0x0000001c0ddb7c12 */ /* 0x000fe6000f8e9612 */
[----:B------:R-:W2:Y:S01]  /*b0a0*/  MUFU.EX2 R2, R2 ;  /* 0x0000000200027308 */ /* 0x000ea20000000800 */
[----:B------:R-:W-:Y:S01]  /*b0b0*/  LOP3.LUT R18, R12, 0xffff, RZ, 0xc0, !PT ;  /* 0x0000ffff0c127812 */ /* 0x000fe200078ec0ff */
[----:B------:R-:W-:Y:S01]  /*b0c0*/  FFMA.FTZ R239, R57, UR4, -R217 ;  /* 0x0000000439ef7c23 */ /* 0x000fe200080108d9 */
[----:B------:R-:W-:Y:S01]  /*b0d0*/  SHF.R.U32.HI R15, RZ, 0x10, R12 ;  /* 0x00000010ff0f7819 */ /* 0x000fe2000001160c */
[----:B------:R-:W-:Y:S01]  /*b0e0*/  FFMA.FTZ R224, R48, UR4, -R228 ;  /* 0x0000000430e07c23 */ /* 0x000fe200080108e4 */
[----:B------:R-:W-:Y:S01]  /*b0f0*/  LOP3.LUT R13, R12, 0xff, RZ, 0xc0, !PT ;  /* 0x000000ff0c0d7812 */ /* 0x000fe200078ec0ff */
[----:B------:R-:W-:Y:S01]  /*b100*/  FMUL.FTZ R48, R132, R96 ;  /* 0x0000006084307220 */ /* 0x000fe20000410000 */
[----:B------:R-:W-:Y:S03]  /*b110*/  SHF.R.U32.HI R12, RZ, 0x18, R12 ;  /* 0x00000018ff0c7819 */ /* 0x000fe6000001160c */
[----:B------:R-:W4:Y:S01]  /*b120*/  MUFU.EX2 R0, R0 ;  /* 0x0000000000007308 */ /* 0x000f220000000800 */
[----:B-1----:R-:W-:Y:S01]  /*b130*/  F2FP.F16.F32.PACK_AB R4, R164, R163 ;  /* 0x000000a3a404723e */ /* 0x002fe200000000ff */
[----:B------:R-:W-:Y:S01]  /*b140*/  FFMA.FTZ R223, R49, UR4, -R228 ;  /* 0x0000000431df7c23 */ /* 0x000fe200080108e4 */
[----:B------:R-:W-:Y:S01]  /*b150*/  LOP3.LUT R19, R19, 0xff, RZ, 0xc0, !PT ;  /* 0x000000ff13137812 */ /* 0x000fe200078ec0ff */
[C---:B------:R-:W-:Y:S01]  /*b160*/  FMUL.FTZ R49, R132.reuse, R97 ;  /* 0x0000006184317220 */ /* 0x040fe20000410000 */
[----:B------:R-:W-:Y:S01]  /*b170*/  LOP3.LUT R145, R145, R4, RZ, 0xc0, !PT ;  /* 0x0000000491917212 */ /* 0x000fe200078ec0ff */
[----:B------:R-:W-:Y:S01]  /*b180*/  FMUL.FTZ R4, R132, R128 ;  /* 0x0000008084047220 */ /* 0x000fe20000410000 */
[----:B------:R-:W-:Y:S03]  /*b190*/  F2FP.F16.F32.PACK_AB R98, R167, R165 ;  /* 0x000000a5a762723e */ /* 0x000fe600000000ff */
[----:B------:R-:W-:Y:S01]  /*b1a0*/  MUFU.EX2 R238, R238 ;  /* 0x000000ee00ee7308 */ /* 0x000fe20000000800 */
[C---:B--2---:R-:W-:Y:S01]  /*b1b0*/  FMUL.FTZ R8, R2.reuse, R124 ;  /* 0x0000007c02087220 */ /* 0x044fe20000410000 */
[C---:B------:R-:W-:Y:S01]  /*b1c0*/  FMUL.FTZ R9, R2.reuse, R125 ;  /* 0x0000007d02097220 */ /* 0x040fe20000410000 */
[----:B------:R-:W-:Y:S01]  /*b1d0*/  SHF.R.U32.HI R17, RZ, 0x8, R17 ;  /* 0x00000008ff117819 */ /* 0x000fe20000011611 */
[----:B------:R-:W-:Y:S01]  /*b1e0*/  FMUL.FTZ R76, R2, R76 ;  /* 0x0000004c024c7220 */ /* 0x000fe20000410000 */
[-C--:B------:R-:W-:Y:S05]  /*b1f0*/  HMMA.16816.F32 R4, R140, R32.reuse, R4 ;  /* 0x000000208c04723c */ /* 0x080fea0000001804 */
[----:B------:R-:W-:Y:S01]  /*b200*/  MUFU.EX2 R169, R169 ;  /* 0x000000a900a97308 */ /* 0x000fe20000000800 */
[C---:B----4-:R-:W-:Y:S01]  /*b210*/  FMUL.FTZ R10, R0.reuse, R126 ;  /* 0x0000007e000a7220 */ /* 0x050fe20000410000 */
[C---:B------:R-:W-:Y:S01]  /*b220*/  FMUL.FTZ R11, R0.reuse, R127 ;  /* 0x0000007f000b7220 */ /* 0x040fe20000410000 */
[----:B------:R-:W-:Y:S03]  /*b230*/  SHF.R.U32.HI R18, RZ, 0x8, R18 ;  /* 0x00000008ff127819 */ /* 0x000fe60000011612 */
[C---:B------:R-:W-:Y:S01]  /*b240*/  FMUL.FTZ R27, R0.reuse, R107 ;  /* 0x0000006b001b7220 */ /* 0x040fe20000410000 */
[----:B------:R-:W-:Y:S01]  /*b250*/  LOP3.LUT R15, R15, 0xff, RZ, 0xc0, !PT ;  /* 0x000000ff0f0f7812 */ /* 0x000fe200078ec0ff */
[C---:B------:R-:W-:Y:S01]  /*b260*/  FMUL.FTZ R30, R0.reuse, R102 ;  /* 0x00000066001e7220 */ /* 0x040fe20000410000 */
[C---:B------:R-:W-:Y:S01]  /*b270*/  HMMA.16816.F32 R8, R144.reuse, R32, R8 ;  /* 0x000000209008723c */ /* 0x040fe20000001808 */
[----:B------:R-:W1:Y:S03]  /*b280*/  MUFU.EX2 R170, R170 ;  /* 0x000000aa00aa7308 */ /* 0x000e660000000800 */
[----:B------:R-:W-:Y:S01]  /*b290*/  PRMT R126, R19, 0x5410, R14 ;  /* 0x00005410137e7816 */ /* 0x000fe2000000000e */
[----:B------:R-:W-:Y:S01]  /*b2a0*/  FMUL.FTZ R14, R0, R122 ;  /* 0x0000007a000e7220 */ /* 0x000fe20000410000 */
[----:B------:R-:W-:Y:S01]  /*b2b0*/  PRMT R124, R15, 0x5410, R12 ;  /* 0x000054100f7c7816 */ /* 0x000fe2000000000c */
[C---:B------:R-:W-:Y:S01]  /*b2c0*/  FMUL.FTZ R12, R2.reuse, R120 ;  /* 0x00000078020c7220 */ /* 0x040fe20000410000 */
[----:B------:R-:W-:Y:S03]  /*b2d0*/  PRMT R125, R13, 0x5410, R18 ;  /* 0x000054100d7d7816 */ /* 0x000fe60000000012 */
[----:B------:R-:W-:Y:S01]  /*b2e0*/  MUFU.EX2 R239, R239 ;  /* 0x000000ef00ef7308 */ /* 0x000fe20000000800 */
[----:B------:R-:W-:Y:S01]  /*b2f0*/  FMUL.FTZ R13, R2, R121 ;  /* 0x00000079020d7220 */ /* 0x000fe20000410000 */
[----:B------:R-:W-:Y:S01]  /*b300*/  FMUL.FTZ R15, R0, R123 ;  /* 0x0000007b000f7220 */ /* 0x000fe20000410000 */
[----:B------:R-:W-:Y:S01]  /*b310*/  PRMT R127, R16, 0x5410, R17 ;  /* 0x00005410107f7816 */ /* 0x000fe20000000011 */
[C---:B------:R-:W-:Y:S01]  /*b320*/  FMUL.FTZ R16, R132.reuse, R116 ;  /* 0x0000007484107220 */ /* 0x040fe20000410000 */
[----:B------:R-:W-:Y:S01]  /*b330*/  FMUL.FTZ R17, R132, R117 ;  /* 0x0000007584117220 */ /* 0x000fe20000410000 */
[C---:B------:R-:W-:Y:S01]  /*b340*/  FMUL.FTZ R18, R3.reuse, R118 ;  /* 0x0000007603127220 */ /* 0x040fe20000410000 */
[----:B------:R-:W-:Y:S01]  /*b350*/  FMUL.FTZ R19, R3, R119 ;  /* 0x0000007703137220 */ /* 0x000fe20000410000 */
[C---:B------:R-:W-:Y:S01]  /*b360*/  FMUL.FTZ R32, R2.reuse, R108 ;  /* 0x0000006c02207220 */ /* 0x040fe20000410000 */
[-C--:B------:R-:W-:Y:S01]  /*b370*/  HMMA.16816.F32 R12, R144, R34.reuse, R12 ;  /* 0x00000022900c723c */ /* 0x080fe2000000180c */
[----:B------:R-:W-:Y:S02]  /*b380*/  MUFU.EX2 R221, R221 ;  /* 0x000000dd00dd7308 */ /* 0x000fe40000000800 */
[----:B------:R-:W-:Y:S01]  /*b390*/  FMUL.FTZ R33, R2, R109 ;  /* 0x0000006d02217220 */ /* 0x000fe20000410000 */
[C---:B------:R-:W-:Y:S01]  /*b3a0*/  FMUL.FTZ R31, R0.reuse, R103 ;  /* 0x00000067001f7220 */ /* 0x040fe20000410000 */
[--C-:B------:R-:W-:Y:S01]  /*b3b0*/  SHF.R.U32.HI R121, RZ, 0x10, R219.reuse ;  /* 0x00000010ff797819 */ /* 0x100fe200000116db */
[C---:B------:R-:W-:Y:S05]  /*b3c0*/  HMMA.16816.F32 R16, R140.reuse, R34, R16 ;  /* 0x000000228c10723c */ /* 0x040fea0000001810 */
[----:B------:R-:W-:Y:S01]  /*b3d0*/  MUFU.EX2 R222, R222 ;  /* 0x000000de00de7308 */ /* 0x000fe20000000800 */
[----:B------:R-:W-:Y:S01]  /*b3e0*/  SHF.R.U32.HI R116, RZ, 0x18, R219 ;  /* 0x00000018ff747819 */ /* 0x000fe200000116db */
[-C--:B---3--:R-:W-:Y:S04]  /*b3f0*/  HMMA.16816.F32 R20, R140, R148.reuse, R20 ;  /* 0x000000948c14723c */ /* 0x088fe80000001814 */
[C---:B------:R-:W-:Y:S01]  /*b400*/  FMUL.FTZ R34, R0.reuse, R110 ;  /* 0x0000006e00227220 */ /* 0x040fe20000410000 */
[----:B------:R-:W-:Y:S01]  /*b410*/  FMUL.FTZ R35, R0, R111 ;  /* 0x0000006f00237220 */ /* 0x000fe20000410000 */
[----:B------:R-:W-:Y:S01]  /*b420*/  LOP3.LUT R120, R218, 0xffff, RZ, 0xc0, !PT ;  /* 0x0000ffffda787812 */ /* 0x000fe200078ec0ff */
[----:B------:R-:W2:Y:S01]  /*b430*/  LDSM.16.MT88.4 R108, [R177+0x6000] ;  /* 0x00600000b16c783b */ /* 0x000ea20000004200 */
[----:B------:R-:W-:Y:S03]  /*b440*/  MUFU.EX2 R224, R224 ;  /* 0x000000e000e07308 */ /* 0x000fe60000000800 */
[--C-:B------:R-:W-:Y:S01]  /*b450*/  SHF.R.U32.HI R118, RZ, 0x10, R218.reuse ;  /* 0x00000010ff767819 */ /* 0x100fe200000116da */
[----:B------:R-:W-:Y:S01]  /*b460*/  FFMA.FTZ R119, R26, UR4, -R171 ;  /* 0x000000041a777c23 */ /* 0x000fe200080108ab */
[C---:B------:R-:W-:Y:S04]  /*b470*/  HMMA.16816.F32 R32, R144.reuse, R148, R32 ;  /* 0x000000949020723c */ /* 0x040fe80000001820 */
[----:B------:R-:W-:Y:S01]  /*b480*/  LOP3.LUT R115, R218, 0xff, RZ, 0xc0, !PT ;  /* 0x000000ffda737812 */ /* 0x000fe200078ec0ff */
[----:B------:R3:W-:Y:S01]  /*b490*/  MUFU.EX2 R149, R25 ;  /* 0x0000001900957308 */ /* 0x0007e20000000800 */
[----:B------:R-:W-:Y:S01]  /*b4a0*/  SHF.R.U32.HI R114, RZ, 0x18, R218 ;  /* 0x00000018ff727819 */ /* 0x000fe200000116da */
[----:B------:R-:W-:Y:S01]  /*b4b0*/  FMUL.FTZ R26, R0, R106 ;  /* 0x0000006a001a7220 */ /* 0x000fe20000410000 */
[C---:B------:R-:W-:Y:S03]  /*b4c0*/  LOP3.LUT R117, R219.reuse, 0xffff, RZ, 0xc0, !PT ;  /* 0x0000ffffdb757812 */ /* 0x040fe600078ec0ff */
[----:B------:R-:W-:Y:S01]  /*b4d0*/  LOP3.LUT R113, R219, 0xff, RZ, 0xc0, !PT ;  /* 0x000000ffdb717812 */ /* 0x000fe200078ec0ff */
[----:B------:R-:W-:Y:S03]  /*b4e0*/  FMUL.FTZ R77, R2, R77 ;  /* 0x0000004d024d7220 */ /* 0x000fe60000410000 */
[----:B------:R4:W5:Y:S01]  /*b4f0*/  MUFU.EX2 R218, R24 ;  /* 0x0000001800da7308 */ /* 0x0009620000000800 */
[C---:B------:R-:W-:Y:S01]  /*b500*/  FMUL.FTZ R78, R0.reuse, R78 ;  /* 0x0000004e004e7220 */ /* 0x040fe20000410000 */
[----:B------:R-:W-:Y:S01]  /*b510*/  FMUL.FTZ R79, R0, R79 ;  /* 0x0000004f004f7220 */ /* 0x000fe20000410000 */
[----:B------:R-:W-:Y:S01]  /*b520*/  SHF.R.U32.HI R120, RZ, 0x8, R120 ;  /* 0x00000008ff787819 */ /* 0x000fe20000011678 */
[C---:B------:R-:W-:Y:S01]  /*b530*/  FMUL.FTZ R84, R2.reuse, R84 ;  /* 0x0000005402547220 */ /* 0x040fe20000410000 */
[----:B------:R-:W-:Y:S01]  /*b540*/  FMUL.FTZ R85, R2, R85 ;  /* 0x0000005502557220 */ /* 0x000fe20000410000 */
[C---:B------:R-:W-:Y:S01]  /*b550*/  FMUL.FTZ R86, R0.reuse, R86 ;  /* 0x0000005600567220 */ /* 0x040fe20000410000 */
[----:B------:R-:W-:Y:S03]  /*b560*/  FMUL.FTZ R87, R0, R87 ;  /* 0x0000005700577220 */ /* 0x000fe60000410000 */
[----:B------:R1:W-:Y:S01]  /*b570*/  MUFU.EX2 R219, R112 ;  /* 0x0000007000db7308 */ /* 0x0003e20000000800 */
[C---:B---3--:R-:W-:Y:S01]  /*b580*/  FMUL.FTZ R25, R2.reuse, R105 ;  /* 0x0000006902197220 */ /* 0x048fe20000410000 */
[----:B------:R-:W-:Y:S01]  /*b590*/  PRMT R115, R115, 0x5410, R120 ;  /* 0x0000541073737816 */ /* 0x000fe20000000078 */
[C---:B------:R-:W-:Y:S01]  /*b5a0*/  FMUL.FTZ R88, R2.reuse, R88 ;  /* 0x0000005802587220 */ /* 0x040fe20000410000 */
[----:B------:R-:W-:Y:S01]  /*b5b0*/  SHF.R.U32.HI R117, RZ, 0x8, R117 ;  /* 0x00000008ff757819 */ /* 0x000fe20000011675 */
[----:B------:R-:W-:Y:S01]  /*b5c0*/  FMUL.FTZ R89, R2, R89 ;  /* 0x0000005902597220 */ /* 0x000fe20000410000 */
[----:B------:R-:W-:Y:S01]  /*b5d0*/  LOP3.LUT R118, R118, 0xff, RZ, 0xc0, !PT ;  /* 0x000000ff76767812 */ /* 0x000fe200078ec0ff */
[----:B------:R-:W-:Y:S03]  /*b5e0*/  FMUL.FTZ R90, R0, R90 ;  /* 0x0000005a005a7220 */ /* 0x000fe60000410000 */
[----:B------:R-:W3:Y:S01]  /*b5f0*/  MUFU.EX2 R148, R119 ;  /* 0x0000007700947308 */ /* 0x000ee20000000800 */
[----:B----4-:R-:W-:Y:S01]  /*b600*/  FMUL.FTZ R24, R2, R104 ;  /* 0x0000006802187220 */ /* 0x010fe20000410000 */
[----:B------:R-:W-:Y:S01]  /*b610*/  LOP3.LUT R104, R121, 0xff, RZ, 0xc0, !PT ;  /* 0x000000ff79687812 */ /* 0x000fe200078ec0ff */
[----:B------:R-:W-:Y:S01]  /*b620*/  FMUL.FTZ R91, R0, R91 ;  /* 0x0000005b005b7220 */ /* 0x000fe20000410000 */
[----:B------:R-:W-:Y:S01]  /*b630*/  PRMT R113, R113, 0x5410, R117 ;  /* 0x0000541071717816 */ /* 0x000fe20000000075 */
[----:B------:R-:W-:Y:S01]  /*b640*/  FFMA.FTZ R237, R52, UR4, -R228 ;  /* 0x0000000434ed7c23 */ /* 0x000fe200080108e4 */
[----:B------:R-:W-:Y:S01]  /*b650*/  PRMT R114, R118, 0x5410, R114 ;  /* 0x0000541076727816 */ /* 0x000fe20000000072 */
[--C-:B------:R-:W-:Y:S01]  /*b660*/  FFMA.FTZ R242, R60, UR4, -R217.reuse ;  /* 0x000000043cf27c23 */ /* 0x100fe200080108d9 */
[-C--:B------:R-:W-:Y:S02]  /*b670*/  HMMA.16816.F32 R24, R144, R150.reuse, R24 ;  /* 0x000000969018723c */ /* 0x080fe40000001818 */
[----:B------:R-:W-:Y:S01]  /*b680*/  MUFU.EX2 R223, R223 ;  /* 0x000000df00df7308 */ /* 0x000fe20000000800 */
[----:B-1----:R-:W-:Y:S01]  /*b690*/  PRMT R112, R104, 0x5410, R116 ;  /* 0x0000541068707816 */ /* 0x002fe20000000074 */
[----:B------:R-:W-:Y:S01]  /*b6a0*/  IMAD.WIDE.U32 R116, R231, -0x2daee0ad, RZ ;  /* 0xd2511f53e7747825 */ /* 0x000fe200078e00ff */
[----:B------:R-:W1:Y:S01]  /*b6b0*/  LDSM.16.MT88.4 R104, [R176+0x6000] ;  /* 0x00600000b068783b */ /* 0x000e620000004200 */
[C---:B------:R-:W-:Y:S06]  /*b6c0*/  HMMA.16816.F32 R68, R140.reuse, R150, R68 ;  /* 0x000000968c44723c */ /* 0x040fec0000001844 */
[----:B------:R-:W-:Y:S01]  /*b6d0*/  MUFU.EX2 R227, R227 ;  /* 0x000000e300e37308 */ /* 0x000fe20000000800 */
[----:B------:R-:W-:Y:S01]  /*b6e0*/  LOP3.LUT R230, R117, UR20, R230, 0x96, !PT ;  /* 0x0000001475e67c12 */ /* 0x000fe2000f8e96e6 */
[-C--:B--2---:R-:W-:Y:S03]  /*b6f0*/  HMMA.16816.F32 R72, R140, R108.reuse, R72 ;  /* 0x0000006c8c48723c */ /* 0x084fe60000001848 */
[--C-:B------:R-:W-:Y:S03]  /*b700*/  FFMA.FTZ R151, R29, UR4, -R217.reuse ;  /* 0x000000041d977c23 */ /* 0x100fe600080108d9 */
[C---:B------:R-:W-:Y:S02]  /*b710*/  HMMA.16816.F32 R76, R144.reuse, R108, R76 ;  /* 0x0000006c904c723c */ /* 0x040fe4000000184c */
[----:B------:R-:W-:Y:S03]  /*b720*/  MUFU.EX2 R225, R225 ;  /* 0x000000e100e17308 */ /* 0x000fe60000000800 */
[--C-:B------:R-:W-:Y:S01]  /*b730*/  FFMA.FTZ R150, R28, UR4, -R217.reuse ;  /* 0x000000041c967c23 */ /* 0x100fe200080108d9 */
[C---:B------:R-:W-:Y:S01]  /*b740*/  FMUL.FTZ R29, R2.reuse, R101 ;  /* 0x00000065021d7220 */ /* 0x040fe20000410000 */
[----:B------:R-:W-:Y:S01]  /*b750*/  FMUL.FTZ R28, R2, R100 ;  /* 0x00000064021c7220 */ /* 0x000fe20000410000 */
[--C-:B------:R-:W-:Y:S04]  /*b760*/  HSET2.LE.AND R100, R127, R195.reuse, PT ;  /* 0x000000c37f647233 */ /* 0x100fe80003803000 */
[----:B------:R-:W-:Y:S01]  /*b770*/  MUFU.EX2 R151, R151 ;  /* 0x0000009700977308 */ /* 0x000fe20000000800 */
[--C-:B------:R-:W-:Y:S01]  /*b780*/  HSET2.LE.AND R109, R126, R195.reuse, PT ;  /* 0x000000c37e6d7233 */ /* 0x100fe20003803000 */
[--C-:B------:R-:W-:Y:S01]  /*b790*/  FFMA.FTZ R231, R64, UR4, -R228.reuse ;  /* 0x0000000440e77c23 */ /* 0x100fe200080108e4 */
[----:B------:R-:W-:Y:S01]  /*b7a0*/  LOP3.LUT R98, R100, R98, RZ, 0xc0, !PT ;  /* 0x0000006264627212 */ /* 0x000fe200078ec0ff */
[-C--:B------:R-:W-:Y:S01]  /*b7b0*/  HMMA.16816.F32 R28, R144, R110.reuse, R28 ;  /* 0x0000006e901c723c */ /* 0x080fe2000000181c */
[----:B------:R-:W2:Y:S02]  /*b7c0*/  LDSM.16.MT88.4 R100, [R179+0x6800] ;  /* 0x00680000b364783b */ /* 0x000ea40000004200 */
[--C-:B------:R-:W-:Y:S03]  /*b7d0*/  HSET2.LE.AND R108, R115, R195.reuse, PT ;  /* 0x000000c3736c7233 */ /* 0x100fe60003803000 */
[----:B------:R-:W4:Y:S01]  /*b7e0*/  MUFU.EX2 R150, R150 ;  /* 0x0000009600967308 */ /* 0x000f220000000800 */
[--C-:B------:R-:W-:Y:S01]  /*b7f0*/  HSET2.LE.AND R97, R114, R195.reuse, PT ;  /* 0x000000c372617233 */ /* 0x100fe20003803000 */
[C---:B------:R-:W-:Y:S04]  /*b800*/  HMMA.16816.F32 R80, R140.reuse, R110, R80 ;  /* 0x0000006e8c50723c */ /* 0x040fe80000001850 */
[----:B------:R-:W-:Y:S01]  /*b810*/  F2FP.F16.F32.PACK_AB R99, R168, R166 ;  /* 0x000000a6a863723e */ /* 0x000fe200000000ff */
[----:B------:R-:W-:Y:S01]  /*b820*/  IMAD.WIDE.U32 R114, R229, -0x2daee0ad, RZ ;  /* 0xd2511f53e5727825 */ /* 0x000fe200078e00ff */
[-C--:B-1----:R-:W-:Y:S02]  /*b830*/  HMMA.16816.F32 R48, R140, R104.reuse, R48 ;  /* 0x000000688c30723c */ /* 0x082fe40000001830 */
[----:B------:R-:W-:Y:S03]  /*b840*/  MUFU.EX2 R231, R231 ;  /* 0x000000e700e77308 */ /* 0x000fe60000000800 */
[----:B------:R-:W-:Y:S01]  /*b850*/  F2FP.F16.F32.PACK_AB R110, R216, R203 ;  /* 0x000000cbd86e723e */ /* 0x000fe200000000ff */
[--C-:B------:R-:W-:Y:S01]  /*b860*/  FFMA.FTZ R229, R44, UR4, -R217.reuse ;  /* 0x000000042ce57c23 */ /* 0x100fe200080108d9 */
[C---:B------:R-:W-:Y:S05]  /*b870*/  HMMA.16816.F32 R84, R144.reuse, R104, R84 ;  /* 0x000000689054723c */ /* 0x040fea0000001854 */
[----:B------:R-:W-:Y:S01]  /*b880*/  MUFU.EX2 R236, R236 ;  /* 0x000000ec00ec7308 */ /* 0x000fe20000000800 */
[----:B------:R-:W-:Y:S01]  /*b890*/  F2FP.F16.F32.PACK_AB R96, R170, R169 ;  /* 0x000000a9aa60723e */ /* 0x000fe200000000ff */
[-C--:B------:R-:W-:Y:S04]  /*b8a0*/  HMMA.16816.F32 R88, R144, R106.reuse, R88 ;  /* 0x0000006a9058723c */ /* 0x080fe80000001858 */
[----:B------:R-:W-:Y:S02]  /*b8b0*/  LOP3.LUT R99, R109, R99, RZ, 0xc0, !PT ;  /* 0x000000636d637212 */ /* 0x000fe400078ec0ff */
[----:B------:R-:W-:Y:S02]  /*b8c0*/  HMMA.16816.F32 R92, R140, R106, R92 ;  /* 0x0000006a8c5c723c */ /* 0x000fe4000000185c */
[----:B------:R1:W-:Y:S03]  /*b8d0*/  MUFU.EX2 R144, R36 ;  /* 0x0000002400907308 */ /* 0x0003e60000000800 */
[----:B------:R-:W-:Y:S01]  /*b8e0*/  LOP3.LUT R96, R108, R96, RZ, 0xc0, !PT ;  /* 0x000000606c607212 */ /* 0x000fe200078ec0ff */
[----:B------:R-:W-:Y:S01]  /*b8f0*/  FFMA.FTZ R145, R37, UR4, -R228 ;  /* 0x0000000425917c23 */ /* 0x000fe200080108e4 */
[--C-:B------:R-:W-:Y:S01]  /*b900*/  HSET2.LE.AND R104, R113, R195.reuse, PT ;  /* 0x000000c371687233 */ /* 0x100fe20003803000 */
[----:B------:R-:W-:Y:S04]  /*b910*/  FFMA.FTZ R141, R39, UR4, -R220 ;  /* 0x00000004278d7c23 */ /* 0x000fe800080108dc */
[----:B------:R-:W-:Y:S01]  /*b920*/  MUFU.EX2 R140, R38 ;  /* 0x00000026008c7308 */ /* 0x000fe20000000800 */
[--C-:B------:R-:W-:Y:S01]  /*b930*/  HSET2.LE.AND R105, R112, R195.reuse, PT ;  /* 0x000000c370697233 */ /* 0x100fe20003803000 */
[--C-:B------:R-:W-:Y:S01]  /*b940*/  FFMA.FTZ R142, R40, UR4, -R217.reuse ;  /* 0x00000004288e7c23 */ /* 0x100fe200080108d9 */
[----:B-----5:R-:W-:Y:S01]  /*b950*/  F2FP.F16.F32.PACK_AB R109, R149, R218 ;  /* 0x000000da956d723e */ /* 0x020fe200000000ff */
[----:B------:R-:W-:Y:S01]  /*b960*/  FFMA.FTZ R143, R41, UR4, -R217 ;  /* 0x00000004298f7c23 */ /* 0x000fe200080108d9 */
[----:B---3--:R-:W-:Y:S01]  /*b970*/  F2FP.F16.F32.PACK_AB R108, R219, R148 ;  /* 0x00000094db6c723e */ /* 0x008fe200000000ff */
[--C-:B------:R-:W-:Y:S01]  /*b980*/  FFMA.FTZ R146, R42, UR4, -R171.reuse ;  /* 0x000000042a927c23 */ /* 0x100fe200080108ab */
[----:B------:R-:W-:Y:S01]  /*b990*/  LOP3.LUT R97, R97, R110, RZ, 0xc0, !PT ;  /* 0x0000006e61617212 */ /* 0x000fe200078ec0ff */
[----:B------:R-:W-:Y:S01]  /*b9a0*/  FFMA.FTZ R147, R43, UR4, -R171 ;  /* 0x000000042b937c23 */ /* 0x000fe200080108ab */
[----:B------:R-:W-:Y:S01]  /*b9b0*/  LOP3.LUT R104, R104, R109, RZ, 0xc0, !PT ;  /* 0x0000006d68687212 */ /* 0x000fe200078ec0ff */
[----:B------:R-:W3:Y:S01]  /*b9c0*/  MUFU.EX2 R141, R141 ;  /* 0x0000008d008d7308 */ /* 0x000ee20000000800 */
[----:B------:R-:W-:Y:S01]  /*b9d0*/  LOP3.LUT R105, R105, R108, RZ, 0xc0, !PT ;  /* 0x0000006c69697212 */ /* 0x000fe200078ec0ff */
[----:B------:R-:W-:Y:S01]  /*b9e0*/  FFMA.FTZ R153, R132, R202, R153 ;  /* 0x000000ca84997223 */ /* 0x000fe20000010099 */
[----:B------:R-:W5:Y:S01]  /*b9f0*/  LDSM.16.MT88.4 R108, [R178+0x6800] ;  /* 0x00680000b26c783b */ /* 0x000f620000004200 */
[-C--:B--2---:R-:W-:Y:S06]  /*ba00*/  HMMA.16816.F32 R4, R96, R100.reuse, R4 ;  /* 0x000000646004723c */ /* 0x084fec0000001804 */
[----:B------:R-:W2:Y:S01]  /*ba10*/  MUFU.EX2 R145, R145 ;  /* 0x0000009100917308 */ /* 0x000ea20000000800 */
[--C-:B-1----:R-:W-:Y:S01]  /*ba20*/  HSET2.LE.AND R36, R124, R195.reuse, PT ;  /* 0x000000c37c247233 */ /* 0x102fe20003803000 */
[----:B------:R-:W-:Y:S03]  /*ba30*/  IMAD.MOV.U32 R132, RZ, RZ, R135 ;  /* 0x000000ffff847224 */ /* 0x000fe600078e0087 */
[--C-:B------:R-:W-:Y:S01]  /*ba40*/  HSET2.LE.AND R112, R125, R195.reuse, PT ;  /* 0x000000c37d707233 */ /* 0x100fe20003803000 */
[----:B------:R-:W-:Y:S01]  /*ba50*/  FFMA.FTZ R158, R3, R201, R158 ;  /* 0x000000c9039e7223 */ /* 0x000fe2000001009e */
[----:B------:R-:W-:Y:S03]  /*ba60*/  F2FP.F16.F32.PACK_AB R37, R222, R221 ;  /* 0x000000ddde25723e */ /* 0x000fe600000000ff */
[----:B------:R-:W-:Y:S01]  /*ba70*/  MUFU.EX2 R142, R142 ;  /* 0x0000008e008e7308 */ /* 0x000fe20000000800 */
[----:B----4-:R-:W-:Y:S01]  /*ba80*/  F2FP.F16.F32.PACK_AB R113, R151, R150 ;  /* 0x000000969771723e */ /* 0x010fe200000000ff */
[----:B------:R-:W-:Y:S01]  /*ba90*/  FFMA.FTZ R162, R2, R200, R162 ;  /* 0x000000c802a27223 */ /* 0x000fe200000100a2 */
[----:B------:R-:W-:Y:S01]  /*baa0*/  LOP3.LUT R107, R36, R37, RZ, 0xc0, !PT ;  /* 0x00000025246b7212 */ /* 0x000fe200078ec0ff */
[----:B------:R-:W-:Y:S01]  /*bab0*/  IMAD.WIDE.U32 R36, R235, -0x2daee0ad, RZ ;  /* 0xd2511f53eb247825 */ /* 0x000fe200078e00ff */
[----:B------:R-:W-:Y:S02]  /*bac0*/  LOP3.LUT R106, R112, R113, RZ, 0xc0, !PT ;  /* 0x00000071706a7212 */ /* 0x000fe400078ec0ff */
[----:B---3--:R-:W-:Y:S01]  /*bad0*/  F2FP.F16.F32.PACK_AB R52, R141, R140 ;  /* 0x0000008c8d34723e */ /* 0x008fe200000000ff */
[----:B------:R-:W-:Y:S01]  /*bae0*/  IMAD.WIDE.U32 R112, R233, -0x2daee0ad, RZ ;  /* 0xd2511f53e9707825 */ /* 0x000fe200078e00ff */
[----:B------:R-:W-:Y:S01]  /*baf0*/  LOP3.LUT R234, R37, UR20, R234, 0x96, !PT ;  /* 0x0000001425ea7c12 */ /* 0x000fe2000f8e96ea */
[----:B------:R-:W1:Y:S02]  /*bb00*/  MUFU.EX2 R143, R143 ;  /* 0x0000008f008f7308 */ /* 0x000e640000000800 */
[----:B------:R-:W-:Y:S01]  /*bb10*/  FFMA.FTZ R233, R46, UR4, -R171 ;  /* 0x000000042ee97c23 */ /* 0x000fe200080108ab */
[C---:B------:R-:W-:Y:S04]  /*bb20*/  HMMA.16816.F32 R8, R104.reuse, R100, R8 ;  /* 0x000000646808723c */ /* 0x040fe80000001808 */
[----:B------:R-:W-:Y:S01]  /*bb30*/  LOP3.LUT R113, R113, UR18, R36, 0x96, !PT ;  /* 0x0000001271717c12 */ /* 0x000fe2000f8e9624 */
[----:B------:R-:W-:Y:S01]  /*bb40*/  IMAD.WIDE.U32 R234, R234, -0x326172a9, RZ ;  /* 0xcd9e8d57eaea7825 */ /* 0x000fe200078e00ff */
[-C--:B------:R-:W-:Y:S01]  /*bb50*/  HMMA.16816.F32 R12, R104, R102.reuse, R12 ;  /* 0x00000066680c723c */ /* 0x080fe2000000180c */
[----:B------:R-:W3:Y:S01]  /*bb60*/  LDSM.16.MT88.4 R36, [R177+0x6800] ;  /* 0x00680000b124783b */ /* 0x000ee20000004200 */
[----:B------:R-:W-:Y:S03]  /*bb70*/  MUFU.EX2 R233, R233 ;  /* 0x000000e900e97308 */ /* 0x000fe60000000800 */
[----:B------:R-:W-:Y:S01]  /*bb80*/  IMAD.WIDE.U32 R118, R113, -0x326172a9, RZ ;  /* 0xcd9e8d5771767825 */ /* 0x000fe200078e00ff */
[C---:B------:R-:W-:Y:S06]  /*bb90*/  HMMA.16816.F32 R16, R96.reuse, R102, R16 ;  /* 0x000000666010723c */ /* 0x040fec0000001810 */
[----:B------:R-:W-:Y:S01]  /*bba0*/  MUFU.EX2 R229, R229 ;  /* 0x000000e500e57308 */ /* 0x000fe20000000800 */
[C---:B------:R-:W-:Y:S01]  /*bbb0*/  LOP3.LUT R40, R118.reuse, 0xff, RZ, 0xc0, !PT ;  /* 0x000000ff76287812 */ /* 0x040fe200078ec0ff */
[-C--:B-----5:R-:W-:Y:S03]  /*bbc0*/  HMMA.16816.F32 R20, R96, R108.reuse, R20 ;  /* 0x0000006c6014723c */ /* 0x0a0fe60000001814 */
[----:B------:R-:W-:Y:S03]  /*bbd0*/  SHF.R.U32.HI R41, RZ, 0x18, R118 ;  /* 0x00000018ff297819 */ /* 0x000fe60000011676 */
[C---:B------:R-:W-:Y:S02]  /*bbe0*/  HMMA.16816.F32 R32, R104.reuse, R108, R32 ;  /* 0x0000006c6820723c */ /* 0x040fe40000001820 */
[----:B------:R-:W-:Y:S03]  /*bbf0*/  MUFU.EX2 R146, R146 ;  /* 0x0000009200927308 */ /* 0x000fe60000000800 */
[----:B------:R-:W-:Y:S01]  /*bc00*/  LOP3.LUT R100, R115, UR18, R116, 0x96, !PT ;  /* 0x0000001273647c12 */ /* 0x000fe2000f8e9674 */
[-C--:B------:R-:W-:Y:S06]  /*bc10*/  HMMA.16816.F32 R24, R104, R110.reuse, R24 ;  /* 0x0000006e6818723c */ /* 0x080fec0000001818 */
[----:B------:R-:W-:Y:S01]  /*bc20*/  MUFU.EX2 R147, R147 ;  /* 0x0000009300937308 */ /* 0x000fe20000000800 */
[----:B------:R-:W-:Y:S01]  /*bc30*/  SHF.R.U32.HI R116, RZ, 0x10, R118 ;  /* 0x00000010ff747819 */ /* 0x000fe20000011676 */
[C---:B------:R-:W-:Y:S04]  /*bc40*/  HMMA.16816.F32 R68, R96.reuse, R110, R68 ;  /* 0x0000006e6044723c */ /* 0x040fe80000001844 */
[----:B------:R-:W-:Y:S01]  /*bc50*/  LOP3.LUT R115, R119, UR29, R234, 0x96, !PT ;  /* 0x0000001d77737c12 */ /* 0x000fe2000f8e96ea */
[--C-:B------:R-:W-:Y:S01]  /*bc60*/  FFMA.FTZ R234, R65, UR4, -R228.reuse ;  /* 0x0000000441ea7c23 */ /* 0x100fe200080108e4 */
[----:B------:R-:W-:Y:S01]  /*bc70*/  LOP3.LUT R101, R118, 0xffff, RZ, 0xc0, !PT ;  /* 0x0000ffff76657812 */ /* 0x000fe200078ec0ff */
[----:B------:R-:W-:Y:S01]  /*bc80*/  FFMA.FTZ R228, R53, UR4, -R228 ;  /* 0x0000000435e47c23 */ /* 0x000fe200080108e4 */
[----:B------:R-:W-:Y:S01]  /*bc90*/  MUFU.EX2 R237, R237 ;  /* 0x000000ed00ed7308 */ /* 0x000fe20000000800 */
[-C--:B---3--:R-:W-:Y:S03]  /*bca0*/  HMMA.16816.F32 R72, R96, R36.reuse, R72 ;  /* 0x000000246048723c */ /* 0x088fe60000001848 */
[----:B------:R-:W-:Y:S01]  /*bcb0*/  IMAD.WIDE.U32 R118, R100, -0x326172a9, RZ ;  /* 0xcd9e8d5764767825 */ /* 0x000fe200078e00ff */
[----:B------:R-:W-:Y:S02]  /*bcc0*/  LOP3.LUT R108, R116, 0xff, RZ, 0xc0, !PT ;  /* 0x000000ff746c7812 */ /* 0x000fe400078ec0ff */
[C---:B------:R-:W-:Y:S03]  /*bcd0*/  HMMA.16816.F32 R76, R104.reuse, R36, R76 ;  /* 0x00000024684c723c */ /* 0x040fe6000000184c */
[----:B------:R-:W-:Y:S02]  /*bce0*/  MUFU.EX2 R234, R234 ;  /* 0x000000ea00ea7308 */ /* 0x000fe40000000800 */
[----:B------:R-:W-:Y:S01]  /*bcf0*/  LOP3.LUT R42, R118, 0xffff, RZ, 0xc0, !PT ;  /* 0x0000ffff762a7812 */ /* 0x000fe200078ec0ff */
[-C--:B------:R-:W-:Y:S07]  /*bd00*/  HMMA.16816.F32 R28, R104, R38.reuse, R28 ;  /* 0x00000026681c723c */ /* 0x080fee000000181c */
[----:B------:R-:W-:Y:S01]  /*bd10*/  MUFU.EX2 R228, R228 ;  /* 0x000000e400e47308 */ /* 0x000fe20000000800 */
[----:B------:R-:W-:Y:S01]  /*bd20*/  SHF.R.U32.HI R43, RZ, 0x10, R118 ;  /* 0x00000010ff2b7819 */ /* 0x000fe20000011676 */
[C---:B------:R-:W-:Y:S04]  /*bd30*/  HMMA.16816.F32 R80, R96.reuse, R38, R80 ;  /* 0x000000266050723c */ /* 0x040fe80000001850 */
[----:B------:R-:W-:Y:S01]  /*bd40*/  SHF.R.U32.HI R109, RZ, 0x8, R101 ;  /* 0x00000008ff6d7819 */ /* 0x000fe20000011665 */
[----:B------:R-:W-:Y:S01]  /*bd50*/  IMAD.WIDE.U32 R102, R230, -0x326172a9, RZ ;  /* 0xcd9e8d57e6667825 */ /* 0x000fe200078e00ff */
[----:B------:R-:W-:Y:S02]  /*bd60*/  PRMT R108, R108, 0x5410, R41 ;  /* 0x000054106c6c7816 */ /* 0x000fe40000000029 */
[----:B------:R-:W-:Y:S03]  /*bd70*/  MUFU.EX2 R240, R240 ;  /* 0x000000f000f07308 */ /* 0x000fe60000000800 */
[----:B------:R-:W-:Y:S01]  /*bd80*/  PRMT R109, R40, 0x5410, R109 ;  /* 0x00005410286d7816 */ /* 0x000fe2000000006d */
[--C-:B------:R-:W-:Y:S01]  /*bd90*/  FFMA.FTZ R230, R45, UR4, -R217.reuse ;  /* 0x000000042de67c23 */ /* 0x100fe200080108d9 */
[----:B------:R-:W-:Y:S01]  /*bda0*/  SHF.R.U32.HI R110, RZ, 0x8, R42 ;  /* 0x00000008ff6e7819 */ /* 0x000fe2000001162a */
[----:B------:R-:W-:Y:S01]  /*bdb0*/  FFMA.FTZ R217, R61, UR4, -R217 ;  /* 0x000000043dd97c23 */ /* 0x000fe200080108d9 */
[----:B------:R-:W-:Y:S01]  /*bdc0*/  LOP3.LUT R44, R43, 0xff, RZ, 0xc0, !PT ;  /* 0x000000ff2b2c7812 */ /* 0x000fe200078ec0ff */
[----:B------:R-:W-:Y:S01]  /*bdd0*/  FFMA.FTZ R163, R0, R199, R163 ;  /* 0x000000c700a37223 */ /* 0x000fe200000100a3 */
[----:B------:R-:W3:Y:S01]  /*bde0*/  LDSM.16.MT88.4 R40, [R176+0x6800] ;  /* 0x00680000b028783b */ /* 0x000ee20000004200 */
[----:B------:R-:W-:Y:S01]  /*bdf0*/  SHF.R.U32.HI R101, RZ, 0x18, R118 ;  /* 0x00000018ff657819 */ /* 0x000fe20000011676 */
[----:B------:R-:W4:Y:S01]  /*be00*/  MUFU.EX2 R230, R230 ;  /* 0x000000e600e67308 */ /* 0x000f220000000800 */
[----:B------:R-:W-:Y:S01]  /*be10*/  LOP3.LUT R102, R119, UR29, R102, 0x96, !PT ;  /* 0x0000001d77667c12 */ /* 0x000fe2000f8e9666 */
[----:B------:R-:W-:Y:S01]  /*be20*/  IMAD.MOV.U32 R0, RZ, RZ, R133 ;  /* 0x000000ffff007224 */ /* 0x000fe200078e0085 */
[----:B------:R-:W-:Y:S01]  /*be30*/  LOP3.LUT R100, R118, 0xff, RZ, 0xc0, !PT ;  /* 0x000000ff76647812 */ /* 0x000fe200078ec0ff */
[----:B------:R-:W-:Y:S01]  /*be40*/  FADD.FTZ R153, R154, R153 ;  /* 0x000000999a997221 */ /* 0x000fe20000010000 */
[----:B------:R-:W-:Y:S01]  /*be50*/  PRMT R101, R44, 0x5410, R101 ;  /* 0x000054102c657816 */ /* 0x000fe20000000065 */
[----:B------:R-:W-:Y:S01]  /*be60*/  LDSM.16.MT88.4 R116, [R179+0x7800] ;  /* 0x00780000b374783b */ /* 0x000fe20000004200 */
[----:B------:R-:W-:Y:S03]  /*be70*/  LOP3.LUT R46, R115, 0xffff, RZ, 0xc0, !PT ;  /* 0x0000ffff732e7812 */ /* 0x000fe600078ec0ff */
[----:B------:R-:W-:Y:S01]  /*be80*/  MUFU.EX2 R241, R241 ;  /* 0x000000f100f17308 */ /* 0x000fe20000000800 */
[----:B------:R-:W-:Y:S01]  /*be90*/  SHF.R.U32.HI R45, RZ, 0x10, R115 ;  /* 0x00000010ff2d7819 */ /* 0x000fe20000011673 */
[----:B------:R-:W-:Y:S01]  /*bea0*/  FADD.FTZ R158, R157, R158 ;  /* 0x0000009e9d9e7221 */ /* 0x000fe20000010000 */
[----:B------:R-:W-:Y:S01]  /*beb0*/  LOP3.LUT R44, R102, 0xffff, RZ, 0xc0, !PT ;  /* 0x0000ffff662c7812 */ /* 0x000fe200078ec0ff */
[----:B------:R-:W-:Y:S01]  /*bec0*/  FADD.FTZ R162, R161, R162 ;  /* 0x000000a2a1a27221 */ /* 0x000fe20000010000 */
[----:B------:R-:W-:Y:S01]  /*bed0*/  PRMT R100, R100, 0x5410, R110 ;  /* 0x0000541064647816 */ /* 0x000fe2000000006e */
[----:B------:R-:W-:Y:S01]  /*bee0*/  FADD.FTZ R163, R164, R163 ;  /* 0x000000a3a4a37221 */ /* 0x000fe20000010000 */
[----:B------:R-:W-:Y:S03]  /*bef0*/  SHF.R.U32.HI R46, RZ, 0x8, R46 ;  /* 0x00000008ff2e7819 */ /* 0x000fe6000001162e */
[----:B------:R-:W-:Y:S01]  /*bf00*/  MUFU.EX2 R242, R242 ;  /* 0x000000f200f27308 */ /* 0x000fe20000000800 */
[----:B------:R-:W-:Y:S01]  /*bf10*/  LOP3.LUT R45, R45, 0xff, RZ, 0xc0, !PT ;  /* 0x000000ff2d2d7812 */ /* 0x000fe200078ec0ff */
[----:B------:R-:W-:Y:S01]  /*bf20*/  FADD.FTZ R153, R137, R153 ;  /* 0x0000009989997221 */ /* 0x000fe20000010000 */
[----:B------:R-:W-:Y:S01]  /*bf30*/  SHF.R.U32.HI R44, RZ, 0x8, R44 ;  /* 0x00000008ff2c7819 */ /* 0x000fe2000001162c */
[----:B------:R-:W-:Y:S01]  /*bf40*/  FADD.FTZ R158, R139, R158 ;  /* 0x0000009e8b9e7221 */ /* 0x000fe20000010000 */
[----:B------:R-:W-:Y:S01]  /*bf50*/  LOP3.LUT R111, R115, 0xff, RZ, 0xc0, !PT ;  /* 0x000000ff736f7812 */ /* 0x000fe200078ec0ff */
[----:B------:R-:W-:Y:S01]  /*bf60*/  FADD.FTZ R162, R155, R162 ;  /* 0x000000a29ba27221 */ /* 0x000fe20000010000 */
[----:B------:R-:W-:Y:S03]  /*bf70*/  SHF.R.U32.HI R110, RZ, 0x18, R115 ;  /* 0x00000018ff6e7819 */ /* 0x000fe60000011673 */
[----:B------:R-:W-:Y:S01]  /*bf80*/  MUFU.EX2 R217, R217 ;  /* 0x000000d900d97308 */ /* 0x000fe20000000800 */
[----:B------:R-:W-:Y:S01]  /*bf90*/  LOP3.LUT R36, R102, 0xff, RZ, 0xc0, !PT ;  /* 0x000000ff66247812 */ /* 0x000fe200078ec0ff */
[----:B------:R-:W-:Y:S01]  /*bfa0*/  FADD.FTZ R163, R159, R163 ;  /* 0x000000a39fa37221 */ /* 0x000fe20000010000 */
[----:B------:R-:W-:Y:S01]  /*bfb0*/  LOP3.LUT R113, R235, UR19, R232, 0x96, !PT ;  /* 0x00000013eb717c12 */ /* 0x000fe2000f8e96e8 */
[--C-:B------:R-:W-:Y:S01]  /*bfc0*/  FFMA.FTZ R232, R47, UR4, -R171.reuse ;  /* 0x000000042fe87c23 */ /* 0x100fe200080108ab */
[----:B------:R-:W-:Y:S01]  /*bfd0*/  PRMT R111, R111, 0x5410, R46 ;  /* 0x000054106f6f7816 */ /* 0x000fe2000000002e */
[----:B------:R-:W-:Y:S01]  /*bfe0*/  FFMA.FTZ R235, R66, UR4, -R220 ;  /* 0x0000000442eb7c23 */ /* 0x000fe200080108dc */
[----:B------:R-:W-:Y:S01]  /*bff0*/  PRMT R110, R45, 0x5410, R110 ;  /* 0x000054102d6e7816 */ /* 0x000fe2000000006e */
[----:B------:R-:W-:Y:S01]  /*c000*/  FFMA.FTZ R220, R55, UR4, -R220 ;  /* 0x0000000437dc7c23 */ /* 0x000fe200080108dc */
[----:B------:R-:W-:Y:S01]  /*c010*/  PRMT R64, R36, 0x5410, R44 ;  /* 0x0000541024407816 */ /* 0x000fe2000000002c */
[----:B------:R-:W-:Y:S01]  /*c020*/  FFMA.FTZ R171, R63, UR4, -R171 ;  /* 0x000000043fab7c23 */ /* 0x000fe200080108ab */
[----:B------:R-:W5:Y:S01]  /*c030*/  LDSM.16.MT88.4 R44, [R179+0x7000] ;  /* 0x00700000b32c783b */ /* 0x000f620000004200 */
[----:B------:R-:W4:Y:S01]  /*c040*/  MUFU.EX2 R232, R232 ;  /* 0x000000e800e87308 */ /* 0x000f220000000800 */
[--C-:B------:R-:W-:Y:S01]  /*c050*/  HSET2.LE.AND R38, R109, R195.reuse, PT ;  /* 0x000000c36d267233 */ /* 0x100fe20003803000 */
[-C--:B---3--:R-:W-:Y:S03]  /*c060*/  HMMA.16816.F32 R48, R96, R40.reuse, R48 ;  /* 0x000000286030723c */ /* 0x088fe60000001830 */
[--C-:B------:R-:W-:Y:S01]  /*c070*/  SHF.R.U32.HI R37, RZ, 0x10, R102.reuse ;  /* 0x00000010ff257819 */ /* 0x100fe20000011666 */
[----:B------:R-:W-:Y:S01]  /*c080*/  FADD.FTZ R153, R138, R153 ;  /* 0x000000998a997221 */ /* 0x000fe20000010000 */
[----:B------:R-:W-:Y:S01]  /*c090*/  SHF.R.U32.HI R102, RZ, 0x18, R102 ;  /* 0x00000018ff667819 */ /* 0x000fe20000011666 */
[C---:B------:R-:W-:Y:S02]  /*c0a0*/  HMMA.16816.F32 R84, R104.reuse, R40, R84 ;  /* 0x000000286854723c */ /* 0x040fe40000001854 */
[----:B------:R-:W-:Y:S03]  /*c0b0*/  MUFU.EX2 R220, R220 ;  /* 0x000000dc00dc7308 */ /* 0x000fe60000000800 */
[----:B------:R-:W-:Y:S01]  /*c0c0*/  LOP3.LUT R37, R37, 0xff, RZ, 0xc0, !PT ;  /* 0x000000ff25257812 */ /* 0x000fe200078ec0ff */
[-C--:B------:R-:W-:Y:S06]  /*c0d0*/  HMMA.16816.F32 R88, R104, R42.reuse, R88 ;  /* 0x0000002a6858723c */ /* 0x080fec0000001858 */
[----:B------:R-:W-:Y:S01]  /*c0e0*/  MUFU.EX2 R235, R235 ;  /* 0x000000eb00eb7308 */ /* 0x000fe20000000800 */
[----:B------:R-:W-:Y:S01]  /*c0f0*/  PRMT R102, R37, 0x5410, R102 ;  /* 0x0000541025667816 */ /* 0x000fe20000000066 */
[----:B------:R-:W-:Y:S04]  /*c100*/  HMMA.16816.F32 R92, R96, R42, R92 ;  /* 0x0000002a605c723c */ /* 0x000fe8000000185c */
[----:B------:R-:W-:Y:S04]  /*c110*/  F2FP.F16.F32.PACK_AB R37, R223, R224 ;  /* 0x000000e0df25723e */ /* 0x000fe800000000ff */
[----:B------:R-:W-:Y:S03]  /*c120*/  MUFU.EX2 R243, R243 ;  /* 0x000000f300f37308 */ /* 0x000fe60000000800 */
[--C-:B------:R-:W-:Y:S01]  /*c130*/  HSET2.LE.AND R39, R108, R195.reuse, PT ;  /* 0x000000c36c277233 */ /* 0x100fe20003803000 */
[----:B------:R-:W-:Y:S01]  /*c140*/  FADD.FTZ R158, R152, R158 ;  /* 0x0000009e989e7221 */ /* 0x000fe20000010000 */
[----:B------:R-:W-:Y:S01]  /*c150*/  LOP3.LUT R38, R38, R37, RZ, 0xc0, !PT ;  /* 0x0000002526267212 */ /* 0x000fe200078ec0ff */
[----:B------:R-:W-:Y:S01]  /*c160*/  FADD.FTZ R162, R156, R162 ;  /* 0x000000a29ca27221 */ /* 0x000fe20000010000 */
[----:B------:R-:W-:Y:S03]  /*c170*/  F2FP.F16.F32.PACK_AB R36, R225, R227 ;  /* 0x000000e3e124723e */ /* 0x000fe600000000ff */
[----:B------:R-:W-:Y:S01]  /*c180*/  MUFU.EX2 R171, R171 ;  /* 0x000000ab00ab7308 */ /* 0x000fe20000000800 */
[--C-:B------:R-:W-:Y:S01]  /*c190*/  HSET2.LE.AND R37, R110, R195.reuse, PT ;  /* 0x000000c36e257233 */ /* 0x100fe20003803000 */
[----:B------:R-:W-:Y:S01]  /*c1a0*/  FADD.FTZ R163, R160, R163 ;  /* 0x000000a3a0a37221 */ /* 0x000fe20000010000 */
[----:B------:R-:W-:Y:S01]  /*c1b0*/  LOP3.LUT R39, R39, R36, RZ, 0xc0, !PT ;  /* 0x0000002427277212 */ /* 0x000fe200078ec0ff */
[----:B------:R-:W-:Y:S01]  /*c1c0*/  FADD.FTZ R153, R169, R153 ;  /* 0x00000099a9997221 */ /* 0x000fe20000010000 */
[--C-:B------:R-:W-:Y:S01]  /*c1d0*/  HSET2.LE.AND R40, R64, R195.reuse, PT ;  /* 0x000000c340287233 */ /* 0x100fe20003803000 */
[----:B------:R-:W-:Y:S01]  /*c1e0*/  FADD.FTZ R158, R203, R158 ;  /* 0x0000009ecb9e7221 */ /* 0x000fe20000010000 */
[--C-:B------:R-:W-:Y:S01]  /*c1f0*/  HSET2.LE.AND R36, R111, R195.reuse, PT ;  /* 0x000000c36f247233 */ /* 0x100fe20003803000 */
[----:B------:R-:W3:Y:S01]  /*c200*/  LDSM.16.MT88.4 R64, [R178+0x7000] ;  /* 0x00700000b240783b */ /* 0x000ee20000004200 */
[----:B------:R-:W-:Y:S01]  /*c210*/  LOP3.LUT R37, R37, R52, RZ, 0xc0, !PT ;  /* 0x0000003425257212 */ /* 0x000fe200078ec0ff */
[----:B------:R-:W-:Y:S01]  /*c220*/  FADD.FTZ R162, R218, R162 ;  /* 0x000000a2daa27221 */ /* 0x000fe20000010000 */
[----:B--2---:R-:W-:Y:S01]  /*c230*/  F2FP.F16.F32.PACK_AB R53, R145, R144 ;  /* 0x000000909135723e */ /* 0x004fe200000000ff */
[----:B------:R-:W-:Y:S01]  /*c240*/  FADD.FTZ R163, R148, R163 ;  /* 0x000000a394a37221 */ /* 0x000fe20000010000 */
[----:B-1----:R-:W-:Y:S01]  /*c250*/  F2FP.F16.F32.PACK_AB R41, R143, R142 ;  /* 0x0000008e8f29723e */ /* 0x002fe200000000ff */
[----:B------:R-:W-:Y:S01]  /*c260*/  FADD.FTZ R153, R170, R153 ;  /* 0x00000099aa997221 */ /* 0x000fe20000010000 */
[--C-:B------:R-:W-:Y:S01]  /*c270*/  HSET2.LE.AND R52, R101, R195.reuse, PT ;  /* 0x000000c365347233 */ /* 0x100fe20003803000 */
[----:B------:R-:W-:Y:S01]  /*c280*/  FADD.FTZ R158, R216, R158 ;  /* 0x0000009ed89e7221 */ /* 0x000fe20000010000 */
[--C-:B------:R-:W-:Y:S01]  /*c290*/  HSET2.LE.AND R100, R100, R195.reuse, PT ;  /* 0x000000c364647233 */ /* 0x100fe20003803000 */
[----:B------:R-:W-:Y:S01]  /*c2a0*/  FADD.FTZ R162, R149, R162 ;  /* 0x000000a295a27221 */ /* 0x000fe20000010000 */
[----:B----4-:R-:W-:Y:S01]  /*c2b0*/  F2FP.F16.F32.PACK_AB R101, R230, R229 ;  /* 0x000000e5e665723e */ /* 0x010fe200000000ff */
[----:B------:R-:W-:Y:S01]  /*c2c0*/  FADD.FTZ R163, R219, R163 ;  /* 0x000000a3dba37221 */ /* 0x000fe20000010000 */
[----:B------:R-:W-:Y:S01]  /*c2d0*/  LOP3.LUT R36, R36, R53, RZ, 0xc0, !PT ;  /* 0x0000003524247212 */ /* 0x000fe200078ec0ff */
[----:B------:R-:W-:Y:S01]  /*c2e0*/  FADD.FTZ R153, R165, R153 ;  /* 0x00000099a5997221 */ /* 0x000fe20000010000 */
[----:B------:R-:W-:Y:S01]  /*c2f0*/  LOP3.LUT R40, R40, R41, RZ, 0xc0, !PT ;  /* 0x0000002928287212 */ /* 0x000fe200078ec0ff */
[----:B------:R-:W-:Y:S01]  /*c300*/  FADD.FTZ R158, R166, R158 ;  /* 0x0000009ea69e7221 */ /* 0x000fe20000010000 */
[--C-:B------:R-:W-:Y:S01]  /*c310*/  HSET2.LE.AND R41, R102, R195.reuse, PT ;  /* 0x000000c366297233 */ /* 0x100fe20003803000 */
[----:B------:R-:W-:Y:S01]  /*c320*/  FADD.FTZ R162, R150, R162 ;  /* 0x000000a296a27221 */ /* 0x000fe20000010000 */
[----:B------:R-:W-:Y:S01]  /*c330*/  F2FP.F16.F32.PACK_AB R53, R232, R233 ;  /* 0x000000e9e835723e */ /* 0x000fe200000000ff */
[-C--:B-----5:R-:W-:Y:S05]  /*c340*/  HMMA.16816.F32 R4, R36, R44.reuse, R4 ;  /* 0x0000002c2404723c */ /* 0x0a0fea0000001804 */
[----:B------:R-:W-:Y:S01]  /*c350*/  LOP3.LUT R42, R100, R101, RZ, 0xc0, !PT ;  /* 0x00000065642a7212 */ /* 0x000fe200078ec0ff */
[----:B------:R-:W-:Y:S01]  /*c360*/  FADD.FTZ R163, R221, R163 ;  /* 0x000000a3dda37221 */ /* 0x000fe20000010000 */
[----:B------:R-:W-:Y:S01]  /*c370*/  F2FP.F16.F32.PACK_AB R102, R147, R146 ;  /* 0x000000929366723e */ /* 0x000fe200000000ff */
[----:B------:R-:W-:Y:S03]  /*c380*/  FADD.FTZ R153, R167, R153 ;  /* 0x00000099a7997221 */ /* 0x000fe60000010000 */
[----:B------:R-:W-:Y:S01]  /*c390*/  LOP3.LUT R100, R103, UR19, R226, 0x96, !PT ;  /* 0x0000001367647c12 */ /* 0x000fe2000f8e96e2 */
[----:B------:R-:W-:Y:S01]  /*c3a0*/  FADD.FTZ R158, R168, R158 ;  /* 0x0000009ea89e7221 */ /* 0x000fe20000010000 */
[----:B------:R1:W2:Y:S01]  /*c3b0*/  MUFU.EX2 R226, R54 ;  /* 0x0000003600e27308 */ /* 0x0002a20000000800 */
[----:B------:R-:W-:Y:S01]  /*c3c0*/  LOP3.LUT R41, R41, R102, RZ, 0xc0, !PT ;  /* 0x0000006629297212 */ /* 0x000fe200078ec0ff */
[----:B------:R-:W-:Y:S01]  /*c3d0*/  FADD.FTZ R162, R151, R162 ;  /* 0x000000a297a27221 */ /* 0x000fe20000010000 */
[----:B------:R-:W-:Y:S01]  /*c3e0*/  LOP3.LUT R43, R52, R53, RZ, 0xc0, !PT ;  /* 0x00000035342b7212 */ /* 0x000fe200078ec0ff */
[----:B------:R-:W-:Y:S04]  /*c3f0*/  IMAD.WIDE.U32 R52, R113, -0x2daee0ad, RZ ;  /* 0xd2511f5371347825 */ /* 0x000fe800078e00ff */
[----:B------:R-:W-:Y:S01]  /*c400*/  FADD.FTZ R163, R222, R163 ;  /* 0x000000a3dea37221 */ /* 0x000fe20000010000 */
[----:B------:R-:W-:Y:S01]  /*c410*/  FADD.FTZ R153, R144, R153 ;  /* 0x0000009990997221 */ /* 0x000fe20000010000 */
[----:B------:R-:W-:Y:S01]  /*c420*/  IMAD.WIDE.U32 R100, R100, -0x2daee0ad, RZ ;  /* 0xd2511f5364647825 */ /* 0x000fe200078e00ff */
[----:B------:R-:W-:Y:S01]  /*c430*/  LOP3.LUT R112, R53, UR28, R112, 0x96, !PT ;  /* 0x0000001c35707c12 */ /* 0x000fe2000f8e9670 */
[C---:B------:R-:W-:Y:S04]  /*c440*/  HMMA.16816.F32 R8, R40.reuse, R44, R8 ;  /* 0x0000002c2808723c */ /* 0x040fe80000001808 */
[----:B------:R-:W-:Y:S01]  /*c450*/  SHF.R.U32.HI R97, RZ, 0x10, R52 ;  /* 0x00000010ff617819 */ /* 0x000fe20000011634 */
[----:B------:R-:W-:Y:S01]  /*c460*/  IMAD.MOV.U32 R3, RZ, RZ, R136 ;  /* 0x000000ffff037224 */ /* 0x000fe200078e0088 */
[-C--:B------:R-:W-:Y:S05]  /*c470*/  HMMA.16816.F32 R12, R40, R46.reuse, R12 ;  /* 0x0000002e280c723c */ /* 0x080fea000000180c */
[C---:B------:R-:W-:Y:S01]  /*c480*/  LOP3.LUT R45, R52.reuse, 0xffff, RZ, 0xc0, !PT ;  /* 0x0000ffff342d7812 */ /* 0x040fe200078ec0ff */
[C---:B------:R-:W-:Y:S05]  /*c490*/  HMMA.16816.F32 R16, R36.reuse, R46, R16 ;  /* 0x0000002e2410723c */ /* 0x040fea0000001810 */
[----:B------:R-:W-:Y:S01]  /*c4a0*/  LOP3.LUT R98, R52, 0xff, RZ, 0xc0, !PT ;  /* 0x000000ff34627812 */ /* 0x000fe200078ec0ff */
[-C--:B---3--:R-:W-:Y:S05]  /*c4b0*/  HMMA.16816.F32 R20, R36, R64.reuse, R20 ;  /* 0x000000402414723c */ /* 0x088fea0000001814 */
[----:B------:R-:W-:Y:S01]  /*c4c0*/  SHF.R.U32.HI R44, RZ, 0x18, R52 ;  /* 0x00000018ff2c7819 */ /* 0x000fe20000011634 */
[C---:B------:R-:W-:Y:S01]  /*c4d0*/  HMMA.16816.F32 R32, R40.reuse, R64, R32 ;  /* 0x000000402820723c */ /* 0x040fe20000001820 */
[----:B-1----:R-:W1:Y:S04]  /*c4e0*/  LDSM.16.MT88.4 R52, [R177+0x7000] ;  /* 0x00700000b134783b */ /* 0x002e680000004200 */
[----:B------:R-:W-:Y:S01]  /*c4f0*/  LOP3.LUT R56, R97, 0xff, RZ, 0xc0, !PT ;  /* 0x000000ff61387812 */ /* 0x000fe200078ec0ff */
[-C--:B------:R-:W-:Y:S05]  /*c500*/  HMMA.16816.F32 R24, R40, R66.reuse, R24 ;  /* 0x000000422818723c */ /* 0x080fea0000001818 */
[----:B------:R-:W-:Y:S01]  /*c510*/  LOP3.LUT R46, R100, 0xffff, RZ, 0xc0, !PT ;  /* 0x0000ffff642e7812 */ /* 0x000fe200078ec0ff */
[C---:B------:R-:W-:Y:S05]  /*c520*/  HMMA.16816.F32 R68, R36.reuse, R66, R68 ;  /* 0x000000422444723c */ /* 0x040fea0000001844 */
[----:B------:R-:W-:Y:S01]  /*c530*/  SHF.R.U32.HI R47, RZ, 0x10, R100 ;  /* 0x00000010ff2f7819 */ /* 0x000fe20000011664 */
[----:B------:R-:W-:Y:S01]  /*c540*/  FADD.FTZ R158, R140, R158 ;  /* 0x0000009e8c9e7221 */ /* 0x000fe20000010000 */
[----:B------:R-:W-:Y:S01]  /*c550*/  PRMT R56, R56, 0x5410, R44 ;  /* 0x0000541038387816 */ /* 0x000fe2000000002c */
[----:B------:R-:W-:Y:S03]  /*c560*/  FADD.FTZ R162, R142, R162 ;  /* 0x000000a28ea27221 */ /* 0x000fe60000010000 */
[----:B------:R-:W-:Y:S01]  /*c570*/  SHF.R.U32.HI R45, RZ, 0x8, R45 ;  /* 0x00000008ff2d7819 */ /* 0x000fe2000001162d */
[----:B------:R-:W-:Y:S01]  /*c580*/  FADD.FTZ R163, R146, R163 ;  /* 0x000000a392a37221 */ /* 0x000fe20000010000 */
[----:B------:R-:W-:Y:S01]  /*c590*/  SHF.R.U32.HI R46, RZ, 0x8, R46 ;  /* 0x00000008ff2e7819 */ /* 0x000fe2000001162e */
[----:B------:R-:W-:Y:S01]  /*c5a0*/  FADD.FTZ R153, R145, R153 ;  /* 0x0000009991997221 */ /* 0x000fe20000010000 */
[----:B------:R-:W-:Y:S01]  /*c5b0*/  LOP3.LUT R44, R112, 0xffff, RZ, 0xc0, !PT ;  /* 0x0000ffff702c7812 */ /* 0x000fe200078ec0ff */
[----:B------:R-:W-:Y:S01]  /*c5c0*/  FADD.FTZ R158, R141, R158 ;  /* 0x0000009e8d9e7221 */ /* 0x000fe20000010000 */
[----:B------:R-:W-:Y:S01]  /*c5d0*/  LOP3.LUT R47, R47, 0xff, RZ, 0xc0, !PT ;  /* 0x000000ff2f2f7812 */ /* 0x000fe200078ec0ff */
[----:B------:R-:W-:Y:S01]  /*c5e0*/  FADD.FTZ R162, R143, R162 ;  /* 0x000000a28fa27221 */ /* 0x000fe20000010000 */
[----:B------:R-:W-:Y:S01]  /*c5f0*/  LOP3.LUT R96, R100, 0xff, RZ, 0xc0, !PT ;  /* 0x000000ff64607812 */ /* 0x000fe200078ec0ff */
[----:B------:R-:W-:Y:S01]  /*c600*/  FADD.FTZ R163, R147, R163 ;  /* 0x000000a393a37221 */ /* 0x000fe20000010000 */
[----:B------:R-:W-:Y:S01]  /*c610*/  SHF.R.U32.HI R97, RZ, 0x18, R100 ;  /* 0x00000018ff617819 */ /* 0x000fe20000011664 */
[----:B------:R-:W-:Y:S01]  /*c620*/  FADD.FTZ R153, R224, R153 ;  /* 0x00000099e0997221 */ /* 0x000fe20000010000 */
[----:B------:R-:W-:Y:S01]  /*c630*/  PRMT R98, R98, 0x5410, R45 ;  /* 0x0000541062627816 */ /* 0x000fe2000000002d */
[----:B------:R-:W-:Y:S01]  /*c640*/  FADD.FTZ R158, R227, R158 ;  /* 0x0000009ee39e7221 */ /* 0x000fe20000010000 */
[----:B------:R-:W-:Y:S01]  /*c650*/  SHF.R.U32.HI R58, RZ, 0x8, R44 ;  /* 0x00000008ff3a7819 */ /* 0x000fe2000001162c */
[----:B------:R-:W-:Y:S01]  /*c660*/  FADD.FTZ R162, R229, R162 ;  /* 0x000000a2e5a27221 */ /* 0x000fe20000010000 */
[----:B------:R-:W-:Y:S01]  /*c670*/  PRMT R96, R96, 0x5410, R46 ;  /* 0x0000541060607816 */ /* 0x000fe2000000002e */
[----:B------:R-:W-:Y:S01]  /*c680*/  FADD.FTZ R163, R233, R163 ;  /* 0x000000a3e9a37221 */ /* 0x000fe20000010000 */
[-C--:B-1----:R-:W-:Y:S03]  /*c690*/  HMMA.16816.F32 R72, R36, R52.reuse, R72 ;  /* 0x000000342448723c */ /* 0x082fe60000001848 */
[----:B------:R-:W-:Y:S01]  /*c6a0*/  PRMT R97, R47, 0x5410, R97 ;  /* 0x000054102f617816 */ /* 0x000fe20000000061 */
[----:B------:R-:W-:Y:S01]  /*c6b0*/  FADD.FTZ R153, R223, R153 ;  /* 0x00000099df997221 */ /* 0x000fe20000010000 */
[----:B------:R-:W1:Y:S01]  /*c6c0*/  LDSM.16.MT88.4 R44, [R176+0x7000] ;  /* 0x00700000b02c783b */ /* 0x000e620000004200 */
[C---:B------:R-:W-:Y:S05]  /*c6d0*/  HMMA.16816.F32 R76, R40.reuse, R52, R76 ;  /* 0x00000034284c723c */ /* 0x040fea000000184c */
[----:B------:R-:W-:Y:S01]  /*c6e0*/  SHF.R.U32.HI R64, RZ, 0x10, R112 ;  /* 0x00000010ff407819 */ /* 0x000fe20000011670 */
[-C--:B------:R-:W-:Y:S05]  /*c6f0*/  HMMA.16816.F32 R28, R40, R54.reuse, R28 ;  /* 0x00000036281c723c */ /* 0x080fea000000181c */
[----:B------:R-:W-:Y:S01]  /*c700*/  LOP3.LUT R64, R64, 0xff, RZ, 0xc0, !PT ;  /* 0x000000ff40407812 */ /* 0x000fe200078ec0ff */
[C---:B------:R-:W-:Y:S05]  /*c710*/  HMMA.16816.F32 R80, R36.reuse, R54, R80 ;  /* 0x000000362450723c */ /* 0x040fea0000001850 */
[----:B------:R-:W-:Y:S01]  /*c720*/  LOP3.LUT R114, R101, UR28, R114, 0x96, !PT ;  /* 0x0000001c65727c12 */ /* 0x000fe2000f8e9672 */
[----:B------:R-:W-:Y:S01]  /*c730*/  FADD.FTZ R158, R225, R158 ;  /* 0x0000009ee19e7221 */ /* 0x000fe20000010000 */
[----:B------:R-:W-:Y:S01]  /*c740*/  LOP3.LUT R57, R112, 0xff, RZ, 0xc0, !PT ;  /* 0x000000ff70397812 */ /* 0x000fe200078ec0ff */
[----:B------:R-:W-:Y:S03]  /*c750*/  FADD.FTZ R162, R230, R162 ;  /* 0x000000a2e6a27221 */ /* 0x000fe60000010000 */
[----:B------:R-:W-:Y:S01]  /*c760*/  SHF.R.U32.HI R99, RZ, 0x18, R112 ;  /* 0x00000018ff637819 */ /* 0x000fe20000011670 */
[----:B------:R-:W-:Y:S01]  /*c770*/  FADD.FTZ R163, R232, R163 ;  /* 0x000000a3e8a37221 */ /* 0x000fe20000010000 */
[----:B------:R-:W-:Y:S01]  /*c780*/  SHF.R.U32.HI R61, RZ, 0x18, R114 ;  /* 0x00000018ff3d7819 */ /* 0x000fe20000011672 */
[----:B------:R-:W-:Y:S01]  /*c790*/  FADD.FTZ R153, R237, R153 ;  /* 0x00000099ed997221 */ /* 0x000fe20000010000 */
[----:B------:R-:W-:Y:S01]  /*c7a0*/  PRMT R99, R64, 0x5410, R99 ;  /* 0x0000541040637816 */ /* 0x000fe20000000063 */
[----:B--2---:R-:W-:Y:S01]  /*c7b0*/  FADD.FTZ R158, R226, R158 ;  /* 0x0000009ee29e7221 */ /* 0x004fe20000010000 */
[----:B------:R-:W2:Y:S01]  /*c7c0*/  LDSM.16.MT88.4 R64, [R178+0x7800] ;  /* 0x00780000b240783b */ /* 0x000ea20000004200 */
[----:B------:R-:W-:Y:S01]  /*c7d0*/  F2FP.F16.F32.PACK_AB R53, R220, R226 ;  /* 0x000000e2dc35723e */ /* 0x000fe200000000ff */
[----:B------:R-:W-:Y:S01]  /*c7e0*/  FADD.FTZ R162, R238, R162 ;  /* 0x000000a2eea27221 */ /* 0x000fe20000010000 */
[----:B------:R-:W-:Y:S01]  /*c7f0*/  LOP3.LUT R60, R114, 0xff, RZ, 0xc0, !PT ;  /* 0x000000ff723c7812 */ /* 0x000fe200078ec0ff */
[----:B------:R-:W-:Y:S01]  /*c800*/  FADD.FTZ R163, R240, R163 ;  /* 0x000000a3f0a37221 */ /* 0x000fe20000010000 */
[----:B------:R-:W-:Y:S01]  /*c810*/  F2FP.F16.F32.PACK_AB R52, R234, R231 ;  /* 0x000000e7ea34723e */ /* 0x000fe200000000ff */
[----:B------:R-:W-:Y:S01]  /*c820*/  FADD.FTZ R153, R228, R153 ;  /* 0x00000099e4997221 */ /* 0x000fe20000010000 */
[----:B------:R-:W-:Y:S01]  /*c830*/  F2FP.F16.F32.PACK_AB R55, R236, R235 ;  /* 0x000000ebec37723e */ /* 0x000fe200000000ff */
[----:B------:R-:W-:Y:S01]  /*c840*/  FADD.FTZ R158, R220, R158 ;  /* 0x0000009edc9e7221 */ /* 0x000fe20000010000 */
[----:B------:R-:W-:Y:S01]  /*c850*/  F2FP.F16.F32.PACK_AB R54, R228, R237 ;  /* 0x000000ede436723e */ /* 0x000fe200000000ff */
[-C--:B-1----:R-:W-:Y:S03]  /*c860*/  HMMA.16816.F32 R48, R36, R44.reuse, R48 ;  /* 0x0000002c2430723c */ /* 0x082fe60000001830 */
[----:B------:R-:W-:Y:S01]  /*c870*/  LOP3.LUT R59, R114, 0xffff, RZ, 0xc0, !PT ;  /* 0x0000ffff723b7812 */ /* 0x000fe200078ec0ff */
[----:B------:R-:W-:Y:S01]  /*c880*/  FADD.FTZ R162, R239, R162 ;  /* 0x000000a2efa27221 */ /* 0x000fe20000010000 */
[----:B------:R-:W-:Y:S01]  /*c890*/  PRMT R57, R57, 0x5410, R58 ;  /* 0x0000541039397816 */ /* 0x000fe2000000003a */
[C---:B------:R-:W-:Y:S05]  /*c8a0*/  HMMA.16816.F32 R84, R40.reuse, R44, R84 ;  /* 0x0000002c2854723c */ /* 0x040fea0000001854 */
[----:B------:R-:W-:Y:S01]  /*c8b0*/  SHF.R.U32.HI R58, RZ, 0x10, R114 ;  /* 0x00000010ff3a7819 */ /* 0x000fe20000011672 */
[-C--:B------:R-:W-:Y:S05]  /*c8c0*/  HMMA.16816.F32 R88, R40, R46.reuse, R88 ;  /* 0x0000002e2858723c */ /* 0x080fea0000001858 */
[----:B------:R-:W-:Y:S01]  /*c8d0*/  SHF.R.U32.HI R59, RZ, 0x8, R59 ;  /* 0x00000008ff3b7819 */ /* 0x000fe2000001163b */
[----:B------:R-:W-:Y:S05]  /*c8e0*/  HMMA.16816.F32 R92, R36, R46, R92 ;  /* 0x0000002e245c723c */ /* 0x000fea000000185c */
[----:B------:R-:W-:Y:S01]  /*c8f0*/  LOP3.LUT R58, R58, 0xff, RZ, 0xc0, !PT ;  /* 0x000000ff3a3a7812 */ /* 0x000fe200078ec0ff */
[----:B------:R-:W-:Y:S01]  /*c900*/  FADD.FTZ R163, R241, R163 ;  /* 0x000000a3f1a37221 */ /* 0x000fe20000010000 */
[----:B------:R-:W-:Y:S01]  /*c910*/  PRMT R60, R60, 0x5410, R59 ;  /* 0x000054103c3c7816 */ /* 0x000fe2000000003b */
[----:B------:R-:W-:Y:S03]  /*c920*/  FADD.FTZ R153, R231, R153 ;  /* 0x00000099e7997221 */ /* 0x000fe60000010000 */
[--C-:B------:R-:W-:Y:S01]  /*c930*/  HSET2.LE.AND R59, R56, R195.reuse, PT ;  /* 0x000000c3383b7233 */ /* 0x100fe20003803000 */
[----:B------:R-:W-:Y:S01]  /*c940*/  FADD.FTZ R158, R235, R158 ;  /* 0x0000009eeb9e7221 */ /* 0x000fe20000010000 */
[----:B------:R-:W-:Y:S01]  /*c950*/  PRMT R61, R58, 0x5410, R61 ;  /* 0x000054103a3d7816 */ /* 0x000fe2000000003d */
[----:B------:R-:W-:Y:S01]  /*c960*/  FADD.FTZ R162, R242, R162 ;  /* 0x000000a2f2a27221 */ /* 0x000fe20000010000 */
[--C-:B------:R-:W-:Y:S01]  /*c970*/  HSET2.LE.AND R56, R57, R195.reuse, PT ;  /* 0x000000c339387233 */ /* 0x100fe20003803000 */
[----:B------:R-:W-:Y:S01]  /*c980*/  FADD.FTZ R163, R243, R163 ;  /* 0x000000a3f3a37221 */ /* 0x000fe20000010000 */
[--C-:B------:R-:W-:Y:S01]  /*c990*/  HSET2.LE.AND R58, R98, R195.reuse, PT ;  /* 0x000000c3623a7233 */ /* 0x100fe20003803000 */
[----:B------:R-:W-:Y:S01]  /*c9a0*/  FADD.FTZ R202, R234, R153 ;  /* 0x00000099eaca7221 */ /* 0x000fe20000010000 */
[--C-:B------:R-:W-:Y:S01]  /*c9b0*/  HSET2.LE.AND R57, R99, R195.reuse, PT ;  /* 0x000000c363397233 */ /* 0x100fe20003803000 */
[----:B------:R-:W-:Y:S01]  /*c9c0*/  FADD.FTZ R201, R236, R158 ;  /* 0x0000009eecc97221 */ /* 0x000fe20000010000 */
[----:B------:R-:W-:Y:S01]  /*c9d0*/  LOP3.LUT R59, R59, R55, RZ, 0xc0, !PT ;  /* 0x000000373b3b7212 */ /* 0x000fe200078ec0ff */
[----:B------:R-:W-:Y:S01]  /*c9e0*/  FADD.FTZ R200, R217, R162 ;  /* 0x000000a2d9c87221 */ /* 0x000fe20000010000 */
[----:B------:R-:W-:Y:S01]  /*c9f0*/  LOP3.LUT R58, R58, R52, RZ, 0xc0, !PT ;  /* 0x000000343a3a7212 */ /* 0x000fe200078ec0ff */
[----:B------:R-:W-:Y:S01]  /*ca00*/  FADD.FTZ R199, R171, R163 ;  /* 0x000000a3abc77221 */ /* 0x000fe20000010000 */
[----:B------:R-:W-:Y:S01]  /*ca10*/  LOP3.LUT R56, R56, R54, RZ, 0xc0, !PT ;  /* 0x0000003638387212 */ /* 0x000fe200078ec0ff */
[----:B------:R-:W-:Y:S01]  /*ca20*/  IMAD.MOV.U32 R2, RZ, RZ, R134 ;  /* 0x000000ffff027224 */ /* 0x000fe200078e0086 */
[----:B------:R-:W-:Y:S02]  /*ca30*/  LOP3.LUT R57, R57, R53, RZ, 0xc0, !PT ;  /* 0x0000003539397212 */ /* 0x000fe400078ec0ff */
[--C-:B------:R-:W-:Y:S02]  /*ca40*/  HSET2.LE.AND R53, R61, R195.reuse, PT ;  /* 0x000000c33d357233 */ /* 0x100fe40003803000 */
[--C-:B------:R-:W-:Y:S02]  /*ca50*/  HSET2.LE.AND R52, R60, R195.reuse, PT ;  /* 0x000000c33c347233 */ /* 0x100fe40003803000 */
[--C-:B------:R-:W-:Y:S01]  /*ca60*/  HSET2.LE.AND R54, R96, R195.reuse, PT ;  /* 0x000000c360367233 */ /* 0x100fe20003803000 */
[-C--:B------:R-:W-:Y:S01]  /*ca70*/  HMMA.16816.F32 R128, R56, R116.reuse, R4 ;  /* 0x000000743880723c */ /* 0x080fe20000001804 */
[----:B------:R-:W-:Y:S04]  /*ca80*/  LDSM.16.MT88.4 R4, [R176+0x7800] ;  /* 0x00780000b004783b */ /* 0x000fe80000004200 */
[----:B------:R-:W-:Y:S02]  /*ca90*/  HSET2.LE.AND R55, R97, R195, PT ;  /* 0x000000c361377233 */ /* 0x000fe40003803000 */
[----:B------:R-:W-:Y:S04]  /*caa0*/  F2FP.F16.F32.PACK_AB R60, R239, R238 ;  /* 0x000000eeef3c723e */ /* 0x000fe800000000ff */
[----:B------:R-:W-:Y:S02]  /*cab0*/  F2FP.F16.F32.PACK_AB R96, R241, R240 ;  /* 0x000000f0f160723e */ /* 0x000fe400000000ff */
[----:B------:R-:W-:Y:S02]  /*cac0*/  F2FP.F16.F32.PACK_AB R45, R217, R242 ;  /* 0x000000f2d92d723e */ /* 0x000fe400000000ff */
[----:B------:R-:W-:Y:S02]  /*cad0*/  F2FP.F16.F32.PACK_AB R44, R171, R243 ;  /* 0x000000f3ab2c723e */ /* 0x000fe400000000ff */
[----:B------:R-:W-:Y:S02]  /*cae0*/  LOP3.LUT R52, R52, R60, RZ, 0xc0, !PT ;  /* 0x0000003c34347212 */ /* 0x000fe400078ec0ff */
[----:B------:R-:W-:Y:S01]  /*caf0*/  LOP3.LUT R53, R53, R96, RZ, 0xc0, !PT ;  /* 0x0000006035357212 */ /* 0x000fe200078ec0ff */
[----:B------:R-:W1:Y:S01]  /*cb00*/  LDSM.16.MT88.4 R60, [R177+0x7800] ;  /* 0x00780000b13c783b */ /* 0x000e620000004200 */
[----:B------:R-:W-:Y:S02]  /*cb10*/  LOP3.LUT R54, R54, R45, RZ, 0xc0, !PT ;  /* 0x0000002d36367212 */ /* 0x000fe400078ec0ff */
[----:B------:R-:W-:Y:S07]  /*cb20*/  LOP3.LUT R55, R55, R44, RZ, 0xc0, !PT ;  /* 0x0000002c37377212 */ /* 0x000fee00078ec0ff */
[C---:B------:R-:W-:Y:S06]  /*cb30*/  HMMA.16816.F32 R124, R52.reuse, R116, R8 ;  /* 0x00000074347c723c */ /* 0x040fec0000001808 */
[-C--:B------:R-:W-:Y:S06]  /*cb40*/  HMMA.16816.F32 R120, R52, R118.reuse, R12 ;  /* 0x000000763478723c */ /* 0x080fec000000180c */
[C---:B------:R-:W-:Y:S06]  /*cb50*/  HMMA.16816.F32 R116, R56.reuse, R118, R16 ;  /* 0x000000763874723c */ /* 0x040fec0000001810 */
[-C--:B--2---:R-:W-:Y:S06]  /*cb60*/  HMMA.16816.F32 R112, R56, R64.reuse, R20 ;  /* 0x000000403870723c */ /* 0x084fec0000001814 */
[C---:B------:R-:W-:Y:S06]  /*cb70*/  HMMA.16816.F32 R108, R52.reuse, R64, R32 ;  /* 0x00000040346c723c */ /* 0x040fec0000001820 */
[-C--:B------:R-:W-:Y:S06]  /*cb80*/  HMMA.16816.F32 R104, R52, R66.reuse, R24 ;  /* 0x000000423468723c */ /* 0x080fec0000001818 */
[C---:B------:R-:W-:Y:S06]  /*cb90*/  HMMA.16816.F32 R68, R56.reuse, R66, R68 ;  /* 0x000000423844723c */ /* 0x040fec0000001844 */
[-C--:B-1----:R-:W-:Y:S06]  /*cba0*/  HMMA.16816.F32 R72, R56, R60.reuse, R72 ;  /* 0x0000003c3848723c */ /* 0x082fec0000001848 */
[C---:B------:R-:W-:Y:S06]  /*cbb0*/  HMMA.16816.F32 R76, R52.reuse, R60, R76 ;  /* 0x0000003c344c723c */ /* 0x040fec000000184c */
[-C--:B------:R-:W-:Y:S06]  /*cbc0*/  HMMA.16816.F32 R100, R52, R62.reuse, R28 ;  /* 0x0000003e3464723c */ /* 0x080fec000000181c */
[C---:B------:R-:W-:Y:S06]  /*cbd0*/  HMMA.16816.F32 R80, R56.reuse, R62, R80 ;  /* 0x0000003e3850723c */ /* 0x040fec0000001850 */
[-C--:B------:R-:W-:Y:S06]  /*cbe0*/  HMMA.16816.F32 R96, R56, R4.reuse, R48 ;  /* 0x000000043860723c */ /* 0x080fec0000001830 */
[C---:B------:R-:W-:Y:S06]  /*cbf0*/  HMMA.16816.F32 R84, R52.reuse, R4, R84 ;  /* 0x000000043454723c */ /* 0x040fec0000001854 */
[-C--:B------:R-:W-:Y:S06]  /*cc00*/  HMMA.16816.F32 R88, R52, R6.reuse, R88 ;  /* 0x000000063458723c */ /* 0x080fec0000001858 */
[----:B------:R-:W-:Y:S01]  /*cc10*/  HMMA.16816.F32 R92, R56, R6, R92 ;  /* 0x00000006385c723c */ /* 0x000fe2000000185c */
[----:B------:R-:W-:Y:S11]  /*cc20*/  @!UPT UIADD3 URZ, URZ, URZ, URZ ;  /* 0x0000003f3f3ff290 */ /* 0x000ff6000fffe03f */
[----:B------:R-:W-:Y:S01]  /*cc30*/  @!UPT UIADD3 URZ, URZ, URZ, URZ ;  /* 0x0000003f3f3ff290 */ /* 0x000fe2000fffe03f */
[----:B------:R-:W-:Y:S11]  /*cc40*/  @P0 BRA `(.L_x_734) ;  /* 0xffffffc8004c0947 */ /* 0x000ff6000383ffff */
.L_x_733:
[----:B------:R-:W1:Y:S01]  /*cc50*/  SHFL.BFLY PT, R0, R201, 0x2, 0x1f ;  /* 0x0c401f00c9007f89 */ /* 0x000e6200000e0000 */
[----:B------:R-:W-:Y:S01]  /*cc60*/  MOV R10, 0x3f800000 ;  /* 0x3f800000000a7802 */ /* 0x000fe20000000f00 */
[----:B------:R-:W-:Y:S01]  /*cc70*/  ULDC UR4, c[0x0][0x38c] ;  /* 0x0000e30000047ab9 */ /* 0x000fe20000000800 */
[----:B------:R-:W-:Y:S01]  /*cc80*/  MOV R11, 0x3f800000 ;  /* 0x3f800000000b7802 */ /* 0x000fe20000000f00 */
[----:B------:R-:W2:Y:S01]  /*cc90*/  SHFL.BFLY PT, R2, R202, 0x2, 0x1f ;  /* 0x0c401f00ca027f89 */ /* 0x000ea200000e0000 */
[----:B------:R-:W-:Y:S01]  /*cca0*/  UMOV UR5, 0x400 ;  /* 0x0000040000057882 */ /* 0x000fe20000000000 */
[----:B------:R-:W-:Y:S01]  /*ccb0*/  S2UR UR11, SR_CTAID.Y ;  /* 0x00000000000b79c3 */ /* 0x000fe20000002600 */
[----:B------:R-:W-:Y:S01]  /*ccc0*/  UMOV UR14, URZ ;  /* 0x0000003f000e7c82 */ /* 0x000fe20008000000 */
[----:B------:R-:W3:Y:S01]  /*ccd0*/  SHFL.BFLY PT, R4, R200, 0x2, 0x1f ;  /* 0x0c401f00c8047f89 */ /* 0x000ee200000e0000 */
[----:B------:R-:W-:Y:S01]  /*cce0*/  UMOV UR15, URZ ;  /* 0x0000003f000f7c82 */ /* 0x000fe20008000000 */
[----:B------:R-:W-:Y:S01]  /*ccf0*/  BSSY B0, `(.L_x_737) ;  /* 0x0000123000007945 */ /* 0x000fe20003800000 */
[----:B------:R-:W-:Y:S01]  /*cd00*/  MOV R16, 0x7f800000 ;  /* 0x7f80000000107802 */ /* 0x000fe20000000f00 */
[----:B------:R-:W4:Y:S01]  /*cd10*/  SHFL.BFLY PT, R3, R199, 0x2, 0x1f ;  /* 0x0c401f00c7037f89 */ /* 0x000f2200000e0000 */
[----:B------:R-:W-:Y:S01]  /*cd20*/  MOV R14, 0x7f800000 ;  /* 0x7f800000000e7802 */ /* 0x000fe20000000f00 */
[----:B------:R-:W-:Y:S01]  /*cd30*/  S2UR UR10, SR_CTAID.X ;  /* 0x00000000000a79c3 */ /* 0x000fe20000002500 */
[----:B------:R-:W-:Y:S01]  /*cd40*/  MOV R15, 0x7f800000 ;  /* 0x7f800000000f7802 */ /* 0x000fe20000000f00 */
[----:B-1----:R-:W-:-:S02]  /*cd50*/  FADD.FTZ R201, R0, R201 ;  /* 0x000000c900c97221 */ /* 0x002fc40000010000 */
[----:B------:R-:W1:Y:S01]  /*cd60*/  S2R R0, SR_TID.X ;  /* 0x0000000000007919 */ /* 0x000e620000002100 */
[----:B--2---:R-:W-:Y:S02]  /*cd70*/  FADD.FTZ R202, R2, R202 ;  /* 0x000000ca02ca7221 */ /* 0x004fe40000010000 */
[----:B------:R-:W2:Y:S01]  /*cd80*/  SHFL.BFLY PT, R6, R201, 0x1, 0x1f ;  /* 0x0c201f00c9067f89 */ /* 0x000ea200000e0000 */
[----:B---3--:R-:W-:-:S03]  /*cd90*/  FADD.FTZ R200, R4, R200 ;  /* 0x000000c804c87221 */ /* 0x008fc60000010000 */
[----:B------:R-:W3:Y:S01]  /*cda0*/  SHFL.BFLY PT, R2, R202, 0x1, 0x1f ;  /* 0x0c201f00ca027f89 */ /* 0x000ee200000e0000 */
[----:B----4-:R-:W-:-:S03]  /*cdb0*/  FADD.FTZ R199, R3, R199 ;  /* 0x000000c703c77221 */ /* 0x010fc60000010000 */
[----:B------:R-:W4:Y:S04]  /*cdc0*/  SHFL.BFLY PT, R5, R200, 0x1, 0x1f ;  /* 0x0c201f00c8057f89 */ /* 0x000f2800000e0000 */
[----:B------:R-:W5:Y:S01]  /*cdd0*/  SHFL.BFLY PT, R12, R199, 0x1, 0x1f ;  /* 0x0c201f00c70c7f89 */ /* 0x000f6200000e0000 */
[----:B--2---:R-:W-:Y:S01]  /*cde0*/  FADD.FTZ R6, R201, R6 ;  /* 0x00000006c9067221 */ /* 0x004fe20000010000 */
[----:B-1----:R-:W-:Y:S01]  /*cdf0*/  SHF.R.S32.HI R4, RZ, 0x1f, R0 ;  /* 0x0000001fff047819 */ /* 0x002fe20000011400 */
[----:B---3--:R-:W-:-:S03]  /*ce00*/  FADD.FTZ R2, R202, R2 ;  /* 0x00000002ca027221 */ /* 0x008fc60000010000 */
[----:B------:R-:W-:Y:S02]  /*ce10*/  FSETP.NE.FTZ.AND P4, PT, R6, RZ, PT ;  /* 0x000000ff0600720b */ /* 0x000fe40003f95000 */
[-C--:B------:R-:W-:Y:S01]  /*ce20*/  LEA.HI R7, R4, R0.reuse, RZ, 0x2 ;  /* 0x0000000004077211 */ /* 0x080fe200078f10ff */
[----:B----4-:R-:W-:Y:S01]  /*ce30*/  FADD.FTZ R5, R200, R5 ;  /* 0x00000005c8057221 */ /* 0x010fe20000010000 */
[----:B------:R-:W-:Y:S01]  /*ce40*/  LEA.HI R4, R4, R0, RZ, 0x5 ;  /* 0x0000000004047211 */ /* 0x000fe200078f28ff */
[----:B-----5:R-:W-:Y:S01]  /*ce50*/  FADD.FTZ R12, R199, R12 ;  /* 0x0000000cc70c7221 */ /* 0x020fe20000010000 */
[----:B------:R-:W-:Y:S02]  /*ce60*/  FSETP.NE.FTZ.AND P5, PT, R2, RZ, PT ;  /* 0x000000ff0200720b */ /* 0x000fe40003fb5000 */
[----:B------:R-:W-:Y:S02]  /*ce70*/  LOP3.LUT R3, R4, 0xffffffe0, RZ, 0xc0, !PT ;  /* 0xffffffe004037812 */ /* 0x000fe400078ec0ff */
[----:B------:R-:W-:-:S02]  /*ce80*/  FSETP.NE.FTZ.AND P3, PT, R5, RZ, PT ;  /* 0x000000ff0500720b */ /* 0x000fc40003f75000 */
[----:B------:R-:W-:Y:S01]  /*ce90*/  FSETP.NE.FTZ.AND P0, PT, R12, RZ, PT ;  /* 0x000000ff0c00720b */ /* 0x000fe20003f15000 */
[----:B------:R-:W1:Y:S01]  /*cea0*/  @P4 MUFU.RCP R11, R6 ;  /* 0x00000006000b4308 */ /* 0x000e620000001000 */
[--C-:B------:R-:W-:Y:S02]  /*ceb0*/  SHF.R.S32.HI R9, RZ, 0x2, R7.reuse ;  /* 0x00000002ff097819 */ /* 0x100fe40000011407 */
[----:B------:R-:W-:Y:S02]  /*cec0*/  SHF.R.S32.HI R8, RZ, 0x1f, R7 ;  /* 0x0000001fff087819 */ /* 0x000fe40000011407 */
[----:B------:R-:W-:Y:S02]  /*ced0*/  LOP3.LUT R7, R7, 0x3ffffffc, RZ, 0xc0, !PT ;  /* 0x3ffffffc07077812 */ /* 0x000fe400078ec0ff */
[-C--:B------:R-:W-:Y:S01]  /*cee0*/  IADD3 R3, -R3, R0.reuse, RZ ;  /* 0x0000000003037210 */ /* 0x080fe20007ffe1ff */
[----:B------:R-:W2:Y:S01]  /*cef0*/  @P5 MUFU.RCP R10, R2 ;  /* 0x00000002000a5308 */ /* 0x000ea20000001000 */
[----:B------:R-:W-:-:S02]  /*cf00*/  IADD3 R7, -R7, R0, RZ ;  /* 0x0000000007077210 */ /* 0x000fc40007ffe1ff */
[----:B------:R-:W-:Y:S02]  /*cf10*/  LOP3.LUT P6, RZ, R3, 0x3, RZ, 0xc0, !PT ;  /* 0x0000000303ff7812 */ /* 0x000fe400078cc0ff */
[----:B------:R-:W-:Y:S02]  /*cf20*/  MOV R0, 0x3f800000 ;  /* 0x3f80000000007802 */ /* 0x000fe40000000f00 */
[----:B------:R-:W-:Y:S02]  /*cf30*/  MOV R3, 0x3f800000 ;  /* 0x3f80000000037802 */ /* 0x000fe40000000f00 */
[----:B------:R-:W-:Y:S01]  /*cf40*/  LEA.HI R8, R8, R9, RZ, 0x3 ;  /* 0x0000000908087211 */ /* 0x000fe200078f18ff */
[----:B-1----:R-:W-:Y:S01]  /*cf50*/  FMUL.FTZ R11, R11, UR4 ;  /* 0x000000040b0b7c20 */ /* 0x002fe20008410000 */
[----:B------:R-:W1:Y:S01]  /*cf60*/  @P3 MUFU.RCP R0, R5 ;  /* 0x0000000500003308 */ /* 0x000e620000001000 */
[----:B------:R-:W-:Y:S02]  /*cf70*/  SHF.R.S32.HI R4, RZ, 0x5, R4 ;  /* 0x00000005ff047819 */ /* 0x000fe40000011404 */
[----:B------:R-:W-:Y:S01]  /*cf80*/  LOP3.LUT R8, R8, 0xfffffff8, RZ, 0xc0, !PT ;  /* 0xfffffff808087812 */ /* 0x000fe200078ec0ff */
[----:B------:R-:W-:Y:S01]  /*cf90*/  FMUL.FTZ R130, R11, R130 ;  /* 0x000000820b827220 */ /* 0x000fe20000410000 */
[----:B------:R-:W-:Y:S01]  /*cfa0*/  LEA R7, R4, R7, 0x9 ;  /* 0x0000000704077211 */ /* 0x000fe200078e48ff */
[----:B--2---:R-:W-:Y:S01]  /*cfb0*/  FMUL.FTZ R10, R10, UR4 ;  /* 0x000000040a0a7c20 */ /* 0x004fe20008410000 */
[----:B------:R-:W-:Y:S01]  /*cfc0*/  IADD3 R8, R9, -R8, RZ ;  /* 0x8000000809087210 */ /* 0x000fe20007ffe0ff */
[----:B------:R-:W2:Y:S01]  /*cfd0*/  @P0 MUFU.RCP R3, R12 ;  /* 0x0000000c00030308 */ /* 0x000ea20000001000 */
[----:B------:R-:W-:Y:S01]  /*cfe0*/  FMUL.FTZ R131, R11, R131 ;  /* 0x000000830b837220 */ /* 0x000fe20000410000 */
[----:B------:R-:W-:Y:S01]  /*cff0*/  FMUL.FTZ R128, R10, R128 ;  /* 0x000000800a807220 */ /* 0x000fe20000410000 */
[----:B------:R-:W-:Y:S01]  /*d000*/  LOP3.LUT R9, R8, 0x1, RZ, 0xc0, !PT ;  /* 0x0000000108097812 */ /* 0x000fe200078ec0ff */
[C---:B------:R-:W-:Y:S01]  /*d010*/  FMUL.FTZ R129, R10.reuse, R129 ;  /* 0x000000810a817220 */ /* 0x040fe20000410000 */
[C---:B------:R-:W-:Y:S01]  /*d020*/  FMUL.FTZ R116, R10.reuse, R116 ;  /* 0x000000740a747220 */ /* 0x040fe20000410000 */
[----:B------:R-:W-:Y:S01]  /*d030*/  FMUL.FTZ R117, R10, R117 ;  /* 0x000000750a757220 */ /* 0x000fe20000410000 */
[----:B------:R-:W-:Y:S01]  /*d040*/  ISETP.NE.U32.AND P1, PT, R9, 0x1, PT ;  /* 0x000000010900780c */ /* 0x000fe20003f25070 */
[C---:B------:R-:W-:Y:S01]  /*d050*/  FMUL.FTZ R118, R11.reuse, R118 ;  /* 0x000000760b767220 */ /* 0x040fe20000410000 */
[----:B-1----:R-:W-:Y:S01]  /*d060*/  FMUL.FTZ R0, R0, UR4 ;  /* 0x0000000400007c20 */ /* 0x002fe20008410000 */
[----:B------:R-:W-:Y:S01]  /*d070*/  MOV R9, 0xfffffff0 ;  /* 0xfffffff000097802 */ /* 0x000fe20000000f00 */
[----:B------:R-:W-:Y:S01]  /*d080*/  FMUL.FTZ R119, R11, R119 ;  /* 0x000000770b777220 */ /* 0x000fe20000410000 */
[----:B------:R-:W-:Y:S01]  /*d090*/  F2FP.F16.F32.PACK_AB R128, R129, R128 ;  /* 0x000000808180723e */ /* 0x000fe200000000ff */
[C---:B------:R-:W-:Y:S01]  /*d0a0*/  FMUL.FTZ R124, R0.reuse, R124 ;  /* 0x0000007c007c7220 */ /* 0x040fe20000410000 */
[----:B------:R-:W-:Y:S01]  /*d0b0*/  SEL R9, R9, 0x10, !P1 ;  /* 0x0000001009097807 */ /* 0x000fe20004800000 */
[----:B------:R-:W-:Y:S01]  /*d0c0*/  FMUL.FTZ R125, R0, R125 ;  /* 0x0000007d007d7220 */ /* 0x000fe20000410000 */
[C---:B------:R-:W-:Y:S01]  /*d0d0*/  R2P PR, R8.reuse, 0x6 ;  /* 0x0000000608007804 */ /* 0x040fe20000000000 */
[----:B--2---:R-:W-:Y:S01]  /*d0e0*/  FMUL.FTZ R3, R3, UR4 ;  /* 0x0000000403037c20 */ /* 0x004fe20008410000 */
[----:B------:R-:W1:Y:S01]  /*d0f0*/  S2UR UR4, SR_CgaCtaId ;  /* 0x00000000000479c3 */ /* 0x000e620000008800 */
[----:B------:R-:W-:Y:S01]  /*d100*/  SHF.L.U32 R8, R8, 0x6, RZ ;  /* 0x0000000608087819 */ /* 0x000fe200000006ff */
[----:B------:R-:W-:Y:S01]  /*d110*/  FMUL.FTZ R120, R0, R120 ;  /* 0x0000007800787220 */ /* 0x000fe20000410000 */
[C---:B------:R-:W-:Y:S01]  /*d120*/  FMUL.FTZ R126, R3.reuse, R126 ;  /* 0x0000007e037e7220 */ /* 0x040fe20000410000 */
[C---:B------:R-:W-:Y:S01]  /*d130*/  FMUL.FTZ R127, R3.reuse, R127 ;  /* 0x0000007f037f7220 */ /* 0x040fe20000410000 */
[----:B------:R-:W-:Y:S01]  /*d140*/  LOP3.LUT R8, R8, 0x1c0, RZ, 0xc0, !PT ;  /* 0x000001c008087812 */ /* 0x000fe200078ec0ff */
[C---:B------:R-:W-:Y:S01]  /*d150*/  FMUL.FTZ R122, R3.reuse, R122 ;  /* 0x0000007a037a7220 */ /* 0x040fe20000410000 */
[C---:B------:R-:W-:Y:S01]  /*d160*/  FMUL.FTZ R123, R3.reuse, R123 ;  /* 0x0000007b037b7220 */ /* 0x040fe20000410000 */
[C---:B------:R-:W-:Y:S01]  /*d170*/  FMUL.FTZ R110, R3.reuse, R110 ;  /* 0x0000006e036e7220 */ /* 0x040fe20000410000 */
[----:B------:R-:W-:Y:S01]  /*d180*/  LEA.HI R8, R8, R8, RZ, 0x1d ;  /* 0x0000000808087211 */ /* 0x000fe200078fe8ff */
        /* <DEDUP_REMOVED lines=11> */
[----:B------:R-:W-:Y:S01]  /*d240*/  LEA R7, R7, R8, 0x1 ;  /* 0x0000000807077211 */ /* 0x000fe200078e08ff */
[C---:B------:R-:W-:Y:S01]  /*d250*/  FMUL.FTZ R121, R0.reuse, R121 ;  /* 0x0000007900797220 */ /* 0x040fe20000410000 */
[C---:B------:R-:W-:Y:S01]  /*d260*/  FMUL.FTZ R108, R0.reuse, R108 ;  /* 0x0000006c006c7220 */ /* 0x040fe20000410000 */
[----:B-1----:R-:W-:Y:S01]  /*d270*/  ULEA UR4, UR4, UR5, 0x18 ;  /* 0x0000000504047291 */ /* 0x002fe2000f8ec03f */
        /* <DEDUP_REMOVED lines=11> */
[----:B------:R-:W-:Y:S01]  /*d330*/  LEA R7, R7, UR4, 0x1 ;  /* 0x0000000407077c11 */ /* 0x000fe2000f8e08ff */
[C---:B------:R-:W-:Y:S01]  /*d340*/  FMUL.FTZ R112, R10.reuse, R112 ;  /* 0x000000700a707220 */ /* 0x040fe20000410000 */
[----:B------:R-:W-:Y:S01]  /*d350*/  F2FP.F16.F32.PACK_AB R90, R3, R90 ;  /* 0x0000005a035a723e */ /* 0x000fe200000000ff */
[----:B------:R-:W-:Y:S01]  /*d360*/  FMUL.FTZ R113, R10, R113 ;  /* 0x000000710a717220 */ /* 0x000fe20000410000 */
[----:B------:R-:W-:Y:S01]  /*d370*/  MOV R3, 0x20 ;  /* 0x0000002000037802 */ /* 0x000fe20000000f00 */
[----:B------:R-:W-:Y:S01]  /*d380*/  FMUL.FTZ R114, R11, R114 ;  /* 0x000000720b727220 */ /* 0x000fe20000410000 */
[----:B------:R-:W-:Y:S01]  /*d390*/  F2FP.F16.F32.PACK_AB R130, R131, R130 ;  /* 0x000000828382723e */ /* 0x000fe200000000ff */
[----:B------:R-:W-:Y:S01]  /*d3a0*/  FMUL.FTZ R115, R11, R115 ;  /* 0x000000730b737220 */ /* 0x000fe20000410000 */
[----:B------:R-:W-:Y:S01]  /*d3b0*/  F2FP.F16.F32.PACK_AB R88, R0, R88 ;  /* 0x000000580058723e */ /* 0x000fe200000000ff */
[C---:B------:R-:W-:Y:S01]  /*d3c0*/  FMUL.FTZ R68, R10.reuse, R68 ;  /* 0x000000440a447220 */ /* 0x040fe20000410000 */
[----:B------:R-:W-:Y:S01]  /*d3d0*/  F2FP.F16.F32.PACK_AB R116, R117, R116 ;  /* 0x000000747574723e */ /* 0x000fe200000000ff */
[C---:B------:R-:W-:Y:S01]  /*d3e0*/  FMUL.FTZ R69, R10.reuse, R69 ;  /* 0x000000450a457220 */ /* 0x040fe20000410000 */
[----:B------:R-:W-:Y:S01]  /*d3f0*/  F2FP.F16.F32.PACK_AB R118, R119, R118 ;  /* 0x000000767776723e */ /* 0x000fe200000000ff */
[----:B------:R-:W-:Y:S01]  /*d400*/  FMUL.FTZ R70, R11, R70 ;  /* 0x000000460b467220 */ /* 0x000fe20000410000 */
[----:B------:R-:W-:Y:S01]  /*d410*/  IADD3 R0, R7, R9, RZ ;  /* 0x0000000907007210 */ /* 0x000fe20007ffe0ff */
[----:B------:R-:W-:Y:S01]  /*d420*/  FMUL.FTZ R71, R11, R71 ;  /* 0x000000470b477220 */ /* 0x000fe20000410000 */
[----:B------:R-:W-:Y:S01]  /*d430*/  F2FP.F16.F32.PACK_AB R124, R125, R124 ;  /* 0x0000007c7d7c723e */ /* 0x000fe200000000ff */
[----:B------:R-:W-:Y:S01]  /*d440*/  STS [R7], R128 ;  /* 0x0000008007007388 */ /* 0x000fe20000000800 */
[----:B------:R-:W-:Y:S01]  /*d450*/  F2FP.F16.F32.PACK_AB R126, R127, R126 ;  /* 0x0000007e7f7e723e */ /* 0x000fe200000000ff */
[C---:B------:R-:W-:Y:S01]  /*d460*/  FMUL.FTZ R72, R10.reuse, R72 ;  /* 0x000000480a487220 */ /* 0x040fe20000410000 */
[----:B------:R-:W-:Y:S01]  /*d470*/  F2FP.F16.F32.PACK_AB R120, R121, R120 ;  /* 0x000000787978723e */ /* 0x000fe200000000ff */
[----:B------:R-:W-:Y:S01]  /*d480*/  STS [R7+0x400], R130 ;  /* 0x0004008207007388 */ /* 0x000fe20000000800 */
[----:B------:R-:W-:Y:S01]  /*d490*/  F2FP.F16.F32.PACK_AB R122, R123, R122 ;  /* 0x0000007a7b7a723e */ /* 0x000fe200000000ff */
[C---:B------:R-:W-:Y:S01]  /*d4a0*/  FMUL.FTZ R73, R10.reuse, R73 ;  /* 0x000000490a497220 */ /* 0x040fe20000410000 */
[----:B------:R-:W-:Y:S01]  /*d4b0*/  SEL R8, R3, 0xffffffe0, !P1 ;  /* 0xffffffe003087807 */ /* 0x000fe20004800000 */
[----:B------:R-:W-:Y:S01]  /*d4c0*/  STS [R0], R116 ;  /* 0x0000007400007388 */ /* 0x000fe20000000800 */
[----:B------:R-:W-:Y:S01]  /*d4d0*/  IADD3 R3, R7, 0x40, RZ ;  /* 0x0000004007037810 */ /* 0x000fe20007ffe0ff */
[----:B------:R-:W-:Y:S01]  /*d4e0*/  FMUL.FTZ R74, R11, R74 ;  /* 0x0000004a0b4a7220 */ /* 0x000fe20000410000 */
[C---:B------:R-:W-:Y:S01]  /*d4f0*/  @P2 IADD3 R3, R7.reuse, -0x40, RZ ;  /* 0xffffffc007032810 */ /* 0x040fe20007ffe0ff */
[----:B------:R-:W-:Y:S01]  /*d500*/  STS [R0+0x400], R118 ;  /* 0x0004007600007388 */ /* 0x000fe20000000800 */
[----:B------:R-:W-:Y:S01]  /*d510*/  IADD3 R13, R7, R8, RZ ;  /* 0x00000008070d7210 */ /* 0x000fe20007ffe0ff */
[C---:B------:R-:W-:Y:S01]  /*d520*/  FMUL.FTZ R75, R11.reuse, R75 ;  /* 0x0000004b0b4b7220 */ /* 0x040fe20000410000 */
[C---:B------:R-:W-:Y:S01]  /*d530*/  FMUL.FTZ R80, R10.reuse, R80 ;  /* 0x000000500a507220 */ /* 0x040fe20000410000 */
[----:B------:R-:W-:Y:S01]  /*d540*/  STS [R7+0x2000], R124 ;  /* 0x0020007c07007388 */ /* 0x000fe20000000800 */
[C---:B------:R-:W-:Y:S01]  /*d550*/  FMUL.FTZ R81, R10.reuse, R81 ;  /* 0x000000510a517220 */ /* 0x040fe20000410000 */
[C---:B------:R-:W-:Y:S01]  /*d560*/  FMUL.FTZ R82, R11.reuse, R82 ;  /* 0x000000520b527220 */ /* 0x040fe20000410000 */
[----:B------:R-:W-:Y:S01]  /*d570*/  FMUL.FTZ R83, R11, R83 ;  /* 0x000000530b537220 */ /* 0x000fe20000410000 */
[----:B------:R1:W-:Y:S01]  /*d580*/  STS [R7+0x2400], R126 ;  /* 0x0024007e07007388 */ /* 0x0003e20000000800 */
[----:B------:R-:W-:Y:S01]  /*d590*/  F2FP.F16.F32.PACK_AB R112, R113, R112 ;  /* 0x000000707170723e */ /* 0x000fe200000000ff */
[----:B------:R-:W-:Y:S01]  /*d5a0*/  ULDC.U8 UR4, c[0x0][0x3d9] ;  /* 0x0000f64000047ab9 */ /* 0x000fe20000000000 */
[----:B------:R-:W-:Y:S01]  /*d5b0*/  F2FP.F16.F32.PACK_AB R114, R115, R114 ;  /* 0x000000727372723e */ /* 0x000fe200000000ff */
[----:B------:R-:W-:Y:S01]  /*d5c0*/  STS [R0+0x2000], R120 ;  /* 0x0020007800007388 */ /* 0x000fe20000000800 */
[----:B------:R-:W-:Y:S01]  /*d5d0*/  F2FP.F16.F32.PACK_AB R68, R69, R68 ;  /* 0x000000444544723e */ /* 0x000fe200000000ff */
[----:B------:R-:W-:Y:S01]  /*d5e0*/  UISETP.NE.AND UP0, UPT, UR4, URZ, UPT ;  /* 0x0000003f0400728c */ /* 0x000fe2000bf05270 */
[----:B------:R-:W-:Y:S01]  /*d5f0*/  F2FP.F16.F32.PACK_AB R70, R71, R70 ;  /* 0x000000464746723e */ /* 0x000fe200000000ff */
[----:B------:R2:W-:Y:S01]  /*d600*/  STS [R0+0x2400], R122 ;  /* 0x0024007a00007388 */ /* 0x0005e20000000800 */
[----:B------:R-:W-:Y:S01]  /*d610*/  F2FP.F16.F32.PACK_AB R108, R109, R108 ;  /* 0x0000006c6d6c723e */ /* 0x000fe200000000ff */
[C---:B------:R-:W-:Y:S01]  /*d620*/  FMUL.FTZ R96, R10.reuse, R96 ;  /* 0x000000600a607220 */ /* 0x040fe20000410000 */
[----:B------:R-:W-:Y:S01]  /*d630*/  F2FP.F16.F32.PACK_AB R110, R111, R110 ;  /* 0x0000006e6f6e723e */ /* 0x000fe200000000ff */
[----:B------:R-:W-:Y:S01]  /*d640*/  STS [R13], R112 ;  /* 0x000000700d007388 */ /* 0x000fe20000000800 */
[----:B------:R-:W-:Y:S01]  /*d650*/  F2FP.F16.F32.PACK_AB R104, R105, R104 ;  /* 0x000000686968723e */ /* 0x000fe200000000ff */
[C---:B------:R-:W-:Y:S01]  /*d660*/  FMUL.FTZ R97, R10.reuse, R97 ;  /* 0x000000610a617220 */ /* 0x040fe20000410000 */
[----:B------:R-:W-:Y:S01]  /*d670*/  F2FP.F16.F32.PACK_AB R106, R107, R106 ;  /* 0x0000006a6b6a723e */ /* 0x000fe200000000ff */
[----:B------:R-:W-:Y:S01]  /*d680*/  STS [R13+0x400], R114 ;  /* 0x000400720d007388 */ /* 0x000fe20000000800 */
[----:B------:R-:W-:Y:S01]  /*d690*/  F2FP.F16.F32.PACK_AB R72, R73, R72 ;  /* 0x000000484948723e */ /* 0x000fe200000000ff */
[----:B------:R-:W-:Y:S01]  /*d6a0*/  @UP0 ULDC.64 UR8, c[0x0][0x2c0] ;  /* 0x0000b00000080ab9 */ /* 0x000fe20000000a00 */
[----:B------:R-:W-:Y:S01]  /*d6b0*/  F2FP.F16.F32.PACK_AB R74, R75, R74 ;  /* 0x0000004a4b4a723e */ /* 0x000fe200000000ff */
[----:B------:R-:W-:Y:S01]  /*d6c0*/  FMUL.FTZ R92, R10, R92 ;  /* 0x0000005c0a5c7220 */ /* 0x000fe20000410000 */
[----:B------:R-:W-:Y:S01]  /*d6d0*/  F2FP.F16.F32.PACK_AB R80, R81, R80 ;  /* 0x000000505150723e */ /* 0x000fe200000000ff */
[----:B------:R-:W-:Y:S01]  /*d6e0*/  FMUL.FTZ R98, R11, R98 ;  /* 0x000000620b627220 */ /* 0x000fe20000410000 */
[----:B------:R-:W-:Y:S01]  /*d6f0*/  F2FP.F16.F32.PACK_AB R82, R83, R82 ;  /* 0x000000525352723e */ /* 0x000fe200000000ff */
[----:B------:R-:W-:Y:S01]  /*d700*/  FMUL.FTZ R99, R11, R99 ;  /* 0x000000630b637220 */ /* 0x000fe20000410000 */
[----:B-1----:R-:W-:Y:S01]  /*d710*/  IADD3 R7, R0, R8, RZ ;  /* 0x0000000800077210 */ /* 0x002fe20007ffe0ff */
[----:B------:R-:W-:Y:S01]  /*d720*/  FMUL.FTZ R10, R10, R93 ;  /* 0x0000005d0a0a7220 */ /* 0x000fe20000410000 */
[----:B------:R-:W-:Y:S01]  /*d730*/  F2FP.F16.F32.PACK_AB R76, R77, R76 ;  /* 0x0000004c4d4c723e */ /* 0x000fe200000000ff */
[----:B------:R-:W-:Y:S01]  /*d740*/  FMUL.FTZ R94, R11, R94 ;  /* 0x0000005e0b5e7220 */ /* 0x000fe20000410000 */
[----:B------:R-:W-:Y:S01]  /*d750*/  F2FP.F16.F32.PACK_AB R78, R79, R78 ;  /* 0x0000004e4f4e723e */ /* 0x000fe200000000ff */
[----:B------:R-:W-:Y:S01]  /*d760*/  STS [R7], R68 ;  /* 0x0000004407007388 */ /* 0x000fe20000000800 */
[----:B------:R-:W-:Y:S01]  /*d770*/  @UP0 UIMAD UR13, UR9, UR8, URZ ;  /* 0x00000008090d02a4 */ /* 0x000fe2000f8e023f */
[----:B------:R-:W-:Y:S01]  /*d780*/  FMUL.FTZ R11, R11, R95 ;  /* 0x0000005f0b0b7220 */ /* 0x000fe20000410000 */
[----:B--2---:R-:W-:Y:S01]  /*d790*/  IADD3 R0, R8, 0x400, R3 ;  /* 0x0000040008007810 */ /* 0x004fe20007ffe003 */
[----:B------:R-:W-:Y:S01]  /*d7a0*/  STS [R7+0x400], R70 ;  /* 0x0004004607007388 */ /* 0x000fe20000000800 */
[----:B------:R-:W1:Y:S01]  /*d7b0*/  S2UR UR8, SR_CTAID.Z ;  /* 0x00000000000879c3 */ /* 0x000e620000002700 */
[----:B------:R-:W-:Y:S01]  /*d7c0*/  ULDC.U8 UR5, c[0x0][0x3d8] ;  /* 0x0000f60000057ab9 */ /* 0x000fe20000000000 */
[C---:B------:R-:W-:Y:S01]  /*d7d0*/  IADD3 R0, R9.reuse, R0, RZ ;  /* 0x0000000009007210 */ /* 0x040fe20007ffe0ff */
[----:B------:R-:W-:Y:S01]  /*d7e0*/  STS [R13+0x2000], R108 ;  /* 0x0020006c0d007388 */ /* 0x000fe20000000800 */
[----:B------:R-:W-:Y:S01]  /*d7f0*/  IADD3 R9, R9, R3, RZ ;  /* 0x0000000309097210 */ /* 0x000fe20007ffe0ff */
[----:B------:R-:W-:Y:S01]  /*d800*/  UISETP.NE.AND UP1, UPT, UR5, URZ, UPT ;  /* 0x0000003f0500728c */ /* 0x000fe2000bf25270 */
[----:B------:R-:W-:Y:S01]  /*d810*/  F2FP.F16.F32.PACK_AB R100, R101, R100 ;  /* 0x000000646564723e */ /* 0x000fe200000000ff */
[----:B------:R-:W-:Y:S01]  /*d820*/  STS [R13+0x2400], R110 ;  /* 0x0024006e0d007388 */ /* 0x000fe20000000800 */
[----:B------:R-:W-:Y:S01]  /*d830*/  F2FP.F16.F32.PACK_AB R102, R103, R102 ;  /* 0x000000666766723e */ /* 0x000fe200000000ff */
[----:B------:R-:W-:Y:S01]  /*d840*/  @!UP0 ULDC UR6, c[0x0][0x2e4] ;  /* 0x0000b90000068ab9 */ /* 0x000fe20000000800 */
[----:B------:R-:W-:Y:S01]  /*d850*/  F2FP.F16.F32.PACK_AB R96, R97, R96 ;  /* 0x000000606160723e */ /* 0x000fe200000000ff */
[----:B------:R-:W-:Y:S01]  /*d860*/  STS [R7+0x2000], R104 ;  /* 0x0020006807007388 */ /* 0x000fe20000000800 */
[----:B------:R-:W-:Y:S01]  /*d870*/  F2FP.F16.F32.PACK_AB R98, R99, R98 ;  /* 0x000000626362723e */ /* 0x000fe200000000ff */
[----:B------:R-:W-:Y:S01]  /*d880*/  @!UP0 ULDC UR9, c[0x0][0x2c4] ;  /* 0x0000b10000098ab9 */ /* 0x000fe20000000800 */
[----:B------:R-:W-:Y:S01]  /*d890*/  F2FP.F16.F32.PACK_AB R10, R10, R92 ;  /* 0x0000005c0a0a723e */ /* 0x000fe200000000ff */
[----:B------:R2:W-:Y:S01]  /*d8a0*/  STS [R7+0x2400], R106 ;  /* 0x0024006a07007388 */ /* 0x0005e20000000800 */
[----:B------:R-:W-:Y:S01]  /*d8b0*/  F2FP.F16.F32.PACK_AB R11, R11, R94 ;  /* 0x0000005e0b0b723e */ /* 0x000fe200000000ff */
[----:B------:R-:W-:Y:S01]  /*d8c0*/  UISETP.NE.OR UP2, UPT, UR4, URZ, !UP1 ;  /* 0x0000003f0400728c */ /* 0x000fe2000cf45670 */
[----:B------:R-:W-:Y:S01]  /*d8d0*/  F2FP.F16.F32.PACK_AB R84, R85, R84 ;  /* 0x000000545554723e */ /* 0x000fe200000000ff */
[----:B------:R-:W-:Y:S01]  /*d8e0*/  STS [R3], R72 ;  /* 0x0000004803007388 */ /* 0x000fe20000000800 */
[----:B------:R-:W-:Y:S01]  /*d8f0*/  F2FP.F16.F32.PACK_AB R86, R87, R86 ;  /* 0x000000565756723e */ /* 0x000fe200000000ff */
[----:B------:R-:W-:Y:S01]  /*d900*/  @!UP0 USEL UR13, UR9, UR6, !UP1 ;  /* 0x00000006090d8287 */ /* 0x000fe2000c800000 */
[----:B------:R-:W3:Y:S01]  /*d910*/  @P0 MUFU.LG2 R12, R12 ;  /* 0x0000000c000c0308 */ /* 0x000ee20000000c00 */
[----:B------:R-:W-:Y:S01]  /*d920*/  STS [R3+0x400], R74 ;  /* 0x0004004a03007388 */ /* 0x000fe20000000800 */
[----:B------:R-:W-:Y:S01]  /*d930*/  @!UP0 ULDC UR4, c[0x0][0x270] ;  /* 0x00009c0000048ab9 */ /* 0x000fe20000000800 */
[----:B------:R-:W-:Y:S01]  /*d940*/  @UP0 UMOV UR7, 0x1 ;  /* 0x0000000100070882 */ /* 0x000fe20000000000 */
[----:B------:R-:W-:Y:S01]  /*d950*/  @!UP0 UIMAD UR7, UR13, UR4, URZ ;  /* 0x000000040d0782a4 */ /* 0x000fe2000f8e023f */
[----:B------:R-:W-:Y:S01]  /*d960*/  STS [R9], R80 ;  /* 0x0000005009007388 */ /* 0x000fe20000000800 */
[----:B------:R-:W-:Y:S01]  /*d970*/  @UP0 ULDC UR12, c[0x0][0x2c0] ;  /* 0x0000b000000c0ab9 */ /* 0x000fe20000000800 */
[----:B------:R-:W-:Y:S01]  /*d980*/  @!UP2 ULDC UR5, c[0x0][0x2c4] ;  /* 0x0000b1000005aab9 */ /* 0x000fe20000000800 */
[----:B------:R-:W-:Y:S01]  /*d990*/  UIMAD UR6, UR11, UR7, URZ ;  /* 0x000000070b0672a4 */ /* 0x000fe2000f8e023f */
[----:B------:R-:W-:Y:S01]  /*d9a0*/  STS [R9+0x400], R82 ;  /* 0x0004005209007388 */ /* 0x000fe20000000800 */
[----:B------:R-:W-:Y:S01]  /*d9b0*/  @!UP0 UMOV UR12, 0x1 ;  /* 0x00000001000c8882 */ /* 0x000fe20000000000 */
[----:B------:R-:W-:-:S02]  /*d9c0*/  @!UP2 UIMAD UR5, UR11, UR5, URZ ;  /* 0x000000050b05a2a4 */ /* 0x000fc4000f8e023f */
[----:B------:R-:W-:Y:S01]  /*d9d0*/  STS [R3+0x2000], R76 ;  /* 0x0020004c03007388 */ /* 0x000fe20000000800 */
[----:B------:R-:W-:Y:S02]  /*d9e0*/  USEL UR6, UR6, URZ, UP2 ;  /* 0x0000003f06067287 */ /* 0x000fe40009000000 */
[----:B------:R-:W-:Y:S01]  /*d9f0*/  UIMAD UR4, UR10, UR12, URZ ;  /* 0x0000000c0a0472a4 */ /* 0x000fe2000f8e023f */
[----:B------:R4:W-:Y:S01]  /*da00*/  STS [R3+0x2400], R78 ;  /* 0x0024004e03007388 */ /* 0x0009e20000000800 */
[C---:B--2---:R-:W-:Y:S01]  /*da10*/  IADD3 R7, R8.reuse, R3, RZ ;  /* 0x0000000308077210 */ /* 0x044fe20007ffe0ff */
[----:B-1----:R-:W-:Y:S01]  /*da20*/  UIMAD UR13, UR8, UR13, UR6 ;  /* 0x0000000d080d72a4 */ /* 0x002fe2000f8e0206 */
[----:B------:R-:W-:Y:S01]  /*da30*/  IADD3 R8, R8, R9, RZ ;  /* 0x0000000908087210 */ /* 0x000fe20007ffe0ff */
[----:B------:R-:W-:Y:S01]  /*da40*/  STS [R9+0x2000], R100 ;  /* 0x0020006409007388 */ /* 0x000fe20000000800 */
[----:B------:R-:W-:Y:S01]  /*da50*/  USHF.L.U32 UR7, UR4, 0x7, URZ ;  /* 0x0000000704077899 */ /* 0x000fe2000800063f */
[----:B---3--:R-:W-:Y:S01]  /*da60*/  @P0 FMUL.FTZ R12, R12, 0.69314718246459960938 ;  /* 0x3f3172180c0c0820 */ /* 0x008fe20000410000 */
[----:B------:R-:W-:Y:S01]  /*da70*/  @!UP2 UMOV UR14, UR5 ;  /* 0x00000005000eac82 */ /* 0x000fe20008000000 */
[----:B------:R1:W-:Y:S01]  /*da80*/  STS [R9+0x2400], R102 ;  /* 0x0024006609007388 */ /* 0x0003e20000000800 */
[----:B------:R-:W-:-:S02]  /*da90*/  USHF.R.S32.HI UR6, URZ, 0x1f, UR13 ;  /* 0x0000001f3f067899 */ /* 0x000fc4000801140d */
[----:B------:R-:W-:Y:S01]  /*daa0*/  @!UP2 USHF.R.S32.HI UR15, URZ, 0x1f, UR5 ;  /* 0x0000001f3f0fa899 */ /* 0x000fe20008011405 */
[----:B------:R-:W-:Y:S01]  /*dab0*/  STS [R7], R96 ;  /* 0x0000006007007388 */ /* 0x000fe20000000800 */
[----:B------:R-:W-:Y:S02]  /*dac0*/  USHF.R.S32.HI UR4, URZ, 0x1f, UR7 ;  /* 0x0000001f3f047899 */ /* 0x000fe40008011407 */
[----:B------:R-:W-:Y:S01]  /*dad0*/  UIADD3 UR13, UP1, UP0, UR7, UR14, UR13 ;  /* 0x0000000e070d7290 */ /* 0x000fe2000f83e00d */
[----:B------:R-:W-:Y:S03]  /*dae0*/  STS [R7+0x400], R98 ;  /* 0x0004006207007388 */ /* 0x000fe60000000800 */
[----:B------:R-:W-:Y:S01]  /*daf0*/  UIADD3.X UR14, UR4, UR15, UR6, UP1, UP0 ;  /* 0x0000000f040e7290 */ /* 0x000fe20008fe0406 */
[----:B------:R-:W-:Y:S04]  /*db00*/  STS [R8], R10 ;  /* 0x0000000a08007388 */ /* 0x000fe80000000800 */
[----:B------:R2:W-:Y:S01]  /*db10*/  STS [R0], R11 ;  /* 0x0000000b00007388 */ /* 0x0005e20000000800 */
[----:B----4-:R3:W4:Y:S03]  /*db20*/  @P5 MUFU.LG2 R3, R2 ;  /* 0x0000000200035308 */ /* 0x0107260000000c00 */
[----:B------:R-:W-:Y:S04]  /*db30*/  STS [R7+0x2000], R84 ;  /* 0x0020005407007388 */ /* 0x000fe80000000800 */
[----:B------:R-:W-:Y:S01]  /*db40*/  STS [R7+0x2400], R86 ;  /* 0x0024005607007388 */ /* 0x000fe20000000800 */
[----:B-1----:R-:W1:Y:S03]  /*db50*/  @P3 LDC R9, c[0x0][0x2e8] ;  /* 0x0000ba00ff093b82 */ /* 0x002e660000000800 */
[----:B------:R5:W-:Y:S04]  /*db60*/  STS [R8+0x2000], R88 ;  /* 0x0020005808007388 */ /* 0x000be80000000800 */
[----:B------:R5:W-:Y:S01]  /*db70*/  STS [R0+0x2000], R90 ;  /* 0x0020005a00007388 */ /* 0x000be20000000800 */
[----:B---3--:R-:W3:Y:S01]  /*db80*/  @P5 LDC R2, c[0x0][0x2e8] ;  /* 0x0000ba00ff025b82 */ /* 0x008ee20000000800 */
[----:B----4-:R-:W-:Y:S01]  /*db90*/  @P5 FMUL.FTZ R3, R3, 0.69314718246459960938 ;  /* 0x3f31721803035820 */ /* 0x010fe20000410000 */
[----:B--2---:R2:W4:Y:S06]  /*dba0*/  @P3 MUFU.LG2 R11, R5 ;  /* 0x00000005000b3308 */ /* 0x00452c0000000c00 */
[----:B------:R-:W1:Y:S02]  /*dbb0*/  @P4 LDC R10, c[0x0][0x2e8] ;  /* 0x0000ba00ff0a4b82 */ /* 0x000e640000000800 */
[----:B-----5:R-:W5:Y:S01]  /*dbc0*/  @P4 MUFU.LG2 R8, R6 ;  /* 0x0000000600084308 */ /* 0x020f620000000c00 */
[----:B------:R-:W-:-:S05]  /*dbd0*/  MOV R0, 0x7f800000 ;  /* 0x7f80000000007802 */ /* 0x000fca0000000f00 */
[----:B--2---:R-:W2:Y:S01]  /*dbe0*/  @P0 LDC R5, c[0x0][0x2e8] ;  /* 0x0000ba00ff050b82 */ /* 0x004ea20000000800 */
[----:B---3--:R-:W-:Y:S01]  /*dbf0*/  @P5 FFMA.FTZ R0, R136, R2, R3 ;  /* 0x0000000288005223 */ /* 0x008fe20000010003 */
[----:B----4-:R-:W-:-:S04]  /*dc00*/  @P3 FMUL.FTZ R11, R11, 0.69314718246459960938 ;  /* 0x3f3172180b0b3820 */ /* 0x010fc80000410000 */
[----:B-1----:R-:W-:Y:S02]  /*dc10*/  @P3 FFMA.FTZ R14, R134, R9, R11 ;  /* 0x00000009860e3223 */ /* 0x002fe4000001000b */
[----:B------:R-:W1:Y:S01]  /*dc20*/  LDC.64 R2, c[0x0][0x2a0] ;  /* 0x0000a800ff027b82 */ /* 0x000e620000000a00 */
[----:B-----5:R-:W-:-:S07]  /*dc30*/  @P4 FMUL.FTZ R8, R8, 0.69314718246459960938 ;  /* 0x3f31721808084820 */ /* 0x020fce0000410000 */
[----:B------:R-:W3:Y:S01]  /*dc40*/  LDC.64 R6, c[0x0][0x290] ;  /* 0x0000a400ff067b82 */ /* 0x000ee20000000a00 */
[----:B------:R-:W-:Y:S01]  /*dc50*/  @P4 FFMA.FTZ R16, R135, R10, R8 ;  /* 0x0000000a87104223 */ /* 0x000fe20000010008 */
[----:B--2---:R-:W-:-:S06]  /*dc60*/  @P0 FFMA.FTZ R15, R133, R5, R12 ;  /* 0x00000005850f0223 */ /* 0x004fcc000001000c */
[----:B------:R-:W-:Y:S06]  /*dc70*/  BAR.SYNC.DEFER_BLOCKING 0x0 ;  /* 0x0000000000007b1d */ /* 0x000fec0000010000 */
[----:B------:R-:W-:Y:S05]  /*dc80*/  @P6 BRA `(.L_x_738) ;  /* 0x0000000000a46947 */ /* 0x000fea0003800000 */
[----:B------:R-:W-:Y:S01]  /*dc90*/  SHF.R.S32.HI R5, RZ, 0x1f, R4 ;  /* 0x0000001fff057819 */ /* 0x000fe20000011404 */
[----:B------:R-:W-:-:S03]  /*dca0*/  UIMAD UR4, UR10, -0x80, UR9 ;  /* 0xffffff800a0478a4 */ /* 0x000fc6000f8e0209 */
[----:B------:R-:W-:-:S04]  /*dcb0*/  LEA.HI R5, R5, R4, RZ, 0x2 ;  /* 0x0000000405057211 */ /* 0x000fc800078f10ff */
[----:B------:R-:W-:-:S05]  /*dcc0*/  LOP3.LUT R5, R5, 0xffffffc, RZ, 0xc0, !PT ;  /* 0x0ffffffc05057812 */ /* 0x000fca00078ec0ff */
[----:B------:R-:W-:-:S04]  /*dcd0*/  IMAD.IADD R5, R4, 0x1, -R5 ;  /* 0x0000000104057824 */ /* 0x000fc800078e0a05 */
        /* <DEDUP_REMOVED lines=8> */
[----:B------:R-:W2:Y:S01]  /*dd60*/  @!P6 LDC.64 R12, c[0x0][0x2b0] ;  /* 0x0000ac00ff0ceb82 */ /* 0x000ea20000000a00 */
[----:B------:R-:W-:-:S03]  /*dd70*/  @!P6 IMAD R17, R17, UR12, RZ ;  /* 0x0000000c1111ec24 */ /* 0x000fc6000f8e02ff */
[----:B------:R-:W-:Y:S02]  /*dd80*/  @!P5 IMAD R21, R21, UR12, RZ ;  /* 0x0000000c1515dc24 */ /* 0x000fe4000f8e02ff */
[----:B------:R-:W-:Y:S01]  /*dd90*/  @!P6 IADD3 R18, P0, R17, UR13, RZ ;  /* 0x0000000d1112ec10 */ /* 0x000fe2000ff1e0ff */
[----:B------:R-:W-:Y:S01]  /*dda0*/  @!P4 IMAD R20, R20, UR12, RZ ;  /* 0x0000000c1414cc24 */ /* 0x000fe2000f8e02ff */
[----:B------:R-:W4:Y:S01]  /*ddb0*/  @!P5 LDC.64 R10, c[0x0][0x2b0] ;  /* 0x0000ac00ff0adb82 */ /* 0x000f220000000a00 */
[----:B------:R-:W-:Y:S01]  /*ddc0*/  @!P3 IMAD R19, R19, UR12, RZ ;  /* 0x0000000c1313bc24 */ /* 0x000fe2000f8e02ff */
[----:B------:R-:W-:-:S06]  /*ddd0*/  @!P6 LEA.HI.X.SX32 R17, R17, UR14, 0x1, P0 ;  /* 0x0000000e1111ec11 */ /* 0x000fcc00080f0eff */
[----:B------:R-:W5:Y:S08]  /*dde0*/  @!P4 LDC.64 R8, c[0x0][0x2b0] ;  /* 0x0000ac00ff08cb82 */ /* 0x000f700000000a00 */
[----:B------:R-:W1:Y:S01]  /*ddf0*/  @!P3 LDC.64 R4, c[0x0][0x2b0] ;  /* 0x0000ac00ff04bb82 */ /* 0x000e620000000a00 */
[----:B--2---:R-:W-:Y:S02]  /*de00*/  @!P6 LEA R22, P1, R18, R12, 0x2 ;  /* 0x0000000c1216e211 */ /* 0x004fe400078210ff */
[----:B------:R-:W-:-:S02]  /*de10*/  @!P5 IADD3 R12, P0, R21, UR13, RZ ;  /* 0x0000000d150cdc10 */ /* 0x000fc4000ff1e0ff */
[----:B------:R-:W-:Y:S02]  /*de20*/  @!P6 LEA.HI.X R23, R18, R13, R17, 0x2, P1 ;  /* 0x0000000d1217e211 */ /* 0x000fe400008f1411 */
[----:B------:R-:W-:Y:S02]  /*de30*/  @!P5 LEA.HI.X.SX32 R21, R21, UR14, 0x1, P0 ;  /* 0x0000000e1515dc11 */ /* 0x000fe400080f0eff */
[----:B----4-:R-:W-:Y:S01]  /*de40*/  @!P5 LEA R24, P2, R12, R10, 0x2 ;  /* 0x0000000a0c18d211 */ /* 0x010fe200078410ff */
[----:B------:R2:W-:Y:S01]  /*de50*/  @!P6 STG.E desc[UR30][R22.64], R0 ;  /* 0x000000001600e986 */ /* 0x0005e2000c10191e */
[C---:B------:R-:W-:Y:S02]  /*de60*/  @!P4 IADD3 R10, P1, R20.reuse, UR13, RZ ;  /* 0x0000000d140acc10 */ /* 0x040fe4000ff3e0ff */
[----:B------:R-:W-:Y:S02]  /*de70*/  @!P3 IADD3 R13, P0, R19, UR13, RZ ;  /* 0x0000000d130dbc10 */ /* 0x000fe4000ff1e0ff */
[----:B------:R-:W-:-:S02]  /*de80*/  @!P4 LEA.HI.X.SX32 R20, R20, UR14, 0x1, P1 ;  /* 0x0000000e1414cc11 */ /* 0x000fc400088f0eff */
[----:B------:R-:W-:Y:S02]  /*de90*/  @!P3 LEA.HI.X.SX32 R19, R19, UR14, 0x1, P0 ;  /* 0x0000000e1313bc11 */ /* 0x000fe400080f0eff */
[----:B-----5:R-:W-:Y:S02]  /*dea0*/  @!P4 LEA R8, P1, R10, R8, 0x2 ;  /* 0x000000080a08c211 */ /* 0x020fe400078210ff */
[----:B------:R-:W-:Y:S02]  /*deb0*/  @!P5 LEA.HI.X R25, R12, R11, R21, 0x2, P2 ;  /* 0x0000000b0c19d211 */ /* 0x000fe400010f1415 */
[----:B------:R-:W-:Y:S02]  /*dec0*/  @!P4 LEA.HI.X R9, R10, R9, R20, 0x2, P1 ;  /* 0x000000090a09c211 */ /* 0x000fe400008f1414 */
[C---:B-1----:R-:W-:Y:S01]  /*ded0*/  @!P3 LEA R4, P0, R13.reuse, R4, 0x2 ;  /* 0x000000040d04b211 */ /* 0x042fe200078010ff */
[----:B------:R2:W-:Y:S03]  /*dee0*/  @!P5 STG.E desc[UR30][R24.64], R16 ;  /* 0x000000101800d986 */ /* 0x0005e6000c10191e */
[----:B------:R-:W-:Y:S01]  /*def0*/  @!P3 LEA.HI.X R5, R13, R5, R19, 0x2, P0 ;  /* 0x000000050d05b211 */ /* 0x000fe200000f1413 */
[----:B------:R2:W-:Y:S04]  /*df00*/  @!P4 STG.E desc[UR30][R8.64], R14 ;  /* 0x0000000e0800c986 */ /* 0x0005e8000c10191e */
[----:B------:R2:W-:Y:S04]  /*df10*/  @!P3 STG.E desc[UR30][R4.64], R15 ;  /* 0x0000000f0400b986 */ /* 0x0005e8000c10191e */
.L_x_738:
[----:B------:R-:W-:Y:S05]  /*df20*/  BSYNC B0 ;  /* 0x0000000000007941 */ /* 0x000fea0003800000 */
.L_x_737:
[----:B------:R-:W-:Y:S01]  /*df30*/  USHF.R.S32.HI UR4, URZ, 0x1f, UR11 ;  /* 0x0000001f3f047899 */ /* 0x000fe2000801140b */
[--C-:B--2---:R-:W-:Y:S01]  /*df40*/  SHF.R.S32.HI R5, RZ, 0x1f, R192.reuse ;  /* 0x0000001fff057819 */ /* 0x104fe200000114c0 */
[----:B------:R-:W-:Y:S01]  /*df50*/  IMAD.MOV.U32 R4, RZ, RZ, R192 ;  /* 0x000000ffff047224 */ /* 0x000fe200078e00c0 */
[----:B------:R-:W-:Y:S01]  /*df60*/  ULDC.64 UR6, c[0x0][0x298] ;  /* 0x0000a60000067ab9 */ /* 0x000fe20000000a00 */
[----:B------:R-:W2:Y:S02]  /*df70*/  LDS.128 R8, [R187] ;  /* 0x00000000bb087984 */ /* 0x000ea40000000c00 */
[C---:B---3--:R-:W-:Y:S01]  /*df80*/  IMAD R0, R6.reuse, UR4, RZ ;  /* 0x0000000406007c24 */ /* 0x048fe2000f8e02ff */
[----:B------:R-:W-:Y:S01]  /*df90*/  USHF.R.S32.HI UR4, URZ, 0x1f, UR8 ;  /* 0x0000001f3f047899 */ /* 0x000fe20008011408 */
[----:B------:R-:W-:Y:S01]  /*dfa0*/  IMAD.WIDE.U32 R4, R6, UR11, R4 ;  /* 0x0000000b06047c25 */ /* 0x000fe2000f8e0004 */
[----:B------:R-:W-:Y:S03]  /*dfb0*/  LDS.128 R28, [R187+0x1000] ;  /* 0x00100000bb1c7984 */ /* 0x000fe60000000c00 */
[----:B------:R-:W-:Y:S01]  /*dfc0*/  IMAD R7, R7, UR11, R0 ;  /* 0x0000000b07077c24 */ /* 0x000fe2000f8e0200 */
[----:B------:R-:W-:Y:S01]  /*dfd0*/  LDS.128 R24, [R187+0x1800] ;  /* 0x00180000bb187984 */ /* 0x000fe20000000c00 */
[----:B-1----:R-:W-:Y:S01]  /*dfe0*/  IMAD R0, R2, UR4, RZ ;  /* 0x0000000402007c24 */ /* 0x002fe2000f8e02ff */
[----:B------:R-:W-:Y:S01]  /*dff0*/  ULDC.64 UR4, c[0x0][0x280] ;  /* 0x0000a00000047ab9 */ /* 0x000fe20000000a00 */
[----:B------:R-:W-:Y:S01]  /*e000*/  IMAD.IADD R5, R5, 0x1, R7 ;  /* 0x0000000105057824 */ /* 0x000fe200078e0207 */
[----:B------:R-:W-:Y:S01]  /*e010*/  LDS.128 R20, [R187+0x2000] ;  /* 0x00200000bb147984 */ /* 0x000fe20000000c00 */
[----:B------:R-:W-:-:S02]  /*e020*/  IMAD R3, R3, UR8, R0 ;  /* 0x0000000803037c24 */ /* 0x000fc4000f8e0200 */
[----:B------:R-:W-:Y:S01]  /*e030*/  IMAD.WIDE.U32 R4, R2, UR8, R4 ;  /* 0x0000000802047c25 */ /* 0x000fe2000f8e0004 */
[----:B------:R-:W-:Y:S03]  /*e040*/  LDS.128 R16, [R187+0x2800] ;  /* 0x00280000bb107984 */ /* 0x000fe60000000c00 */
[----:B------:R-:W-:Y:S01]  /*e050*/  IMAD R0, R197, UR6, RZ ;  /* 0x00000006c5007c24 */ /* 0x000fe2000f8e02ff */
[----:B------:R-:W-:Y:S01]  /*e060*/  LDS.128 R12, [R187+0x3000] ;  /* 0x00300000bb0c7984 */ /* 0x000fe20000000c00 */
[----:B------:R-:W-:Y:S02]  /*e070*/  IMAD.IADD R3, R5, 0x1, R3 ;  /* 0x0000000105037824 */ /* 0x000fe400078e0203 */
[----:B------:R-:W-:Y:S01]  /*e080*/  IMAD.MOV.U32 R2, RZ, RZ, R4 ;  /* 0x000000ffff027224 */ /* 0x000fe200078e0004 */
[----:B------:R-:W-:Y:S01]  /*e090*/  LDS.128 R32, [R187+0x3800] ;  /* 0x00380000bb207984 */ /* 0x000fe20000000c00 */
[----:B------:R-:W-:-:S02]  /*e0a0*/  IMAD R0, R196, UR7, R0 ;  /* 0x00000007c4007c24 */ /* 0x000fc4000f8e0200 */
[----:B------:R-:W-:Y:S01]  /*e0b0*/  IMAD.WIDE.U32 R196, R196, UR6, R2 ;  /* 0x00000006c4c47c25 */ /* 0x000fe2000f8e0002 */
[----:B------:R-:W1:Y:S03]  /*e0c0*/  LDS.128 R4, [R187+0x800] ;  /* 0x00080000bb047984 */ /* 0x000e660000000c00 */
[----:B------:R-:W-:Y:S01]  /*e0d0*/  IMAD.IADD R0, R197, 0x1, R0 ;  /* 0x00000001c5007824 */ /* 0x000fe200078e0200 */
[C---:B------:R-:W-:Y:S01]  /*e0e0*/  LEA R2, P0, R196.reuse, UR4, 0x1 ;  /* 0x00000004c4027c11 */ /* 0x040fe2000f8008ff */
[----:B------:R-:W-:Y:S02]  /*e0f0*/  USHF.L.U32 UR4, UR6, 0x5, URZ ;  /* 0x0000000506047899 */ /* 0x000fe4000800063f */
[----:B------:R-:W-:Y:S01]  /*e100*/  USHF.L.U64.HI UR6, UR6, 0x5, UR7 ;  /* 0x0000000506067899 */ /* 0x000fe20008010207 */
[----:B------:R-:W-:-:S03]  /*e110*/  LEA.HI.X R3, R196, UR5, R0, 0x1, P0 ;  /* 0x00000005c4037c11 */ /* 0x000fc600080f0c00 */
[----:B------:R-:W-:Y:S02]  /*e120*/  IADD3 R44, P0, R2, UR4, RZ ;  /* 0x00000004022c7c10 */ /* 0x000fe4000ff1e0ff */
[----:B--2---:R2:W-:Y:S02]  /*e130*/  STG.E.128 desc[UR30][R2.64], R8 ;  /* 0x0000000802007986 */ /* 0x0045e4000c101d1e */
[----:B------:R-:W-:Y:S02]  /*e140*/  IADD3.X R45, R3, UR6, RZ, P0, !PT ;  /* 0x00000006032d7c10 */ /* 0x000fe400087fe4ff */
[----:B------:R-:W-:-:S04]  /*e150*/  IADD3 R42, P0, R44, UR4, RZ ;  /* 0x000000042c2a7c10 */ /* 0x000fc8000ff1e0ff */
[----:B------:R-:W-:Y:S02]  /*e160*/  IADD3.X R43, R45, UR6, RZ, P0, !PT ;  /* 0x000000062d2b7c10 */ /* 0x000fe400087fe4ff */
[----:B------:R-:W-:-:S04]  /*e170*/  IADD3 R40, P0, R42, UR4, RZ ;  /* 0x000000042a287c10 */ /* 0x000fc8000ff1e0ff */
[----:B------:R-:W-:Y:S02]  /*e180*/  IADD3.X R41, R43, UR6, RZ, P0, !PT ;  /* 0x000000062b297c10 */ /* 0x000fe400087fe4ff */
[----:B------:R-:W-:-:S04]  /*e190*/  IADD3 R38, P0, R40, UR4, RZ ;  /* 0x0000000428267c10 */ /* 0x000fc8000ff1e0ff */
[----:B------:R-:W-:Y:S02]  /*e1a0*/  IADD3.X R39, R41, UR6, RZ, P0, !PT ;  /* 0x0000000629277c10 */ /* 0x000fe400087fe4ff */
[----:B------:R-:W-:-:S04]  /*e1b0*/  IADD3 R36, P0, R38, UR4, RZ ;  /* 0x0000000426247c10 */ /* 0x000fc8000ff1e0ff */
[----:B------:R-:W-:Y:S01]  /*e1c0*/  IADD3.X R37, R39, UR6, RZ, P0, !PT ;  /* 0x0000000627257c10 */ /* 0x000fe200087fe4ff */
[----:B-1----:R1:W-:Y:S04]  /*e1d0*/  STG.E.128 desc[UR30][R44.64], R4 ;  /* 0x000000042c007986 */ /* 0x0023e8000c101d1e */
[----:B------:R-:W-:Y:S01]  /*e1e0*/  STG.E.128 desc[UR30][R42.64], R28 ;  /* 0x0000001c2a007986 */ /* 0x000fe2000c101d1e */
[----:B--2---:R-:W-:-:S03]  /*e1f0*/  IADD3 R2, P0, R36, UR4, RZ ;  /* 0x0000000424027c10 */ /* 0x004fc6000ff1e0ff */
[----:B------:R-:W-:Y:S01]  /*e200*/  STG.E.128 desc[UR30][R40.64], R24 ;  /* 0x0000001828007986 */ /* 0x000fe2000c101d1e */
[----:B------:R-:W-:-:S03]  /*e210*/  IADD3.X R3, R37, UR6, RZ, P0, !PT ;  /* 0x0000000625037c10 */ /* 0x000fc600087fe4ff */
[----:B------:R-:W-:Y:S04]  /*e220*/  STG.E.128 desc[UR30][R38.64], R20 ;  /* 0x0000001426007986 */ /* 0x000fe8000c101d1e */
[----:B------:R-:W-:Y:S04]  /*e230*/  STG.E.128 desc[UR30][R36.64], R16 ;  /* 0x0000001024007986 */ /* 0x000fe8000c101d1e */
[----:B------:R-:W-:Y:S01]  /*e240*/  STG.E.128 desc[UR30][R2.64], R12 ;  /* 0x0000000c02007986 */ /* 0x000fe2000c101d1e */
[----:B-1----:R-:W-:-:S04]  /*e250*/  IADD3 R4, P0, R2, UR4, RZ ;  /* 0x0000000402047c10 */ /* 0x002fc8000ff1e0ff */
[----:B------:R-:W-:-:S05]  /*e260*/  IADD3.X R5, R3, UR6, RZ, P0, !PT ;  /* 0x0000000603057c10 */ /* 0x000fca00087fe4ff */
[----:B------:R-:W-:Y:S01]  /*e270*/  STG.E.128 desc[UR30][R4.64], R32 ;  /* 0x0000002004007986 */ /* 0x000fe2000c101d1e */
[----:B------:R-:W-:Y:S05]  /*e280*/  EXIT ;  /* 0x000000000000794d */ /* 0x000fea0003800000 */
.L_x_728:
[----:B------:R-:W-:Y:S01]  /*e290*/  LEA.HI R2, R4, R119, RZ, 0x3 ;  /* 0x0000007704027211 */ /* 0x000fe200078f18ff */
[----:B------:R-:W-:Y:S01]  /*e2a0*/  ULDC.U8 UR8, c[0x0][0x3d9] ;  /* 0x0000f64000087ab9 */ /* 0x000fe20000000000 */
[----:B------:R-:W-:Y:S01]  /*e2b0*/  SHF.R.S32.HI R3, RZ, 0x1f, R15 ;  /* 0x0000001fff037819 */ /* 0x000fe2000001140f */
[----:B------:R-:W-:Y:S01]  /*e2c0*/  UISETP.NE.AND UP1, UPT, UR8, URZ, UPT ;  /* 0x0000003f0800728c */ /* 0x000fe2000bf25270 */
[----:B------:R-:W-:Y:S01]  /*e2d0*/  LOP3.LUT R4, R2, 0x1ffffff8, RZ, 0xc0, !PT ;  /* 0x1ffffff802047812 */ /* 0x000fe200078ec0ff */
[----:B------:R-:W-:Y:S01]  /*e2e0*/  ULDC.64 UR4, c[0x0][0x290] ;  /* 0x0000a40000047ab9 */ /* 0x000fe20000000a00 */
[----:B------:R-:W-:Y:S01]  /*e2f0*/  ULDC.U8 UR10, c[0x0][0x3d8] ;  /* 0x0000f600000a7ab9 */ /* 0x000fe20000000000 */
[----:B------:R-:W-:Y:S01]  /*e300*/  IMAD R3, R3, UR4, RZ ;  /* 0x0000000403037c24 */ /* 0x000fe2000f8e02ff */
[----:B------:R-:W-:Y:S01]  /*e310*/  SHF.R.S32.HI R2, RZ, 0x3, R2 ;  /* 0x00000003ff027819 */ /* 0x000fe20000011402 */
[----:B------:R-:W-:Y:S01]  /*e320*/  IMAD.IADD R4, R119, 0x1, -R4 ;  /* 0x0000000177047824 */ /* 0x000fe200078e0a04 */
[----:B------:R-:W-:Y:S01]  /*e330*/  SHF.R.S32.HI R0, RZ, 0x1f, R9 ;  /* 0x0000001fff007819 */ /* 0x000fe20000011409 */
[C---:B------:R-:W-:Y:S01]  /*e340*/  IMAD R3, R15.reuse, UR5, R3 ;  /* 0x000000050f037c24 */ /* 0x040fe2000f8e0203 */
[----:B------:R-:W-:Y:S01]  /*e350*/  ISETP.NE.AND P1, PT, RZ, UR10, PT ;  /* 0x0000000aff007c0c */ /* 0x000fe2000bf25270 */
[----:B------:R-:W-:Y:S01]  /*e360*/  IMAD.SHL.U32 R4, R4, 0x8, RZ ;  /* 0x0000000804047824 */ /* 0x000fe200078e00ff */
[----:B------:R-:W-:Y:S01]  /*e370*/  @!UP1 UISETP.NE.AND UP0, UPT, UR10, URZ, UPT ;  /* 0x0000003f0a00928c */ /* 0x000fe2000bf05270 */
[----:B------:R-:W-:Y:S01]  /*e380*/  BSSY B0, `(.L_x_739) ;  /* 0x0000052000007945 */ /* 0x000fe20003800000 */
[----:B------:R-:W-:Y:S01]  /*e390*/  @UP1 ULDC UR9, c[0x0][0x2c0] ;  /* 0x0000b00000091ab9 */ /* 0x000fe20000000800 */
[----:B------:R-:W-:Y:S01]  /*e3a0*/  @!UP1 ULDC UR7, c[0x0][0x2e4] ;  /* 0x0000b90000079ab9 */ /* 0x000fe20000000800 */
[--C-:B------:R-:W-:Y:S01]  /*e3b0*/  SHF.R.S32.HI R5, RZ, 0x1f, R4.reuse ;  /* 0x0000001fff057819 */ /* 0x100fe20000011404 */
[----:B------:R-:W-:Y:S01]  /*e3c0*/  @UP1 UIMAD UR9, UR23, UR9, URZ ;  /* 0x00000009170912a4 */ /* 0x000fe2000f8e023f */
[----:B------:R-:W-:Y:S01]  /*e3d0*/  ISETP.EQ.AND P1, PT, RZ, UR8, P1 ;  /* 0x00000008ff007c0c */ /* 0x000fe20008f22270 */
[----:B------:R-:W-:Y:S01]  /*e3e0*/  @!UP1 USEL UR9, UR23, UR7, !UP0 ;  /* 0x0000000717099287 */ /* 0x000fe2000c000000 */
[----:B------:R-:W-:Y:S01]  /*e3f0*/  IMAD.WIDE.U32 R4, R15, UR4, R4 ;  /* 0x000000040f047c25 */ /* 0x000fe2000f8e0004 */
[----:B------:R-:W-:-:S03]  /*e400*/  ULDC.64 UR4, c[0x0][0x2a0] ;  /* 0x0000a80000047ab9 */ /* 0x000fc60000000a00 */
[----:B------:R-:W-:Y:S01]  /*e410*/  IMAD.IADD R5, R3, 0x1, R5 ;  /* 0x0000000103057824 */ /* 0x000fe200078e0205 */
[----:B------:R-:W-:Y:S01]  /*e420*/  SHF.R.S32.HI R3, RZ, 0x1f, R2 ;  /* 0x0000001fff037819 */ /* 0x000fe20000011402 */
[----:B------:R-:W-:Y:S02]  /*e430*/  IMAD R0, R0, UR4, RZ ;  /* 0x0000000400007c24 */ /* 0x000fe4000f8e02ff */
[----:B------:R-:W-:Y:S01]  /*e440*/  IMAD.WIDE.U32 R6, R9, UR4, R4 ;  /* 0x0000000409067c25 */ /* 0x000fe2000f8e0004 */
[----:B------:R-:W-:Y:S01]  /*e450*/  @UP1 UMOV UR4, 0x1 ;  /* 0x0000000100041882 */ /* 0x000fe20000000000 */
[----:B------:R-:W-:Y:S02]  /*e460*/  @!UP1 UIMAD UR4, UR9, UR6, URZ ;  /* 0x00000006090492a4 */ /* 0x000fe4000f8e023f */
[----:B------:R-:W-:Y:S01]  /*e470*/  IMAD.WIDE R10, R122, 0x80, R2 ;  /* 0x000000807a0a7825 */ /* 0x000fe200078e0202 */
[----:B------:R-:W-:-:S03]  /*e480*/  ULDC.64 UR6, c[0x0][0x298] ;  /* 0x0000a60000067ab9 */ /* 0x000fc60000000a00 */
[----:B------:R-:W-:Y:S02]  /*e490*/  IMAD R0, R9, UR5, R0 ;  /* 0x0000000509007c24 */ /* 0x000fe4000f8e0200 */
[----:B------:R-:W-:Y:S02]  /*e4a0*/  IMAD R4, R11, UR6, RZ ;  /* 0x000000060b047c24 */ /* 0x000fe4000f8e02ff */
[----:B------:R-:W-:Y:S02]  /*e4b0*/  IMAD.IADD R7, R0, 0x1, R7 ;  /* 0x0000000100077824 */ /* 0x000fe400078e0207 */
[----:B------:R-:W-:Y:S01]  /*e4c0*/  IMAD R0, R15, UR4, RZ ;  /* 0x000000040f007c24 */ /* 0x000fe2000f8e02ff */
[----:B------:R-:W-:Y:S01]  /*e4d0*/  ULDC.64 UR4, c[0x0][0x280] ;  /* 0x0000a00000047ab9 */ /* 0x000fe20000000a00 */
[C---:B------:R-:W-:Y:S01]  /*e4e0*/  IMAD R4, R10.reuse, UR7, R4 ;  /* 0x000000070a047c24 */ /* 0x040fe2000f8e0204 */
[----:B------:R-:W-:Y:S01]  /*e4f0*/  USHF.L.U64.HI UR7, UR6, 0x5, UR7 ;  /* 0x0000000506077899 */ /* 0x000fe20008010207 */
[----:B------:R-:W-:Y:S01]  /*e500*/  IMAD.WIDE.U32 R10, R10, UR6, R6 ;  /* 0x000000060a0a7c25 */ /* 0x000fe2000f8e0006 */
[----:B------:R-:W-:-:S03]  /*e510*/  SEL R0, R0, RZ, !P1 ;  /* 0x000000ff00007207 */ /* 0x000fc60004800000 */
[----:B------:R-:W-:Y:S01]  /*e520*/  IMAD.IADD R4, R4, 0x1, R11 ;  /* 0x0000000104047824 */ /* 0x000fe200078e020b */
[C---:B------:R-:W-:Y:S01]  /*e530*/  LEA R6, P0, R10.reuse, UR4, 0x1 ;  /* 0x000000040a067c11 */ /* 0x040fe2000f8008ff */
[----:B------:R-:W-:Y:S01]  /*e540*/  USHF.L.U32 UR4, UR6, 0x5, URZ ;  /* 0x0000000506047899 */ /* 0x000fe2000800063f */
[----:B------:R-:W-:Y:S02]  /*e550*/  IMAD R9, R9, UR9, R0 ;  /* 0x0000000909097c24 */ /* 0x000fe4000f8e0200 */
[----:B------:R-:W-:Y:S01]  /*e560*/  IMAD R0, R15, UR23, RZ ;  /* 0x000000170f007c24 */ /* 0x000fe2000f8e02ff */
[----:B------:R-:W-:Y:S01]  /*e570*/  LEA.HI.X R7, R10, UR5, R4, 0x1, P0 ;  /* 0x000000050a077c11 */ /* 0x000fe200080f0c04 */
[----:B------:R-:W-:Y:S01]  /*e580*/  @UP1 ULDC UR6, c[0x0][0x2c0] ;  /* 0x0000b00000061ab9 */ /* 0x000fe20000000800 */
[----:B------:R-:W-:Y:S01]  /*e590*/  IADD3 R10, P0, R6, UR4, RZ ;  /* 0x00000004060a7c10 */ /* 0x000fe2000ff1e0ff */
[----:B------:R-:W-:Y:S01]  /*e5a0*/  @!UP1 UMOV UR6, 0x1 ;  /* 0x0000000100069882 */ /* 0x000fe20000000000 */
[----:B------:R-:W-:Y:S01]  /*e5b0*/  SHF.R.S32.HI R4, RZ, 0x1f, R0 ;  /* 0x0000001fff047819 */ /* 0x000fe20000011400 */
[----:B------:R-:W-:Y:S01]  /*e5c0*/  IMAD R5, R124, UR6, RZ ;  /* 0x000000067c057c24 */ /* 0x000fe2000f8e02ff */
[----:B------:R-:W-:Y:S01]  /*e5d0*/  SEL R0, R0, RZ, P1 ;  /* 0x000000ff00007207 */ /* 0x000fe20000800000 */
[----:B------:R-:W-:Y:S01]  /*e5e0*/  STG.E.128 desc[UR30][R6.64], RZ ;  /* 0x000000ff06007986 */ /* 0x000fe2000c101d1e */
[----:B------:R-:W-:-:S02]  /*e5f0*/  IADD3.X R11, R7, UR7, RZ, P0, !PT ;  /* 0x00000007070b7c10 */ /* 0x000fc400087fe4ff */
[----:B------:R-:W-:Y:S02]  /*e600*/  IADD3 R8, P0, R10, UR4, RZ ;  /* 0x000000040a087c10 */ /* 0x000fe4000ff1e0ff */
[--C-:B------:R-:W-:Y:S01]  /*e610*/  IADD3 R0, P3, P2, R5, R0, R9.reuse ;  /* 0x0000000005007210 */ /* 0x100fe20007a7e009 */
[----:B------:R1:W-:Y:S01]  /*e620*/  STG.E.128 desc[UR30][R10.64], RZ ;  /* 0x000000ff0a007986 */ /* 0x0003e2000c101d1e */
[----:B------:R-:W-:Y:S02]  /*e630*/  SHF.R.S32.HI R12, RZ, 0x1f, R9 ;  /* 0x0000001fff0c7819 */ /* 0x000fe40000011409 */
[----:B------:R-:W-:Y:S02]  /*e640*/  IADD3.X R9, R11, UR7, RZ, P0, !PT ;  /* 0x000000070b097c10 */ /* 0x000fe400087fe4ff */
[----:B------:R-:W-:Y:S02]  /*e650*/  SEL R4, R4, RZ, P1 ;  /* 0x000000ff04047207 */ /* 0x000fe40000800000 */
[----:B------:R-:W-:Y:S01]  /*e660*/  SHF.R.S32.HI R5, RZ, 0x1f, R5 ;  /* 0x0000001fff057819 */ /* 0x000fe20000011405 */
[----:B------:R2:W-:Y:S01]  /*e670*/  STG.E.128 desc[UR30][R8.64], RZ ;  /* 0x000000ff08007986 */ /* 0x0005e2000c101d1e */
[----:B------:R-:W-:-:S02]  /*e680*/  IADD3 R14, P0, R8, UR4, RZ ;  /* 0x00000004080e7c10 */ /* 0x000fc4000ff1e0ff */
[----:B------:R-:W-:Y:S02]  /*e690*/  IADD3.X R4, R5, R4, R12, P3, P2 ;  /* 0x0000000405047210 */ /* 0x000fe40001fe440c */
[----:B------:R-:W-:Y:S02]  /*e6a0*/  IADD3.X R15, R9, UR7, RZ, P0, !PT ;  /* 0x00000007090f7c10 */ /* 0x000fe400087fe4ff */
[----:B------:R-:W-:Y:S02]  /*e6b0*/  IADD3 R12, P0, R14, UR4, RZ ;  /* 0x000000040e0c7c10 */ /* 0x000fe4000ff1e0ff */
[----:B------:R-:W-:Y:S01]  /*e6c0*/  LOP3.LUT P1, RZ, R119, 0x7, RZ, 0xc0, !PT ;  /* 0x0000000777ff7812 */ /* 0x000fe2000782c0ff */
[----:B------:R3:W-:Y:S01]  /*e6d0*/  STG.E.128 desc[UR30][R14.64], RZ ;  /* 0x000000ff0e007986 */ /* 0x0007e2000c101d1e */
[----:B------:R-:W-:Y:S02]  /*e6e0*/  IADD3.X R13, R15, UR7, RZ, P0, !PT ;  /* 0x000000070f0d7c10 */ /* 0x000fe400087fe4ff */
[----:B------:R-:W-:-:S02]  /*e6f0*/  IADD3 R16, P0, R12, UR4, RZ ;  /* 0x000000040c107c10 */ /* 0x000fc4000ff1e0ff */
[----:B------:R-:W-:Y:S01]  /*e700*/  IADD3 R124, -R124, UR23, RZ ;  /* 0x000000177c7c7c10 */ /* 0x000fe2000fffe1ff */
[----:B------:R4:W-:Y:S01]  /*e710*/  STG.E.128 desc[UR30][R12.64], RZ ;  /* 0x000000ff0c007986 */ /* 0x0009e2000c101d1e */
[----:B------:R-:W-:Y:S01]  /*e720*/  IADD3.X R17, R13, UR7, RZ, P0, !PT ;  /* 0x000000070d117c10 */ /* 0x000fe200087fe4ff */
[----:B-1----:R-:W-:Y:S01]  /*e730*/  VIADD R11, R2, 0x20 ;  /* 0x00000020020b7836 */ /* 0x002fe20000000000 */
[----:B------:R-:W-:Y:S01]  /*e740*/  IADD3 R6, P0, R16, UR4, RZ ;  /* 0x0000000410067c10 */ /* 0x000fe2000ff1e0ff */
[C---:B------:R-:W-:Y:S01]  /*e750*/  VIADD R10, R2.reuse, 0x30 ;  /* 0x00000030020a7836 */ /* 0x040fe20000000000 */
[C---:B------:R-:W-:Y:S01]  /*e760*/  ISETP.GE.OR P2, PT, R2.reuse, R124, P1 ;  /* 0x0000007c0200720c */ /* 0x040fe20000f46670 */
[----:B------:R-:W-:Y:S01]  /*e770*/  STG.E.128 desc[UR30][R16.64], RZ ;  /* 0x000000ff10007986 */ /* 0x000fe2000c101d1e */
[----:B------:R-:W-:Y:S01]  /*e780*/  IADD3.X R7, R17, UR7, RZ, P0, !PT ;  /* 0x0000000711077c10 */ /* 0x000fe200087fe4ff */
[C---:B--2---:R-:W-:Y:S02]  /*e790*/  VIADD R9, R2.reuse, 0x40 ;  /* 0x0000004002097836 */ /* 0x044fe40000000000 */
[----:B------:R-:W-:-:S02]  /*e7a0*/  VIADD R8, R2, 0x50 ;  /* 0x0000005002087836 */ /* 0x000fc40000000000 */
[----:B------:R1:W-:Y:S01]  /*e7b0*/  STG.E.128 desc[UR30][R6.64], RZ ;  /* 0x000000ff06007986 */ /* 0x0003e2000c101d1e */
[----:B---3--:R-:W-:-:S04]  /*e7c0*/  IADD3 R14, P0, R6, UR4, RZ ;  /* 0x00000004060e7c10 */ /* 0x008fc8000ff1e0ff */
[----:B------:R-:W-:Y:S01]  /*e7d0*/  IADD3.X R15, R7, UR7, RZ, P0, !PT ;  /* 0x00000007070f7c10 */ /* 0x000fe200087fe4ff */
[----:B----4-:R-:W-:-:S04]  /*e7e0*/  VIADD R12, R2, 0x10 ;  /* 0x00000010020c7836 */ /* 0x010fc80000000000 */
[----:B------:R2:W-:Y:S01]  /*e7f0*/  STG.E.128 desc[UR30][R14.64], RZ ;  /* 0x000000ff0e007986 */ /* 0x0005e2000c101d1e */
[----:B-1----:R-:W-:Y:S01]  /*e800*/  VIADD R7, R2, 0x60 ;  /* 0x0000006002077836 */ /* 0x002fe20000000000 */
[----:B------:R-:W-:Y:S06]  /*e810*/  @P2 BRA `(.L_x_740) ;  /* 0x0000000000202947 */ /* 0x000fec0003800000 */
[----:B------:R-:W-:Y:S01]  /*e820*/  IMAD R5, R2, UR6, RZ ;  /* 0x0000000602057c24 */ /* 0x000fe2000f8e02ff */
[----:B------:R-:W-:-:S04]  /*e830*/  ULDC.64 UR4, c[0x0][0x2b0] ;  /* 0x0000ac0000047ab9 */ /* 0x000fc80000000a00 */
[----:B------:R-:W-:-:S04]  /*e840*/  IADD3 R6, P0, R5, R0, RZ ;  /* 0x0000000005067210 */ /* 0x000fc80007f1e0ff */
[----:B------:R-:W-:Y:S02]  /*e850*/  LEA.HI.X.SX32 R5, R5, R4, 0x1, P0 ;  /* 0x0000000405057211 */ /* 0x000fe400000f0eff */
[----:B--2---:R-:W-:-:S04]  /*e860*/  LEA R14, P0, R6, UR4, 0x2 ;  /* 0x00000004060e7c11 */ /* 0x004fc8000f8010ff */
[----:B------:R-:W-:Y:S01]  /*e870*/  LEA.HI.X R15, R6, UR5, R5, 0x2, P0 ;  /* 0x00000005060f7c11 */ /* 0x000fe200080f1405 */
[----:B------:R-:W-:-:S05]  /*e880*/  IMAD.MOV.U32 R5, RZ, RZ, 0x7f800000 ;  /* 0x7f800000ff057424 */ /* 0x000fca00078e00ff */
[----:B------:R1:W-:Y:S03]  /*e890*/  STG.E desc[UR30][R14.64], R5 ;  /* 0x000000050e007986 */ /* 0x0003e6000c10191e */
.L_x_740:
[----:B------:R-:W-:Y:S05]  /*e8a0*/  BSYNC B0 ;  /* 0x0000000000007941 */ /* 0x000fea0003800000 */
.L_x_739:
        /* <DEDUP_REMOVED lines=12> */
[----:B-1----:R-:W-:-:S04]  /*e970*/  IADD3 R5, P0, R3, R0, RZ ;  /* 0x0000000003057210 */ /* 0x002fc80007f1e0ff */
[----:B------:R-:W-:Y:S02]  /*e980*/  LEA.HI.X.SX32 R3, R3, R4, 0x1, P0 ;  /* 0x0000000403037211 */ /* 0x000fe400000f0eff */
[----:B------:R-:W-:-:S04]  /*e990*/  LEA R12, P0, R5, UR4, 0x2 ;  /* 0x00000004050c7c11 */ /* 0x000fc8000f8010ff */
[----:B------:R-:W-:Y:S01]  /*e9a0*/  LEA.HI.X R13, R5, UR5, R3, 0x2, P0 ;  /* 0x00000005050d7c11 */ /* 0x000fe200080f1403 */
[----:B------:R-:W-:-:S05]  /*e9b0*/  IMAD.MOV.U32 R3, RZ, RZ, 0x7f800000 ;  /* 0x7f800000ff037424 */ /* 0x000fca00078e00ff */
[----:B------:R3:W-:Y:S03]  /*e9c0*/  STG.E desc[UR30][R12.64], R3 ;  /* 0x000000030c007986 */ /* 0x0007e6000c10191e */
.L_x_742:
[----:B------:R-:W-:Y:S05]  /*e9d0*/  BSYNC B0 ;  /* 0x0000000000007941 */ /* 0x000fea0003800000 */
.L_x_741:
[----:B------:R-:W-:Y:S04]  /*e9e0*/  BSSY B0, `(.L_x_743) ;  /* 0x000000a000007945 */ /* 0x000fe80003800000 */
[----:B------:R-:W-:Y:S05]  /*e9f0*/  @P6 BRA `(.L_x_744) ;  /* 0x0000000000206947 */ /* 0x000fea0003800000 */
[----:B---3--:R-:W-:Y:S01]  /*ea00*/  IMAD R3, R11, UR6, RZ ;  /* 0x000000060b037c24 */ /* 0x008fe2000f8e02ff */
[----:B------:R-:W-:-:S04]  /*ea10*/  ULDC.64 UR4, c[0x0][0x2b0] ;  /* 0x0000ac0000047ab9 */ /* 0x000fc80000000a00 */
[----:B-1----:R-:W-:-:S04]  /*ea20*/  IADD3 R5, P0, R3, R0, RZ ;  /* 0x0000000003057210 */ /* 0x002fc80007f1e0ff */
[----:B------:R-:W-:Y:S02]  /*ea30*/  LEA.HI.X.SX32 R3, R3, R4, 0x1, P0 ;  /* 0x0000000403037211 */ /* 0x000fe400000f0eff */
[----:B------:R-:W-:-:S04]  /*ea40*/  LEA R12, P0, R5, UR4, 0x2 ;  /* 0x00000004050c7c11 */ /* 0x000fc8000f8010ff */
[----:B------:R-:W-:Y:S01]  /*ea50*/  LEA.HI.X R13, R5, UR5, R3, 0x2, P0 ;  /* 0x00000005050d7c11 */ /* 0x000fe200080f1403 */
[----:B------:R-:W-:-:S05]  /*ea60*/  IMAD.MOV.U32 R3, RZ, RZ, 0x7f800000 ;  /* 0x7f800000ff037424 */ /* 0x000fca00078e00ff */
[----:B------:R4:W-:Y:S03]  /*ea70*/  STG.E desc[UR30][R12.64], R3 ;  /* 0x000000030c007986 */ /* 0x0009e6000c10191e */
.L_x_744:
[----:B------:R-:W-:Y:S05]  /*ea80*/  BSYNC B0 ;  /* 0x0000000000007941 */ /* 0x000fea0003800000 */
.L_x_743:
[----:B------:R-:W-:Y:S04]  /*ea90*/  BSSY B0, `(.L_x_745) ;  /* 0x000000a000007945 */ /* 0x000fe80003800000 */
[----:B------:R-:W-:Y:S05]  /*eaa0*/  @P5 BRA `(.L_x_746) ;  /* 0x0000000000205947 */ /* 0x000fea0003800000 */
[----:B---34-:R-:W-:Y:S01]  /*eab0*/  IMAD R3, R10, UR6, RZ ;  /* 0x000000060a037c24 */ /* 0x018fe2000f8e02ff */
[----:B------:R-:W-:-:S04]  /*eac0*/  ULDC.64 UR4, c[0x0][0x2b0] ;  /* 0x0000ac0000047ab9 */ /* 0x000fc80000000a00 */
[----:B-1----:R-:W-:-:S04]  /*ead0*/  IADD3 R5, P0, R3, R0, RZ ;  /* 0x0000000003057210 */ /* 0x002fc80007f1e0ff */
[----:B------:R-:W-:Y:S02]  /*eae0*/  LEA.HI.X.SX32 R3, R3, R4, 0x1, P0 ;  /* 0x0000000403037211 */ /* 0x000fe400000f0eff */
[----:B------:R-:W-:-:S04]  /*eaf0*/  LEA R10, P0, R5, UR4, 0x2 ;  /* 0x00000004050a7c11 */ /* 0x000fc8000f8010ff */
[----:B------:R-:W-:Y:S01]  /*eb00*/  LEA.HI.X R11, R5, UR5, R3, 0x2, P0 ;  /* 0x00000005050b7c11 */ /* 0x000fe200080f1403 */
[----:B------:R-:W-:-:S05]  /*eb10*/  IMAD.MOV.U32 R3, RZ, RZ, 0x7f800000 ;  /* 0x7f800000ff037424 */ /* 0x000fca00078e00ff */
[----:B------:R1:W-:Y:S03]  /*eb20*/  STG.E desc[UR30][R10.64], R3 ;  /* 0x000000030a007986 */ /* 0x0003e6000c10191e */
.L_x_746:
[----:B------:R-:W-:Y:S05]  /*eb30*/  BSYNC B0 ;  /* 0x0000000000007941 */ /* 0x000fea0003800000 */
.L_x_745:
[----:B------:R-:W-:Y:S04]  /*eb40*/  BSSY B0, `(.L_x_747) ;  /* 0x000000a000007945 */ /* 0x000fe80003800000 */
[----:B------:R-:W-:Y:S05]  /*eb50*/  @P4 BRA `(.L_x_748) ;  /* 0x0000000000204947 */ /* 0x000fea0003800000 */
[----:B-1-34-:R-:W-:Y:S01]  /*eb60*/  IMAD R3, R9, UR6, RZ ;  /* 0x0000000609037c24 */ /* 0x01afe2000f8e02ff */
[----:B------:R-:W-:-:S04]  /*eb70*/  ULDC.64 UR4, c[0x0][0x2b0] ;  /* 0x0000ac0000047ab9 */ /* 0x000fc80000000a00 */
[----:B------:R-:W-:-:S04]  /*eb80*/  IADD3 R5, P0, R3, R0, RZ ;  /* 0x0000000003057210 */ /* 0x000fc80007f1e0ff */
[----:B------:R-:W-:Y:S02]  /*eb90*/  LEA.HI.X.SX32 R3, R3, R4, 0x1, P0 ;  /* 0x0000000403037211 */ /* 0x000fe400000f0eff */
[----:B------:R-:W-:-:S04]  /*eba0*/  LEA R10, P0, R5, UR4, 0x2 ;  /* 0x00000004050a7c11 */ /* 0x000fc8000f8010ff */
[----:B------:R-:W-:Y:S01]  /*ebb0*/  LEA.HI.X R11, R5, UR5, R3, 0x2, P0 ;  /* 0x00000005050b7c11 */ /* 0x000fe200080f1403 */
[----:B------:R-:W-:-:S05]  /*ebc0*/  IMAD.MOV.U32 R3, RZ, RZ, 0x7f800000 ;  /* 0x7f800000ff037424 */ /* 0x000fca00078e00ff */
[----:B------:R1:W-:Y:S03]  /*ebd0*/  STG.E desc[UR30][R10.64], R3 ;  /* 0x000000030a007986 */ /* 0x0003e6000c10191e */
.L_x_748:
[----:B------:R-:W-:Y:S05]  /*ebe0*/  BSYNC B0 ;  /* 0x0000000000007941 */ /* 0x000fea0003800000 */
.L_x_747:
        /* <DEDUP_REMOVED lines=10> */
.L_x_750:
[----:B------:R-:W-:Y:S05]  /*ec90*/  BSYNC B0 ;  /* 0x0000000000007941 */ /* 0x000fea0003800000 */
.L_x_749:
        /* <DEDUP_REMOVED lines=10> */
.L_x_752:
[----:B------:R-:W-:Y:S05]  /*ed40*/  BSYNC B0 ;  /* 0x0000000000007941 */ /* 0x000fea0003800000 */
.L_x_751:
[----:B------:R-:W-:Y:S05]  /*ed50*/  @P1 EXIT ;  /* 0x000000000000194d */ /* 0x000fea0003800000 */
[----:B------:R-:W-:Y:S01]  /*ed60*/  IMAD R2, R2, UR6, RZ ;  /* 0x0000000602027c24 */ /* 0x000fe2000f8e02ff */
[----:B------:R-:W-:-:S04]  /*ed70*/  ULDC.64 UR4, c[0x0][0x2b0] ;  /* 0x0000ac0000047ab9 */ /* 0x000fc80000000a00 */
[----:B------:R-:W-:-:S04]  /*ed80*/  IADD3 R0, P0, R2, R0, RZ ;  /* 0x0000000002007210 */ /* 0x000fc80007f1e0ff */
[----:B------:R-:W-:Y:S02]  /*ed90*/  LEA.HI.X.SX32 R2, R2, R4, 0x1, P0 ;  /* 0x0000000402027211 */ /* 0x000fe400000f0eff */
[----:B------:R-:W-:-:S04]  /*eda0*/  LEA R4, P0, R0, UR4, 0x2 ;  /* 0x0000000400047c11 */ /* 0x000fc8000f8010ff */
[----:B-1----:R-:W-:Y:S01]  /*edb0*/  LEA.HI.X R5, R0, UR5, R2, 0x2, P0 ;  /* 0x0000000500057c11 */ /* 0x002fe200080f1402 */
[----:B------:R-:W-:-:S05]  /*edc0*/  IMAD.MOV.U32 R0, RZ, RZ, 0x7f800000 ;  /* 0x7f800000ff007424 */ /* 0x000fca00078e00ff */
[----:B------:R-:W-:Y:S01]  /*edd0*/  STG.E desc[UR30][R4.64], R0 ;  /* 0x0000000004007986 */ /* 0x000fe2000c10191e */
[----:B------:R-:W-:Y:S05]  /*ede0*/  EXIT ;  /* 0x000000000000794d */ /* 0x000fea0003800000 */
.L_x_753:
        /* <DEDUP_REMOVED lines=9> */
.L_x_1424:


//--------------------- .text._ZN5flash16flash_fwd_kernelI23Flash_fwd_kernel_traitsILi64ELi128ELi64ELi4ELb0ELb0EN7cutlass6half_tE19Flash_kernel_traitsILi64ELi128ELi64ELi4ES3_EELb0ELb1ELb0ELb0ELb1ELb1ELb1ELb0EEEvNS_16Flash_fwd_paramsE --------------------------
	.section	.text._ZN5flash16flash_fwd_kernelI23Flash_fwd_kernel_traitsILi64ELi128ELi64ELi4ELb0ELb0EN7cutlass6half_tE19Flash_kernel_traitsILi64ELi128ELi64ELi4ES3_EELb0ELb1ELb0ELb0ELb1ELb1ELb1ELb0EEEvNS_16Flash_fwd_paramsE,"ax",@progbits
	.align	128
        .global         _ZN5flash16flash_fwd_kernelI23Flash_fwd_kernel_traitsILi64ELi128ELi64ELi4ELb0ELb0EN7cutlass6half_tE19Flash_kernel_traitsILi64ELi128ELi64ELi4ES3_EELb0ELb1ELb0ELb0ELb1ELb1ELb1ELb0EEEvNS_16Flash_fwd_paramsE
        .type           _ZN5flash16flash_fwd_kernelI23Flash_fwd_kernel_traitsILi64ELi128ELi64ELi4ELb0ELb0EN7cutlass6half_tE19Flash_kernel_traitsILi64ELi128ELi64ELi4ES3_EELb0ELb1ELb0ELb0ELb1ELb1ELb1ELb0EEEvNS_16Flash_fwd_paramsE,@function
        .size           _ZN5flash16flash_fwd_kernelI23Flash_fwd_kernel_traitsILi64ELi128ELi64ELi4ELb0ELb0EN7cutlass6half_tE19Flash_kernel_traitsILi64ELi128ELi64ELi4ES3_EELb0ELb1ELb0ELb0ELb1ELb1ELb1ELb0EEEvNS_16Flash_fwd_paramsE,(.L_x_1425 - _ZN5flash16flash_fwd_kernelI23Flash_fwd_kernel_traitsILi64ELi128ELi64ELi4ELb0ELb0EN7cutlass6half_tE19Flash_kernel_traitsILi64ELi128ELi64ELi4ES3_EELb0ELb1ELb0ELb0ELb1ELb1ELb1ELb0EEEvNS_16Flash_fwd_paramsE)
        .other          _ZN5flash16flash_fwd_kernelI23Flash_fwd_kernel_traitsILi64ELi128ELi64ELi4ELb0ELb0EN7cutlass6half_tE19Flash_kernel_traitsILi64ELi128ELi64ELi4ES3_EELb0ELb1ELb0ELb0ELb1ELb1ELb1ELb0EEEvNS_16Flash_fwd_paramsE,@"STO_CUDA_ENTRY STV_DEFAULT"
_ZN5flash16flash_fwd_kernelI23Flash_fwd_kernel_traitsILi64ELi128ELi64ELi4ELb0ELb0EN7cutlass6half_tE19Flash_kernel_traitsILi64ELi128ELi64ELi4ES3_EELb0ELb1ELb0ELb0ELb1ELb1ELb1ELb0EEEvNS_16Flash_fwd_paramsE:
.text._ZN5flash16flash_fwd_kernelI23Flash_fwd_kernel_traitsILi64ELi128ELi64ELi4ELb0ELb0EN7cutlass6half_tE19Flash_kernel_traitsILi64ELi128ELi64ELi4ES3_EELb0ELb1ELb0ELb0ELb1ELb1ELb1ELb0EEEvNS_16Flash_fwd_paramsE:
[----:B------:R-:W-:Y:S08]  /*0000*/  LDC R1, c[0x0][0x28] ;  /* 0x00000a00ff017b82 */ /* 0x000ff00000000800 */
[----:B------:R-:W1:Y:S01]  /*0010*/  LDC.64 R4, c[0x0][0x300] ;  /* 0x0000c000ff047b82 */ /* 0x000e620000000a00 */
[----:B------:R-:W2:Y:S01]  /*0020*/  S2R R17, SR_CTAID.Y ;  /* 0x0000000000117919 */ /* 0x000ea20000002600 */
[----:B------:R-:W-:Y:S01]  /*0030*/  IMAD.MOV.U32 R13, RZ, RZ, RZ ;  /* 0x000000ffff0d7224 */ /* 0x000fe200078e00ff */
[----:B------:R-:W-:Y:S01]  /*0040*/  ULDC.64 UR20, c[0x0][0x208] ;  /* 0x0000820000147ab9 */ /* 0x000fe20000000a00 */
[----:B------:R-:W-:-:S04]  /*0050*/  ULDC UR17, c[0x0][0x2c4] ;  /* 0x0000b10000117ab9 */ /* 0x000fc80000000800 */
[----:B------:R-:W3:Y:S01]  /*0060*/  LDC.64 R2, c[0x0][0x308] ;  /* 0x0000c200ff027b82 */ /* 0x000ee20000000a00 */
[----:B-1----:R-:W-:-:S04]  /*0070*/  ISETP.NE.U32.AND P0, PT, R4, RZ, PT ;  /* 0x000000ff0400720c */ /* 0x002fc80003f05070 */
[----:B------:R-:W-:Y:S02]  /*0080*/  ISETP.NE.AND.EX P0, PT, R5, RZ, PT, P0 ;  /* 0x000000ff0500720c */ /* 0x000fe40003f05300 */
[----:B---3--:R-:W-:-:S04]  /*0090*/  ISETP.NE.U32.AND P2, PT, R2, RZ, PT ;  /* 0x000000ff0200720c */ /* 0x008fc80003f45070 */
[----:B------:R-:W-:-:S07]  /*00a0*/  ISETP.NE.AND.EX P2, PT, R3, RZ, PT, P2 ;  /* 0x000000ff0300720c */ /* 0x000fce0003f45320 */
[----:B------:R-:W2:Y:S08]  /*00b0*/  @P0 LDC.64 R4, c[0x0][0x300] ;  /* 0x0000c000ff040b82 */ /* 0x000eb00000000a00 */
[----:B------:R-:W1:Y:S01]  /*00c0*/  @P2 LDC.64 R2, c[0x0][0x308] ;  /* 0x0000c200ff022b82 */ /* 0x000e620000000a00 */
[C---:B--2---:R-:W-:Y:S01]  /*00d0*/  @P0 IMAD.WIDE R6, R17.reuse, 0x4, R4 ;  /* 0x0000000411060825 */ /* 0x044fe200078e0204 */
[----:B------:R-:W2:Y:S06]  /*00e0*/  S2R R212, SR_CTAID.X ;  /* 0x0000000000d47919 */ /* 0x000eac0000002500 */
[----:B------:R-:W3:Y:S01]  /*00f0*/  @!P2 LDC.64 R4, c[0x0][0x318] ;  /* 0x0000c600ff04ab82 */ /* 0x000ee20000000a00 */
[----:B------:R-:W4:Y:S01]  /*0100*/  @P0 LDG.E R13, desc[UR20][R6.64] ;  /* 0x00000014060d0981 */ /* 0x000f22000c1e1900 */
[----:B-1----:R-:W-:-:S06]  /*0110*/  @P2 IMAD.WIDE R8, R17, 0x4, R2 ;  /* 0x0000000411082825 */ /* 0x002fcc00078e0202 */
[----:B------:R-:W1:Y:S01]  /*0120*/  @!P2 LDC.64 R2, c[0x0][0x2c8] ;  /* 0x0000b200ff02ab82 */ /* 0x000e620000000a00 */
[----:B------:R-:W4:Y:S01]  /*0130*/  @P2 LDG.E R110, desc[UR20][R8.64] ;  /* 0x00000014086e2981 */ /* 0x000f22000c1e1900 */
[----:B--2---:R-:W-:-:S05]  /*0140*/  IMAD.SHL.U32 R115, R212, 0x80, RZ ;  /* 0x00000080d4737824 */ /* 0x004fca00078e00ff */
[----:B------:R-:W-:Y:S02]  /*0150*/  ISETP.GE.AND P1, PT, R115, UR17, PT ;  /* 0x0000001173007c0c */ /* 0x000fe4000bf26270 */
[----:B---3--:R-:W-:-:S04]  /*0160*/  @!P2 ISETP.NE.U32.AND P0, PT, R4, RZ, PT ;  /* 0x000000ff0400a20c */ /* 0x008fc80003f05070 */
[----:B------:R-:W-:-:S04]  /*0170*/  @!P2 ISETP.NE.AND.EX P0, PT, R5, RZ, PT, P0 ;  /* 0x000000ff0500a20c */ /* 0x000fc80003f05300 */
[----:B-1----:R-:W-:Y:S01]  /*0180*/  @!P2 SEL R0, R3, RZ, P0 ;  /* 0x000000ff0300a207 */ /* 0x002fe20000000000 */
[----:B----4-:R-:W-:Y:S02]  /*0190*/  @P2 IMAD.IADD R110, R110, 0x1, -R13 ;  /* 0x000000016e6e2824 */ /* 0x010fe400078e0a0d */
        /* <DEDUP_REMOVED lines=16> */
[----:B------:R-:W-:-:S13]  /*02a0*/  ISETP.GE.AND P0, PT, R3, 0x1, PT ;  /* 0x000000010300780c */ /* 0x000fda0003f06270 */
[----:B-12---:R-:W-:Y:S05]  /*02b0*/  @!P0 BRA `(.L_x_754) ;  /* 0x000000bc00908947 */ /* 0x006fea0003800000 */
[----:B------:R-:W1:Y:S01]  /*02c0*/  LDC R10, c[0x0][0x278] ;  /* 0x00009e00ff0a7b82 */ /* 0x000e620000000800 */
[----:B------:R-:W-:Y:S01]  /*02d0*/  ULDC.64 UR10, c[0x0][0x248] ;  /* 0x00009200000a7ab9 */ /* 0x000fe20000000a00 */
[----:B------:R-:W-:Y:S01]  /*02e0*/  ULDC.64 UR12, c[0x0][0x250] ;  /* 0x00009400000c7ab9 */ /* 0x000fe20000000a00 */
[----:B------:R-:W-:Y:S01]  /*02f0*/  USHF.L.U64.HI UR18, UR10, 0x6, UR11 ;  /* 0x000000060a127899 */ /* 0x000fe2000801020b */
[----:B------:R-:W-:Y:S01]  /*0300*/  VIADD R137, R3, 0xffffffff ;  /* 0xffffffff03897836 */ /* 0x000fe20000000000 */
[----:B------:R-:W-:Y:S01]  /*0310*/  USHF.L.U64.HI UR14, UR12, 0x6, UR13 ;  /* 0x000000060c0e7899 */ /* 0x000fe2000801020d */
[----:B------:R-:W-:Y:S01]  /*0320*/  SHF.R.S32.HI R8, RZ, 0x1f, R111 ;  /* 0x0000001fff087819 */ /* 0x000fe2000001146f */
[----:B------:R-:W-:Y:S01]  /*0330*/  USHF.L.U32 UR19, UR10, 0x6, URZ ;  /* 0x000000060a137899 */ /* 0x000fe2000800063f */
[----:B------:R-:W2:Y:S01]  /*0340*/  S2UR UR22, SR_CgaCtaId ;  /* 0x00000000001679c3 */ /* 0x000ea20000008800 */
[----:B------:R-:W-:Y:S01]  /*0350*/  USHF.L.U32 UR15, UR12, 0x6, URZ ;  /* 0x000000060c0f7899 */ /* 0x000fe2000800063f */
[----:B------:R-:W-:Y:S01]  /*0360*/  SHF.R.S32.HI R5, RZ, 0x1f, R137 ;  /* 0x0000001fff057819 */ /* 0x000fe20000011489 */
[C---:B------:R-:W-:Y:S01]  /*0370*/  IMAD R2, R137.reuse, UR18, RZ ;  /* 0x0000001289027c24 */ /* 0x040fe2000f8e02ff */
[CC--:B------:R-:W-:Y:S01]  /*0380*/  LEA.HI R0, R8.reuse, R111.reuse, RZ, 0x4 ;  /* 0x0000006f08007211 */ /* 0x0c0fe200078f20ff */
[----:B------:R-:W-:Y:S01]  /*0390*/  IMAD R4, R137, UR14, RZ ;  /* 0x0000000e89047c24 */ /* 0x000fe2000f8e02ff */
[----:B------:R-:W-:Y:S01]  /*03a0*/  LEA.HI R7, R8, R111, RZ, 0x3 ;  /* 0x0000006f08077211 */ /* 0x000fe200078f18ff */
[C---:B------:R-:W-:Y:S01]  /*03b0*/  IMAD R9, R5.reuse, UR19, R2 ;  /* 0x0000001305097c24 */ /* 0x040fe2000f8e0202 */
[----:B------:R-:W-:Y:S01]  /*03c0*/  ULDC.64 UR4, c[0x0][0x228] ;  /* 0x00008a0000047ab9 */ /* 0x000fe20000000a00 */
[----:B------:R-:W-:Y:S01]  /*03d0*/  IMAD R4, R5, UR15, R4 ;  /* 0x0000000f05047c24 */ /* 0x000fe2000f8e0204 */
[----:B------:R-:W-:Y:S01]  /*03e0*/  SHF.R.S32.HI R5, RZ, 0x4, R0 ;  /* 0x00000004ff057819 */ /* 0x000fe20000011400 */
[----:B------:R-:W-:Y:S01]  /*03f0*/  ULDC.64 UR6, c[0x0][0x258] ;  /* 0x0000960000067ab9 */ /* 0x000fe20000000a00 */
[----:B------:R-:W-:Y:S01]  /*0400*/  LOP3.LUT R6, R7, 0xfffffff8, RZ, 0xc0, !PT ;  /* 0xfffffff807067812 */ /* 0x000fe200078ec0ff */
[----:B------:R-:W-:Y:S01]  /*0410*/  ULDC.64 UR8, c[0x0][0x240] ;  /* 0x0000900000087ab9 */ /* 0x000fe20000000a00 */
[----:B------:R-:W-:Y:S01]  /*0420*/  LEA.HI R2, R0, R5, RZ, 0x1 ;  /* 0x0000000500027211 */ /* 0x000fe200078f08ff */
[----:B------:R-:W-:Y:S01]  /*0430*/  USHF.L.U32 UR23, UR10, 0x5, URZ ;  /* 0x000000050a177899 */ /* 0x000fe2000800063f */
[----:B-1----:R-:W-:Y:S01]  /*0440*/  IABS R11, R10 ;  /* 0x0000000a000b7213 */ /* 0x002fe20000000000 */
[----:B------:R-:W-:Y:S01]  /*0450*/  IMAD.IADD R6, R111, 0x1, -R6 ;  /* 0x000000016f067824 */ /* 0x000fe200078e0a06 */
[----:B------:R-:W-:-:S02]  /*0460*/  SHF.R.S32.HI R22, RZ, 0x3, R7 ;  /* 0x00000003ff167819 */ /* 0x000fc40000011407 */
[----:B------:R-:W1:Y:S01]  /*0470*/  I2F.RP R18, R11 ;  /* 0x0000000b00127306 */ /* 0x000e620000209400 */
[----:B------:R-:W-:Y:S01]  /*0480*/  LOP3.LUT R2, R2, 0xfffffffe, RZ, 0xc0, !PT ;  /* 0xfffffffe02027812 */ /* 0x000fe200078ec0ff */
[----:B------:R-:W-:Y:S01]  /*0490*/  IMAD.SHL.U32 R208, R6, 0x8, RZ ;  /* 0x0000000806d07824 */ /* 0x000fe200078e00ff */
[C---:B------:R-:W-:Y:S02]  /*04a0*/  SHF.L.U32 R203, R22.reuse, 0x6, RZ ;  /* 0x0000000616cb7819 */ /* 0x040fe400000006ff */
[----:B------:R-:W-:Y:S01]  /*04b0*/  SHF.R.S32.HI R23, RZ, 0x1f, R22 ;  /* 0x0000001fff177819 */ /* 0x000fe20000011416 */
[----:B------:R-:W-:Y:S01]  /*04c0*/  IMAD.IADD R2, R5, 0x1, -R2 ;  /* 0x0000000105027824 */ /* 0x000fe200078e0a02 */
[----:B------:R-:W-:Y:S02]  /*04d0*/  LOP3.LUT R203, R203, 0x1c0, RZ, 0xc0, !PT ;  /* 0x000001c0cbcb7812 */ /* 0x000fe400078ec0ff */
[----:B------:R-:W-:Y:S01]  /*04e0*/  IADD3 R21, P0, R22, R13, RZ ;  /* 0x0000000d16157210 */ /* 0x000fe20007f1e0ff */
[----:B------:R-:W-:Y:S01]  /*04f0*/  IMAD.WIDE R212, R212, 0x80, R22 ;  /* 0x00000080d4d47825 */ /* 0x000fe200078e0216 */
[----:B------:R-:W-:-:S02]  /*0500*/  LOP3.LUT R16, R203, 0x38, R208, 0xf8, !PT ;  /* 0x00000038cb107812 */ /* 0x000fc400078ef8d0 */
[----:B------:R-:W-:Y:S01]  /*0510*/  SHF.R.U32.HI R203, RZ, 0x3, R203 ;  /* 0x00000003ffcb7819 */ /* 0x000fe200000116cb */
[----:B-1----:R-:W1:Y:S01]  /*0520*/  MUFU.RCP R18, R18 ;  /* 0x0000001200127308 */ /* 0x002e620000001000 */
[----:B------:R-:W-:Y:S02]  /*0530*/  LEA.HI.X.SX32 R12, R13, R23, 0x1, P0 ;  /* 0x000000170d0c7211 */ /* 0x000fe400000f0eff */
[----:B------:R-:W-:Y:S02]  /*0540*/  LOP3.LUT R203, R16, R203, RZ, 0x3c, !PT ;  /* 0x000000cb10cb7212 */ /* 0x000fe400078e3cff */
[----:B------:R-:W-:Y:S01]  /*0550*/  SHF.R.S32.HI R13, RZ, 0x1f, R17 ;  /* 0x0000001fff0d7819 */ /* 0x000fe20000011411 */
[C---:B------:R-:W-:Y:S01]  /*0560*/  IMAD R22, R12.reuse, UR10, RZ ;  /* 0x0000000a0c167c24 */ /* 0x040fe2000f8e02ff */
[--C-:B------:R-:W-:Y:S01]  /*0570*/  SHF.R.S32.HI R209, RZ, 0x1f, R208.reuse ;  /* 0x0000001fffd17819 */ /* 0x100fe200000114d0 */
[----:B------:R-:W-:Y:S01]  /*0580*/  IMAD R12, R12, UR12, RZ ;  /* 0x0000000c0c0c7c24 */ /* 0x000fe2000f8e02ff */
[----:B------:R-:W-:Y:S01]  /*0590*/  LOP3.LUT R0, R0, 0xfffffff0, RZ, 0xc0, !PT ;  /* 0xfffffff000007812 */ /* 0x000fe200078ec0ff */
[----:B------:R-:W-:Y:S01]  /*05a0*/  IMAD R24, R13, UR4, RZ ;  /* 0x000000040d187c24 */ /* 0x000fe2000f8e02ff */
[----:B------:R-:W-:Y:S01]  /*05b0*/  ISETP.NE.AND P2, PT, R10, RZ, PT ;  /* 0x000000ff0a00720c */ /* 0x000fe20003f45270 */
[----:B------:R-:W-:Y:S01]  /*05c0*/  IMAD.WIDE.U32 R28, R17, UR4, R208 ;  /* 0x00000004111c7c25 */ /* 0x000fe2000f8e00d0 */
[----:B------:R-:W-:-:S02]  /*05d0*/  LEA.HI R113, R8, R111, RZ, 0x5 ;  /* 0x0000006f08717211 */ /* 0x000fc400078f28ff */
[----:B------:R-:W-:Y:S01]  /*05e0*/  SHF.L.U32 R158, R111, 0x1, RZ ;  /* 0x000000016f9e7819 */ /* 0x000fe200000006ff */
[----:B------:R-:W-:Y:S01]  /*05f0*/  IMAD R24, R17, UR5, R24 ;  /* 0x0000000511187c24 */ /* 0x000fe2000f8e0218 */
[----:B------:R-:W-:Y:S01]  /*0600*/  ULDC.64 UR4, c[0x0][0x230] ;  /* 0x00008c0000047ab9 */ /* 0x000fe20000000a00 */
[----:B-1----:R-:W-:Y:S01]  /*0610*/  VIADD R18, R18, 0xffffffe ;  /* 0x0ffffffe12127836 */ /* 0x002fe20000000000 */
[----:B------:R-:W-:Y:S01]  /*0620*/  SHF.R.S32.HI R112, RZ, 0x5, R113 ;  /* 0x00000005ff707819 */ /* 0x000fe20000011471 */
[C---:B------:R-:W-:Y:S01]  /*0630*/  IMAD R22, R21.reuse, UR11, R22 ;  /* 0x0000000b15167c24 */ /* 0x040fe2000f8e0216 */
[----:B------:R-:W-:Y:S01]  /*0640*/  LOP3.LUT R158, R158, 0x6, RZ, 0xc0, !PT ;  /* 0x000000069e9e7812 */ /* 0x000fe200078ec0ff */
[----:B------:R1:W3:Y:S01]  /*0650*/  F2I.FTZ.U32.TRUNC.NTZ R19, R18 ;  /* 0x0000001200137305 */ /* 0x0002e2000021f000 */
[----:B------:R-:W-:-:S04]  /*0660*/  IMAD.WIDE.U32 R26, R21, UR10, R208 ;  /* 0x0000000a151a7c25 */ /* 0x000fc8000f8e00d0 */
[----:B------:R-:W-:Y:S02]  /*0670*/  IMAD.IADD R25, R29, 0x1, R24 ;  /* 0x000000011d197824 */ /* 0x000fe400078e0218 */
[----:B------:R-:W-:Y:S02]  /*0680*/  IMAD.MOV.U32 R24, RZ, RZ, R28 ;  /* 0x000000ffff187224 */ /* 0x000fe400078e001c */
[----:B------:R-:W-:Y:S02]  /*0690*/  IMAD.IADD R23, R27, 0x1, R22 ;  /* 0x000000011b177824 */ /* 0x000fe400078e0216 */
[----:B------:R-:W-:Y:S02]  /*06a0*/  IMAD.MOV.U32 R22, RZ, RZ, R26 ;  /* 0x000000ffff167224 */ /* 0x000fe400078e001a */
[----:B------:R-:W-:Y:S01]  /*06b0*/  IMAD.WIDE.U32 R26, R15, UR6, R24 ;  /* 0x000000060f1a7c25 */ /* 0x000fe2000f8e0018 */
[----:B-1----:R-:W-:-:S03]  /*06c0*/  MOV R18, RZ ;  /* 0x000000ff00127202 */ /* 0x002fc60000000f00 */
[----:B---3--:R-:W-:Y:S02]  /*06d0*/  IMAD.MOV R14, RZ, RZ, -R19 ;  /* 0x000000ffff0e7224 */ /* 0x008fe400078e0a13 */
[----:B------:R-:W-:-:S04]  /*06e0*/  IMAD.WIDE.U32 R28, R17, UR4, R22 ;  /* 0x00000004111c7c25 */ /* 0x000fc8000f8e0016 */
[----:B------:R-:W-:Y:S01]  /*06f0*/  IMAD R5, R14, R11, RZ ;  /* 0x0000000b0e057224 */ /* 0x000fe200078e02ff */
[----:B------:R-:W-:Y:S01]  /*0700*/  LEA.HI R14, R8, R111, RZ, 0x6 ;  /* 0x0000006f080e7211 */ /* 0x000fe200078f30ff */
[----:B------:R-:W-:Y:S02]  /*0710*/  IMAD R115, R112, 0x10, R115 ;  /* 0x0000001070737824 */ /* 0x000fe400078e0273 */
[----:B------:R-:W-:Y:S01]  /*0720*/  IMAD.HI.U32 R5, R19, R5, R18 ;  /* 0x0000000513057227 */ /* 0x000fe200078e0012 */
[----:B------:R-:W-:-:S03]  /*0730*/  IABS R18, R15 ;  /* 0x0000000f00127213 */ /* 0x000fc60000000000 */
[----:B------:R-:W-:Y:S02]  /*0740*/  IMAD.SHL.U32 R14, R14, 0x8, RZ ;  /* 0x000000080e0e7824 */ /* 0x000fe400078e00ff */
[----:B------:R-:W-:-:S03]  /*0750*/  IMAD.HI.U32 R16, R5, R18, RZ ;  /* 0x0000001205107227 */ /* 0x000fc600078e00ff */
[----:B------:R-:W-:Y:S01]  /*0760*/  LOP3.LUT R203, R203, 0x7ffffe00, R14, 0xf8, !PT ;  /* 0x7ffffe00cbcb7812 */ /* 0x000fe200078ef80e */
[----:B------:R-:W-:Y:S01]  /*0770*/  IMAD R5, R21, UR13, R12 ;  /* 0x0000000d15057c24 */ /* 0x000fe2000f8e020c */
[----:B------:R-:W-:Y:S01]  /*0780*/  IADD3 R14, -R16, RZ, RZ ;  /* 0x000000ff100e7210 */ /* 0x000fe20007ffe1ff */
[----:B------:R-:W-:Y:S01]  /*0790*/  IMAD.IADD R19, R111, 0x1, -R0 ;  /* 0x000000016f137824 */ /* 0x000fe200078e0a00 */
[----:B------:R-:W-:Y:S01]  /*07a0*/  SHF.R.S32.HI R12, RZ, 0x1f, R15 ;  /* 0x0000001fff0c7819 */ /* 0x000fe2000001140f */
[----:B------:R-:W-:Y:S01]  /*07b0*/  IMAD.WIDE.U32 R20, R21, UR12, R208 ;  /* 0x0000000c15147c25 */ /* 0x000fe2000f8e00d0 */
[----:B------:R-:W-:Y:S02]  /*07c0*/  USHF.L.U64.HI UR13, UR12, 0x5, UR13 ;  /* 0x000000050c0d7899 */ /* 0x000fe4000801020d */
[----:B------:R-:W-:Y:S01]  /*07d0*/  SHF.R.S32.HI R0, RZ, 0x1f, R19 ;  /* 0x0000001fff007819 */ /* 0x000fe20000011413 */
[----:B------:R-:W-:Y:S01]  /*07e0*/  IMAD R14, R11, R14, R18 ;  /* 0x0000000e0b0e7224 */ /* 0x000fe200078e0212 */
[----:B------:R-:W-:Y:S01]  /*07f0*/  IADD3 R21, R21, R5, RZ ;  /* 0x0000000515157210 */ /* 0x000fe20007ffe0ff */
[----:B------:R-:W-:Y:S01]  /*0800*/  IMAD R12, R12, UR6, RZ ;  /* 0x000000060c0c7c24 */ /* 0x000fe2000f8e02ff */
[----:B------:R-:W-:Y:S01]  /*0810*/  LEA.HI R0, R0, R19, RZ, 0x3 ;  /* 0x0000001300007211 */ /* 0x000fe200078f18ff */
[----:B------:R-:W-:Y:S01]  /*0820*/  IMAD R18, R13, UR4, RZ ;  /* 0x000000040d127c24 */ /* 0x000fe2000f8e02ff */
[----:B------:R-:W-:Y:S01]  /*0830*/  ISETP.GT.U32.AND P0, PT, R11, R14, PT ;  /* 0x0000000e0b00720c */ /* 0x000fe20003f04070 */
[C---:B------:R-:W-:Y:S01]  /*0840*/  IMAD R12, R15.reuse, UR7, R12 ;  /* 0x000000070f0c7c24 */ /* 0x040fe2000f8e020c */
[----:B------:R-:W-:Y:S01]  /*0850*/  LOP3.LUT R15, R15, R10, RZ, 0x3c, !PT ;  /* 0x0000000a0f0f7212 */ /* 0x000fe200078e3cff */
[----:B------:R-:W-:Y:S01]  /*0860*/  IMAD R18, R17, UR5, R18 ;  /* 0x0000000511127c24 */ /* 0x000fe2000f8e0212 */
[----:B------:R-:W-:Y:S01]  /*0870*/  ULDC.64 UR4, c[0x0][0x238] ;  /* 0x00008e0000047ab9 */ /* 0x000fe20000000a00 */
[----:B------:R-:W-:Y:S01]  /*0880*/  IMAD.IADD R27, R27, 0x1, R12 ;  /* 0x000000011b1b7824 */ /* 0x000fe200078e020c */
[----:B------:R-:W-:Y:S01]  /*0890*/  ISETP.GE.AND P1, PT, R15, RZ, PT ;  /* 0x000000ff0f00720c */ /* 0x000fe20003f26270 */
[----:B------:R-:W-:Y:S01]  /*08a0*/  IMAD R22, R13, UR4, RZ ;  /* 0x000000040d167c24 */ /* 0x000fe2000f8e02ff */
[----:B------:R-:W-:Y:S01]  /*08b0*/  ULDC.64 UR6, c[0x0][0x210] ;  /* 0x0000840000067ab9 */ /* 0x000fe20000000a00 */
[----:B------:R-:W-:Y:S01]  /*08c0*/  IMAD.WIDE.U32 R26, R212, UR8, R26 ;  /* 0x00000008d41a7c25 */ /* 0x000fe2000f8e001a */
[C---:B------:R-:W-:Y:S01]  /*08d0*/  LOP3.LUT R24, R0.reuse, 0xfffffff8, RZ, 0xc0, !PT ;  /* 0xfffffff800187812 */ /* 0x040fe200078ec0ff */
[----:B------:R-:W-:Y:S01]  /*08e0*/  USHF.L.U32 UR12, UR12, 0x5, URZ ;  /* 0x000000050c0c7899 */ /* 0x000fe2000800063f */
[----:B------:R-:W-:Y:S01]  /*08f0*/  SHF.L.U32 R109, R0, 0x6, RZ ;  /* 0x00000006006d7819 */ /* 0x000fe200000006ff */
[----:B------:R-:W-:Y:S01]  /*0900*/  IMAD.WIDE.U32 R20, R17, UR4, R20 ;  /* 0x0000000411147c25 */ /* 0x000fe2000f8e0014 */
[-C--:B------:R-:W-:Y:S01]  /*0910*/  @!P0 IADD3 R14, R14, -R11.reuse, RZ ;  /* 0x8000000b0e0e8210 */ /* 0x080fe20007ffe0ff */
[----:B------:R-:W-:Y:S01]  /*0920*/  USHF.L.U32 UR4, UR8, 0x5, URZ ;  /* 0x0000000508047899 */ /* 0x000fe2000800063f */
[----:B------:R-:W-:Y:S01]  /*0930*/  LOP3.LUT R109, R109, 0xfffffe00, RZ, 0xc0, !PT ;  /* 0xfffffe006d6d7812 */ /* 0x000fe200078ec0ff */
[----:B------:R-:W-:Y:S01]  /*0940*/  IMAD R22, R17, UR5, R22 ;  /* 0x0000000511167c24 */ /* 0x000fe2000f8e0216 */
[----:B------:R-:W-:Y:S01]  /*0950*/  ISETP.GE.U32.AND P3, PT, R14, R11, PT ;  /* 0x0000000b0e00720c */ /* 0x000fe20003f66070 */
[----:B------:R-:W-:Y:S01]  /*0960*/  IMAD R11, R213, UR8, RZ ;  /* 0x00000008d50b7c24 */ /* 0x000fe2000f8e02ff */
[----:B------:R-:W-:Y:S01]  /*0970*/  UMOV UR5, 0x400 ;  /* 0x0000040000057882 */ /* 0x000fe20000000000 */
[----:B------:R-:W-:Y:S01]  /*0980*/  @!P0 VIADD R16, R16, 0x1 ;  /* 0x0000000110108836 */ /* 0x000fe20000000000 */
[----:B------:R-:W-:Y:S01]  /*0990*/  LEA R14, P0, R26, UR6, 0x1 ;  /* 0x000000061a0e7c11 */ /* 0x000fe2000f8008ff */
[----:B------:R-:W-:Y:S01]  /*09a0*/  IMAD R11, R212, UR9, R11 ;  /* 0x00000009d40b7c24 */ /* 0x000fe2000f8e020b */
[----:B--2---:R-:W-:Y:S01]  /*09b0*/  ULEA UR5, UR22, UR5, 0x18 ;  /* 0x0000000516057291 */ /* 0x004fe2000f8ec03f */
[----:B------:R-:W-:Y:S01]  /*09c0*/  IMAD.IADD R5, R19, 0x1, -R24 ;  /* 0x0000000113057824 */ /* 0x000fe200078e0a18 */
[----:B------:R-:W-:Y:S01]  /*09d0*/  USHF.L.U64.HI UR22, UR8, 0x5, UR9 ;  /* 0x0000000508167899 */ /* 0x000fe20008010209 */
[----:B------:R-:W-:Y:S01]  /*09e0*/  IMAD.IADD R11, R27, 0x1, R11 ;  /* 0x000000011b0b7824 */ /* 0x000fe200078e020b */
[----:B------:R-:W-:Y:S01]  /*09f0*/  IADD3 R21, R21, R22, RZ ;  /* 0x0000001615157210 */ /* 0x000fe20007ffe0ff */
[----:B------:R-:W-:Y:S01]  /*0a00*/  IMAD.IADD R29, R29, 0x1, R18 ;  /* 0x000000011d1d7824 */ /* 0x000fe200078e0212 */
[----:B------:R-:W-:Y:S01]  /*0a10*/  LEA R203, R203, UR5, 0x1 ;  /* 0x00000005cbcb7c11 */ /* 0x000fe2000f8e08ff */
[----:B------:R-:W-:Y:S01]  /*0a20*/  @P3 VIADD R16, R16, 0x1 ;  /* 0x0000000110103836 */ /* 0x000fe20000000000 */
[----:B------:R-:W-:Y:S01]  /*0a30*/  LEA.HI.X R15, R26, UR7, R11, 0x1, P0 ;  /* 0x000000071a0f7c11 */ /* 0x000fe200080f0c0b */
[----:B------:R-:W-:Y:S01]  /*0a40*/  ULDC.64 UR6, c[0x0][0x260] ;  /* 0x0000980000067ab9 */ /* 0x000fe20000000a00 */
[----:B------:R-:W-:Y:S01]  /*0a50*/  IADD3 R24, P0, R14, UR4, RZ ;  /* 0x000000040e187c10 */ /* 0x000fe2000ff1e0ff */
[----:B------:R-:W-:Y:S01]  /*0a60*/  @!P1 IMAD.MOV R16, RZ, RZ, -R16 ;  /* 0x000000ffff109224 */ /* 0x000fe200078e0a10 */
[----:B------:R-:W-:Y:S01]  /*0a70*/  @!P2 LOP3.LUT R16, RZ, R10, RZ, 0x33, !PT ;  /* 0x0000000aff10a212 */ /* 0x000fe200078e33ff */
[----:B------:R-:W-:Y:S01]  /*0a80*/  @!PT LDS RZ, [RZ] ;  /* 0x00000000fffff984 */ /* 0x000fe20000000800 */
[----:B------:R-:W-:Y:S01]  /*0a90*/  @!PT LDS RZ, [RZ] ;  /* 0x00000000fffff984 */ /* 0x000fe20000000800 */
[----:B------:R-:W-:Y:S01]  /*0aa0*/  @!PT LDS RZ, [RZ] ;  /* 0x00000000fffff984 */ /* 0x000fe20000000800 */
[----:B------:R-:W-:Y:S01]  /*0ab0*/  LDGSTS.E.BYPASS.LTC128B.128 [R203], desc[UR20][R14.64] ;  /* 0x000000000ecb7fae */ /* 0x000fe2000b901d54 */
[----:B------:R-:W-:Y:S01]  /*0ac0*/  IADD3.X R25, R15, UR22, RZ, P0, !PT ;  /* 0x000000160f197c10 */ /* 0x000fe200087fe4ff */
[----:B------:R-:W-:Y:S01]  /*0ad0*/  ULDC.64 UR8, c[0x0][0x218] ;  /* 0x0000860000087ab9 */ /* 0x000fe20000000a00 */
[----:B------:R-:W-:Y:S01]  /*0ae0*/  IADD3 R18, P0, R24, UR4, RZ ;  /* 0x0000000418127c10 */ /* 0x000fe2000ff1e0ff */
[----:B------:R-:W-:Y:S01]  /*0af0*/  IMAD.WIDE.U32 R204, R16, UR6, R28 ;  /* 0x0000000610cc7c25 */ /* 0x000fe2000f8e001c */
[----:B------:R-:W-:Y:S01]  /*0b00*/  SHF.R.S32.HI R10, RZ, 0x1f, R16 ;  /* 0x0000001fff0a7819 */ /* 0x000fe20000011410 */
[----:B------:R1:W-:Y:S01]  /*0b10*/  LDGSTS.E.BYPASS.LTC128B.128 [R203+0x800], desc[UR20][R24.64] ;  /* 0x0080000018cb7fae */ /* 0x0003e2000b901d54 */
[----:B------:R-:W-:Y:S01]  /*0b20*/  IADD3.X R19, R25, UR22, RZ, P0, !PT ;  /* 0x0000001619137c10 */ /* 0x000fe200087fe4ff */
[----:B------:R-:W-:Y:S01]  /*0b30*/  IMAD.MOV.U32 R206, RZ, RZ, R204 ;  /* 0x000000ffffce7224 */ /* 0x000fe200078e00cc */
[----:B------:R-:W-:Y:S01]  /*0b40*/  IADD3 R12, P0, R18, UR4, RZ ;  /* 0x00000004120c7c10 */ /* 0x000fe2000ff1e0ff */
[----:B------:R-:W-:-:S02]  /*0b50*/  IMAD R11, R10, UR6, RZ ;  /* 0x000000060a0b7c24 */ /* 0x000fc4000f8e02ff */
[----:B------:R2:W-:Y:S01]  /*0b60*/  LDGSTS.E.BYPASS.LTC128B.128 [R203+0x1000], desc[UR20][R18.64] ;  /* 0x0100000012cb7fae */ /* 0x0005e2000b901d54 */
[----:B------:R-:W-:Y:S01]  /*0b70*/  IADD3.X R13, R19, UR22, RZ, P0, !PT ;  /* 0x00000016130d7c10 */ /* 0x000fe200087fe4ff */
[----:B------:R-:W-:Y:S01]  /*0b80*/  IMAD R11, R16, UR7, R11 ;  /* 0x00000007100b7c24 */ /* 0x000fe2000f8e020b */
[----:B------:R-:W-:Y:S01]  /*0b90*/  IADD3 R22, P0, R12, UR4, RZ ;  /* 0x000000040c167c10 */ /* 0x000fe2000ff1e0ff */
[----:B------:R-:W-:Y:S01]  /*0ba0*/  ULDC.64 UR6, c[0x0][0x268] ;  /* 0x00009a0000067ab9 */ /* 0x000fe20000000a00 */
[----:B------:R-:W-:Y:S01]  /*0bb0*/  IMAD.SHL.U32 R108, R5, 0x40, RZ ;  /* 0x00000040056c7824 */ /* 0x000fe200078e00ff */
[----:B------:R3:W-:Y:S01]  /*0bc0*/  LDGSTS.E.BYPASS.LTC128B.128 [R203+0x1800], desc[UR20][R12.64] ;  /* 0x018000000ccb7fae */ /* 0x0007e2000b901d54 */
[----:B------:R-:W-:Y:S01]  /*0bd0*/  IADD3.X R23, R13, UR22, RZ, P0, !PT ;  /* 0x000000160d177c10 */ /* 0x000fe200087fe4ff */
[----:B------:R-:W-:Y:S01]  /*0be0*/  IMAD.WIDE.U32 R152, R16, UR6, R20 ;  /* 0x0000000610987c25 */ /* 0x000fe2000f8e0014 */
[----:B------:R-:W-:Y:S02]  /*0bf0*/  IADD3 R26, P0, R22, UR4, RZ ;  /* 0x00000004161a7c10 */ /* 0x000fe4000ff1e0ff */
[----:B------:R-:W-:Y:S01]  /*0c00*/  IADD3 R207, R205, R11, RZ ;  /* 0x0000000bcdcf7210 */ /* 0x000fe20007ffe0ff */
[----:B------:R4:W-:Y:S01]  /*0c10*/  LDGSTS.E.BYPASS.LTC128B.128 [R203+0x2000], desc[UR20][R22.64] ;  /* 0x0200000016cb7fae */ /* 0x0009e2000b901d54 */
[----:B------:R-:W-:Y:S01]  /*0c20*/  IADD3.X R27, R23, UR22, RZ, P0, !PT ;  /* 0x00000016171b7c10 */ /* 0x000fe200087fe4ff */
[----:B------:R-:W-:Y:S01]  /*0c30*/  IMAD.MOV.U32 R154, RZ, RZ, R152 ;  /* 0x000000ffff9a7224 */ /* 0x000fe200078e0098 */
[----:B------:R-:W-:Y:S01]  /*0c40*/  LOP3.LUT R108, R108, 0x1c0, RZ, 0xc0, !PT ;  /* 0x000001c06c6c7812 */ /* 0x000fe200078ec0ff */
[----:B------:R-:W-:-:S02]  /*0c50*/  IMAD.MOV.U32 R0, RZ, RZ, 0x20 ;  /* 0x00000020ff007424 */ /* 0x000fc400078e00ff */
[----:B------:R-:W-:Y:S01]  /*0c60*/  LDGSTS.E.BYPASS.LTC128B.128 [R203+0x2800], desc[UR20][R26.64] ;  /* 0x028000001acb7fae */ /* 0x000fe2000b901d54 */
[----:B-1----:R-:W-:-:S04]  /*0c70*/  IADD3 R24, P0, R26, UR4, RZ ;  /* 0x000000041a187c10 */ /* 0x002fc8000ff1e0ff */
[----:B------:R-:W-:Y:S01]  /*0c80*/  IADD3.X R25, R27, UR22, RZ, P0, !PT ;  /* 0x000000161b197c10 */ /* 0x000fe200087fe4ff */
[----:B--2---:R-:W-:Y:S01]  /*0c90*/  IMAD.WIDE.U32 R18, R137, UR19, R206 ;  /* 0x0000001389127c25 */ /* 0x004fe2000f8e00ce */
[----:B------:R-:W-:Y:S01]  /*0ca0*/  IADD3 R14, P1, R24, UR4, RZ ;  /* 0x00000004180e7c10 */ /* 0x000fe2000ff3e0ff */
[----:B------:R-:W-:Y:S02]  /*0cb0*/  UIADD3 UR4, UR5, 0x4000, URZ ;  /* 0x0000400005047890 */ /* 0x000fe4000fffe03f */
[----:B------:R-:W-:Y:S01]  /*0cc0*/  LDGSTS.E.BYPASS.LTC128B.128 [R203+0x3000], desc[UR20][R24.64] ;  /* 0x0300000018cb7fae */ /* 0x000fe2000b901d54 */
[----:B------:R-:W-:Y:S01]  /*0cd0*/  IMAD.IADD R9, R19, 0x1, R9 ;  /* 0x0000000113097824 */ /* 0x000fe200078e0209 */
[----:B------:R-:W-:Y:S01]  /*0ce0*/  IADD3.X R15, R25, UR22, RZ, P1, !PT ;  /* 0x00000016190f7c10 */ /* 0x000fe20008ffe4ff */
[----:B------:R-:W-:Y:S01]  /*0cf0*/  USHF.L.U64.HI UR22, UR10, 0x5, UR11 ;  /* 0x000000050a167899 */ /* 0x000fe2000801020b */
[C---:B---3--:R-:W-:Y:S02]  /*0d00*/  LEA R12, P0, R18.reuse, UR8, 0x1 ;  /* 0x00000008120c7c11 */ /* 0x048fe4000f8008ff */
[----:B------:R-:W-:Y:S01]  /*0d10*/  LOP3.LUT P1, RZ, R5, 0x2, RZ, 0xc0, !PT ;  /* 0x0000000205ff7812 */ /* 0x000fe2000782c0ff */
[----:B------:R1:W-:Y:S01]  /*0d20*/  LDGSTS.E.BYPASS.LTC128B.128 [R203+0x3800], desc[UR20][R14.64] ;  /* 0x038000000ecb7fae */ /* 0x0003e2000b901d54 */
[----:B------:R-:W-:Y:S01]  /*0d30*/  LEA.HI.X R13, R18, UR9, R9, 0x1, P0 ;  /* 0x00000009120d7c11 */ /* 0x000fe200080f0c09 */
[----:B------:R-:W-:Y:S01]  /*0d40*/  IMAD R9, R10, UR6, RZ ;  /* 0x000000060a097c24 */ /* 0x000fe2000f8e02ff */
[----:B----4-:R-:W-:-:S02]  /*0d50*/  IADD3 R22, P0, R12, UR23, RZ ;  /* 0x000000170c167c10 */ /* 0x010fc4000ff1e0ff */
[----:B------:R-:W-:Y:S01]  /*0d60*/  SHF.L.U32 R10, R6, 0x6, RZ ;  /* 0x00000006060a7819 */ /* 0x000fe200000006ff */
[----:B------:R-:W-:Y:S01]  /*0d70*/  IMAD R9, R16, UR7, R9 ;  /* 0x0000000710097c24 */ /* 0x000fe2000f8e0209 */
[----:B------:R-:W-:Y:S01]  /*0d80*/  IADD3.X R23, R13, UR22, RZ, P0, !PT ;  /* 0x000000160d177c10 */ /* 0x000fe200087fe4ff */
[----:B------:R2:W-:Y:S01]  /*0d90*/  LDGSTS.E.BYPASS.LTC128B.128 [R203+0x4000], desc[UR20][R12.64] ;  /* 0x040000000ccb7fae */ /* 0x0005e2000b901d54 */
[----:B------:R-:W-:Y:S01]  /*0da0*/  IADD3 R18, P0, R22, UR23, RZ ;  /* 0x0000001716127c10 */ /* 0x000fe2000ff1e0ff */
[----:B------:R-:W-:Y:S01]  /*0db0*/  IMAD.IADD R155, R153, 0x1, R9 ;  /* 0x00000001999b7824 */ /* 0x000fe200078e0209 */
[----:B------:R-:W-:Y:S01]  /*0dc0*/  LOP3.LUT R10, R10, 0x1c0, RZ, 0xc0, !PT ;  /* 0x000001c00a0a7812 */ /* 0x000fe200078ec0ff */
[----:B------:R-:W-:Y:S01]  /*0dd0*/  LDGSTS.E.BYPASS.LTC128B.128 [R203+0x4800], desc[UR20][R22.64] ;  /* 0x0480000016cb7fae */ /* 0x000fe2000b901d54 */
[----:B------:R-:W-:Y:S01]  /*0de0*/  IADD3.X R19, R23, UR22, RZ, P0, !PT ;  /* 0x0000001617137c10 */ /* 0x000fe200087fe4ff */
[----:B------:R-:W-:Y:S01]  /*0df0*/  ULDC.64 UR6, c[0x0][0x220] ;  /* 0x0000880000067ab9 */ /* 0x000fe20000000a00 */
[----:B------:R-:W-:Y:S01]  /*0e00*/  IADD3 R16, P0, R18, UR23, RZ ;  /* 0x0000001712107c10 */ /* 0x000fe2000ff1e0ff */
[----:B------:R-:W-:-:S02]  /*0e10*/  IMAD.SHL.U32 R9, R2, 0x8, RZ ;  /* 0x0000000802097824 */ /* 0x000fc400078e00ff */
[----:B------:R-:W-:Y:S01]  /*0e20*/  LDGSTS.E.BYPASS.LTC128B.128 [R203+0x5000], desc[UR20][R18.64] ;  /* 0x0500000012cb7fae */ /* 0x000fe2000b901d54 */
[----:B------:R-:W-:Y:S02]  /*0e30*/  IADD3.X R17, R19, UR22, RZ, P0, !PT ;  /* 0x0000001613117c10 */ /* 0x000fe400087fe4ff */
[----:B------:R-:W-:Y:S02]  /*0e40*/  LOP3.LUT R9, R108, 0x8, R9, 0xf8, !PT ;  /* 0x000000086c097812 */ /* 0x000fe400078ef809 */
[----:B------:R-:W-:Y:S01]  /*0e50*/  SHF.R.U32.HI R108, RZ, 0x3, R108 ;  /* 0x00000003ff6c7819 */ /* 0x000fe2000001166c */
[----:B------:R3:W-:Y:S01]  /*0e60*/  LDGSTS.E.BYPASS.LTC128B.128 [R203+0x5800], desc[UR20][R16.64] ;  /* 0x0580000010cb7fae */ /* 0x0007e2000b901d54 */
[----:B-1----:R-:W-:-:S03]  /*0e70*/  IMAD.WIDE.U32 R14, R137, UR15, R154 ;  /* 0x0000000f890e7c25 */ /* 0x002fc6000f8e009a */
[----:B------:R-:W0:Y:S01]  /*0e80*/  LDGDEPBAR ;  /* 0x00000000000079af */ /* 0x000e220000000000 */
[----:B------:R-:W-:Y:S02]  /*0e90*/  LOP3.LUT R108, R9, R108, RZ, 0x3c, !PT ;  /* 0x0000006c096c7212 */ /* 0x000fe400078e3cff */
[----:B------:R-:W-:Y:S02]  /*0ea0*/  IADD3 R4, R15, R4, RZ ;  /* 0x000000040f047210 */ /* 0x000fe40007ffe0ff */
[----:B--2---:R-:W-:Y:S02]  /*0eb0*/  LOP3.LUT R12, R10, 0x8, R7, 0xf8, !PT ;  /* 0x000000080a0c7812 */ /* 0x004fe400078ef807 */
[----:B------:R-:W-:Y:S02]  /*0ec0*/  SHF.R.U32.HI R7, RZ, 0x3, R10 ;  /* 0x00000003ff077819 */ /* 0x000fe4000001160a */
[----:B------:R-:W-:Y:S02]  /*0ed0*/  LEA R10, P0, R14, UR6, 0x1 ;  /* 0x000000060e0a7c11 */ /* 0x000fe4000f8008ff */
[----:B------:R-:W-:-:S02]  /*0ee0*/  LOP3.LUT R7, R12, R7, RZ, 0x3c, !PT ;  /* 0x000000070c077212 */ /* 0x000fc400078e3cff */
[----:B------:R-:W-:-:S03]  /*0ef0*/  LEA.HI.X R11, R14, UR7, R4, 0x1, P0 ;  /* 0x000000070e0b7c11 */ /* 0x000fc600080f0c04 */
[----:B------:R-:W-:Y:S02]  /*0f00*/  IMAD R2, R2, 0x200, R7 ;  /* 0x0000020002027824 */ /* 0x000fe400078e0207 */
[----:B------:R-:W-:Y:S01]  /*0f10*/  IMAD R7, R112, 0x400, R109 ;  /* 0x0000040070077824 */ /* 0x000fe200078e026d */
[----:B---3--:R-:W-:Y:S01]  /*0f20*/  IADD3 R16, P0, R10, UR12, RZ ;  /* 0x0000000c0a107c10 */ /* 0x008fe2000ff1e0ff */
[----:B------:R-:W-:-:S04]  /*0f30*/  DEPBAR.LE SB0, 0x0 ;  /* 0x000080000000791a */ /* 0x000fc80000000000 */
[----:B------:R-:W-:Y:S01]  /*0f40*/  BAR.SYNC.DEFER_BLOCKING 0x0 ;  /* 0x0000000000007b1d */ /* 0x000fe20000010000 */
[----:B------:R-:W-:Y:S02]  /*0f50*/  IADD3.X R17, R11, UR13, RZ, P0, !PT ;  /* 0x0000000d0b117c10 */ /* 0x000fe400087fe4ff */
[----:B------:R-:W-:Y:S02]  /*0f60*/  IADD3 R8, P0, R16, UR12, RZ ;  /* 0x0000000c10087c10 */ /* 0x000fe4000ff1e0ff */
[----:B------:R-:W-:Y:S02]  /*0f70*/  IADD3 R202, R7, R108, RZ ;  /* 0x0000006c07ca7210 */ /* 0x000fe40007ffe0ff */
[----:B------:R-:W-:Y:S02]  /*0f80*/  IADD3.X R9, R17, UR13, RZ, P0, !PT ;  /* 0x0000000d11097c10 */ /* 0x000fe400087fe4ff */
[----:B------:R-:W-:Y:S02]  /*0f90*/  IADD3 R18, P0, R8, UR12, RZ ;  /* 0x0000000c08127c10 */ /* 0x000fe4000ff1e0ff */
[----:B------:R-:W-:-:S02]  /*0fa0*/  LEA R56, R2, UR5, 0x1 ;  /* 0x0000000502387c11 */ /* 0x000fc4000f8e08ff */
[----:B------:R-:W-:Y:S02]  /*0fb0*/  IADD3.X R19, R9, UR13, RZ, P0, !PT ;  /* 0x0000000d09137c10 */ /* 0x000fe400087fe4ff */
[----:B------:R-:W-:Y:S02]  /*0fc0*/  LEA R202, R202, UR5, 0x1 ;  /* 0x00000005caca7c11 */ /* 0x000fe4000f8e08ff */
[----:B------:R-:W-:Y:S02]  /*0fd0*/  LOP3.LUT P0, RZ, R6, 0x2, RZ, 0xc0, !PT ;  /* 0x0000000206ff7812 */ /* 0x000fe4000780c0ff */
[----:B------:R-:W-:Y:S01]  /*0fe0*/  LEA R201, R2, UR4, 0x1 ;  /* 0x0000000402c97c11 */ /* 0x000fe2000f8e08ff */
[----:B------:R-:W-:Y:S01]  /*0ff0*/  IMAD.MOV.U32 R2, RZ, RZ, 0x40 ;  /* 0x00000040ff027424 */ /* 0x000fe200078e00ff */
[C---:B------:R-:W-:Y:S01]  /*1000*/  SEL R4, R0.reuse, 0xffffffe0, !P0 ;  /* 0xffffffe000047807 */ /* 0x040fe20004000000 */
[----:B------:R-:W-:Y:S01]  /*1010*/  ULDC UR4, c[0x0][0x39c] ;  /* 0x0000e70000047ab9 */ /* 0x000fe20000000800 */
[----:B------:R-:W-:Y:S01]  /*1020*/  SEL R0, R0, 0xffffffe0, !P1 ;  /* 0xffffffe000007807 */ /* 0x000fe20004800000 */
[----:B------:R-:W-:Y:S01]  /*1030*/  @!PT LDS RZ, [RZ] ;  /* 0x00000000fffff984 */ /* 0x000fe20000000800 */
[----:B------:R-:W-:Y:S01]  /*1040*/  @!PT LDS RZ, [RZ] ;  /* 0x00000000fffff984 */ /* 0x000fe20000000800 */
[----:B------:R-:W-:Y:S01]  /*1050*/  @!PT LDS RZ, [RZ] ;  /* 0x00000000fffff984 */ /* 0x000fe20000000800 */
[----:B------:R-:W-:Y:S01]  /*1060*/  LDGSTS.E.BYPASS.LTC128B.128 [R203+0x6000], desc[UR20][R10.64] ;  /* 0x060000000acb7fae */ /* 0x000fe2000b901d54 */
[C---:B------:R-:W-:Y:S01]  /*1070*/  IADD3 R199, R201.reuse, R4, RZ ;  /* 0x00000004c9c77210 */ /* 0x040fe20007ffe0ff */
[----:B------:R-:W-:Y:S01]  /*1080*/  VIADD R197, R201, 0x40 ;  /* 0x00000040c9c57836 */ /* 0x000fe20000000000 */
[----:B------:R-:W-:Y:S01]  /*1090*/  LOP3.LUT P0, RZ, R6, 0x4, RZ, 0xc0, !PT ;  /* 0x0000000406ff7812 */ /* 0x000fe2000780c0ff */
[----:B------:R-:W-:Y:S01]  /*10a0*/  LDGSTS.E.BYPASS.LTC128B.128 [R203+0x6800], desc[UR20][R16.64] ;  /* 0x0680000010cb7fae */ /* 0x000fe2000b901d54 */
[----:B------:R-:W-:Y:S01]  /*10b0*/  IMAD.IADD R200, R202, 0x1, R0 ;  /* 0x00000001cac87824 */ /* 0x000fe200078e0200 */
[----:B------:R-:W-:-:S02]  /*10c0*/  LOP3.LUT P1, RZ, R5, 0x4, RZ, 0xc0, !PT ;  /* 0x0000000405ff7812 */ /* 0x000fc4000782c0ff */
[----:B------:R-:W-:Y:S02]  /*10d0*/  LDGSTS.E.BYPASS.LTC128B.128 [R203+0x7000], desc[UR20][R8.64] ;  /* 0x0700000008cb7fae */ /* 0x000fe4000b901d54 */
[----:B------:R-:W-:Y:S02]  /*10e0*/  SEL R2, R2, 0xffffffc0, !P1 ;  /* 0xffffffc002027807 */ /* 0x000fe40004800000 */
[----:B------:R1:W-:Y:S03]  /*10f0*/  LDGSTS.E.BYPASS.LTC128B.128 [R203+0x7800], desc[UR20][R18.64] ;  /* 0x0780000012cb7fae */ /* 0x0003e6000b901d54 */
[----:B------:R-:W-:Y:S01]  /*1100*/  IMAD.IADD R198, R202, 0x1, R2 ;  /* 0x00000001cac67824 */ /* 0x000fe200078e0202 */
[----:B------:R-:W-:Y:S01]  /*1110*/  LDSM.16.M88.4 R12, [R202] ;  /* 0x00000000ca0c783b */ /* 0x000fe20000000200 */
[----:B------:R-:W-:Y:S02]  /*1120*/  @P0 IADD3 R197, R201, -0x40, RZ ;  /* 0xffffffc0c9c50810 */ /* 0x000fe40007ffe0ff */
[----:B------:R-:W-:Y:S01]  /*1130*/  ISETP.NE.AND P0, PT, R3, 0x1, PT ;  /* 0x000000010300780c */ /* 0x000fe20003f05270 */
[----:B------:R-:W2:Y:S01]  /*1140*/  LDSM.16.M88.4 R36, [R56+0x4000] ;  /* 0x004000003824783b */ /* 0x000ea20000000200 */
[----:B------:R-:W-:Y:S01]  /*1150*/  IADD3 R196, R0, R198, RZ ;  /* 0x000000c600c47210 */ /* 0x000fe20007ffe0ff */
[----:B------:R-:W-:-:S02]  /*1160*/  IMAD.IADD R188, R4, 0x1, R197 ;  /* 0x0000000104bc7824 */ /* 0x000fc400078e02c5 */
[----:B------:R-:W3:Y:S04]  /*1170*/  LDSM.16.M88.4 R48, [R202+0x2000] ;  /* 0x00200000ca30783b */ /* 0x000ee80000000200 */
[----:B------:R-:W-:Y:S04]  /*1180*/  LDSM.16.M88.4 R28, [R200] ;  /* 0x00000000c81c783b */ /* 0x000fe80000000200 */
[----:B------:R-:W4:Y:S04]  /*1190*/  LDSM.16.M88.4 R52, [R199] ;  /* 0x00000000c734783b */ /* 0x000f280000000200 */
[----:B------:R-:W5:Y:S04]  /*11a0*/  LDSM.16.M88.4 R24, [R200+0x2000] ;  /* 0x00200000c818783b */ /* 0x000f680000000200 */
[----:B------:R-:W-:Y:S04]  /*11b0*/  LDSM.16.M88.4 R44, [R197] ;  /* 0x00000000c52c783b */ /* 0x000fe80000000200 */
[----:B------:R-:W5:Y:S04]  /*11c0*/  LDSM.16.M88.4 R20, [R198] ;  /* 0x00000000c614783b */ /* 0x000f680000000200 */
[----:B-1----:R-:W1:Y:S04]  /*11d0*/  LDSM.16.M88.4 R16, [R198+0x2000] ;  /* 0x00200000c610783b */ /* 0x002e680000000200 */
[----:B------:R-:W1:Y:S04]  /*11e0*/  LDSM.16.M88.4 R76, [R56+0x4800] ;  /* 0x00480000384c783b */ /* 0x000e680000000200 */
[----:B------:R-:W-:Y:S01]  /*11f0*/  LDSM.16.M88.4 R104, [R188] ;  /* 0x00000000bc68783b */ /* 0x000fe20000000200 */
[-C--:B--2---:R-:W-:Y:S03]  /*1200*/  HMMA.16816.F32 R100, R12, R36.reuse, RZ ;  /* 0x000000240c64723c */ /* 0x084fe600000018ff */
[----:B------:R-:W2:Y:S04]  /*1210*/  LDSM.16.M88.4 R4, [R196] ;  /* 0x00000000c404783b */ /* 0x000ea80000000200 */
[----:B------:R-:W2:Y:S01]  /*1220*/  LDSM.16.M88.4 R8, [R196+0x2000] ;  /* 0x00200000c408783b */ /* 0x000ea20000000200 */
[C---:B---3--:R-:W-:Y:S03]  /*1230*/  HMMA.16816.F32 R32, R48.reuse, R36, RZ ;  /* 0x000000243020723c */ /* 0x048fe600000018ff */
[----:B------:R-:W3:Y:S03]  /*1240*/  LDSM.16.M88.4 R92, [R199+0x800] ;  /* 0x00080000c75c783b */ /* 0x000ee60000000200 */
[-C--:B------:R-:W-:Y:S01]  /*1250*/  HMMA.16816.F32 R40, R48, R38.reuse, RZ ;  /* 0x000000263028723c */ /* 0x080fe200000018ff */
[----:B------:R-:W3:Y:S04]  /*1260*/  LDSM.16.M88.4 R60, [R56+0x5000] ;  /* 0x00500000383c783b */ /* 0x000ee80000000200 */
[----:B------:R-:W3:Y:S01]  /*1270*/  LDSM.16.M88.4 R96, [R56+0x5800] ;  /* 0x005800003860783b */ /* 0x000ee20000000200 */
[----:B------:R-:W-:Y:S03]  /*1280*/  HMMA.16816.F32 R36, R12, R38, RZ ;  /* 0x000000260c24723c */ /* 0x000fe600000018ff */
[----:B------:R-:W0:Y:S03]  /*1290*/  LDGDEPBAR ;  /* 0x00000000000079af */ /* 0x000e260000000000 */
[-C--:B----4-:R-:W-:Y:S06]  /*12a0*/  HMMA.16816.F32 R100, R28, R52.reuse, R100 ;  /* 0x000000341c64723c */ /* 0x090fec0000001864 */
[C---:B-----5:R-:W-:Y:S06]  /*12b0*/  HMMA.16816.F32 R32, R24.reuse, R52, R32 ;  /* 0x000000341820723c */ /* 0x060fec0000001820 */
[-C--:B------:R-:W-:Y:S06]  /*12c0*/  HMMA.16816.F32 R40, R24, R54.reuse, R40 ;  /* 0x000000361828723c */ /* 0x080fec0000001828 */
[----:B------:R-:W-:Y:S06]  /*12d0*/  HMMA.16816.F32 R36, R28, R54, R36 ;  /* 0x000000361c24723c */ /* 0x000fec0000001824 */
[-C--:B------:R-:W-:Y:S06]  /*12e0*/  HMMA.16816.F32 R100, R20, R44.reuse, R100 ;  /* 0x0000002c1464723c */ /* 0x080fec0000001864 */
[----:B-1----:R-:W-:Y:S06]  /*12f0*/  HMMA.16816.F32 R32, R16, R44, R32 ;  /* 0x0000002c1020723c */ /* 0x002fec0000001820 */
[-C--:B------:R-:W-:Y:S06]  /*1300*/  HMMA.16816.F32 R84, R48, R76.reuse, RZ ;  /* 0x0000004c3054723c */ /* 0x080fec00000018ff */
[----:B------:R-:W-:Y:S06]  /*1310*/  HMMA.16816.F32 R88, R12, R76, RZ ;  /* 0x0000004c0c58723c */ /* 0x000fec00000018ff */
[----:B--2---:R-:W-:Y:S06]  /*1320*/  HMMA.16816.F32 R100, R4, R104, R100 ;  /* 0x000000680464723c */ /* 0x004fec0000001864 */
[-C--:B------:R-:W-:Y:S06]  /*1330*/  HMMA.16816.F32 R40, R16, R46.reuse, R40 ;  /* 0x0000002e1028723c */ /* 0x080fec0000001828 */
[----:B------:R-:W-:Y:S01]  /*1340*/  HMMA.16816.F32 R36, R20, R46, R36 ;  /* 0x0000002e1424723c */ /* 0x000fe20000001824 */
[----:B------:R-:W1:Y:S05]  /*1350*/  LDSM.16.M88.4 R44, [R197+0x800] ;  /* 0x00080000c52c783b */ /* 0x000e6a0000000200 */
[----:B------:R-:W-:Y:S06]  /*1360*/  HMMA.16816.F32 R32, R8, R104, R32 ;  /* 0x000000680820723c */ /* 0x000fec0000001820 */
[-C--:B---3--:R-:W-:Y:S01]  /*1370*/  HMMA.16816.F32 R88, R28, R92.reuse, R88 ;  /* 0x0000005c1c58723c */ /* 0x088fe20000001858 */
[----:B------:R-:W-:Y:S01]  /*1380*/  FMUL.FTZ R100, R100, UR4 ;  /* 0x0000000464647c20 */ /* 0x000fe20008410000 */
[----:B------:R-:W-:Y:S01]  /*1390*/  FMUL.FTZ R101, R101, UR4 ;  /* 0x0000000465657c20 */ /* 0x000fe20008410000 */
[----:B------:R-:W-:Y:S01]  /*13a0*/  FMUL.FTZ R102, R102, UR4 ;  /* 0x0000000466667c20 */ /* 0x000fe20008410000 */
[----:B------:R-:W-:Y:S01]  /*13b0*/  FMUL.FTZ R116, R103, UR4 ;  /* 0x0000000467747c20 */ /* 0x000fe20008410000 */
[----:B------:R-:W2:Y:S01]  /*13c0*/  MUFU.TANH R105, R100 ;  /* 0x0000006400697308 */ /* 0x000ea20000002400 */
[----:B------:R-:W-:Y:S06]  /*13d0*/  HMMA.16816.F32 R84, R24, R92, R84 ;  /* 0x0000005c1854723c */ /* 0x000fec0000001854 */
[C---:B------:R-:W-:Y:S01]  /*13e0*/  HMMA.16816.F32 R68, R48.reuse, R60, RZ ;  /* 0x0000003c3044723c */ /* 0x040fe200000018ff */
[----:B------:R-:W3:Y:S05]  /*13f0*/  MUFU.TANH R114, R101 ;  /* 0x0000006500727308 */ /* 0x000eea0000002400 */
[C---:B------:R-:W-:Y:S01]  /*1400*/  HMMA.16816.F32 R80, R48.reuse, R78, RZ ;  /* 0x0000004e3050723c */ /* 0x040fe200000018ff */
[----:B------:R-:W-:Y:S01]  /*1410*/  FMUL.FTZ R32, R32, UR4 ;  /* 0x0000000420207c20 */ /* 0x000fe20008410000 */
[----:B------:R-:W-:Y:S01]  /*1420*/  FMUL.FTZ R33, R33, UR4 ;  /* 0x0000000421217c20 */ /* 0x000fe20008410000 */
[----:B------:R4:W1:Y:S01]  /*1430*/  MUFU.TANH R104, R102 ;  /* 0x0000006600687308 */ /* 0x0008620000002400 */
[----:B------:R-:W-:Y:S01]  /*1440*/  FMUL.FTZ R34, R34, UR4 ;  /* 0x0000000422227c20 */ /* 0x000fe20008410000 */
[----:B------:R-:W-:Y:S01]  /*1450*/  FMUL.FTZ R35, R35, UR4 ;  /* 0x0000000423237c20 */ /* 0x000fe20008410000 */
[----:B------:R-:W-:Y:S05]  /*1460*/  HMMA.16816.F32 R64, R48, R62, RZ ;  /* 0x0000003e3040723c */ /* 0x000fea00000018ff */
[----:B------:R-:W1:Y:S01]  /*1470*/  MUFU.TANH R117, R32 ;  /* 0x0000002000757308 */ /* 0x000e620000002400 */
[----:B------:R-:W-:Y:S06]  /*1480*/  HMMA.16816.F32 R72, R12, R60, RZ ;  /* 0x0000003c0c48723c */ /* 0x000fec00000018ff */
[----:B------:R-:W-:Y:S01]  /*1490*/  HMMA.16816.F32 R52, R48, R96, RZ ;  /* 0x000000603034723c */ /* 0x000fe200000018ff */
[----:B------:R-:W1:Y:S01]  /*14a0*/  MUFU.TANH R118, R33 ;  /* 0x0000002100767308 */ /* 0x000e620000002400 */
[----:B----4-:R-:W-:Y:S04]  /*14b0*/  LDSM.16.M88.4 R100, [R199+0x1000] ;  /* 0x00100000c764783b */ /* 0x010fe80000000200 */
[C---:B------:R-:W-:Y:S03]  /*14c0*/  HMMA.16816.F32 R76, R12.reuse, R78, RZ ;  /* 0x0000004e0c4c723c */ /* 0x040fe600000018ff */
[----:B------:R-:W4:Y:S03]  /*14d0*/  MUFU.TANH R92, R34 ;  /* 0x00000022005c7308 */ /* 0x000f260000002400 */
[C---:B------:R-:W-:Y:S05]  /*14e0*/  HMMA.16816.F32 R60, R12.reuse, R62, RZ ;  /* 0x0000003e0c3c723c */ /* 0x040fea00000018ff */
[----:B------:R5:W1:Y:S01]  /*14f0*/  MUFU.TANH R93, R35 ;  /* 0x00000023005d7308 */ /* 0x000a620000002400 */
[----:B------:R-:W-:Y:S06]  /*1500*/  HMMA.16816.F32 R56, R12, R96, RZ ;  /* 0x000000600c38723c */ /* 0x000fec00000018ff */
[-C--:B------:R-:W-:Y:S01]  /*1510*/  HMMA.16816.F32 R48, R48, R98.reuse, RZ ;  /* 0x000000623030723c */ /* 0x080fe200000018ff */
[----:B------:R-:W1:Y:S05]  /*1520*/  MUFU.TANH R116, R116 ;  /* 0x0000007400747308 */ /* 0x000e6a0000002400 */
[----:B------:R-:W-:Y:S01]  /*1530*/  HMMA.16816.F32 R12, R12, R98, RZ ;  /* 0x000000620c0c723c */ /* 0x000fe200000018ff */
[----:B------:R-:W2:Y:S04]  /*1540*/  LDSM.16.M88.4 R96, [R188+0x800] ;  /* 0x00080000bc60783b */ /* 0x000ea80000000200 */
[----:B-----5:R-:W5:Y:S01]  /*1550*/  LDSM.16.M88.4 R32, [R199+0x1800] ;  /* 0x00180000c720783b */ /* 0x020f620000000200 */
[-C--:B------:R-:W-:Y:S06]  /*1560*/  HMMA.16816.F32 R36, R4, R106.reuse, R36 ;  /* 0x0000006a0424723c */ /* 0x080fec0000001824 */
[----:B------:R-:W-:Y:S06]  /*1570*/  HMMA.16816.F32 R40, R8, R106, R40 ;  /* 0x0000006a0828723c */ /* 0x000fec0000001828 */
[-C--:B-1----:R-:W-:Y:S06]  /*1580*/  HMMA.16816.F32 R88, R20, R44.reuse, R88 ;  /* 0x0000002c1458723c */ /* 0x082fec0000001858 */
[----:B------:R-:W-:Y:S06]  /*1590*/  HMMA.16816.F32 R84, R16, R44, R84 ;  /* 0x0000002c1054723c */ /* 0x000fec0000001854 */
[----:B------:R-:W-:Y:S01]  /*15a0*/  FMUL.FTZ R36, R36, UR4 ;  /* 0x0000000424247c20 */ /* 0x000fe20008410000 */
[----:B------:R-:W-:Y:S01]  /*15b0*/  FMUL.FTZ R37, R37, UR4 ;  /* 0x0000000425257c20 */ /* 0x000fe20008410000 */
[----:B------:R-:W-:Y:S01]  /*15c0*/  FMUL.FTZ R38, R38, UR4 ;  /* 0x0000000426267c20 */ /* 0x000fe20008410000 */
[----:B------:R-:W-:Y:S01]  /*15d0*/  FMUL.FTZ R39, R39, UR4 ;  /* 0x0000000427277c20 */ /* 0x000fe20008410000 */
[-C--:B------:R-:W-:Y:S01]  /*15e0*/  HMMA.16816.F32 R80, R24, R94.reuse, R80 ;  /* 0x0000005e1850723c */ /* 0x080fe20000001850 */
[----:B------:R-:W1:Y:S01]  /*15f0*/  MUFU.TANH R106, R36 ;  /* 0x00000024006a7308 */ /* 0x000e620000002400 */
[----:B------:R-:W-:Y:S01]  /*1600*/  FMUL.FTZ R40, R40, UR4 ;  /* 0x0000000428287c20 */ /* 0x000fe20008410000 */
[----:B------:R-:W-:Y:S01]  /*1610*/  FMUL.FTZ R41, R41, UR4 ;  /* 0x0000000429297c20 */ /* 0x000fe20008410000 */
[----:B------:R-:W-:Y:S01]  /*1620*/  FMUL.FTZ R42, R42, UR4 ;  /* 0x000000042a2a7c20 */ /* 0x000fe20008410000 */
[----:B------:R-:W-:Y:S01]  /*1630*/  FMUL.FTZ R43, R43, UR4 ;  /* 0x000000042b2b7c20 */ /* 0x000fe20008410000 */
[----:B------:R-:W-:Y:S03]  /*1640*/  HMMA.16816.F32 R76, R28, R94, R76 ;  /* 0x0000005e1c4c723c */ /* 0x000fe6000000184c */
[----:B------:R-:W1:Y:S03]  /*1650*/  MUFU.TANH R107, R37 ;  /* 0x00000025006b7308 */ /* 0x000e660000002400 */
[----:B--2---:R-:W-:Y:S05]  /*1660*/  HMMA.16816.F32 R88, R4, R96, R88 ;  /* 0x000000600458723c */ /* 0x004fea0000001858 */
[----:B------:R-:W2:Y:S01]  /*1670*/  MUFU.TANH R94, R38 ;  /* 0x00000026005e7308 */ /* 0x000ea20000002400 */
[-C--:B------:R-:W-:Y:S06]  /*1680*/  HMMA.16816.F32 R72, R28, R100.reuse, R72 ;  /* 0x000000641c48723c */ /* 0x080fec0000001848 */
[----:B------:R-:W-:Y:S01]  /*1690*/  HMMA.16816.F32 R68, R24, R100, R68 ;  /* 0x000000641844723c */ /* 0x000fe20000001844 */
[----:B------:R3:W1:Y:S05]  /*16a0*/  MUFU.TANH R44, R39 ;  /* 0x00000027002c7308 */ /* 0x00066a0000002400 */
[----:B------:R-:W-:Y:S03]  /*16b0*/  HMMA.16816.F32 R84, R8, R96, R84 ;  /* 0x000000600854723c */ /* 0x000fe60000001854 */
[----:B------:R-:W1:Y:S03]  /*16c0*/  MUFU.TANH R45, R40 ;  /* 0x00000028002d7308 */ /* 0x000e660000002400 */
[----:B-----5:R-:W-:Y:S01]  /*16d0*/  HMMA.16816.F32 R52, R24, R32, R52 ;  /* 0x000000201834723c */ /* 0x020fe20000001834 */
[----:B------:R-:W-:-:S04]  /*16e0*/  FMUL.FTZ R88, R88, UR4 ;  /* 0x0000000458587c20 */ /* 0x000fc80008410000 */
[----:B------:R-:W1:Y:S01]  /*16f0*/  MUFU.TANH R95, R41 ;  /* 0x00000029005f7308 */ /* 0x000e620000002400 */
[----:B---3--:R-:W3:Y:S01]  /*1700*/  LDSM.16.M88.4 R36, [R197+0x1000] ;  /* 0x00100000c524783b */ /* 0x008ee20000000200 */
[C---:B------:R-:W-:Y:S06]  /*1710*/  HMMA.16816.F32 R64, R24.reuse, R102, R64 ;  /* 0x000000661840723c */ /* 0x040fec0000001840 */
[----:B------:R-:W1:Y:S01]  /*1720*/  MUFU.TANH R100, R42 ;  /* 0x0000002a00647308 */ /* 0x000e620000002400 */
[----:B------:R-:W-:Y:S01]  /*1730*/  HMMA.16816.F32 R48, R24, R34, R48 ;  /* 0x000000221830723c */ /* 0x000fe20000001830 */
[----:B------:R-:W-:Y:S03]  /*1740*/  LDSM.16.M88.4 R24, [R188+0x1000] ;  /* 0x00100000bc18783b */ /* 0x000fe60000000200 */
[----:B------:R-:W-:Y:S01]  /*1750*/  FMUL.FTZ R84, R84, UR4 ;  /* 0x0000000454547c20 */ /* 0x000fe20008410000 */
[----:B------:R-:W-:Y:S01]  /*1760*/  FMUL.FTZ R85, R85, UR4 ;  /* 0x0000000455557c20 */ /* 0x000fe20008410000 */
[----:B------:R-:W-:Y:S01]  /*1770*/  HMMA.16816.F32 R60, R28, R102, R60 ;  /* 0x000000661c3c723c */ /* 0x000fe2000000183c */
[----:B------:R5:W1:Y:S05]  /*1780*/  MUFU.TANH R96, R43 ;  /* 0x0000002b00607308 */ /* 0x000a6a0000002400 */
[-C--:B------:R-:W-:Y:S03]  /*1790*/  HMMA.16816.F32 R76, R20, R46.reuse, R76 ;  /* 0x0000002e144c723c */ /* 0x080fe6000000184c */
[----:B------:R-:W1:Y:S03]  /*17a0*/  MUFU.TANH R88, R88 ;  /* 0x0000005800587308 */ /* 0x000e660000002400 */
[----:B------:R-:W-:Y:S05]  /*17b0*/  HMMA.16816.F32 R80, R16, R46, R80 ;  /* 0x0000002e1050723c */ /* 0x000fea0000001850 */
[----:B------:R-:W1:Y:S01]  /*17c0*/  MUFU.TANH R84, R84 ;  /* 0x0000005400547308 */ /* 0x000e620000002400 */
[----:B-----5:R-:W5:Y:S01]  /*17d0*/  LDSM.16.M88.4 R40, [R197+0x1800] ;  /* 0x00180000c528783b */ /* 0x020f620000000200 */
[----:B------:R-:W-:Y:S01]  /*17e0*/  HMMA.16816.F32 R56, R28, R32, R56 ;  /* 0x000000201c38723c */ /* 0x000fe20000001838 */
[----:B------:R-:W-:Y:S01]  /*17f0*/  FMUL.FTZ R46, R89, UR4 ;  /* 0x00000004592e7c20 */ /* 0x000fe20008410000 */
[----:B------:R-:W-:Y:S01]  /*1800*/  FMUL.FTZ R47, R90, UR4 ;  /* 0x000000045a2f7c20 */ /* 0x000fe20008410000 */
[----:B------:R-:W-:-:S03]  /*1810*/  FMUL.FTZ R89, R91, UR4 ;  /* 0x000000045b597c20 */ /* 0x000fc60008410000 */
[----:B------:R-:W-:Y:S01]  /*1820*/  HMMA.16816.F32 R12, R28, R34, R12 ;  /* 0x000000221c0c723c */ /* 0x000fe2000000180c */
[----:B------:R-:W-:Y:S01]  /*1830*/  FMUL.FTZ R32, R86, UR4 ;  /* 0x0000000456207c20 */ /* 0x000fe20008410000 */
[----:B------:R-:W-:Y:S01]  /*1840*/  FMUL.FTZ R33, R87, UR4 ;  /* 0x0000000457217c20 */ /* 0x000fe20008410000 */
[----:B------:R-:W1:Y:S03]  /*1850*/  MUFU.TANH R46, R46 ;  /* 0x0000002e002e7308 */ /* 0x000e660000002400 */
[----:B---3--:R-:W-:Y:S01]  /*1860*/  HMMA.16816.F32 R72, R20, R36, R72 ;  /* 0x000000241448723c */ /* 0x008fe20000001848 */
[----:B------:R-:W-:-:S04]  /*1870*/  LOP3.LUT R34, R113, 0xffffffe0, RZ, 0xc0, !PT ;  /* 0xffffffe071227812 */ /* 0x000fc800078ec0ff */
[----:B------:R-:W3:Y:S01]  /*1880*/  MUFU.TANH R47, R47 ;  /* 0x0000002f002f7308 */ /* 0x000ee20000002400 */
[----:B------:R-:W-:Y:S01]  /*1890*/  HMMA.16816.F32 R68, R16, R36, R68 ;  /* 0x000000241044723c */ /* 0x000fe20000001844 */
[----:B------:R-:W-:-:S05]  /*18a0*/  IMAD.IADD R34, R111, 0x1, -R34 ;  /* 0x000000016f227824 */ /* 0x000fca00078e0a22 */
[-C--:B------:R-:W-:Y:S01]  /*18b0*/  HMMA.16816.F32 R64, R16, R38.reuse, R64 ;  /* 0x000000261040723c */ /* 0x080fe20000001840 */
[----:B------:R-:W1:Y:S05]  /*18c0*/  MUFU.TANH R89, R89 ;  /* 0x0000005900597308 */ /* 0x000e6a0000002400 */
[----:B------:R-:W-:Y:S03]  /*18d0*/  HMMA.16816.F32 R60, R20, R38, R60 ;  /* 0x00000026143c723c */ /* 0x000fe6000000183c */
[----:B------:R-:W1:Y:S03]  /*18e0*/  MUFU.TANH R85, R85 ;  /* 0x0000005500557308 */ /* 0x000e660000002400 */
[----:B------:R-:W-:Y:S05]  /*18f0*/  HMMA.16816.F32 R76, R4, R98, R76 ;  /* 0x00000062044c723c */ /* 0x000fea000000184c */
[----:B------:R-:W1:Y:S01]  /*1900*/  MUFU.TANH R32, R32 ;  /* 0x0000002000207308 */ /* 0x000e620000002400 */
[C---:B-----5:R-:W-:Y:S06]  /*1910*/  HMMA.16816.F32 R52, R16.reuse, R40, R52 ;  /* 0x000000281034723c */ /* 0x060fec0000001834 */
[----:B------:R-:W-:Y:S01]  /*1920*/  HMMA.16816.F32 R48, R16, R42, R48 ;  /* 0x0000002a1030723c */ /* 0x000fe20000001830 */
[----:B------:R-:W5:Y:S01]  /*1930*/  LDSM.16.M88.4 R16, [R188+0x1800] ;  /* 0x00180000bc10783b */ /* 0x000f620000000200 */
[----:B------:R-:W1:Y:S01]  /*1940*/  MUFU.TANH R33, R33 ;  /* 0x0000002100217308 */ /* 0x000e620000002400 */
[----:B------:R-:W-:-:S04]  /*1950*/  DEPBAR.LE SB0, 0x0 ;  /* 0x000080000000791a */ /* 0x000fc80000000000 */
[----:B------:R-:W-:Y:S05]  /*1960*/  HMMA.16816.F32 R80, R8, R98, R80 ;  /* 0x000000620850723c */ /* 0x000fea0000001850 */
[----:B------:R-:W-:Y:S01]  /*1970*/  FMUL.FTZ R76, R76, UR4 ;  /* 0x000000044c4c7c20 */ /* 0x000fe20008410000 */
[-C--:B------:R-:W-:Y:S01]  /*1980*/  HMMA.16816.F32 R72, R4, R24.reuse, R72 ;  /* 0x000000180448723c */ /* 0x080fe20000001848 */
[----:B------:R-:W-:Y:S01]  /*1990*/  FMUL.FTZ R77, R77, UR4 ;  /* 0x000000044d4d7c20 */ /* 0x000fe20008410000 */
[----:B------:R-:W-:Y:S01]  /*19a0*/  FMUL.FTZ R78, R78, UR4 ;  /* 0x000000044e4e7c20 */ /* 0x000fe20008410000 */
[----:B------:R-:W-:Y:S02]  /*19b0*/  FMUL.FTZ R79, R79, UR4 ;  /* 0x000000044f4f7c20 */ /* 0x000fe40008410000 */
[----:B------:R-:W1:Y:S01]  /*19c0*/  MUFU.TANH R76, R76 ;  /* 0x0000004c004c7308 */ /* 0x000e620000002400 */
[----:B------:R-:W-:Y:S06]  /*19d0*/  HMMA.16816.F32 R68, R8, R24, R68 ;  /* 0x000000180844723c */ /* 0x000fec0000001844 */
[C---:B------:R-:W-:Y:S01]  /*19e0*/  HMMA.16816.F32 R56, R20.reuse, R40, R56 ;  /* 0x000000281438723c */ /* 0x040fe20000001838 */
[----:B------:R-:W1:Y:S05]  /*19f0*/  MUFU.TANH R77, R77 ;  /* 0x0000004d004d7308 */ /* 0x000e6a0000002400 */
[----:B------:R-:W-:Y:S01]  /*1a00*/  HMMA.16816.F32 R12, R20, R42, R12 ;  /* 0x0000002a140c723c */ /* 0x000fe2000000180c */
[----:B------:R-:W-:Y:S01]  /*1a10*/  FMUL.FTZ R28, R80, UR4 ;  /* 0x00000004501c7c20 */ /* 0x000fe20008410000 */
[----:B------:R-:W-:Y:S01]  /*1a20*/  FMUL.FTZ R29, R81, UR4 ;  /* 0x00000004511d7c20 */ /* 0x000fe20008410000 */
[----:B------:R-:W-:Y:S01]  /*1a30*/  FMUL.FTZ R30, R82, UR4 ;  /* 0x00000004521e7c20 */ /* 0x000fe20008410000 */
[----:B------:R-:W-:Y:S01]  /*1a40*/  FMUL.FTZ R31, R83, UR4 ;  /* 0x00000004531f7c20 */ /* 0x000fe20008410000 */
[----:B------:R1:W1:Y:S01]  /*1a50*/  MUFU.TANH R142, R78 ;  /* 0x0000004e008e7308 */ /* 0x0002620000002400 */
[-C--:B------:R-:W-:Y:S01]  /*1a60*/  HMMA.16816.F32 R60, R4, R26.reuse, R60 ;  /* 0x0000001a043c723c */ /* 0x080fe2000000183c */
[----:B------:R-:W-:Y:S01]  /*1a70*/  SHF.R.S32.HI R21, RZ, 0x1f, R34 ;  /* 0x0000001fff157819 */ /* 0x000fe20000011422 */
[----:B------:R-:W-:Y:S01]  /*1a80*/  FMUL.FTZ R24, R72, UR4 ;  /* 0x0000000448187c20 */ /* 0x000fe20008410000 */
[----:B------:R-:W-:Y:S01]  /*1a90*/  FMUL.FTZ R25, R73, UR4 ;  /* 0x0000000449197c20 */ /* 0x000fe20008410000 */
[----:B------:R-:W-:Y:S01]  /*1aa0*/  FMUL.FTZ R74, R74, UR4 ;  /* 0x000000044a4a7c20 */ /* 0x000fe20008410000 */
[----:B------:R-:W-:Y:S01]  /*1ab0*/  LEA.HI R21, R21, R34, RZ, 0x2 ;  /* 0x0000002215157211 */ /* 0x000fe200078f10ff */
[----:B------:R-:W-:Y:S01]  /*1ac0*/  FMUL.FTZ R75, R75, UR4 ;  /* 0x000000044b4b7c20 */ /* 0x000fe20008410000 */
[----:B------:R-:W-:Y:S01]  /*1ad0*/  FMUL.FTZ R68, R68, UR4 ;  /* 0x0000000444447c20 */ /* 0x000fe20008410000 */
[----:B------:R-:W-:Y:S01]  /*1ae0*/  FMUL.FTZ R69, R69, UR4 ;  /* 0x0000000445457c20 */ /* 0x000fe20008410000 */
[----:B------:R-:W-:Y:S01]  /*1af0*/  SHF.R.S32.HI R210, RZ, 0x2, R21 ;  /* 0x00000002ffd27819 */ /* 0x000fe20000011415 */
[----:B------:R-:W-:Y:S01]  /*1b00*/  FMUL.FTZ R70, R70, UR4 ;  /* 0x0000000446467c20 */ /* 0x000fe20008410000 */
[----:B------:R-:W-:Y:S01]  /*1b10*/  FMUL.FTZ R71, R71, UR4 ;  /* 0x0000000447477c20 */ /* 0x000fe20008410000 */
[----:B------:R-:W-:Y:S01]  /*1b20*/  HMMA.16816.F32 R64, R8, R26, R64 ;  /* 0x0000001a0840723c */ /* 0x000fe20000001840 */
[----:B------:R-:W-:Y:S01]  /*1b30*/  IADD3 R23, R115, 0x1, R210 ;  /* 0x0000000173177810 */ /* 0x000fe20007ffe0d2 */
[----:B------:R1:W1:Y:S01]  /*1b40*/  MUFU.TANH R216, R79 ;  /* 0x0000004f00d87308 */ /* 0x0002620000002400 */
[----:B------:R-:W-:-:S02]  /*1b50*/  IMAD R21, R137, 0x40, R158 ;  /* 0x0000004089157824 */ /* 0x000fc400078e029e */
[----:B------:R-:W-:Y:S01]  /*1b60*/  IADD3 R23, R110, -UR17, R23 ;  /* 0x800000116e177c10 */ /* 0x000fe2000fffe017 */
[C---:B-----5:R-:W-:Y:S04]  /*1b70*/  HMMA.16816.F32 R52, R8.reuse, R16, R52 ;  /* 0x000000100834723c */ /* 0x060fe80000001834 */
[----:B------:R-:W1:Y:S01]  /*1b80*/  MUFU.TANH R28, R28 ;  /* 0x0000001c001c7308 */ /* 0x000e620000002400 */
[----:B------:R-:W-:Y:S01]  /*1b90*/  VIADD R23, R23, UR16 ;  /* 0x0000001017177c36 */ /* 0x000fe20008000000 */
[----:B------:R-:W-:Y:S04]  /*1ba0*/  HMMA.16816.F32 R48, R8, R18, R48 ;  /* 0x000000120830723c */ /* 0x000fe80000001830 */
[----:B------:R-:W-:-:S02]  /*1bb0*/  VIMNMX R156, R23, R110, PT ;  /* 0x0000006e179c7248 */ /* 0x000fc40003fe0100 */
[C---:B------:R-:W-:Y:S01]  /*1bc0*/  HMMA.16816.F32 R56, R4.reuse, R16, R56 ;  /* 0x000000100438723c */ /* 0x040fe20000001838 */
[----:B------:R-:W1:Y:S01]  /*1bd0*/  MUFU.TANH R29, R29 ;  /* 0x0000001d001d7308 */ /* 0x000e620000002400 */
[----:B------:R-:W-:Y:S01]  /*1be0*/  IADD3 R9, R21, 0x1, RZ ;  /* 0x0000000115097810 */ /* 0x000fe20007ffe0ff */
[----:B------:R-:W-:Y:S01]  /*1bf0*/  FMUL.FTZ R8, R60, UR4 ;  /* 0x000000043c087c20 */ /* 0x000fe20008410000 */
[C-C-:B------:R-:W-:Y:S02]  /*1c00*/  VIADDMNMX R139, R23.reuse, 0x8, R110.reuse, PT ;  /* 0x00000008178b7846 */ /* 0x140fe4000380016e */
[C-C-:B------:R-:W-:Y:S01]  /*1c10*/  VIADDMNMX R138, R23.reuse, 0x40, R110.reuse, PT ;  /* 0x00000040178a7846 */ /* 0x140fe2000380016e */
[----:B------:R-:W-:Y:S01]  /*1c20*/  HMMA.16816.F32 R12, R4, R18, R12 ;  /* 0x00000012040c723c */ /* 0x000fe2000000180c */
[----:B------:R-:W-:Y:S01]  /*1c30*/  VIADDMNMX R132, R23, 0x48, R110, PT ;  /* 0x0000004817847846 */ /* 0x000fe2000380016e */
[----:B------:R-:W1:Y:S01]  /*1c40*/  MUFU.TANH R30, R30 ;  /* 0x0000001e001e7308 */ /* 0x000e620000002400 */
[----:B------:R-:W-:-:S02]  /*1c50*/  ISETP.GE.AND P6, PT, R9, R156, PT ;  /* 0x0000009c0900720c */ /* 0x000fc40003fc6270 */
[C---:B------:R-:W-:Y:S02]  /*1c60*/  ISETP.GE.AND P4, PT, R9.reuse, R139, PT ;  /* 0x0000008b0900720c */ /* 0x040fe40003f86270 */
[----:B------:R-:W-:Y:S01]  /*1c70*/  ISETP.GE.AND P5, PT, R9, R138, PT ;  /* 0x0000008a0900720c */ /* 0x000fe20003fa6270 */
[----:B------:R-:W-:Y:S01]  /*1c80*/  VIADD R7, R21, 0x8 ;  /* 0x0000000815077836 */ /* 0x000fe20000000000 */
[----:B------:R-:W-:Y:S01]  /*1c90*/  ISETP.GE.AND P2, PT, R9, R132, PT ;  /* 0x000000840900720c */ /* 0x000fe20003f46270 */
[----:B------:R-:W1:Y:S08]  /*1ca0*/  MUFU.TANH R31, R31 ;  /* 0x0000001f001f7308 */ /* 0x000e700000002400 */
[----:B------:R-:W1:Y:S08]  /*1cb0*/  MUFU.TANH R24, R24 ;  /* 0x0000001800187308 */ /* 0x000e700000002400 */
[----:B------:R-:W1:Y:S08]  /*1cc0*/  MUFU.TANH R25, R25 ;  /* 0x0000001900197308 */ /* 0x000e700000002400 */
[----:B------:R1:W1:Y:S08]  /*1cd0*/  MUFU.TANH R190, R74 ;  /* 0x0000004a00be7308 */ /* 0x0002700000002400 */
[----:B------:R1:W1:Y:S08]  /*1ce0*/  MUFU.TANH R186, R75 ;  /* 0x0000004b00ba7308 */ /* 0x0002700000002400 */
[----:B------:R1:W1:Y:S08]  /*1cf0*/  MUFU.TANH R144, R68 ;  /* 0x0000004400907308 */ /* 0x0002700000002400 */
[----:B------:R1:W1:Y:S08]  /*1d00*/  MUFU.TANH R148, R69 ;  /* 0x0000004500947308 */ /* 0x0002700000002400 */
[----:B------:R1:W1:Y:S08]  /*1d10*/  MUFU.TANH R10, R70 ;  /* 0x00000046000a7308 */ /* 0x0002700000002400 */
[----:B------:R1:W1:Y:S01]  /*1d20*/  MUFU.TANH R17, R71 ;  /* 0x0000004700117308 */ /* 0x0002620000002400 */
[----:B------:R-:W-:Y:S06]  /*1d30*/  BAR.SYNC.DEFER_BLOCKING 0x0 ;  /* 0x0000000000007b1d */ /* 0x000fec0000010000 */
[----:B--234-:R-:W-:Y:S05]  /*1d40*/  @!P0 BRA `(.L_x_755) ;  /* 0x0000000000588947 */ /* 0x01cfea0003800000 */
[----:B------:R-:W-:-:S04]  /*1d50*/  VIADD R9, R3, 0xfffffffe ;  /* 0xfffffffe03097836 */ /* 0x000fc80000000000 */
[C---:B------:R-:W-:Y:S01]  /*1d60*/  IMAD R4, R9.reuse, UR18, RZ ;  /* 0x0000001209047c24 */ /* 0x040fe2000f8e02ff */
[----:B------:R-:W-:Y:S01]  /*1d70*/  SHF.R.S32.HI R5, RZ, 0x1f, R9 ;  /* 0x0000001fff057819 */ /* 0x000fe20000011409 */
[----:B------:R-:W-:-:S04]  /*1d80*/  IMAD.WIDE.U32 R18, R9, UR19, R206 ;  /* 0x0000001309127c25 */ /* 0x000fc8000f8e00ce */
[----:B------:R-:W-:Y:S01]  /*1d90*/  IMAD R4, R5, UR19, R4 ;  /* 0x0000001305047c24 */ /* 0x000fe2000f8e0204 */
[----:B------:R-:W-:-:S03]  /*1da0*/  LEA R22, P1, R18, UR8, 0x1 ;  /* 0x0000000812167c11 */ /* 0x000fc6000f8208ff */
[----:B------:R-:W-:Y:S01]  /*1db0*/  IMAD.IADD R4, R19, 0x1, R4 ;  /* 0x0000000113047824 */ /* 0x000fe200078e0204 */
[----:B------:R-:W-:-:S04]  /*1dc0*/  IADD3 R26, P0, R22, UR23, RZ ;  /* 0x00000017161a7c10 */ /* 0x000fc8000ff1e0ff */
        /* <DEDUP_REMOVED lines=13> */
[----:B------:R-:W0:Y:S02]  /*1ea0*/  LDGDEPBAR ;  /* 0x00000000000079af */ /* 0x000e240000000000 */
.L_x_755:
[----:B--2---:R-:W-:Y:S01]  /*1eb0*/  FSEL R5, R114, -INF , !P6 ;  /* 0xff80000072057808 */ /* 0x004fe20007000000 */
[----:B------:R-:W-:Y:S01]  /*1ec0*/  VIADD R11, R21, 0x9 ;  /* 0x00000009150b7836 */ /* 0x000fe20000000000 */
[----:B------:R-:W-:Y:S01]  /*1ed0*/  ISETP.GE.AND P6, PT, R7, R132, PT ;  /* 0x000000840700720c */ /* 0x000fe20003fc6270 */
[----:B------:R-:W-:Y:S01]  /*1ee0*/  VIADD R9, R21, 0x10 ;  /* 0x0000001015097836 */ /* 0x000fe20000000000 */
[-C--:B------:R-:W-:Y:S01]  /*1ef0*/  ISETP.GE.AND P3, PT, R7, R156.reuse, PT ;  /* 0x0000009c0700720c */ /* 0x080fe20003f66270 */
[----:B------:R-:W-:Y:S01]  /*1f00*/  FMUL.FTZ R63, R63, UR4 ;  /* 0x000000043f3f7c20 */ /* 0x000fe20008410000 */
[----:B-1----:R-:W-:Y:S01]  /*1f10*/  FSEL R100, R100, -INF , !P6 ;  /* 0xff80000064647808 */ /* 0x002fe20007000000 */
[C---:B------:R-:W-:Y:S01]  /*1f20*/  VIADD R75, R21.reuse, 0x11 ;  /* 0x00000011154b7836 */ /* 0x040fe20000000000 */
[-C--:B------:R-:W-:Y:S01]  /*1f30*/  ISETP.GE.AND P6, PT, R21, R156.reuse, PT ;  /* 0x0000009c1500720c */ /* 0x080fe20003fc6270 */
[----:B------:R1:W-:Y:S01]  /*1f40*/  MUFU.TANH R172, R63 ;  /* 0x0000003f00ac7308 */ /* 0x0003e20000002400 */
[----:B------:R-:W-:Y:S01]  /*1f50*/  ISETP.GE.AND P1, PT, R7, R139, PT ;  /* 0x0000008b0700720c */ /* 0x000fe20003f26270 */
[----:B------:R-:W-:Y:S01]  /*1f60*/  VIADD R73, R21, 0x18 ;  /* 0x0000001815497836 */ /* 0x000fe20000000000 */
[----:B------:R-:W-:Y:S01]  /*1f70*/  FSEL R105, R105, -INF , !P6 ;  /* 0xff80000069697808 */ /* 0x000fe20007000000 */
[----:B------:R-:W-:Y:S01]  /*1f80*/  VIADD R71, R21, 0x19 ;  /* 0x0000001915477836 */ /* 0x000fe20000000000 */
[----:B------:R-:W-:Y:S01]  /*1f90*/  FSEL R22, R116, -INF , !P4 ;  /* 0xff80000074167808 */ /* 0x000fe20006000000 */
[----:B------:R-:W-:Y:S01]  /*1fa0*/  FMUL.FTZ R61, R61, UR4 ;  /* 0x000000043d3d7c20 */ /* 0x000fe20008410000 */
[-C--:B------:R-:W-:Y:S01]  /*1fb0*/  ISETP.GE.AND P4, PT, R11, R156.reuse, PT ;  /* 0x0000009c0b00720c */ /* 0x080fe20003f86270 */
[----:B------:R-:W2:Y:S01]  /*1fc0*/  MUFU.TANH R8, R8 ;  /* 0x0000000800087308 */ /* 0x000ea20000002400 */
[----:B------:R-:W-:Y:S01]  /*1fd0*/  FSEL R23, R106, -INF , !P3 ;  /* 0xff8000006a177808 */ /* 0x000fe20005800000 */
[----:B------:R-:W-:Y:S01]  /*1fe0*/  VIADD R69, R21, 0x20 ;  /* 0x0000002015457836 */ /* 0x000fe20000000000 */
[----:B------:R-:W-:Y:S01]  /*1ff0*/  FMNMX.FTZ R16, R105, R5, !PT ;  /* 0x0000000569107209 */ /* 0x000fe20007810000 */
[----:B------:R-:W-:Y:S01]  /*2000*/  FMUL.FTZ R214, R67, UR4 ;  /* 0x0000000443d67c20 */ /* 0x000fe20008410000 */
[----:B------:R-:W-:Y:S01]  /*2010*/  FSEL R118, R118, -INF , !P5 ;  /* 0xff80000076767808 */ /* 0x000fe20006800000 */
[----:B------:R-:W-:Y:S01]  /*2020*/  VIADD R67, R21, 0x21 ;  /* 0x0000002115437836 */ /* 0x000fe20000000000 */
[-C--:B------:R-:W-:Y:S01]  /*2030*/  ISETP.GE.AND P5, PT, R11, R139.reuse, PT ;  /* 0x0000008b0b00720c */ /* 0x080fe20003fa6270 */
[----:B------:R-:W-:Y:S01]  /*2040*/  FMUL.FTZ R26, R65, UR4 ;  /* 0x00000004411a7c20 */ /* 0x000fe20008410000 */
[----:B------:R-:W-:Y:S01]  /*2050*/  FSEL R94, R94, -INF , !P1 ;  /* 0xff8000005e5e7808 */ /* 0x000fe20004800000 */
[----:B------:R-:W-:Y:S01]  /*2060*/  VIADD R65, R21, 0x28 ;  /* 0x0000002815417836 */ /* 0x000fe20000000000 */
[----:B------:R-:W-:Y:S01]  /*2070*/  ISETP.GE.AND P1, PT, R9, R156, PT ;  /* 0x0000009c0900720c */ /* 0x000fe20003f26270 */
[----:B------:R-:W-:Y:S01]  /*2080*/  FMUL.FTZ R12, R12, UR4 ;  /* 0x000000040c0c7c20 */ /* 0x000fe20008410000 */
[----:B------:R-:W-:Y:S01]  /*2090*/  FSEL R107, R107, -INF , !P4 ;  /* 0xff8000006b6b7808 */ /* 0x000fe20006000000 */
[----:B------:R-:W-:Y:S01]  /*20a0*/  VIADD R37, R21, 0x30 ;  /* 0x0000003015257836 */ /* 0x000fe20000000000 */
[----:B------:R-:W-:Y:S01]  /*20b0*/  FMNMX.FTZ R16, R23, R16, !PT ;  /* 0x0000001017107209 */ /* 0x000fe20007810000 */
[----:B------:R-:W-:Y:S01]  /*20c0*/  VIADD R19, R21, 0x31 ;  /* 0x0000003115137836 */ /* 0x000fe20000000000 */
[----:B------:R-:W-:Y:S01]  /*20d0*/  FSEL R34, R44, -INF , !P5 ;  /* 0xff8000002c227808 */ /* 0x000fe20006800000 */
[----:B------:R-:W-:Y:S01]  /*20e0*/  MUFU.TANH R12, R12 ;  /* 0x0000000c000c7308 */ /* 0x000fe20000002400 */
[----:B------:R-:W-:Y:S01]  /*20f0*/  ISETP.GE.AND P5, PT, R75, R156, PT ;  /* 0x0000009c4b00720c */ /* 0x000fe20003fa6270 */
[----:B------:R-:W-:Y:S01]  /*2100*/  VIADD R39, R21, 0x39 ;  /* 0x0000003915277836 */ /* 0x000fe20000000000 */
[----:B-1----:R-:W-:Y:S01]  /*2110*/  FSEL R63, R88, -INF , !P1 ;  /* 0xff800000583f7808 */ /* 0x002fe20004800000 */
[----:B------:R-:W-:Y:S01]  /*2120*/  FMUL.FTZ R64, R64, UR4 ;  /* 0x0000000440407c20 */ /* 0x000fe20008410000 */
[----:B------:R-:W-:Y:S01]  /*2130*/  FMNMX.FTZ R16, R107, R16, !PT ;  /* 0x000000106b107209 */ /* 0x000fe20007810000 */
[----:B------:R-:W-:Y:S01]  /*2140*/  FMUL.FTZ R52, R52, UR4 ;  /* 0x0000000434347c20 */ /* 0x000fe20008410000 */
[----:B------:R-:W-:Y:S01]  /*2150*/  ISETP.GE.AND P0, PT, R7, R138, PT ;  /* 0x0000008a0700720c */ /* 0x000fe20003f06270 */
[----:B------:R-:W-:Y:S01]  /*2160*/  MUFU.TANH R146, R64 ;  /* 0x0000004000927308 */ /* 0x000fe20000002400 */
[----:B------:R-:W-:Y:S01]  /*2170*/  ISETP.GE.AND P1, PT, R73, R156, PT ;  /* 0x0000009c4900720c */ /* 0x000fe20003f26270 */
[----:B------:R-:W-:Y:S01]  /*2180*/  FMUL.FTZ R66, R66, UR4 ;  /* 0x0000000442427c20 */ /* 0x000fe20008410000 */
[----:B------:R-:W-:Y:S01]  /*2190*/  FSEL R43, R46, -INF , !P5 ;  /* 0xff8000002e2b7808 */ /* 0x000fe20006800000 */
[----:B------:R-:W-:Y:S01]  /*21a0*/  FMUL.FTZ R160, R14, UR4 ;  /* 0x000000040ea07c20 */ /* 0x000fe20008410000 */
[----:B------:R-:W-:Y:S01]  /*21b0*/  FMNMX.FTZ R18, R63, R16, !PT ;  /* 0x000000103f127209 */ /* 0x000fe20007810000 */
[----:B------:R-:W-:Y:S01]  /*21c0*/  FMUL.FTZ R16, R13, UR4 ;  /* 0x000000040d107c20 */ /* 0x000fe20008410000 */
[----:B------:R-:W-:Y:S01]  /*21d0*/  FSEL R6, R45, -INF , !P0 ;  /* 0xff8000002d067808 */ /* 0x000fe20004000000 */
[----:B------:R1:W3:Y:S01]  /*21e0*/  MUFU.TANH R7, R61 ;  /* 0x0000003d00077308 */ /* 0x0002e20000002400 */
[----:B------:R-:W-:Y:S01]  /*21f0*/  ISETP.GE.AND P0, PT, R9, R139, PT ;  /* 0x0000008b0900720c */ /* 0x000fe20003f06270 */
[----:B------:R-:W-:Y:S01]  /*2200*/  VIADD R45, R21, 0x38 ;  /* 0x00000038152d7836 */ /* 0x000fe20000000000 */
[----:B------:R-:W-:Y:S01]  /*2210*/  ISETP.GE.AND P4, PT, R9, R138, PT ;  /* 0x0000008a0900720c */ /* 0x000fe20003f86270 */
[----:B------:R-:W-:Y:S01]  /*2220*/  FMUL.FTZ R15, R15, UR4 ;  /* 0x000000040f0f7c20 */ /* 0x000fe20008410000 */
[----:B------:R-:W-:Y:S01]  /*2230*/  ISETP.GE.AND P6, PT, R9, R132, PT ;  /* 0x000000840900720c */ /* 0x000fe20003fc6270 */
[----:B------:R-:W-:Y:S01]  /*2240*/  FMUL.FTZ R9, R56, UR4 ;  /* 0x0000000438097c20 */ /* 0x000fe20008410000 */
[----:B------:R-:W-:Y:S01]  /*2250*/  ISETP.GE.AND P5, PT, R71, R156, PT ;  /* 0x0000009c4700720c */ /* 0x000fe20003fa6270 */
[----:B------:R-:W-:Y:S01]  /*2260*/  MUFU.TANH R16, R16 ;  /* 0x0000001000107308 */ /* 0x000fe20000002400 */
[----:B------:R-:W-:Y:S01]  /*2270*/  FSEL R41, R76, -INF , !P1 ;  /* 0xff8000004c297808 */ /* 0x000fe20004800000 */
[----:B------:R-:W-:Y:S01]  /*2280*/  FMUL.FTZ R54, R54, UR4 ;  /* 0x0000000436367c20 */ /* 0x000fe20008410000 */
[----:B------:R-:W-:Y:S01]  /*2290*/  FMNMX.FTZ R18, R43, R18, !PT ;  /* 0x000000122b127209 */ /* 0x000fe20007810000 */
[----:B------:R-:W-:Y:S01]  /*22a0*/  FMUL.FTZ R55, R55, UR4 ;  /* 0x0000000437377c20 */ /* 0x000fe20008410000 */
[----:B------:R-:W-:Y:S01]  /*22b0*/  FSEL R4, R93, -INF , !P2 ;  /* 0xff8000005d047808 */ /* 0x000fe20005000000 */
[----:B------:R-:W-:Y:S01]  /*22c0*/  ULDC UR16, c[0x0][0x2ec] ;  /* 0x0000bb0000107ab9 */ /* 0x000fe20000000800 */
[C---:B------:R-:W-:Y:S01]  /*22d0*/  ISETP.GE.AND P2, PT, R11.reuse, R138, PT ;  /* 0x0000008a0b00720c */ /* 0x040fe20003f46270 */
[----:B------:R-:W4:Y:S01]  /*22e0*/  MUFU.TANH R9, R9 ;  /* 0x0000000900097308 */ /* 0x000f220000002400 */
[----:B------:R-:W-:Y:S01]  /*22f0*/  ISETP.GE.AND P3, PT, R11, R132, PT ;  /* 0x000000840b00720c */ /* 0x000fe20003f66270 */
[----:B------:R-:W-:Y:S01]  /*2300*/  FMUL.FTZ R11, R57, UR4 ;  /* 0x00000004390b7c20 */ /* 0x000fe20008410000 */
[----:B------:R-:W-:Y:S01]  /*2310*/  ISETP.GE.AND P1, PT, R69, R156, PT ;  /* 0x0000009c4500720c */ /* 0x000fe20003f26270 */
[----:B-1----:R-:W-:Y:S01]  /*2320*/  VIADD R61, R21, 0x29 ;  /* 0x00000029153d7836 */ /* 0x002fe20000000000 */
[----:B------:R-:W-:Y:S01]  /*2330*/  FSEL R77, R77, -INF , !P5 ;  /* 0xff8000004d4d7808 */ /* 0x000fe20006800000 */
[----:B------:R-:W-:Y:S01]  /*2340*/  FMUL.FTZ R53, R53, UR4 ;  /* 0x0000000435357c20 */ /* 0x000fe20008410000 */
[----:B------:R-:W-:Y:S01]  /*2350*/  FMNMX.FTZ R18, R41, R18, !PT ;  /* 0x0000001229127209 */ /* 0x000fe20007810000 */
[----:B------:R-:W1:Y:S01]  /*2360*/  MUFU.TANH R11, R11 ;  /* 0x0000000b000b7308 */ /* 0x000e620000002400 */
[----:B------:R-:W-:Y:S01]  /*2370*/  ISETP.GE.AND P5, PT, R67, R156, PT ;  /* 0x0000009c4300720c */ /* 0x000fe20003fa6270 */
[----:B------:R-:W-:Y:S01]  /*2380*/  FMUL.FTZ R48, R48, UR4 ;  /* 0x0000000430307c20 */ /* 0x000fe20008410000 */
[----:B------:R-:W-:Y:S01]  /*2390*/  FSEL R35, R24, -INF , !P1 ;  /* 0xff80000018237808 */ /* 0x000fe20004800000 */
[----:B------:R-:W-:Y:S01]  /*23a0*/  FMUL.FTZ R49, R49, UR4 ;  /* 0x0000000431317c20 */ /* 0x000fe20008410000 */
[----:B------:R-:W-:Y:S01]  /*23b0*/  FMNMX.FTZ R18, R77, R18, !PT ;  /* 0x000000124d127209 */ /* 0x000fe20007810000 */
[----:B------:R-:W-:Y:S01]  /*23c0*/  FMUL.FTZ R62, R62, UR4 ;  /* 0x000000043e3e7c20 */ /* 0x000fe20008410000 */
[----:B------:R-:W-:Y:S01]  /*23d0*/  ISETP.GE.AND P1, PT, R65, R156, PT ;  /* 0x0000009c4100720c */ /* 0x000fe20003f26270 */
[----:B------:R5:W-:Y:S01]  /*23e0*/  MUFU.TANH R180, R52 ;  /* 0x0000003400b47308 */ /* 0x000be20000002400 */
[----:B------:R-:W-:Y:S01]  /*23f0*/  FSEL R27, R25, -INF , !P5 ;  /* 0xff800000191b7808 */ /* 0x000fe20006800000 */
[----:B------:R-:W-:Y:S01]  /*2400*/  FMUL.FTZ R51, R51, UR4 ;  /* 0x0000000433337c20 */ /* 0x000fe20008410000 */
[----:B------:R-:W-:Y:S01]  /*2410*/  FMNMX.FTZ R18, R35, R18, !PT ;  /* 0x0000001223127209 */ /* 0x000fe20007810000 */
[----:B------:R-:W-:Y:S01]  /*2420*/  FMUL.FTZ R50, R50, UR4 ;  /* 0x0000000432327c20 */ /* 0x000fe20008410000 */
[----:B--2---:R-:W-:Y:S01]  /*2430*/  FSEL R25, R8, -INF , !P1 ;  /* 0xff80000008197808 */ /* 0x004fe20004800000 */
[----:B------:R-:W-:Y:S01]  /*2440*/  FMUL.FTZ R58, R58, UR4 ;  /* 0x000000043a3a7c20 */ /* 0x000fe20008410000 */
[----:B------:R-:W-:Y:S01]  /*2450*/  ISETP.GE.AND P5, PT, R61, R156, PT ;  /* 0x0000009c3d00720c */ /* 0x000fe20003fa6270 */
[----:B------:R2:W2:Y:S01]  /*2460*/  MUFU.TANH R24, R66 ;  /* 0x0000004200187308 */ /* 0x0004a20000002400 */
[----:B------:R-:W-:Y:S01]  /*2470*/  FMNMX.FTZ R8, R27, R18, !PT ;  /* 0x000000121b087209 */ /* 0x000fe20007810000 */
[----:B------:R-:W-:Y:S01]  /*2480*/  FMUL.FTZ R59, R59, UR4 ;  /* 0x000000043b3b7c20 */ /* 0x000fe20008410000 */
[----:B------:R-:W-:Y:S01]  /*2490*/  ISETP.GE.AND P1, PT, R37, R156, PT ;  /* 0x0000009c2500720c */ /* 0x000fe20003f26270 */
[----:B------:R-:W-:Y:S01]  /*24a0*/  VIADD R191, R197, 0x800 ;  /* 0x00000800c5bf7836 */ /* 0x000fe20000000000 */
[----:B---3--:R-:W-:Y:S01]  /*24b0*/  FSEL R13, R7, -INF , !P5 ;  /* 0xff800000070d7808 */ /* 0x008fe20006800000 */
[----:B------:R-:W-:Y:S01]  /*24c0*/  VIADD R189, R197, 0x1800 ;  /* 0x00001800c5bd7836 */ /* 0x000fe20000000000 */
[----:B------:R-:W-:Y:S01]  /*24d0*/  FMNMX.FTZ R8, R25, R8, !PT ;  /* 0x0000000819087209 */ /* 0x000fe20007810000 */
[----:B------:R-:W3:Y:S01]  /*24e0*/  MUFU.TANH R26, R26 ;  /* 0x0000001a001a7308 */ /* 0x000ee20000002400 */
[----:B------:R-:W-:-:S02]  /*24f0*/  ISETP.GE.AND P5, PT, R19, R156, PT ;  /* 0x0000009c1300720c */ /* 0x000fc40003fa6270 */
[----:B----4-:R-:W-:Y:S02]  /*2500*/  FSEL R7, R9, -INF , !P1 ;  /* 0xff80000009077808 */ /* 0x010fe40004800000 */
[----:B------:R-:W-:Y:S02]  /*2510*/  FMNMX.FTZ R8, R13, R8, !PT ;  /* 0x000000080d087209 */ /* 0x000fe40007810000 */
[----:B------:R-:W-:Y:S01]  /*2520*/  ISETP.GE.AND P1, PT, R45, R156, PT ;  /* 0x0000009c2d00720c */ /* 0x000fe20003f26270 */
[----:B------:R-:W4:Y:S01]  /*2530*/  MUFU.TANH R214, R214 ;  /* 0x000000d600d67308 */ /* 0x000f220000002400 */
[----:B-1----:R-:W-:Y:S02]  /*2540*/  FSEL R11, R11, -INF , !P5 ;  /* 0xff8000000b0b7808 */ /* 0x002fe40006800000 */
[----:B------:R-:W-:Y:S02]  /*2550*/  FMNMX.FTZ R8, R7, R8, !PT ;  /* 0x0000000807087209 */ /* 0x000fe40007810000 */
[----:B------:R-:W-:-:S02]  /*2560*/  FSEL R9, R12, -INF , !P1 ;  /* 0xff8000000c097808 */ /* 0x000fc40004800000 */
[----:B------:R-:W-:Y:S01]  /*2570*/  ISETP.GE.AND P5, PT, R39, R156, PT ;  /* 0x0000009c2700720c */ /* 0x000fe20003fa6270 */
[----:B------:R1:W-:Y:S01]  /*2580*/  MUFU.TANH R150, R15 ;  /* 0x0000000f00967308 */ /* 0x0003e20000002400 */
[----:B------:R-:W-:Y:S02]  /*2590*/  FMNMX.FTZ R12, R11, R8, !PT ;  /* 0x000000080b0c7209 */ /* 0x000fe40007810000 */
[----:B------:R-:W-:Y:S02]  /*25a0*/  FSEL R8, R16, -INF , !P5 ;  /* 0xff80000010087808 */ /* 0x000fe40006800000 */
[----:B------:R-:W-:Y:S02]  /*25b0*/  FMNMX.FTZ R57, R9, R12, !PT ;  /* 0x0000000c09397209 */ /* 0x000fe40007810000 */
[----:B------:R-:W-:Y:S01]  /*25c0*/  FSEL R218, R47, -INF , !P0 ;  /* 0xff8000002fda7808 */ /* 0x000fe20004000000 */
[----:B------:R-:W4:Y:S01]  /*25d0*/  MUFU.TANH R168, R54 ;  /* 0x0000003600a87308 */ /* 0x000f220000002400 */
[----:B------:R-:W-:-:S02]  /*25e0*/  FMNMX.FTZ R12, R8, R57, !PT ;  /* 0x00000039080c7209 */ /* 0x000fc40007810000 */
[----:B------:R-:W-:Y:S02]  /*25f0*/  ISETP.GE.AND P0, PT, R73, R138, PT ;  /* 0x0000008a4900720c */ /* 0x000fe40003f06270 */
[----:B------:R-:W-:Y:S01]  /*2600*/  ISETP.GE.AND P1, PT, R75, R139, PT ;  /* 0x0000008b4b00720c */ /* 0x000fe20003f26270 */
[----:B------:R-:W3:Y:S01]  /*2610*/  SHFL.BFLY PT, R57, R12, 0x2, 0x1f ;  /* 0x0c401f000c397f89 */ /* 0x000ee200000e0000 */
[----:B-----5:R-:W-:Y:S01]  /*2620*/  FSEL R52, R28, -INF , !P0 ;  /* 0xff8000001c347808 */ /* 0x020fe20004000000 */
[----:B------:R-:W5:Y:S01]  /*2630*/  MUFU.TANH R166, R55 ;  /* 0x0000003700a67308 */ /* 0x000f620000002400 */
[----:B------:R-:W-:Y:S02]  /*2640*/  ISETP.GE.AND P0, PT, R69, R132, PT ;  /* 0x000000844500720c */ /* 0x000fe40003f06270 */
[----:B------:R-:W-:Y:S02]  /*2650*/  FSEL R140, R89, -INF , !P1 ;  /* 0xff800000598c7808 */ /* 0x000fe40004800000 */
[----:B------:R-:W-:-:S02]  /*2660*/  FSEL R46, R95, -INF , !P2 ;  /* 0xff8000005f2e7808 */ /* 0x000fc40005000000 */
[-C--:B------:R-:W-:Y:S01]  /*2670*/  ISETP.GE.AND P1, PT, R71, R138.reuse, PT ;  /* 0x0000008a4700720c */ /* 0x080fe20003f26270 */
[----:B------:R-:W5:Y:S01]  /*2680*/  MUFU.TANH R178, R53 ;  /* 0x0000003500b27308 */ /* 0x000f620000002400 */
[-C--:B------:R-:W-:Y:S02]  /*2690*/  ISETP.GE.AND P2, PT, R75, R138.reuse, PT ;  /* 0x0000008a4b00720c */ /* 0x080fe40003f46270 */
[----:B------:R-:W-:Y:S02]  /*26a0*/  FSEL R14, R10, -INF , !P0 ;  /* 0xff8000000a0e7808 */ /* 0x000fe40004000000 */
[----:B------:R-:W-:Y:S02]  /*26b0*/  ISETP.GE.AND P0, PT, R65, R138, PT ;  /* 0x0000008a4100720c */ /* 0x000fe40003f06270 */
[----:B------:R-:W-:Y:S01]  /*26c0*/  FSEL R28, R29, -INF , !P1 ;  /* 0xff8000001d1c7808 */ /* 0x000fe20004800000 */
[----:B------:R-:W5:Y:S01]  /*26d0*/  MUFU.TANH R176, R48 ;  /* 0x0000003000b07308 */ /* 0x000f620000002400 */
[----:B--2---:R-:W-:-:S02]  /*26e0*/  FSEL R66, R85, -INF , !P2 ;  /* 0xff80000055427808 */ /* 0x004fc40005000000 */
[----:B------:R-:W-:Y:S02]  /*26f0*/  ISETP.GE.AND P1, PT, R67, R138, PT ;  /* 0x0000008a4300720c */ /* 0x000fe40003f26270 */
[----:B------:R-:W-:Y:S02]  /*2700*/  FSEL R68, R84, -INF , !P4 ;  /* 0xff80000054447808 */ /* 0x000fe40006000000 */
[-C--:B------:R-:W-:Y:S01]  /*2710*/  ISETP.GE.AND P2, PT, R71, R132.reuse, PT ;  /* 0x000000844700720c */ /* 0x080fe20003f46270 */
[----:B------:R-:W2:Y:S01]  /*2720*/  MUFU.TANH R170, R49 ;  /* 0x0000003100aa7308 */ /* 0x000ea20000002400 */
[----:B------:R-:W-:Y:S02]  /*2730*/  ISETP.GE.AND P4, PT, R73, R132, PT ;  /* 0x000000844900720c */ /* 0x000fe40003f86270 */
[----:B------:R-:W-:Y:S02]  /*2740*/  FSEL R146, R146, -INF , !P0 ;  /* 0xff80000092927808 */ /* 0x000fe40004000000 */
[----:B------:R-:W-:-:S02]  /*2750*/  ISETP.GE.AND P0, PT, R21, R138, PT ;  /* 0x0000008a1500720c */ /* 0x000fc40003f06270 */
[----:B------:R-:W-:Y:S01]  /*2760*/  FSEL R148, R148, -INF , !P1 ;  /* 0xff80000094947808 */ /* 0x000fe20004800000 */
[----:B------:R-:W2:Y:S01]  /*2770*/  MUFU.TANH R184, R62 ;  /* 0x0000003e00b87308 */ /* 0x000ea20000002400 */
[----:B------:R-:W-:Y:S02]  /*2780*/  FSEL R20, R31, -INF , !P2 ;  /* 0xff8000001f147808 */ /* 0x000fe40005000000 */
[-C--:B------:R-:W-:Y:S02]  /*2790*/  ISETP.GE.AND P1, PT, R65, R132.reuse, PT ;  /* 0x000000844100720c */ /* 0x080fe40003f26270 */
[----:B---3--:R-:W-:Y:S02]  /*27a0*/  FMNMX.FTZ R57, R12, R57, !PT ;  /* 0x000000390c397209 */ /* 0x008fe40007810000 */
[----:B------:R-:W-:Y:S01]  /*27b0*/  FSEL R16, R30, -INF , !P4 ;  /* 0xff8000001e107808 */ /* 0x000fe20006000000 */
[----:B------:R-:W3:Y:S01]  /*27c0*/  MUFU.TANH R162, R51 ;  /* 0x0000003300a27308 */ /* 0x000ee20000002400 */
[----:B------:R-:W-:Y:S01]  /*27d0*/  ISETP.GE.AND P2, PT, R67, R132, PT ;  /* 0x000000844300720c */ /* 0x000fe20003f46270 */
[----:B------:R-:W5:Y:S01]  /*27e0*/  SHFL.BFLY PT, R136, R57, 0x1, 0x1f ;  /* 0x0c201f0039887f89 */ /* 0x000f6200000e0000 */
[----:B------:R-:W-:-:S02]  /*27f0*/  FSEL R30, R117, -INF , !P0 ;  /* 0xff800000751e7808 */ /* 0x000fc40004000000 */
[----:B------:R-:W-:Y:S02]  /*2800*/  FSEL R24, R24, -INF , !P1 ;  /* 0xff80000018187808 */ /* 0x000fe40004800000 */
[----:B------:R-:W-:Y:S01]  /*2810*/  FSEL R12, R17, -INF , !P2 ;  /* 0xff800000110c7808 */ /* 0x000fe20005000000 */
[----:B------:R2:W3:Y:S01]  /*2820*/  MUFU.TANH R164, R50 ;  /* 0x0000003200a47308 */ /* 0x0004e20000002400 */
[----:B------:R-:W-:Y:S02]  /*2830*/  ISETP.GE.AND P1, PT, R61, R138, PT ;  /* 0x0000008a3d00720c */ /* 0x000fe40003f26270 */
[----:B------:R-:W-:Y:S02]  /*2840*/  FMNMX.FTZ R17, R30, R118, !PT ;  /* 0x000000761e117209 */ /* 0x000fe40007810000 */
[----:B------:R-:W-:Y:S02]  /*2850*/  FSEL R26, R26, -INF , !P1 ;  /* 0xff8000001a1a7808 */ /* 0x000fe40004800000 */
[----:B------:R-:W-:Y:S01]  /*2860*/  ISETP.GE.AND P1, PT, R37, R138, PT ;  /* 0x0000008a2500720c */ /* 0x000fe20003f26270 */
[----:B------:R-:W3:Y:S01]  /*2870*/  MUFU.TANH R182, R58 ;  /* 0x0000003a00b67308 */ /* 0x000ee20000002400 */
[----:B-1----:R-:W-:-:S02]  /*2880*/  FMNMX.FTZ R15, R6, R17, !PT ;  /* 0x00000011060f7209 */ /* 0x002fc40007810000 */
[----:B------:R-:W-:Y:S02]  /*2890*/  FSEL R180, R180, -INF , !P1 ;  /* 0xff800000b4b47808 */ /* 0x000fe40004800000 */
[----:B------:R-:W-:Y:S02]  /*28a0*/  FMNMX.FTZ R15, R46, R15, !PT ;  /* 0x0000000f2e0f7209 */ /* 0x000fe40007810000 */
[----:B------:R-:W-:Y:S01]  /*28b0*/  ISETP.GE.AND P1, PT, R21, R132, PT ;  /* 0x000000841500720c */ /* 0x000fe20003f26270 */
[----:B------:R-:W1:Y:S01]  /*28c0*/  MUFU.TANH R174, R59 ;  /* 0x0000003b00ae7308 */ /* 0x000e620000002400 */
[----:B------:R-:W-:Y:S02]  /*28d0*/  FMNMX.FTZ R17, R68, R15, !PT ;  /* 0x0000000f44117209 */ /* 0x000fe40007810000 */
[----:B------:R-:W-:Y:S02]  /*28e0*/  FSEL R92, R92, -INF , !P1 ;  /* 0xff8000005c5c7808 */ /* 0x000fe40004800000 */
[----:B------:R-:W-:-:S02]  /*28f0*/  FSEL R96, R96, -INF , !P3 ;  /* 0xff80000060607808 */ /* 0x000fc40005800000 */
[----:B------:R-:W-:Y:S01]  /*2900*/  ISETP.GE.AND P3, PT, R73, R139, PT ;  /* 0x0000008b4900720c */ /* 0x000fe20003f66270 */
[----:B------:R-:W1:Y:S01]  /*2910*/  MUFU.TANH R160, R160 ;  /* 0x000000a000a07308 */ /* 0x000e620000002400 */
[----:B------:R-:W-:Y:S02]  /*2920*/  ISETP.GE.AND P0, PT, R61, R132, PT ;  /* 0x000000843d00720c */ /* 0x000fe40003f06270 */
[----:B------:R-:W-:Y:S02]  /*2930*/  FMNMX.FTZ R17, R66, R17, !PT ;  /* 0x0000001142117209 */ /* 0x000fe40007810000 */
[----:B------:R-:W-:Y:S02]  /*2940*/  FMNMX.FTZ R15, R92, R4, !PT ;  /* 0x000000045c0f7209 */ /* 0x000fe40007810000 */
[----:B------:R-:W-:Y:S02]  /*2950*/  FSEL R142, R142, -INF , !P3 ;  /* 0xff8000008e8e7808 */ /* 0x000fe40005800000 */
[----:B----4-:R-:W-:-:S02]  /*2960*/  FSEL R214, R214, -INF , !P0 ;  /* 0xff800000d6d67808 */ /* 0x010fc40004000000 */
[----:B------:R-:W-:Y:S02]  /*2970*/  ISETP.GE.AND P3, PT, R69, R138, PT ;  /* 0x0000008a4500720c */ /* 0x000fe40003f66270 */
[----:B------:R-:W-:Y:S02]  /*2980*/  ISETP.GE.AND P0, PT, R37, R132, PT ;  /* 0x000000842500720c */ /* 0x000fe40003f06270 */
[----:B------:R-:W-:Y:S02]  /*2990*/  FMNMX.FTZ R17, R52, R17, !PT ;  /* 0x0000001134117209 */ /* 0x000fe40007810000 */
[----:B------:R-:W-:Y:S02]  /*29a0*/  FMNMX.FTZ R15, R100, R15, !PT ;  /* 0x0000000f640f7209 */ /* 0x000fe40007810000 */
[----:B------:R-:W-:Y:S02]  /*29b0*/  FSEL R144, R144, -INF , !P3 ;  /* 0xff80000090907808 */ /* 0x000fe40005800000 */
[----:B-----5:R-:W-:-:S02]  /*29c0*/  FMNMX.FTZ R136, R57, R136, !PT ;  /* 0x0000008839887209 */ /* 0x020fc40007810000 */
[----:B------:R-:W-:Y:S02]  /*29d0*/  FSEL R168, R168, -INF , !P0 ;  /* 0xff800000a8a87808 */ /* 0x000fe40004000000 */
[----:B------:R-:W-:Y:S01]  /*29e0*/  FMNMX.FTZ R17, R28, R17, !PT ;  /* 0x000000111c117209 */ /* 0x000fe20007810000 */
[----:B------:R-:W-:Y:S01]  /*29f0*/  FMUL.FTZ R10, R136, UR16 ;  /* 0x00000010880a7c20 */ /* 0x000fe20008410000 */
[-C--:B------:R-:W-:Y:S02]  /*2a00*/  ISETP.GE.AND P5, PT, R75, R132.reuse, PT ;  /* 0x000000844b00720c */ /* 0x080fe40003fa6270 */
[----:B------:R-:W-:Y:S02]  /*2a10*/  FSEL R32, R32, -INF , !P6 ;  /* 0xff80000020207808 */ /* 0x000fe40007000000 */
[----:B------:R-:W-:Y:S02]  /*2a20*/  ISETP.GE.AND P0, PT, R19, R132, PT ;  /* 0x000000841300720c */ /* 0x000fe40003f06270 */
[----:B------:R-:W-:-:S02]  /*2a30*/  FMNMX.FTZ R15, R96, R15, !PT ;  /* 0x0000000f600f7209 */ /* 0x000fc40007810000 */
[----:B------:R-:W-:Y:S02]  /*2a40*/  FMNMX.FTZ R17, R144, R17, !PT ;  /* 0x0000001190117209 */ /* 0x000fe40007810000 */
[----:B------:R-:W-:Y:S02]  /*2a50*/  FSEL R18, R33, -INF , !P5 ;  /* 0xff80000021127808 */ /* 0x000fe40006800000 */
[----:B------:R-:W-:Y:S02]  /*2a60*/  FSEL R166, R166, -INF , !P0 ;  /* 0xff800000a6a67808 */ /* 0x000fe40004000000 */
[----:B------:R-:W-:Y:S02]  /*2a70*/  FMNMX.FTZ R15, R32, R15, !PT ;  /* 0x0000000f200f7209 */ /* 0x000fe40007810000 */
[----:B------:R-:W-:Y:S02]  /*2a80*/  FSETP.NEU.FTZ.AND P0, PT, R136, -INF , PT ;  /* 0xff8000008800780b */ /* 0x000fe40003f1d000 */
[----:B------:R-:W-:-:S02]  /*2a90*/  FMNMX.FTZ R17, R148, R17, !PT ;  /* 0x0000001194117209 */ /* 0x000fc40007810000 */
[----:B------:R-:W-:Y:S02]  /*2aa0*/  FMNMX.FTZ R15, R18, R15, !PT ;  /* 0x0000000f120f7209 */ /* 0x000fe40007810000 */
[----:B------:R-:W-:Y:S02]  /*2ab0*/  FSEL R10, R10, RZ, P0 ;  /* 0x000000ff0a0a7208 */ /* 0x000fe40000000000 */
[----:B------:R-:W-:Y:S02]  /*2ac0*/  ISETP.GE.AND P0, PT, R21, R139, PT ;  /* 0x0000008b1500720c */ /* 0x000fe40003f06270 */
[----:B------:R-:W-:Y:S01]  /*2ad0*/  FMNMX.FTZ R21, R146, R17, !PT ;  /* 0x0000001192157209 */ /* 0x000fe20007810000 */
[--C-:B------:R-:W-:Y:S01]  /*2ae0*/  FFMA.FTZ R64, R5, UR16, -R10.reuse ;  /* 0x0000001005407c23 */ /* 0x100fe2000801080a */
[----:B------:R-:W-:Y:S01]  /*2af0*/  FMNMX.FTZ R17, R16, R15, !PT ;  /* 0x0000000f10117209 */ /* 0x000fe20007810000 */
[--C-:B------:R-:W-:Y:S01]  /*2b00*/  FFMA.FTZ R141, R105, UR16, -R10.reuse ;  /* 0x00000010698d7c23 */ /* 0x100fe2000801080a */
[----:B------:R-:W-:Y:S01]  /*2b10*/  FSEL R104, R104, -INF , !P0 ;  /* 0xff80000068687808 */ /* 0x000fe20004000000 */
[--C-:B--2---:R-:W-:Y:S01]  /*2b20*/  FFMA.FTZ R50, R107, UR16, -R10.reuse ;  /* 0x000000106b327c23 */ /* 0x104fe2000801080a */
[----:B------:R-:W-:Y:S01]  /*2b30*/  FMNMX.FTZ R17, R20, R17, !PT ;  /* 0x0000001114117209 */ /* 0x000fe20007810000 */
[----:B------:R-:W-:Y:S01]  /*2b40*/  MUFU.EX2 R64, R64 ;  /* 0x0000004000407308 */ /* 0x000fe20000000800 */
[----:B------:R-:W-:Y:S01]  /*2b50*/  ISETP.GE.AND P1, PT, R19, R138, PT ;  /* 0x0000008a1300720c */ /* 0x000fe20003f26270 */
[--C-:B------:R-:W-:Y:S01]  /*2b60*/  FFMA.FTZ R44, R63, UR16, -R10.reuse ;  /* 0x000000103f2c7c23 */ /* 0x100fe2000801080a */
[----:B------:R-:W-:Y:S01]  /*2b70*/  FMNMX.FTZ R5, R14, R17, !PT ;  /* 0x000000110e057209 */ /* 0x000fe20007810000 */
[--C-:B------:R-:W-:Y:S01]  /*2b80*/  FFMA.FTZ R40, R35, UR16, -R10.reuse ;  /* 0x0000001023287c23 */ /* 0x100fe2000801080a */
[----:B------:R-:W-:Y:S01]  /*2b90*/  FMNMX.FTZ R15, R26, R21, !PT ;  /* 0x000000151a0f7209 */ /* 0x000fe20007810000 */
[--C-:B------:R-:W-:Y:S01]  /*2ba0*/  FFMA.FTZ R42, R41, UR16, -R10.reuse ;  /* 0x00000010292a7c23 */ /* 0x100fe2000801080a */
[----:B------:R-:W-:Y:S01]  /*2bb0*/  FMNMX.FTZ R17, R104, R22, !PT ;  /* 0x0000001668117209 */ /* 0x000fe20007810000 */
[----:B------:R-:W-:Y:S01]  /*2bc0*/  MUFU.EX2 R141, R141 ;  /* 0x0000008d008d7308 */ /* 0x000fe20000000800 */
[----:B------:R-:W-:Y:S01]  /*2bd0*/  FSEL R178, R178, -INF , !P1 ;  /* 0xff800000b2b27808 */ /* 0x000fe20004800000 */
[--C-:B------:R-:W-:Y:S01]  /*2be0*/  FFMA.FTZ R43, R43, UR16, -R10.reuse ;  /* 0x000000102b2b7c23 */ /* 0x100fe2000801080a */
[-C--:B------:R-:W-:Y:S01]  /*2bf0*/  ISETP.GE.AND P1, PT, R45, R138.reuse, PT ;  /* 0x0000008a2d00720c */ /* 0x080fe20003f26270 */
[--C-:B------:R-:W-:Y:S01]  /*2c00*/  FFMA.FTZ R41, R77, UR16, -R10.reuse ;  /* 0x000000104d297c23 */ /* 0x100fe2000801080a */
[----:B------:R-:W-:Y:S01]  /*2c10*/  FMNMX.FTZ R15, R180, R15, !PT ;  /* 0x0000000fb40f7209 */ /* 0x000fe20007810000 */
[--C-:B------:R-:W-:Y:S01]  /*2c20*/  FFMA.FTZ R38, R25, UR16, -R10.reuse ;  /* 0x0000001019267c23 */ /* 0x100fe2000801080a */
[----:B------:R-:W-:Y:S01]  /*2c30*/  FMNMX.FTZ R17, R94, R17, !PT ;  /* 0x000000115e117209 */ /* 0x000fe20007810000 */
[----:B------:R-:W-:Y:S01]  /*2c40*/  MUFU.EX2 R50, R50 ;  /* 0x0000003200327308 */ /* 0x000fe20000000800 */
[----:B------:R-:W-:Y:S01]  /*2c50*/  FSEL R176, R176, -INF , !P1 ;  /* 0xff800000b0b07808 */ /* 0x000fe20004800000 */
[--C-:B------:R-:W-:Y:S01]  /*2c60*/  FFMA.FTZ R47, R11, UR16, -R10.reuse ;  /* 0x000000100b2f7c23 */ /* 0x100fe2000801080a */
[----:B------:R-:W-:Y:S01]  /*2c70*/  ISETP.GE.AND P0, PT, R39, R138, PT ;  /* 0x0000008a2700720c */ /* 0x000fe20003f06270 */
[----:B------:R-:W-:Y:S01]  /*2c80*/  FFMA.FTZ R219, R8, UR16, -R10 ;  /* 0x0000001008db7c23 */ /* 0x000fe2000801080a */
[----:B------:R-:W-:-:S02]  /*2c90*/  FMNMX.FTZ R15, R178, R15, !PT ;  /* 0x0000000fb20f7209 */ /* 0x000fc40007810000 */
[----:B------:R-:W-:Y:S01]  /*2ca0*/  FMNMX.FTZ R17, R34, R17, !PT ;  /* 0x0000001122117209 */ /* 0x000fe20007810000 */
[----:B------:R-:W-:Y:S01]  /*2cb0*/  MUFU.EX2 R44, R44 ;  /* 0x0000002c002c7308 */ /* 0x000fe20000000800 */
[----:B------:R-:W-:Y:S02]  /*2cc0*/  FSEL R170, R170, -INF , !P0 ;  /* 0xff800000aaaa7808 */ /* 0x000fe40004000000 */
[----:B------:R-:W-:Y:S02]  /*2cd0*/  FMNMX.FTZ R15, R176, R15, !PT ;  /* 0x0000000fb00f7209 */ /* 0x000fe40007810000 */
[----:B------:R-:W-:Y:S02]  /*2ce0*/  FMNMX.FTZ R17, R218, R17, !PT ;  /* 0x00000011da117209 */ /* 0x000fe40007810000 */
[----:B------:R-:W-:Y:S01]  /*2cf0*/  ISETP.GE.AND P6, PT, R71, R139, PT ;  /* 0x0000008b4700720c */ /* 0x000fe20003fc6270 */
[----:B------:R-:W-:Y:S01]  /*2d00*/  MUFU.EX2 R43, R43 ;  /* 0x0000002b002b7308 */ /* 0x000fe20000000800 */
[----:B------:R-:W-:-:S02]  /*2d10*/  FMNMX.FTZ R134, R170, R15, !PT ;  /* 0x0000000faa867209 */ /* 0x000fc40007810000 */
[----:B------:R-:W-:Y:S02]  /*2d20*/  FMNMX.FTZ R17, R140, R17, !PT ;  /* 0x000000118c117209 */ /* 0x000fe40007810000 */
[----:B------:R-:W-:Y:S01]  /*2d30*/  ISETP.GE.AND P5, PT, R69, R139, PT ;  /* 0x0000008b4500720c */ /* 0x000fe20003fa6270 */
[----:B------:R-:W2:Y:S01]  /*2d40*/  SHFL.BFLY PT, R15, R134, 0x2, 0x1f ;  /* 0x0c401f00860f7f89 */ /* 0x000ea200000e0000 */
[----:B------:R-:W-:Y:S01]  /*2d50*/  FSEL R216, R216, -INF , !P6 ;  /* 0xff800000d8d87808 */ /* 0x000fe20007000000 */
[----:B------:R-:W-:Y:S01]  /*2d60*/  MUFU.EX2 R42, R42 ;  /* 0x0000002a002a7308 */ /* 0x000fe20000000800 */
[----:B------:R-:W-:Y:S02]  /*2d70*/  FMNMX.FTZ R17, R142, R17, !PT ;  /* 0x000000118e117209 */ /* 0x000fe40007810000 */
[----:B------:R-:W-:Y:S02]  /*2d80*/  FMNMX.FTZ R5, R12, R5, !PT ;  /* 0x000000050c057209 */ /* 0x000fe40007810000 */
[----:B------:R-:W-:-:S02]  /*2d90*/  ISETP.GE.AND P4, PT, R67, R139, PT ;  /* 0x0000008b4300720c */ /* 0x000fc40003f86270 */
[----:B------:R-:W-:Y:S01]  /*2da0*/  FSEL R190, R190, -INF , !P5 ;  /* 0xff800000bebe7808 */ /* 0x000fe20006800000 */
[----:B------:R-:W-:Y:S01]  /*2db0*/  MUFU.EX2 R41, R41 ;  /* 0x0000002900297308 */ /* 0x000fe20000000800 */
[----:B------:R-:W-:Y:S02]  /*2dc0*/  FMNMX.FTZ R17, R216, R17, !PT ;  /* 0x00000011d8117209 */ /* 0x000fe40007810000 */
[----:B------:R-:W-:Y:S02]  /*2dd0*/  FMNMX.FTZ R5, R24, R5, !PT ;  /* 0x0000000518057209 */ /* 0x000fe40007810000 */
[----:B------:R-:W-:Y:S02]  /*2de0*/  ISETP.GE.AND P3, PT, R65, R139, PT ;  /* 0x0000008b4100720c */ /* 0x000fe40003f66270 */
[----:B------:R-:W-:Y:S01]  /*2df0*/  FSEL R186, R186, -INF , !P4 ;  /* 0xff800000baba7808 */ /* 0x000fe20006000000 */
[----:B------:R-:W-:Y:S01]  /*2e00*/  MUFU.EX2 R40, R40 ;  /* 0x0000002800287308 */ /* 0x000fe20000000800 */
[----:B------:R-:W-:-:S02]  /*2e10*/  FMNMX.FTZ R17, R190, R17, !PT ;  /* 0x00000011be117209 */ /* 0x000fc40007810000 */
[----:B------:R-:W-:Y:S02]  /*2e20*/  FMNMX.FTZ R5, R214, R5, !PT ;  /* 0x00000005d6057209 */ /* 0x000fe40007810000 */
[-C--:B------:R-:W-:Y:S02]  /*2e30*/  ISETP.GE.AND P0, PT, R39, R132.reuse, PT ;  /* 0x000000842700720c */ /* 0x080fe40003f06270 */
[----:B------:R-:W-:Y:S01]  /*2e40*/  ISETP.GE.AND P2, PT, R61, R139, PT ;  /* 0x0000008b3d00720c */ /* 0x000fe20003f46270 */
[----:B------:R-:W-:Y:S01]  /*2e50*/  FFMA.FTZ R61, R23, UR16, -R10 ;  /* 0x00000010173d7c23 */ /* 0x000fe2000801080a */
[----:B------:R-:W-:Y:S01]  /*2e60*/  FSEL R184, R184, -INF , !P3 ;  /* 0xff800000b8b87808 */ /* 0x000fe20005800000 */
[----:B------:R-:W-:Y:S01]  /*2e70*/  MUFU.EX2 R38, R38 ;  /* 0x0000002600267308 */ /* 0x000fe20000000800 */
[----:B------:R-:W-:Y:S02]  /*2e80*/  FMNMX.FTZ R17, R186, R17, !PT ;  /* 0x00000011ba117209 */ /* 0x000fe40007810000 */
[----:B------:R-:W-:-:S02]  /*2e90*/  ISETP.GE.AND P1, PT, R45, R132, PT ;  /* 0x000000842d00720c */ /* 0x000fc40003f26270 */
[----:B------:R-:W-:Y:S02]  /*2ea0*/  FMNMX.FTZ R5, R168, R5, !PT ;  /* 0x00000005a8057209 */ /* 0x000fe40007810000 */
[----:B---3--:R-:W-:Y:S01]  /*2eb0*/  FSEL R162, R162, -INF , !P0 ;  /* 0xff800000a2a27808 */ /* 0x008fe20004000000 */
[----:B------:R-:W3:Y:S01]  /*2ec0*/  MUFU.EX2 R61, R61 ;  /* 0x0000003d003d7308 */ /* 0x000ee20000000800 */
[----:B------:R-:W-:Y:S01]  /*2ed0*/  ISETP.GE.AND P0, PT, R37, R139, PT ;  /* 0x0000008b2500720c */ /* 0x000fe20003f06270 */
[----:B------:R-:W-:Y:S01]  /*2ee0*/  FFMA.FTZ R37, R13, UR16, -R10 ;  /* 0x000000100d257c23 */ /* 0x000fe2000801080a */
[----:B------:R-:W-:Y:S02]  /*2ef0*/  FSEL R172, R172, -INF , !P2 ;  /* 0xff800000acac7808 */ /* 0x000fe40005000000 */
[----:B------:R-:W-:Y:S02]  /*2f00*/  FMNMX.FTZ R17, R184, R17, !PT ;  /* 0x00000011b8117209 */ /* 0x000fe40007810000 */
[----:B------:R-:W-:Y:S01]  /*2f10*/  FSEL R164, R164, -INF , !P1 ;  /* 0xff800000a4a47808 */ /* 0x000fe20004800000 */
[----:B------:R-:W-:Y:S01]  /*2f20*/  MUFU.EX2 R37, R37 ;  /* 0x0000002500257308 */ /* 0x000fe20000000800 */
[----:B------:R-:W-:-:S02]  /*2f30*/  FMNMX.FTZ R5, R166, R5, !PT ;  /* 0x00000005a6057209 */ /* 0x000fc40007810000 */
[----:B------:R-:W-:Y:S02]  /*2f40*/  ISETP.GE.AND P1, PT, R19, R139, PT ;  /* 0x0000008b1300720c */ /* 0x000fe40003f26270 */
[----:B------:R-:W-:Y:S02]  /*2f50*/  FSEL R182, R182, -INF , !P0 ;  /* 0xff800000b6b67808 */ /* 0x000fe40004000000 */
[----:B------:R-:W-:Y:S01]  /*2f60*/  FMNMX.FTZ R17, R172, R17, !PT ;  /* 0x00000011ac117209 */ /* 0x000fe20007810000 */
[----:B------:R-:W-:Y:S01]  /*2f70*/  MUFU.EX2 R47, R47 ;  /* 0x0000002f002f7308 */ /* 0x000fe20000000800 */
[----:B------:R-:W-:Y:S02]  /*2f80*/  FMNMX.FTZ R5, R164, R5, !PT ;  /* 0x00000005a4057209 */ /* 0x000fe40007810000 */
[----:B------:R-:W-:Y:S02]  /*2f90*/  ISETP.GE.AND P0, PT, R45, R139, PT ;  /* 0x0000008b2d00720c */ /* 0x000fe40003f06270 */
[----:B-1----:R-:W-:-:S02]  /*2fa0*/  FSEL R174, R174, -INF , !P1 ;  /* 0xff800000aeae7808 */ /* 0x002fc40004800000 */
[----:B------:R-:W-:Y:S01]  /*2fb0*/  FMNMX.FTZ R17, R182, R17, !PT ;  /* 0x00000011b6117209 */ /* 0x000fe20007810000 */
[----:B------:R-:W-:Y:S01]  /*2fc0*/  MUFU.EX2 R219, R219 ;  /* 0x000000db00db7308 */ /* 0x000fe20000000800 */
[----:B------:R-:W-:Y:S02]  /*2fd0*/  FMNMX.FTZ R5, R162, R5, !PT ;  /* 0x00000005a2057209 */ /* 0x000fe40007810000 */
[----:B--2---:R-:W-:Y:S02]  /*2fe0*/  FMNMX.FTZ R134, R134, R15, !PT ;  /* 0x0000000f86867209 */ /* 0x004fe40007810000 */
[----:B------:R-:W-:Y:S01]  /*2ff0*/  ISETP.GE.AND P1, PT, R39, R139, PT ;  /* 0x0000008b2700720c */ /* 0x000fe20003f26270 */
[----:B------:R-:W1:Y:S01]  /*3000*/  SHFL.BFLY PT, R36, R5, 0x2, 0x1f ;  /* 0x0c401f0005247f89 */ /* 0x000e6200000e0000 */
[----:B------:R-:W-:Y:S01]  /*3010*/  FSEL R160, R160, -INF , !P0 ;  /* 0xff800000a0a07808 */ /* 0x000fe20004000000 */
[----:B------:R-:W-:Y:S01]  /*3020*/  FFMA.FTZ R39, R27, UR16, -R10 ;  /* 0x000000101b277c23 */ /* 0x000fe2000801080a */
[----:B------:R-:W-:Y:S01]  /*3030*/  FMNMX.FTZ R17, R174, R17, !PT ;  /* 0x00000011ae117209 */ /* 0x000fe20007810000 */
[----:B------:R-:W2:Y:S01]  /*3040*/  SHFL.BFLY PT, R15, R134, 0x1, 0x1f ;  /* 0x0c201f00860f7f89 */ /* 0x000ea200000e0000 */
[----:B------:R-:W-:-:S02]  /*3050*/  FSEL R150, R150, -INF , !P1 ;  /* 0xff80000096967808 */ /* 0x000fc40004800000 */
[----:B------:R-:W-:Y:S01]  /*3060*/  FMNMX.FTZ R17, R160, R17, !PT ;  /* 0x00000011a0117209 */ /* 0x000fe20007810000 */
[----:B------:R-:W-:Y:S01]  /*3070*/  MUFU.EX2 R39, R39 ;  /* 0x0000002700277308 */ /* 0x000fe20000000800 */
[----:B------:R-:W-:Y:S02]  /*3080*/  LOP3.LUT R195, R108, R109, RZ, 0xfc, !PT ;  /* 0x0000006d6cc37212 */ /* 0x000fe400078efcff */
[----:B------:R-:W-:Y:S02]  /*3090*/  FMNMX.FTZ R135, R150, R17, !PT ;  /* 0x0000001196877209 */ /* 0x000fe40007810000 */
[----:B------:R-:W-:Y:S02]  /*30a0*/  LEA R195, R195, UR5, 0x1 ;  /* 0x00000005c3c37c11 */ /* 0x000fe4000f8e08ff */
[----:B---3--:R-:W-:Y:S01]  /*30b0*/  F2FP.F16.F32.PACK_AB R70, R50, R61 ;  /* 0x0000003d3246723e */ /* 0x008fe200000000ff */
[----:B------:R-:W3:Y:S02]  /*30c0*/  SHFL.BFLY PT, R54, R135, 0x2, 0x1f ;  /* 0x0c401f0087367f89 */ /* 0x000ee400000e0000 */
[----:B------:R-:W-:-:S02]  /*30d0*/  IMAD.IADD R193, R2, 0x1, R195 ;  /* 0x0000000102c17824 */ /* 0x000fc400078e02c3 */
[C---:B------:R-:W-:Y:S02]  /*30e0*/  IMAD.IADD R194, R0.reuse, 0x1, R195 ;  /* 0x0000000100c27824 */ /* 0x040fe400078e02c3 */
[----:B------:R-:W-:Y:S01]  /*30f0*/  IMAD.IADD R192, R0, 0x1, R193 ;  /* 0x0000000100c07824 */ /* 0x000fe200078e02c1 */
[----:B------:R-:W-:Y:S01]  /*3100*/  LDSM.16.MT88.4 R84, [R193+0x6000] ;  /* 0x00600000c154783b */ /* 0x000fe20000004200 */
[----:B-1----:R-:W-:Y:S01]  /*3110*/  FMNMX.FTZ R5, R5, R36, !PT ;  /* 0x0000002405057209 */ /* 0x002fe20007810000 */
[----:B------:R-:W-:Y:S01]  /*3120*/  FFMA.FTZ R36, R7, UR16, -R10 ;  /* 0x0000001007247c23 */ /* 0x000fe2000801080a */
[----:B--2---:R-:W-:-:S03]  /*3130*/  FMNMX.FTZ R134, R134, R15, !PT ;  /* 0x0000000f86867209 */ /* 0x004fc60007810000 */
[----:B------:R-:W1:Y:S02]  /*3140*/  SHFL.BFLY PT, R48, R5, 0x1, 0x1f ;  /* 0x0c201f0005307f89 */ /* 0x000e6400000e0000 */
[----:B------:R-:W-:Y:S01]  /*3150*/  MUFU.EX2 R36, R36 ;  /* 0x0000002400247308 */ /* 0x000fe20000000800 */
[C---:B------:R-:W-:Y:S01]  /*3160*/  FSETP.NEU.FTZ.AND P0, PT, R134.reuse, -INF , PT ;  /* 0xff8000008600780b */ /* 0x040fe20003f1d000 */
[----:B------:R-:W-:-:S05]  /*3170*/  FMUL.FTZ R163, R134, UR16 ;  /* 0x0000001086a37c20 */ /* 0x000fca0008410000 */
[----:B------:R-:W-:Y:S02]  /*3180*/  FSEL R163, R163, RZ, P0 ;  /* 0x000000ffa3a37208 */ /* 0x000fe40000000000 */
[----:B---3--:R-:W-:-:S03]  /*3190*/  FMNMX.FTZ R135, R135, R54, !PT ;  /* 0x0000003687877209 */ /* 0x008fc60007810000 */
[--C-:B------:R-:W-:Y:S01]  /*31a0*/  FFMA.FTZ R51, R6, UR16, -R163.reuse ;  /* 0x0000001006337c23 */ /* 0x100fe200080108a3 */
[--C-:B------:R-:W-:Y:S01]  /*31b0*/  FFMA.FTZ R58, R118, UR16, -R163.reuse ;  /* 0x00000010763a7c23 */ /* 0x100fe200080108a3 */
[----:B------:R-:W2:Y:S01]  /*31c0*/  SHFL.BFLY PT, R6, R135, 0x1, 0x1f ;  /* 0x0c201f0087067f89 */ /* 0x000ea200000e0000 */
[--C-:B------:R-:W-:Y:S01]  /*31d0*/  FFMA.FTZ R59, R30, UR16, -R163.reuse ;  /* 0x000000101e3b7c23 */ /* 0x100fe200080108a3 */
[--C-:B------:R-:W-:Y:S01]  /*31e0*/  FFMA.FTZ R45, R52, UR16, -R163.reuse ;  /* 0x00000010342d7c23 */ /* 0x100fe200080108a3 */
[--C-:B------:R-:W-:Y:S01]  /*31f0*/  FFMA.FTZ R0, R28, UR16, -R163.reuse ;  /* 0x000000101c007c23 */ /* 0x100fe200080108a3 */
[----:B------:R-:W3:Y:S01]  /*3200*/  LDSM.16.MT88.4 R116, [R195+0x6000] ;  /* 0x00600000c374783b */ /* 0x000ee20000004200 */
[----:B------:R-:W-:Y:S01]  /*3210*/  MUFU.EX2 R58, R58 ;  /* 0x0000003a003a7308 */ /* 0x000fe20000000800 */
[--C-:B------:R-:W-:Y:S01]  /*3220*/  FFMA.FTZ R49, R68, UR16, -R163.reuse ;  /* 0x0000001044317c23 */ /* 0x100fe200080108a3 */
[----:B------:R-:W-:Y:S01]  /*3230*/  F2FP.F16.F32.PACK_AB R68, R64, R141 ;  /* 0x0000008d4044723e */ /* 0x000fe200000000ff */
[----:B------:R-:W-:Y:S01]  /*3240*/  LDSM.16.MT88.4 R28, [R195+0x6800] ;  /* 0x00680000c31c783b */ /* 0x000fe20000004200 */
[----:B-1----:R-:W-:Y:S01]  /*3250*/  FMNMX.FTZ R133, R5, R48, !PT ;  /* 0x0000003005857209 */ /* 0x002fe20007810000 */
[--C-:B------:R-:W-:Y:S01]  /*3260*/  FFMA.FTZ R48, R46, UR16, -R163.reuse ;  /* 0x000000102e307c23 */ /* 0x100fe200080108a3 */
[--C-:B------:R-:W-:Y:S01]  /*3270*/  FFMA.FTZ R2, R66, UR16, -R163.reuse ;  /* 0x0000001042027c23 */ /* 0x100fe200080108a3 */
[----:B------:R-:W-:Y:S01]  /*3280*/  FFMA.FTZ R66, R9, UR16, -R10 ;  /* 0x0000001009427c23 */ /* 0x000fe2000801080a */
[C---:B------:R-:W-:Y:S01]  /*3290*/  FSETP.NEU.FTZ.AND P0, PT, R133.reuse, -INF , PT ;  /* 0xff8000008500780b */ /* 0x040fe20003f1d000 */
[----:B------:R-:W-:Y:S01]  /*32a0*/  FMUL.FTZ R161, R133, UR16 ;  /* 0x0000001085a17c20 */ /* 0x000fe20008410000 */
[----:B------:R-:W1:Y:S01]  /*32b0*/  MUFU.EX2 R59, R59 ;  /* 0x0000003b003b7308 */ /* 0x000e620000000800 */
[--C-:B------:R-:W-:Y:S01]  /*32c0*/  FFMA.FTZ R147, R148, UR16, -R163.reuse ;  /* 0x0000001094937c23 */ /* 0x100fe200080108a3 */
[--C-:B------:R-:W-:Y:S01]  /*32d0*/  FFMA.FTZ R149, R26, UR16, -R163.reuse ;  /* 0x000000101a957c23 */ /* 0x100fe200080108a3 */
[--C-:B------:R-:W-:Y:S01]  /*32e0*/  FFMA.FTZ R144, R144, UR16, -R163.reuse ;  /* 0x0000001090907c23 */ /* 0x100fe200080108a3 */
[----:B------:R-:W-:Y:S01]  /*32f0*/  FSEL R161, R161, RZ, P0 ;  /* 0x000000ffa1a17208 */ /* 0x000fe20000000000 */
[--C-:B------:R-:W-:Y:S01]  /*3300*/  FFMA.FTZ R146, R146, UR16, -R163.reuse ;  /* 0x0000001092927c23 */ /* 0x100fe200080108a3 */
[----:B------:R-:W-:Y:S01]  /*3310*/  FADD.FTZ R64, R141, R64 ;  /* 0x000000408d407221 */ /* 0x000fe20000010000 */
[----:B------:R-:W-:Y:S01]  /*3320*/  FFMA.FTZ R167, R180, UR16, -R163 ;  /* 0x00000010b4a77c23 */ /* 0x000fe200080108a3 */
[----:B------:R-:W-:Y:S01]  /*3330*/  MUFU.EX2 R51, R51 ;  /* 0x0000003300337308 */ /* 0x000fe20000000800 */
[----:B--2---:R-:W-:Y:S01]  /*3340*/  FMNMX.FTZ R135, R135, R6, !PT ;  /* 0x0000000687877209 */ /* 0x004fe20007810000 */
[--C-:B------:R-:W-:Y:S01]  /*3350*/  FFMA.FTZ R60, R4, UR16, -R161.reuse ;  /* 0x00000010043c7c23 */ /* 0x100fe200080108a1 */
[--C-:B------:R-:W-:Y:S01]  /*3360*/  FFMA.FTZ R53, R100, UR16, -R161.reuse ;  /* 0x0000001064357c23 */ /* 0x100fe200080108a1 */
[----:B------:R-:W-:Y:S01]  /*3370*/  LDSM.16.MT88.4 R4, [R192+0x6000] ;  /* 0x00600000c004783b */ /* 0x000fe20000004200 */
[C---:B------:R-:W-:Y:S01]  /*3380*/  FSETP.NEU.FTZ.AND P0, PT, R135.reuse, -INF , PT ;  /* 0xff8000008700780b */ /* 0x040fe20003f1d000 */
[----:B------:R-:W-:Y:S01]  /*3390*/  FMUL.FTZ R151, R135, UR16 ;  /* 0x0000001087977c20 */ /* 0x000fe20008410000 */
[--C-:B------:R-:W-:Y:S01]  /*33a0*/  FFMA.FTZ R57, R92, UR16, -R161.reuse ;  /* 0x000000105c397c23 */ /* 0x100fe200080108a1 */
[----:B------:R-:W2:Y:S01]  /*33b0*/  LDSM.16.MT88.4 R100, [R194+0x6000] ;  /* 0x00600000c264783b */ /* 0x000ea20000004200 */
[--C-:B------:R-:W-:Y:S01]  /*33c0*/  FFMA.FTZ R46, R96, UR16, -R161.reuse ;  /* 0x00000010602e7c23 */ /* 0x100fe200080108a1 */
[----:B------:R-:W4:Y:S01]  /*33d0*/  MUFU.EX2 R48, R48 ;  /* 0x0000003000307308 */ /* 0x000f220000000800 */
[----:B------:R-:W-:Y:S01]  /*33e0*/  FSEL R151, R151, RZ, P0 ;  /* 0x000000ff97977208 */ /* 0x000fe20000000000 */
        /* <DEDUP_REMOVED lines=8> */
[----:B------:R-:W-:Y:S01]  /*3470*/  MUFU.EX2 R57, R57 ;  /* 0x0000003900397308 */ /* 0x000fe20000000800 */
[----:B------:R-:W5:Y:S01]  /*3480*/  LDSM.16.MT88.4 R32, [R194+0x6800] ;  /* 0x00680000c220783b */ /* 0x000f620000004200 */
[----:B-1----:R-:W-:Y:S01]  /*3490*/  F2FP.F16.F32.PACK_AB R72, R58, R59 ;  /* 0x0000003b3a48723e */ /* 0x002fe200000000ff */
[--C-:B------:R-:W-:Y:S01]  /*34a0*/  FFMA.FTZ R143, R218, UR16, -R151.reuse ;  /* 0x00000010da8f7c23 */ /* 0x100fe20008010897 */
[--C-:B------:R-:W-:Y:S01]  /*34b0*/  FFMA.FTZ R140, R140, UR16, -R151.reuse ;  /* 0x000000108c8c7c23 */ /* 0x100fe20008010897 */
[----:B------:R-:W1:Y:S01]  /*34c0*/  LDSM.16.MT88.4 R16, [R193+0x6800] ;  /* 0x00680000c110783b */ /* 0x000e620000004200 */
[--C-:B------:R-:W-:Y:S01]  /*34d0*/  FFMA.FTZ R142, R142, UR16, -R151.reuse ;  /* 0x000000108e8e7c23 */ /* 0x100fe20008010897 */
[----:B----4-:R-:W-:Y:S01]  /*34e0*/  F2FP.F16.F32.PACK_AB R74, R48, R51 ;  /* 0x00000033304a723e */ /* 0x010fe200000000ff */
[----:B------:R-:W4:Y:S01]  /*34f0*/  MUFU.EX2 R60, R60 ;  /* 0x0000003c003c7308 */ /* 0x000f220000000800 */
[----:B------:R-:W1:Y:S01]  /*3500*/  LDSM.16.MT88.4 R20, [R192+0x6800] ;  /* 0x00680000c014783b */ /* 0x000e620000004200 */
[----:B------:R-:W-:Y:S01]  /*3510*/  FFMA.FTZ R145, R216, UR16, -R151 ;  /* 0x00000010d8917c23 */ /* 0x000fe20008010897 */
[--C-:B------:R-:W-:Y:S01]  /*3520*/  FFMA.FTZ R148, R14, UR16, -R161.reuse ;  /* 0x000000100e947c23 */ /* 0x100fe200080108a1 */
[----:B------:R-:W-:Y:S01]  /*3530*/  FFMA.FTZ R157, R214, UR16, -R161 ;  /* 0x00000010d69d7c23 */ /* 0x000fe200080108a1 */
[--C-:B------:R-:W-:Y:S01]  /*3540*/  FFMA.FTZ R159, R190, UR16, -R151.reuse ;  /* 0x00000010be9f7c23 */ /* 0x100fe20008010897 */
[----:B------:R-:W-:Y:S01]  /*3550*/  FFMA.FTZ R172, R172, UR16, -R151 ;  /* 0x00000010acac7c23 */ /* 0x000fe20008010897 */
[----:B------:R-:W-:Y:S01]  /*3560*/  FADD.FTZ R58, R59, R58 ;  /* 0x0000003a3b3a7221 */ /* 0x000fe20000010000 */
[----:B------:R-:W-:Y:S01]  /*3570*/  MUFU.EX2 R53, R53 ;  /* 0x0000003500357308 */ /* 0x000fe20000000800 */
[----:B------:R-:W-:Y:S01]  /*3580*/  FADD.FTZ R61, R61, R64 ;  /* 0x000000403d3d7221 */ /* 0x000fe20000010000 */
[--C-:B------:R-:W-:Y:S01]  /*3590*/  FFMA.FTZ R178, R178, UR16, -R163.reuse ;  /* 0x00000010b2b27c23 */ /* 0x100fe200080108a3 */
[----:B------:R-:W-:Y:S01]  /*35a0*/  FADD.FTZ R51, R51, R58 ;  /* 0x0000003a33337221 */ /* 0x000fe20000010000 */
[----:B------:R-:W-:Y:S01]  /*35b0*/  FFMA.FTZ R169, R176, UR16, -R163 ;  /* 0x00000010b0a97c23 */ /* 0x000fe200080108a3 */
[----:B------:R-:W-:Y:S01]  /*35c0*/  FADD.FTZ R61, R50, R61 ;  /* 0x0000003d323d7221 */ /* 0x000fe20000010000 */
[----:B------:R-:W-:Y:S01]  /*35d0*/  FFMA.FTZ R170, R170, UR16, -R163 ;  /* 0x00000010aaaa7c23 */ /* 0x000fe200080108a3 */
[----:B------:R-:W-:Y:S01]  /*35e0*/  FADD.FTZ R48, R48, R51 ;  /* 0x0000003330307221 */ /* 0x000fe20000010000 */
[----:B------:R-:W3:Y:S01]  /*35f0*/  MUFU.EX2 R46, R46 ;  /* 0x0000002e002e7308 */ /* 0x000ee20000000800 */
[----:B----4-:R-:W-:Y:S01]  /*3600*/  F2FP.F16.F32.PACK_AB R73, R60, R57 ;  /* 0x000000393c49723e */ /* 0x010fe200000000ff */
[----:B------:R-:W-:Y:S01]  /*3610*/  FADD.FTZ R60, R57, R60 ;  /* 0x0000003c393c7221 */ /* 0x000fe20000010000 */
[--C-:B------:R-:W-:Y:S01]  /*3620*/  FFMA.FTZ R165, R182, UR16, -R151.reuse ;  /* 0x00000010b6a57c23 */ /* 0x100fe20008010897 */
[----:B------:R-:W-:Y:S01]  /*3630*/  FFMA.FTZ R174, R174, UR16, -R151 ;  /* 0x00000010aeae7c23 */ /* 0x000fe20008010897 */
[--C-:B------:R-:W-:Y:S01]  /*3640*/  FFMA.FTZ R163, R168, UR16, -R161.reuse ;  /* 0x00000010a8a37c23 */ /* 0x100fe200080108a1 */
[--C-:B------:R-:W-:Y:S01]  /*3650*/  FFMA.FTZ R166, R166, UR16, -R161.reuse ;  /* 0x00000010a6a67c23 */ /* 0x100fe200080108a1 */
[--C-:B------:R-:W-:Y:S01]  /*3660*/  FFMA.FTZ R164, R164, UR16, -R161.reuse ;  /* 0x00000010a4a47c23 */ /* 0x100fe200080108a1 */
[----:B------:R-:W-:Y:S01]  /*3670*/  MUFU.EX2 R67, R67 ;  /* 0x0000004300437308 */ /* 0x000fe20000000800 */
[----:B------:R-:W-:Y:S01]  /*3680*/  FFMA.FTZ R215, R162, UR16, -R161 ;  /* 0x00000010a2d77c23 */ /* 0x000fe200080108a1 */
[--C-:B------:R-:W-:Y:S01]  /*3690*/  FFMA.FTZ R160, R160, UR16, -R151.reuse ;  /* 0x00000010a0a07c23 */ /* 0x100fe20008010897 */
[----:B------:R-:W-:Y:S01]  /*36a0*/  FFMA.FTZ R150, R150, UR16, -R151 ;  /* 0x0000001096967c23 */ /* 0x000fe20008010897 */
[----:B------:R-:W-:Y:S01]  /*36b0*/  ISETP.GE.AND P0, PT, R3, 0x2, PT ;  /* 0x000000020300780c */ /* 0x000fe20003f06270 */
[----:B------:R-:W-:-:S03]  /*36c0*/  VIADD R190, R197, 0x1000 ;  /* 0x00001000c5be7836 */ /* 0x000fc60000000000 */
[----:B------:R-:W4:Y:S01]  /*36d0*/  MUFU.EX2 R62, R62 ;  /* 0x0000003e003e7308 */ /* 0x000f220000000800 */
[----:B---3--:R-:W-:Y:S01]  /*36e0*/  F2FP.F16.F32.PACK_AB R75, R46, R53 ;  /* 0x000000352e4b723e */ /* 0x008fe200000000ff */
[----:B------:R-:W-:-:S04]  /*36f0*/  FADD.FTZ R53, R53, R60 ;  /* 0x0000003c35357221 */ /* 0x000fc80000010000 */
[----:B------:R-:W-:Y:S02]  /*3700*/  FADD.FTZ R46, R46, R53 ;  /* 0x000000352e2e7221 */ /* 0x000fe40000010000 */
[----:B------:R-:W-:Y:S01]  /*3710*/  MUFU.EX2 R65, R65 ;  /* 0x0000004100417308 */ /* 0x000fe20000000800 */
[C---:B------:R-:W-:Y:S06]  /*3720*/  HMMA.16816.F32 R124, R72.reuse, R116, RZ ;  /* 0x00000074487c723c */ /* 0x040fec00000018ff */
[----:B--2---:R-:W-:Y:S01]  /*3730*/  HMMA.16816.F32 R108, R72, R100, RZ ;  /* 0x00000064486c723c */ /* 0x004fe200000018ff */
[----:B------:R-:W2:Y:S01]  /*3740*/  MUFU.EX2 R56, R56 ;  /* 0x0000003800387308 */ /* 0x000ea20000000800 */
[----:B----4-:R-:W-:Y:S01]  /*3750*/  F2FP.F16.F32.PACK_AB R69, R62, R67 ;  /* 0x000000433e45723e */ /* 0x010fe200000000ff */
[----:B------:R-:W-:-:S03]  /*3760*/  FADD.FTZ R62, R67, R62 ;  /* 0x0000003e433e7221 */ /* 0x000fc60000010000 */
[C---:B------:R-:W-:Y:S03]  /*3770*/  HMMA.16816.F32 R92, R72.reuse, R84, RZ ;  /* 0x00000054485c723c */ /* 0x040fe600000018ff */
[----:B------:R-:W-:Y:S03]  /*3780*/  MUFU.EX2 R49, R49 ;  /* 0x0000003100317308 */ /* 0x000fe60000000800 */
[C---:B------:R-:W-:Y:S05]  /*3790*/  HMMA.16816.F32 R76, R72.reuse, R4, RZ ;  /* 0x00000004484c723c */ /* 0x040fea00000018ff */
[----:B------:R-:W3:Y:S01]  /*37a0*/  MUFU.EX2 R2, R2 ;  /* 0x0000000200027308 */ /* 0x000ee20000000800 */
[----:B--2---:R-:W-:Y:S01]  /*37b0*/  F2FP.F16.F32.PACK_AB R71, R56, R65 ;  /* 0x000000413847723e */ /* 0x004fe200000000ff */
[----:B------:R-:W-:Y:S01]  /*37c0*/  HMMA.16816.F32 R120, R72, R118, RZ ;  /* 0x000000764878723c */ /* 0x000fe200000018ff */
[----:B------:R-:W-:-:S04]  /*37d0*/  FADD.FTZ R65, R65, R62 ;  /* 0x0000003e41417221 */ /* 0x000fc80000010000 */
[----:B------:R-:W-:Y:S01]  /*37e0*/  FADD.FTZ R56, R56, R65 ;  /* 0x0000004138387221 */ /* 0x000fe20000010000 */
[----:B------:R-:W-:Y:S01]  /*37f0*/  MUFU.EX2 R45, R45 ;  /* 0x0000002d002d7308 */ /* 0x000fe20000000800 */
[C---:B------:R-:W-:Y:S06]  /*3800*/  HMMA.16816.F32 R104, R72.reuse, R102, RZ ;  /* 0x000000664868723c */ /* 0x040fec00000018ff */
[----:B------:R-:W-:Y:S01]  /*3810*/  HMMA.16816.F32 R88, R72, R86, RZ ;  /* 0x000000564858723c */ /* 0x000fe200000018ff */
[----:B------:R-:W2:Y:S01]  /*3820*/  MUFU.EX2 R0, R0 ;  /* 0x0000000000007308 */ /* 0x000ea20000000800 */
[----:B---3--:R-:W-:Y:S01]  /*3830*/  F2FP.F16.F32.PACK_AB R8, R2, R49 ;  /* 0x000000310208723e */ /* 0x008fe200000000ff */
[----:B------:R-:W-:-:S03]  /*3840*/  FADD.FTZ R49, R49, R48 ;  /* 0x0000003031317221 */ /* 0x000fc60000010000 */
[C---:B------:R-:W-:Y:S01]  /*3850*/  HMMA.16816.F32 R128, R68.reuse, R116, RZ ;  /* 0x000000744480723c */ /* 0x040fe200000018ff */
[----:B------:R-:W-:Y:S02]  /*3860*/  FADD.FTZ R2, R2, R49 ;  /* 0x0000003102027221 */ /* 0x000fe40000010000 */
[----:B------:R-:W-:Y:S03]  /*3870*/  MUFU.EX2 R55, R55 ;  /* 0x0000003700377308 */ /* 0x000fe60000000800 */
[----:B------:R-:W-:Y:S05]  /*3880*/  HMMA.16816.F32 R112, R68, R100, RZ ;  /* 0x000000644470723c */ /* 0x000fea00000018ff */
[----:B------:R-:W3:Y:S01]  /*3890*/  MUFU.EX2 R52, R52 ;  /* 0x0000003400347308 */ /* 0x000ee20000000800 */
[----:B------:R-:W-:Y:S01]  /*38a0*/  HMMA.16816.F32 R72, R72, R6, RZ ;  /* 0x000000064848723c */ /* 0x000fe200000018ff */
[----:B--2---:R-:W-:Y:S01]  /*38b0*/  F2FP.F16.F32.PACK_AB R10, R0, R45 ;  /* 0x0000002d000a723e */ /* 0x004fe200000000ff */
[----:B------:R-:W-:-:S04]  /*38c0*/  FADD.FTZ R45, R45, R2 ;  /* 0x000000022d2d7221 */ /* 0x000fc80000010000 */
[----:B------:R-:W-:Y:S01]  /*38d0*/  HMMA.16816.F32 R116, R68, R118, RZ ;  /* 0x000000764474723c */ /* 0x000fe200000018ff */
[----:B------:R-:W-:Y:S01]  /*38e0*/  MUFU.EX2 R54, R54 ;  /* 0x0000003600367308 */ /* 0x000fe20000000800 */
[----:B------:R-:W-:-:S04]  /*38f0*/  FADD.FTZ R45, R0, R45 ;  /* 0x0000002d002d7221 */ /* 0x000fc80000010000 */
[C---:B------:R-:W-:Y:S03]  /*3900*/  HMMA.16816.F32 R100, R68.reuse, R102, RZ ;  /* 0x000000664464723c */ /* 0x040fe600000018ff */
[----:B------:R-:W2:Y:S01]  /*3910*/  MUFU.EX2 R63, R63 ;  /* 0x0000003f003f7308 */ /* 0x000ea20000000800 */
[C---:B---3--:R-:W-:Y:S01]  /*3920*/  F2FP.F16.F32.PACK_AB R9, R52.reuse, R55 ;  /* 0x000000373409723e */ /* 0x048fe200000000ff */
[----:B------:R-:W-:Y:S01]  /*3930*/  FADD.FTZ R55, R55, R46 ;  /* 0x0000002e37377221 */ /* 0x000fe20000010000 */
[C---:B------:R-:W-:Y:S03]  /*3940*/  HMMA.16816.F32 R96, R68.reuse, R84, RZ ;  /* 0x000000544460723c */ /* 0x040fe600000018ff */
[----:B------:R-:W-:Y:S02]  /*3950*/  FADD.FTZ R55, R52, R55 ;  /* 0x0000003734377221 */ /* 0x000fe40000010000 */
[----:B------:R-:W-:Y:S01]  /*3960*/  MUFU.EX2 R143, R143 ;  /* 0x0000008f008f7308 */ /* 0x000fe20000000800 */
[C---:B------:R-:W-:Y:S06]  /*3970*/  HMMA.16816.F32 R84, R68.reuse, R86, RZ ;  /* 0x000000564454723c */ /* 0x040fec00000018ff */
[----:B------:R-:W-:Y:S01]  /*3980*/  HMMA.16816.F32 R80, R68, R4, RZ ;  /* 0x000000044450723c */ /* 0x000fe200000018ff */
[----:B------:R-:W3:Y:S01]  /*3990*/  MUFU.EX2 R140, R140 ;  /* 0x0000008c008c7308 */ /* 0x000ee20000000800 */
[----:B--2---:R-:W-:Y:S01]  /*39a0*/  F2FP.F16.F32.PACK_AB R11, R63, R54 ;  /* 0x000000363f0b723e */ /* 0x004fe200000000ff */
[----:B------:R-:W-:-:S03]  /*39b0*/  FADD.FTZ R54, R54, R55 ;  /* 0x0000003736367221 */ /* 0x000fc60000010000 */
[----:B------:R-:W-:Y:S01]  /*39c0*/  HMMA.16816.F32 R68, R68, R6, RZ ;  /* 0x000000064444723c */ /* 0x000fe200000018ff */
[----:B------:R-:W-:Y:S01]  /*39d0*/  F2FP.F16.F32.PACK_AB R4, R43, R44 ;  /* 0x0000002c2b04723e */ /* 0x000fe200000000ff */
[----:B------:R-:W-:Y:S01]  /*39e0*/  FADD.FTZ R44, R44, R61 ;  /* 0x0000003d2c2c7221 */ /* 0x000fe20000010000 */
[----:B------:R-:W-:Y:S01]  /*39f0*/  MUFU.EX2 R142, R142 ;  /* 0x0000008e008e7308 */ /* 0x000fe20000000800 */
[----:B------:R-:W-:Y:S02]  /*3a00*/  FADD.FTZ R63, R63, R54 ;  /* 0x000000363f3f7221 */ /* 0x000fe40000010000 */
[----:B-----5:R-:W-:Y:S01]  /*3a10*/  HMMA.16816.F32 R108, R8, R32, R108 ;  /* 0x00000020086c723c */ /* 0x020fe2000000186c */
[----:B------:R-:W-:Y:S01]  /*3a20*/  F2FP.F16.F32.PACK_AB R6, R41, R42 ;  /* 0x0000002a2906723e */ /* 0x000fe200000000ff */
[----:B------:R-:W-:-:S03]  /*3a30*/  FADD.FTZ R43, R43, R44 ;  /* 0x0000002c2b2b7221 */ /* 0x000fc60000010000 */
[----:B------:R-:W2:Y:S01]  /*3a40*/  MUFU.EX2 R145, R145 ;  /* 0x0000009100917308 */ /* 0x000ea20000000800 */
[----:B---3--:R-:W-:Y:S01]  /*3a50*/  F2FP.F16.F32.PACK_AB R5, R140, R143 ;  /* 0x0000008f8c05723e */ /* 0x008fe200000000ff */
[----:B------:R-:W-:Y:S01]  /*3a60*/  HMMA.16816.F32 R124, R8, R28, R124 ;  /* 0x0000001c087c723c */ /* 0x000fe2000000187c */
[----:B------:R-:W-:Y:S01]  /*3a70*/  FADD.FTZ R143, R143, R56 ;  /* 0x000000388f8f7221 */ /* 0x000fe20000010000 */
[----:B------:R-:W-:-:S03]  /*3a80*/  FADD.FTZ R42, R42, R43 ;  /* 0x0000002b2a2a7221 */ /* 0x000fc60000010000 */
[----:B------:R-:W-:Y:S01]  /*3a90*/  FADD.FTZ R143, R140, R143 ;  /* 0x0000008f8c8f7221 */ /* 0x000fe20000010000 */
[----:B-1----:R-:W-:Y:S01]  /*3aa0*/  HMMA.16816.F32 R92, R8, R16, R92 ;  /* 0x00000010085c723c */ /* 0x002fe2000000185c */
[----:B------:R-:W-:Y:S01]  /*3ab0*/  MUFU.EX2 R144, R144 ;  /* 0x0000009000907308 */ /* 0x000fe20000000800 */
[----:B------:R-:W-:-:S04]  /*3ac0*/  FADD.FTZ R41, R41, R42 ;  /* 0x0000002a29297221 */ /* 0x000fc80000010000 */
[C---:B------:R-:W-:Y:S01]  /*3ad0*/  HMMA.16816.F32 R76, R8.reuse, R20, R76 ;  /* 0x00000014084c723c */ /* 0x040fe2000000184c */
[C---:B--2---:R-:W-:Y:S02]  /*3ae0*/  F2FP.F16.F32.PACK_AB R7, R145.reuse, R142 ;  /* 0x0000008e9107723e */ /* 0x044fe400000000ff */
[----:B------:R-:W1:Y:S01]  /*3af0*/  MUFU.EX2 R147, R147 ;  /* 0x0000009300937308 */ /* 0x000e620000000800 */
[----:B------:R-:W-:Y:S02]  /*3b00*/  FADD.FTZ R142, R142, R143 ;  /* 0x0000008f8e8e7221 */ /* 0x000fe40000010000 */
[----:B------:R-:W-:Y:S02]  /*3b10*/  HMMA.16816.F32 R120, R8, R30, R120 ;  /* 0x0000001e0878723c */ /* 0x000fe40000001878 */
[----:B------:R-:W-:-:S04]  /*3b20*/  FADD.FTZ R142, R145, R142 ;  /* 0x0000008e918e7221 */ /* 0x000fc80000010000 */
[----:B------:R-:W-:Y:S01]  /*3b30*/  HMMA.16816.F32 R112, R4, R32, R112 ;  /* 0x000000200470723c */ /* 0x000fe20000001870 */
[----:B------:R-:W-:Y:S05]  /*3b40*/  MUFU.EX2 R146, R146 ;  /* 0x0000009200927308 */ /* 0x000fea0000000800 */
[C---:B------:R-:W-:Y:S01]  /*3b50*/  HMMA.16816.F32 R104, R8.reuse, R34, R104 ;  /* 0x000000220868723c */ /* 0x040fe20000001868 */
[--C-:B------:R-:W-:Y:S01]  /*3b60*/  FFMA.FTZ R33, R12, UR16, -R161.reuse ;  /* 0x000000100c217c23 */ /* 0x100fe200080108a1 */
[----:B------:R-:W-:Y:S01]  /*3b70*/  FFMA.FTZ R32, R24, UR16, -R161 ;  /* 0x0000001018207c23 */ /* 0x000fe200080108a1 */
[----:B------:R-:W2:Y:S01]  /*3b80*/  LDSM.16.MT88.4 R12, [R195+0x7000] ;  /* 0x00700000c30c783b */ /* 0x000ea20000004200 */
[----:B------:R-:W-:Y:S02]  /*3b90*/  MUFU.EX2 R149, R149 ;  /* 0x0000009500957308 */ /* 0x000fe40000000800 */
[C---:B------:R-:W-:Y:S01]  /*3ba0*/  HMMA.16816.F32 R88, R8.reuse, R18, R88 ;  /* 0x000000120858723c */ /* 0x040fe20000001858 */
[----:B------:R-:W-:Y:S05]  /*3bb0*/  LDSM.16.MT88.4 R24, [R193+0x7000] ;  /* 0x00700000c118783b */ /* 0x000fea0000004200 */
[----:B------:R-:W-:Y:S01]  /*3bc0*/  HMMA.16816.F32 R72, R8, R22, R72 ;  /* 0x000000160848723c */ /* 0x000fe20000001848 */
[----:B------:R-:W3:Y:S01]  /*3bd0*/  LDSM.16.MT88.4 R8, [R194+0x7000] ;  /* 0x00700000c208783b */ /* 0x000ee20000004200 */
[----:B------:R-:W-:Y:S04]  /*3be0*/  MUFU.EX2 R148, R148 ;  /* 0x0000009400947308 */ /* 0x000fe80000000800 */
[C---:B------:R-:W-:Y:S04]  /*3bf0*/  HMMA.16816.F32 R128, R4.reuse, R28, R128 ;  /* 0x0000001c0480723c */ /* 0x040fe80000001880 */
[----:B------:R-:W4:Y:S02]  /*3c00*/  MUFU.EX2 R33, R33 ;  /* 0x0000002100217308 */ /* 0x000f240000000800 */
[C---:B------:R-:W-:Y:S01]  /*3c10*/  HMMA.16816.F32 R116, R4.reuse, R30, R116 ;  /* 0x0000001e0474723c */ /* 0x040fe20000001874 */
[----:B------:R-:W5:Y:S05]  /*3c20*/  LDSM.16.MT88.4 R28, [R192+0x7000] ;  /* 0x00700000c01c783b */ /* 0x000f6a0000004200 */
[C---:B------:R-:W-:Y:S01]  /*3c30*/  HMMA.16816.F32 R100, R4.reuse, R34, R100 ;  /* 0x000000220464723c */ /* 0x040fe20000001864 */
[----:B------:R-:W-:Y:S05]  /*3c40*/  MUFU.EX2 R32, R32 ;  /* 0x0000002000207308 */ /* 0x000fea0000000800 */
[C---:B------:R-:W-:Y:S01]  /*3c50*/  HMMA.16816.F32 R96, R4.reuse, R16, R96 ;  /* 0x000000100460723c */ /* 0x040fe20000001860 */
[--C-:B------:R-:W-:Y:S01]  /*3c60*/  FFMA.FTZ R34, R186, UR16, -R151.reuse ;  /* 0x00000010ba227c23 */ /* 0x100fe20008010897 */
[----:B------:R-:W-:Y:S01]  /*3c70*/  FFMA.FTZ R35, R184, UR16, -R151 ;  /* 0x00000010b8237c23 */ /* 0x000fe20008010897 */
[----:B------:R-:W2:Y:S03]  /*3c80*/  MUFU.EX2 R157, R157 ;  /* 0x0000009d009d7308 */ /* 0x000ea60000000800 */
[C---:B------:R-:W-:Y:S01]  /*3c90*/  HMMA.16816.F32 R80, R4.reuse, R20, R80 ;  /* 0x000000140450723c */ /* 0x040fe20000001850 */
[----:B-1----:R-:W-:Y:S01]  /*3ca0*/  F2FP.F16.F32.PACK_AB R16, R147, R144 ;  /* 0x000000909310723e */ /* 0x002fe200000000ff */
[----:B------:R-:W-:Y:S01]  /*3cb0*/  FADD.FTZ R144, R144, R45 ;  /* 0x0000002d90907221 */ /* 0x000fe20000010000 */
[----:B----4-:R-:W-:Y:S01]  /*3cc0*/  F2FP.F16.F32.PACK_AB R17, R33, R148 ;  /* 0x000000942111723e */ /* 0x010fe200000000ff */
[----:B------:R-:W-:Y:S01]  /*3cd0*/  FADD.FTZ R148, R148, R63 ;  /* 0x0000003f94947221 */ /* 0x000fe20000010000 */
[----:B------:R-:W-:Y:S01]  /*3ce0*/  MUFU.EX2 R159, R159 ;  /* 0x0000009f009f7308 */ /* 0x000fe20000000800 */
[----:B------:R-:W-:Y:S01]  /*3cf0*/  HMMA.16816.F32 R84, R4, R18, R84 ;  /* 0x000000120454723c */ /* 0x000fe20000001854 */
[----:B------:R-:W-:Y:S01]  /*3d00*/  FADD.FTZ R147, R147, R144 ;  /* 0x0000009093937221 */ /* 0x000fe20000010000 */
[----:B------:R-:W-:-:S04]  /*3d10*/  FADD.FTZ R33, R33, R148 ;  /* 0x0000009421217221 */ /* 0x000fc80000010000 */
[----:B------:R-:W-:Y:S01]  /*3d20*/  HMMA.16816.F32 R68, R4, R22, R68 ;  /* 0x000000160444723c */ /* 0x000fe20000001844 */
[----:B------:R-:W1:Y:S01]  /*3d30*/  MUFU.EX2 R34, R34 ;  /* 0x0000002200227308 */ /* 0x000e620000000800 */
[----:B------:R-:W-:Y:S01]  /*3d40*/  F2FP.F16.F32.PACK_AB R18, R149, R146 ;  /* 0x000000929512723e */ /* 0x000fe200000000ff */
[----:B------:R-:W4:Y:S01]  /*3d50*/  LDSM.16.MT88.4 R20, [R195+0x7800] ;  /* 0x00780000c314783b */ /* 0x000f220000004200 */
[----:B--2---:R-:W-:Y:S01]  /*3d60*/  F2FP.F16.F32.PACK_AB R19, R157, R32 ;  /* 0x000000209d13723e */ /* 0x004fe200000000ff */
[----:B------:R-:W-:Y:S01]  /*3d70*/  FADD.FTZ R146, R146, R147 ;  /* 0x0000009392927221 */ /* 0x000fe20000010000 */
[----:B------:R-:W-:Y:S01]  /*3d80*/  FADD.FTZ R32, R32, R33 ;  /* 0x0000002120207221 */ /* 0x000fe20000010000 */
[----:B------:R-:W-:Y:S01]  /*3d90*/  F2FP.F16.F32.PACK_AB R4, R39, R40 ;  /* 0x000000282704723e */ /* 0x000fe200000000ff */
[----:B------:R-:W-:Y:S01]  /*3da0*/  FADD.FTZ R40, R40, R41 ;  /* 0x0000002928287221 */ /* 0x000fe20000010000 */
[----:B------:R-:W-:Y:S01]  /*3db0*/  MUFU.EX2 R35, R35 ;  /* 0x0000002300237308 */ /* 0x000fe20000000800 */
[----:B------:R-:W-:Y:S01]  /*3dc0*/  F2FP.F16.F32.PACK_AB R6, R37, R38 ;  /* 0x000000262506723e */ /* 0x000fe200000000ff */
[----:B------:R-:W-:Y:S01]  /*3dd0*/  HMMA.16816.F32 R124, R16, R12, R124 ;  /* 0x0000000c107c723c */ /* 0x000fe2000000187c */
[----:B------:R-:W-:Y:S01]  /*3de0*/  FADD.FTZ R39, R39, R40 ;  /* 0x0000002827277221 */ /* 0x000fe20000010000 */
[----:B------:R-:W-:Y:S01]  /*3df0*/  FADD.FTZ R146, R149, R146 ;  /* 0x0000009295927221 */ /* 0x000fe20000010000 */
[----:B------:R-:W-:-:S02]  /*3e00*/  FADD.FTZ R32, R157, R32 ;  /* 0x000000209d207221 */ /* 0x000fc40000010000 */
[----:B------:R-:W-:Y:S01]  /*3e10*/  FADD.FTZ R38, R38, R39 ;  /* 0x0000002726267221 */ /* 0x000fe20000010000 */
[----:B------:R-:W2:Y:S01]  /*3e20*/  MUFU.EX2 R172, R172 ;  /* 0x000000ac00ac7308 */ /* 0x000ea20000000800 */
[----:B-1----:R-:W-:Y:S01]  /*3e30*/  F2FP.F16.F32.PACK_AB R5, R34, R159 ;  /* 0x0000009f2205723e */ /* 0x002fe200000000ff */
[----:B---3--:R-:W-:Y:S01]  /*3e40*/  HMMA.16816.F32 R108, R16, R8, R108 ;  /* 0x00000008106c723c */ /* 0x008fe2000000186c */
[----:B------:R-:W-:Y:S01]  /*3e50*/  FADD.FTZ R159, R159, R142 ;  /* 0x0000008e9f9f7221 */ /* 0x000fe20000010000 */
[----:B------:R-:W-:-:S03]  /*3e60*/  FADD.FTZ R37, R37, R38 ;  /* 0x0000002625257221 */ /* 0x000fc60000010000 */
[----:B------:R-:W-:Y:S01]  /*3e70*/  FADD.FTZ R34, R34, R159 ;  /* 0x0000009f22227221 */ /* 0x000fe20000010000 */
[C---:B------:R-:W-:Y:S01]  /*3e80*/  HMMA.16816.F32 R92, R16.reuse, R24, R92 ;  /* 0x00000018105c723c */ /* 0x040fe2000000185c */
[----:B------:R-:W-:Y:S05]  /*3e90*/  MUFU.EX2 R165, R165 ;  /* 0x000000a500a57308 */ /* 0x000fea0000000800 */
[----:B-----5:R-:W-:Y:S01]  /*3ea0*/  HMMA.16816.F32 R76, R16, R28, R76 ;  /* 0x0000001c104c723c */ /* 0x020fe2000000184c */
[----:B--2---:R-:W-:Y:S02]  /*3eb0*/  F2FP.F16.F32.PACK_AB R7, R172, R35 ;  /* 0x00000023ac07723e */ /* 0x004fe400000000ff */
[----:B------:R-:W-:Y:S01]  /*3ec0*/  MUFU.EX2 R174, R174 ;  /* 0x000000ae00ae7308 */ /* 0x000fe20000000800 */
[----:B------:R-:W-:-:S02]  /*3ed0*/  FADD.FTZ R35, R35, R34 ;  /* 0x0000002223237221 */ /* 0x000fc40000010000 */
[----:B------:R-:W-:Y:S02]  /*3ee0*/  HMMA.16816.F32 R120, R16, R14, R120 ;  /* 0x0000000e1078723c */ /* 0x000fe40000001878 */
[----:B------:R-:W-:-:S04]  /*3ef0*/  FADD.FTZ R172, R172, R35 ;  /* 0x00000023acac7221 */ /* 0x000fc80000010000 */
[C---:B------:R-:W-:Y:S01]  /*3f00*/  HMMA.16816.F32 R104, R16.reuse, R10, R104 ;  /* 0x0000000a1068723c */ /* 0x040fe20000001868 */
[----:B------:R-:W-:Y:S05]  /*3f10*/  MUFU.EX2 R167, R167 ;  /* 0x000000a700a77308 */ /* 0x000fea0000000800 */
[C---:B------:R-:W-:Y:S03]  /*3f20*/  HMMA.16816.F32 R88, R16.reuse, R26, R88 ;  /* 0x0000001a1058723c */ /* 0x040fe60000001858 */
[----:B------:R-:W1:Y:S03]  /*3f30*/  MUFU.EX2 R178, R178 ;  /* 0x000000b200b27308 */ /* 0x000e660000000800 */
[----:B------:R-:W-:Y:S01]  /*3f40*/  HMMA.16816.F32 R72, R16, R30, R72 ;  /* 0x0000001e1048723c */ /* 0x000fe20000001848 */
[----:B------:R-:W2:Y:S04]  /*3f50*/  LDSM.16.MT88.4 R16, [R194+0x7800] ;  /* 0x00780000c210783b */ /* 0x000ea80000004200 */
[----:B------:R-:W-:Y:S01]  /*3f60*/  MUFU.EX2 R163, R163 ;  /* 0x000000a300a37308 */ /* 0x000fe20000000800 */
[C---:B------:R-:W-:Y:S06]  /*3f70*/  HMMA.16816.F32 R128, R4.reuse, R12, R128 ;  /* 0x0000000c0480723c */ /* 0x040fec0000001880 */
[C---:B------:R-:W-:Y:S01]  /*3f80*/  HMMA.16816.F32 R116, R4.reuse, R14, R116 ;  /* 0x0000000e0474723c */ /* 0x040fe20000001874 */
[----:B------:R-:W3:Y:S01]  /*3f90*/  LDSM.16.MT88.4 R12, [R193+0x7800] ;  /* 0x00780000c10c783b */ /* 0x000ee20000004200 */
[----:B------:R-:W5:Y:S04]  /*3fa0*/  MUFU.EX2 R166, R166 ;  /* 0x000000a600a67308 */ /* 0x000f680000000800 */
[C---:B------:R-:W-:Y:S04]  /*3fb0*/  HMMA.16816.F32 R112, R4.reuse, R8, R112 ;  /* 0x000000080470723c */ /* 0x040fe80000001870 */
[----:B------:R-:W-:Y:S02]  /*3fc0*/  MUFU.EX2 R66, R66 ;  /* 0x0000004200427308 */ /* 0x000fe40000000800 */
[C---:B------:R-:W-:Y:S01]  /*3fd0*/  HMMA.16816.F32 R100, R4.reuse, R10, R100 ;  /* 0x0000000a0464723c */ /* 0x040fe20000001864 */
[----:B------:R-:W3:Y:S05]  /*3fe0*/  LDSM.16.MT88.4 R8, [R192+0x7800] ;  /* 0x00780000c008783b */ /* 0x000eea0000004200 */
[C---:B------:R-:W-:Y:S01]  /*3ff0*/  HMMA.16816.F32 R80, R4.reuse, R28, R80 ;  /* 0x0000001c0450723c */ /* 0x040fe20000001850 */
[----:B------:R-:W-:Y:S05]  /*4000*/  MUFU.EX2 R169, R169 ;  /* 0x000000a900a97308 */ /* 0x000fea0000000800 */
[C---:B------:R-:W-:Y:S03]  /*4010*/  HMMA.16816.F32 R96, R4.reuse, R24, R96 ;  /* 0x000000180460723c */ /* 0x040fe60000001860 */
[----:B------:R-:W4:Y:S03]  /*4020*/  MUFU.EX2 R170, R170 ;  /* 0x000000aa00aa7308 */ /* 0x000f260000000800 */
[C---:B------:R-:W-:Y:S01]  /*4030*/  HMMA.16816.F32 R84, R4.reuse, R26, R84 ;  /* 0x0000001a0454723c */ /* 0x040fe20000001854 */
[----:B-1----:R-:W-:Y:S01]  /*4040*/  F2FP.F16.F32.PACK_AB R24, R178, R167 ;  /* 0x000000a7b218723e */ /* 0x002fe200000000ff */
[----:B------:R-:W-:Y:S01]  /*4050*/  FADD.FTZ R167, R167, R146 ;  /* 0x00000092a7a77221 */ /* 0x000fe20000010000 */
[----:B-----5:R-:W-:Y:S01]  /*4060*/  F2FP.F16.F32.PACK_AB R25, R166, R163 ;  /* 0x000000a3a619723e */ /* 0x020fe200000000ff */
[----:B------:R-:W-:Y:S01]  /*4070*/  FADD.FTZ R163, R163, R32 ;  /* 0x00000020a3a37221 */ /* 0x000fe20000010000 */
[----:B------:R-:W-:Y:S01]  /*4080*/  MUFU.EX2 R164, R164 ;  /* 0x000000a400a47308 */ /* 0x000fe20000000800 */
[----:B------:R-:W-:Y:S01]  /*4090*/  HMMA.16816.F32 R68, R4, R30, R68 ;  /* 0x0000001e0444723c */ /* 0x000fe20000001844 */
[----:B------:R-:W-:Y:S01]  /*40a0*/  FADD.FTZ R178, R178, R167 ;  /* 0x000000a7b2b27221 */ /* 0x000fe20000010000 */
[----:B------:R-:W-:-:S05]  /*40b0*/  FADD.FTZ R163, R166, R163 ;  /* 0x000000a3a6a37221 */ /* 0x000fca0000010000 */
[----:B------:R-:W1:Y:S01]  /*40c0*/  MUFU.EX2 R215, R215 ;  /* 0x000000d700d77308 */ /* 0x000e620000000800 */
[----:B------:R-:W-:Y:S01]  /*40d0*/  F2FP.F16.F32.PACK_AB R4, R47, R36 ;  /* 0x000000242f04723e */ /* 0x000fe200000000ff */
[----:B------:R-:W-:Y:S01]  /*40e0*/  FADD.FTZ R36, R36, R37 ;  /* 0x0000002524247221 */ /* 0x000fe20000010000 */
[----:B------:R-:W-:Y:S01]  /*40f0*/  F2FP.F16.F32.PACK_AB R5, R174, R165 ;  /* 0x000000a5ae05723e */ /* 0x000fe200000000ff */
[----:B------:R-:W-:Y:S01]  /*4100*/  FADD.FTZ R165, R165, R172 ;  /* 0x000000aca5a57221 */ /* 0x000fe20000010000 */
[----:B----4-:R-:W-:Y:S01]  /*4110*/  F2FP.F16.F32.PACK_AB R26, R170, R169 ;  /* 0x000000a9aa1a723e */ /* 0x010fe200000000ff */
[----:B------:R-:W-:Y:S01]  /*4120*/  FADD.FTZ R47, R47, R36 ;  /* 0x000000242f2f7221 */ /* 0x000fe20000010000 */
[----:B------:R-:W-:Y:S01]  /*4130*/  F2FP.F16.F32.PACK_AB R6, R219, R66 ;  /* 0x00000042db06723e */ /* 0x000fe200000000ff */
[----:B------:R-:W-:Y:S01]  /*4140*/  MUFU.EX2 R160, R160 ;  /* 0x000000a000a07308 */ /* 0x000fe20000000800 */
[----:B------:R-:W-:Y:S01]  /*4150*/  FADD.FTZ R165, R174, R165 ;  /* 0x000000a5aea57221 */ /* 0x000fe20000010000 */
[----:B------:R-:W-:Y:S01]  /*4160*/  FADD.FTZ R66, R66, R47 ;  /* 0x0000002f42427221 */ /* 0x000fe20000010000 */
[----:B------:R-:W-:-:S03]  /*4170*/  FADD.FTZ R169, R169, R178 ;  /* 0x000000b2a9a97221 */ /* 0x000fc60000010000 */
[----:B------:R-:W-:Y:S01]  /*4180*/  FADD.FTZ R219, R219, R66 ;  /* 0x00000042dbdb7221 */ /* 0x000fe20000010000 */
[----:B------:R-:W-:Y:S01]  /*4190*/  FADD.FTZ R217, R170, R169 ;  /* 0x000000a9aad97221 */ /* 0x000fe20000010000 */
[----:B------:R-:W4:Y:S01]  /*41a0*/  MUFU.EX2 R29, R150 ;  /* 0x00000096001d7308 */ /* 0x000f220000000800 */
[----:B-1----:R-:W-:Y:S01]  /*41b0*/  F2FP.F16.F32.PACK_AB R27, R215, R164 ;  /* 0x000000a4d71b723e */ /* 0x002fe200000000ff */
[----:B------:R-:W-:-:S04]  /*41c0*/  FADD.FTZ R164, R164, R163 ;  /* 0x000000a3a4a47221 */ /* 0x000fc80000010000 */
[----:B------:R-:W-:Y:S02]  /*41d0*/  FADD.FTZ R215, R215, R164 ;  /* 0x000000a4d7d77221 */ /* 0x000fe40000010000 */
[C---:B------:R-:W-:Y:S06]  /*41e0*/  HMMA.16816.F32 R124, R24.reuse, R20, R124 ;  /* 0x00000014187c723c */ /* 0x040fec000000187c */
[----:B------:R-:W-:Y:S01]  /*41f0*/  HMMA.16816.F32 R120, R24, R22, R120 ;  /* 0x000000161878723c */ /* 0x000fe20000001878 */
[----:B----4-:R-:W-:Y:S01]  /*4200*/  F2FP.F16.F32.PACK_AB R7, R29, R160 ;  /* 0x000000a01d07723e */ /* 0x010fe200000000ff */
[----:B------:R-:W-:-:S04]  /*4210*/  FADD.FTZ R160, R160, R165 ;  /* 0x000000a5a0a07221 */ /* 0x000fc80000010000 */
[----:B--2---:R-:W-:Y:S01]  /*4220*/  HMMA.16816.F32 R108, R24, R16, R108 ;  /* 0x00000010186c723c */ /* 0x004fe2000000186c */
[----:B------:R-:W-:-:S05]  /*4230*/  FADD.FTZ R214, R29, R160 ;  /* 0x000000a01dd67221 */ /* 0x000fca0000010000 */
[C---:B------:R-:W-:Y:S06]  /*4240*/  HMMA.16816.F32 R104, R24.reuse, R18, R104 ;  /* 0x000000121868723c */ /* 0x040fec0000001868 */
[C---:B---3--:R-:W-:Y:S06]  /*4250*/  HMMA.16816.F32 R92, R24.reuse, R12, R92 ;  /* 0x0000000c185c723c */ /* 0x048fec000000185c */
[C---:B------:R-:W-:Y:S06]  /*4260*/  HMMA.16816.F32 R88, R24.reuse, R14, R88 ;  /* 0x0000000e1858723c */ /* 0x040fec0000001858 */
[C---:B------:R-:W-:Y:S06]  /*4270*/  HMMA.16816.F32 R76, R24.reuse, R8, R76 ;  /* 0x00000008184c723c */ /* 0x040fec000000184c */
        /* <DEDUP_REMOVED lines=21> */
[----:B------:R-:W-:Y:S02]  /*43d0*/  LEA.HI.X R5, R6, UR7, R0, 0x1, P1 ;  /* 0x0000000706057c11 */ /* 0x000fe400088f0c00 */
[----:B------:R-:W-:Y:S02]  /*43e0*/  IADD3 R6, P1, R12, UR12, RZ ;  /* 0x0000000c0c067c10 */ /* 0x000fe4000ff3e0ff */
[----:B------:R-:W-:Y:S02]  /*43f0*/  IADD3.X R13, R5, UR13, RZ, P0, !PT ;  /* 0x0000000d050d7c10 */ /* 0x000fe400087fe4ff */
[----:B------:R-:W-:Y:S02]  /*4400*/  IADD3 R14, P0, R6, UR12, RZ ;  /* 0x0000000c060e7c10 */ /* 0x000fe4000ff1e0ff */
[----:B------:R-:W-:-:S04]  /*4410*/  IADD3.X R7, R13, UR13, RZ, P1, !PT ;  /* 0x0000000d0d077c10 */ /* 0x000fc80008ffe4ff */
[----:B------:R-:W-:Y:S01]  /*4420*/  IADD3.X R15, R7, UR13, RZ, P0, !PT ;  /* 0x0000000d070f7c10 */ /* 0x000fe200087fe4ff */
[----:B------:R-:W-:Y:S01]  /*4430*/  @!PT LDS RZ, [RZ] ;  /* 0x00000000fffff984 */ /* 0x000fe20000000800 */
[----:B------:R-:W-:Y:S01]  /*4440*/  @!PT LDS RZ, [RZ] ;  /* 0x00000000fffff984 */ /* 0x000fe20000000800 */
[----:B------:R-:W-:Y:S01]  /*4450*/  @!PT LDS RZ, [RZ] ;  /* 0x00000000fffff984 */ /* 0x000fe20000000800 */
[----:B------:R-:W-:Y:S04]  /*4460*/  LDGSTS.E.BYPASS.LTC128B.128 [R203+0x6000], desc[UR20][R4.64] ;  /* 0x0600000004cb7fae */ /* 0x000fe8000b901d54 */
[----:B------:R-:W-:Y:S04]  /*4470*/  LDGSTS.E.BYPASS.LTC128B.128 [R203+0x6800], desc[UR20][R12.64] ;  /* 0x068000000ccb7fae */ /* 0x000fe8000b901d54 */
[----:B------:R1:W-:Y:S04]  /*4480*/  LDGSTS.E.BYPASS.LTC128B.128 [R203+0x7000], desc[UR20][R6.64] ;  /* 0x0700000006cb7fae */ /* 0x0003e8000b901d54 */
[----:B------:R2:W-:Y:S04]  /*4490*/  LDGSTS.E.BYPASS.LTC128B.128 [R203+0x7800], desc[UR20][R14.64] ;  /* 0x078000000ecb7fae */ /* 0x0005e8000b901d54 */
[----:B------:R-:W-:Y:S04]  /*44a0*/  LDSM.16.M88.4 R64, [R202] ;  /* 0x00000000ca40783b */ /* 0x000fe80000000200 */
[----:B------:R-:W3:Y:S04]  /*44b0*/  LDSM.16.M88.4 R8, [R201] ;  /* 0x00000000c908783b */ /* 0x000ee80000000200 */
[----:B------:R-:W1:Y:S04]  /*44c0*/  LDSM.16.M88.4 R60, [R202+0x2000] ;  /* 0x00200000ca3c783b */ /* 0x000e680000000200 */
[----:B------:R-:W-:Y:S04]  /*44d0*/  LDSM.16.M88.4 R56, [R200] ;  /* 0x00000000c838783b */ /* 0x000fe80000000200 */
[----:B------:R-:W4:Y:S04]  /*44e0*/  LDSM.16.M88.4 R36, [R199] ;  /* 0x00000000c724783b */ /* 0x000f280000000200 */
[----:B------:R-:W5:Y:S04]  /*44f0*/  LDSM.16.M88.4 R52, [R200+0x2000] ;  /* 0x00200000c834783b */ /* 0x000f680000000200 */
[----:B------:R-:W-:Y:S04]  /*4500*/  LDSM.16.M88.4 R24, [R197] ;  /* 0x00000000c518783b */ /* 0x000fe80000000200 */
[----:B------:R-:W5:Y:S04]  /*4510*/  LDSM.16.M88.4 R32, [R198] ;  /* 0x00000000c620783b */ /* 0x000f680000000200 */
[----:B------:R-:W5:Y:S04]  /*4520*/  LDSM.16.M88.4 R28, [R198+0x2000] ;  /* 0x00200000c61c783b */ /* 0x000f680000000200 */
[----:B------:R-:W5:Y:S04]  /*4530*/  LDSM.16.M88.4 R144, [R201+0x800] ;  /* 0x00080000c990783b */ /* 0x000f680000000200 */
[----:B------:R-:W-:Y:S01]  /*4540*/  LDSM.16.M88.4 R148, [R188] ;  /* 0x00000000bc94783b */ /* 0x000fe20000000200 */
[-C--:B---3--:R-:W-:Y:S03]  /*4550*/  HMMA.16816.F32 R140, R64, R8.reuse, RZ ;  /* 0x00000008408c723c */ /* 0x088fe600000018ff */
[----:B------:R-:W3:Y:S04]  /*4560*/  LDSM.16.M88.4 R20, [R196] ;  /* 0x00000000c414783b */ /* 0x000ee80000000200 */
[----:B------:R-:W3:Y:S01]  /*4570*/  LDSM.16.M88.4 R16, [R196+0x2000] ;  /* 0x00200000c410783b */ /* 0x000ee20000000200 */
[C---:B-1----:R-:W-:Y:S03]  /*4580*/  HMMA.16816.F32 R4, R60.reuse, R8, RZ ;  /* 0x000000083c04723c */ /* 0x042fe600000018ff */
[----:B------:R-:W1:Y:S03]  /*4590*/  LDSM.16.M88.4 R48, [R199+0x800] ;  /* 0x00080000c730783b */ /* 0x000e660000000200 */
[-C--:B--2---:R-:W-:Y:S01]  /*45a0*/  HMMA.16816.F32 R12, R60, R10.reuse, RZ ;  /* 0x0000000a3c0c723c */ /* 0x084fe200000018ff */
[----:B------:R-:W0:Y:S05]  /*45b0*/  LDGDEPBAR ;  /* 0x00000000000079af */ /* 0x000e2a0000000000 */
[----:B------:R-:W-:Y:S06]  /*45c0*/  HMMA.16816.F32 R8, R64, R10, RZ ;  /* 0x0000000a4008723c */ /* 0x000fec00000018ff */
[-C--:B----4-:R-:W-:Y:S06]  /*45d0*/  HMMA.16816.F32 R140, R56, R36.reuse, R140 ;  /* 0x00000024388c723c */ /* 0x090fec000000188c */
[C---:B-----5:R-:W-:Y:S06]  /*45e0*/  HMMA.16816.F32 R4, R52.reuse, R36, R4 ;  /* 0x000000243404723c */ /* 0x060fec0000001804 */
[-C--:B------:R-:W-:Y:S06]  /*45f0*/  HMMA.16816.F32 R12, R52, R38.reuse, R12 ;  /* 0x00000026340c723c */ /* 0x080fec000000180c */
[----:B------:R-:W-:Y:S06]  /*4600*/  HMMA.16816.F32 R8, R56, R38, R8 ;  /* 0x000000263808723c */ /* 0x000fec0000001808 */
[-C--:B------:R-:W-:Y:S06]  /*4610*/  HMMA.16816.F32 R140, R32, R24.reuse, R140 ;  /* 0x00000018208c723c */ /* 0x080fec000000188c */
[----:B------:R-:W-:Y:S06]  /*4620*/  HMMA.16816.F32 R4, R28, R24, R4 ;  /* 0x000000181c04723c */ /* 0x000fec0000001804 */
[-C--:B------:R-:W-:Y:S06]  /*4630*/  HMMA.16816.F32 R44, R64, R144.reuse, RZ ;  /* 0x00000090402c723c */ /* 0x080fec00000018ff */
[----:B------:R-:W-:Y:S06]  /*4640*/  HMMA.16816.F32 R40, R60, R144, RZ ;  /* 0x000000903c28723c */ /* 0x000fec00000018ff */
[----:B---3--:R-:W-:Y:S06]  /*4650*/  HMMA.16816.F32 R140, R20, R148, R140 ;  /* 0x00000094148c723c */ /* 0x008fec000000188c */
[-C--:B------:R-:W-:Y:S06]  /*4660*/  HMMA.16816.F32 R36, R64, R146.reuse, RZ ;  /* 0x000000924024723c */ /* 0x080fec00000018ff */
[----:B------:R-:W-:Y:S06]  /*4670*/  HMMA.16816.F32 R144, R60, R146, RZ ;  /* 0x000000923c90723c */ /* 0x000fec00000018ff */
[-C--:B------:R-:W-:Y:S06]  /*4680*/  HMMA.16816.F32 R12, R28, R26.reuse, R12 ;  /* 0x0000001a1c0c723c */ /* 0x080fec000000180c */
[----:B------:R-:W-:Y:S01]  /*4690*/  HMMA.16816.F32 R8, R32, R26, R8 ;  /* 0x0000001a2008723c */ /* 0x000fe20000001808 */
[----:B------:R-:W2:Y:S01]  /*46a0*/  LDSM.16.M88.4 R24, [R191] ;  /* 0x00000000bf18783b */ /* 0x000ea20000000200 */
[----:B------:R-:W-:Y:S01]  /*46b0*/  FMUL.FTZ R141, R141, UR4 ;  /* 0x000000048d8d7c20 */ /* 0x000fe20008410000 */
[----:B------:R-:W-:Y:S01]  /*46c0*/  FMUL.FTZ R2, R140, UR4 ;  /* 0x000000048c027c20 */ /* 0x000fe20008410000 */
[----:B------:R-:W-:Y:S01]  /*46d0*/  FMUL.FTZ R0, R142, UR4 ;  /* 0x000000048e007c20 */ /* 0x000fe20008410000 */
[----:B------:R-:W-:Y:S01]  /*46e0*/  FMUL.FTZ R160, R143, UR4 ;  /* 0x000000048fa07c20 */ /* 0x000fe20008410000 */
[----:B------:R-:W-:Y:S01]  /*46f0*/  HMMA.16816.F32 R4, R16, R148, R4 ;  /* 0x000000941004723c */ /* 0x000fe20000001804 */
[----:B------:R3:W-:Y:S05]  /*4700*/  MUFU.TANH R157, R141 ;  /* 0x0000008d009d7308 */ /* 0x0007ea0000002400 */
[-C--:B-1----:R-:W-:Y:S03]  /*4710*/  HMMA.16816.F32 R44, R56, R48.reuse, R44 ;  /* 0x00000030382c723c */ /* 0x082fe6000000182c */
[----:B------:R-:W1:Y:S03]  /*4720*/  MUFU.TANH R2, R2 ;  /* 0x0000000200027308 */ /* 0x000e660000002400 */
[----:B------:R-:W-:Y:S05]  /*4730*/  HMMA.16816.F32 R40, R52, R48, R40 ;  /* 0x000000303428723c */ /* 0x000fea0000001828 */
[----:B------:R-:W-:Y:S01]  /*4740*/  MUFU.TANH R0, R0 ;  /* 0x0000000000007308 */ /* 0x000fe20000002400 */
[-C--:B------:R-:W-:Y:S01]  /*4750*/  HMMA.16816.F32 R36, R56, R50.reuse, R36 ;  /* 0x000000323824723c */ /* 0x080fe20000001824 */
[----:B---3--:R-:W3:Y:S05]  /*4760*/  LDSM.16.M88.4 R140, [R188+0x800] ;  /* 0x00080000bc8c783b */ /* 0x008eea0000000200 */
[----:B------:R-:W-:Y:S01]  /*4770*/  HMMA.16816.F32 R144, R52, R50, R144 ;  /* 0x000000323490723c */ /* 0x000fe20000001890 */
[----:B------:R-:W4:Y:S01]  /*4780*/  LDSM.16.M88.4 R48, [R201+0x1000] ;  /* 0x00100000c930783b */ /* 0x000f220000000200 */
[----:B------:R-:W-:Y:S01]  /*4790*/  FMUL.FTZ R4, R4, UR4 ;  /* 0x0000000404047c20 */ /* 0x000fe20008410000 */
[----:B------:R-:W-:Y:S01]  /*47a0*/  FMUL.FTZ R5, R5, UR4 ;  /* 0x0000000405057c20 */ /* 0x000fe20008410000 */
[----:B------:R-:W-:Y:S01]  /*47b0*/  FMUL.FTZ R6, R6, UR4 ;  /* 0x0000000406067c20 */ /* 0x000fe20008410000 */
[----:B------:R-:W-:Y:S01]  /*47c0*/  FMUL.FTZ R169, R7, UR4 ;  /* 0x0000000407a97c20 */ /* 0x000fe20008410000 */
[-C--:B------:R-:W-:Y:S01]  /*47d0*/  HMMA.16816.F32 R8, R20, R150.reuse, R8 ;  /* 0x000000961408723c */ /* 0x080fe20000001808 */
[----:B------:R-:W-:Y:S05]  /*47e0*/  MUFU.TANH R159, R4 ;  /* 0x00000004009f7308 */ /* 0x000fea0000002400 */
[----:B------:R-:W-:Y:S01]  /*47f0*/  HMMA.16816.F32 R12, R16, R150, R12 ;  /* 0x00000096100c723c */ /* 0x000fe2000000180c */
[----:B------:R-:W-:Y:S02]  /*4800*/  LDSM.16.M88.4 R148, [R201+0x1800] ;  /* 0x00180000c994783b */ /* 0x000fe40000000200 */
[----:B------:R-:W-:Y:S03]  /*4810*/  MUFU.TANH R161, R5 ;  /* 0x0000000500a17308 */ /* 0x000fe60000002400 */
[C---:B--2---:R-:W-:Y:S05]  /*4820*/  HMMA.16816.F32 R44, R32.reuse, R24, R44 ;  /* 0x00000018202c723c */ /* 0x044fea000000182c */
[----:B------:R2:W-:Y:S01]  /*4830*/  MUFU.TANH R162, R6 ;  /* 0x0000000600a27308 */ /* 0x0005e20000002400 */
[----:B------:R-:W-:Y:S06]  /*4840*/  HMMA.16816.F32 R36, R32, R26, R36 ;  /* 0x0000001a2024723c */ /* 0x000fec0000001824 */
[----:B------:R-:W-:Y:S01]  /*4850*/  FMUL.FTZ R8, R8, UR4 ;  /* 0x0000000408087c20 */ /* 0x000fe20008410000 */
[----:B------:R-:W-:Y:S01]  /*4860*/  FMUL.FTZ R9, R9, UR4 ;  /* 0x0000000409097c20 */ /* 0x000fe20008410000 */
[----:B------:R-:W-:Y:S01]  /*4870*/  FMUL.FTZ R10, R10, UR4 ;  /* 0x000000040a0a7c20 */ /* 0x000fe20008410000 */
[----:B------:R-:W-:Y:S01]  /*4880*/  FMUL.FTZ R11, R11, UR4 ;  /* 0x000000040b0b7c20 */ /* 0x000fe20008410000 */
[----:B------:R-:W-:Y:S01]  /*4890*/  MUFU.TANH R164, R8 ;  /* 0x0000000800a47308 */ /* 0x000fe20000002400 */
[C---:B------:R-:W-:Y:S01]  /*48a0*/  HMMA.16816.F32 R40, R28.reuse, R24, R40 ;  /* 0x000000181c28723c */ /* 0x040fe20000001828 */
[----:B------:R-:W-:Y:S01]  /*48b0*/  FMUL.FTZ R12, R12, UR4 ;  /* 0x000000040c0c7c20 */ /* 0x000fe20008410000 */
[----:B------:R-:W-:Y:S01]  /*48c0*/  FMUL.FTZ R13, R13, UR4 ;  /* 0x000000040d0d7c20 */ /* 0x000fe20008410000 */
[----:B------:R-:W-:Y:S01]  /*48d0*/  FMUL.FTZ R170, R14, UR4 ;  /* 0x000000040eaa7c20 */ /* 0x000fe20008410000 */
[----:B------:R-:W-:Y:S01]  /*48e0*/  FMUL.FTZ R171, R15, UR4 ;  /* 0x000000040fab7c20 */ /* 0x000fe20008410000 */
[----:B--2---:R-:W2:Y:S01]  /*48f0*/  LDSM.16.M88.4 R4, [R199+0x1000] ;  /* 0x00100000c704783b */ /* 0x004ea20000000200 */
[----:B------:R-:W-:Y:S01]  /*4900*/  HMMA.16816.F32 R144, R28, R26, R144 ;  /* 0x0000001a1c90723c */ /* 0x000fe20000001890 */
[----:B------:R-:W5:Y:S05]  /*4910*/  MUFU.TANH R165, R9 ;  /* 0x0000000900a57308 */ /* 0x000f6a0000002400 */
[C---:B---3--:R-:W-:Y:S03]  /*4920*/  HMMA.16816.F32 R44, R20.reuse, R140, R44 ;  /* 0x0000008c142c723c */ /* 0x048fe6000000182c */
[----:B------:R-:W-:Y:S03]  /*4930*/  MUFU.TANH R163, R10 ;  /* 0x0000000a00a37308 */ /* 0x000fe60000002400 */
[----:B------:R-:W-:Y:S05]  /*4940*/  HMMA.16816.F32 R36, R20, R142, R36 ;  /* 0x0000008e1424723c */ /* 0x000fea0000001824 */
[----:B------:R3:W-:Y:S01]  /*4950*/  MUFU.TANH R166, R11 ;  /* 0x0000000b00a67308 */ /* 0x0007e20000002400 */
[C---:B------:R-:W-:Y:S06]  /*4960*/  HMMA.16816.F32 R40, R16.reuse, R140, R40 ;  /* 0x0000008c1028723c */ /* 0x040fec0000001828 */
[----:B------:R-:W-:Y:S01]  /*4970*/  HMMA.16816.F32 R144, R16, R142, R144 ;  /* 0x0000008e1090723c */ /* 0x000fe20000001890 */
[----:B------:R-:W-:Y:S05]  /*4980*/  MUFU.TANH R167, R12 ;  /* 0x0000000c00a77308 */ /* 0x000fea0000002400 */
[-C--:B----4-:R-:W-:Y:S01]  /*4990*/  HMMA.16816.F32 R140, R60, R48.reuse, RZ ;  /* 0x000000303c8c723c */ /* 0x090fe200000018ff */
[----:B------:R-:W-:Y:S01]  /*49a0*/  FMUL.FTZ R44, R44, UR4 ;  /* 0x000000042c2c7c20 */ /* 0x000fe20008410000 */
[----:B------:R-:W-:Y:S01]  /*49b0*/  FMUL.FTZ R45, R45, UR4 ;  /* 0x000000042d2d7c20 */ /* 0x000fe20008410000 */
[----:B------:R4:W-:Y:S01]  /*49c0*/  MUFU.TANH R168, R13 ;  /* 0x0000000d00a87308 */ /* 0x0009e20000002400 */
[----:B------:R-:W-:Y:S01]  /*49d0*/  FMUL.FTZ R181, R46, UR4 ;  /* 0x000000042eb57c20 */ /* 0x000fe20008410000 */
[----:B------:R-:W-:Y:S01]  /*49e0*/  FMUL.FTZ R176, R47, UR4 ;  /* 0x000000042fb07c20 */ /* 0x000fe20008410000 */
[C---:B---3--:R-:W-:Y:S01]  /*49f0*/  HMMA.16816.F32 R8, R64.reuse, R48, RZ ;  /* 0x000000304008723c */ /* 0x048fe200000018ff */
[----:B------:R-:W-:Y:S01]  /*4a00*/  FMUL.FTZ R36, R36, UR4 ;  /* 0x0000000424247c20 */ /* 0x000fe20008410000 */
[----:B------:R-:W-:Y:S01]  /*4a10*/  FMUL.FTZ R37, R37, UR4 ;  /* 0x0000000425257c20 */ /* 0x000fe20008410000 */
[----:B------:R-:W-:Y:S01]  /*4a20*/  FMUL.FTZ R38, R38, UR4 ;  /* 0x0000000426267c20 */ /* 0x000fe20008410000 */
[----:B------:R-:W-:Y:S01]  /*4a30*/  FMUL.FTZ R39, R39, UR4 ;  /* 0x0000000427277c20 */ /* 0x000fe20008410000 */
[----:B------:R-:W-:Y:S01]  /*4a40*/  MUFU.TANH R172, R44 ;  /* 0x0000002c00ac7308 */ /* 0x000fe20000002400 */
[----:B------:R-:W-:Y:S01]  /*4a50*/  HMMA.16816.F32 R24, R64, R50, RZ ;  /* 0x000000324018723c */ /* 0x000fe200000018ff */
[----:B------:R-:W-:Y:S01]  /*4a60*/  FMUL.FTZ R40, R40, UR4 ;  /* 0x0000000428287c20 */ /* 0x000fe20008410000 */
[----:B------:R-:W-:Y:S01]  /*4a70*/  FMUL.FTZ R41, R41, UR4 ;  /* 0x0000000429297c20 */ /* 0x000fe20008410000 */
[----:B------:R-:W-:Y:S01]  /*4a80*/  FMUL.FTZ R183, R42, UR4 ;  /* 0x000000042ab77c20 */ /* 0x000fe20008410000 */
[----:B------:R-:W-:-:S02]  /*4a90*/  FMUL.FTZ R182, R43, UR4 ;  /* 0x000000042bb67c20 */ /* 0x000fc40008410000 */
[----:B------:R-:W-:Y:S01]  /*4aa0*/  HMMA.16816.F32 R48, R60, R50, RZ ;  /* 0x000000323c30723c */ /* 0x000fe200000018ff */
[----:B------:R3:W-:Y:S01]  /*4ab0*/  MUFU.TANH R174, R45 ;  /* 0x0000002d00ae7308 */ /* 0x0007e20000002400 */
[----:B----4-:R-:W4:Y:S01]  /*4ac0*/  LDSM.16.M88.4 R12, [R190] ;  /* 0x00000000be0c783b */ /* 0x010f220000000200 */
[----:B------:R-:W-:Y:S01]  /*4ad0*/  FMUL.FTZ R144, R144, UR4 ;  /* 0x0000000490907c20 */ /* 0x000fe20008410000 */
[----:B------:R-:W-:Y:S01]  /*4ae0*/  FMUL.FTZ R146, R146, UR4 ;  /* 0x0000000492927c20 */ /* 0x000fe20008410000 */
[----:B------:R-:W-:Y:S01]  /*4af0*/  FMUL.FTZ R145, R145, UR4 ;  /* 0x0000000491917c20 */ /* 0x000fe20008410000 */
[-C--:B--2---:R-:W-:Y:S01]  /*4b00*/  HMMA.16816.F32 R140, R52, R4.reuse, R140 ;  /* 0x00000004348c723c */ /* 0x084fe2000000188c */
[----:B------:R-:W-:Y:S02]  /*4b10*/  FMUL.FTZ R147, R147, UR4 ;  /* 0x0000000493937c20 */ /* 0x000fe40008410000 */
[----:B------:R-:W-:Y:S03]  /*4b20*/  MUFU.TANH R175, R36 ;  /* 0x0000002400af7308 */ /* 0x000fe60000002400 */
[C---:B------:R-:W-:Y:S05]  /*4b30*/  HMMA.16816.F32 R8, R56.reuse, R4, R8 ;  /* 0x000000043808723c */ /* 0x040fea0000001808 */
[----:B------:R-:W-:Y:S01]  /*4b40*/  MUFU.TANH R173, R37 ;  /* 0x0000002500ad7308 */ /* 0x000fe20000002400 */
[----:B---3--:R-:W2:Y:S01]  /*4b50*/  LDSM.16.M88.4 R44, [R188+0x1000] ;  /* 0x00100000bc2c783b */ /* 0x008ea20000000200 */
[-C--:B------:R-:W-:Y:S06]  /*4b60*/  HMMA.16816.F32 R24, R56, R6.reuse, R24 ;  /* 0x000000063818723c */ /* 0x080fec0000001818 */
[----:B------:R-:W-:Y:S01]  /*4b70*/  MUFU.TANH R177, R38 ;  /* 0x0000002600b17308 */ /* 0x000fe20000002400 */
[----:B------:R-:W-:Y:S06]  /*4b80*/  HMMA.16816.F32 R48, R52, R6, R48 ;  /* 0x000000063430723c */ /* 0x000fec0000001830 */
[C---:B------:R-:W-:Y:S01]  /*4b90*/  HMMA.16816.F32 R4, R64.reuse, R148, RZ ;  /* 0x000000944004723c */ /* 0x040fe200000018ff */
[----:B------:R3:W-:Y:S05]  /*4ba0*/  MUFU.TANH R178, R39 ;  /* 0x0000002700b27308 */ /* 0x0007ea0000002400 */
[----:B------:R-:W-:Y:S03]  /*4bb0*/  HMMA.16816.F32 R64, R64, R150, RZ ;  /* 0x000000964040723c */ /* 0x000fe600000018ff */
[----:B------:R-:W-:Y:S03]  /*4bc0*/  MUFU.TANH R179, R40 ;  /* 0x0000002800b37308 */ /* 0x000fe60000002400 */
[-C--:B----4-:R-:W-:Y:S05]  /*4bd0*/  HMMA.16816.F32 R8, R32, R12.reuse, R8 ;  /* 0x0000000c2008723c */ /* 0x090fea0000001808 */
[----:B------:R4:W-:Y:S01]  /*4be0*/  MUFU.TANH R180, R41 ;  /* 0x0000002900b47308 */ /* 0x0009e20000002400 */
[----:B---3--:R-:W3:Y:S01]  /*4bf0*/  LDSM.16.M88.4 R36, [R199+0x1800] ;  /* 0x00180000c724783b */ /* 0x008ee20000000200 */
[----:B------:R-:W-:Y:S06]  /*4c00*/  HMMA.16816.F32 R140, R28, R12, R140 ;  /* 0x0000000c1c8c723c */ /* 0x000fec000000188c */
[-C--:B------:R-:W-:Y:S01]  /*4c10*/  HMMA.16816.F32 R24, R32, R14.reuse, R24 ;  /* 0x0000000e2018723c */ /* 0x080fe20000001818 */
[----:B------:R-:W5:Y:S05]  /*4c20*/  MUFU.TANH R160, R160 ;  /* 0x000000a000a07308 */ /* 0x000f6a0000002400 */
[----:B------:R-:W-:Y:S01]  /*4c30*/  HMMA.16816.F32 R48, R28, R14, R48 ;  /* 0x0000000e1c30723c */ /* 0x000fe20000001830 */
[----:B------:R-:W5:Y:S02]  /*4c40*/  LDSM.16.M88.4 R12, [R189] ;  /* 0x00000000bd0c783b */ /* 0x000f640000000200 */
[----:B------:R-:W5:Y:S03]  /*4c50*/  MUFU.TANH R169, R169 ;  /* 0x000000a900a97308 */ /* 0x000f660000002400 */
[----:B--2---:R-:W-:Y:S05]  /*4c60*/  HMMA.16816.F32 R8, R20, R44, R8 ;  /* 0x0000002c1408723c */ /* 0x004fea0000001808 */
[----:B------:R-:W2:Y:S01]  /*4c70*/  MUFU.TANH R170, R170 ;  /* 0x000000aa00aa7308 */ /* 0x000ea20000002400 */
[----:B----4-:R-:W-:Y:S06]  /*4c80*/  HMMA.16816.F32 R40, R60, R148, RZ ;  /* 0x000000943c28723c */ /* 0x010fec00000018ff */
[----:B------:R-:W-:Y:S01]  /*4c90*/  HMMA.16816.F32 R140, R16, R44, R140 ;  /* 0x0000002c108c723c */ /* 0x000fe2000000188c */
[----:B------:R-:W4:Y:S05]  /*4ca0*/  MUFU.TANH R171, R171 ;  /* 0x000000ab00ab7308 */ /* 0x000f2a0000002400 */
[----:B------:R-:W-:Y:S01]  /*4cb0*/  HMMA.16816.F32 R24, R20, R46, R24 ;  /* 0x0000002e1418723c */ /* 0x000fe20000001818 */
[----:B------:R-:W-:-:S02]  /*4cc0*/  IMAD R45, R137, 0x40, R158 ;  /* 0x00000040892d7824 */ /* 0x000fc400078e029e */
[----:B------:R-:W4:Y:S03]  /*4cd0*/  MUFU.TANH R176, R176 ;  /* 0x000000b000b07308 */ /* 0x000f260000002400 */
[----:B------:R-:W-:Y:S01]  /*4ce0*/  FMUL.FTZ R9, R9, UR4 ;  /* 0x0000000409097c20 */ /* 0x000fe20008410000 */
[C---:B---3--:R-:W-:Y:S01]  /*4cf0*/  HMMA.16816.F32 R4, R56.reuse, R36, R4 ;  /* 0x000000243804723c */ /* 0x048fe20000001804 */
[----:B------:R-:W-:Y:S01]  /*4d00*/  FMUL.FTZ R8, R8, UR4 ;  /* 0x0000000408087c20 */ /* 0x000fe20008410000 */
[----:B------:R-:W-:Y:S01]  /*4d10*/  FMUL.FTZ R10, R10, UR4 ;  /* 0x000000040a0a7c20 */ /* 0x000fe20008410000 */
[----:B------:R-:W-:Y:S01]  /*4d20*/  FMUL.FTZ R11, R11, UR4 ;  /* 0x000000040b0b7c20 */ /* 0x000fe20008410000 */
[----:B------:R3:W-:Y:S01]  /*4d30*/  MUFU.TANH R149, R9 ;  /* 0x0000000900957308 */ /* 0x0007e20000002400 */
[C---:B------:R-:W-:Y:S01]  /*4d40*/  ISETP.GE.AND P5, PT, R45.reuse, R156, PT ;  /* 0x0000009c2d00720c */ /* 0x040fe20003fa6270 */
[----:B------:R-:W-:Y:S01]  /*4d50*/  HMMA.16816.F32 R64, R56, R38, R64 ;  /* 0x000000263840723c */ /* 0x000fe20000001840 */
[----:B------:R-:W-:-:S04]  /*4d60*/  ISETP.GE.AND P4, PT, R45, R139, PT ;  /* 0x0000008b2d00720c */ /* 0x000fc80003f86270 */
[----:B------:R-:W-:Y:S01]  /*4d70*/  FMUL.FTZ R142, R142, UR4 ;  /* 0x000000048e8e7c20 */ /* 0x000fe20008410000 */
[----:B------:R-:W-:Y:S01]  /*4d80*/  HMMA.16816.F32 R40, R52, R36, R40 ;  /* 0x000000243428723c */ /* 0x000fe20000001828 */
[----:B------:R-:W-:Y:S01]  /*4d90*/  MUFU.TANH R148, R8 ;  /* 0x0000000800947308 */ /* 0x000fe20000002400 */
[----:B------:R-:W-:Y:S01]  /*4da0*/  FMUL.FTZ R59, R140, UR4 ;  /* 0x000000048c3b7c20 */ /* 0x000fe20008410000 */
[----:B------:R-:W-:Y:S02]  /*4db0*/  FMUL.FTZ R143, R143, UR4 ;  /* 0x000000048f8f7c20 */ /* 0x000fe40008410000 */
[----:B------:R-:W-:Y:S01]  /*4dc0*/  FMUL.FTZ R25, R25, UR4 ;  /* 0x0000000419197c20 */ /* 0x000fe20008410000 */
[----:B------:R-:W-:Y:S01]  /*4dd0*/  HMMA.16816.F32 R60, R60, R150, RZ ;  /* 0x000000963c3c723c */ /* 0x000fe200000018ff */
[----:B-1----:R-:W-:Y:S01]  /*4de0*/  FSEL R36, R2, -INF , !P5 ;  /* 0xff80000002247808 */ /* 0x002fe20006800000 */
[----:B------:R-:W-:Y:S01]  /*4df0*/  FMUL.FTZ R58, R26, UR4 ;  /* 0x000000041a3a7c20 */ /* 0x000fe20008410000 */
[----:B---3--:R-:W-:Y:S01]  /*4e00*/  VIADD R9, R45, 0x1 ;  /* 0x000000012d097836 */ /* 0x008fe20000000000 */
[----:B------:R-:W-:Y:S01]  /*4e10*/  MUFU.TANH R44, R10 ;  /* 0x0000000a002c7308 */ /* 0x000fe20000002400 */
[----:B------:R-:W-:Y:S01]  /*4e20*/  FMUL.FTZ R27, R27, UR4 ;  /* 0x000000041b1b7c20 */ /* 0x000fe20008410000 */
[----:B-----5:R-:W-:Y:S01]  /*4e30*/  HMMA.16816.F32 R4, R32, R12, R4 ;  /* 0x0000000c2004723c */ /* 0x020fe20000001804 */
[----:B------:R-:W-:Y:S01]  /*4e40*/  FMUL.FTZ R24, R24, UR4 ;  /* 0x0000000418187c20 */ /* 0x000fe20008410000 */
[----:B------:R-:W-:-:S02]  /*4e50*/  ISETP.GE.AND P0, PT, R9, R156, PT ;  /* 0x0000009c0900720c */ /* 0x000fc40003f06270 */
[C---:B------:R-:W-:Y:S02]  /*4e60*/  ISETP.GE.AND P1, PT, R9.reuse, R139, PT ;  /* 0x0000008b0900720c */ /* 0x040fe40003f26270 */
[----:B------:R1:W-:Y:S01]  /*4e70*/  MUFU.TANH R37, R11 ;  /* 0x0000000b00257308 */ /* 0x0003e20000002400 */
[C---:B------:R-:W-:Y:S01]  /*4e80*/  ISETP.GE.AND P3, PT, R9.reuse, R138, PT ;  /* 0x0000008a0900720c */ /* 0x040fe20003f66270 */
[----:B------:R-:W-:Y:S01]  /*4e90*/  HMMA.16816.F32 R48, R16, R46, R48 ;  /* 0x0000002e1030723c */ /* 0x000fe20000001830 */
[----:B------:R-:W-:Y:S02]  /*4ea0*/  ISETP.GE.AND P2, PT, R9, R132, PT ;  /* 0x000000840900720c */ /* 0x000fe40003f46270 */
[----:B------:R-:W-:-:S03]  /*4eb0*/  FSEL R26, R157, -INF , !P0 ;  /* 0xff8000009d1a7808 */ /* 0x000fc60004000000 */
[----:B------:R-:W-:Y:S01]  /*4ec0*/  HMMA.16816.F32 R64, R32, R14, R64 ;  /* 0x0000000e2040723c */ /* 0x000fe20000001840 */
[----:B------:R3:W-:Y:S01]  /*4ed0*/  MUFU.TANH R56, R25 ;  /* 0x0000001900387308 */ /* 0x0007e20000002400 */
[----:B------:R-:W-:-:S04]  /*4ee0*/  VIADD R47, R45, 0x9 ;  /* 0x000000092d2f7836 */ /* 0x000fc80000000000 */
[----:B------:R-:W-:Y:S01]  /*4ef0*/  HMMA.16816.F32 R60, R52, R38, R60 ;  /* 0x00000026343c723c */ /* 0x000fe2000000183c */
[----:B------:R-:W-:Y:S01]  /*4f00*/  ISETP.GE.AND P5, PT, R47, R156, PT ;  /* 0x0000009c2f00720c */ /* 0x000fe20003fa6270 */
[----:B------:R-:W-:Y:S01]  /*4f10*/  VIADD R35, R45, 0x10 ;  /* 0x000000102d237836 */ /* 0x000fe20000000000 */
[----:B-1----:R-:W1:Y:S01]  /*4f20*/  LDSM.16.M88.4 R8, [R188+0x1800] ;  /* 0x00180000bc08783b */ /* 0x002e620000000200 */
[----:B------:R5:W-:Y:S01]  /*4f30*/  MUFU.TANH R57, R27 ;  /* 0x0000001b00397308 */ /* 0x000be20000002400 */
[----:B------:R-:W-:Y:S01]  /*4f40*/  FSEL R2, R165, -INF , !P5 ;  /* 0xff800000a5027808 */ /* 0x000fe20006800000 */
[----:B------:R-:W-:Y:S01]  /*4f50*/  HMMA.16816.F32 R40, R28, R12, R40 ;  /* 0x0000000c1c28723c */ /* 0x000fe20000001828 */
[----:B------:R-:W-:Y:S01]  /*4f60*/  VIADD R55, R45, 0x11 ;  /* 0x000000112d377836 */ /* 0x000fe20000000000 */
[----:B------:R-:W-:Y:S01]  /*4f70*/  FSEL R52, R161, -INF , !P3 ;  /* 0xff800000a1347808 */ /* 0x000fe20005800000 */
[----:B------:R-:W-:-:S04]  /*4f80*/  DEPBAR.LE SB0, 0x0 ;  /* 0x000080000000791a */ /* 0x000fc80000000000 */
[----:B---3--:R-:W-:Y:S02]  /*4f90*/  VIADD R25, R45, 0x8 ;  /* 0x000000082d197836 */ /* 0x008fe40000000000 */
[----:B------:R-:W-:Y:S01]  /*4fa0*/  FMUL.FTZ R39, R48, UR4 ;  /* 0x0000000430277c20 */ /* 0x000fe20008410000 */
[----:B------:R-:W3:Y:S01]  /*4fb0*/  MUFU.TANH R181, R181 ;  /* 0x000000b500b57308 */ /* 0x000ee20000002400 */
[----:B------:R-:W-:Y:S01]  /*4fc0*/  FMUL.FTZ R38, R49, UR4 ;  /* 0x0000000431267c20 */ /* 0x000fe20008410000 */
[-C--:B------:R-:W-:Y:S01]  /*4fd0*/  ISETP.GE.AND P3, PT, R35, R156.reuse, PT ;  /* 0x0000009c2300720c */ /* 0x080fe20003f66270 */
[----:B------:R-:W-:Y:S01]  /*4fe0*/  FMUL.FTZ R12, R50, UR4 ;  /* 0x00000004320c7c20 */ /* 0x000fe20008410000 */
[C---:B------:R-:W-:Y:S02]  /*4ff0*/  ISETP.GE.AND P6, PT, R25.reuse, R156, PT ;  /* 0x0000009c1900720c */ /* 0x040fe40003fc6270 */
[C---:B------:R-:W-:Y:S02]  /*5000*/  ISETP.GE.AND P0, PT, R25.reuse, R139, PT ;  /* 0x0000008b1900720c */ /* 0x040fe40003f06270 */
[----:B------:R-:W-:Y:S01]  /*5010*/  FSEL R164, R164, -INF , !P6 ;  /* 0xff800000a4a47808 */ /* 0x000fe20007000000 */
[----:B------:R2:W-:Y:S01]  /*5020*/  MUFU.TANH R33, R39 ;  /* 0x0000002700217308 */ /* 0x0005e20000002400 */
[C---:B------:R-:W-:Y:S01]  /*5030*/  ISETP.GE.AND P6, PT, R25.reuse, R138, PT ;  /* 0x0000008a1900720c */ /* 0x040fe20003fc6270 */
[----:B------:R-:W-:Y:S01]  /*5040*/  HMMA.16816.F32 R60, R28, R14, R60 ;  /* 0x0000000e1c3c723c */ /* 0x000fe2000000183c */
[----:B------:R-:W-:-:S02]  /*5050*/  ISETP.GE.AND P5, PT, R25, R132, PT ;  /* 0x000000841900720c */ /* 0x000fc40003fa6270 */
[----:B------:R-:W-:Y:S01]  /*5060*/  FSEL R25, R0, -INF , !P4 ;  /* 0xff80000000197808 */ /* 0x000fe20006000000 */
[----:B------:R-:W-:Y:S01]  /*5070*/  FMUL.FTZ R0, R141, UR4 ;  /* 0x000000048d007c20 */ /* 0x000fe20008410000 */
[----:B------:R-:W-:Y:S01]  /*5080*/  ISETP.GE.AND P4, PT, R47, R139, PT ;  /* 0x0000008b2f00720c */ /* 0x000fe20003f86270 */
[----:B------:R-:W3:Y:S01]  /*5090*/  MUFU.TANH R144, R144 ;  /* 0x0000009000907308 */ /* 0x000ee20000002400 */
[----:B-----5:R-:W-:Y:S01]  /*50a0*/  FSEL R27, R160, -INF , !P1 ;  /* 0xff800000a01b7808 */ /* 0x020fe20004800000 */
[----:B------:R-:W-:Y:S01]  /*50b0*/  VIADD R15, R45, 0x29 ;  /* 0x000000292d0f7836 */ /* 0x000fe20000000000 */
[----:B------:R-:W-:Y:S02]  /*50c0*/  FSEL R53, R163, -INF , !P0 ;  /* 0xff800000a3357808 */ /* 0x000fe40004000000 */
[C---:B------:R-:W-:Y:S02]  /*50d0*/  ISETP.GE.AND P1, PT, R47.reuse, R138, PT ;  /* 0x0000008a2f00720c */ /* 0x040fe40003f26270 */
[----:B------:R-:W-:Y:S01]  /*50e0*/  ISETP.GE.AND P0, PT, R47, R132, PT ;  /* 0x000000842f00720c */ /* 0x000fe20003f06270 */
[----:B------:R-:W5:Y:S01]  /*50f0*/  MUFU.TANH R24, R24 ;  /* 0x0000001800187308 */ /* 0x000f620000002400 */
[----:B------:R-:W-:Y:S01]  /*5100*/  FSEL R47, R166, -INF , !P4 ;  /* 0xff800000a62f7808 */ /* 0x000fe20006000000 */
[C---:B--2---:R-:W-:Y:S01]  /*5110*/  VIADD R39, R45.reuse, 0x18 ;  /* 0x000000182d277836 */ /* 0x044fe20000000000 */
[----:B------:R-:W-:Y:S01]  /*5120*/  ISETP.GE.AND P4, PT, R45, R138, PT ;  /* 0x0000008a2d00720c */ /* 0x000fe20003f86270 */
[----:B-1----:R-:W-:Y:S01]  /*5130*/  HMMA.16816.F32 R4, R20, R8, R4 ;  /* 0x000000081404723c */ /* 0x002fe20000001804 */
[----:B------:R-:W-:-:S02]  /*5140*/  FSEL R46, R167, -INF , !P6 ;  /* 0xff800000a72e7808 */ /* 0x000fc40007000000 */
[----:B------:R-:W-:Y:S01]  /*5150*/  FSEL R48, R159, -INF , !P4 ;  /* 0xff8000009f307808 */ /* 0x000fe20006000000 */
[----:B------:R-:W-:Y:S01]  /*5160*/  MUFU.TANH R184, R146 ;  /* 0x0000009200b87308 */ /* 0x000fe20000002400 */
[----:B------:R-:W-:Y:S01]  /*5170*/  ISETP.GE.AND P4, PT, R45, R132, PT ;  /* 0x000000842d00720c */ /* 0x000fe20003f86270 */
[----:B------:R-:W-:Y:S01]  /*5180*/  HMMA.16816.F32 R64, R20, R10, R64 ;  /* 0x0000000a1440723c */ /* 0x000fe20000001840 */
[----:B------:R-:W-:Y:S02]  /*5190*/  FSEL R168, R168, -INF , !P1 ;  /* 0xff800000a8a87808 */ /* 0x000fe40004800000 */
[----:B------:R-:W-:Y:S02]  /*51a0*/  FSEL R49, R162, -INF , !P4 ;  /* 0xff800000a2317808 */ /* 0x000fe40006000000 */
[----:B------:R-:W-:Y:S01]  /*51b0*/  ISETP.GE.AND P6, PT, R35, R139, PT ;  /* 0x0000008b2300720c */ /* 0x000fe20003fc6270 */
[C---:B------:R-:W-:Y:S01]  /*51c0*/  HMMA.16816.F32 R40, R16.reuse, R8, R40 ;  /* 0x000000081028723c */ /* 0x040fe20000001828 */
[----:B------:R-:W-:Y:S01]  /*51d0*/  FMUL.FTZ R21, R51, UR4 ;  /* 0x0000000433157c20 */ /* 0x000fe20008410000 */
[----:B------:R-:W-:Y:S01]  /*51e0*/  FMNMX.FTZ R51, R136, R36, !PT ;  /* 0x0000002488337209 */ /* 0x000fe20007810000 */
[----:B------:R-:W-:Y:S01]  /*51f0*/  VIADD R23, R45, 0x28 ;  /* 0x000000282d177836 */ /* 0x000fe20000000000 */
[C---:B------:R-:W-:Y:S01]  /*5200*/  ISETP.GE.AND P1, PT, R35.reuse, R138, PT ;  /* 0x0000008a2300720c */ /* 0x040fe20003f26270 */
[----:B------:R-:W-:Y:S01]  /*5210*/  MUFU.TANH R145, R145 ;  /* 0x0000009100917308 */ /* 0x000fe20000002400 */
[----:B------:R-:W-:Y:S01]  /*5220*/  ISETP.GE.AND P4, PT, R35, R132, PT ;  /* 0x000000842300720c */ /* 0x000fe20003f86270 */
[----:B------:R-:W-:Y:S01]  /*5230*/  VIADD R35, R45, 0x19 ;  /* 0x000000192d237836 */ /* 0x000fe20000000000 */
[----:B------:R-:W-:Y:S01]  /*5240*/  FSEL R13, R169, -INF , !P2 ;  /* 0xff800000a90d7808 */ /* 0x000fe20005000000 */
[----:B------:R-:W-:Y:S01]  /*5250*/  VIADD R9, R45, 0x30 ;  /* 0x000000302d097836 */ /* 0x000fe20000000000 */
[-C--:B------:R-:W-:Y:S01]  /*5260*/  ISETP.GE.AND P2, PT, R55, R156.reuse, PT ;  /* 0x0000009c3700720c */ /* 0x080fe20003f46270 */
[----:B------:R-:W-:Y:S01]  /*5270*/  HMMA.16816.F32 R60, R16, R10, R60 ;  /* 0x0000000a103c723c */ /* 0x000fe2000000183c */
[----:B------:R-:W-:Y:S01]  /*5280*/  FMNMX.FTZ R51, R26, R51, !PT ;  /* 0x000000331a337209 */ /* 0x000fe20007810000 */
[----:B------:R-:W-:Y:S01]  /*5290*/  FMUL.FTZ R22, R4, UR4 ;  /* 0x0000000404167c20 */ /* 0x000fe20008410000 */
[----:B------:R-:W-:Y:S01]  /*52a0*/  FSEL R54, R174, -INF , !P2 ;  /* 0xff800000ae367808 */ /* 0x000fe20005000000 */
[----:B------:R-:W-:Y:S01]  /*52b0*/  FMUL.FTZ R5, R5, UR4 ;  /* 0x0000000405057c20 */ /* 0x000fe20008410000 */
[-C--:B------:R-:W-:Y:S01]  /*52c0*/  ISETP.GE.AND P2, PT, R35, R156.reuse, PT ;  /* 0x0000009c2300720c */ /* 0x080fe20003f46270 */
[----:B------:R-:W-:Y:S01]  /*52d0*/  FMUL.FTZ R165, R6, UR4 ;  /* 0x0000000406a57c20 */ /* 0x000fe20008410000 */
[----:B------:R-:W-:Y:S01]  /*52e0*/  FMNMX.FTZ R51, R164, R51, !PT ;  /* 0x00000033a4337209 */ /* 0x000fe20007810000 */
[----:B------:R-:W-:Y:S01]  /*52f0*/  FMUL.FTZ R32, R64, UR4 ;  /* 0x0000000440207c20 */ /* 0x000fe20008410000 */
[----:B------:R-:W-:Y:S01]  /*5300*/  FSEL R221, R170, -INF , !P5 ;  /* 0xff800000aadd7808 */ /* 0x000fe20006800000 */
[----:B------:R-:W1:Y:S01]  /*5310*/  MUFU.TANH R22, R22 ;  /* 0x0000001600167308 */ /* 0x000e620000002400 */
[----:B------:R-:W-:Y:S01]  /*5320*/  ISETP.GE.AND P5, PT, R55, R139, PT ;  /* 0x0000008b3700720c */ /* 0x000fe20003fa6270 */
[----:B------:R-:W-:Y:S01]  /*5330*/  FMUL.FTZ R31, R65, UR4 ;  /* 0x00000004411f7c20 */ /* 0x000fe20008410000 */
[----:B------:R-:W-:Y:S01]  /*5340*/  FSEL R140, R172, -INF , !P3 ;  /* 0xff800000ac8c7808 */ /* 0x000fe20005800000 */
[----:B------:R-:W-:Y:S01]  /*5350*/  FMUL.FTZ R163, R7, UR4 ;  /* 0x0000000407a37c20 */ /* 0x000fe20008410000 */
[----:B------:R-:W-:Y:S01]  /*5360*/  FSEL R20, R173, -INF , !P2 ;  /* 0xff800000ad147808 */ /* 0x000fe20005000000 */
[----:B------:R-:W-:Y:S01]  /*5370*/  VIADD R7, R45, 0x31 ;  /* 0x000000312d077836 */ /* 0x000fe20000000000 */
[----:B------:R-:W-:Y:S01]  /*5380*/  FMNMX.FTZ R51, R2, R51, !PT ;  /* 0x0000003302337209 */ /* 0x000fe20007810000 */
[----:B------:R-:W2:Y:S01]  /*5390*/  MUFU.TANH R32, R32 ;  /* 0x0000002000207308 */ /* 0x000ea20000002400 */
[----:B------:R-:W-:Y:S01]  /*53a0*/  ISETP.GE.AND P2, PT, R39, R139, PT ;  /* 0x0000008b2700720c */ /* 0x000fe20003f46270 */
[----:B------:R-:W-:Y:S01]  /*53b0*/  FMUL.FTZ R66, R66, UR4 ;  /* 0x0000000442427c20 */ /* 0x000fe20008410000 */
[----:B----4-:R-:W-:Y:S01]  /*53c0*/  FSEL R211, R171, -INF , !P0 ;  /* 0xff800000abd37808 */ /* 0x010fe20004000000 */
[----:B------:R-:W-:Y:S01]  /*53d0*/  FMUL.FTZ R67, R67, UR4 ;  /* 0x0000000443437c20 */ /* 0x000fe20008410000 */
[----:B------:R-:W-:Y:S01]  /*53e0*/  ISETP.GE.AND P3, PT, R39, R156, PT ;  /* 0x0000009c2700720c */ /* 0x000fe20003f66270 */
[----:B------:R-:W-:Y:S01]  /*53f0*/  FMUL.FTZ R40, R40, UR4 ;  /* 0x0000000428287c20 */ /* 0x000fe20008410000 */
[----:B------:R-:W-:Y:S01]  /*5400*/  FSEL R171, R176, -INF , !P5 ;  /* 0xff800000b0ab7808 */ /* 0x000fe20006800000 */
[----:B------:R4:W2:Y:S01]  /*5410*/  MUFU.TANH R6, R5 ;  /* 0x0000000500067308 */ /* 0x0008a20000002400 */
[----:B------:R-:W-:-:S02]  /*5420*/  FMNMX.FTZ R51, R140, R51, !PT ;  /* 0x000000338c337209 */ /* 0x000fc40007810000 */
[----:B---3--:R-:W-:Y:S02]  /*5430*/  FSEL R181, R181, -INF , !P6 ;  /* 0xff800000b5b57808 */ /* 0x008fe40007000000 */
[----:B------:R-:W-:Y:S02]  /*5440*/  ISETP.GE.AND P5, PT, R35, R139, PT ;  /* 0x0000008b2300720c */ /* 0x000fe40003fa6270 */
[----:B------:R-:W-:Y:S01]  /*5450*/  FSEL R177, R177, -INF , !P2 ;  /* 0xff800000b1b17808 */ /* 0x000fe20005000000 */
[----:B------:R-:W3:Y:S01]  /*5460*/  MUFU.TANH R31, R31 ;  /* 0x0000001f001f7308 */ /* 0x000ee20000002400 */
[C---:B------:R-:W-:Y:S02]  /*5470*/  ISETP.GE.AND P6, PT, R39.reuse, R138, PT ;  /* 0x0000008a2700720c */ /* 0x040fe40003fc6270 */
[----:B------:R-:W-:Y:S01]  /*5480*/  ISETP.GE.AND P2, PT, R39, R132, PT ;  /* 0x000000842700720c */ /* 0x000fe20003f46270 */
[----:B------:R-:W-:Y:S01]  /*5490*/  VIADD R39, R45, 0x20 ;  /* 0x000000202d277836 */ /* 0x000fe20000000000 */
[----:B------:R-:W-:-:S02]  /*54a0*/  ISETP.GE.AND P0, PT, R55, R138, PT ;  /* 0x0000008a3700720c */ /* 0x000fc40003f06270 */
[----:B------:R-:W-:Y:S01]  /*54b0*/  FSEL R50, R175, -INF , !P3 ;  /* 0xff800000af327808 */ /* 0x000fe20005800000 */
[----:B------:R-:W1:Y:S01]  /*54c0*/  MUFU.TANH R183, R183 ;  /* 0x000000b700b77308 */ /* 0x000e620000002400 */
[----:B------:R-:W-:Y:S01]  /*54d0*/  FMNMX.FTZ R51, R54, R51, !PT ;  /* 0x0000003336337209 */ /* 0x000fe20007810000 */
[----:B----4-:R-:W-:Y:S01]  /*54e0*/  VIADD R5, R45, 0x38 ;  /* 0x000000382d057836 */ /* 0x010fe20000000000 */
[----:B------:R-:W-:Y:S02]  /*54f0*/  FSEL R29, R178, -INF , !P5 ;  /* 0xff800000b21d7808 */ /* 0x000fe40006800000 */
[----:B------:R-:W-:Y:S02]  /*5500*/  FSEL R4, R179, -INF , !P1 ;  /* 0xff800000b3047808 */ /* 0x000fe40004800000 */
[C---:B------:R-:W-:Y:S01]  /*5510*/  ISETP.GE.AND P5, PT, R35.reuse, R138, PT ;  /* 0x0000008a2300720c */ /* 0x040fe20003fa6270 */
[----:B------:R-:W4:Y:S01]  /*5520*/  MUFU.TANH R182, R182 ;  /* 0x000000b600b67308 */ /* 0x000f220000002400 */
[----:B------:R-:W-:Y:S01]  /*5530*/  ISETP.GE.AND P1, PT, R35, R132, PT ;  /* 0x000000842300720c */ /* 0x000fe20003f26270 */
[C---:B------:R-:W-:Y:S01]  /*5540*/  VIADD R35, R45.reuse, 0x21 ;  /* 0x000000212d237836 */ /* 0x040fe20000000000 */
[----:B------:R-:W-:Y:S01]  /*5550*/  FSEL R180, R180, -INF , !P0 ;  /* 0xff800000b4b47808 */ /* 0x000fe20004000000 */
[----:B------:R-:W-:Y:S01]  /*5560*/  VIADD R45, R45, 0x39 ;  /* 0x000000392d2d7836 */ /* 0x000fe20000000000 */
[----:B------:R-:W-:-:S02]  /*5570*/  ISETP.GE.AND P0, PT, R39, R156, PT ;  /* 0x0000009c2700720c */ /* 0x000fc40003f06270 */
[----:B------:R-:W-:Y:S01]  /*5580*/  FMNMX.FTZ R51, R50, R51, !PT ;  /* 0x0000003332337209 */ /* 0x000fe20007810000 */
[----:B------:R-:W1:Y:S01]  /*5590*/  MUFU.TANH R147, R147 ;  /* 0x0000009300937308 */ /* 0x000e620000002400 */
[----:B------:R-:W-:Y:S02]  /*55a0*/  FSEL R146, R144, -INF , !P6 ;  /* 0xff80000090927808 */ /* 0x000fe40007000000 */
[-C--:B------:R-:W-:Y:S02]  /*55b0*/  ISETP.GE.AND P6, PT, R35, R156.reuse, PT ;  /* 0x0000009c2300720c */ /* 0x080fe40003fc6270 */
[----:B------:R-:W-:Y:S02]  /*55c0*/  FSEL R148, R148, -INF , !P0 ;  /* 0xff80000094947808 */ /* 0x000fe40004000000 */
[----:B------:R-:W-:Y:S01]  /*55d0*/  FMNMX.FTZ R51, R20, R51, !PT ;  /* 0x0000003314337209 */ /* 0x000fe20007810000 */
[----:B------:R-:W2:Y:S01]  /*55e0*/  MUFU.TANH R58, R58 ;  /* 0x0000003a003a7308 */ /* 0x000ea20000002400 */
[----:B------:R-:W-:-:S02]  /*55f0*/  ISETP.GE.AND P0, PT, R23, R156, PT ;  /* 0x0000009c1700720c */ /* 0x000fc40003f06270 */
[----:B------:R-:W-:Y:S02]  /*5600*/  FSEL R14, R149, -INF , !P6 ;  /* 0xff800000950e7808 */ /* 0x000fe40007000000 */
[----:B------:R-:W-:Y:S02]  /*5610*/  FMNMX.FTZ R51, R148, R51, !PT ;  /* 0x0000003394337209 */ /* 0x000fe40007810000 */
[----:B-----5:R-:W-:Y:S01]  /*5620*/  FSEL R24, R24, -INF , !P0 ;  /* 0xff80000018187808 */ /* 0x020fe20004000000 */
[----:B------:R-:W2:Y:S01]  /*5630*/  MUFU.TANH R59, R59 ;  /* 0x0000003b003b7308 */ /* 0x000ea20000002400 */
[-C--:B------:R-:W-:Y:S02]  /*5640*/  ISETP.GE.AND P0, PT, R9, R156.reuse, PT ;  /* 0x0000009c0900720c */ /* 0x080fe40003f06270 */
[----:B------:R-:W-:Y:S02]  /*5650*/  ISETP.GE.AND P6, PT, R15, R156, PT ;  /* 0x0000009c0f00720c */ /* 0x000fe40003fc6270 */
[----:B------:R-:W-:-:S02]  /*5660*/  FMNMX.FTZ R51, R14, R51, !PT ;  /* 0x000000330e337209 */ /* 0x000fc40007810000 */
[----:B-1----:R-:W-:Y:S01]  /*5670*/  FSEL R8, R22, -INF , !P0 ;  /* 0xff80000016087808 */ /* 0x002fe20004000000 */
[----:B------:R-:W1:Y:S01]  /*5680*/  MUFU.TANH R0, R0 ;  /* 0x0000000000007308 */ /* 0x000e620000002400 */
[----:B------:R-:W-:Y:S02]  /*5690*/  FSEL R56, R56, -INF , !P6 ;  /* 0xff80000038387808 */ /* 0x000fe40007000000 */
[----:B------:R-:W-:Y:S02]  /*56a0*/  FMNMX.FTZ R51, R24, R51, !PT ;  /* 0x0000003318337209 */ /* 0x000fe40007810000 */
[-C--:B------:R-:W-:Y:S02]  /*56b0*/  ISETP.GE.AND P0, PT, R5, R156.reuse, PT ;  /* 0x0000009c0500720c */ /* 0x080fe40003f06270 */
[----:B------:R-:W-:Y:S01]  /*56c0*/  ISETP.GE.AND P6, PT, R7, R156, PT ;  /* 0x0000009c0700720c */ /* 0x000fe20003fc6270 */
[----:B------:R-:W1:Y:S01]  /*56d0*/  MUFU.TANH R38, R38 ;  /* 0x0000002600267308 */ /* 0x000e620000002400 */
[----:B------:R-:W-:-:S02]  /*56e0*/  FMNMX.FTZ R51, R56, R51, !PT ;  /* 0x0000003338337209 */ /* 0x000fc40007810000 */
[----:B--2---:R-:W-:Y:S02]  /*56f0*/  FSEL R32, R32, -INF , !P0 ;  /* 0xff80000020207808 */ /* 0x004fe40004000000 */
[----:B------:R-:W-:Y:S02]  /*5700*/  ISETP.NE.AND P0, PT, R3, 0x2, PT ;  /* 0x000000020300780c */ /* 0x000fe40003f05270 */
[----:B------:R-:W-:Y:S01]  /*5710*/  FSEL R6, R6, -INF , !P6 ;  /* 0xff80000006067808 */ /* 0x000fe20007000000 */
[----:B------:R2:W1:Y:S01]  /*5720*/  MUFU.TANH R187, R142 ;  /* 0x0000008e00bb7308 */ /* 0x0004620000002400 */
[----:B------:R-:W-:Y:S02]  /*5730*/  FMNMX.FTZ R51, R8, R51, !PT ;  /* 0x0000003308337209 */ /* 0x000fe40007810000 */
[----:B------:R-:W-:Y:S02]  /*5740*/  ISETP.GE.AND P6, PT, R45, R156, PT ;  /* 0x0000009c2d00720c */ /* 0x000fe40003fc6270 */
[----:B------:R-:W-:-:S02]  /*5750*/  FMNMX.FTZ R51, R6, R51, !PT ;  /* 0x0000003306337209 */ /* 0x000fc40007810000 */
[----:B---3--:R-:W-:Y:S01]  /*5760*/  FSEL R31, R31, -INF , !P6 ;  /* 0xff8000001f1f7808 */ /* 0x008fe20007000000 */
[----:B------:R2:W3:Y:S01]  /*5770*/  MUFU.TANH R185, R143 ;  /* 0x0000008f00b97308 */ /* 0x0004e20000002400 */
[----:B------:R-:W-:Y:S02]  /*5780*/  FMNMX.FTZ R16, R32, R51, !PT ;  /* 0x0000003320107209 */ /* 0x000fe40007810000 */
[----:B------:R-:W-:Y:S02]  /*5790*/  ISETP.GE.AND P3, PT, R55, R132, PT ;  /* 0x000000843700720c */ /* 0x000fe40003f66270 */
[----:B------:R-:W-:Y:S02]  /*57a0*/  ISETP.GE.AND P6, PT, R39, R139, PT ;  /* 0x0000008b2700720c */ /* 0x000fe40003fc6270 */
[----:B------:R-:W-:Y:S01]  /*57b0*/  FMNMX.FTZ R16, R31, R16, !PT ;  /* 0x000000101f107209 */ /* 0x000fe20007810000 */
[----:B------:R-:W1:Y:S08]  /*57c0*/  MUFU.TANH R12, R12 ;  /* 0x0000000c000c7308 */ /* 0x000e700000002400 */
[----:B------:R-:W1:Y:S08]  /*57d0*/  MUFU.TANH R21, R21 ;  /* 0x0000001500157308 */ /* 0x000e700000002400 */
[----:B------:R-:W1:Y:S08]  /*57e0*/  MUFU.TANH R165, R165 ;  /* 0x000000a500a57308 */ /* 0x000e700000002400 */
[----:B------:R-:W1:Y:S08]  /*57f0*/  MUFU.TANH R163, R163 ;  /* 0x000000a300a37308 */ /* 0x000e700000002400 */
[----:B------:R2:W1:Y:S08]  /*5800*/  MUFU.TANH R141, R66 ;  /* 0x00000042008d7308 */ /* 0x0004700000002400 */
[----:B------:R2:W1:Y:S01]  /*5810*/  MUFU.TANH R10, R67 ;  /* 0x00000043000a7308 */ /* 0x0004620000002400 */
[----:B------:R-:W-:Y:S06]  /*5820*/  BAR.SYNC.DEFER_BLOCKING 0x0 ;  /* 0x0000000000007b1d */ /* 0x000fec0000010000 */
[----:B---34-:R-:W-:Y:S05]  /*5830*/  @!P0 BRA `(.L_x_757) ;  /* 0x0000000000608947 */ /* 0x018fea0003800000 */
[----:B------:R-:W-:-:S04]  /*5840*/  VIADD R18, R3, 0xfffffffd ;  /* 0xfffffffd03127836 */ /* 0x000fc80000000000 */
[----:B------:R-:W-:Y:S01]  /*5850*/  IMAD.WIDE.U32 R64, R18, UR10, RZ ;  /* 0x0000000a12407c25 */ /* 0x000fe2000f8e00ff */
[----:B------:R-:W-:Y:S02]  /*5860*/  SHF.R.S32.HI R11, RZ, 0x1f, R18 ;  /* 0x0000001fff0b7819 */ /* 0x000fe40000011412 */
[----:B------:R-:W-:-:S03]  /*5870*/  LEA R17, P0, R64, R204, 0x6 ;  /* 0x000000cc40117211 */ /* 0x000fc600078030ff */
[----:B------:R-:W-:-:S04]  /*5880*/  IMAD R11, R11, UR10, RZ ;  /* 0x0000000a0b0b7c24 */ /* 0x000fc8000f8e02ff */
[----:B------:R-:W-:-:S04]  /*5890*/  IMAD R11, R18, UR11, R11 ;  /* 0x0000000b120b7c24 */ /* 0x000fc8000f8e020b */
[----:B------:R-:W-:-:S05]  /*58a0*/  IMAD.IADD R11, R65, 0x1, R11 ;  /* 0x00000001410b7824 */ /* 0x000fca00078e020b */
[----:B------:R-:W-:Y:S02]  /*58b0*/  LEA.HI.X R18, R64, R207, R11, 0x6, P0 ;  /* 0x000000cf40127211 */ /* 0x000fe400000f340b */
[----:B------:R-:W-:-:S04]  /*58c0*/  LEA R64, P0, R17, UR8, 0x1 ;  /* 0x0000000811407c11 */ /* 0x000fc8000f8008ff */
[----:B------:R-:W-:Y:S02]  /*58d0*/  LEA.HI.X R65, R17, UR9, R18, 0x1, P0 ;  /* 0x0000000911417c11 */ /* 0x000fe400080f0c12 */
[----:B--2---:R-:W-:-:S03]  /*58e0*/  IADD3 R142, P0, R64, UR23, RZ ;  /* 0x00000017408e7c10 */ /* 0x004fc6000ff1e0ff */
        /* <DEDUP_REMOVED lines=13> */
.L_x_757:
[----:B------:R-:W4:Y:S01]  /*59c0*/  SHFL.BFLY PT, R11, R16, 0x2, 0x1f ;  /* 0x0c401f00100b7f89 */ /* 0x000f2200000e0000 */
[----:B------:R-:W-:Y:S01]  /*59d0*/  FSEL R159, R182, -INF , !P3 ;  /* 0xff800000b69f7808 */ /* 0x000fe20005800000 */
[----:B------:R5:W5:Y:S01]  /*59e0*/  MUFU.TANH R162, R40 ;  /* 0x0000002800a27308 */ /* 0x000b620000002400 */
[----:B------:R-:W-:Y:S01]  /*59f0*/  ISETP.GE.AND P3, PT, R35, R138, PT ;  /* 0x0000008a2300720c */ /* 0x000fe20003f66270 */
[----:B------:R-:W-:Y:S01]  /*5a00*/  FMUL.FTZ R41, R41, UR4 ;  /* 0x0000000429297c20 */ /* 0x000fe20008410000 */
[----:B------:R-:W-:Y:S01]  /*5a10*/  FSEL R161, R183, -INF , !P4 ;  /* 0xff800000b7a17808 */ /* 0x000fe20006000000 */
[----:B------:R-:W-:Y:S01]  /*5a20*/  FMUL.FTZ R60, R60, UR4 ;  /* 0x000000043c3c7c20 */ /* 0x000fe20008410000 */
[----:B-1----:R-:W-:Y:S01]  /*5a30*/  FSEL R28, R0, -INF , !P3 ;  /* 0xff800000001c7808 */ /* 0x002fe20005800000 */
[----:B------:R-:W-:Y:S01]  /*5a40*/  FMUL.FTZ R42, R42, UR4 ;  /* 0x000000042a2a7c20 */ /* 0x000fe20008410000 */
[----:B------:R-:W-:Y:S01]  /*5a50*/  FMNMX.FTZ R0, R135, R25, !PT ;  /* 0x0000001987007209 */ /* 0x000fe20007810000 */
[----:B------:R-:W1:Y:S01]  /*5a60*/  MUFU.TANH R160, R41 ;  /* 0x0000002900a07308 */ /* 0x000e620000002400 */
[----:B------:R-:W-:Y:S01]  /*5a70*/  ISETP.GE.AND P4, PT, R35, R139, PT ;  /* 0x0000008b2300720c */ /* 0x000fe20003f86270 */
[----:B------:R-:W-:Y:S01]  /*5a80*/  FMUL.FTZ R61, R61, UR4 ;  /* 0x000000043d3d7c20 */ /* 0x000fe20008410000 */
[----:B------:R-:W-:Y:S01]  /*5a90*/  FMNMX.FTZ R0, R27, R0, !PT ;  /* 0x000000001b007209 */ /* 0x000fe20007810000 */
[----:B------:R-:W-:Y:S01]  /*5aa0*/  FMUL.FTZ R43, R43, UR4 ;  /* 0x000000042b2b7c20 */ /* 0x000fe20008410000 */
[----:B------:R-:W-:Y:S01]  /*5ab0*/  FSEL R157, R184, -INF , !P2 ;  /* 0xff800000b89d7808 */ /* 0x000fe20005000000 */
[----:B------:R-:W-:Y:S01]  /*5ac0*/  FMUL.FTZ R62, R62, UR4 ;  /* 0x000000043e3e7c20 */ /* 0x000fe20008410000 */
[----:B------:R-:W-:Y:S01]  /*5ad0*/  FMNMX.FTZ R0, R53, R0, !PT ;  /* 0x0000000035007209 */ /* 0x000fe20007810000 */
[----:B------:R1:W1:Y:S01]  /*5ae0*/  MUFU.TANH R158, R60 ;  /* 0x0000003c009e7308 */ /* 0x0002620000002400 */
[----:B------:R-:W-:Y:S01]  /*5af0*/  ISETP.GE.AND P2, PT, R35, R132, PT ;  /* 0x000000842300720c */ /* 0x000fe20003f46270 */
[----:B------:R-:W-:Y:S01]  /*5b00*/  FMUL.FTZ R63, R63, UR4 ;  /* 0x000000043f3f7c20 */ /* 0x000fe20008410000 */
[----:B------:R-:W-:-:S02]  /*5b10*/  FMNMX.FTZ R0, R47, R0, !PT ;  /* 0x000000002f007209 */ /* 0x000fc40007810000 */
[----:B------:R-:W-:Y:S02]  /*5b20*/  ISETP.GE.AND P3, PT, R9, R139, PT ;  /* 0x0000008b0900720c */ /* 0x000fe40003f66270 */
[----:B----4-:R-:W-:Y:S01]  /*5b30*/  FMNMX.FTZ R11, R16, R11, !PT ;  /* 0x0000000b100b7209 */ /* 0x010fe20007810000 */
[----:B------:R-:W4:Y:S01]  /*5b40*/  MUFU.TANH R149, R42 ;  /* 0x0000002a00957308 */ /* 0x000f220000002400 */
[----:B------:R-:W-:Y:S02]  /*5b50*/  FMNMX.FTZ R0, R181, R0, !PT ;  /* 0x00000000b5007209 */ /* 0x000fe40007810000 */
[----:B------:R-:W-:Y:S01]  /*5b60*/  FSEL R175, R44, -INF , !P6 ;  /* 0xff8000002caf7808 */ /* 0x000fe20007000000 */
[----:B------:R-:W5:Y:S01]  /*5b70*/  SHFL.BFLY PT, R16, R11, 0x1, 0x1f ;  /* 0x0c201f000b107f89 */ /* 0x000f6200000e0000 */
[----:B---3--:R-:W-:Y:S02]  /*5b80*/  FMNMX.FTZ R18, R171, R0, !PT ;  /* 0x00000000ab127209 */ /* 0x008fe40007810000 */
[----:B------:R-:W-:Y:S01]  /*5b90*/  FSEL R173, R37, -INF , !P4 ;  /* 0xff80000025ad7808 */ /* 0x000fe20006000000 */
[----:B------:R-:W3:Y:S01]  /*5ba0*/  MUFU.TANH R150, R61 ;  /* 0x0000003d00967308 */ /* 0x000ee20000002400 */
[----:B------:R-:W-:-:S02]  /*5bb0*/  ISETP.GE.AND P4, PT, R15, R139, PT ;  /* 0x0000008b0f00720c */ /* 0x000fc40003f86270 */
[----:B------:R-:W-:Y:S02]  /*5bc0*/  FSEL R34, R145, -INF , !P5 ;  /* 0xff80000091227808 */ /* 0x000fe40006800000 */
[----:B------:R-:W-:Y:S02]  /*5bd0*/  FSEL R185, R185, -INF , !P2 ;  /* 0xff800000b9b97808 */ /* 0x000fe40005000000 */
[----:B------:R-:W-:Y:S01]  /*5be0*/  FSEL R165, R165, -INF , !P3 ;  /* 0xff800000a5a57808 */ /* 0x000fe20005800000 */
[----:B--2---:R2:W-:Y:S01]  /*5bf0*/  MUFU.TANH R143, R62 ;  /* 0x0000003e008f7308 */ /* 0x0045e20000002400 */
[----:B------:R-:W-:Y:S02]  /*5c00*/  ISETP.GE.AND P5, PT, R39, R132, PT ;  /* 0x000000842700720c */ /* 0x000fe40003fa6270 */
[----:B------:R-:W-:Y:S02]  /*5c10*/  FSEL R35, R147, -INF , !P1 ;  /* 0xff80000093237808 */ /* 0x000fe40004800000 */
[----:B------:R-:W-:-:S02]  /*5c20*/  ISETP.GE.AND P2, PT, R9, R138, PT ;  /* 0x0000008a0900720c */ /* 0x000fc40003f46270 */
[----:B------:R-:W-:Y:S01]  /*5c30*/  ISETP.GE.AND P3, PT, R9, R132, PT ;  /* 0x000000840900720c */ /* 0x000fe20003f66270 */
[----:B------:R-:W3:Y:S01]  /*5c40*/  MUFU.TANH R147, R43 ;  /* 0x0000002b00937308 */ /* 0x000ee20000002400 */
[C---:B------:R-:W-:Y:S02]  /*5c50*/  ISETP.GE.AND P1, PT, R23.reuse, R139, PT ;  /* 0x0000008b1700720c */ /* 0x040fe40003f26270 */
[----:B------:R-:W-:Y:S02]  /*5c60*/  ISETP.GE.AND P6, PT, R23, R138, PT ;  /* 0x0000008a1700720c */ /* 0x000fe40003fc6270 */
[----:B-----5:R-:W-:Y:S02]  /*5c70*/  FMNMX.FTZ R0, R11, R16, !PT ;  /* 0x000000100b007209 */ /* 0x020fe40007810000 */
[----:B------:R-:W-:Y:S01]  /*5c80*/  FMNMX.FTZ R16, R177, R18, !PT ;  /* 0x00000012b1107209 */ /* 0x000fe20007810000 */
[----:B------:R5:W3:Y:S01]  /*5c90*/  MUFU.TANH R142, R63 ;  /* 0x0000003f008e7308 */ /* 0x000ae20000002400 */
[----:B------:R-:W-:-:S02]  /*5ca0*/  FMNMX.FTZ R9, R134, R48, !PT ;  /* 0x0000003086097209 */ /* 0x000fc40007810000 */
[----:B------:R-:W-:Y:S02]  /*5cb0*/  FMNMX.FTZ R16, R29, R16, !PT ;  /* 0x000000101d107209 */ /* 0x000fe40007810000 */
[----:B------:R-:W-:Y:S02]  /*5cc0*/  FSEL R167, R57, -INF , !P4 ;  /* 0xff80000039a77808 */ /* 0x000fe40006000000 */
[----:B------:R-:W-:Y:S02]  /*5cd0*/  FMNMX.FTZ R16, R175, R16, !PT ;  /* 0x00000010af107209 */ /* 0x000fe40007810000 */
[----:B------:R-:W-:Y:S02]  /*5ce0*/  ISETP.GE.AND P4, PT, R15, R138, PT ;  /* 0x0000008a0f00720c */ /* 0x000fe40003f86270 */
[----:B------:R-:W-:Y:S02]  /*5cf0*/  FSEL R187, R187, -INF , !P5 ;  /* 0xff800000bbbb7808 */ /* 0x000fe40006800000 */
[----:B------:R-:W-:-:S02]  /*5d00*/  FSEL R169, R58, -INF , !P1 ;  /* 0xff8000003aa97808 */ /* 0x000fc40004800000 */
[----:B------:R-:W-:Y:S01]  /*5d10*/  FSEL R174, R33, -INF , !P6 ;  /* 0xff80000021ae7808 */ /* 0x000fe20007000000 */
[----:B------:R-:W-:Y:S01]  /*5d20*/  FMUL.FTZ R33, R0, UR16 ;  /* 0x0000001000217c20 */ /* 0x000fe20008410000 */
[----:B------:R-:W-:Y:S02]  /*5d30*/  ISETP.GE.AND P5, PT, R45, R139, PT ;  /* 0x0000008b2d00720c */ /* 0x000fe40003fa6270 */
[----:B------:R-:W-:Y:S02]  /*5d40*/  FMNMX.FTZ R9, R52, R9, !PT ;  /* 0x0000000934097209 */ /* 0x000fe40007810000 */
[----:B------:R-:W-:Y:S02]  /*5d50*/  FMNMX.FTZ R16, R173, R16, !PT ;  /* 0x00000010ad107209 */ /* 0x000fe40007810000 */
[----:B------:R-:W-:Y:S02]  /*5d60*/  ISETP.GE.AND P6, PT, R7, R139, PT ;  /* 0x0000008b0700720c */ /* 0x000fe40003fc6270 */
[----:B------:R-:W-:-:S02]  /*5d70*/  FSEL R172, R38, -INF , !P4 ;  /* 0xff80000026ac7808 */ /* 0x000fc40006000000 */
[----:B------:R-:W-:Y:S02]  /*5d80*/  ISETP.GE.AND P4, PT, R5, R139, PT ;  /* 0x0000008b0500720c */ /* 0x000fe40003f86270 */
[----:B------:R-:W-:Y:S02]  /*5d90*/  FMNMX.FTZ R9, R46, R9, !PT ;  /* 0x000000092e097209 */ /* 0x000fe40007810000 */
[----:B------:R-:W-:Y:S02]  /*5da0*/  FSEL R139, R10, -INF , !P5 ;  /* 0xff8000000a8b7808 */ /* 0x000fe40006800000 */
[----:B------:R-:W-:Y:S02]  /*5db0*/  FMNMX.FTZ R16, R169, R16, !PT ;  /* 0x00000010a9107209 */ /* 0x000fe40007810000 */
[----:B------:R-:W-:Y:S02]  /*5dc0*/  FSEL R163, R163, -INF , !P6 ;  /* 0xff800000a3a37808 */ /* 0x000fe40007000000 */
[----:B------:R-:W-:-:S02]  /*5dd0*/  FMNMX.FTZ R10, R133, R49, !PT ;  /* 0x00000031850a7209 */ /* 0x000fc40007810000 */
[----:B------:R-:W-:Y:S02]  /*5de0*/  FSETP.NEU.FTZ.AND P6, PT, R0, -INF , PT ;  /* 0xff8000000000780b */ /* 0x000fe40003fdd000 */
[----:B------:R-:W-:Y:S02]  /*5df0*/  FMNMX.FTZ R9, R168, R9, !PT ;  /* 0x00000009a8097209 */ /* 0x000fe40007810000 */
[----:B------:R-:W-:Y:S02]  /*5e00*/  FMNMX.FTZ R16, R167, R16, !PT ;  /* 0x00000010a7107209 */ /* 0x000fe40007810000 */
[----:B------:R-:W-:Y:S02]  /*5e10*/  FMNMX.FTZ R10, R13, R10, !PT ;  /* 0x0000000a0d0a7209 */ /* 0x000fe40007810000 */
[----:B------:R-:W-:Y:S02]  /*5e20*/  FSEL R33, R33, RZ, P6 ;  /* 0x000000ff21217208 */ /* 0x000fe40003000000 */
[----:B------:R-:W-:-:S02]  /*5e30*/  FMNMX.FTZ R9, R4, R9, !PT ;  /* 0x0000000904097209 */ /* 0x000fc40007810000 */
[----:B------:R-:W-:Y:S01]  /*5e40*/  FMNMX.FTZ R16, R165, R16, !PT ;  /* 0x00000010a5107209 */ /* 0x000fe20007810000 */
[--C-:B------:R-:W-:Y:S01]  /*5e50*/  FFMA.FTZ R40, R36, UR16, -R33.reuse ;  /* 0x0000001024287c23 */ /* 0x100fe20008010821 */
[----:B------:R-:W-:Y:S01]  /*5e60*/  FMNMX.FTZ R10, R221, R10, !PT ;  /* 0x0000000add0a7209 */ /* 0x000fe20007810000 */
[--C-:B------:R-:W-:Y:S01]  /*5e70*/  FFMA.FTZ R36, R2, UR16, -R33.reuse ;  /* 0x0000001002247c23 */ /* 0x100fe20008010821 */
[----:B------:R-:W-:Y:S01]  /*5e80*/  FSEL R141, R141, -INF , !P4 ;  /* 0xff8000008d8d7808 */ /* 0x000fe20006000000 */
[--C-:B------:R-:W-:Y:S01]  /*5e90*/  FFMA.FTZ R64, R14, UR16, -R33.reuse ;  /* 0x000000100e407c23 */ /* 0x100fe20008010821 */
[----:B------:R-:W-:Y:S01]  /*5ea0*/  FMNMX.FTZ R9, R180, R9, !PT ;  /* 0x00000009b4097209 */ /* 0x000fe20007810000 */
[--C-:B-1----:R-:W-:Y:S01]  /*5eb0*/  FFMA.FTZ R60, R6, UR16, -R33.reuse ;  /* 0x00000010063c7c23 */ /* 0x102fe20008010821 */
[----:B------:R-:W-:Y:S01]  /*5ec0*/  FMNMX.FTZ R16, R163, R16, !PT ;  /* 0x00000010a3107209 */ /* 0x000fe20007810000 */
[--C-:B------:R-:W-:Y:S01]  /*5ed0*/  FFMA.FTZ R140, R140, UR16, -R33.reuse ;  /* 0x000000108c8c7c23 */ /* 0x100fe20008010821 */
[----:B------:R-:W-:Y:S01]  /*5ee0*/  FMNMX.FTZ R2, R211, R10, !PT ;  /* 0x0000000ad3027209 */ /* 0x000fe20007810000 */
[--C-:B--2---:R-:W-:Y:S01]  /*5ef0*/  FFMA.FTZ R62, R56, UR16, -R33.reuse ;  /* 0x00000010383e7c23 */ /* 0x104fe20008010821 */
[----:B------:R-:W-:Y:S01]  /*5f00*/  ISETP.GE.AND P0, PT, R39, R138, PT ;  /* 0x0000008a2700720c */ /* 0x000fe20003f06270 */
[--C-:B------:R-:W-:Y:S01]  /*5f10*/  FFMA.FTZ R61, R8, UR16, -R33.reuse ;  /* 0x00000010083d7c23 */ /* 0x100fe20008010821 */
[----:B------:R-:W-:Y:S01]  /*5f20*/  FMNMX.FTZ R9, R146, R9, !PT ;  /* 0x0000000992097209 */ /* 0x000fe20007810000 */
[--C-:B------:R-:W-:Y:S01]  /*5f30*/  FFMA.FTZ R41, R54, UR16, -R33.reuse ;  /* 0x0000001036297c23 */ /* 0x100fe20008010821 */
[----:B------:R-:W-:Y:S01]  /*5f40*/  FMNMX.FTZ R16, R141, R16, !PT ;  /* 0x000000108d107209 */ /* 0x000fe20007810000 */
[--C-:B------:R-:W-:Y:S01]  /*5f50*/  FFMA.FTZ R42, R50, UR16, -R33.reuse ;  /* 0x00000010322a7c23 */ /* 0x100fe20008010821 */
[----:B------:R-:W-:Y:S01]  /*5f60*/  FMNMX.FTZ R2, R161, R2, !PT ;  /* 0x00000002a1027209 */ /* 0x000fe20007810000 */
[--C-:B------:R-:W-:Y:S01]  /*5f70*/  FFMA.FTZ R38, R26, UR16, -R33.reuse ;  /* 0x000000101a267c23 */ /* 0x100fe20008010821 */
[C---:B------:R-:W-:Y:S01]  /*5f80*/  ISETP.GE.AND P4, PT, R7.reuse, R138, PT ;  /* 0x0000008a0700720c */ /* 0x040fe20003f86270 */
[--C-:B------:R-:W-:Y:S01]  /*5f90*/  FFMA.FTZ R37, R164, UR16, -R33.reuse ;  /* 0x00000010a4257c23 */ /* 0x100fe20008010821 */
[----:B------:R-:W-:Y:S01]  /*5fa0*/  ISETP.GE.AND P5, PT, R7, R132, PT ;  /* 0x000000840700720c */ /* 0x000fe20003fa6270 */
[----:B------:R-:W-:Y:S01]  /*5fb0*/  MUFU.EX2 R40, R40 ;  /* 0x0000002800287308 */ /* 0x000fe20000000800 */
[----:B------:R-:W-:Y:S01]  /*5fc0*/  FSEL R30, R59, -INF , !P0 ;  /* 0xff8000003b1e7808 */ /* 0x000fe20004000000 */
[--C-:B------:R-:W-:Y:S01]  /*5fd0*/  FFMA.FTZ R39, R20, UR16, -R33.reuse ;  /* 0x0000001014277c23 */ /* 0x100fe20008010821 */
[----:B------:R-:W-:Y:S01]  /*5fe0*/  FMNMX.FTZ R9, R34, R9, !PT ;  /* 0x0000000922097209 */ /* 0x000fe20007810000 */
[--C-:B-----5:R-:W-:Y:S01]  /*5ff0*/  FFMA.FTZ R63, R24, UR16, -R33.reuse ;  /* 0x00000010183f7c23 */ /* 0x120fe20008010821 */
[----:B------:R-:W-:Y:S01]  /*6000*/  FMNMX.FTZ R7, R139, R16, !PT ;  /* 0x000000108b077209 */ /* 0x000fe20007810000 */
[--C-:B------:R-:W-:Y:S01]  /*6010*/  FFMA.FTZ R65, R148, UR16, -R33.reuse ;  /* 0x0000001094417c23 */ /* 0x100fe20008010821 */
[----:B------:R-:W-:Y:S01]  /*6020*/  FMNMX.FTZ R16, R159, R2, !PT ;  /* 0x000000029f107209 */ /* 0x000fe20007810000 */
[----:B------:R-:W1:Y:S01]  /*6030*/  MUFU.EX2 R38, R38 ;  /* 0x0000002600267308 */ /* 0x000e620000000800 */
[----:B------:R-:W-:Y:S01]  /*6040*/  FMNMX.FTZ R9, R30, R9, !PT ;  /* 0x000000091e097209 */ /* 0x000fe20007810000 */
[----:B------:R-:W2:Y:S01]  /*6050*/  SHFL.BFLY PT, R10, R7, 0x2, 0x1f ;  /* 0x0c401f00070a7f89 */ /* 0x000ea200000e0000 */
[----:B------:R-:W-:Y:S01]  /*6060*/  FMNMX.FTZ R16, R157, R16, !PT ;  /* 0x000000109d107209 */ /* 0x000fe20007810000 */
[----:B------:R-:W-:Y:S01]  /*6070*/  FFMA.FTZ R164, R31, UR16, -R33 ;  /* 0x000000101fa47c23 */ /* 0x000fe20008010821 */
[----:B------:R-:W-:-:S02]  /*6080*/  FMNMX.FTZ R9, R28, R9, !PT ;  /* 0x000000091c097209 */ /* 0x000fc40007810000 */
[----:B------:R-:W-:Y:S01]  /*6090*/  FMNMX.FTZ R16, R35, R16, !PT ;  /* 0x0000001023107209 */ /* 0x000fe20007810000 */
[----:B------:R-:W-:Y:S01]  /*60a0*/  MUFU.EX2 R2, R140 ;  /* 0x0000008c00027308 */ /* 0x000fe20000000800 */
[----:B------:R-:W-:Y:S02]  /*60b0*/  FMNMX.FTZ R9, R174, R9, !PT ;  /* 0x00000009ae097209 */ /* 0x000fe40007810000 */
[----:B------:R-:W-:Y:S02]  /*60c0*/  ISETP.GE.AND P1, PT, R23, R132, PT ;  /* 0x000000841700720c */ /* 0x000fe40003f26270 */
[----:B------:R-:W-:Y:S02]  /*60d0*/  FMNMX.FTZ R16, R187, R16, !PT ;  /* 0x00000010bb107209 */ /* 0x000fe40007810000 */
[----:B------:R-:W-:Y:S01]  /*60e0*/  FSEL R162, R162, -INF , !P2 ;  /* 0xff800000a2a27808 */ /* 0x000fe20005000000 */
[----:B------:R-:W-:Y:S01]  /*60f0*/  MUFU.EX2 R37, R37 ;  /* 0x0000002500257308 */ /* 0x000fe20000000800 */
[----:B------:R-:W-:-:S02]  /*6100*/  FMNMX.FTZ R9, R172, R9, !PT ;  /* 0x00000009ac097209 */ /* 0x000fc40007810000 */
[----:B------:R-:W-:Y:S02]  /*6110*/  ISETP.GE.AND P0, PT, R15, R132, PT ;  /* 0x000000840f00720c */ /* 0x000fe40003f06270 */
[----:B------:R-:W-:Y:S02]  /*6120*/  FSEL R183, R12, -INF , !P1 ;  /* 0xff8000000cb77808 */ /* 0x000fe40004800000 */
[----:B------:R-:W-:Y:S01]  /*6130*/  FMNMX.FTZ R16, R185, R16, !PT ;  /* 0x00000010b9107209 */ /* 0x000fe20007810000 */
[----:B------:R-:W5:Y:S01]  /*6140*/  MUFU.EX2 R36, R36 ;  /* 0x0000002400247308 */ /* 0x000f620000000800 */
[----:B------:R-:W-:Y:S02]  /*6150*/  ISETP.GE.AND P2, PT, R5, R138, PT ;  /* 0x0000008a0500720c */ /* 0x000fe40003f46270 */
[----:B------:R-:W-:Y:S02]  /*6160*/  FSEL R160, R160, -INF , !P4 ;  /* 0xff800000a0a07808 */ /* 0x000fe40006000000 */
[----:B------:R-:W-:-:S02]  /*6170*/  FMNMX.FTZ R9, R162, R9, !PT ;  /* 0x00000009a2097209 */ /* 0x000fc40007810000 */
[----:B------:R-:W-:Y:S01]  /*6180*/  FSEL R179, R21, -INF , !P0 ;  /* 0xff80000015b37808 */ /* 0x000fe20004000000 */
[----:B------:R-:W5:Y:S01]  /*6190*/  MUFU.EX2 R41, R41 ;  /* 0x0000002900297308 */ /* 0x000f620000000800 */
[----:B------:R-:W-:Y:S02]  /*61a0*/  FMNMX.FTZ R16, R183, R16, !PT ;  /* 0x00000010b7107209 */ /* 0x000fe40007810000 */
[----:B------:R-:W-:Y:S02]  /*61b0*/  ISETP.GE.AND P4, PT, R45, R138, PT ;  /* 0x0000008a2d00720c */ /* 0x000fe40003f86270 */
[----:B------:R-:W-:Y:S02]  /*61c0*/  FSEL R158, R158, -INF , !P2 ;  /* 0xff8000009e9e7808 */ /* 0x000fe40005000000 */
[----:B------:R-:W-:Y:S01]  /*61d0*/  FMNMX.FTZ R9, R160, R9, !PT ;  /* 0x00000009a0097209 */ /* 0x000fe20007810000 */
[----:B------:R-:W-:Y:S01]  /*61e0*/  MUFU.EX2 R42, R42 ;  /* 0x0000002a002a7308 */ /* 0x000fe20000000800 */
[----:B----4-:R-:W-:-:S02]  /*61f0*/  FSEL R149, R149, -INF , !P3 ;  /* 0xff80000095957808 */ /* 0x010fc40005800000 */
[----:B------:R-:W-:Y:S02]  /*6200*/  FMNMX.FTZ R16, R179, R16, !PT ;  /* 0x00000010b3107209 */ /* 0x000fe40007810000 */
[----:B---3--:R-:W-:Y:S02]  /*6210*/  FSEL R150, R150, -INF , !P4 ;  /* 0xff80000096967808 */ /* 0x008fe40006000000 */
[----:B------:R-:W-:Y:S01]  /*6220*/  FMNMX.FTZ R9, R158, R9, !PT ;  /* 0x000000099e097209 */ /* 0x000fe20007810000 */
[----:B------:R-:W3:Y:S01]  /*6230*/  MUFU.EX2 R39, R39 ;  /* 0x0000002700277308 */ /* 0x000ee20000000800 */
[----:B------:R-:W-:Y:S02]  /*6240*/  ISETP.GE.AND P0, PT, R5, R132, PT ;  /* 0x000000840500720c */ /* 0x000fe40003f06270 */
[----:B------:R-:W-:Y:S02]  /*6250*/  FSEL R147, R147, -INF , !P5 ;  /* 0xff80000093937808 */ /* 0x000fe40006800000 */
[----:B------:R-:W-:-:S02]  /*6260*/  FMNMX.FTZ R16, R149, R16, !PT ;  /* 0x0000001095107209 */ /* 0x000fc40007810000 */
[----:B------:R-:W-:Y:S01]  /*6270*/  FMNMX.FTZ R9, R150, R9, !PT ;  /* 0x0000000996097209 */ /* 0x000fe20007810000 */
[----:B------:R-:W-:Y:S01]  /*6280*/  MUFU.EX2 R65, R65 ;  /* 0x0000004100417308 */ /* 0x000fe20000000800 */
[----:B------:R-:W-:Y:S02]  /*6290*/  ISETP.GE.AND P1, PT, R45, R132, PT ;  /* 0x000000842d00720c */ /* 0x000fe40003f26270 */
[----:B------:R-:W-:Y:S02]  /*62a0*/  FSEL R143, R143, -INF , !P0 ;  /* 0xff8000008f8f7808 */ /* 0x000fe40004000000 */
[----:B------:R-:W-:Y:S02]  /*62b0*/  FMNMX.FTZ R16, R147, R16, !PT ;  /* 0x0000001093107209 */ /* 0x000fe40007810000 */
[----:B--2---:R-:W-:Y:S01]  /*62c0*/  FMNMX.FTZ R7, R7, R10, !PT ;  /* 0x0000000a07077209 */ /* 0x004fe20007810000 */
[----:B------:R-:W-:Y:S01]  /*62d0*/  MUFU.EX2 R64, R64 ;  /* 0x0000004000407308 */ /* 0x000fe20000000800 */
[----:B------:R-:W2:Y:S01]  /*62e0*/  SHFL.BFLY PT, R10, R9, 0x2, 0x1f ;  /* 0x0c401f00090a7f89 */ /* 0x000ea200000e0000 */
[----:B------:R-:W-:-:S02]  /*62f0*/  FSEL R142, R142, -INF , !P1 ;  /* 0xff8000008e8e7808 */ /* 0x000fc40004800000 */
[----:B------:R-:W-:Y:S01]  /*6300*/  FMNMX.FTZ R5, R143, R16, !PT ;  /* 0x000000108f057209 */ /* 0x000fe20007810000 */
[----:B------:R-:W4:Y:S01]  /*6310*/  SHFL.BFLY PT, R12, R7, 0x1, 0x1f ;  /* 0x0c201f00070c7f89 */ /* 0x000f2200000e0000 */
[----:B-1----:R-:W-:Y:S02]  /*6320*/  F2FP.F16.F32.PACK_AB R24, R38, R40 ;  /* 0x000000282618723e */ /* 0x002fe400000000ff */
[----:B------:R-:W-:Y:S01]  /*6330*/  FMNMX.FTZ R5, R142, R5, !PT ;  /* 0x000000058e057209 */ /* 0x000fe20007810000 */
[----:B------:R-:W-:Y:S01]  /*6340*/  LDSM.16.MT88.4 R16, [R195+0x6000] ;  /* 0x00600000c310783b */ /* 0x000fe20000004200 */
[----:B-----5:R-:W-:Y:S01]  /*6350*/  F2FP.F16.F32.PACK_AB R26, R36, R37 ;  /* 0x00000025241a723e */ /* 0x020fe200000000ff */
[----:B------:R-:W-:Y:S02]  /*6360*/  MUFU.EX2 R63, R63 ;  /* 0x0000003f003f7308 */ /* 0x000fe40000000800 */
[----:B------:R-:W1:Y:S06]  /*6370*/  SHFL.BFLY PT, R14, R5, 0x2, 0x1f ;  /* 0x0c401f00050e7f89 */ /* 0x000e6c00000e0000 */
[----:B------:R-:W-:Y:S01]  /*6380*/  MUFU.EX2 R62, R62 ;  /* 0x0000003e003e7308 */ /* 0x000fe20000000800 */
[----:B--2---:R-:W-:-:S07]  /*6390*/  FMNMX.FTZ R10, R9, R10, !PT ;  /* 0x0000000a090a7209 */ /* 0x004fce0007810000 */
[----:B------:R-:W-:Y:S01]  /*63a0*/  MUFU.EX2 R61, R61 ;  /* 0x0000003d003d7308 */ /* 0x000fe20000000800 */
[----:B----4-:R-:W-:Y:S02]  /*63b0*/  FMNMX.FTZ R45, R7, R12, !PT ;  /* 0x0000000c072d7209 */ /* 0x010fe40007810000 */
[----:B------:R-:W2:Y:S02]  /*63c0*/  SHFL.BFLY PT, R7, R10, 0x1, 0x1f ;  /* 0x0c201f000a077f89 */ /* 0x000ea400000e0000 */
[C---:B------:R-:W-:Y:S01]  /*63d0*/  FSETP.NEU.FTZ.AND P2, PT, R45.reuse, -INF , PT ;  /* 0xff8000002d00780b */ /* 0x040fe20003f5d000 */
[----:B------:R-:W-:Y:S02]  /*63e0*/  FMUL.FTZ R140, R45, UR16 ;  /* 0x000000102d8c7c20 */ /* 0x000fe40008410000 */
[----:B------:R-:W-:Y:S01]  /*63f0*/  MUFU.EX2 R60, R60 ;  /* 0x0000003c003c7308 */ /* 0x000fe20000000800 */
[----:B-1----:R-:W-:Y:S02]  /*6400*/  FMNMX.FTZ R5, R5, R14, !PT ;  /* 0x0000000e05057209 */ /* 0x002fe40007810000 */
[----:B------:R-:W-:-:S02]  /*6410*/  FSEL R140, R140, RZ, P2 ;  /* 0x000000ff8c8c7208 */ /* 0x000fc40001000000 */
[----:B------:R-:W-:Y:S01]  /*6420*/  FSEL R138, R45, RZ, P2 ;  /* 0x000000ff2d8a7208 */ /* 0x000fe20001000000 */
[----:B------:R-:W1:Y:S02]  /*6430*/  SHFL.BFLY PT, R6, R5, 0x1, 0x1f ;  /* 0x0c201f0005067f89 */ /* 0x000e6400000e0000 */
[----:B------:R-:W-:Y:S01]  /*6440*/  MUFU.EX2 R164, R164 ;  /* 0x000000a400a47308 */ /* 0x000fe20000000800 */
[--C-:B------:R-:W-:Y:S01]  /*6450*/  FFMA.FTZ R58, R53, UR16, -R140.reuse ;  /* 0x00000010353a7c23 */ /* 0x100fe2000801088c */
[----:B------:R-:W-:Y:S01]  /*6460*/  FFMA.FTZ R55, R47, UR16, -R140 ;  /* 0x000000102f377c23 */ /* 0x000fe2000801088c */
[----:B------:R-:W-:Y:S01]  /*6470*/  FADD.FTZ R138, R135, -R138 ;  /* 0x8000008a878a7221 */ /* 0x000fe20000010000 */
[--C-:B------:R-:W-:Y:S01]  /*6480*/  FFMA.FTZ R59, R25, UR16, -R140.reuse ;  /* 0x00000010193b7c23 */ /* 0x100fe2000801088c */
[--C-:B------:R-:W-:Y:S01]  /*6490*/  FFMA.FTZ R57, R27, UR16, -R140.reuse ;  /* 0x000000101b397c23 */ /* 0x100fe2000801088c */
[--C-:B------:R-:W-:Y:S01]  /*64a0*/  FFMA.FTZ R166, R181, UR16, -R140.reuse ;  /* 0x00000010b5a67c23 */ /* 0x100fe2000801088c */
[----:B------:R-:W-:Y:S01]  /*64b0*/  FMUL.FTZ R138, R138, UR16 ;  /* 0x000000108a8a7c20 */ /* 0x000fe20008410000 */
[----:B------:R-:W-:Y:S01]  /*64c0*/  MUFU.EX2 R58, R58 ;  /* 0x0000003a003a7308 */ /* 0x000fe20000000800 */
[--C-:B------:R-:W-:Y:S01]  /*64d0*/  FFMA.FTZ R171, R171, UR16, -R140.reuse ;  /* 0x00000010abab7c23 */ /* 0x100fe2000801088c */
[--C-:B------:R-:W-:Y:S01]  /*64e0*/  FFMA.FTZ R173, R173, UR16, -R140.reuse ;  /* 0x00000010adad7c23 */ /* 0x100fe2000801088c */
[--C-:B------:R-:W-:Y:S01]  /*64f0*/  FFMA.FTZ R169, R169, UR16, -R140.reuse ;  /* 0x00000010a9a97c23 */ /* 0x100fe2000801088c */
[----:B--2---:R-:W-:Y:S01]  /*6500*/  FMNMX.FTZ R44, R10, R7, !PT ;  /* 0x000000070a2c7209 */ /* 0x004fe20007810000 */
[--C-:B------:R-:W-:Y:S01]  /*6510*/  FFMA.FTZ R176, R167, UR16, -R140.reuse ;  /* 0x00000010a7b07c23 */ /* 0x100fe2000801088c */
[----:B------:R-:W-:Y:S01]  /*6520*/  LDSM.16.MT88.4 R8, [R192+0x6000] ;  /* 0x00600000c008783b */ /* 0x000fe20000004200 */
[--C-:B------:R-:W-:Y:S01]  /*6530*/  FFMA.FTZ R178, R163, UR16, -R140.reuse ;  /* 0x00000010a3b27c23 */ /* 0x100fe2000801088c */
[C---:B------:R-:W-:Y:S01]  /*6540*/  FSETP.NEU.FTZ.AND P1, PT, R44.reuse, -INF , PT ;  /* 0xff8000002c00780b */ /* 0x040fe20003f3d000 */
[C---:B------:R-:W-:Y:S01]  /*6550*/  FMUL.FTZ R151, R44.reuse, UR16 ;  /* 0x000000102c977c20 */ /* 0x040fe20008410000 */
[----:B------:R-:W-:Y:S01]  /*6560*/  MUFU.EX2 R59, R59 ;  /* 0x0000003b003b7308 */ /* 0x000fe20000000800 */
[--C-:B------:R-:W-:Y:S01]  /*6570*/  FFMA.FTZ R165, R165, UR16, -R140.reuse ;  /* 0x00000010a5a57c23 */ /* 0x100fe2000801088c */
[----:B------:R-:W-:Y:S01]  /*6580*/  FSEL R67, R44, RZ, P1 ;  /* 0x000000ff2c437208 */ /* 0x000fe20000800000 */
[----:B------:R-:W-:Y:S01]  /*6590*/  FFMA.FTZ R141, R141, UR16, -R140 ;  /* 0x000000108d8d7c23 */ /* 0x000fe2000801088c */
[----:B------:R-:W-:-:S02]  /*65a0*/  FSEL R151, R151, RZ, P1 ;  /* 0x000000ff97977208 */ /* 0x000fc40000800000 */
[----:B-1----:R-:W-:Y:S01]  /*65b0*/  FMNMX.FTZ R43, R5, R6, !PT ;  /* 0x00000006052b7209 */ /* 0x002fe20007810000 */
[----:B------:R-:W-:Y:S01]  /*65c0*/  FADD.FTZ R67, R134, -R67 ;  /* 0x8000004386437221 */ /* 0x000fe20000010000 */
[----:B------:R-:W-:Y:S01]  /*65d0*/  FSEL R5, R0, RZ, P6 ;  /* 0x000000ff00057208 */ /* 0x000fe20003000000 */
[--C-:B------:R-:W-:Y:S01]  /*65e0*/  FFMA.FTZ R53, R52, UR16, -R151.reuse ;  /* 0x0000001034357c23 */ /* 0x100fe20008010897 */
[C---:B------:R-:W-:Y:S01]  /*65f0*/  FSETP.NEU.FTZ.AND P0, PT, R43.reuse, -INF , PT ;  /* 0xff8000002b00780b */ /* 0x040fe20003f1d000 */
[--C-:B------:R-:W-:Y:S01]  /*6600*/  FFMA.FTZ R52, R4, UR16, -R151.reuse ;  /* 0x0000001004347c23 */ /* 0x100fe20008010897 */
[C---:B------:R-:W-:Y:S01]  /*6610*/  FMUL.FTZ R144, R43.reuse, UR16 ;  /* 0x000000102b907c20 */ /* 0x040fe20008410000 */
[----:B------:R-:W-:Y:S01]  /*6620*/  FFMA.FTZ R56, R48, UR16, -R151 ;  /* 0x0000001030387c23 */ /* 0x000fe20008010897 */
[----:B------:R-:W-:Y:S01]  /*6630*/  FSEL R4, R43, RZ, P0 ;  /* 0x000000ff2b047208 */ /* 0x000fe20000000000 */
[----:B------:R-:W-:Y:S01]  /*6640*/  FADD.FTZ R132, R136, -R5 ;  /* 0x8000000588847221 */ /* 0x000fe20000010000 */
[--C-:B------:R-:W-:Y:S01]  /*6650*/  FFMA.FTZ R54, R46, UR16, -R151.reuse ;  /* 0x000000102e367c23 */ /* 0x100fe20008010897 */
[----:B------:R-:W-:Y:S01]  /*6660*/  FSEL R144, R144, RZ, P0 ;  /* 0x000000ff90907208 */ /* 0x000fe20000000000 */
[--C-:B------:R-:W-:Y:S01]  /*6670*/  FFMA.FTZ R51, R168, UR16, -R151.reuse ;  /* 0x00000010a8337c23 */ /* 0x100fe20008010897 */
[----:B------:R-:W-:Y:S01]  /*6680*/  FADD.FTZ R4, R133, -R4 ;  /* 0x8000000485047221 */ /* 0x000fe20000010000 */
[----:B------:R-:W-:Y:S01]  /*6690*/  FMUL.FTZ R67, R67, UR16 ;  /* 0x0000001043437c20 */ /* 0x000fe20008410000 */
[----:B------:R-:W-:Y:S01]  /*66a0*/  FMUL.FTZ R132, R132, UR16 ;  /* 0x0000001084847c20 */ /* 0x000fe20008410000 */
[--C-:B------:R-:W-:Y:S01]  /*66b0*/  FFMA.FTZ R48, R13, UR16, -R144.reuse ;  /* 0x000000100d307c23 */ /* 0x100fe20008010890 */
[----:B------:R-:W-:Y:S01]  /*66c0*/  FMUL.FTZ R66, R4, UR16 ;  /* 0x0000001004427c20 */ /* 0x000fe20008410000 */
[----:B------:R-:W1:Y:S01]  /*66d0*/  LDSM.16.MT88.4 R12, [R194+0x6000] ;  /* 0x00600000c20c783b */ /* 0x000e620000004200 */
[--C-:B------:R-:W-:Y:S01]  /*66e0*/  FFMA.FTZ R50, R49, UR16, -R144.reuse ;  /* 0x0000001031327c23 */ /* 0x100fe20008010890 */
[--C-:B------:R-:W-:Y:S01]  /*66f0*/  FFMA.FTZ R47, R221, UR16, -R144.reuse ;  /* 0x00000010dd2f7c23 */ /* 0x100fe20008010890 */
[--C-:B------:R-:W-:Y:S01]  /*6700*/  FFMA.FTZ R46, R211, UR16, -R144.reuse ;  /* 0x00000010d32e7c23 */ /* 0x100fe20008010890 */
[----:B------:R-:W2:Y:S01]  /*6710*/  LDSM.16.MT88.4 R4, [R193+0x6000] ;  /* 0x00600000c104783b */ /* 0x000ea20000004200 */
[----:B------:R-:W4:Y:S01]  /*6720*/  MUFU.EX2 R57, R57 ;  /* 0x0000003900397308 */ /* 0x000f220000000800 */
[--C-:B------:R-:W-:Y:S01]  /*6730*/  FFMA.FTZ R159, R159, UR16, -R144.reuse ;  /* 0x000000109f9f7c23 */ /* 0x100fe20008010890 */
[----:B------:R-:W-:Y:S01]  /*6740*/  FFMA.FTZ R156, R157, UR16, -R144 ;  /* 0x000000109d9c7c23 */ /* 0x000fe20008010890 */
[--C-:B------:R-:W-:Y:S01]  /*6750*/  FFMA.FTZ R145, R146, UR16, -R151.reuse ;  /* 0x0000001092917c23 */ /* 0x100fe20008010897 */
[----:B------:R-:W-:Y:S01]  /*6760*/  FFMA.FTZ R168, R177, UR16, -R140 ;  /* 0x00000010b1a87c23 */ /* 0x000fe2000801088c */
[--C-:B------:R-:W-:Y:S01]  /*6770*/  FFMA.FTZ R49, R180, UR16, -R151.reuse ;  /* 0x00000010b4317c23 */ /* 0x100fe20008010897 */
[----:B------:R-:W-:Y:S01]  /*6780*/  FFMA.FTZ R148, R34, UR16, -R151 ;  /* 0x0000001022947c23 */ /* 0x000fe20008010897 */
[----:B------:R-:W-:Y:S01]  /*6790*/  FFMA.FTZ R146, R161, UR16, -R144 ;  /* 0x00000010a1927c23 */ /* 0x000fe20008010890 */
[----:B------:R-:W5:Y:S01]  /*67a0*/  MUFU.EX2 R55, R55 ;  /* 0x0000003700377308 */ /* 0x000f620000000800 */
[----:B------:R-:W-:Y:S01]  /*67b0*/  FFMA.FTZ R177, R29, UR16, -R140 ;  /* 0x000000101db17c23 */ /* 0x000fe2000801088c */
[----:B------:R-:W-:Y:S01]  /*67c0*/  FFMA.FTZ R161, R32, UR16, -R33 ;  /* 0x0000001020a17c23 */ /* 0x000fe20008010821 */
[--C-:B------:R-:W-:Y:S01]  /*67d0*/  FFMA.FTZ R170, R30, UR16, -R151.reuse ;  /* 0x000000101eaa7c23 */ /* 0x100fe20008010897 */
[--C-:B------:R-:W-:Y:S01]  /*67e0*/  FFMA.FTZ R181, R28, UR16, -R151.reuse ;  /* 0x000000101cb57c23 */ /* 0x100fe20008010897 */
[----:B------:R-:W-:Y:S01]  /*67f0*/  F2FP.F16.F32.PACK_AB R28, R41, R2 ;  /* 0x00000002291c723e */ /* 0x000fe200000000ff */
[--C-:B------:R-:W-:Y:S01]  /*6800*/  FFMA.FTZ R179, R179, UR16, -R144.reuse ;  /* 0x00000010b3b37c23 */ /* 0x100fe20008010890 */
[----:B---3--:R-:W-:Y:S01]  /*6810*/  F2FP.F16.F32.PACK_AB R30, R39, R42 ;  /* 0x0000002a271e723e */ /* 0x008fe200000000ff */
[----:B------:R-:W-:Y:S01]  /*6820*/  MUFU.EX2 R56, R56 ;  /* 0x0000003800387308 */ /* 0x000fe20000000800 */
[----:B----4-:R-:W-:Y:S01]  /*6830*/  F2FP.F16.F32.PACK_AB R25, R57, R59 ;  /* 0x0000003b3919723e */ /* 0x010fe200000000ff */
[--C-:B------:R-:W-:Y:S01]  /*6840*/  FFMA.FTZ R162, R162, UR16, -R151.reuse ;  /* 0x00000010a2a27c23 */ /* 0x100fe20008010897 */
[--C-:B------:R-:W-:Y:S01]  /*6850*/  FFMA.FTZ R163, R160, UR16, -R151.reuse ;  /* 0x00000010a0a37c23 */ /* 0x100fe20008010897 */
[----:B------:R-:W-:Y:S01]  /*6860*/  FFMA.FTZ R158, R158, UR16, -R151 ;  /* 0x000000109e9e7c23 */ /* 0x000fe20008010897 */
[--C-:B------:R-:W-:Y:S01]  /*6870*/  FFMA.FTZ R149, R149, UR16, -R144.reuse ;  /* 0x0000001095957c23 */ /* 0x100fe20008010890 */
[--C-:B------:R-:W-:Y:S01]  /*6880*/  FFMA.FTZ R143, R143, UR16, -R144.reuse ;  /* 0x000000108f8f7c23 */ /* 0x100fe20008010890 */
[----:B------:R-:W-:Y:S01]  /*6890*/  FFMA.FTZ R142, R142, UR16, -R144 ;  /* 0x000000108e8e7c23 */ /* 0x000fe20008010890 */
[----:B------:R-:W3:Y:S01]  /*68a0*/  MUFU.EX2 R53, R53 ;  /* 0x0000003500357308 */ /* 0x000ee20000000800 */
[----:B-----5:R-:W-:-:S02]  /*68b0*/  F2FP.F16.F32.PACK_AB R27, R55, R58 ;  /* 0x0000003a371b723e */ /* 0x020fc400000000ff */
[----:B------:R-:W-:Y:S02]  /*68c0*/  ISETP.GE.AND P0, PT, R3, 0x3, PT ;  /* 0x000000030300780c */ /* 0x000fe40003f06270 */
[----:B------:R-:W-:Y:S02]  /*68d0*/  MOV R135, R45 ;  /* 0x0000002d00877202 */ /* 0x000fe40000000f00 */
[----:B------:R-:W-:Y:S01]  /*68e0*/  MOV R136, R0 ;  /* 0x0000000000887202 */ /* 0x000fe20000000f00 */
[----:B------:R-:W-:Y:S01]  /*68f0*/  MUFU.EX2 R54, R54 ;  /* 0x0000003600367308 */ /* 0x000fe20000000800 */
[----:B------:R-:W-:Y:S02]  /*6900*/  MOV R133, R43 ;  /* 0x0000002b00857202 */ /* 0x000fe40000000f00 */
[----:B------:R-:W-:-:S05]  /*6910*/  MOV R134, R44 ;  /* 0x0000002c00867202 */ /* 0x000fca0000000f00 */
[----:B------:R-:W4:Y:S01]  /*6920*/  MUFU.EX2 R51, R51 ;  /* 0x0000003300337308 */ /* 0x000f220000000800 */
[----:B---3--:R-:W-:Y:S02]  /*6930*/  F2FP.F16.F32.PACK_AB R20, R53, R56 ;  /* 0x000000383514723e */ /* 0x008fe400000000ff */
[----:B------:R-:W-:Y:S02]  /*6940*/  @P0 MOV R135, R45 ;  /* 0x0000002d00870202 */ /* 0x000fe40000000f00 */
[----:B------:R-:W-:Y:S02]  /*6950*/  @P0 MOV R136, R0 ;  /* 0x0000000000880202 */ /* 0x000fe40000000f00 */
[----:B------:R-:W-:Y:S01]  /*6960*/  @P0 MOV R133, R43 ;  /* 0x0000002b00850202 */ /* 0x000fe20000000f00 */
[----:B------:R-:W-:Y:S01]  /*6970*/  MUFU.EX2 R50, R50 ;  /* 0x0000003200327308 */ /* 0x000fe20000000800 */
[----:B------:R-:W-:Y:S02]  /*6980*/  @P0 MOV R134, R44 ;  /* 0x0000002c00860202 */ /* 0x000fe40000000f00 */
[----:B------:R-:W-:-:S05]  /*6990*/  @P0 IADD3 R211, R3, -0x3, RZ ;  /* 0xfffffffd03d30810 */ /* 0x000fca0007ffe0ff */
[----:B------:R-:W3:Y:S01]  /*69a0*/  MUFU.EX2 R48, R48 ;  /* 0x0000003000307308 */ /* 0x000ee20000000800 */
[----:B----4-:R-:W-:-:S07]  /*69b0*/  F2FP.F16.F32.PACK_AB R22, R51, R54 ;  /* 0x000000363316723e */ /* 0x010fce00000000ff */
[----:B------:R-:W-:Y:S08]  /*69c0*/  MUFU.EX2 R47, R47 ;  /* 0x0000002f002f7308 */ /* 0x000ff00000000800 */
[----:B------:R-:W4:Y:S01]  /*69d0*/  MUFU.EX2 R46, R46 ;  /* 0x0000002e002e7308 */ /* 0x000f220000000800 */
[----:B---3--:R-:W-:-:S07]  /*69e0*/  F2FP.F16.F32.PACK_AB R21, R48, R50 ;  /* 0x000000323015723e */ /* 0x008fce00000000ff */
[----:B------:R-:W3:Y:S08]  /*69f0*/  MUFU.EX2 R67, R67 ;  /* 0x0000004300437308 */ /* 0x000ef00000000800 */
[----:B------:R-:W5:Y:S01]  /*6a00*/  MUFU.EX2 R66, R66 ;  /* 0x0000004200427308 */ /* 0x000f620000000800 */
[----:B----4-:R-:W-:-:S07]  /*6a10*/  F2FP.F16.F32.PACK_AB R23, R46, R47 ;  /* 0x0000002f2e17723e */ /* 0x010fce00000000ff */
[----:B------:R-:W4:Y:S01]  /*6a20*/  MUFU.EX2 R132, R132 ;  /* 0x0000008400847308 */ /* 0x000f220000000800 */
[-C--:B---3--:R-:W-:Y:S01]  /*6a30*/  FMUL.FTZ R124, R124, R67.reuse ;  /* 0x000000437c7c7220 */ /* 0x088fe20000410000 */
[-C--:B------:R-:W-:Y:S01]  /*6a40*/  FMUL.FTZ R125, R125, R67.reuse ;  /* 0x000000437d7d7220 */ /* 0x080fe20000410000 */
[-C--:B------:R-:W-:Y:S01]  /*6a50*/  FMUL.FTZ R120, R120, R67.reuse ;  /* 0x0000004378787220 */ /* 0x080fe20000410000 */
[-C--:B------:R-:W-:Y:S01]  /*6a60*/  FMUL.FTZ R121, R121, R67.reuse ;  /* 0x0000004379797220 */ /* 0x080fe20000410000 */
[-C--:B------:R-:W-:Y:S01]  /*6a70*/  FMUL.FTZ R108, R108, R67.reuse ;  /* 0x000000436c6c7220 */ /* 0x080fe20000410000 */
[-C--:B------:R-:W-:Y:S01]  /*6a80*/  FMUL.FTZ R109, R109, R67.reuse ;  /* 0x000000436d6d7220 */ /* 0x080fe20000410000 */
[-C--:B------:R-:W-:Y:S01]  /*6a90*/  FMUL.FTZ R104, R104, R67.reuse ;  /* 0x0000004368687220 */ /* 0x080fe20000410000 */
[----:B------:R-:W3:Y:S01]  /*6aa0*/  MUFU.EX2 R138, R138 ;  /* 0x0000008a008a7308 */ /* 0x000ee20000000800 */
[-C--:B-----5:R-:W-:Y:S01]  /*6ab0*/  FMUL.FTZ R126, R126, R66.reuse ;  /* 0x000000427e7e7220 */ /* 0x0a0fe20000410000 */
        /* <DEDUP_REMOVED lines=24> */
[-C--:B----4-:R-:W-:Y:S01]  /*6c40*/  FMUL.FTZ R96, R96, R132.reuse ;  /* 0x0000008460607220 */ /* 0x090fe20000410000 */
[----:B------:R-:W-:Y:S01]  /*6c50*/  FMUL.FTZ R97, R97, R132 ;  /* 0x0000008461617220 */ /* 0x000fe20000410000 */
[-C--:B---3--:R-:W-:Y:S01]  /*6c60*/  FMUL.FTZ R98, R98, R138.reuse ;  /* 0x0000008a62627220 */ /* 0x088fe20000410000 */
[----:B------:R-:W-:Y:S01]  /*6c70*/  FMUL.FTZ R99, R99, R138 ;  /* 0x0000008a63637220 */ /* 0x000fe20000410000 */
[-C--:B------:R-:W-:Y:S01]  /*6c80*/  FMUL.FTZ R84, R84, R132.reuse ;  /* 0x0000008454547220 */ /* 0x080fe20000410000 */
[----:B------:R-:W-:Y:S01]  /*6c90*/  FMUL.FTZ R85, R85, R132 ;  /* 0x0000008455557220 */ /* 0x000fe20000410000 */
[-C--:B------:R-:W-:Y:S01]  /*6ca0*/  FMUL.FTZ R86, R86, R138.reuse ;  /* 0x0000008a56567220 */ /* 0x080fe20000410000 */
[----:B------:R-:W-:Y:S01]  /*6cb0*/  FMUL.FTZ R87, R87, R138 ;  /* 0x0000008a57577220 */ /* 0x000fe20000410000 */
[C---:B------:R-:W-:Y:S01]  /*6cc0*/  HMMA.16816.F32 R124, R20.reuse, R16, R124 ;  /* 0x00000010147c723c */ /* 0x040fe2000000187c */
[-C--:B------:R-:W-:Y:S01]  /*6cd0*/  FMUL.FTZ R128, R128, R132.reuse ;  /* 0x0000008480807220 */ /* 0x080fe20000410000 */
[----:B------:R-:W-:Y:S01]  /*6ce0*/  FMUL.FTZ R129, R129, R132 ;  /* 0x0000008481817220 */ /* 0x000fe20000410000 */
[-C--:B------:R-:W-:Y:S01]  /*6cf0*/  FMUL.FTZ R130, R130, R138.reuse ;  /* 0x0000008a82827220 */ /* 0x080fe20000410000 */
[----:B------:R-:W-:Y:S01]  /*6d00*/  FMUL.FTZ R131, R131, R138 ;  /* 0x0000008a83837220 */ /* 0x000fe20000410000 */
[-C--:B------:R-:W-:Y:S01]  /*6d10*/  FMUL.FTZ R116, R116, R132.reuse ;  /* 0x0000008474747220 */ /* 0x080fe20000410000 */
[C---:B------:R-:W-:Y:S01]  /*6d20*/  HMMA.16816.F32 R120, R20.reuse, R18, R120 ;  /* 0x000000121478723c */ /* 0x040fe20000001878 */
[----:B------:R-:W-:Y:S01]  /*6d30*/  FMUL.FTZ R117, R117, R132 ;  /* 0x0000008475757220 */ /* 0x000fe20000410000 */
[-C--:B------:R-:W-:Y:S01]  /*6d40*/  FMUL.FTZ R118, R118, R138.reuse ;  /* 0x0000008a76767220 */ /* 0x080fe20000410000 */
[----:B------:R-:W-:Y:S01]  /*6d50*/  FMUL.FTZ R119, R119, R138 ;  /* 0x0000008a77777220 */ /* 0x000fe20000410000 */
[-C--:B------:R-:W-:Y:S01]  /*6d60*/  FMUL.FTZ R112, R112, R132.reuse ;  /* 0x0000008470707220 */ /* 0x080fe20000410000 */
[----:B------:R-:W-:Y:S01]  /*6d70*/  FMUL.FTZ R113, R113, R132 ;  /* 0x0000008471717220 */ /* 0x000fe20000410000 */
[C---:B-1----:R-:W-:Y:S01]  /*6d80*/  HMMA.16816.F32 R108, R20.reuse, R12, R108 ;  /* 0x0000000c146c723c */ /* 0x042fe2000000186c */
[-C--:B------:R-:W-:Y:S01]  /*6d90*/  FMUL.FTZ R114, R114, R138.reuse ;  /* 0x0000008a72727220 */ /* 0x080fe20000410000 */
[----:B------:R-:W-:Y:S01]  /*6da0*/  FMUL.FTZ R115, R115, R138 ;  /* 0x0000008a73737220 */ /* 0x000fe20000410000 */
[-C--:B------:R-:W-:Y:S01]  /*6db0*/  FMUL.FTZ R100, R100, R132.reuse ;  /* 0x0000008464647220 */ /* 0x080fe20000410000 */
[----:B------:R-:W-:Y:S01]  /*6dc0*/  FMUL.FTZ R101, R101, R132 ;  /* 0x0000008465657220 */ /* 0x000fe20000410000 */
[-C--:B------:R-:W-:Y:S01]  /*6dd0*/  FMUL.FTZ R102, R102, R138.reuse ;  /* 0x0000008a66667220 */ /* 0x080fe20000410000 */
[C---:B------:R-:W-:Y:S01]  /*6de0*/  HMMA.16816.F32 R104, R20.reuse, R14, R104 ;  /* 0x0000000e1468723c */ /* 0x040fe20000001868 */
[----:B------:R-:W-:Y:S01]  /*6df0*/  FMUL.FTZ R103, R103, R138 ;  /* 0x0000008a67677220 */ /* 0x000fe20000410000 */
[----:B------:R1:W-:Y:S01]  /*6e00*/  MUFU.EX2 R157, R159 ;  /* 0x0000009f009d7308 */ /* 0x0003e20000000800 */
[-C--:B------:R-:W-:Y:S01]  /*6e10*/  FMUL.FTZ R80, R80, R132.reuse ;  /* 0x0000008450507220 */ /* 0x080fe20000410000 */
[----:B------:R-:W-:Y:S01]  /*6e20*/  FMUL.FTZ R81, R81, R132 ;  /* 0x0000008451517220 */ /* 0x000fe20000410000 */
[-C--:B------:R-:W-:Y:S01]  /*6e30*/  FMUL.FTZ R82, R82, R138.reuse ;  /* 0x0000008a52527220 */ /* 0x080fe20000410000 */
[C---:B--2---:R-:W-:Y:S01]  /*6e40*/  HMMA.16816.F32 R92, R20.reuse, R4, R92 ;  /* 0x00000004145c723c */ /* 0x044fe2000000185c */
[----:B------:R-:W-:Y:S01]  /*6e50*/  FMUL.FTZ R83, R83, R138 ;  /* 0x0000008a53537220 */ /* 0x000fe20000410000 */
[-C--:B------:R-:W-:Y:S01]  /*6e60*/  FMUL.FTZ R68, R68, R132.reuse ;  /* 0x0000008444447220 */ /* 0x080fe20000410000 */
[----:B------:R-:W-:Y:S01]  /*6e70*/  FMUL.FTZ R69, R69, R132 ;  /* 0x0000008445457220 */ /* 0x000fe20000410000 */
[----:B------:R-:W-:Y:S01]  /*6e80*/  MUFU.EX2 R52, R52 ;  /* 0x0000003400347308 */ /* 0x000fe20000000800 */
[-C--:B------:R-:W-:Y:S01]  /*6e90*/  FMUL.FTZ R70, R70, R138.reuse ;  /* 0x0000008a46467220 */ /* 0x080fe20000410000 */
[C---:B------:R-:W-:Y:S01]  /*6ea0*/  HMMA.16816.F32 R88, R20.reuse, R6, R88 ;  /* 0x000000061458723c */ /* 0x040fe20000001858 */
[----:B------:R-:W-:Y:S01]  /*6eb0*/  FMUL.FTZ R71, R71, R138 ;  /* 0x0000008a47477220 */ /* 0x000fe20000410000 */
[----:B------:R-:W-:Y:S01]  /*6ec0*/  FFMA.FTZ R219, R219, R132, R40 ;  /* 0x00000084dbdb7223 */ /* 0x000fe20000010028 */
[----:B------:R-:W-:Y:S01]  /*6ed0*/  FFMA.FTZ R138, R214, R138, R59 ;  /* 0x0000008ad68a7223 */ /* 0x000fe2000001003b */
[----:B------:R-:W-:Y:S01]  /*6ee0*/  FFMA.FTZ R56, R217, R67, R56 ;  /* 0x00000043d9387223 */ /* 0x000fe20000010038 */
[----:B------:R-:W-:Y:S01]  /*6ef0*/  FFMA.FTZ R215, R215, R66, R50 ;  /* 0x00000042d7d77223 */ /* 0x000fe20000010032 */
[C---:B------:R-:W-:Y:S01]  /*6f00*/  HMMA.16816.F32 R76, R20.reuse, R8, R76 ;  /* 0x00000008144c723c */ /* 0x040fe2000000184c */
[----:B-1----:R-:W-:Y:S01]  /*6f10*/  FFMA.FTZ R159, R35, UR16, -R144 ;  /* 0x00000010239f7c23 */ /* 0x002fe20008010890 */
[----:B------:R-:W1:Y:S01]  /*6f20*/  MUFU.EX2 R49, R49 ;  /* 0x0000003100317308 */ /* 0x000e620000000800 */
[----:B------:R-:W-:Y:S01]  /*6f30*/  FADD.FTZ R38, R38, R219 ;  /* 0x000000db26267221 */ /* 0x000fe20000010000 */
[----:B------:R-:W-:Y:S01]  /*6f40*/  FADD.FTZ R57, R57, R138 ;  /* 0x0000008a39397221 */ /* 0x000fe20000010000 */
[----:B------:R-:W-:Y:S01]  /*6f50*/  FADD.FTZ R53, R53, R56 ;  /* 0x0000003835357221 */ /* 0x000fe20000010000 */
[----:B------:R-:W-:Y:S01]  /*6f60*/  HMMA.16816.F32 R72, R20, R10, R72 ;  /* 0x0000000a1448723c */ /* 0x000fe20000001848 */
[----:B------:R-:W2:Y:S01]  /*6f70*/  LDSM.16.MT88.4 R20, [R195+0x6800] ;  /* 0x00680000c314783b */ /* 0x000ea20000004200 */
[----:B------:R-:W-:Y:S01]  /*6f80*/  FADD.FTZ R48, R48, R215 ;  /* 0x000000d730307221 */ /* 0x000fe20000010000 */
[----:B------:R-:W-:Y:S01]  /*6f90*/  FADD.FTZ R37, R37, R38 ;  /* 0x0000002625257221 */ /* 0x000fe20000010000 */
[----:B------:R-:W-:Y:S01]  /*6fa0*/  MUFU.EX2 R145, R145 ;  /* 0x0000009100917308 */ /* 0x000fe20000000800 */
[----:B------:R-:W-:Y:S01]  /*6fb0*/  FADD.FTZ R58, R58, R57 ;  /* 0x000000393a3a7221 */ /* 0x000fe20000010000 */
[C---:B------:R-:W-:Y:S01]  /*6fc0*/  HMMA.16816.F32 R96, R24.reuse, R4, R96 ;  /* 0x000000041860723c */ /* 0x040fe20000001860 */
[----:B------:R-:W-:Y:S01]  /*6fd0*/  FADD.FTZ R54, R54, R53 ;  /* 0x0000003536367221 */ /* 0x000fe20000010000 */
[----:B------:R-:W-:Y:S01]  /*6fe0*/  FADD.FTZ R47, R47, R48 ;  /* 0x000000302f2f7221 */ /* 0x000fe20000010000 */
[----:B------:R-:W-:Y:S01]  /*6ff0*/  FADD.FTZ R37, R36, R37 ;  /* 0x0000002524257221 */ /* 0x000fe20000010000 */
[----:B------:R-:W-:Y:S01]  /*7000*/  FADD.FTZ R55, R55, R58 ;  /* 0x0000003a37377221 */ /* 0x000fe20000010000 */
[----:B------:R-:W-:Y:S01]  /*7010*/  FADD.FTZ R51, R51, R54 ;  /* 0x0000003633337221 */ /* 0x000fe20000010000 */
[C---:B------:R-:W-:Y:S01]  /*7020*/  HMMA.16816.F32 R84, R24.reuse, R6, R84 ;  /* 0x000000061854723c */ /* 0x040fe20000001854 */
[----:B------:R-:W3:Y:S01]  /*7030*/  LDSM.16.MT88.4 R4, [R194+0x6800] ;  /* 0x00680000c204783b */ /* 0x000ee20000004200 */
[----:B------:R-:W4:Y:S01]  /*7040*/  MUFU.EX2 R148, R148 ;  /* 0x0000009400947308 */ /* 0x000f220000000800 */
[----:B-1----:R-:W-:Y:S01]  /*7050*/  F2FP.F16.F32.PACK_AB R32, R49, R52 ;  /* 0x000000343120723e */ /* 0x002fe200000000ff */
[----:B------:R-:W-:Y:S01]  /*7060*/  FADD.FTZ R47, R46, R47 ;  /* 0x0000002f2e2f7221 */ /* 0x000fe20000010000 */
[----:B------:R-:W-:Y:S01]  /*7070*/  FADD.FTZ R2, R2, R37 ;  /* 0x0000002502027221 */ /* 0x000fe20000010000 */
[----:B------:R-:W-:Y:S01]  /*7080*/  HMMA.16816.F32 R128, R24, R16, R128 ;  /* 0x000000101880723c */ /* 0x000fe20000001880 */
[----:B------:R-:W-:-:S02]  /*7090*/  FADD.FTZ R52, R52, R51 ;  /* 0x0000003334347221 */ /* 0x000fc40000010000 */
[----:B------:R-:W-:Y:S01]  /*70a0*/  FADD.FTZ R41, R41, R2 ;  /* 0x0000000229297221 */ /* 0x000fe20000010000 */
[----:B------:R-:W1:Y:S01]  /*70b0*/  MUFU.EX2 R146, R146 ;  /* 0x0000009200927308 */ /* 0x000e620000000800 */
[----:B------:R-:W-:Y:S01]  /*70c0*/  FADD.FTZ R52, R49, R52 ;  /* 0x0000003431347221 */ /* 0x000fe20000010000 */
[----:B------:R-:W-:Y:S01]  /*70d0*/  HMMA.16816.F32 R116, R24, R18, R116 ;  /* 0x000000121874723c */ /* 0x000fe20000001874 */
[----:B------:R-:W5:Y:S01]  /*70e0*/  LDSM.16.MT88.4 R16, [R193+0x6800] ;  /* 0x00680000c110783b */ /* 0x000f620000004200 */
[----:B------:R-:W-:-:S04]  /*70f0*/  FADD.FTZ R42, R42, R41 ;  /* 0x000000292a2a7221 */ /* 0x000fc80000010000 */
[C---:B------:R-:W-:Y:S01]  /*7100*/  HMMA.16816.F32 R112, R24.reuse, R12, R112 ;  /* 0x0000000c1870723c */ /* 0x040fe20000001870 */
[----:B------:R-:W-:Y:S01]  /*7110*/  MUFU.EX2 R156, R156 ;  /* 0x0000009c009c7308 */ /* 0x000fe20000000800 */
[C---:B----4-:R-:W-:Y:S01]  /*7120*/  F2FP.F16.F32.PACK_AB R34, R148.reuse, R145 ;  /* 0x000000919422723e */ /* 0x050fe200000000ff */
[----:B------:R-:W-:Y:S01]  /*7130*/  FADD.FTZ R145, R145, R52 ;  /* 0x0000003491917221 */ /* 0x000fe20000010000 */
[----:B------:R-:W-:Y:S02]  /*7140*/  FADD.FTZ R42, R39, R42 ;  /* 0x0000002a272a7221 */ /* 0x000fe40000010000 */
[C---:B------:R-:W-:Y:S01]  /*7150*/  HMMA.16816.F32 R100, R24.reuse, R14, R100 ;  /* 0x0000000e1864723c */ /* 0x040fe20000001864 */
[----:B------:R-:W4:Y:S01]  /*7160*/  LDSM.16.MT88.4 R12, [R192+0x6800] ;  /* 0x00680000c00c783b */ /* 0x000f220000004200 */
[----:B------:R-:W-:Y:S01]  /*7170*/  FADD.FTZ R145, R148, R145 ;  /* 0x0000009194917221 */ /* 0x000fe20000010000 */
[----:B------:R-:W2:Y:S01]  /*7180*/  MUFU.EX2 R159, R159 ;  /* 0x0000009f009f7308 */ /* 0x000ea20000000800 */
[C---:B-1----:R-:W-:Y:S01]  /*7190*/  F2FP.F16.F32.PACK_AB R33, R157.reuse, R146 ;  /* 0x000000929d21723e */ /* 0x042fe200000000ff */
[----:B------:R-:W-:Y:S01]  /*71a0*/  FADD.FTZ R146, R146, R47 ;  /* 0x0000002f92927221 */ /* 0x000fe20000010000 */
[----:B------:R-:W-:Y:S03]  /*71b0*/  HMMA.16816.F32 R80, R24, R8, R80 ;  /* 0x000000081850723c */ /* 0x000fe60000001850 */
[----:B------:R-:W-:-:S02]  /*71c0*/  FADD.FTZ R157, R157, R146 ;  /* 0x000000929d9d7221 */ /* 0x000fc40000010000 */
[----:B------:R-:W-:Y:S01]  /*71d0*/  MUFU.EX2 R166, R166 ;  /* 0x000000a600a67308 */ /* 0x000fe20000000800 */
[----:B------:R-:W-:Y:S01]  /*71e0*/  HMMA.16816.F32 R68, R24, R10, R68 ;  /* 0x0000000a1844723c */ /* 0x000fe20000001844 */
[----:B------:R-:W1:Y:S04]  /*71f0*/  LDSM.16.MT88.4 R8, [R195+0x7000] ;  /* 0x00700000c308783b */ /* 0x000e680000004200 */
[----:B------:R-:W-:Y:S02]  /*7200*/  LDSM.16.MT88.4 R24, [R193+0x7000] ;  /* 0x00700000c118783b */ /* 0x000fe40000004200 */
[----:B------:R-:W3:Y:S01]  /*7210*/  MUFU.EX2 R171, R171 ;  /* 0x000000ab00ab7308 */ /* 0x000ee20000000800 */
[----:B--2---:R-:W-:Y:S01]  /*7220*/  F2FP.F16.F32.PACK_AB R35, R159, R156 ;  /* 0x0000009c9f23723e */ /* 0x004fe200000000ff */
[----:B------:R-:W-:-:S04]  /*7230*/  FADD.FTZ R156, R156, R157 ;  /* 0x0000009d9c9c7221 */ /* 0x000fc80000010000 */
[----:B------:R-:W-:Y:S02]  /*7240*/  FADD.FTZ R159, R159, R156 ;  /* 0x0000009c9f9f7221 */ /* 0x000fe40000010000 */
[----:B------:R-:W-:Y:S01]  /*7250*/  MUFU.EX2 R168, R168 ;  /* 0x000000a800a87308 */ /* 0x000fe20000000800 */
[C---:B------:R-:W-:Y:S06]  /*7260*/  HMMA.16816.F32 R124, R32.reuse, R20, R124 ;  /* 0x00000014207c723c */ /* 0x040fec000000187c */
[----:B------:R-:W-:Y:S01]  /*7270*/  HMMA.16816.F32 R120, R32, R22, R120 ;  /* 0x000000162078723c */ /* 0x000fe20000001878 */
[----:B------:R-:W2:Y:S01]  /*7280*/  MUFU.EX2 R177, R177 ;  /* 0x000000b100b17308 */ /* 0x000ea20000000800 */
[----:B---3--:R-:W-:Y:S01]  /*7290*/  F2FP.F16.F32.PACK_AB R29, R171, R166 ;  /* 0x000000a6ab1d723e */ /* 0x008fe200000000ff */
[----:B------:R-:W-:-:S03]  /*72a0*/  FADD.FTZ R166, R166, R55 ;  /* 0x00000037a6a67221 */ /* 0x000fc60000010000 */
[C---:B------:R-:W-:Y:S01]  /*72b0*/  HMMA.16816.F32 R108, R32.reuse, R4, R108 ;  /* 0x00000004206c723c */ /* 0x040fe2000000186c */
[----:B------:R-:W-:Y:S02]  /*72c0*/  FADD.FTZ R171, R171, R166 ;  /* 0x000000a6abab7221 */ /* 0x000fe40000010000 */
[----:B------:R-:W-:Y:S03]  /*72d0*/  MUFU.EX2 R170, R170 ;  /* 0x000000aa00aa7308 */ /* 0x000fe60000000800 */
[C---:B------:R-:W-:Y:S05]  /*72e0*/  HMMA.16816.F32 R104, R32.reuse, R6, R104 ;  /* 0x000000062068723c */ /* 0x040fea0000001868 */
[----:B------:R-:W3:Y:S01]  /*72f0*/  MUFU.EX2 R181, R181 ;  /* 0x000000b500b57308 */ /* 0x000ee20000000800 */
[----:B--2---:R-:W-:Y:S01]  /*7300*/  F2FP.F16.F32.PACK_AB R31, R177, R168 ;  /* 0x000000a8b11f723e */ /* 0x004fe200000000ff */
[----:B-----5:R-:W-:Y:S01]  /*7310*/  HMMA.16816.F32 R92, R32, R16, R92 ;  /* 0x00000010205c723c */ /* 0x020fe2000000185c */
[----:B------:R-:W-:-:S04]  /*7320*/  FADD.FTZ R168, R168, R171 ;  /* 0x000000aba8a87221 */ /* 0x000fc80000010000 */
[----:B------:R-:W-:Y:S01]  /*7330*/  FADD.FTZ R177, R177, R168 ;  /* 0x000000a8b1b17221 */ /* 0x000fe20000010000 */
[C---:B------:R-:W-:Y:S01]  /*7340*/  HMMA.16816.F32 R128, R28.reuse, R20, R128 ;  /* 0x000000141c80723c */ /* 0x040fe20000001880 */
[----:B------:R-:W-:Y:S05]  /*7350*/  MUFU.EX2 R179, R179 ;  /* 0x000000b300b37308 */ /* 0x000fea0000000800 */
[C---:B------:R-:W-:Y:S01]  /*7360*/  HMMA.16816.F32 R116, R28.reuse, R22, R116 ;  /* 0x000000161c74723c */ /* 0x040fe20000001874 */
[----:B------:R-:W-:Y:S02]  /*7370*/  LDSM.16.MT88.4 R20, [R192+0x7000] ;  /* 0x00700000c014783b */ /* 0x000fe40000004200 */
[----:B------:R-:W-:Y:S03]  /*7380*/  MUFU.EX2 R173, R173 ;  /* 0x000000ad00ad7308 */ /* 0x000fe60000000800 */
[C---:B------:R-:W-:Y:S05]  /*7390*/  HMMA.16816.F32 R112, R28.reuse, R4, R112 ;  /* 0x000000041c70723c */ /* 0x040fea0000001870 */
[----:B------:R-:W-:Y:S01]  /*73a0*/  MUFU.EX2 R169, R169 ;  /* 0x000000a900a97308 */ /* 0x000fe20000000800 */
[----:B------:R-:W-:Y:S01]  /*73b0*/  HMMA.16816.F32 R100, R28, R6, R100 ;  /* 0x000000061c64723c */ /* 0x000fe20000001864 */
[----:B------:R-:W2:Y:S05]  /*73c0*/  LDSM.16.MT88.4 R4, [R194+0x7000] ;  /* 0x00700000c204783b */ /* 0x000eaa0000004200 */
[C---:B------:R-:W-:Y:S01]  /*73d0*/  HMMA.16816.F32 R88, R32.reuse, R18, R88 ;  /* 0x000000122058723c */ /* 0x040fe20000001858 */
[----:B------:R-:W-:Y:S05]  /*73e0*/  MUFU.EX2 R176, R176 ;  /* 0x000000b000b07308 */ /* 0x000fea0000000800 */
[C---:B----4-:R-:W-:Y:S03]  /*73f0*/  HMMA.16816.F32 R76, R32.reuse, R12, R76 ;  /* 0x0000000c204c723c */ /* 0x050fe6000000184c */
[----:B------:R-:W-:Y:S03]  /*7400*/  MUFU.EX2 R165, R165 ;  /* 0x000000a500a57308 */ /* 0x000fe60000000800 */
[----:B------:R-:W-:Y:S05]  /*7410*/  HMMA.16816.F32 R72, R32, R14, R72 ;  /* 0x0000000e2048723c */ /* 0x000fea0000001848 */
[----:B------:R-:W-:Y:S01]  /*7420*/  MUFU.EX2 R178, R178 ;  /* 0x000000b200b27308 */ /* 0x000fe20000000800 */
[C---:B------:R-:W-:Y:S01]  /*7430*/  HMMA.16816.F32 R96, R28.reuse, R16, R96 ;  /* 0x000000101c60723c */ /* 0x040fe20000001860 */
[--C-:B------:R-:W-:Y:S01]  /*7440*/  FFMA.FTZ R32, R174, UR16, -R151.reuse ;  /* 0x00000010ae207c23 */ /* 0x100fe20008010897 */
[--C-:B------:R-:W-:Y:S01]  /*7450*/  FFMA.FTZ R33, R172, UR16, -R151.reuse ;  /* 0x00000010ac217c23 */ /* 0x100fe20008010897 */
[--C-:B------:R-:W-:Y:S01]  /*7460*/  FFMA.FTZ R34, R187, UR16, -R144.reuse ;  /* 0x00000010bb227c23 */ /* 0x100fe20008010890 */
[--C-:B------:R-:W-:Y:S01]  /*7470*/  FFMA.FTZ R35, R185, UR16, -R144.reuse ;  /* 0x00000010b9237c23 */ /* 0x100fe20008010890 */
[----:B------:R-:W-:Y:S01]  /*7480*/  FFMA.FTZ R172, R183, UR16, -R144 ;  /* 0x00000010b7ac7c23 */ /* 0x000fe20008010890 */
[----:B------:R-:W-:Y:S01]  /*7490*/  FFMA.FTZ R174, R175, UR16, -R140 ;  /* 0x00000010afae7c23 */ /* 0x000fe2000801088c */
[----:B------:R-:W-:Y:S01]  /*74a0*/  MUFU.EX2 R32, R32 ;  /* 0x0000002000207308 */ /* 0x000fe20000000800 */
[----:B------:R-:W-:Y:S01]  /*74b0*/  HMMA.16816.F32 R84, R28, R18, R84 ;  /* 0x000000121c54723c */ /* 0x000fe20000001854 */
[----:B------:R-:W4:Y:S01]  /*74c0*/  LDSM.16.MT88.4 R16, [R195+0x7800] ;  /* 0x00780000c310783b */ /* 0x000f220000004200 */
[----:B------:R-:W-:Y:S01]  /*74d0*/  FFMA.FTZ R151, R150, UR16, -R151 ;  /* 0x0000001096977c23 */ /* 0x000fe20008010897 */
[----:B------:R-:W-:Y:S01]  /*74e0*/  FFMA.FTZ R150, R147, UR16, -R144 ;  /* 0x0000001093967c23 */ /* 0x000fe20008010890 */
[----:B------:R-:W-:-:S02]  /*74f0*/  FFMA.FTZ R140, R139, UR16, -R140 ;  /* 0x000000108b8c7c23 */ /* 0x000fc4000801088c */
[C---:B------:R-:W-:Y:S01]  /*7500*/  HMMA.16816.F32 R80, R28.reuse, R12, R80 ;  /* 0x0000000c1c50723c */ /* 0x040fe20000001850 */
[----:B------:R-:W5:Y:S05]  /*7510*/  MUFU.EX2 R33, R33 ;  /* 0x0000002100217308 */ /* 0x000f6a0000000800 */
[----:B------:R-:W-:Y:S01]  /*7520*/  HMMA.16816.F32 R68, R28, R14, R68 ;  /* 0x0000000e1c44723c */ /* 0x000fe20000001844 */
[C---:B---3--:R-:W-:Y:S01]  /*7530*/  F2FP.F16.F32.PACK_AB R12, R181.reuse, R170 ;  /* 0x000000aab50c723e */ /* 0x048fe200000000ff */
[----:B------:R-:W-:Y:S01]  /*7540*/  FADD.FTZ R170, R170, R145 ;  /* 0x00000091aaaa7221 */ /* 0x000fe20000010000 */
[----:B------:R-:W-:Y:S03]  /*7550*/  MUFU.EX2 R34, R34 ;  /* 0x0000002200227308 */ /* 0x000fe60000000800 */
[----:B------:R-:W-:Y:S01]  /*7560*/  FADD.FTZ R181, R181, R170 ;  /* 0x000000aab5b57221 */ /* 0x000fe20000010000 */
[----:B------:R-:W-:Y:S01]  /*7570*/  F2FP.F16.F32.PACK_AB R28, R64, R65 ;  /* 0x00000041401c723e */ /* 0x000fe200000000ff */
[----:B------:R-:W-:Y:S01]  /*7580*/  FADD.FTZ R65, R65, R42 ;  /* 0x0000002a41417221 */ /* 0x000fe20000010000 */
[----:B------:R-:W-:-:S02]  /*7590*/  F2FP.F16.F32.PACK_AB R30, R62, R63 ;  /* 0x0000003f3e1e723e */ /* 0x000fc400000000ff */
[----:B------:R-:W3:Y:S01]  /*75a0*/  MUFU.EX2 R35, R35 ;  /* 0x0000002300237308 */ /* 0x000ee20000000800 */
[----:B-----5:R-:W-:Y:S01]  /*75b0*/  F2FP.F16.F32.PACK_AB R14, R33, R32 ;  /* 0x00000020210e723e */ /* 0x020fe200000000ff */
[----:B------:R-:W-:Y:S01]  /*75c0*/  FADD.FTZ R64, R64, R65 ;  /* 0x0000004140407221 */ /* 0x000fe20000010000 */
[----:B------:R-:W-:Y:S01]  /*75d0*/  F2FP.F16.F32.PACK_AB R31, R176, R169 ;  /* 0x000000a9b01f723e */ /* 0x000fe200000000ff */
[----:B------:R-:W-:Y:S02]  /*75e0*/  FADD.FTZ R32, R32, R181 ;  /* 0x000000b520207221 */ /* 0x000fe40000010000 */
[----:B------:R-:W-:Y:S02]  /*75f0*/  FADD.FTZ R63, R63, R64 ;  /* 0x000000403f3f7221 */ /* 0x000fe40000010000 */
[----:B------:R-:W5:Y:S01]  /*7600*/  MUFU.EX2 R172, R172 ;  /* 0x000000ac00ac7308 */ /* 0x000f620000000800 */
[----:B------:R-:W-:Y:S01]  /*7610*/  FADD.FTZ R33, R33, R32 ;  /* 0x0000002021217221 */ /* 0x000fe20000010000 */
[----:B------:R-:W-:-:S06]  /*7620*/  FADD.FTZ R62, R62, R63 ;  /* 0x0000003f3e3e7221 */ /* 0x000fcc0000010000 */
[----:B------:R-:W2:Y:S01]  /*7630*/  MUFU.EX2 R174, R174 ;  /* 0x000000ae00ae7308 */ /* 0x000ea20000000800 */
[----:B---3--:R-:W-:Y:S01]  /*7640*/  F2FP.F16.F32.PACK_AB R13, R35, R34 ;  /* 0x00000022230d723e */ /* 0x008fe200000000ff */
[----:B------:R-:W-:-:S04]  /*7650*/  FADD.FTZ R34, R34, R159 ;  /* 0x0000009f22227221 */ /* 0x000fc80000010000 */
[----:B------:R-:W-:Y:S02]  /*7660*/  FADD.FTZ R35, R35, R34 ;  /* 0x0000002223237221 */ /* 0x000fe40000010000 */
[----:B------:R-:W-:Y:S01]  /*7670*/  MUFU.EX2 R162, R162 ;  /* 0x000000a200a27308 */ /* 0x000fe20000000800 */
[----:B-----5:R-:W-:Y:S01]  /*7680*/  F2FP.F16.F32.PACK_AB R15, R179, R172 ;  /* 0x000000acb30f723e */ /* 0x020fe200000000ff */
[----:B------:R-:W-:-:S04]  /*7690*/  FADD.FTZ R172, R172, R35 ;  /* 0x00000023acac7221 */ /* 0x000fc80000010000 */
[----:B------:R-:W-:Y:S02]  /*76a0*/  FADD.FTZ R172, R179, R172 ;  /* 0x000000acb3ac7221 */ /* 0x000fe40000010000 */
[----:B-1----:R-:W-:Y:S01]  /*76b0*/  HMMA.16816.F32 R124, R12, R8, R124 ;  /* 0x000000080c7c723c */ /* 0x002fe2000000187c */
[----:B--2---:R-:W-:Y:S01]  /*76c0*/  F2FP.F16.F32.PACK_AB R29, R173, R174 ;  /* 0x000000aead1d723e */ /* 0x004fe200000000ff */
[----:B------:R-:W1:Y:S01]  /*76d0*/  MUFU.EX2 R163, R163 ;  /* 0x000000a300a37308 */ /* 0x000e620000000800 */
[----:B------:R-:W-:-:S03]  /*76e0*/  FADD.FTZ R174, R174, R177 ;  /* 0x000000b1aeae7221 */ /* 0x000fc60000010000 */
[----:B------:R-:W-:Y:S01]  /*76f0*/  HMMA.16816.F32 R120, R12, R10, R120 ;  /* 0x0000000a0c78723c */ /* 0x000fe20000001878 */
[----:B------:R-:W-:-:S03]  /*7700*/  FADD.FTZ R174, R173, R174 ;  /* 0x000000aeadae7221 */ /* 0x000fc60000010000 */
[----:B------:R-:W-:Y:S01]  /*7710*/  MUFU.EX2 R149, R149 ;  /* 0x0000009500957308 */ /* 0x000fe20000000800 */
[----:B------:R-:W-:Y:S01]  /*7720*/  FADD.FTZ R169, R169, R174 ;  /* 0x000000aea9a97221 */ /* 0x000fe20000010000 */
[----:B------:R-:W-:Y:S03]  /*7730*/  HMMA.16816.F32 R108, R12, R4, R108 ;  /* 0x000000040c6c723c */ /* 0x000fe6000000186c */
[----:B------:R-:W-:-:S03]  /*7740*/  FADD.FTZ R176, R176, R169 ;  /* 0x000000a9b0b07221 */ /* 0x000fc60000010000 */
[C---:B------:R-:W-:Y:S01]  /*7750*/  HMMA.16816.F32 R104, R12.reuse, R6, R104 ;  /* 0x000000060c68723c */ /* 0x040fe20000001868 */
[----:B------:R-:W2:Y:S05]  /*7760*/  MUFU.EX2 R150, R150 ;  /* 0x0000009600967308 */ /* 0x000eaa0000000800 */
[C---:B------:R-:W-:Y:S03]  /*7770*/  HMMA.16816.F32 R92, R12.reuse, R24, R92 ;  /* 0x000000180c5c723c */ /* 0x040fe6000000185c */
[----:B------:R-:W-:Y:S03]  /*7780*/  MUFU.EX2 R161, R161 ;  /* 0x000000a100a17308 */ /* 0x000fe60000000800 */
[C---:B------:R-:W-:Y:S05]  /*7790*/  HMMA.16816.F32 R88, R12.reuse, R26, R88 ;  /* 0x0000001a0c58723c */ /* 0x040fea0000001858 */
[----:B------:R-:W-:Y:S01]  /*77a0*/  MUFU.EX2 R158, R158 ;  /* 0x0000009e009e7308 */ /* 0x000fe20000000800 */
[C---:B------:R-:W-:Y:S06]  /*77b0*/  HMMA.16816.F32 R76, R12.reuse, R20, R76 ;  /* 0x000000140c4c723c */ /* 0x040fec000000184c */
[----:B------:R-:W-:Y:S01]  /*77c0*/  HMMA.16816.F32 R72, R12, R22, R72 ;  /* 0x000000160c48723c */ /* 0x000fe20000001848 */
[----:B------:R-:W3:Y:S01]  /*77d0*/  LDSM.16.MT88.4 R12, [R194+0x7800] ;  /* 0x00780000c20c783b */ /* 0x000ee20000004200 */
[----:B------:R-:W5:Y:S04]  /*77e0*/  MUFU.EX2 R151, R151 ;  /* 0x0000009700977308 */ /* 0x000f680000000800 */
[C---:B------:R-:W-:Y:S04]  /*77f0*/  HMMA.16816.F32 R128, R28.reuse, R8, R128 ;  /* 0x000000081c80723c */ /* 0x040fe80000001880 */
[----:B------:R-:W-:Y:S02]  /*7800*/  MUFU.EX2 R143, R143 ;  /* 0x0000008f008f7308 */ /* 0x000fe40000000800 */
[C---:B------:R-:W-:Y:S01]  /*7810*/  HMMA.16816.F32 R116, R28.reuse, R10, R116 ;  /* 0x0000000a1c74723c */ /* 0x040fe20000001874 */
[----:B------:R-:W3:Y:S05]  /*7820*/  LDSM.16.MT88.4 R8, [R193+0x7800] ;  /* 0x00780000c108783b */ /* 0x000eea0000004200 */
[C---:B------:R-:W-:Y:S01]  /*7830*/  HMMA.16816.F32 R112, R28.reuse, R4, R112 ;  /* 0x000000041c70723c */ /* 0x040fe20000001870 */
[----:B------:R-:W4:Y:S05]  /*7840*/  MUFU.EX2 R142, R142 ;  /* 0x0000008e008e7308 */ /* 0x000f2a0000000800 */
[C---:B------:R-:W-:Y:S01]  /*7850*/  HMMA.16816.F32 R100, R28.reuse, R6, R100 ;  /* 0x000000061c64723c */ /* 0x040fe20000001864 */
[----:B------:R-:W3:Y:S02]  /*7860*/  LDSM.16.MT88.4 R4, [R192+0x7800] ;  /* 0x00780000c004783b */ /* 0x000ee40000004200 */
[----:B------:R-:W-:Y:S03]  /*7870*/  MUFU.EX2 R141, R141 ;  /* 0x0000008d008d7308 */ /* 0x000fe60000000800 */
[C---:B------:R-:W-:Y:S05]  /*7880*/  HMMA.16816.F32 R96, R28.reuse, R24, R96 ;  /* 0x000000181c60723c */ /* 0x040fea0000001860 */
[----:B------:R-:W4:Y:S01]  /*7890*/  MUFU.EX2 R140, R140 ;  /* 0x0000008c008c7308 */ /* 0x000f220000000800 */
[----:B------:R-:W-:Y:S01]  /*78a0*/  HMMA.16816.F32 R84, R28, R26, R84 ;  /* 0x0000001a1c54723c */ /* 0x000fe20000001854 */
[----:B-1----:R-:W-:Y:S01]  /*78b0*/  F2FP.F16.F32.PACK_AB R24, R163, R162 ;  /* 0x000000a2a318723e */ /* 0x002fe200000000ff */
[----:B------:R-:W-:Y:S01]  /*78c0*/  FADD.FTZ R162, R162, R33 ;  /* 0x00000021a2a27221 */ /* 0x000fe20000010000 */
[----:B--2---:R-:W-:Y:S01]  /*78d0*/  F2FP.F16.F32.PACK_AB R25, R150, R149 ;  /* 0x000000959619723e */ /* 0x004fe200000000ff */
[----:B------:R-:W-:-:S02]  /*78e0*/  FADD.FTZ R149, R149, R172 ;  /* 0x000000ac95957221 */ /* 0x000fc40000010000 */
[C---:B------:R-:W-:Y:S01]  /*78f0*/  HMMA.16816.F32 R80, R28.reuse, R20, R80 ;  /* 0x000000141c50723c */ /* 0x040fe20000001850 */
[----:B-----5:R-:W-:Y:S01]  /*7900*/  F2FP.F16.F32.PACK_AB R26, R151, R158 ;  /* 0x0000009e971a723e */ /* 0x020fe200000000ff */
[----:B------:R-:W-:Y:S01]  /*7910*/  FADD.FTZ R163, R163, R162 ;  /* 0x000000a2a3a37221 */ /* 0x000fe20000010000 */
[----:B----4-:R-:W-:Y:S01]  /*7920*/  F2FP.F16.F32.PACK_AB R27, R142, R143 ;  /* 0x0000008f8e1b723e */ /* 0x010fe200000000ff */
[----:B------:R-:W-:Y:S02]  /*7930*/  FADD.FTZ R150, R150, R149 ;  /* 0x0000009596967221 */ /* 0x000fe40000010000 */
[----:B------:R-:W-:Y:S01]  /*7940*/  HMMA.16816.F32 R68, R28, R22, R68 ;  /* 0x000000161c44723c */ /* 0x000fe20000001844 */
[----:B------:R-:W-:Y:S01]  /*7950*/  F2FP.F16.F32.PACK_AB R20, R60, R61 ;  /* 0x0000003d3c14723e */ /* 0x000fe200000000ff */
[----:B------:R-:W-:Y:S01]  /*7960*/  FADD.FTZ R61, R61, R62 ;  /* 0x0000003e3d3d7221 */ /* 0x000fe20000010000 */
[----:B------:R-:W-:Y:S01]  /*7970*/  F2FP.F16.F32.PACK_AB R21, R178, R165 ;  /* 0x000000a5b215723e */ /* 0x000fe200000000ff */
        /* <DEDUP_REMOVED lines=14> */
[C---:B------:R-:W-:Y:S06]  /*7a60*/  HMMA.16816.F32 R120, R24.reuse, R18, R120 ;  /* 0x000000121878723c */ /* 0x040fec0000001878 */
[C---:B---3--:R-:W-:Y:S06]  /*7a70*/  HMMA.16816.F32 R108, R24.reuse, R12, R108 ;  /* 0x0000000c186c723c */ /* 0x048fec000000186c */
        /* <DEDUP_REMOVED lines=15> */
.L_x_756:
[----:B------:R-:W-:-:S07]  /*7b70*/  IADD3 R211, R137, -0x1, RZ ;  /* 0xffffffff89d37810 */ /* 0x000fce0007ffe0ff */
.L_x_758:
[----:B------:R-:W-:-:S13]  /*7b80*/  ISETP.GE.AND P0, PT, R211, RZ, PT ;  /* 0x000000ffd300720c */ /* 0x000fda0003f06270 */
[----:B------:R-:W-:Y:S05]  /*7b90*/  @!P0 BRA `(.L_x_759) ;  /* 0x0000002c00e08947 */ /* 0x000fea0003800000 */
[----:B------:R-:W-:Y:S01]  /*7ba0*/  IMAD.MOV.U32 R2, RZ, RZ, R135 ;  /* 0x000000ffff027224 */ /* 0x000fe200078e0087 */
[----:B------:R-:W-:Y:S01]  /*7bb0*/  MOV R0, R133 ;  /* 0x0000008500007202 */ /* 0x000fe20000000f00 */
[----:B------:R-:W-:Y:S01]  /*7bc0*/  IMAD.MOV.U32 R139, RZ, RZ, R136 ;  /* 0x000000ffff8b7224 */ /* 0x000fe200078e0088 */
[----:B------:R-:W-:Y:S01]  /*7bd0*/  MOV R220, R152 ;  /* 0x0000009800dc7202 */ /* 0x000fe20000000f00 */
[----:B------:R-:W-:Y:S01]  /*7be0*/  IMAD.MOV.U32 R3, RZ, RZ, R134 ;  /* 0x000000ffff037224 */ /* 0x000fe200078e0086 */
[----:B------:R-:W-:Y:S01]  /*7bf0*/  MOV R221, R155 ;  /* 0x0000009b00dd7202 */ /* 0x000fe20000000f00 */
[----:B------:R-:W-:Y:S01]  /*7c00*/  ULDC UR5, c[0x0][0x39c] ;  /* 0x0000e70000057ab9 */ /* 0x000fe20000000800 */
[----:B------:R-:W-:Y:S01]  /*7c10*/  ULDC UR4, c[0x0][0x2ec] ;  /* 0x0000bb0000047ab9 */ /* 0x000fe20000000800 */
[----:B------:R-:W-:Y:S01]  /*7c20*/  ULDC.64 UR10, c[0x0][0x220] ;  /* 0x00008800000a7ab9 */ /* 0x000fe20000000a00 */
[----:B------:R-:W-:Y:S01]  /*7c30*/  ULDC.64 UR6, c[0x0][0x218] ;  /* 0x0000860000067ab9 */ /* 0x000fe20000000a00 */
[----:B------:R-:W-:Y:S01]  /*7c40*/  ULDC.64 UR8, c[0x0][0x248] ;  /* 0x0000920000087ab9 */ /* 0x000fe20000000a00 */
[----:B------:R-:W-:Y:S05]  /*7c50*/  BRA `(.L_x_760) ;  /* 0x0000000000647947 */ /* 0x000fea0003800000 */
.L_x_762:
[----:B------:R-:W-:Y:S04]  /*7c60*/  VIADD R5, R211, 0xffffffff ;  /* 0xffffffffd3057836 */ /* 0x000fe80000000000 */
[C---:B------:R-:W-:Y:S01]  /*7c70*/  IMAD.WIDE.U32 R6, R5.reuse, UR8, RZ ;  /* 0x0000000805067c25 */ /* 0x040fe2000f8e00ff */
        /* <DEDUP_REMOVED lines=23> */
.L_x_760:
[----:B------:R-:W-:Y:S04]  /*7df0*/  DEPBAR.LE SB0, 0x0 ;  /* 0x000080000000791a */ /* 0x000fe80000000000 */
[----:B------:R-:W-:Y:S01]  /*7e00*/  BAR.SYNC.DEFER_BLOCKING 0x0 ;  /* 0x0000000000007b1d */ /* 0x000fe20000010000 */
[----:B------:R-:W-:Y:S01]  /*7e10*/  SHF.R.S32.HI R137, RZ, 0x1f, R211 ;  /* 0x0000001fff897819 */ /* 0x000fe200000114d3 */
[C---:B------:R-:W-:Y:S02]  /*7e20*/  IMAD R136, R211.reuse, UR14, RZ ;  /* 0x0000000ed3887c24 */ /* 0x040fe4000f8e02ff */
[----:B------:R-:W-:Y:S04]  /*7e30*/  IMAD.WIDE.U32 R176, R211, UR15, R220 ;  /* 0x0000000fd3b07c25 */ /* 0x000fe8000f8e00dc */
[----:B------:R-:W-:Y:S01]  /*7e40*/  IMAD R136, R137, UR15, R136 ;  /* 0x0000000f89887c24 */ /* 0x000fe2000f8e0288 */
[----:B------:R-:W-:Y:S04]  /*7e50*/  LEA R178, P1, R176, UR10, 0x1 ;  /* 0x0000000ab0b27c11 */ /* 0x000fe8000f8208ff */
[----:B------:R-:W-:Y:S02]  /*7e60*/  IADD3 R136, R177, R136, RZ ;  /* 0x00000088b1887210 */ /* 0x000fe40007ffe0ff */
[----:B------:R-:W-:Y:S02]  /*7e70*/  IADD3 R180, P0, R178, UR12, RZ ;  /* 0x0000000cb2b47c10 */ /* 0x000fe4000ff1e0ff */
        /* <DEDUP_REMOVED lines=8> */
[----:B------:R-:W-:Y:S04]  /*7f00*/  IADD3.X R177, R181, UR13, RZ, P1, !PT ;  /* 0x0000000db5b17c10 */ /* 0x000fe80008ffe4ff */
[----:B------:R-:W-:Y:S02]  /*7f10*/  IADD3.X R137, R177, UR13, RZ, P0, !PT ;  /* 0x0000000db1897c10 */ /* 0x000fe400087fe4ff */
[----:B------:R-:W-:Y:S01]  /*7f20*/  ISETP.GT.AND P0, PT, R211, RZ, PT ;  /* 0x000000ffd300720c */ /* 0x000fe20003f04270 */
[----:B------:R-:W-:Y:S08]  /*7f30*/  LDGSTS.E.BYPASS.LTC128B.128 [R203+0x6800], desc[UR20][R180.64] ;  /* 0x06800000b4cb7fae */ /* 0x000ff0000b901d54 */
[----:B------:R1:W-:Y:S08]  /*7f40*/  LDGSTS.E.BYPASS.LTC128B.128 [R203+0x7000], desc[UR20][R176.64] ;  /* 0x07000000b0cb7fae */ /* 0x0003f0000b901d54 */
[----:B------:R2:W-:Y:S08]  /*7f50*/  LDGSTS.E.BYPASS.LTC128B.128 [R203+0x7800], desc[UR20][R136.64] ;  /* 0x0780000088cb7fae */ /* 0x0005f0000b901d54 */
[----:B------:R-:W-:Y:S08]  /*7f60*/  LDSM.16.M88.4 R132, [R202] ;  /* 0x00000000ca84783b */ /* 0x000ff00000000200 */
[----:B------:R-:W3:Y:S08]  /*7f70*/  LDSM.16.M88.4 R140, [R201] ;  /* 0x00000000c98c783b */ /* 0x000ef00000000200 */
[----:B------:R-:W4:Y:S08]  /*7f80*/  LDSM.16.M88.4 R144, [R202+0x2000] ;  /* 0x00200000ca90783b */ /* 0x000f300000000200 */
[----:B------:R-:W0:Y:S08]  /*7f90*/  LDGDEPBAR ;  /* 0x00000000000079af */ /* 0x000e300000000000 */
[----:B------:R-:W5:Y:S08]  /*7fa0*/  LDSM.16.M88.4 R148, [R201+0x800] ;  /* 0x00080000c994783b */ /* 0x000f700000000200 */
[----:B------:R-:W2:Y:S08]  /*7fb0*/  LDSM.16.M88.4 R152, [R201+0x1000] ;  /* 0x00100000c998783b */ /* 0x000eb00000000200 */
[----:B------:R-:W2:Y:S08]  /*7fc0*/  LDSM.16.M88.4 R156, [R201+0x1800] ;  /* 0x00180000c99c783b */ /* 0x000eb00000000200 */
[----:B------:R-:W-:Y:S08]  /*7fd0*/  LDSM.16.M88.4 R160, [R200] ;  /* 0x00000000c8a0783b */ /* 0x000ff00000000200 */
[----:B------:R-:W2:Y:S08]  /*7fe0*/  LDSM.16.M88.4 R164, [R199] ;  /* 0x00000000c7a4783b */ /* 0x000eb00000000200 */
[----:B------:R-:W2:Y:S08]  /*7ff0*/  LDSM.16.M88.4 R168, [R200+0x2000] ;  /* 0x00200000c8a8783b */ /* 0x000eb00000000200 */
[----:B------:R-:W-:Y:S08]  /*8000*/  LDSM.16.M88.4 R172, [R197] ;  /* 0x00000000c5ac783b */ /* 0x000ff00000000200 */
[----:B-1----:R-:W-:Y:S08]  /*8010*/  LDSM.16.M88.4 R176, [R189] ;  /* 0x00000000bdb0783b */ /* 0x002ff00000000200 */
[----:B------:R-:W-:Y:S08]  /*8020*/  LDSM.16.M88.4 R180, [R196] ;  /* 0x00000000c4b4783b */ /* 0x000ff00000000200 */
[----:B------:R-:W-:Y:S01]  /*8030*/  LDSM.16.M88.4 R184, [R188] ;  /* 0x00000000bcb8783b */ /* 0x000fe20000000200 */
[-C--:B---3--:R-:W-:Y:S06]  /*8040*/  HMMA.16816.F32 R4, R132, R140.reuse, RZ ;  /* 0x0000008c8404723c */ /* 0x088fec00000018ff */
[C---:B----4-:R-:W-:Y:S06]  /*8050*/  HMMA.16816.F32 R8, R144.reuse, R140, RZ ;  /* 0x0000008c9008723c */ /* 0x050fec00000018ff */
[-C--:B------:R-:W-:Y:S06]  /*8060*/  HMMA.16816.F32 R12, R144, R142.reuse, RZ ;  /* 0x0000008e900c723c */ /* 0x080fec00000018ff */
[C---:B------:R-:W-:Y:S01]  /*8070*/  HMMA.16816.F32 R16, R132.reuse, R142, RZ ;  /* 0x0000008e8410723c */ /* 0x040fe200000018ff */
[----:B------:R-:W1:Y:S05]  /*8080*/  LDSM.16.M88.4 R140, [R199+0x800] ;  /* 0x00080000c78c783b */ /* 0x000e6a0000000200 */
[-C--:B-----5:R-:W-:Y:S06]  /*8090*/  HMMA.16816.F32 R20, R132, R148.reuse, RZ ;  /* 0x000000948414723c */ /* 0x0a0fec00000018ff */
[C---:B------:R-:W-:Y:S06]  /*80a0*/  HMMA.16816.F32 R24, R144.reuse, R148, RZ ;  /* 0x000000949018723c */ /* 0x040fec00000018ff */
[-C--:B------:R-:W-:Y:S06]  /*80b0*/  HMMA.16816.F32 R28, R144, R150.reuse, RZ ;  /* 0x00000096901c723c */ /* 0x080fec00000018ff */
[C---:B------:R-:W-:Y:S01]  /*80c0*/  HMMA.16816.F32 R32, R132.reuse, R150, RZ ;  /* 0x000000968420723c */ /* 0x040fe200000018ff */
[----:B------:R-:W3:Y:S05]  /*80d0*/  LDSM.16.M88.4 R148, [R199+0x1000] ;  /* 0x00100000c794783b */ /* 0x000eea0000000200 */
[-C--:B--2---:R-:W-:Y:S06]  /*80e0*/  HMMA.16816.F32 R36, R132, R152.reuse, RZ ;  /* 0x000000988424723c */ /* 0x084fec00000018ff */
[C---:B------:R-:W-:Y:S06]  /*80f0*/  HMMA.16816.F32 R40, R144.reuse, R152, RZ ;  /* 0x000000989028723c */ /* 0x040fec00000018ff */
[-C--:B------:R-:W-:Y:S06]  /*8100*/  HMMA.16816.F32 R44, R144, R154.reuse, RZ ;  /* 0x0000009a902c723c */ /* 0x080fec00000018ff */
[C---:B------:R-:W-:Y:S01]  /*8110*/  HMMA.16816.F32 R48, R132.reuse, R154, RZ ;  /* 0x0000009a8430723c */ /* 0x040fe200000018ff */
[----:B------:R-:W2:Y:S05]  /*8120*/  LDSM.16.M88.4 R152, [R199+0x1800] ;  /* 0x00180000c798783b */ /* 0x000eaa0000000200 */
[-C--:B------:R-:W-:Y:S06]  /*8130*/  HMMA.16816.F32 R52, R132, R156.reuse, RZ ;  /* 0x0000009c8434723c */ /* 0x080fec00000018ff */
[C---:B------:R-:W-:Y:S06]  /*8140*/  HMMA.16816.F32 R56, R144.reuse, R156, RZ ;  /* 0x0000009c9038723c */ /* 0x040fec00000018ff */
[-C--:B------:R-:W-:Y:S01]  /*8150*/  HMMA.16816.F32 R60, R144, R158.reuse, RZ ;  /* 0x0000009e903c723c */ /* 0x080fe200000018ff */
[----:B------:R-:W4:Y:S05]  /*8160*/  LDSM.16.M88.4 R144, [R198] ;  /* 0x00000000c690783b */ /* 0x000f2a0000000200 */
[----:B------:R-:W-:Y:S03]  /*8170*/  HMMA.16816.F32 R64, R132, R158, RZ ;  /* 0x0000009e8440723c */ /* 0x000fe600000018ff */
[----:B------:R-:W5:Y:S03]  /*8180*/  LDSM.16.M88.4 R132, [R198+0x2000] ;  /* 0x00200000c684783b */ /* 0x000f660000000200 */
[-C--:B------:R-:W-:Y:S05]  /*8190*/  HMMA.16816.F32 R4, R160, R164.reuse, R4 ;  /* 0x000000a4a004723c */ /* 0x080fea0000001804 */
[----:B------:R-:W5:Y:S01]  /*81a0*/  LDSM.16.M88.4 R156, [R191] ;  /* 0x00000000bf9c783b */ /* 0x000f620000000200 */
[C---:B------:R-:W-:Y:S06]  /*81b0*/  HMMA.16816.F32 R8, R168.reuse, R164, R8 ;  /* 0x000000a4a808723c */ /* 0x040fec0000001808 */
[-C--:B------:R-:W-:Y:S06]  /*81c0*/  HMMA.16816.F32 R12, R168, R166.reuse, R12 ;  /* 0x000000a6a80c723c */ /* 0x080fec000000180c */
[C---:B------:R-:W-:Y:S01]  /*81d0*/  HMMA.16816.F32 R16, R160.reuse, R166, R16 ;  /* 0x000000a6a010723c */ /* 0x040fe20000001810 */
[----:B------:R-:W5:Y:S05]  /*81e0*/  LDSM.16.M88.4 R164, [R190] ;  /* 0x00000000bea4783b */ /* 0x000f6a0000000200 */
[-C--:B-1----:R-:W-:Y:S06]  /*81f0*/  HMMA.16816.F32 R20, R160, R140.reuse, R20 ;  /* 0x0000008ca014723c */ /* 0x082fec0000001814 */
[C---:B------:R-:W-:Y:S06]  /*8200*/  HMMA.16816.F32 R24, R168.reuse, R140, R24 ;  /* 0x0000008ca818723c */ /* 0x040fec0000001818 */
[-C--:B------:R-:W-:Y:S06]  /*8210*/  HMMA.16816.F32 R28, R168, R142.reuse, R28 ;  /* 0x0000008ea81c723c */ /* 0x080fec000000181c */
[C---:B------:R-:W-:Y:S01]  /*8220*/  HMMA.16816.F32 R32, R160.reuse, R142, R32 ;  /* 0x0000008ea020723c */ /* 0x040fe20000001820 */
[----:B------:R-:W1:Y:S05]  /*8230*/  LDSM.16.M88.4 R140, [R196+0x2000] ;  /* 0x00200000c48c783b */ /* 0x000e6a0000000200 */
[-C--:B---3--:R-:W-:Y:S06]  /*8240*/  HMMA.16816.F32 R36, R160, R148.reuse, R36 ;  /* 0x00000094a024723c */ /* 0x088fec0000001824 */
[C---:B------:R-:W-:Y:S06]  /*8250*/  HMMA.16816.F32 R40, R168.reuse, R148, R40 ;  /* 0x00000094a828723c */ /* 0x040fec0000001828 */
[-C--:B------:R-:W-:Y:S06]  /*8260*/  HMMA.16816.F32 R44, R168, R150.reuse, R44 ;  /* 0x00000096a82c723c */ /* 0x080fec000000182c */
[C---:B------:R-:W-:Y:S06]  /*8270*/  HMMA.16816.F32 R48, R160.reuse, R150, R48 ;  /* 0x00000096a030723c */ /* 0x040fec0000001830 */
[-C--:B--2---:R-:W-:Y:S06]  /*8280*/  HMMA.16816.F32 R52, R160, R152.reuse, R52 ;  /* 0x00000098a034723c */ /* 0x084fec0000001834 */
[C---:B------:R-:W-:Y:S06]  /*8290*/  HMMA.16816.F32 R56, R168.reuse, R152, R56 ;  /* 0x00000098a838723c */ /* 0x040fec0000001838 */
[-C--:B------:R-:W-:Y:S06]  /*82a0*/  HMMA.16816.F32 R60, R168, R154.reuse, R60 ;  /* 0x0000009aa83c723c */ /* 0x080fec000000183c */
[----:B------:R-:W-:Y:S06]  /*82b0*/  HMMA.16816.F32 R64, R160, R154, R64 ;  /* 0x0000009aa040723c */ /* 0x000fec0000001840 */
[-C--:B----4-:R-:W-:Y:S06]  /*82c0*/  HMMA.16816.F32 R4, R144, R172.reuse, R4 ;  /* 0x000000ac9004723c */ /* 0x090fec0000001804 */
[C---:B-----5:R-:W-:Y:S06]  /*82d0*/  HMMA.16816.F32 R8, R132.reuse, R172, R8 ;  /* 0x000000ac8408723c */ /* 0x060fec0000001808 */
[-C--:B------:R-:W-:Y:S06]  /*82e0*/  HMMA.16816.F32 R12, R132, R174.reuse, R12 ;  /* 0x000000ae840c723c */ /* 0x080fec000000180c */
[C---:B------:R-:W-:Y:S06]  /*82f0*/  HMMA.16816.F32 R16, R144.reuse, R174, R16 ;  /* 0x000000ae9010723c */ /* 0x040fec0000001810 */
        /* <DEDUP_REMOVED lines=10> */
[-C--:B------:R-:W-:Y:S01]  /*83a0*/  HMMA.16816.F32 R60, R132, R178.reuse, R60 ;  /* 0x000000b2843c723c */ /* 0x080fe2000000183c */
[----:B------:R-:W2:Y:S05]  /*83b0*/  LDSM.16.M88.4 R132, [R188+0x800] ;  /* 0x00080000bc84783b */ /* 0x000eaa0000000200 */
[----:B------:R-:W-:Y:S03]  /*83c0*/  HMMA.16816.F32 R64, R144, R178, R64 ;  /* 0x000000b29040723c */ /* 0x000fe60000001840 */
[----:B------:R-:W3:Y:S03]  /*83d0*/  LDSM.16.M88.4 R144, [R188+0x1000] ;  /* 0x00100000bc90783b */ /* 0x000ee60000000200 */
[-C--:B------:R-:W-:Y:S06]  /*83e0*/  HMMA.16816.F32 R4, R180, R184.reuse, R4 ;  /* 0x000000b8b404723c */ /* 0x080fec0000001804 */
[C---:B-1----:R-:W-:Y:S06]  /*83f0*/  HMMA.16816.F32 R8, R140.reuse, R184, R8 ;  /* 0x000000b88c08723c */ /* 0x042fec0000001808 */
[-C--:B------:R-:W-:Y:S06]  /*8400*/  HMMA.16816.F32 R12, R140, R186.reuse, R12 ;  /* 0x000000ba8c0c723c */ /* 0x080fec000000180c */
[C---:B------:R-:W-:Y:S06]  /*8410*/  HMMA.16816.F32 R16, R180.reuse, R186, R16 ;  /* 0x000000bab410723c */ /* 0x040fec0000001810 */
[----:B------:R-:W-:Y:S01]  /*8420*/  FMUL.FTZ R136, R4, UR5 ;  /* 0x0000000504887c20 */ /* 0x000fe20008410000 */
[----:B------:R-:W-:Y:S01]  /*8430*/  FMUL.FTZ R137, R7, UR5 ;  /* 0x0000000507897c20 */ /* 0x000fe20008410000 */
[----:B------:R-:W-:Y:S02]  /*8440*/  FMUL.FTZ R249, R6, UR5 ;  /* 0x0000000506f97c20 */ /* 0x000fe40008410000 */
[----:B------:R1:W-:Y:S01]  /*8450*/  MUFU.TANH R170, R136 ;  /* 0x0000008800aa7308 */ /* 0x0003e20000002400 */
[-C--:B--2---:R-:W-:Y:S03]  /*8460*/  HMMA.16816.F32 R20, R180, R132.reuse, R20 ;  /* 0x00000084b414723c */ /* 0x084fe60000001814 */
[----:B------:R-:W-:Y:S01]  /*8470*/  FMUL.FTZ R138, R8, UR5 ;  /* 0x00000005088a7c20 */ /* 0x000fe20008410000 */
[----:B------:R-:W-:Y:S01]  /*8480*/  FMUL.FTZ R247, R9, UR5 ;  /* 0x0000000509f77c20 */ /* 0x000fe20008410000 */
[----:B------:R-:W-:Y:S01]  /*8490*/  FMUL.FTZ R245, R10, UR5 ;  /* 0x000000050af57c20 */ /* 0x000fe20008410000 */
[C---:B------:R-:W-:Y:S03]  /*84a0*/  HMMA.16816.F32 R24, R140.reuse, R132, R24 ;  /* 0x000000848c18723c */ /* 0x040fe60000001818 */
[----:B------:R2:W-:Y:S02]  /*84b0*/  MUFU.TANH R174, R137 ;  /* 0x0000008900ae7308 */ /* 0x0005e40000002400 */
[----:B------:R-:W-:Y:S01]  /*84c0*/  FMUL.FTZ R176, R14, UR5 ;  /* 0x000000050eb07c20 */ /* 0x000fe20008410000 */
[-C--:B------:R-:W-:Y:S07]  /*84d0*/  HMMA.16816.F32 R28, R140, R134.reuse, R28 ;  /* 0x000000868c1c723c */ /* 0x080fee000000181c */
[----:B------:R4:W5:Y:S01]  /*84e0*/  MUFU.TANH R166, R138 ;  /* 0x0000008a00a67308 */ /* 0x0009620000002400 */
[----:B-1----:R-:W-:Y:S01]  /*84f0*/  FMUL.FTZ R136, R11, UR5 ;  /* 0x000000050b887c20 */ /* 0x002fe20008410000 */
[C---:B------:R-:W-:Y:S01]  /*8500*/  HMMA.16816.F32 R32, R180.reuse, R134, R32 ;  /* 0x00000086b420723c */ /* 0x040fe20000001820 */
[----:B------:R-:W1:Y:S01]  /*8510*/  LDSM.16.M88.4 R132, [R188+0x1800] ;  /* 0x00180000bc84783b */ /* 0x000e620000000200 */
[----:B------:R-:W-:Y:S06]  /*8520*/  DEPBAR.LE SB0, 0x0 ;  /* 0x000080000000791a */ /* 0x000fec0000000000 */
[----:B------:R5:W-:Y:S01]  /*8530*/  MUFU.TANH R11, R136 ;  /* 0x00000088000b7308 */ /* 0x000be20000002400 */
[-C--:B---3--:R-:W-:Y:S05]  /*8540*/  HMMA.16816.F32 R36, R180, R144.reuse, R36 ;  /* 0x00000090b424723c */ /* 0x088fea0000001824 */
[----:B--2---:R-:W-:Y:S01]  /*8550*/  FMUL.FTZ R137, R15, UR5 ;  /* 0x000000050f897c20 */ /* 0x004fe20008410000 */
[----:B------:R-:W-:Y:S03]  /*8560*/  FMUL.FTZ R177, R12, UR5 ;  /* 0x000000050cb17c20 */ /* 0x000fe60008410000 */
[----:B------:R2:W-:Y:S01]  /*8570*/  MUFU.TANH R9, R176 ;  /* 0x000000b000097308 */ /* 0x0005e20000002400 */
[----:B------:R-:W-:Y:S01]  /*8580*/  BAR.SYNC.DEFER_BLOCKING 0x0 ;  /* 0x0000000000007b1d */ /* 0x000fe20000010000 */
[C---:B------:R-:W-:Y:S04]  /*8590*/  HMMA.16816.F32 R40, R140.reuse, R144, R40 ;  /* 0x000000908c28723c */ /* 0x040fe80000001828 */
[----:B----4-:R-:W-:Y:S01]  /*85a0*/  FMUL.FTZ R138, R13, UR5 ;  /* 0x000000050d8a7c20 */ /* 0x010fe20008410000 */
[----:B------:R-:W-:Y:S03]  /*85b0*/  FMUL.FTZ R178, R18, UR5 ;  /* 0x0000000512b27c20 */ /* 0x000fe60008410000 */
[----:B------:R3:W-:Y:S03]  /*85c0*/  MUFU.TANH R13, R137 ;  /* 0x00000089000d7308 */ /* 0x0007e60000002400 */
[----:B-----5:R-:W-:Y:S01]  /*85d0*/  FMUL.FTZ R136, R19, UR5 ;  /* 0x0000000513887c20 */ /* 0x020fe20008410000 */
[-C--:B------:R-:W-:Y:S03]  /*85e0*/  HMMA.16816.F32 R44, R140, R146.reuse, R44 ;  /* 0x000000928c2c723c */ /* 0x080fe6000000182c */
[----:B------:R-:W-:Y:S01]  /*85f0*/  FMUL.FTZ R251, R5, UR5 ;  /* 0x0000000505fb7c20 */ /* 0x000fe20008410000 */
[----:B------:R-:W-:Y:S01]  /*8600*/  FMUL.FTZ R235, R30, UR5 ;  /* 0x000000051eeb7c20 */ /* 0x000fe20008410000 */
[----:B------:R-:W-:Y:S01]  /*8610*/  FMUL.FTZ R179, R16, UR5 ;  /* 0x0000000510b37c20 */ /* 0x000fe20008410000 */
[----:B------:R4:W-:Y:S01]  /*8620*/  MUFU.TANH R173, R136 ;  /* 0x0000008800ad7308 */ /* 0x0009e20000002400 */
[C---:B------:R-:W-:Y:S04]  /*8630*/  HMMA.16816.F32 R48, R180.reuse, R146, R48 ;  /* 0x00000092b430723c */ /* 0x040fe80000001830 */
[----:B--2---:R-:W-:Y:S01]  /*8640*/  FMUL.FTZ R176, R21, UR5 ;  /* 0x0000000515b07c20 */ /* 0x004fe20008410000 */
[----:B------:R-:W-:Y:S01]  /*8650*/  FMUL.FTZ R184, R20, UR5 ;  /* 0x0000000514b87c20 */ /* 0x000fe20008410000 */
[----:B------:R-:W-:Y:S03]  /*8660*/  FMUL.FTZ R243, R24, UR5 ;  /* 0x0000000518f37c20 */ /* 0x000fe60008410000 */
[----:B------:R2:W-:Y:S02]  /*8670*/  MUFU.TANH R10, R177 ;  /* 0x000000b1000a7308 */ /* 0x0005e40000002400 */
[----:B---3--:R-:W-:Y:S01]  /*8680*/  FMUL.FTZ R137, R23, UR5 ;  /* 0x0000000517897c20 */ /* 0x008fe20008410000 */
[-C--:B-1----:R-:W-:Y:S03]  /*8690*/  HMMA.16816.F32 R52, R180, R132.reuse, R52 ;  /* 0x00000084b434723c */ /* 0x082fe60000001834 */
[----:B------:R-:W-:Y:S01]  /*86a0*/  FMUL.FTZ R241, R26, UR5 ;  /* 0x000000051af17c20 */ /* 0x000fe20008410000 */
[----:B------:R-:W-:Y:S03]  /*86b0*/  FMUL.FTZ R252, R25, UR5 ;  /* 0x0000000519fc7c20 */ /* 0x000fe60008410000 */
[----:B------:R1:W-:Y:S01]  /*86c0*/  MUFU.TANH R15, R137 ;  /* 0x00000089000f7308 */ /* 0x0003e20000002400 */
[C---:B------:R-:W-:Y:S04]  /*86d0*/  HMMA.16816.F32 R56, R140.reuse, R132, R56 ;  /* 0x000000848c38723c */ /* 0x040fe80000001838 */
[----:B----4-:R-:W-:Y:S02]  /*86e0*/  FMUL.FTZ R136, R35, UR5 ;  /* 0x0000000523887c20 */ /* 0x010fe40008410000 */
[-C--:B------:R-:W-:Y:S03]  /*86f0*/  HMMA.16816.F32 R60, R140, R134.reuse, R60 ;  /* 0x000000868c3c723c */ /* 0x080fe6000000183c */
[----:B------:R3:W-:Y:S02]  /*8700*/  MUFU.TANH R14, R138 ;  /* 0x0000008a000e7308 */ /* 0x0007e40000002400 */
[----:B--2---:R-:W-:Y:S01]  /*8710*/  FMUL.FTZ R177, R17, UR5 ;  /* 0x0000000511b17c20 */ /* 0x004fe20008410000 */
[----:B------:R-:W-:Y:S07]  /*8720*/  HMMA.16816.F32 R64, R180, R134, R64 ;  /* 0x00000086b440723c */ /* 0x000fee0000001840 */
[----:B------:R2:W-:Y:S01]  /*8730*/  MUFU.TANH R18, R136 ;  /* 0x0000008800127308 */ /* 0x0005e20000002400 */
[----:B-1----:R-:W-:Y:S03]  /*8740*/  FMUL.FTZ R137, R34, UR5 ;  /* 0x0000000522897c20 */ /* 0x002fe60008410000 */
[----:B------:R-:W-:Y:S01]  /*8750*/  FMUL.FTZ R246, R36, UR5 ;  /* 0x0000000524f67c20 */ /* 0x000fe20008410000 */
[----:B------:R-:W-:Y:S01]  /*8760*/  FMNMX.FTZ R237, R166, R3, !PT ;  /* 0x00000003a6ed7209 */ /* 0x000fe20007810000 */
[----:B------:R-:W-:Y:S04]  /*8770*/  FMUL.FTZ R239, R27, UR5 ;  /* 0x000000051bef7c20 */ /* 0x000fe80008410000 */
[----:B------:R1:W-:Y:S01]  /*8780*/  MUFU.TANH R30, R137 ;  /* 0x00000089001e7308 */ /* 0x0003e20000002400 */
[----:B---3--:R-:W-:Y:S01]  /*8790*/  FMUL.FTZ R138, R22, UR5 ;  /* 0x00000005168a7c20 */ /* 0x008fe20008410000 */
[----:B------:R-:W-:Y:S01]  /*87a0*/  FMUL.FTZ R250, R28, UR5 ;  /* 0x000000051cfa7c20 */ /* 0x000fe20008410000 */
[----:B------:R-:W-:Y:S01]  /*87b0*/  FMUL.FTZ R242, R38, UR5 ;  /* 0x0000000526f27c20 */ /* 0x000fe20008410000 */
[----:B------:R-:W-:Y:S01]  /*87c0*/  FMUL.FTZ R244, R37, UR5 ;  /* 0x0000000525f47c20 */ /* 0x000fe20008410000 */
[----:B------:R-:W-:Y:S01]  /*87d0*/  FMUL.FTZ R248, R29, UR5 ;  /* 0x000000051df87c20 */ /* 0x000fe20008410000 */
[----:B------:R-:W-:Y:S01]  /*87e0*/  FMUL.FTZ R186, R39, UR5 ;  /* 0x0000000527ba7c20 */ /* 0x000fe20008410000 */
[----:B------:R-:W-:Y:S03]  /*87f0*/  FMUL.FTZ R240, R48, UR5 ;  /* 0x0000000530f07c20 */ /* 0x000fe60008410000 */
[----:B------:R-:W3:Y:S01]  /*8800*/  MUFU.TANH R245, R245 ;  /* 0x000000f500f57308 */ /* 0x000ee20000002400 */
[----:B--2---:R-:W-:Y:S01]  /*8810*/  FMUL.FTZ R136, R56, UR5 ;  /* 0x0000000538887c20 */ /* 0x004fe20008410000 */
[----:B------:R-:W-:Y:S01]  /*8820*/  FMUL.FTZ R225, R31, UR5 ;  /* 0x000000051fe17c20 */ /* 0x000fe20008410000 */
[----:B------:R-:W-:Y:S01]  /*8830*/  FMUL.FTZ R232, R40, UR5 ;  /* 0x0000000528e87c20 */ /* 0x000fe20008410000 */
[----:B------:R-:W-:Y:S01]  /*8840*/  FMUL.FTZ R236, R50, UR5 ;  /* 0x0000000532ec7c20 */ /* 0x000fe20008410000 */
[----:B------:R-:W-:Y:S01]  /*8850*/  FMUL.FTZ R238, R49, UR5 ;  /* 0x0000000531ee7c20 */ /* 0x000fe20008410000 */
[----:B------:R-:W-:Y:S01]  /*8860*/  FMUL.FTZ R229, R42, UR5 ;  /* 0x000000052ae57c20 */ /* 0x000fe20008410000 */
[----:B------:R-:W-:Y:S03]  /*8870*/  FMUL.FTZ R230, R41, UR5 ;  /* 0x0000000529e67c20 */ /* 0x000fe60008410000 */
[----:B------:R2:W-:Y:S01]  /*8880*/  MUFU.TANH R17, R176 ;  /* 0x000000b000117308 */ /* 0x0005e20000002400 */
[----:B-1----:R-:W-:Y:S01]  /*8890*/  FMNMX.FTZ R137, R170, R139, !PT ;  /* 0x0000008baa897209 */ /* 0x002fe20007810000 */
        /* <DEDUP_REMOVED lines=14> */
[----:B------:R-:W1:Y:S01]  /*8980*/  MUFU.TANH R249, R249 ;  /* 0x000000f900f97308 */ /* 0x000e620000002400 */
[----:B--2---:R-:W-:Y:S01]  /*8990*/  FMUL.FTZ R176, R32, UR5 ;  /* 0x0000000520b07c20 */ /* 0x004fe20008410000 */
[----:B------:R-:W-:Y:S01]  /*89a0*/  FMUL.FTZ R182, R67, UR5 ;  /* 0x0000000543b67c20 */ /* 0x000fe20008410000 */
[----:B------:R-:W-:Y:S07]  /*89b0*/  FMUL.FTZ R63, R63, UR5 ;  /* 0x000000053f3f7c20 */ /* 0x000fee0008410000 */
[----:B------:R-:W2:Y:S01]  /*89c0*/  MUFU.TANH R251, R251 ;  /* 0x000000fb00fb7308 */ /* 0x000ea20000002400 */
[----:B---3--:R-:W-:Y:S04]  /*89d0*/  FMNMX.FTZ R136, R245, R0, !PT ;  /* 0x00000000f5887209 */ /* 0x008fe80007810000 */
[----:B------:R-:W-:Y:S05]  /*89e0*/  FMNMX.FTZ R183, R11, R136, !PT ;  /* 0x000000880bb77209 */ /* 0x000fea0007810000 */
[----:B------:R3:W-:Y:S01]  /*89f0*/  MUFU.TANH R22, R138 ;  /* 0x0000008a00167308 */ /* 0x0007e20000002400 */
[----:B-1----:R-:W-:Y:S02]  /*8a00*/  FMNMX.FTZ R227, R249, R2, !PT ;  /* 0x00000002f9e37209 */ /* 0x002fe40007810000 */
[----:B------:R-:W-:Y:S02]  /*8a10*/  FMNMX.FTZ R183, R9, R183, !PT ;  /* 0x000000b709b77209 */ /* 0x000fe40007810000 */
[----:B------:R-:W-:Y:S02]  /*8a20*/  FMNMX.FTZ R227, R174, R227, !PT ;  /* 0x000000e3aee37209 */ /* 0x000fe40007810000 */
[----:B------:R-:W-:Y:S03]  /*8a30*/  FMNMX.FTZ R183, R13, R183, !PT ;  /* 0x000000b70db77209 */ /* 0x000fe60007810000 */
[----:B------:R-:W1:Y:S01]  /*8a40*/  MUFU.TANH R169, R179 ;  /* 0x000000b300a97308 */ /* 0x000e620000002400 */
[----:B--2---:R-:W-:Y:S09]  /*8a50*/  FMNMX.FTZ R137, R251, R137, !PT ;  /* 0x00000089fb897209 */ /* 0x004ff20007810000 */
[----:B------:R-:W2:Y:S01]  /*8a60*/  MUFU.TANH R167, R178 ;  /* 0x000000b200a77308 */ /* 0x000ea20000002400 */
[----:B---3--:R-:W-:Y:S09]  /*8a70*/  FMUL.FTZ R138, R33, UR5 ;  /* 0x00000005218a7c20 */ /* 0x008ff20008410000 */
[----:B------:R-:W3:Y:S01]  /*8a80*/  MUFU.TANH R171, R177 ;  /* 0x000000b100ab7308 */ /* 0x000ee20000002400 */
[----:B-1----:R-:W-:Y:S01]  /*8a90*/  FMNMX.FTZ R136, R169, R137, !PT ;  /* 0x00000089a9887209 */ /* 0x002fe20007810000 */
[----:B------:R-:W-:Y:S08]  /*8aa0*/  FMUL.FTZ R179, R58, UR5 ;  /* 0x000000053ab37c20 */ /* 0x000ff00008410000 */
[----:B------:R-:W1:Y:S01]  /*8ab0*/  MUFU.TANH R247, R247 ;  /* 0x000000f700f77308 */ /* 0x000e620000002400 */
[----:B--2---:R-:W-:Y:S01]  /*8ac0*/  FMNMX.FTZ R227, R167, R227, !PT ;  /* 0x000000e3a7e37209 */ /* 0x004fe20007810000 */
[----:B------:R-:W-:Y:S03]  /*8ad0*/  FMUL.FTZ R178, R60, UR5 ;  /* 0x000000053cb27c20 */ /* 0x000fe60008410000 */
[----:B------:R-:W-:Y:S05]  /*8ae0*/  FMNMX.FTZ R227, R173, R227, !PT ;  /* 0x000000e3ade37209 */ /* 0x000fea0007810000 */
[----:B------:R-:W2:Y:S01]  /*8af0*/  MUFU.TANH R19, R184 ;  /* 0x000000b800137308 */ /* 0x000ea20000002400 */
[----:B---3--:R-:W-:Y:S01]  /*8b00*/  FMNMX.FTZ R136, R171, R136, !PT ;  /* 0x00000088ab887209 */ /* 0x008fe20007810000 */
[----:B------:R-:W-:Y:S01]  /*8b10*/  FMUL.FTZ R177, R59, UR5 ;  /* 0x000000053bb17c20 */ /* 0x000fe20008410000 */
[----:B------:R-:W-:Y:S04]  /*8b20*/  FMNMX.FTZ R227, R22, R227, !PT ;  /* 0x000000e316e37209 */ /* 0x000fe80007810000 */
[----:B------:R-:W-:Y:S03]  /*8b30*/  FMNMX.FTZ R227, R15, R227, !PT ;  /* 0x000000e30fe37209 */ /* 0x000fe60007810000 */
[----:B------:R-:W3:Y:S01]  /*8b40*/  MUFU.TANH R21, R176 ;  /* 0x000000b000157308 */ /* 0x000ee20000002400 */
[----:B-1----:R-:W-:Y:S02]  /*8b50*/  FMNMX.FTZ R237, R247, R237, !PT ;  /* 0x000000edf7ed7209 */ /* 0x002fe40007810000 */
[----:B------:R-:W-:Y:S02]  /*8b60*/  FMNMX.FTZ R227, R30, R227, !PT ;  /* 0x000000e31ee37209 */ /* 0x000fe40007810000 */
[----:B------:R-:W-:Y:S02]  /*8b70*/  FMNMX.FTZ R237, R10, R237, !PT ;  /* 0x000000ed0aed7209 */ /* 0x000fe40007810000 */
[----:B------:R-:W-:Y:S03]  /*8b80*/  FMNMX.FTZ R227, R18, R227, !PT ;  /* 0x000000e312e37209 */ /* 0x000fe60007810000 */
[----:B------:R-:W1:Y:S01]  /*8b90*/  MUFU.TANH R243, R243 ;  /* 0x000000f300f37308 */ /* 0x000e620000002400 */
[----:B--2---:R-:W-:Y:S01]  /*8ba0*/  FMNMX.FTZ R136, R19, R136, !PT ;  /* 0x0000008813887209 */ /* 0x004fe20007810000 */
[----:B------:R-:W-:Y:S01]  /*8bb0*/  FMUL.FTZ R184, R54, UR5 ;  /* 0x0000000536b87c20 */ /* 0x000fe20008410000 */
[----:B------:R-:W-:Y:S02]  /*8bc0*/  FMNMX.FTZ R237, R14, R237, !PT ;  /* 0x000000ed0eed7209 */ /* 0x000fe40007810000 */
[----:B------:R-:W-:Y:S05]  /*8bd0*/  FMNMX.FTZ R136, R17, R136, !PT ;  /* 0x0000008811887209 */ /* 0x000fea0007810000 */
[----:B------:R-:W2:Y:S01]  /*8be0*/  MUFU.TANH R34, R138 ;  /* 0x0000008a00227308 */ /* 0x000ea20000002400 */
[----:B---3--:R-:W-:Y:S01]  /*8bf0*/  FMNMX.FTZ R136, R21, R136, !PT ;  /* 0x0000008815887209 */ /* 0x008fe20007810000 */
[----:B------:R-:W-:Y:S08]  /*8c00*/  FMUL.FTZ R176, R61, UR5 ;  /* 0x000000053db07c20 */ /* 0x000ff00008410000 */
[----:B------:R-:W3:Y:S01]  /*8c10*/  MUFU.TANH R241, R241 ;  /* 0x000000f100f17308 */ /* 0x000ee20000002400 */
[----:B-1----:R-:W-:Y:S09]  /*8c20*/  FMNMX.FTZ R237, R243, R237, !PT ;  /* 0x000000edf3ed7209 */ /* 0x002ff20007810000 */
[----:B------:R-:W1:Y:S01]  /*8c30*/  MUFU.TANH R252, R252 ;  /* 0x000000fc00fc7308 */ /* 0x000e620000002400 */
[----:B--2---:R-:W-:Y:S01]  /*8c40*/  FMNMX.FTZ R136, R34, R136, !PT ;  /* 0x0000008822887209 */ /* 0x004fe20007810000 */
[----:B------:R-:W-:Y:S08]  /*8c50*/  FMUL.FTZ R138, R62, UR5 ;  /* 0x000000053e8a7c20 */ /* 0x000ff00008410000 */
[----:B------:R-:W2:Y:S01]  /*8c60*/  MUFU.TANH R246, R246 ;  /* 0x000000f600f67308 */ /* 0x000ea20000002400 */
[----:B---3--:R-:W-:Y:S09]  /*8c70*/  FMNMX.FTZ R183, R241, R183, !PT ;  /* 0x000000b7f1b77209 */ /* 0x008ff20007810000 */
[----:B------:R-:W3:Y:S01]  /*8c80*/  MUFU.TANH R239, R239 ;  /* 0x000000ef00ef7308 */ /* 0x000ee20000002400 */
[----:B-1----:R-:W-:Y:S09]  /*8c90*/  FMNMX.FTZ R237, R252, R237, !PT ;  /* 0x000000edfced7209 */ /* 0x002ff20007810000 */
[----:B------:R-:W1:Y:S01]  /*8ca0*/  MUFU.TANH R250, R250 ;  /* 0x000000fa00fa7308 */ /* 0x000e620000002400 */
[----:B--2---:R-:W-:Y:S09]  /*8cb0*/  FMNMX.FTZ R136, R246, R136, !PT ;  /* 0x00000088f6887209 */ /* 0x004ff20007810000 */
        /* <DEDUP_REMOVED lines=43> */
[----:B---3--:R-:W-:Y:S04]  /*8f70*/  FMNMX.FTZ R237, R222, R237, !PT ;  /* 0x000000eddeed7209 */ /* 0x008fe80007810000 */
[----:B------:R-:W-:Y:S05]  /*8f80*/  FMNMX.FTZ R237, R181, R237, !PT ;  /* 0x000000edb5ed7209 */ /* 0x000fea0007810000 */
[----:B------:R-:W3:Y:S01]  /*8f90*/  MUFU.TANH R223, R223 ;  /* 0x000000df00df7308 */ /* 0x000ee20000002400 */
[----:B-1----:R-:W-:Y:S09]  /*8fa0*/  FMNMX.FTZ R227, R218, R227, !PT ;  /* 0x000000e3dae37209 */ /* 0x002ff20007810000 */
[----:B------:R-:W-:Y:S01]  /*8fb0*/  MUFU.TANH R180, R180 ;  /* 0x000000b400b47308 */ /* 0x000fe20000002400 */
[----:B--2---:R-:W-:Y:S09]  /*8fc0*/  FMNMX.FTZ R136, R233, R136, !PT ;  /* 0x00000088e9887209 */ /* 0x004ff20007810000 */
[----:B------:R-:W-:Y:S01]  /*8fd0*/  MUFU.TANH R179, R179 ;  /* 0x000000b300b37308 */ /* 0x000fe20000002400 */
[----:B---3--:R-:W-:Y:S09]  /*8fe0*/  FMNMX.FTZ R183, R223, R183, !PT ;  /* 0x000000b7dfb77209 */ /* 0x008ff20007810000 */
[----:B------:R-:W-:Y:S10]  /*8ff0*/  MUFU.TANH R177, R177 ;  /* 0x000000b100b17308 */ /* 0x000ff40000002400 */
[----:B------:R-:W-:Y:S10]  /*9000*/  MUFU.TANH R178, R178 ;  /* 0x000000b200b27308 */ /* 0x000ff40000002400 */
        /* <DEDUP_REMOVED lines=9> */
.L_x_761:
[----:B------:R-:W-:Y:S01]  /*90a0*/  LDSM.16.MT88.4 R40, [R194+0x6000] ;  /* 0x00600000c228783b */ /* 0x000fe20000004200 */
[----:B---3--:R-:W-:Y:S02]  /*90b0*/  FMNMX.FTZ R16, R182, R227, !PT ;  /* 0x000000e3b6107209 */ /* 0x008fe40007810000 */
[----:B-1----:R-:W-:Y:S02]  /*90c0*/  FMNMX.FTZ R25, R180, R237, !PT ;  /* 0x000000edb4197209 */ /* 0x002fe40007810000 */
[----:B------:R-:W-:Y:S02]  /*90d0*/  FMNMX.FTZ R4, R179, R183, !PT ;  /* 0x000000b7b3047209 */ /* 0x000fe40007810000 */
[----:B------:R-:W-:Y:S01]  /*90e0*/  FMNMX.FTZ R25, R178, R25, !PT ;  /* 0x00000019b2197209 */ /* 0x000fe20007810000 */
[----:B------:R-:W-:Y:S01]  /*90f0*/  LDSM.16.MT88.4 R56, [R193+0x6000] ;  /* 0x00600000c138783b */ /* 0x000fe20000004200 */
[----:B------:R-:W-:Y:S02]  /*9100*/  FMNMX.FTZ R5, R177, R4, !PT ;  /* 0x00000004b1057209 */ /* 0x000fe40007810000 */
[----:B------:R-:W-:Y:S02]  /*9110*/  FMNMX.FTZ R6, R176, R25, !PT ;  /* 0x00000019b0067209 */ /* 0x000fe40007810000 */
[----:B------:R-:W-:Y:S02]  /*9120*/  FMNMX.FTZ R4, R138, R5, !PT ;  /* 0x000000058a047209 */ /* 0x000fe40007810000 */
[----:B------:R-:W-:Y:S01]  /*9130*/  IADD3 R211, R211, -0x1, RZ ;  /* 0xffffffffd3d37810 */ /* 0x000fe20007ffe0ff */
[----:B------:R-:W-:Y:S01]  /*9140*/  SHFL.BFLY PT, R25, R6, 0x2, 0x1f ;  /* 0x0c401f0006197f89 */ /* 0x000fe200000e0000 */
[----:B------:R-:W-:Y:S07]  /*9150*/  FMNMX.FTZ R8, R137, R4, !PT ;  /* 0x0000000489087209 */ /* 0x000fee0007810000 */
[----:B------:R-:W-:Y:S08]  /*9160*/  SHFL.BFLY PT, R7, R16, 0x2, 0x1f ;  /* 0x0c401f0010077f89 */ /* 0x000ff000000e0000 */
[----:B------:R-:W-:Y:S08]  /*9170*/  SHFL.BFLY PT, R5, R8, 0x2, 0x1f ;  /* 0x0c401f0008057f89 */ /* 0x000ff000000e0000 */
[----:B------:R-:W1:Y:S02]  /*9180*/  SHFL.BFLY PT, R23, R136, 0x2, 0x1f ;  /* 0x0c401f0088177f89 */ /* 0x000e6400000e0000 */
[----:B-1----:R-:W-:Y:S02]  /*9190*/  FMNMX.FTZ R23, R136, R23, !PT ;  /* 0x0000001788177209 */ /* 0x002fe40007810000 */
[----:B------:R-:W-:Y:S02]  /*91a0*/  FMNMX.FTZ R12, R16, R7, !PT ;  /* 0x00000007100c7209 */ /* 0x000fe40007810000 */
[----:B------:R-:W-:Y:S02]  /*91b0*/  FMNMX.FTZ R7, R6, R25, !PT ;  /* 0x0000001906077209 */ /* 0x000fe40007810000 */
[----:B------:R-:W1:Y:S01]  /*91c0*/  SHFL.BFLY PT, R136, R23, 0x1, 0x1f ;  /* 0x0c201f0017887f89 */ /* 0x000e6200000e0000 */
[----:B------:R-:W-:Y:S07]  /*91d0*/  FMNMX.FTZ R4, R8, R5, !PT ;  /* 0x0000000508047209 */ /* 0x000fee0007810000 */
[----:B------:R-:W-:Y:S08]  /*91e0*/  LDSM.16.MT88.4 R24, [R195+0x6000] ;  /* 0x00600000c318783b */ /* 0x000ff00000004200 */
[----:B------:R-:W2:Y:S08]  /*91f0*/  SHFL.BFLY PT, R135, R12, 0x1, 0x1f ;  /* 0x0c201f000c877f89 */ /* 0x000eb000000e0000 */
[----:B------:R-:W3:Y:S08]  /*9200*/  SHFL.BFLY PT, R134, R7, 0x1, 0x1f ;  /* 0x0c201f0007867f89 */ /* 0x000ef000000e0000 */
[----:B------:R-:W4:Y:S01]  /*9210*/  SHFL.BFLY PT, R133, R4, 0x1, 0x1f ;  /* 0x0c201f0004857f89 */ /* 0x000f2200000e0000 */
[----:B-1----:R-:W-:Y:S04]  /*9220*/  FMNMX.FTZ R136, R23, R136, !PT ;  /* 0x0000008817887209 */ /* 0x002fe80007810000 */
[C---:B------:R-:W-:Y:S01]  /*9230*/  FSETP.NEU.FTZ.AND P1, PT, R136.reuse, -INF , PT ;  /* 0xff8000008800780b */ /* 0x040fe20003f3d000 */
[C---:B------:R-:W-:Y:S01]  /*9240*/  FMUL.FTZ R237, R136.reuse, UR4 ;  /* 0x0000000488ed7c20 */ /* 0x040fe20008410000 */
[----:B------:R-:W-:Y:S04]  /*9250*/  FADD.FTZ R6, -R136, R139 ;  /* 0x0000008b88067221 */ /* 0x000fe80000010100 */
[----:B------:R-:W-:Y:S01]  /*9260*/  FSEL R237, R237, RZ, P1 ;  /* 0x000000ffeded7208 */ /* 0x000fe20000800000 */
[----:B------:R-:W-:Y:S01]  /*9270*/  FMUL.FTZ R132, R6, UR4 ;  /* 0x0000000406847c20 */ /* 0x000fe20008410000 */
[----:B--2---:R-:W-:Y:S03]  /*9280*/  FMNMX.FTZ R135, R12, R135, !PT ;  /* 0x000000870c877209 */ /* 0x004fe60007810000 */
[--C-:B------:R-:W-:Y:S01]  /*9290*/  FFMA.FTZ R154, R19, UR4, -R237.reuse ;  /* 0x00000004139a7c23 */ /* 0x100fe200080108ed */
[--C-:B------:R-:W-:Y:S01]  /*92a0*/  FFMA.FTZ R153, R17, UR4, -R237.reuse ;  /* 0x0000000411997c23 */ /* 0x100fe200080108ed */
[----:B------:R-:W1:Y:S01]  /*92b0*/  MUFU.EX2 R132, R132 ;  /* 0x0000008400847308 */ /* 0x000e620000000800 */
[--C-:B------:R-:W-:Y:S01]  /*92c0*/  FFMA.FTZ R151, R34, UR4, -R237.reuse ;  /* 0x0000000422977c23 */ /* 0x100fe200080108ed */
[----:B---3--:R-:W-:Y:S01]  /*92d0*/  FMNMX.FTZ R134, R7, R134, !PT ;  /* 0x0000008607867209 */ /* 0x008fe20007810000 */
[C---:B------:R-:W-:Y:S01]  /*92e0*/  FMUL.FTZ R227, R135.reuse, UR4 ;  /* 0x0000000487e37c20 */ /* 0x040fe20008410000 */
[C---:B------:R-:W-:Y:S01]  /*92f0*/  FSETP.NEU.FTZ.AND P1, PT, R135.reuse, -INF , PT ;  /* 0xff8000008700780b */ /* 0x040fe20003f3d000 */
[----:B------:R-:W-:Y:S01]  /*9300*/  FADD.FTZ R2, -R135, R2 ;  /* 0x0000000287027221 */ /* 0x000fe20000010100 */
[----:B----4-:R-:W-:Y:S01]  /*9310*/  FMNMX.FTZ R133, R4, R133, !PT ;  /* 0x0000008504857209 */ /* 0x010fe20007810000 */
[----:B------:R-:W-:Y:S03]  /*9320*/  FFMA.FTZ R163, R170, UR4, -R237 ;  /* 0x00000004aaa37c23 */ /* 0x000fe600080108ed */
[----:B------:R-:W-:Y:S01]  /*9330*/  MUFU.EX2 R154, R154 ;  /* 0x0000009a009a7308 */ /* 0x000fe20000000800 */
[----:B------:R-:W-:Y:S01]  /*9340*/  FSEL R227, R227, RZ, P1 ;  /* 0x000000ffe3e37208 */ /* 0x000fe20000800000 */
[----:B------:R-:W-:Y:S01]  /*9350*/  FMUL.FTZ R5, R2, UR4 ;  /* 0x0000000402057c20 */ /* 0x000fe20008410000 */
[----:B------:R-:W-:Y:S01]  /*9360*/  FADD.FTZ R2, -R134, R3 ;  /* 0x0000000386027221 */ /* 0x000fe20000010100 */
[----:B------:R-:W-:Y:S01]  /*9370*/  FADD.FTZ R0, -R133, R0 ;  /* 0x0000000085007221 */ /* 0x000fe20000010100 */
[----:B------:R-:W-:Y:S01]  /*9380*/  FFMA.FTZ R161, R251, UR4, -R237 ;  /* 0x00000004fba17c23 */ /* 0x000fe200080108ed */
[--C-:B------:R-:W-:Y:S01]  /*9390*/  FFMA.FTZ R158, R18, UR4, -R227.reuse ;  /* 0x00000004129e7c23 */ /* 0x100fe200080108e3 */
[----:B------:R-:W-:Y:S03]  /*93a0*/  FMUL.FTZ R4, R2, UR4 ;  /* 0x0000000402047c20 */ /* 0x000fe60008410000 */
[----:B------:R-:W2:Y:S01]  /*93b0*/  MUFU.EX2 R3, R5 ;  /* 0x0000000500037308 */ /* 0x000ea20000000800 */
[C---:B-1----:R-:W-:Y:S01]  /*93c0*/  FMUL.FTZ R16, R132.reuse, R116 ;  /* 0x0000007484107220 */ /* 0x042fe20000410000 */
[C---:B------:R-:W-:Y:S01]  /*93d0*/  FMUL.FTZ R17, R132.reuse, R117 ;  /* 0x0000007584117220 */ /* 0x040fe20000410000 */
[C---:B------:R-:W-:Y:S01]  /*93e0*/  FMUL.FTZ R32, R132.reuse, R100 ;  /* 0x0000006484207220 */ /* 0x040fe20000410000 */
[C---:B------:R-:W-:Y:S01]  /*93f0*/  FMUL.FTZ R33, R132.reuse, R101 ;  /* 0x0000006584217220 */ /* 0x040fe20000410000 */
[C---:B------:R-:W-:Y:S01]  /*9400*/  FMUL.FTZ R48, R132.reuse, R84 ;  /* 0x0000005484307220 */ /* 0x040fe20000410000 */
[C---:B------:R-:W-:Y:S01]  /*9410*/  FMUL.FTZ R49, R132.reuse, R85 ;  /* 0x0000005584317220 */ /* 0x040fe20000410000 */
[C---:B------:R-:W-:Y:S03]  /*9420*/  FMUL.FTZ R52, R132.reuse, R80 ;  /* 0x0000005084347220 */ /* 0x040fe60000410000 */
[----:B------:R1:W3:Y:S01]  /*9430*/  MUFU.EX2 R2, R4 ;  /* 0x0000000400027308 */ /* 0x0002e20000000800 */
[----:B------:R-:W-:Y:S01]  /*9440*/  FMUL.FTZ R53, R132, R81 ;  /* 0x0000005184357220 */ /* 0x000fe20000410000 */
[----:B------:R-:W-:Y:S01]  /*9450*/  FMUL.FTZ R6, R0, UR4 ;  /* 0x0000000400067c20 */ /* 0x000fe20008410000 */
[C---:B------:R-:W-:Y:S01]  /*9460*/  FMUL.FTZ R20, R132.reuse, R112 ;  /* 0x0000007084147220 */ /* 0x040fe20000410000 */
[C---:B------:R-:W-:Y:S01]  /*9470*/  FMUL.FTZ R36, R132.reuse, R96 ;  /* 0x0000006084247220 */ /* 0x040fe20000410000 */
[C---:B------:R-:W-:Y:S01]  /*9480*/  FMUL.FTZ R37, R132.reuse, R97 ;  /* 0x0000006184257220 */ /* 0x040fe20000410000 */
[C---:B------:R-:W-:Y:S01]  /*9490*/  FMUL.FTZ R64, R132.reuse, R68 ;  /* 0x0000004484407220 */ /* 0x040fe20000410000 */
[C---:B------:R-:W-:Y:S03]  /*94a0*/  FMUL.FTZ R65, R132.reuse, R69 ;  /* 0x0000004584417220 */ /* 0x040fe60000410000 */
[----:B------:R4:W5:Y:S01]  /*94b0*/  MUFU.EX2 R0, R6 ;  /* 0x0000000600007308 */ /* 0x0009620000000800 */
[C---:B--2---:R-:W-:Y:S01]  /*94c0*/  FMUL.FTZ R18, R3.reuse, R118 ;  /* 0x0000007603127220 */ /* 0x044fe20000410000 */
[C---:B------:R-:W-:Y:S01]  /*94d0*/  FMUL.FTZ R19, R3.reuse, R119 ;  /* 0x0000007703137220 */ /* 0x040fe20000410000 */
[C---:B------:R-:W-:Y:S01]  /*94e0*/  FMUL.FTZ R34, R3.reuse, R102 ;  /* 0x0000006603227220 */ /* 0x040fe20000410000 */
[----:B------:R-:W-:Y:S01]  /*94f0*/  LDSM.16.MT88.4 R116, [R195+0x7800] ;  /* 0x00780000c374783b */ /* 0x000fe20000004200 */
[C---:B------:R-:W-:Y:S01]  /*9500*/  FMUL.FTZ R35, R3.reuse, R103 ;  /* 0x0000006703237220 */ /* 0x040fe20000410000 */
[C---:B------:R-:W-:Y:S01]  /*9510*/  FMUL.FTZ R50, R3.reuse, R86 ;  /* 0x0000005603327220 */ /* 0x040fe20000410000 */
[C---:B------:R-:W-:Y:S03]  /*9520*/  FMUL.FTZ R51, R3.reuse, R87 ;  /* 0x0000005703337220 */ /* 0x040fe60000410000 */
[----:B------:R-:W-:Y:S01]  /*9530*/  MUFU.EX2 R163, R163 ;  /* 0x000000a300a37308 */ /* 0x000fe20000000800 */
[C---:B------:R-:W-:Y:S01]  /*9540*/  FMUL.FTZ R54, R3.reuse, R82 ;  /* 0x0000005203367220 */ /* 0x040fe20000410000 */
[C---:B------:R-:W-:Y:S01]  /*9550*/  FMUL.FTZ R55, R3.reuse, R83 ;  /* 0x0000005303377220 */ /* 0x040fe20000410000 */
[C---:B-1----:R-:W-:Y:S01]  /*9560*/  FMUL.FTZ R4, R132.reuse, R128 ;  /* 0x0000008084047220 */ /* 0x042fe20000410000 */
[----:B------:R-:W-:Y:S01]  /*9570*/  LDSM.16.MT88.4 R80, [R193+0x6800] ;  /* 0x00680000c150783b */ /* 0x000fe20000004200 */
[----:B------:R-:W-:Y:S01]  /*9580*/  FMUL.FTZ R5, R132, R129 ;  /* 0x0000008184057220 */ /* 0x000fe20000410000 */
[C---:B------:R-:W-:Y:S01]  /*9590*/  FMUL.FTZ R7, R3.reuse, R131 ;  /* 0x0000008303077220 */ /* 0x040fe20000410000 */
[C---:B---3--:R-:W-:Y:S03]  /*95a0*/  FMUL.FTZ R8, R2.reuse, R124 ;  /* 0x0000007c02087220 */ /* 0x048fe60000410000 */
[----:B------:R-:W1:Y:S01]  /*95b0*/  MUFU.EX2 R161, R161 ;  /* 0x000000a100a17308 */ /* 0x000e620000000800 */
[C---:B----4-:R-:W-:Y:S01]  /*95c0*/  FMUL.FTZ R6, R3.reuse, R130 ;  /* 0x0000008203067220 */ /* 0x050fe20000410000 */
[C---:B------:R-:W-:Y:S01]  /*95d0*/  FMUL.FTZ R12, R2.reuse, R120 ;  /* 0x00000078020c7220 */ /* 0x040fe20000410000 */
[C---:B------:R-:W-:Y:S01]  /*95e0*/  FMUL.FTZ R23, R3.reuse, R115 ;  /* 0x0000007303177220 */ /* 0x040fe20000410000 */
[----:B------:R-:W-:Y:S01]  /*95f0*/  LDSM.16.MT88.4 R84, [R192+0x6800] ;  /* 0x00680000c054783b */ /* 0x000fe20000004200 */
[C---:B------:R-:W-:Y:S01]  /*9600*/  FMUL.FTZ R28, R2.reuse, R104 ;  /* 0x00000068021c7220 */ /* 0x040fe20000410000 */
[----:B------:R-:W-:Y:S01]  /*9610*/  FMUL.FTZ R29, R2, R105 ;  /* 0x00000069021d7220 */ /* 0x000fe20000410000 */
[----:B-----5:R-:W-:Y:S03]  /*9620*/  FMUL.FTZ R31, R0, R107 ;  /* 0x0000006b001f7220 */ /* 0x020fe60000410000 */
[----:B------:R-:W2:Y:S01]  /*9630*/  MUFU.EX2 R153, R153 ;  /* 0x0000009900997308 */ /* 0x000ea20000000800 */
[C---:B------:R-:W-:Y:S01]  /*9640*/  FMUL.FTZ R38, R3.reuse, R98 ;  /* 0x0000006203267220 */ /* 0x040fe20000410000 */
[----:B------:R-:W-:Y:S01]  /*9650*/  FMUL.FTZ R39, R3, R99 ;  /* 0x0000006303277220 */ /* 0x000fe20000410000 */
[C---:B------:R-:W-:Y:S01]  /*9660*/  FMUL.FTZ R44, R2.reuse, R88 ;  /* 0x00000058022c7220 */ /* 0x040fe20000410000 */
[----:B------:R-:W-:Y:S01]  /*9670*/  LDSM.16.MT88.4 R100, [R194+0x7800] ;  /* 0x00780000c264783b */ /* 0x000fe20000004200 */
[----:B------:R-:W-:Y:S01]  /*9680*/  FMUL.FTZ R45, R2, R89 ;  /* 0x00000059022d7220 */ /* 0x000fe20000410000 */
[C---:B------:R-:W-:Y:S01]  /*9690*/  FMUL.FTZ R46, R0.reuse, R90 ;  /* 0x0000005a002e7220 */ /* 0x040fe20000410000 */
[----:B------:R-:W-:Y:S03]  /*96a0*/  FMUL.FTZ R47, R0, R91 ;  /* 0x0000005b002f7220 */ /* 0x000fe60000410000 */
[----:B------:R-:W-:Y:S01]  /*96b0*/  MUFU.EX2 R151, R151 ;  /* 0x0000009700977308 */ /* 0x000fe20000000800 */
[----:B-1----:R-:W-:Y:S01]  /*96c0*/  F2FP.F16.F32.PACK_AB R128, R161, R163 ;  /* 0x000000a3a180723e */ /* 0x002fe200000000ff */
[C---:B------:R-:W-:Y:S01]  /*96d0*/  FMUL.FTZ R60, R2.reuse, R72 ;  /* 0x00000048023c7220 */ /* 0x040fe20000410000 */
[----:B------:R-:W-:Y:S01]  /*96e0*/  FMUL.FTZ R61, R2, R73 ;  /* 0x00000049023d7220 */ /* 0x000fe20000410000 */
[C---:B------:R-:W-:Y:S01]  /*96f0*/  FMUL.FTZ R62, R0.reuse, R74 ;  /* 0x0000004a003e7220 */ /* 0x040fe20000410000 */
[----:B------:R-:W-:Y:S01]  /*9700*/  FMUL.FTZ R63, R0, R75 ;  /* 0x0000004b003f7220 */ /* 0x000fe20000410000 */
[C---:B------:R-:W-:Y:S01]  /*9710*/  FMUL.FTZ R66, R3.reuse, R70 ;  /* 0x0000004603427220 */ /* 0x040fe20000410000 */
[----:B------:R-:W-:Y:S03]  /*9720*/  FMUL.FTZ R67, R3, R71 ;  /* 0x0000004703437220 */ /* 0x000fe60000410000 */
[----:B------:R-:W-:Y:S01]  /*9730*/  MUFU.EX2 R158, R158 ;  /* 0x0000009e009e7308 */ /* 0x000fe20000000800 */
[----:B--2---:R-:W-:Y:S01]  /*9740*/  F2FP.F16.F32.PACK_AB R68, R153, R154 ;  /* 0x0000009a9944723e */ /* 0x004fe200000000ff */
        /* <DEDUP_REMOVED lines=8> */
[----:B------:R-:W-:Y:S01]  /*97d0*/  FMUL.FTZ R15, R0, R123 ;  /* 0x0000007b000f7220 */ /* 0x000fe20000410000 */
[----:B------:R-:W-:Y:S01]  /*97e0*/  FFMA.FTZ R147, R22, UR4, -R227 ;  /* 0x0000000416937c23 */ /* 0x000fe200080108e3 */
[----:B------:R-:W-:Y:S01]  /*97f0*/  FMUL.FTZ R22, R3, R114 ;  /* 0x0000007203167220 */ /* 0x000fe20000410000 */
[----:B------:R-:W-:Y:S01]  /*9800*/  FFMA.FTZ R152, R21, UR4, -R237 ;  /* 0x0000000415987c23 */ /* 0x000fe200080108ed */
[----:B------:R-:W-:Y:S01]  /*9810*/  FMUL.FTZ R21, R132, R113 ;  /* 0x0000007184157220 */ /* 0x000fe20000410000 */
[--C-:B------:R-:W-:Y:S03]  /*9820*/  FFMA.FTZ R145, R30, UR4, -R227.reuse ;  /* 0x000000041e917c23 */ /* 0x100fe600080108e3 */
[----:B------:R-:W1:Y:S01]  /*9830*/  MUFU.EX2 R150, R150 ;  /* 0x0000009600967308 */ /* 0x000e620000000800 */
[----:B------:R-:W-:Y:S01]  /*9840*/  FMUL.FTZ R175, R134, UR4 ;  /* 0x0000000486af7c20 */ /* 0x000fe20008410000 */
[----:B------:R-:W-:Y:S01]  /*9850*/  FMUL.FTZ R30, R0, R106 ;  /* 0x0000006a001e7220 */ /* 0x000fe20000410000 */
[----:B------:R-:W-:Y:S01]  /*9860*/  FFMA.FTZ R183, R186, UR4, -R227 ;  /* 0x00000004bab77c23 */ /* 0x000fe200080108e3 */
[--C-:B------:R-:W-:Y:S01]  /*9870*/  FFMA.FTZ R172, R246, UR4, -R237.reuse ;  /* 0x00000004f6ac7c23 */ /* 0x100fe200080108ed */
[----:B------:R-:W-:Y:S01]  /*9880*/  FFMA.FTZ R173, R244, UR4, -R237 ;  /* 0x00000004f4ad7c23 */ /* 0x000fe200080108ed */
[----:B------:R-:W-:Y:S01]  /*9890*/  FFMA.FTZ R174, R242, UR4, -R227 ;  /* 0x00000004f2ae7c23 */ /* 0x000fe200080108e3 */
[----:B------:R-:W-:Y:S03]  /*98a0*/  FFMA.FTZ R186, R240, UR4, -R237 ;  /* 0x00000004f0ba7c23 */ /* 0x000fe600080108ed */
[----:B------:R-:W-:Y:S01]  /*98b0*/  MUFU.EX2 R156, R156 ;  /* 0x0000009c009c7308 */ /* 0x000fe20000000800 */
[----:B------:R-:W-:Y:S01]  /*98c0*/  FSETP.NEU.FTZ.AND P1, PT, R134, -INF , PT ;  /* 0xff8000008600780b */ /* 0x000fe20003f3d000 */
[----:B------:R-:W-:Y:S01]  /*98d0*/  FMUL.FTZ R168, R133, UR4 ;  /* 0x0000000485a87c20 */ /* 0x000fe20008410000 */
[----:B------:R-:W-:Y:S01]  /*98e0*/  FFMA.FTZ R234, R234, UR4, -R227 ;  /* 0x00000004eaea7c23 */ /* 0x000fe200080108e3 */
[----:B------:R-:W-:Y:S01]  /*98f0*/  FFMA.FTZ R216, R216, UR4, -R237 ;  /* 0x00000004d8d87c23 */ /* 0x000fe200080108ed */
[----:B------:R-:W-:Y:S01]  /*9900*/  FSEL R175, R175, RZ, P1 ;  /* 0x000000ffafaf7208 */ /* 0x000fe20000800000 */
[----:B------:R-:W-:Y:S01]  /*9910*/  FFMA.FTZ R184, R184, UR4, -R227 ;  /* 0x00000004b8b87c23 */ /* 0x000fe200080108e3 */
[----:B------:R-:W-:Y:S03]  /*9920*/  FSETP.NEU.FTZ.AND P1, PT, R133, -INF , PT ;  /* 0xff8000008500780b */ /* 0x000fe60003f3d000 */
[----:B------:R-:W2:Y:S01]  /*9930*/  MUFU.EX2 R155, R155 ;  /* 0x0000009b009b7308 */ /* 0x000ea20000000800 */
[----:B-1----:R-:W-:Y:S01]  /*9940*/  F2FP.F16.F32.PACK_AB R129, R150, R160 ;  /* 0x000000a09681723e */ /* 0x002fe200000000ff */
[--C-:B------:R-:W-:Y:S01]  /*9950*/  FFMA.FTZ R143, R10, UR4, -R175.reuse ;  /* 0x000000040a8f7c23 */ /* 0x100fe200080108af */
[----:B------:R-:W-:Y:S01]  /*9960*/  FSEL R168, R168, RZ, P1 ;  /* 0x000000ffa8a87208 */ /* 0x000fe20000800000 */
[----:B------:R-:W-:Y:S01]  /*9970*/  FMUL.FTZ R10, R0, R126 ;  /* 0x0000007e000a7220 */ /* 0x000fe20000410000 */
[--C-:B------:R-:W-:Y:S01]  /*9980*/  FFMA.FTZ R142, R14, UR4, -R175.reuse ;  /* 0x000000040e8e7c23 */ /* 0x100fe200080108af */
[C---:B------:R-:W-:Y:S01]  /*9990*/  FMUL.FTZ R14, R0.reuse, R122 ;  /* 0x0000007a000e7220 */ /* 0x040fe20000410000 */
[--C-:B------:R-:W-:Y:S03]  /*99a0*/  FFMA.FTZ R162, R243, UR4, -R175.reuse ;  /* 0x00000004f3a27c23 */ /* 0x100fe600080108af */
[----:B------:R-:W-:Y:S01]  /*99b0*/  MUFU.EX2 R149, R149 ;  /* 0x0000009500957308 */ /* 0x000fe20000000800 */
[--C-:B------:R-:W-:Y:S01]  /*99c0*/  FFMA.FTZ R141, R11, UR4, -R168.reuse ;  /* 0x000000040b8d7c23 */ /* 0x100fe200080108a8 */
[----:B------:R-:W-:Y:S01]  /*99d0*/  FMUL.FTZ R11, R0, R127 ;  /* 0x0000007f000b7220 */ /* 0x000fe20000410000 */
[--C-:B------:R-:W-:Y:S01]  /*99e0*/  FFMA.FTZ R140, R9, UR4, -R168.reuse ;  /* 0x00000004098c7c23 */ /* 0x100fe200080108a8 */
[C---:B------:R-:W-:Y:S01]  /*99f0*/  FMUL.FTZ R9, R2.reuse, R125 ;  /* 0x0000007d02097220 */ /* 0x040fe20000410000 */
[--C-:B------:R-:W-:Y:S01]  /*9a00*/  FFMA.FTZ R139, R13, UR4, -R168.reuse ;  /* 0x000000040d8b7c23 */ /* 0x100fe200080108a8 */
[----:B------:R-:W-:Y:S01]  /*9a10*/  FMUL.FTZ R13, R2, R121 ;  /* 0x00000079020d7220 */ /* 0x000fe20000410000 */
[--C-:B------:R-:W-:Y:S03]  /*9a20*/  FFMA.FTZ R165, R252, UR4, -R175.reuse ;  /* 0x00000004fca57c23 */ /* 0x100fe600080108af */
[----:B------:R-:W1:Y:S01]  /*9a30*/  MUFU.EX2 R148, R148 ;  /* 0x0000009400947308 */ /* 0x000e620000000800 */
[--C-:B------:R-:W-:Y:S01]  /*9a40*/  FFMA.FTZ R159, R166, UR4, -R175.reuse ;  /* 0x00000004a69f7c23 */ /* 0x100fe200080108af */
[--C-:B------:R-:W-:Y:S01]  /*9a50*/  FFMA.FTZ R144, R247, UR4, -R175.reuse ;  /* 0x00000004f7907c23 */ /* 0x100fe200080108af */
[--C-:B------:R-:W-:Y:S01]  /*9a60*/  FFMA.FTZ R157, R245, UR4, -R168.reuse ;  /* 0x00000004f59d7c23 */ /* 0x100fe200080108a8 */
[----:B--2---:R-:W-:Y:S01]  /*9a70*/  F2FP.F16.F32.PACK_AB R130, R155, R156 ;  /* 0x0000009c9b82723e */ /* 0x004fe200000000ff */
        /* <DEDUP_REMOVED lines=8> */
[----:B------:R-:W-:Y:S01]  /*9b00*/  FFMA.FTZ R235, R236, UR4, -R227 ;  /* 0x00000004eceb7c23 */ /* 0x000fe200080108e3 */
[--C-:B------:R-:W-:Y:S01]  /*9b10*/  FFMA.FTZ R239, R230, UR4, -R175.reuse ;  /* 0x00000004e6ef7c23 */ /* 0x100fe200080108af */
[--C-:B------:R-:W-:Y:S03]  /*9b20*/  FFMA.FTZ R230, R231, UR4, -R168.reuse ;  /* 0x00000004e7e67c23 */ /* 0x100fe600080108a8 */
[----:B------:R-:W2:Y:S01]  /*9b30*/  MUFU.EX2 R144, R144 ;  /* 0x0000009000907308 */ /* 0x000ea20000000800 */
[----:B-1----:R-:W-:Y:S01]  /*9b40*/  F2FP.F16.F32.PACK_AB R131, R148, R149 ;  /* 0x000000959483723e */ /* 0x002fe200000000ff */
[--C-:B------:R-:W-:Y:S01]  /*9b50*/  FFMA.FTZ R231, R222, UR4, -R175.reuse ;  /* 0x00000004dee77c23 */ /* 0x100fe200080108af */
[--C-:B------:R-:W-:Y:S01]  /*9b60*/  FFMA.FTZ R232, R232, UR4, -R175.reuse ;  /* 0x00000004e8e87c23 */ /* 0x100fe200080108af */
[--C-:B------:R-:W-:Y:S01]  /*9b70*/  FFMA.FTZ R229, R229, UR4, -R168.reuse ;  /* 0x00000004e5e57c23 */ /* 0x100fe200080108a8 */
[----:B------:R-:W-:Y:S01]  /*9b80*/  FFMA.FTZ R226, R226, UR4, -R175 ;  /* 0x00000004e2e27c23 */ /* 0x000fe200080108af */
[--C-:B------:R-:W-:Y:S01]  /*9b90*/  FFMA.FTZ R187, R187, UR4, -R168.reuse ;  /* 0x00000004bbbb7c23 */ /* 0x100fe200080108a8 */
[--C-:B------:R-:W-:Y:S03]  /*9ba0*/  FFMA.FTZ R222, R223, UR4, -R168.reuse ;  /* 0x00000004dfde7c23 */ /* 0x100fe600080108a8 */
[----:B------:R-:W-:Y:S01]  /*9bb0*/  MUFU.EX2 R157, R157 ;  /* 0x0000009d009d7308 */ /* 0x000fe20000000800 */
[-C--:B------:R-:W-:Y:S05]  /*9bc0*/  HMMA.16816.F32 R4, R128, R24.reuse, R4 ;  /* 0x000000188004723c */ /* 0x080fea0000001804 */
[----:B------:R-:W-:Y:S01]  /*9bd0*/  FFMA.FTZ R241, R218, UR4, -R227 ;  /* 0x00000004daf17c23 */ /* 0x000fe200080108e3 */
[--C-:B------:R-:W-:Y:S03]  /*9be0*/  FFMA.FTZ R223, R224, UR4, -R237.reuse ;  /* 0x00000004e0df7c23 */ /* 0x100fe600080108ed */
[----:B------:R-:W1:Y:S02]  /*9bf0*/  MUFU.EX2 R141, R141 ;  /* 0x0000008d008d7308 */ /* 0x000e640000000800 */
[----:B--2---:R-:W-:Y:S01]  /*9c00*/  F2FP.F16.F32.PACK_AB R124, R144, R159 ;  /* 0x0000009f907c723e */ /* 0x004fe200000000ff */
[--C-:B------:R-:W-:Y:S01]  /*9c10*/  FFMA.FTZ R218, R233, UR4, -R237.reuse ;  /* 0x00000004e9da7c23 */ /* 0x100fe200080108ed */
[----:B------:R-:W-:Y:S01]  /*9c20*/  FFMA.FTZ R237, R228, UR4, -R237 ;  /* 0x00000004e4ed7c23 */ /* 0x000fe200080108ed */
[--C-:B------:R-:W-:Y:S01]  /*9c30*/  FFMA.FTZ R185, R185, UR4, -R227.reuse ;  /* 0x00000004b9b97c23 */ /* 0x100fe200080108e3 */
[----:B------:R-:W-:Y:S04]  /*9c40*/  FFMA.FTZ R227, R182, UR4, -R227 ;  /* 0x00000004b6e37c23 */ /* 0x000fe800080108e3 */
[----:B------:R-:W-:Y:S01]  /*9c50*/  MUFU.EX2 R143, R143 ;  /* 0x0000008f008f7308 */ /* 0x000fe20000000800 */
[--C-:B------:R-:W-:Y:S01]  /*9c60*/  FFMA.FTZ R224, R177, UR4, -R168.reuse ;  /* 0x00000004b1e07c23 */ /* 0x100fe200080108a8 */
[--C-:B------:R-:W-:Y:S01]  /*9c70*/  FFMA.FTZ R181, R181, UR4, -R175.reuse ;  /* 0x00000004b5b57c23 */ /* 0x100fe200080108af */
[--C-:B------:R-:W-:Y:S01]  /*9c80*/  FFMA.FTZ R180, R180, UR4, -R175.reuse ;  /* 0x00000004b4b47c23 */ /* 0x100fe200080108af */
[--C-:B------:R-:W-:Y:S01]  /*9c90*/  FFMA.FTZ R179, R179, UR4, -R168.reuse ;  /* 0x00000004b3b37c23 */ /* 0x100fe200080108a8 */
[--C-:B------:R-:W-:Y:S01]  /*9ca0*/  FFMA.FTZ R177, R178, UR4, -R175.reuse ;  /* 0x00000004b2b17c23 */ /* 0x100fe200080108af */
[--C-:B------:R-:W-:Y:S01]  /*9cb0*/  FFMA.FTZ R138, R138, UR4, -R168.reuse ;  /* 0x000000048a8a7c23 */ /* 0x100fe200080108a8 */
[----:B------:R-:W-:Y:S03]  /*9cc0*/  FFMA.FTZ R175, R176, UR4, -R175 ;  /* 0x00000004b0af7c23 */ /* 0x000fe600080108af */
[----:B------:R-:W2:Y:S01]  /*9cd0*/  MUFU.EX2 R142, R142 ;  /* 0x0000008e008e7308 */ /* 0x000ea20000000800 */
[----:B-1----:R-:W-:Y:S01]  /*9ce0*/  F2FP.F16.F32.PACK_AB R125, R141, R157 ;  /* 0x0000009d8d7d723e */ /* 0x002fe200000000ff */
[----:B------:R-:W-:Y:S01]  /*9cf0*/  FFMA.FTZ R168, R137, UR4, -R168 ;  /* 0x0000000489a87c23 */ /* 0x000fe200080108a8 */
[----:B------:R-:W-:Y:S01]  /*9d00*/  FFMA.FTZ R163, R132, R219, R163 ;  /* 0x000000db84a37223 */ /* 0x000fe200000100a3 */
[----:B------:R-:W-:Y:S01]  /*9d10*/  FFMA.FTZ R160, R3, R214, R160 ;  /* 0x000000d603a07223 */ /* 0x000fe200000100a0 */
[----:B------:R-:W-:Y:S01]  /*9d20*/  MOV R3, R134 ;  /* 0x0000008600037202 */ /* 0x000fe20000000f00 */
[----:B------:R-:W-:Y:S01]  /*9d30*/  FFMA.FTZ R159, R2, R217, R159 ;  /* 0x000000d9029f7223 */ /* 0x000fe2000001009f */
[----:B------:R-:W-:Y:S03]  /*9d40*/  FFMA.FTZ R157, R0, R215, R157 ;  /* 0x000000d7009d7223 */ /* 0x000fe6000001009d */
[----:B------:R-:W-:Y:S01]  /*9d50*/  MUFU.EX2 R140, R140 ;  /* 0x0000008c008c7308 */ /* 0x000fe20000000800 */
[----:B------:R-:W-:Y:S01]  /*9d60*/  FADD.FTZ R163, R161, R163 ;  /* 0x000000a3a1a37221 */ /* 0x000fe20000010000 */
[----:B------:R-:W-:Y:S01]  /*9d70*/  FADD.FTZ R160, R150, R160 ;  /* 0x000000a096a07221 */ /* 0x000fe20000010000 */
[----:B------:R-:W-:Y:S01]  /*9d80*/  FADD.FTZ R144, R144, R159 ;  /* 0x0000009f90907221 */ /* 0x000fe20000010000 */
[----:B------:R-:W-:Y:S01]  /*9d90*/  FADD.FTZ R157, R141, R157 ;  /* 0x0000009d8d9d7221 */ /* 0x000fe20000010000 */
[----:B------:R-:W-:Y:S01]  /*9da0*/  FADD.FTZ R156, R156, R163 ;  /* 0x000000a39c9c7221 */ /* 0x000fe20000010000 */
[----:B------:R-:W-:Y:S04]  /*9db0*/  FADD.FTZ R149, R149, R160 ;  /* 0x000000a095957221 */ /* 0x000fe80000010000 */
[----:B------:R-:W1:Y:S01]  /*9dc0*/  MUFU.EX2 R139, R139 ;  /* 0x0000008b008b7308 */ /* 0x000e620000000800 */
[----:B--2---:R-:W-:Y:S01]  /*9dd0*/  F2FP.F16.F32.PACK_AB R126, R142, R143 ;  /* 0x0000008f8e7e723e */ /* 0x004fe200000000ff */
[----:B------:R-:W-:Y:S01]  /*9de0*/  FADD.FTZ R143, R143, R144 ;  /* 0x000000908f8f7221 */ /* 0x000fe20000010000 */
[----:B------:R-:W-:Y:S01]  /*9df0*/  FADD.FTZ R155, R155, R156 ;  /* 0x0000009c9b9b7221 */ /* 0x000fe20000010000 */
[----:B------:R-:W-:Y:S02]  /*9e00*/  FADD.FTZ R148, R148, R149 ;  /* 0x0000009594947221 */ /* 0x000fe40000010000 */
[----:B------:R-:W-:Y:S01]  /*9e10*/  FADD.FTZ R143, R142, R143 ;  /* 0x0000008f8e8f7221 */ /* 0x000fe20000010000 */
[----:B------:R-:W-:Y:S03]  /*9e20*/  FADD.FTZ R154, R154, R155 ;  /* 0x0000009b9a9a7221 */ /* 0x000fe60000010000 */
[----:B------:R-:W-:Y:S01]  /*9e30*/  MUFU.EX2 R147, R147 ;  /* 0x0000009300937308 */ /* 0x000fe20000000800 */
[----:B------:R-:W-:Y:S09]  /*9e40*/  FADD.FTZ R153, R153, R154 ;  /* 0x0000009a99997221 */ /* 0x000ff20000010000 */
[----:B------:R-:W2:Y:S01]  /*9e50*/  MUFU.EX2 R146, R146 ;  /* 0x0000009200927308 */ /* 0x000ea20000000800 */
[C---:B-1----:R-:W-:Y:S01]  /*9e60*/  F2FP.F16.F32.PACK_AB R127, R139.reuse, R140 ;  /* 0x0000008c8b7f723e */ /* 0x042fe200000000ff */
[----:B------:R-:W-:Y:S04]  /*9e70*/  FADD.FTZ R140, R140, R157 ;  /* 0x0000009d8c8c7221 */ /* 0x000fe80000010000 */
[----:B------:R-:W-:Y:S02]  /*9e80*/  FADD.FTZ R139, R139, R140 ;  /* 0x0000008c8b8b7221 */ /* 0x000fe40000010000 */
[C---:B------:R-:W-:Y:S02]  /*9e90*/  HMMA.16816.F32 R8, R124.reuse, R24, R8 ;  /* 0x000000187c08723c */ /* 0x040fe40000001808 */
[----:B------:R-:W1:Y:S04]  /*9ea0*/  MUFU.EX2 R152, R152 ;  /* 0x0000009800987308 */ /* 0x000e680000000800 */
[-C--:B------:R-:W-:Y:S06]  /*9eb0*/  HMMA.16816.F32 R12, R124, R26.reuse, R12 ;  /* 0x0000001a7c0c723c */ /* 0x080fec000000180c */
[----:B------:R-:W3:Y:S01]  /*9ec0*/  MUFU.EX2 R145, R145 ;  /* 0x0000009100917308 */ /* 0x000ee20000000800 */
[C---:B------:R-:W-:Y:S01]  /*9ed0*/  FMUL.FTZ R24, R2.reuse, R108 ;  /* 0x0000006c02187220 */ /* 0x040fe20000410000 */
[C---:B------:R-:W-:Y:S04]  /*9ee0*/  HMMA.16816.F32 R16, R128.reuse, R26, R16 ;  /* 0x0000001a8010723c */ /* 0x040fe80000001810 */
[----:B------:R-:W-:Y:S02]  /*9ef0*/  FMUL.FTZ R25, R2, R109 ;  /* 0x0000006d02197220 */ /* 0x000fe40000410000 */
[-C--:B------:R-:W-:Y:S02]  /*9f00*/  HMMA.16816.F32 R20, R128, R40.reuse, R20 ;  /* 0x000000288014723c */ /* 0x080fe40000001814 */
[----:B------:R-:W-:Y:S03]  /*9f10*/  MUFU.EX2 R162, R162 ;  /* 0x000000a200a27308 */ /* 0x000fe60000000800 */
[C---:B------:R-:W-:Y:S01]  /*9f20*/  FMUL.FTZ R26, R0.reuse, R110 ;  /* 0x0000006e001a7220 */ /* 0x040fe20000410000 */
[----:B------:R-:W-:Y:S01]  /*9f30*/  FMUL.FTZ R27, R0, R111 ;  /* 0x0000006f001b7220 */ /* 0x000fe20000410000 */
[----:B--2---:R-:W-:Y:S01]  /*9f40*/  F2FP.F16.F32.PACK_AB R69, R146, R147 ;  /* 0x000000939245723e */ /* 0x004fe200000000ff */
[----:B------:R-:W2:Y:S04]  /*9f50*/  LDSM.16.MT88.4 R108, [R192+0x6000] ;  /* 0x00600000c06c783b */ /* 0x000ea80000004200 */
[----:B------:R-:W4:Y:S01]  /*9f60*/  MUFU.EX2 R165, R165 ;  /* 0x000000a500a57308 */ /* 0x000f220000000800 */
[----:B-1----:R-:W-:Y:S01]  /*9f70*/  F2FP.F16.F32.PACK_AB R70, R151, R152 ;  /* 0x000000989746723e */ /* 0x002fe200000000ff */
[----:B------:R-:W-:Y:S01]  /*9f80*/  FADD.FTZ R147, R147, R148 ;  /* 0x0000009493937221 */ /* 0x000fe20000010000 */
[C---:B------:R-:W-:Y:S04]  /*9f90*/  HMMA.16816.F32 R24, R124.reuse, R40, R24 ;  /* 0x000000287c18723c */ /* 0x040fe80000001818 */
[----:B---3--:R-:W-:Y:S03]  /*9fa0*/  F2FP.F16.F32.PACK_AB R71, R158, R145 ;  /* 0x000000919e47723e */ /* 0x008fe600000000ff */
[----:B------:R-:W-:Y:S01]  /*9fb0*/  MUFU.EX2 R164, R164 ;  /* 0x000000a400a47308 */ /* 0x000fe20000000800 */
[-C--:B------:R-:W-:Y:S03]  /*9fc0*/  HMMA.16816.F32 R28, R124, R42.reuse, R28 ;  /* 0x0000002a7c1c723c */ /* 0x080fe6000000181c */
[C---:B------:R-:W-:Y:S03]  /*9fd0*/  FMUL.FTZ R40, R2.reuse, R92 ;  /* 0x0000005c02287220 */ /* 0x040fe60000410000 */
[C---:B------:R-:W-:Y:S03]  /*9fe0*/  HMMA.16816.F32 R32, R128.reuse, R42, R32 ;  /* 0x0000002a8020723c */ /* 0x040fe60000001820 */
[----:B------:R-:W1:Y:S02]  /*9ff0*/  MUFU.EX2 R167, R167 ;  /* 0x000000a700a77308 */ /* 0x000e640000000800 */
[----:B------:R-:W-:Y:S01]  /*a000*/  FMUL.FTZ R41, R2, R93 ;  /* 0x0000005d02297220 */ /* 0x000fe20000410000 */
[-C--:B------:R-:W-:Y:S07]  /*a010*/  HMMA.16816.F32 R36, R128, R56.reuse, R36 ;  /* 0x000000388024723c */ /* 0x080fee0000001824 */
[----:B------:R-:W-:Y:S01]  /*a020*/  MUFU.EX2 R166, R166 ;  /* 0x000000a600a67308 */ /* 0x000fe20000000800 */
[C---:B------:R-:W-:Y:S03]  /*a030*/  FMUL.FTZ R42, R0.reuse, R94 ;  /* 0x0000005e002a7220 */ /* 0x040fe60000410000 */
[----:B------:R-:W-:Y:S01]  /*a040*/  FMUL.FTZ R43, R0, R95 ;  /* 0x0000005f002b7220 */ /* 0x000fe20000410000 */
[----:B----4-:R-:W-:Y:S01]  /*a050*/  F2FP.F16.F32.PACK_AB R72, R165, R162 ;  /* 0x000000a2a548723e */ /* 0x010fe200000000ff */
[----:B------:R-:W3:Y:S04]  /*a060*/  LDSM.16.MT88.4 R92, [R195+0x6800] ;  /* 0x00680000c35c783b */ /* 0x000ee80000004200 */
[----:B------:R-:W4:Y:S01]  /*a070*/  MUFU.EX2 R169, R169 ;  /* 0x000000a900a97308 */ /* 0x000f220000000800 */
[----:B-1----:R-:W-:Y:S01]  /*a080*/  F2FP.F16.F32.PACK_AB R73, R167, R164 ;  /* 0x000000a4a749723e */ /* 0x002fe200000000ff */
[C---:B------:R-:W-:Y:S04]  /*a090*/  HMMA.16816.F32 R40, R124.reuse, R56, R40 ;  /* 0x000000387c28723c */ /* 0x040fe80000001828 */
[----:B------:R-:W-:Y:S01]  /*a0a0*/  FADD.FTZ R162, R162, R143 ;  /* 0x0000008fa2a27221 */ /* 0x000fe20000010000 */
[----:B------:R-:W-:Y:S01]  /*a0b0*/  FADD.FTZ R164, R164, R139 ;  /* 0x0000008ba4a47221 */ /* 0x000fe20000010000 */
[-C--:B------:R-:W-:Y:S02]  /*a0c0*/  HMMA.16816.F32 R44, R124, R58.reuse, R44 ;  /* 0x0000003a7c2c723c */ /* 0x080fe4000000182c */
[----:B------:R-:W-:Y:S03]  /*a0d0*/  MUFU.EX2 R170, R170 ;  /* 0x000000aa00aa7308 */ /* 0x000fe60000000800 */
[C---:B------:R-:W-:Y:S01]  /*a0e0*/  FMUL.FTZ R56, R2.reuse, R76 ;  /* 0x0000004c02387220 */ /* 0x040fe20000410000 */
[C---:B------:R-:W-:Y:S06]  /*a0f0*/  HMMA.16816.F32 R48, R128.reuse, R58, R48 ;  /* 0x0000003a8030723c */ /* 0x040fec0000001830 */
[----:B------:R-:W1:Y:S01]  /*a100*/  MUFU.EX2 R171, R171 ;  /* 0x000000ab00ab7308 */ /* 0x000e620000000800 */
[----:B------:R-:W-:Y:S01]  /*a110*/  FMUL.FTZ R57, R2, R77 ;  /* 0x0000004d02397220 */ /* 0x000fe20000410000 */
[-C--:B--2---:R-:W-:Y:S03]  /*a120*/  HMMA.16816.F32 R52, R128, R108.reuse, R52 ;  /* 0x0000006c8034723c */ /* 0x084fe60000001834 */
[C---:B------:R-:W-:Y:S01]  /*a130*/  FMUL.FTZ R58, R0.reuse, R78 ;  /* 0x0000004e003a7220 */ /* 0x040fe20000410000 */
[----:B------:R-:W-:Y:S01]  /*a140*/  FMUL.FTZ R59, R0, R79 ;  /* 0x0000004f003b7220 */ /* 0x000fe20000410000 */
[----:B----4-:R-:W-:Y:S01]  /*a150*/  F2FP.F16.F32.PACK_AB R74, R169, R166 ;  /* 0x000000a6a94a723e */ /* 0x010fe200000000ff */
[----:B------:R-:W2:Y:S02]  /*a160*/  LDSM.16.MT88.4 R76, [R194+0x6800] ;  /* 0x00680000c24c783b */ /* 0x000ea40000004200 */
[----:B------:R-:W-:Y:S03]  /*a170*/  MUFU.EX2 R172, R172 ;  /* 0x000000ac00ac7308 */ /* 0x000fe60000000800 */
[----:B------:R-:W-:Y:S01]  /*a180*/  FADD.FTZ R146, R146, R147 ;  /* 0x0000009392927221 */ /* 0x000fe20000010000 */
[----:B------:R-:W-:Y:S01]  /*a190*/  MOV R0, R133 ;  /* 0x0000008500007202 */ /* 0x000fe20000000f00 */
[C---:B------:R-:W-:Y:S04]  /*a1a0*/  HMMA.16816.F32 R56, R124.reuse, R108, R56 ;  /* 0x0000006c7c38723c */ /* 0x040fe80000001838 */
[----:B-1----:R-:W-:Y:S01]  /*a1b0*/  F2FP.F16.F32.PACK_AB R75, R171, R170 ;  /* 0x000000aaab4b723e */ /* 0x002fe200000000ff */
[----:B------:R-:W1:Y:S01]  /*a1c0*/  MUFU.EX2 R173, R173 ;  /* 0x000000ad00ad7308 */ /* 0x000e620000000800 */
[-C--:B------:R-:W-:Y:S05]  /*a1d0*/  HMMA.16816.F32 R60, R124, R110.reuse, R60 ;  /* 0x0000006e7c3c723c */ /* 0x080fea000000183c */
[----:B------:R-:W-:Y:S01]  /*a1e0*/  MOV R2, R135 ;  /* 0x0000008700027202 */ /* 0x000fe20000000f00 */
[----:B------:R-:W-:Y:S03]  /*a1f0*/  HMMA.16816.F32 R64, R128, R110, R64 ;  /* 0x0000006e8040723c */ /* 0x000fe60000001840 */
[----:B------:R-:W-:Y:S02]  /*a200*/  MUFU.EX2 R174, R174 ;  /* 0x000000ae00ae7308 */ /* 0x000fe40000000800 */
[----:B------:R-:W-:Y:S01]  /*a210*/  FADD.FTZ R165, R165, R162 ;  /* 0x000000a2a5a57221 */ /* 0x000fe20000010000 */
[-C--:B---3--:R-:W-:Y:S07]  /*a220*/  HMMA.16816.F32 R4, R68, R92.reuse, R4 ;  /* 0x0000005c4404723c */ /* 0x088fee0000001804 */
[----:B------:R-:W3:Y:S01]  /*a230*/  MUFU.EX2 R183, R183 ;  /* 0x000000b700b77308 */ /* 0x000ee20000000800 */
[----:B------:R-:W-:Y:S01]  /*a240*/  FADD.FTZ R167, R167, R164 ;  /* 0x000000a4a7a77221 */ /* 0x000fe20000010000 */
[C---:B------:R-:W-:Y:S08]  /*a250*/  HMMA.16816.F32 R8, R72.reuse, R92, R8 ;  /* 0x0000005c4808723c */ /* 0x040ff00000001808 */
[----:B------:R-:W-:Y:S01]  /*a260*/  MUFU.EX2 R186, R186 ;  /* 0x000000ba00ba7308 */ /* 0x000fe20000000800 */
[-C--:B------:R-:W-:Y:S03]  /*a270*/  HMMA.16816.F32 R12, R72, R94.reuse, R12 ;  /* 0x0000005e480c723c */ /* 0x080fe6000000180c */
[----:B------:R-:W-:Y:S03]  /*a280*/  FADD.FTZ R152, R152, R153 ;  /* 0x0000009998987221 */ /* 0x000fe60000010000 */
[C---:B------:R-:W-:Y:S03]  /*a290*/  HMMA.16816.F32 R16, R68.reuse, R94, R16 ;  /* 0x0000005e4410723c */ /* 0x040fe60000001810 */
[----:B------:R-:W4:Y:S02]  /*a2a0*/  MUFU.EX2 R225, R225 ;  /* 0x000000e100e17308 */ /* 0x000f240000000800 */
[----:B------:R-:W-:Y:S01]  /*a2b0*/  FADD.FTZ R145, R145, R146 ;  /* 0x0000009291917221 */ /* 0x000fe20000010000 */
[-C--:B--2---:R-:W-:Y:S07]  /*a2c0*/  HMMA.16816.F32 R20, R68, R76.reuse, R20 ;  /* 0x0000004c4414723c */ /* 0x084fee0000001814 */
[----:B------:R-:W-:Y:S01]  /*a2d0*/  MUFU.EX2 R235, R235 ;  /* 0x000000eb00eb7308 */ /* 0x000fe20000000800 */
[----:B------:R-:W-:Y:S01]  /*a2e0*/  FADD.FTZ R166, R166, R165 ;  /* 0x000000a5a6a67221 */ /* 0x000fe20000010000 */
[C---:B------:R-:W-:Y:S08]  /*a2f0*/  HMMA.16816.F32 R24, R72.reuse, R76, R24 ;  /* 0x0000004c4818723c */ /* 0x040ff00000001818 */
[----:B------:R-:W2:Y:S01]  /*a300*/  MUFU.EX2 R234, R234 ;  /* 0x000000ea00ea7308 */ /* 0x000ea20000000800 */
[-C--:B------:R-:W-:Y:S03]  /*a310*/  HMMA.16816.F32 R28, R72, R78.reuse, R28 ;  /* 0x0000004e481c723c */ /* 0x080fe6000000181c */
[----:B------:R-:W-:Y:S03]  /*a320*/  FADD.FTZ R170, R170, R167 ;  /* 0x000000a7aaaa7221 */ /* 0x000fe60000010000 */
[C---:B------:R-:W-:Y:S01]  /*a330*/  HMMA.16816.F32 R32, R68.reuse, R78, R32 ;  /* 0x0000004e4420723c */ /* 0x040fe20000001820 */
[----:B------:R-:W5:Y:S02]  /*a340*/  LDSM.16.MT88.4 R76, [R195+0x7000] ;  /* 0x00700000c34c783b */ /* 0x000f640000004200 */
[----:B------:R-:W-:Y:S02]  /*a350*/  MUFU.EX2 R232, R232 ;  /* 0x000000e800e87308 */ /* 0x000fe40000000800 */
[----:B------:R-:W-:Y:S01]  /*a360*/  FADD.FTZ R151, R151, R152 ;  /* 0x0000009897977221 */ /* 0x000fe20000010000 */
[-C--:B------:R-:W-:Y:S07]  /*a370*/  HMMA.16816.F32 R36, R68, R80.reuse, R36 ;  /* 0x000000504424723c */ /* 0x080fee0000001824 */
[----:B------:R-:W2:Y:S01]  /*a380*/  MUFU.EX2 R239, R239 ;  /* 0x000000ef00ef7308 */ /* 0x000ea20000000800 */
[----:B------:R-:W-:Y:S01]  /*a390*/  FADD.FTZ R145, R158, R145 ;  /* 0x000000919e917221 */ /* 0x000fe20000010000 */
[C---:B------:R-:W-:Y:S04]  /*a3a0*/  HMMA.16816.F32 R40, R72.reuse, R80, R40 ;  /* 0x000000504828723c */ /* 0x040fe80000001828 */
[----:B------:R-:W-:Y:S02]  /*a3b0*/  FADD.FTZ R169, R169, R166 ;  /* 0x000000a6a9a97221 */ /* 0x000fe40000010000 */
[-C--:B------:R-:W-:Y:S02]  /*a3c0*/  HMMA.16816.F32 R44, R72, R82.reuse, R44 ;  /* 0x00000052482c723c */ /* 0x080fe4000000182c */
[----:B------:R-:W-:Y:S03]  /*a3d0*/  MUFU.EX2 R229, R229 ;  /* 0x000000e500e57308 */ /* 0x000fe60000000800 */
[----:B------:R-:W-:Y:S01]  /*a3e0*/  FADD.FTZ R170, R171, R170 ;  /* 0x000000aaabaa7221 */ /* 0x000fe20000010000 */
[C---:B------:R-:W-:Y:S01]  /*a3f0*/  HMMA.16816.F32 R48, R68.reuse, R82, R48 ;  /* 0x000000524430723c */ /* 0x040fe20000001830 */
[----:B------:R-:W5:Y:S05]  /*a400*/  LDSM.16.MT88.4 R80, [R194+0x7000] ;  /* 0x00700000c250783b */ /* 0x000f6a0000004200 */
[----:B------:R-:W2:Y:S01]  /*a410*/  MUFU.EX2 R230, R230 ;  /* 0x000000e600e67308 */ /* 0x000ea20000000800 */
[----:B------:R-:W-:Y:S01]  /*a420*/  MOV R139, R136 ;  /* 0x00000088008b7202 */ /* 0x000fe20000000f00 */
[-C--:B------:R-:W-:Y:S08]  /*a430*/  HMMA.16816.F32 R52, R68, R84.reuse, R52 ;  /* 0x000000544434723c */ /* 0x080ff00000001834 */
[----:B------:R-:W-:Y:S01]  /*a440*/  MUFU.EX2 R226, R226 ;  /* 0x000000e200e27308 */ /* 0x000fe20000000800 */
[C---:B------:R-:W-:Y:S06]  /*a450*/  HMMA.16816.F32 R56, R72.reuse, R84, R56 ;  /* 0x000000544838723c */ /* 0x040fec0000001838 */
[-C--:B------:R-:W-:Y:S03]  /*a460*/  HMMA.16816.F32 R60, R72, R86.reuse, R60 ;  /* 0x00000056483c723c */ /* 0x080fe6000000183c */
[----:B------:R-:W5:Y:S03]  /*a470*/  MUFU.EX2 R231, R231 ;  /* 0x000000e700e77308 */ /* 0x000f660000000800 */
[----:B------:R-:W-:Y:S01]  /*a480*/  HMMA.16816.F32 R64, R68, R86, R64 ;  /* 0x000000564440723c */ /* 0x000fe20000001840 */
[----:B------:R-:W5:Y:S06]  /*a490*/  LDSM.16.MT88.4 R84, [R193+0x7000] ;  /* 0x00700000c154783b */ /* 0x000f6c0000004200 */
[----:B------:R-:W-:Y:S01]  /*a4a0*/  MUFU.EX2 R187, R187 ;  /* 0x000000bb00bb7308 */ /* 0x000fe20000000800 */
[----:B-1----:R-:W-:Y:S03]  /*a4b0*/  F2FP.F16.F32.PACK_AB R72, R173, R172 ;  /* 0x000000acad48723e */ /* 0x002fe600000000ff */
[----:B------:R-:W-:Y:S01]  /*a4c0*/  FADD.FTZ R172, R172, R151 ;  /* 0x00000097acac7221 */ /* 0x000fe20000010000 */
[----:B---3--:R-:W-:Y:S01]  /*a4d0*/  F2FP.F16.F32.PACK_AB R73, R183, R174 ;  /* 0x000000aeb749723e */ /* 0x008fe200000000ff */
[----:B------:R-:W-:Y:S04]  /*a4e0*/  FADD.FTZ R174, R174, R145 ;  /* 0x00000091aeae7221 */ /* 0x000fe80000010000 */
[----:B------:R-:W1:Y:S01]  /*a4f0*/  MUFU.EX2 R222, R222 ;  /* 0x000000de00de7308 */ /* 0x000e620000000800 */
[----:B----4-:R-:W-:Y:S01]  /*a500*/  F2FP.F16.F32.PACK_AB R74, R225, R186 ;  /* 0x000000bae14a723e */ /* 0x010fe200000000ff */
[----:B------:R-:W-:Y:S01]  /*a510*/  FADD.FTZ R173, R173, R172 ;  /* 0x000000acadad7221 */ /* 0x000fe20000010000 */
[----:B--2---:R-:W-:Y:S01]  /*a520*/  F2FP.F16.F32.PACK_AB R75, R234, R235 ;  /* 0x000000ebea4b723e */ /* 0x004fe200000000ff */
[----:B------:R-:W-:Y:S01]  /*a530*/  FADD.FTZ R174, R183, R174 ;  /* 0x000000aeb7ae7221 */ /* 0x000fe20000010000 */
[----:B------:R-:W-:Y:S01]  /*a540*/  F2FP.F16.F32.PACK_AB R68, R239, R232 ;  /* 0x000000e8ef44723e */ /* 0x000fe200000000ff */
[----:B------:R-:W-:Y:S01]  /*a550*/  FADD.FTZ R232, R232, R169 ;  /* 0x000000a9e8e87221 */ /* 0x000fe20000010000 */
[----:B------:R-:W-:Y:S03]  /*a560*/  F2FP.F16.F32.PACK_AB R69, R230, R229 ;  /* 0x000000e5e645723e */ /* 0x000fe600000000ff */
[----:B------:R-:W-:Y:S01]  /*a570*/  MUFU.EX2 R223, R223 ;  /* 0x000000df00df7308 */ /* 0x000fe20000000800 */
[----:B-----5:R-:W-:Y:S01]  /*a580*/  F2FP.F16.F32.PACK_AB R70, R231, R226 ;  /* 0x000000e2e746723e */ /* 0x020fe200000000ff */
[-C--:B------:R-:W-:Y:S05]  /*a590*/  HMMA.16816.F32 R4, R72, R76.reuse, R4 ;  /* 0x0000004c4804723c */ /* 0x080fea0000001804 */
[----:B------:R-:W-:Y:S03]  /*a5a0*/  FADD.FTZ R229, R229, R170 ;  /* 0x000000aae5e57221 */ /* 0x000fe60000010000 */
[----:B------:R-:W2:Y:S03]  /*a5b0*/  MUFU.EX2 R216, R216 ;  /* 0x000000d800d87308 */ /* 0x000ea60000000800 */
[----:B-1----:R-:W-:Y:S01]  /*a5c0*/  F2FP.F16.F32.PACK_AB R71, R222, R187 ;  /* 0x000000bbde47723e */ /* 0x002fe200000000ff */
[----:B------:R-:W-:Y:S01]  /*a5d0*/  FADD.FTZ R239, R239, R232 ;  /* 0x000000e8efef7221 */ /* 0x000fe20000010000 */
[----:B------:R-:W-:Y:S01]  /*a5e0*/  FADD.FTZ R230, R230, R229 ;  /* 0x000000e5e6e67221 */ /* 0x000fe20000010000 */
[----:B------:R-:W-:Y:S01]  /*a5f0*/  FADD.FTZ R186, R186, R173 ;  /* 0x000000adbaba7221 */ /* 0x000fe20000010000 */
[----:B------:R-:W-:Y:S03]  /*a600*/  FADD.FTZ R235, R235, R174 ;  /* 0x000000aeebeb7221 */ /* 0x000fe60000010000 */
[C---:B------:R-:W-:Y:S01]  /*a610*/  HMMA.16816.F32 R8, R68.reuse, R76, R8 ;  /* 0x0000004c4408723c */ /* 0x040fe20000001808 */
[----:B------:R-:W-:Y:S03]  /*a620*/  MUFU.EX2 R184, R184 ;  /* 0x000000b800b87308 */ /* 0x000fe60000000800 */
[----:B------:R-:W-:Y:S01]  /*a630*/  FADD.FTZ R226, R226, R239 ;  /* 0x000000efe2e27221 */ /* 0x000fe20000010000 */
[----:B------:R-:W-:Y:S01]  /*a640*/  FADD.FTZ R187, R187, R230 ;  /* 0x000000e6bbbb7221 */ /* 0x000fe20000010000 */
[-C--:B------:R-:W-:Y:S05]  /*a650*/  HMMA.16816.F32 R12, R68, R78.reuse, R12 ;  /* 0x0000004e440c723c */ /* 0x080fea000000180c */
[----:B------:R-:W1:Y:S01]  /*a660*/  MUFU.EX2 R241, R241 ;  /* 0x000000f100f17308 */ /* 0x000e620000000800 */
[----:B------:R-:W-:Y:S01]  /*a670*/  FADD.FTZ R186, R225, R186 ;  /* 0x000000bae1ba7221 */ /* 0x000fe20000010000 */
[C---:B------:R-:W-:Y:S01]  /*a680*/  HMMA.16816.F32 R16, R72.reuse, R78, R16 ;  /* 0x0000004e4810723c */ /* 0x040fe20000001810 */
[----:B------:R-:W3:Y:S07]  /*a690*/  LDSM.16.MT88.4 R76, [R192+0x7000] ;  /* 0x00700000c04c783b */ /* 0x000eee0000004200 */
[----:B------:R-:W-:Y:S01]  /*a6a0*/  MUFU.EX2 R218, R218 ;  /* 0x000000da00da7308 */ /* 0x000fe20000000800 */
[-C--:B------:R-:W-:Y:S03]  /*a6b0*/  HMMA.16816.F32 R20, R72, R80.reuse, R20 ;  /* 0x000000504814723c */ /* 0x080fe60000001814 */
[----:B------:R-:W-:Y:S03]  /*a6c0*/  FADD.FTZ R235, R234, R235 ;  /* 0x000000ebeaeb7221 */ /* 0x000fe60000010000 */
[C---:B------:R-:W-:Y:S03]  /*a6d0*/  HMMA.16816.F32 R24, R68.reuse, R80, R24 ;  /* 0x000000504418723c */ /* 0x040fe60000001818 */
[----:B------:R-:W4:Y:S02]  /*a6e0*/  MUFU.EX2 R237, R237 ;  /* 0x000000ed00ed7308 */ /* 0x000f240000000800 */
[----:B------:R-:W-:Y:S01]  /*a6f0*/  FADD.FTZ R226, R231, R226 ;  /* 0x000000e2e7e27221 */ /* 0x000fe20000010000 */
[-C--:B------:R-:W-:Y:S07]  /*a700*/  HMMA.16816.F32 R28, R68, R82.reuse, R28 ;  /* 0x00000052441c723c */ /* 0x080fee000000181c */
[----:B------:R-:W-:Y:S01]  /*a710*/  MUFU.EX2 R185, R185 ;  /* 0x000000b900b97308 */ /* 0x000fe20000000800 */
[----:B------:R-:W-:Y:S01]  /*a720*/  FADD.FTZ R222, R222, R187 ;  /* 0x000000bbdede7221 */ /* 0x000fe20000010000 */
[C---:B------:R-:W-:Y:S08]  /*a730*/  HMMA.16816.F32 R32, R72.reuse, R82, R32 ;  /* 0x000000524820723c */ /* 0x040ff00000001820 */
[----:B------:R-:W5:Y:S01]  /*a740*/  MUFU.EX2 R182, R227 ;  /* 0x000000e300b67308 */ /* 0x000f620000000800 */
[-C--:B------:R-:W-:Y:S06]  /*a750*/  HMMA.16816.F32 R36, R72, R84.reuse, R36 ;  /* 0x000000544824723c */ /* 0x080fec0000001824 */
[C---:B------:R-:W-:Y:S03]  /*a760*/  HMMA.16816.F32 R40, R68.reuse, R84, R40 ;  /* 0x000000544428723c */ /* 0x040fe60000001828 */
[----:B------:R-:W-:Y:S03]  /*a770*/  MUFU.EX2 R181, R181 ;  /* 0x000000b500b57308 */ /* 0x000fe60000000800 */
[-C--:B------:R-:W-:Y:S07]  /*a780*/  HMMA.16816.F32 R44, R68, R86.reuse, R44 ;  /* 0x00000056442c723c */ /* 0x080fee000000182c */
[----:B------:R-:W5:Y:S01]  /*a790*/  MUFU.EX2 R180, R180 ;  /* 0x000000b400b47308 */ /* 0x000f620000000800 */
[C---:B------:R-:W-:Y:S01]  /*a7a0*/  HMMA.16816.F32 R48, R72.reuse, R86, R48 ;  /* 0x000000564830723c */ /* 0x040fe20000001830 */
[----:B------:R-:W5:Y:S08]  /*a7b0*/  LDSM.16.MT88.4 R84, [R193+0x7800] ;  /* 0x00780000c154783b */ /* 0x000f700000004200 */
[----:B------:R-:W-:Y:S01]  /*a7c0*/  MUFU.EX2 R179, R179 ;  /* 0x000000b300b37308 */ /* 0x000fe20000000800 */
[-C--:B---3--:R-:W-:Y:S06]  /*a7d0*/  HMMA.16816.F32 R52, R72, R76.reuse, R52 ;  /* 0x0000004c4834723c */ /* 0x088fec0000001834 */
[C---:B------:R-:W-:Y:S03]  /*a7e0*/  HMMA.16816.F32 R56, R68.reuse, R76, R56 ;  /* 0x0000004c4438723c */ /* 0x040fe60000001838 */
[----:B------:R-:W3:Y:S03]  /*a7f0*/  MUFU.EX2 R224, R224 ;  /* 0x000000e000e07308 */ /* 0x000ee60000000800 */
[-C--:B------:R-:W-:Y:S07]  /*a800*/  HMMA.16816.F32 R60, R68, R78.reuse, R60 ;  /* 0x0000004e443c723c */ /* 0x080fee000000183c */
[----:B------:R-:W-:Y:S01]  /*a810*/  MUFU.EX2 R177, R177 ;  /* 0x000000b100b17308 */ /* 0x000fe20000000800 */
[----:B------:R-:W-:Y:S09]  /*a820*/  HMMA.16816.F32 R64, R72, R78, R64 ;  /* 0x0000004e4840723c */ /* 0x000ff20000001840 */
[----:B------:R-:W3:Y:S02]  /*a830*/  MUFU.EX2 R176, R175 ;  /* 0x000000af00b07308 */ /* 0x000ee40000000800 */
[----:B--2---:R-:W-:Y:S01]  /*a840*/  F2FP.F16.F32.PACK_AB R68, R216, R223 ;  /* 0x000000dfd844723e */ /* 0x004fe200000000ff */
[----:B------:R-:W-:Y:S01]  /*a850*/  FADD.FTZ R223, R223, R186 ;  /* 0x000000badfdf7221 */ /* 0x000fe20000010000 */
[----:B-1----:R-:W-:Y:S02]  /*a860*/  F2FP.F16.F32.PACK_AB R69, R241, R184 ;  /* 0x000000b8f145723e */ /* 0x002fe400000000ff */
[----:B----4-:R-:W-:Y:S01]  /*a870*/  F2FP.F16.F32.PACK_AB R70, R237, R218 ;  /* 0x000000daed46723e */ /* 0x010fe200000000ff */
[----:B------:R-:W-:Y:S03]  /*a880*/  FADD.FTZ R184, R184, R235 ;  /* 0x000000ebb8b87221 */ /* 0x000fe60000010000 */
[----:B------:R-:W-:Y:S01]  /*a890*/  MUFU.EX2 R138, R138 ;  /* 0x0000008a008a7308 */ /* 0x000fe20000000800 */
[----:B-----5:R-:W-:Y:S01]  /*a8a0*/  F2FP.F16.F32.PACK_AB R71, R182, R185 ;  /* 0x000000b9b647723e */ /* 0x020fe200000000ff */
[----:B------:R-:W-:Y:S01]  /*a8b0*/  FADD.FTZ R223, R216, R223 ;  /* 0x000000dfd8df7221 */ /* 0x000fe20000010000 */
[----:B------:R-:W-:Y:S01]  /*a8c0*/  F2FP.F16.F32.PACK_AB R72, R180, R181 ;  /* 0x000000b5b448723e */ /* 0x000fe200000000ff */
[----:B------:R-:W-:Y:S01]  /*a8d0*/  FADD.FTZ R181, R181, R226 ;  /* 0x000000e2b5b57221 */ /* 0x000fe20000010000 */
[----:B---3--:R-:W-:Y:S01]  /*a8e0*/  F2FP.F16.F32.PACK_AB R73, R224, R179 ;  /* 0x000000b3e049723e */ /* 0x008fe200000000ff */
[----:B------:R-:W-:Y:S01]  /*a8f0*/  FADD.FTZ R179, R179, R222 ;  /* 0x000000deb3b37221 */ /* 0x000fe20000010000 */
[----:B------:R-:W-:Y:S01]  /*a900*/  FADD.FTZ R184, R241, R184 ;  /* 0x000000b8f1b87221 */ /* 0x000fe20000010000 */
[-C--:B------:R-:W-:Y:S02]  /*a910*/  HMMA.16816.F32 R128, R68, R116.reuse, R4 ;  /* 0x000000744480723c */ /* 0x080fe40000001804 */
[----:B------:R-:W1:Y:S01]  /*a920*/  MUFU.EX2 R137, R168 ;  /* 0x000000a800897308 */ /* 0x000e620000000800 */
[----:B------:R-:W2:Y:S02]  /*a930*/  LDSM.16.MT88.4 R4, [R192+0x7800] ;  /* 0x00780000c004783b */ /* 0x000ea40000004200 */
[----:B------:R-:W-:Y:S01]  /*a940*/  F2FP.F16.F32.PACK_AB R74, R176, R177 ;  /* 0x000000b1b04a723e */ /* 0x000fe200000000ff */
[----:B------:R-:W-:Y:S01]  /*a950*/  FADD.FTZ R180, R180, R181 ;  /* 0x000000b5b4b47221 */ /* 0x000fe20000010000 */
[----:B------:R-:W-:Y:S01]  /*a960*/  FADD.FTZ R179, R224, R179 ;  /* 0x000000b3e0b37221 */ /* 0x000fe20000010000 */
[----:B------:R-:W-:Y:S03]  /*a970*/  FADD.FTZ R218, R218, R223 ;  /* 0x000000dfdada7221 */ /* 0x000fe60000010000 */
[----:B------:R-:W-:Y:S01]  /*a980*/  FADD.FTZ R185, R185, R184 ;  /* 0x000000b8b9b97221 */ /* 0x000fe20000010000 */
[----:B------:R-:W-:Y:S01]  /*a990*/  FADD.FTZ R177, R177, R180 ;  /* 0x000000b4b1b17221 */ /* 0x000fe20000010000 */
[----:B------:R-:W-:Y:S02]  /*a9a0*/  FADD.FTZ R219, R237, R218 ;  /* 0x000000daeddb7221 */ /* 0x000fe40000010000 */
[----:B------:R-:W-:Y:S01]  /*a9b0*/  FADD.FTZ R214, R182, R185 ;  /* 0x000000b9b6d67221 */ /* 0x000fe20000010000 */
[----:B------:R-:W-:Y:S01]  /*a9c0*/  FADD.FTZ R217, R176, R177 ;  /* 0x000000b1b0d97221 */ /* 0x000fe20000010000 */
[C---:B-1----:R-:W-:Y:S01]  /*a9d0*/  F2FP.F16.F32.PACK_AB R75, R137.reuse, R138 ;  /* 0x0000008a894b723e */ /* 0x042fe200000000ff */
[----:B------:R-:W-:Y:S04]  /*a9e0*/  FADD.FTZ R138, R138, R179 ;  /* 0x000000b38a8a7221 */ /* 0x000fe80000010000 */
[----:B------:R-:W-:Y:S02]  /*a9f0*/  FADD.FTZ R215, R137, R138 ;  /* 0x0000008a89d77221 */ /* 0x000fe40000010000 */
        /* <DEDUP_REMOVED lines=18> */
.L_x_759:
[----:B------:R-:W1:Y:S01]  /*ab20*/  SHFL.BFLY PT, R0, R219, 0x2, 0x1f ;  /* 0x0c401f00db007f89 */ /* 0x000e6200000e0000 */
[----:B------:R-:W2:Y:S01]  /*ab30*/  S2UR UR4, SR_CgaCtaId ;  /* 0x00000000000479c3 */ /* 0x000ea20000008800 */
[----:B------:R-:W-:Y:S01]  /*ab40*/  MOV R9, 0x3f800000 ;  /* 0x3f80000000097802 */ /* 0x000fe20000000f00 */
[----:B------:R-:W-:Y:S01]  /*ab50*/  UMOV UR5, 0x400 ;  /* 0x0000040000057882 */ /* 0x000fe20000000000 */
[----:B------:R-:W3:Y:S01]  /*ab60*/  SHFL.BFLY PT, R5, R214, 0x2, 0x1f ;  /* 0x0c401f00d6057f89 */ /* 0x000ee200000e0000 */
[----:B------:R-:W-:Y:S01]  /*ab70*/  UMOV UR14, URZ ;  /* 0x0000003f000e7c82 */ /* 0x000fe20008000000 */
[----:B------:R-:W-:Y:S01]  /*ab80*/  UMOV UR15, URZ ;  /* 0x0000003f000f7c82 */ /* 0x000fe20008000000 */
[----:B------:R-:W-:Y:S01]  /*ab90*/  BSSY B0, `(.L_x_763) ;  /* 0x0000121000007945 */ /* 0x000fe20003800000 */
[----:B------:R-:W4:Y:S01]  /*aba0*/  SHFL.BFLY PT, R2, R217, 0x2, 0x1f ;  /* 0x0c401f00d9027f89 */ /* 0x000f2200000e0000 */
[----:B------:R-:W5:Y:S01]  /*abb0*/  S2UR UR11, SR_CTAID.Y ;  /* 0x00000000000b79c3 */ /* 0x000f620000002600 */
[----:B------:R-:W-:-:S02]  /*abc0*/  MOV R16, 0x7f800000 ;  /* 0x7f80000000107802 */ /* 0x000fc40000000f00 */
[----:B------:R-:W5:Y:S01]  /*abd0*/  SHFL.BFLY PT, R8, R215, 0x2, 0x1f ;  /* 0x0c401f00d7087f89 */ /* 0x000f6200000e0000 */
[----:B------:R-:W-:-:S04]  /*abe0*/  MOV R14, 0x7f800000 ;  /* 0x7f800000000e7802 */ /* 0x000fc80000000f00 */
[----:B------:R-:W5:Y:S01]  /*abf0*/  S2UR UR10, SR_CTAID.X ;  /* 0x00000000000a79c3 */ /* 0x000f620000002500 */
[----:B-1----:R-:W-:Y:S01]  /*ac00*/  FADD.FTZ R3, R0, R219 ;  /* 0x000000db00037221 */ /* 0x002fe20000010000 */
[----:B--2---:R-:W-:Y:S01]  /*ac10*/  ULEA UR4, UR4, UR5, 0x18 ;  /* 0x0000000504047291 */ /* 0x004fe2000f8ec03f */
[----:B------:R-:W1:Y:S01]  /*ac20*/  S2R R0, SR_TID.X ;  /* 0x0000000000007919 */ /* 0x000e620000002100 */
[----:B---3--:R-:W-:Y:S01]  /*ac30*/  FADD.FTZ R4, R5, R214 ;  /* 0x000000d605047221 */ /* 0x008fe20000010000 */
[----:B------:R-:W-:Y:S01]  /*ac40*/  ULDC.U8 UR5, c[0x0][0x3d8] ;  /* 0x0000f60000057ab9 */ /* 0x000fe20000000000 */
[----:B------:R-:W2:Y:S01]  /*ac50*/  SHFL.BFLY PT, R6, R3, 0x1, 0x1f ;  /* 0x0c201f0003067f89 */ /* 0x000ea200000e0000 */
[----:B------:R-:W-:Y:S01]  /*ac60*/  UISETP.NE.AND UP1, UPT, UR5, URZ, UPT ;  /* 0x0000003f0500728c */ /* 0x000fe2000bf25270 */
[----:B----4-:R-:W-:Y:S02]  /*ac70*/  FADD.FTZ R2, R2, R217 ;  /* 0x000000d902027221 */ /* 0x010fe40000010000 */
[----:B------:R-:W3:Y:S01]  /*ac80*/  SHFL.BFLY PT, R5, R4, 0x1, 0x1f ;  /* 0x0c201f0004057f89 */ /* 0x000ee200000e0000 */
[----:B-----5:R-:W-:-:S03]  /*ac90*/  FADD.FTZ R11, R8, R215 ;  /* 0x000000d7080b7221 */ /* 0x020fc60000010000 */
[----:B------:R-:W4:Y:S04]  /*aca0*/  SHFL.BFLY PT, R13, R2, 0x1, 0x1f ;  /* 0x0c201f00020d7f89 */ /* 0x000f2800000e0000 */
[----:B------:R-:W5:Y:S01]  /*acb0*/  SHFL.BFLY PT, R10, R11, 0x1, 0x1f ;  /* 0x0c201f000b0a7f89 */ /* 0x000f6200000e0000 */
[----:B--2---:R-:W-:Y:S01]  /*acc0*/  FADD.FTZ R6, R3, R6 ;  /* 0x0000000603067221 */ /* 0x004fe20000010000 */
[----:B-1----:R-:W-:Y:S01]  /*acd0*/  SHF.R.S32.HI R3, RZ, 0x1f, R0 ;  /* 0x0000001fff037819 */ /* 0x002fe20000011400 */
[----:B---3--:R-:W-:-:S03]  /*ace0*/  FADD.FTZ R5, R4, R5 ;  /* 0x0000000504057221 */ /* 0x008fc60000010000 */
[----:B------:R-:W-:Y:S02]  /*acf0*/  FSETP.NE.FTZ.AND P5, PT, R6, RZ, PT ;  /* 0x000000ff0600720b */ /* 0x000fe40003fb5000 */
[CC--:B------:R-:W-:Y:S01]  /*ad00*/  LEA.HI R4, R3.reuse, R0.reuse, RZ, 0x5 ;  /* 0x0000000003047211 */ /* 0x0c0fe200078f28ff */
[----:B----4-:R-:W-:Y:S01]  /*ad10*/  FADD.FTZ R13, R2, R13 ;  /* 0x0000000d020d7221 */ /* 0x010fe20000010000 */
[----:B------:R-:W-:Y:S02]  /*ad20*/  LEA.HI R8, R3, R0, RZ, 0x2 ;  /* 0x0000000003087211 */ /* 0x000fe400078f10ff */
[----:B------:R-:W-:Y:S01]  /*ad30*/  FSETP.NE.FTZ.AND P4, PT, R5, RZ, PT ;  /* 0x000000ff0500720b */ /* 0x000fe20003f95000 */
[----:B-----5:R-:W-:Y:S01]  /*ad40*/  FADD.FTZ R10, R11, R10 ;  /* 0x0000000a0b0a7221 */ /* 0x020fe20000010000 */
[----:B------:R-:W-:Y:S02]  /*ad50*/  LOP3.LUT R3, R4, 0xffffffe0, RZ, 0xc0, !PT ;  /* 0xffffffe004037812 */ /* 0x000fe400078ec0ff */
[----:B------:R-:W-:-:S02]  /*ad60*/  LOP3.LUT R7, R8, 0x3ffffffc, RZ, 0xc0, !PT ;  /* 0x3ffffffc08077812 */ /* 0x000fc400078ec0ff */
[-C--:B------:R-:W-:Y:S01]  /*ad70*/  IADD3 R3, -R3, R0.reuse, RZ ;  /* 0x0000000003037210 */ /* 0x080fe20007ffe1ff */
[----:B------:R-:W1:Y:S01]  /*ad80*/  @P5 MUFU.RCP R9, R6 ;  /* 0x0000000600095308 */ /* 0x000e620000001000 */
[----:B------:R-:W-:Y:S02]  /*ad90*/  IADD3 R7, -R7, R0, RZ ;  /* 0x0000000007077210 */ /* 0x000fe40007ffe1ff */
[----:B------:R-:W-:Y:S02]  /*ada0*/  MOV R0, 0x3f800000 ;  /* 0x3f80000000007802 */ /* 0x000fe40000000f00 */
[----:B------:R-:W-:Y:S01]  /*adb0*/  FSETP.NE.FTZ.AND P3, PT, R13, RZ, PT ;  /* 0x000000ff0d00720b */ /* 0x000fe20003f75000 */
[----:B------:R-:W2:Y:S01]  /*adc0*/  @P4 LDC R12, c[0x0][0x2e8] ;  /* 0x0000ba00ff0c4b82 */ /* 0x000ea20000000800 */
[----:B------:R-:W-:Y:S01]  /*add0*/  MOV R2, 0x3f800000 ;  /* 0x3f80000000027802 */ /* 0x000fe20000000f00 */
[----:B------:R-:W-:Y:S01]  /*ade0*/  @P5 MUFU.LG2 R6, R6 ;  /* 0x0000000600065308 */ /* 0x000fe20000000c00 */
[----:B------:R-:W-:-:S02]  /*adf0*/  SHF.R.S32.HI R11, RZ, 0x1f, R8 ;  /* 0x0000001fff0b7819 */ /* 0x000fc40000011408 */
[----:B------:R-:W-:Y:S02]  /*ae00*/  FSETP.NE.FTZ.AND P0, PT, R10, RZ, PT ;  /* 0x000000ff0a00720b */ /* 0x000fe40003f15000 */
[----:B------:R-:W-:Y:S02]  /*ae10*/  LOP3.LUT P6, RZ, R3, 0x3, RZ, 0xc0, !PT ;  /* 0x0000000303ff7812 */ /* 0x000fe400078cc0ff */
[----:B------:R-:W-:Y:S01]  /*ae20*/  MOV R3, 0x3f800000 ;  /* 0x3f80000000037802 */ /* 0x000fe20000000f00 */
[----:B------:R-:W3:Y:S01]  /*ae30*/  @P4 MUFU.RCP R0, R5 ;  /* 0x0000000500004308 */ /* 0x000ee20000001000 */
[----:B------:R-:W-:Y:S01]  /*ae40*/  SHF.R.S32.HI R4, RZ, 0x5, R4 ;  /* 0x00000005ff047819 */ /* 0x000fe20000011404 */
[C---:B-1----:R-:W-:Y:S01]  /*ae50*/  FMUL.FTZ R128, R9.reuse, R128 ;  /* 0x0000008009807220 */ /* 0x042fe20000410000 */
[C---:B------:R-:W-:Y:S01]  /*ae60*/  FMUL.FTZ R129, R9.reuse, R129 ;  /* 0x0000008109817220 */ /* 0x040fe20000410000 */
[C---:B------:R-:W-:Y:S01]  /*ae70*/  FMUL.FTZ R116, R9.reuse, R116 ;  /* 0x0000007409747220 */ /* 0x040fe20000410000 */
[----:B------:R-:W-:Y:S01]  /*ae80*/  LEA R7, R4, R7, 0x9 ;  /* 0x0000000704077211 */ /* 0x000fe200078e48ff */
[C---:B------:R-:W-:Y:S01]  /*ae90*/  FMUL.FTZ R117, R9.reuse, R117 ;  /* 0x0000007509757220 */ /* 0x040fe20000410000 */
[C---:B------:R-:W-:Y:S01]  /*aea0*/  FMUL.FTZ R112, R9.reuse, R112 ;  /* 0x0000007009707220 */ /* 0x040fe20000410000 */
[----:B------:R-:W1:Y:S01]  /*aeb0*/  @P3 MUFU.RCP R2, R13 ;  /* 0x0000000d00023308 */ /* 0x000e620000001000 */
[C---:B------:R-:W-:Y:S01]  /*aec0*/  FMUL.FTZ R113, R9.reuse, R113 ;  /* 0x0000007109717220 */ /* 0x040fe20000410000 */
[C---:B------:R-:W-:Y:S01]  /*aed0*/  FMUL.FTZ R100, R9.reuse, R100 ;  /* 0x0000006409647220 */ /* 0x040fe20000410000 */
[----:B------:R-:W-:Y:S01]  /*aee0*/  FMUL.FTZ R101, R9, R101 ;  /* 0x0000006509657220 */ /* 0x000fe20000410000 */
[----:B------:R-:W-:Y:S01]  /*aef0*/  F2FP.F16.F32.PACK_AB R128, R129, R128 ;  /* 0x000000808180723e */ /* 0x000fe200000000ff */
[----:B------:R-:W-:Y:S01]  /*af00*/  FMUL.FTZ R96, R9, R96 ;  /* 0x0000006009607220 */ /* 0x000fe20000410000 */
[----:B------:R-:W-:Y:S01]  /*af10*/  F2FP.F16.F32.PACK_AB R116, R117, R116 ;  /* 0x000000747574723e */ /* 0x000fe200000000ff */
[----:B------:R-:W-:Y:S01]  /*af20*/  FMUL.FTZ R97, R9, R97 ;  /* 0x0000006109617220 */ /* 0x000fe20000410000 */
[----:B------:R-:W4:Y:S01]  /*af30*/  @P0 MUFU.RCP R3, R10 ;  /* 0x0000000a00030308 */ /* 0x000f220000001000 */
[C---:B---3--:R-:W-:Y:S01]  /*af40*/  FMUL.FTZ R130, R0.reuse, R130 ;  /* 0x0000008200827220 */ /* 0x048fe20000410000 */
        /* <DEDUP_REMOVED lines=15> */
[----:B------:R-:W-:Y:S01]  /*b040*/  SHF.R.S32.HI R0, RZ, 0x2, R8 ;  /* 0x00000002ff007819 */ /* 0x000fe20000011408 */
[C---:B-1----:R-:W-:Y:S01]  /*b050*/  FMUL.FTZ R124, R2.reuse, R124 ;  /* 0x0000007c027c7220 */ /* 0x042fe20000410000 */
[C---:B------:R-:W-:Y:S01]  /*b060*/  FMUL.FTZ R125, R2.reuse, R125 ;  /* 0x0000007d027d7220 */ /* 0x040fe20000410000 */
[C---:B------:R-:W-:Y:S01]  /*b070*/  FMUL.FTZ R120, R2.reuse, R120 ;  /* 0x0000007802787220 */ /* 0x040fe20000410000 */
[----:B------:R-:W-:Y:S01]  /*b080*/  LEA.HI R11, R11, R0, RZ, 0x3 ;  /* 0x000000000b0b7211 */ /* 0x000fe200078f18ff */
[C---:B------:R-:W-:Y:S01]  /*b090*/  FMUL.FTZ R121, R2.reuse, R121 ;  /* 0x0000007902797220 */ /* 0x040fe20000410000 */
[C---:B------:R-:W-:Y:S01]  /*b0a0*/  FMUL.FTZ R108, R2.reuse, R108 ;  /* 0x0000006c026c7220 */ /* 0x040fe20000410000 */
[C---:B------:R-:W-:Y:S01]  /*b0b0*/  FMUL.FTZ R109, R2.reuse, R109 ;  /* 0x0000006d026d7220 */ /* 0x040fe20000410000 */
[----:B------:R-:W-:Y:S01]  /*b0c0*/  LOP3.LUT R11, R11, 0xfffffff8, RZ, 0xc0, !PT ;  /* 0xfffffff80b0b7812 */ /* 0x000fe200078ec0ff */
[C---:B------:R-:W-:Y:S01]  /*b0d0*/  FMUL.FTZ R104, R2.reuse, R104 ;  /* 0x0000006802687220 */ /* 0x040fe20000410000 */
[C---:B------:R-:W-:Y:S01]  /*b0e0*/  FMUL.FTZ R105, R2.reuse, R105 ;  /* 0x0000006902697220 */ /* 0x040fe20000410000 */
[----:B------:R-:W-:Y:S01]  /*b0f0*/  FMUL.FTZ R92, R2, R92 ;  /* 0x0000005c025c7220 */ /* 0x000fe20000410000 */
[----:B------:R-:W-:Y:S01]  /*b100*/  IADD3 R11, R0, -R11, RZ ;  /* 0x8000000b000b7210 */ /* 0x000fe20007ffe0ff */
[C---:B------:R-:W-:Y:S01]  /*b110*/  FMUL.FTZ R93, R2.reuse, R93 ;  /* 0x0000005d025d7220 */ /* 0x040fe20000410000 */
[C---:B------:R-:W-:Y:S01]  /*b120*/  FMUL.FTZ R88, R2.reuse, R88 ;  /* 0x0000005802587220 */ /* 0x040fe20000410000 */
[C---:B------:R-:W-:Y:S01]  /*b130*/  FMUL.FTZ R89, R2.reuse, R89 ;  /* 0x0000005902597220 */ /* 0x040fe20000410000 */
[----:B------:R-:W-:Y:S01]  /*b140*/  SHF.L.U32 R0, R11, 0x6, RZ ;  /* 0x000000060b007819 */ /* 0x000fe200000006ff */
[C---:B------:R-:W-:Y:S01]  /*b150*/  FMUL.FTZ R76, R2.reuse, R76 ;  /* 0x0000004c024c7220 */ /* 0x040fe20000410000 */
[C---:B------:R-:W-:Y:S01]  /*b160*/  FMUL.FTZ R77, R2.reuse, R77 ;  /* 0x0000004d024d7220 */ /* 0x040fe20000410000 */
[C---:B------:R-:W-:Y:S01]  /*b170*/  FMUL.FTZ R72, R2.reuse, R72 ;  /* 0x0000004802487220 */ /* 0x040fe20000410000 */
[----:B------:R-:W-:Y:S01]  /*b180*/  FMUL.FTZ R73, R2, R73 ;  /* 0x0000004902497220 */ /* 0x000fe20000410000 */
[----:B------:R-:W-:Y:S01]  /*b190*/  LOP3.LUT R2, R0, 0x1c0, RZ, 0xc0, !PT ;  /* 0x000001c000027812 */ /* 0x000fe200078ec0ff */
[----:B----4-:R-:W-:Y:S01]  /*b1a0*/  FMUL.FTZ R127, R3, R127 ;  /* 0x0000007f037f7220 */ /* 0x010fe20000410000 */
[----:B------:R-:W-:Y:S01]  /*b1b0*/  LOP3.LUT R0, R11, 0x1, RZ, 0xc0, !PT ;  /* 0x000000010b007812 */ /* 0x000fe200078ec0ff */
[C---:B------:R-:W-:Y:S01]  /*b1c0*/  FMUL.FTZ R126, R3.reuse, R126 ;  /* 0x0000007e037e7220 */ /* 0x040fe20000410000 */
[----:B------:R-:W-:Y:S01]  /*b1d0*/  LEA.HI R2, R2, R2, RZ, 0x1d ;  /* 0x0000000202027211 */ /* 0x000fe200078fe8ff */
[C---:B------:R-:W-:Y:S01]  /*b1e0*/  FMUL.FTZ R123, R3.reuse, R123 ;  /* 0x0000007b037b7220 */ /* 0x040fe20000410000 */
[----:B------:R-:W-:Y:S01]  /*b1f0*/  ISETP.NE.U32.AND P1, PT, R0, 0x1, PT ;  /* 0x000000010000780c */ /* 0x000fe20003f25070 */
[C---:B------:R-:W-:Y:S01]  /*b200*/  FMUL.FTZ R122, R3.reuse, R122 ;  /* 0x0000007a037a7220 */ /* 0x040fe20000410000 */
[----:B------:R-:W-:Y:S01]  /*b210*/  MOV R0, 0xfffffff0 ;  /* 0xfffffff000007802 */ /* 0x000fe20000000f00 */
[----:B------:R-:W-:Y:S01]  /*b220*/  FMUL.FTZ R111, R3, R111 ;  /* 0x0000006f036f7220 */ /* 0x000fe20000410000 */
[----:B------:R-:W-:Y:S01]  /*b230*/  LEA R2, R7, R2, 0x1 ;  /* 0x0000000207027211 */ /* 0x000fe200078e08ff */
[C---:B------:R-:W-:Y:S01]  /*b240*/  FMUL.FTZ R110, R3.reuse, R110 ;  /* 0x0000006e036e7220 */ /* 0x040fe20000410000 */
[----:B------:R-:W-:Y:S01]  /*b250*/  SEL R0, R0, 0x10, !P1 ;  /* 0x0000001000007807 */ /* 0x000fe20004800000 */
[----:B------:R-:W-:Y:S01]  /*b260*/  FMUL.FTZ R107, R3, R107 ;  /* 0x0000006b036b7220 */ /* 0x000fe20000410000 */
[----:B------:R-:W-:Y:S01]  /*b270*/  R2P PR, R11, 0x6 ;  /* 0x000000060b007804 */ /* 0x000fe20000000000 */
        /* <DEDUP_REMOVED lines=11> */
[----:B------:R-:W-:Y:S01]  /*b330*/  MOV R2, 0x20 ;  /* 0x0000002000027802 */ /* 0x000fe20000000f00 */
[----:B------:R-:W-:Y:S01]  /*b340*/  FMUL.FTZ R85, R9, R85 ;  /* 0x0000005509557220 */ /* 0x000fe20000410000 */
[----:B------:R-:W-:Y:S01]  /*b350*/  F2FP.F16.F32.PACK_AB R130, R131, R130 ;  /* 0x000000828382723e */ /* 0x000fe200000000ff */
[----:B------:R-:W-:Y:S01]  /*b360*/  STS [R3], R128 ;  /* 0x0000008003007388 */ /* 0x000fe20000000800 */
[----:B------:R-:W-:Y:S01]  /*b370*/  SEL R2, R2, 0xffffffe0, !P1 ;  /* 0xffffffe002027807 */ /* 0x000fe20004800000 */
[----:B------:R-:W-:Y:S01]  /*b380*/  ULDC.U8 UR4, c[0x0][0x3d9] ;  /* 0x0000f64000047ab9 */ /* 0x000fe20000000000 */
[----:B------:R-:W-:Y:S01]  /*b390*/  F2FP.F16.F32.PACK_AB R118, R119, R118 ;  /* 0x000000767776723e */ /* 0x000fe200000000ff */
[----:B------:R-:W-:Y:S01]  /*b3a0*/  STS [R3+0x400], R130 ;  /* 0x0004008203007388 */ /* 0x000fe20000000800 */
[----:B------:R-:W-:Y:S01]  /*b3b0*/  IADD3 R7, R3, R0, RZ ;  /* 0x0000000003077210 */ /* 0x000fe20007ffe0ff */
[----:B------:R-:W-:Y:S01]  /*b3c0*/  UISETP.NE.AND UP0, UPT, UR4, URZ, UPT ;  /* 0x0000003f0400728c */ /* 0x000fe2000bf05270 */
[----:B------:R-:W-:Y:S01]  /*b3d0*/  F2FP.F16.F32.PACK_AB R124, R125, R124 ;  /* 0x0000007c7d7c723e */ /* 0x000fe200000000ff */
        /* <DEDUP_REMOVED lines=10> */
[----:B------:R-:W-:Y:S01]  /*b480*/  STS [R3+0x2000], R124 ;  /* 0x0020007c03007388 */ /* 0x000fe20000000800 */
[C---:B------:R-:W-:Y:S01]  /*b490*/  IADD3 R11, R3.reuse, 0x40, RZ ;  /* 0x00000040030b7810 */ /* 0x040fe20007ffe0ff */
[----:B------:R-:W-:Y:S01]  /*b4a0*/  @UP0 ULDC.64 UR8, c[0x0][0x2c0] ;  /* 0x0000b00000080ab9 */ /* 0x000fe20000000a00 */
[----:B------:R-:W-:Y:S01]  /*b4b0*/  IADD3 R15, R3, R2, RZ ;  /* 0x00000002030f7210 */ /* 0x000fe20007ffe0ff */
[----:B------:R1:W-:Y:S01]  /*b4c0*/  STS [R3+0x2400], R126 ;  /* 0x0024007e03007388 */ /* 0x0003e20000000800 */
[----:B------:R-:W-:Y:S01]  /*b4d0*/  F2FP.F16.F32.PACK_AB R100, R101, R100 ;  /* 0x000000646564723e */ /* 0x000fe200000000ff */
[----:B------:R-:W-:Y:S01]  /*b4e0*/  FMUL.FTZ R9, R9, R69 ;  /* 0x0000004509097220 */ /* 0x000fe20000410000 */
[----:B------:R-:W-:Y:S01]  /*b4f0*/  F2FP.F16.F32.PACK_AB R102, R103, R102 ;  /* 0x000000666766723e */ /* 0x000fe200000000ff */
[----:B------:R-:W-:Y:S01]  /*b500*/  STS [R7+0x2000], R120 ;  /* 0x0020007807007388 */ /* 0x000fe20000000800 */
[----:B------:R-:W-:Y:S01]  /*b510*/  @P2 IADD3 R11, R3, -0x40, RZ ;  /* 0xffffffc0030b2810 */ /* 0x000fe20007ffe0ff */
[----:B------:R-:W-:Y:S01]  /*b520*/  @UP0 UIMAD UR13, UR9, UR8, URZ ;  /* 0x00000008090d02a4 */ /* 0x000fe2000f8e023f */
[----:B------:R-:W-:Y:S01]  /*b530*/  IADD3 R17, R7, R2, RZ ;  /* 0x0000000207117210 */ /* 0x000fe20007ffe0ff */
[----:B------:R3:W-:Y:S01]  /*b540*/  STS [R7+0x2400], R122 ;  /* 0x0024007a07007388 */ /* 0x0007e20000000800 */
[----:B------:R-:W-:Y:S01]  /*b550*/  F2FP.F16.F32.PACK_AB R108, R109, R108 ;  /* 0x0000006c6d6c723e */ /* 0x000fe200000000ff */
[----:B------:R-:W4:Y:S01]  /*b560*/  S2UR UR8, SR_CTAID.Z ;  /* 0x00000000000879c3 */ /* 0x000f220000002700 */
[----:B------:R-:W-:Y:S01]  /*b570*/  F2FP.F16.F32.PACK_AB R110, R111, R110 ;  /* 0x0000006e6f6e723e */ /* 0x000fe200000000ff */
[----:B------:R-:W-:Y:S01]  /*b580*/  STS [R15], R112 ;  /* 0x000000700f007388 */ /* 0x000fe20000000800 */
[----:B------:R-:W-:Y:S01]  /*b590*/  F2FP.F16.F32.PACK_AB R104, R105, R104 ;  /* 0x000000686968723e */ /* 0x000fe200000000ff */
[----:B------:R-:W-:Y:S01]  /*b5a0*/  @!UP0 ULDC UR6, c[0x0][0x2e4] ;  /* 0x0000b90000068ab9 */ /* 0x000fe20000000800 */
[----:B------:R-:W-:Y:S01]  /*b5b0*/  F2FP.F16.F32.PACK_AB R106, R107, R106 ;  /* 0x0000006a6b6a723e */ /* 0x000fe200000000ff */
[----:B------:R-:W-:Y:S01]  /*b5c0*/  STS [R15+0x400], R114 ;  /* 0x000400720f007388 */ /* 0x000fe20000000800 */
[----:B------:R-:W-:Y:S01]  /*b5d0*/  F2FP.F16.F32.PACK_AB R96, R97, R96 ;  /* 0x000000606160723e */ /* 0x000fe200000000ff */
[----:B------:R-:W-:Y:S01]  /*b5e0*/  @!UP0 ULDC UR9, c[0x0][0x2c4] ;  /* 0x0000b10000098ab9 */ /* 0x000fe20000000800 */
[----:B------:R-:W-:Y:S01]  /*b5f0*/  F2FP.F16.F32.PACK_AB R98, R99, R98 ;  /* 0x000000626362723e */ /* 0x000fe200000000ff */
[----:B------:R-:W-:Y:S01]  /*b600*/  STS [R17], R100 ;  /* 0x0000006411007388 */ /* 0x000fe20000000800 */
[----:B------:R-:W-:Y:S01]  /*b610*/  F2FP.F16.F32.PACK_AB R84, R85, R84 ;  /* 0x000000545554723e */ /* 0x000fe200000000ff */
[----:B------:R-:W-:Y:S01]  /*b620*/  UISETP.NE.OR UP2, UPT, UR4, URZ, !UP1 ;  /* 0x0000003f0400728c */ /* 0x000fe2000cf45670 */
[----:B------:R-:W-:Y:S01]  /*b630*/  F2FP.F16.F32.PACK_AB R86, R87, R86 ;  /* 0x000000565756723e */ /* 0x000fe200000000ff */
[----:B------:R-:W-:Y:S01]  /*b640*/  STS [R17+0x400], R102 ;  /* 0x0004006611007388 */ /* 0x000fe20000000800 */
[-C--:B-1----:R-:W-:Y:S01]  /*b650*/  IADD3 R3, R0, R11.reuse, RZ ;  /* 0x0000000b00037210 */ /* 0x082fe20007ffe0ff */
[----:B------:R-:W-:Y:S01]  /*b660*/  @!UP0 USEL UR13, UR9, UR6, !UP1 ;  /* 0x00000006090d8287 */ /* 0x000fe2000c800000 */
[----:B------:R-:W-:Y:S01]  /*b670*/  F2FP.F16.F32.PACK_AB R92, R93, R92 ;  /* 0x0000005c5d5c723e */ /* 0x000fe200000000ff */
[----:B------:R-:W-:Y:S01]  /*b680*/  STS [R15+0x2000], R108 ;  /* 0x0020006c0f007388 */ /* 0x000fe20000000800 */
[----:B------:R-:W-:Y:S01]  /*b690*/  F2FP.F16.F32.PACK_AB R94, R95, R94 ;  /* 0x0000005e5f5e723e */ /* 0x000fe200000000ff */
[----:B------:R-:W-:Y:S01]  /*b6a0*/  @!UP0 ULDC UR5, c[0x0][0x270] ;  /* 0x00009c0000058ab9 */ /* 0x000fe20000000800 */
[----:B------:R-:W-:Y:S01]  /*b6b0*/  F2FP.F16.F32.PACK_AB R88, R89, R88 ;  /* 0x000000585958723e */ /* 0x000fe200000000ff */
[----:B------:R1:W-:Y:S01]  /*b6c0*/  STS [R15+0x2400], R110 ;  /* 0x0024006e0f007388 */ /* 0x0003e20000000800 */
[----:B------:R-:W-:Y:S01]  /*b6d0*/  F2FP.F16.F32.PACK_AB R90, R91, R90 ;  /* 0x0000005a5b5a723e */ /* 0x000fe200000000ff */
[----:B------:R-:W-:Y:S01]  /*b6e0*/  @UP0 UMOV UR7, 0x1 ;  /* 0x0000000100070882 */ /* 0x000fe20000000000 */
[C---:B------:R-:W-:Y:S01]  /*b6f0*/  IADD3 R19, R2.reuse, 0x400, R11 ;  /* 0x0000040002137810 */ /* 0x040fe20007ffe00b */
[----:B------:R-:W-:Y:S01]  /*b700*/  STS [R17+0x2000], R104 ;  /* 0x0020006811007388 */ /* 0x000fe20000000800 */
[C---:B---3--:R-:W-:Y:S01]  /*b710*/  IADD3 R7, R2.reuse, R11, RZ ;  /* 0x0000000b02077210 */ /* 0x048fe20007ffe0ff */
[----:B------:R-:W3:Y:S01]  /*b720*/  @P0 LDC R8, c[0x0][0x2e8] ;  /* 0x0000ba00ff080b82 */ /* 0x000ee20000000800 */
[----:B------:R-:W-:Y:S01]  /*b730*/  IADD3 R2, R2, R3, RZ ;  /* 0x0000000302027210 */ /* 0x000fe20007ffe0ff */
[----:B------:R-:W-:Y:S01]  /*b740*/  STS [R17+0x2400], R106 ;  /* 0x0024006a11007388 */ /* 0x000fe20000000800 */
[----:B------:R-:W-:Y:S01]  /*b750*/  F2FP.F16.F32.PACK_AB R80, R81, R80 ;  /* 0x000000505150723e */ /* 0x000fe200000000ff */
[----:B------:R-:W-:Y:S01]  /*b760*/  @!UP0 UIMAD UR7, UR13, UR5, URZ ;  /* 0x000000050d0782a4 */ /* 0x000fe2000f8e023f */
[----:B------:R-:W-:Y:S01]  /*b770*/  F2FP.F16.F32.PACK_AB R82, R83, R82 ;  /* 0x000000525352723e */ /* 0x000fe200000000ff */
[----:B------:R-:W-:Y:S01]  /*b780*/  STS [R11], R96 ;  /* 0x000000600b007388 */ /* 0x000fe20000000800 */
[----:B------:R-:W-:Y:S01]  /*b790*/  F2FP.F16.F32.PACK_AB R9, R9, R68 ;  /* 0x000000440909723e */ /* 0x000fe200000000ff */
[----:B------:R-:W5:Y:S01]  /*b7a0*/  @P4 MUFU.LG2 R5, R5 ;  /* 0x0000000500054308 */ /* 0x000f620000000c00 */
[----:B------:R-:W-:Y:S01]  /*b7b0*/  F2FP.F16.F32.PACK_AB R70, R71, R70 ;  /* 0x000000464746723e */ /* 0x000fe200000000ff */
[----:B------:R-:W-:Y:S01]  /*b7c0*/  STS [R11+0x400], R98 ;  /* 0x000400620b007388 */ /* 0x000fe20000000800 */
[----:B------:R-:W-:Y:S01]  /*b7d0*/  IADD3 R19, R0, R19, RZ ;  /* 0x0000001300137210 */ /* 0x000fe20007ffe0ff */
[----:B------:R-:W-:Y:S01]  /*b7e0*/  UIMAD UR6, UR11, UR7, URZ ;  /* 0x000000070b0672a4 */ /* 0x000fe2000f8e023f */
[----:B------:R-:W-:Y:S01]  /*b7f0*/  F2FP.F16.F32.PACK_AB R76, R77, R76 ;  /* 0x0000004c4d4c723e */ /* 0x000fe200000000ff */
[----:B------:R-:W-:Y:S01]  /*b800*/  STS [R3], R84 ;  /* 0x0000005403007388 */ /* 0x000fe20000000800 */
[----:B------:R-:W-:Y:S01]  /*b810*/  F2FP.F16.F32.PACK_AB R78, R79, R78 ;  /* 0x0000004e4f4e723e */ /* 0x000fe200000000ff */
[----:B------:R-:W2:Y:S01]  /*b820*/  @P3 MUFU.LG2 R13, R13 ;  /* 0x0000000d000d3308 */ /* 0x000ea20000000c00 */
[----:B------:R-:W-:Y:S01]  /*b830*/  F2FP.F16.F32.PACK_AB R72, R73, R72 ;  /* 0x000000484948723e */ /* 0x000fe200000000ff */
[----:B------:R-:W-:Y:S01]  /*b840*/  STS [R3+0x400], R86 ;  /* 0x0004005603007388 */ /* 0x000fe20000000800 */
[----:B------:R-:W-:Y:S01]  /*b850*/  MOV R0, 0x7f800000 ;  /* 0x7f80000000007802 */ /* 0x000fe20000000f00 */
[----:B------:R-:W-:Y:S01]  /*b860*/  @UP0 ULDC UR12, c[0x0][0x2c0] ;  /* 0x0000b000000c0ab9 */ /* 0x000fe20000000800 */
[----:B------:R-:W-:Y:S01]  /*b870*/  @!UP2 ULDC UR4, c[0x0][0x2c4] ;  /* 0x0000b1000004aab9 */ /* 0x000fe20000000800 */
[----:B------:R-:W-:Y:S01]  /*b880*/  STS [R11+0x2000], R92 ;  /* 0x0020005c0b007388 */ /* 0x000fe20000000800 */
[----:B------:R-:W-:Y:S01]  /*b890*/  @!UP0 UMOV UR12, 0x1 ;  /* 0x00000001000c8882 */ /* 0x000fe20000000000 */
[----:B------:R-:W1:Y:S01]  /*b8a0*/  @P0 MUFU.LG2 R10, R10 ;  /* 0x0000000a000a0308 */ /* 0x000e620000000c00 */
[----:B------:R-:W-:Y:S01]  /*b8b0*/  @!UP2 UIMAD UR4, UR11, UR4, URZ ;  /* 0x000000040b04a2a4 */ /* 0x000fe2000f8e023f */
[----:B------:R-:W-:Y:S01]  /*b8c0*/  STS [R11+0x2400], R94 ;  /* 0x0024005e0b007388 */ /* 0x000fe20000000800 */
[----:B------:R-:W-:Y:S01]  /*b8d0*/  USEL UR6, UR6, URZ, UP2 ;  /* 0x0000003f06067287 */ /* 0x000fe20009000000 */
[----:B------:R-:W-:Y:S01]  /*b8e0*/  F2FP.F16.F32.PACK_AB R74, R75, R74 ;  /* 0x0000004a4b4a723e */ /* 0x000fe200000000ff */
[----:B------:R-:W-:Y:S01]  /*b8f0*/  UIMAD UR5, UR10, UR12, URZ ;  /* 0x0000000c0a0572a4 */ /* 0x000fe2000f8e023f */
[----:B------:R-:W-:Y:S01]  /*b900*/  STS [R3+0x2000], R88 ;  /* 0x0020005803007388 */ /* 0x000fe20000000800 */
[----:B----4-:R-:W-:Y:S01]  /*b910*/  UIMAD UR13, UR8, UR13, UR6 ;  /* 0x0000000d080d72a4 */ /* 0x010fe2000f8e0206 */
[----:B-----5:R-:W-:Y:S01]  /*b920*/  @P4 FMUL.FTZ R18, R5, 0.69314718246459960938 ;  /* 0x3f31721805124820 */ /* 0x020fe20000410000 */
[----:B------:R-:W-:Y:S01]  /*b930*/  USHF.L.U32 UR7, UR5, 0x7, URZ ;  /* 0x0000000705077899 */ /* 0x000fe2000800063f */
[----:B------:R4:W-:Y:S01]  /*b940*/  STS [R3+0x2400], R90 ;  /* 0x0024005a03007388 */ /* 0x0009e20000000800 */
[----:B------:R-:W-:Y:S01]  /*b950*/  @!UP2 UMOV UR14, UR4 ;  /* 0x00000004000eac82 */ /* 0x000fe20008000000 */
[----:B------:R-:W-:Y:S01]  /*b960*/  USHF.R.S32.HI UR6, URZ, 0x1f, UR13 ;  /* 0x0000001f3f067899 */ /* 0x000fe2000801140d */
[----:B--2---:R-:W-:Y:S01]  /*b970*/  @P3 FMUL.FTZ R13, R13, 0.69314718246459960938 ;  /* 0x3f3172180d0d3820 */ /* 0x004fe20000410000 */
[----:B------:R-:W-:Y:S01]  /*b980*/  STS [R7], R80 ;  /* 0x0000005007007388 */ /* 0x000fe20000000800 */
[----:B------:R-:W-:Y:S01]  /*b990*/  @!UP2 USHF.R.S32.HI UR15, URZ, 0x1f, UR4 ;  /* 0x0000001f3f0fa899 */ /* 0x000fe20008011404 */
[----:B-1----:R-:W-:Y:S01]  /*b9a0*/  MOV R15, 0x7f800000 ;  /* 0x7f800000000f7802 */ /* 0x002fe20000000f00 */
[----:B------:R-:W-:Y:S01]  /*b9b0*/  USHF.R.S32.HI UR5, URZ, 0x1f, UR7 ;  /* 0x0000001f3f057899 */ /* 0x000fe20008011407 */
[----:B------:R-:W-:Y:S01]  /*b9c0*/  STS [R7+0x400], R82 ;  /* 0x0004005207007388 */ /* 0x000fe20000000800 */
[----:B------:R-:W-:Y:S01]  /*b9d0*/  UIADD3 UR13, UP1, UP0, UR7, UR14, UR13 ;  /* 0x0000000e070d7290 */ /* 0x000fe2000f83e00d */
[----:B------:R-:W-:Y:S01]  /*b9e0*/  @P0 FMUL.FTZ R10, R10, 0.69314718246459960938 ;  /* 0x3f3172180a0a0820 */ /* 0x000fe20000410000 */
[----:B------:R-:W-:Y:S01]  /*b9f0*/  @P4 FFMA.FTZ R16, R135, R12, R18 ;  /* 0x0000000c87104223 */ /* 0x000fe20000010012 */
[----:B------:R1:W-:Y:S01]  /*ba00*/  STS [R2], R9 ;  /* 0x0000000902007388 */ /* 0x0003e20000000800 */
[----:B------:R-:W-:Y:S01]  /*ba10*/  UIADD3.X UR14, UR5, UR15, UR6, UP1, UP0 ;  /* 0x0000000f050e7290 */ /* 0x000fe20008fe0406 */
[----:B---3--:R-:W-:-:S02]  /*ba20*/  @P0 FFMA.FTZ R15, R133, R8, R10 ;  /* 0x00000008850f0223 */ /* 0x008fc4000001000a */
[----:B------:R-:W-:Y:S04]  /*ba30*/  STS [R19], R70 ;  /* 0x0000004613007388 */ /* 0x000fe80000000800 */
[----:B------:R-:W-:Y:S04]  /*ba40*/  STS [R7+0x2000], R76 ;  /* 0x0020004c07007388 */ /* 0x000fe80000000800 */
[----:B------:R2:W-:Y:S01]  /*ba50*/  STS [R7+0x2400], R78 ;  /* 0x0024004e07007388 */ /* 0x0005e20000000800 */
[----:B----4-:R-:W3:Y:S03]  /*ba60*/  @P5 LDC R3, c[0x0][0x2e8] ;  /* 0x0000ba00ff035b82 */ /* 0x010ee60000000800 */
[----:B------:R4:W-:Y:S04]  /*ba70*/  STS [R2+0x2000], R72 ;  /* 0x0020004802007388 */ /* 0x0009e80000000800 */
[----:B------:R3:W-:Y:S01]  /*ba80*/  STS [R19+0x2000], R74 ;  /* 0x0020004a13007388 */ /* 0x0007e20000000800 */
[----:B-1----:R-:W1:Y:S01]  /*ba90*/  @P3 LDC R9, c[0x0][0x2e8] ;  /* 0x0000ba00ff093b82 */ /* 0x002e620000000800 */
[----:B--2---:R-:W-:-:S04]  /*baa0*/  @P5 FMUL.FTZ R7, R6, 0.69314718246459960938 ;  /* 0x3f31721806075820 */ /* 0x004fc80000410000 */
[----:B---3--:R-:W-:-:S03]  /*bab0*/  @P5 FFMA.FTZ R0, R136, R3, R7 ;  /* 0x0000000388005223 */ /* 0x008fc60000010007 */
[----:B------:R-:W2:Y:S01]  /*bac0*/  LDC.64 R6, c[0x0][0x290] ;  /* 0x0000a400ff067b82 */ /* 0x000ea20000000a00 */
[----:B-1----:R-:W-:-:S07]  /*bad0*/  @P3 FFMA.FTZ R14, R134, R9, R13 ;  /* 0x00000009860e3223 */ /* 0x002fce000001000d */
[----:B----4-:R-:W1:Y:S08]  /*bae0*/  LDC.64 R2, c[0x0][0x2a0] ;  /* 0x0000a800ff027b82 */ /* 0x010e700000000a00 */
        /* <DEDUP_REMOVED lines=15> */
[----:B------:R-:W3:Y:S01]  /*bbe0*/  @!P6 LDC.64 R12, c[0x0][0x2b0] ;  /* 0x0000ac00ff0ceb82 */ /* 0x000ee20000000a00 */
        /* <DEDUP_REMOVED lines=8> */
[----:B------:R-:W2:Y:S01]  /*bc70*/  @!P3 LDC.64 R4, c[0x0][0x2b0] ;  /* 0x0000ac00ff04bb82 */ /* 0x000ea20000000a00 */
[----:B---3--:R-:W-:Y:S02]  /*bc80*/  @!P6 LEA R22, P1, R17, R12, 0x2 ;  /* 0x0000000c1116e211 */ /* 0x008fe400078210ff */
[----:B------:R-:W-:-:S02]  /*bc90*/  @!P5 IADD3 R12, P0, R21, UR13, RZ ;  /* 0x0000000d150cdc10 */ /* 0x000fc4000ff1e0ff */
[----:B------:R-:W-:Y:S02]  /*bca0*/  @!P6 LEA.HI.X R23, R17, R13, R18, 0x2, P1 ;  /* 0x0000000d1117e211 */ /* 0x000fe400008f1412 */
[----:B------:R-:W-:Y:S02]  /*bcb0*/  @!P5 LEA.HI.X.SX32 R21, R21, UR14, 0x1, P0 ;  /* 0x0000000e1515dc11 */ /* 0x000fe400080f0eff */
[----:B----4-:R-:W-:Y:S01]  /*bcc0*/  @!P5 LEA R24, P2, R12, R10, 0x2 ;  /* 0x0000000a0c18d211 */ /* 0x010fe200078410ff */
[----:B------:R3:W-:Y:S01]  /*bcd0*/  @!P6 STG.E desc[UR20][R22.64], R0 ;  /* 0x000000001600e986 */ /* 0x0007e2000c101914 */
[----:B------:R-:W-:Y:S02]  /*bce0*/  @!P4 IADD3 R10, P1, R20, UR13, RZ ;  /* 0x0000000d140acc10 */ /* 0x000fe4000ff3e0ff */
[----:B------:R-:W-:Y:S02]  /*bcf0*/  @!P3 IADD3 R13, P0, R19, UR13, RZ ;  /* 0x0000000d130dbc10 */ /* 0x000fe4000ff1e0ff */
[----:B------:R-:W-:-:S02]  /*bd00*/  @!P5 LEA.HI.X R25, R12, R11, R21, 0x2, P2 ;  /* 0x0000000b0c19d211 */ /* 0x000fc400010f1415 */
[----:B------:R-:W-:Y:S02]  /*bd10*/  @!P4 LEA.HI.X.SX32 R20, R20, UR14, 0x1, P1 ;  /* 0x0000000e1414cc11 */ /* 0x000fe400088f0eff */
[----:B------:R-:W-:Y:S01]  /*bd20*/  @!P3 LEA.HI.X.SX32 R12, R19, UR14, 0x1, P0 ;  /* 0x0000000e130cbc11 */ /* 0x000fe200080f0eff */
[----:B------:R3:W-:Y:S01]  /*bd30*/  @!P5 STG.E desc[UR20][R24.64], R16 ;  /* 0x000000101800d986 */ /* 0x0007e2000c101914 */
[C---:B-----5:R-:W-:Y:S02]  /*bd40*/  @!P4 LEA R8, P1, R10.reuse, R8, 0x2 ;  /* 0x000000080a08c211 */ /* 0x060fe400078210ff */
[C---:B--2---:R-:W-:Y:S02]  /*bd50*/  @!P3 LEA R4, P0, R13.reuse, R4, 0x2 ;  /* 0x000000040d04b211 */ /* 0x044fe400078010ff */
[----:B------:R-:W-:Y:S02]  /*bd60*/  @!P4 LEA.HI.X R9, R10, R9, R20, 0x2, P1 ;  /* 0x000000090a09c211 */ /* 0x000fe400008f1414 */
[----:B------:R-:W-:-:S03]  /*bd70*/  @!P3 LEA.HI.X R5, R13, R5, R12, 0x2, P0 ;  /* 0x000000050d05b211 */ /* 0x000fc600000f140c */
[----:B------:R3:W-:Y:S04]  /*bd80*/  @!P4 STG.E desc[UR20][R8.64], R14 ;  /* 0x0000000e0800c986 */ /* 0x0007e8000c101914 */
[----:B------:R3:W-:Y:S02]  /*bd90*/  @!P3 STG.E desc[UR20][R4.64], R15 ;  /* 0x0000000f0400b986 */ /* 0x0007e4000c101914 */
.L_x_764:
[----:B------:R-:W-:Y:S05]  /*bda0*/  BSYNC B0 ;  /* 0x0000000000007941 */ /* 0x000fea0003800000 */
.L_x_763:
[----:B------:R-:W-:Y:S01]  /*bdb0*/  USHF.R.S32.HI UR4, URZ, 0x1f, UR11 ;  /* 0x0000001f3f047899 */ /* 0x000fe2000801140b */
[----:B---3--:R-:W-:Y:S01]  /*bdc0*/  IMAD.MOV.U32 R4, RZ, RZ, R208 ;  /* 0x000000ffff047224 */ /* 0x008fe200078e00d0 */
[----:B------:R-:W-:Y:S01]  /*bdd0*/  ULDC.64 UR6, c[0x0][0x298] ;  /* 0x0000a60000067ab9 */ /* 0x000fe20000000a00 */
[----:B------:R-:W-:Y:S01]  /*bde0*/  IMAD.MOV.U32 R5, RZ, RZ, R209 ;  /* 0x000000ffff057224 */ /* 0x000fe200078e00d1 */
[----:B------:R-:W3:Y:S02]  /*bdf0*/  LDS.128 R8, [R203] ;  /* 0x00000000cb087984 */ /* 0x000ee40000000c00 */
[C---:B--2---:R-:W-:Y:S01]  /*be00*/  IMAD R0, R6.reuse, UR4, RZ ;  /* 0x0000000406007c24 */ /* 0x044fe2000f8e02ff */
        /* <DEDUP_REMOVED lines=13> */
[----:B------:R-:W1:Y:S01]  /*bee0*/  LDS.128 R4, [R203+0x800] ;  /* 0x00080000cb047984 */ /* 0x000e620000000c00 */
[----:B------:R-:W-:Y:S02]  /*bef0*/  IMAD.IADD R13, R13, 0x1, R0 ;  /* 0x000000010d0d7824 */ /* 0x000fe400078e0200 */
[C---:B------:R-:W-:Y:S01]  /*bf00*/  IMAD R0, R212.reuse, UR7, R3 ;  /* 0x00000007d4007c24 */ /* 0x040fe2000f8e0203 */
[----:B------:R-:W-:Y:S01]  /*bf10*/  LDS.128 R32, [R203+0x3800] ;  /* 0x00380000cb207984 */ /* 0x000fe20000000c00 */
[----:B------:R-:W-:-:S03]  /*bf20*/  IMAD.WIDE.U32 R212, R212, UR6, R12 ;  /* 0x00000006d4d47c25 */ /* 0x000fc6000f8e000c */
[----:B------:R-:W2:Y:S01]  /*bf30*/  LDS.128 R12, [R203+0x3000] ;  /* 0x00300000cb0c7984 */ /* 0x000ea20000000c00 */
[----:B------:R-:W-:Y:S01]  /*bf40*/  IMAD.IADD R0, R213, 0x1, R0 ;  /* 0x00000001d5007824 */ /* 0x000fe200078e0200 */
[C---:B------:R-:W-:Y:S01]  /*bf50*/  LEA R2, P0, R212.reuse, UR4, 0x1 ;  /* 0x00000004d4027c11 */ /* 0x040fe2000f8008ff */
[----:B------:R-:W-:Y:S02]  /*bf60*/  USHF.L.U32 UR4, UR6, 0x5, URZ ;  /* 0x0000000506047899 */ /* 0x000fe4000800063f */
[----:B------:R-:W-:Y:S01]  /*bf70*/  USHF.L.U64.HI UR6, UR6, 0x5, UR7 ;  /* 0x0000000506067899 */ /* 0x000fe20008010207 */
[----:B------:R-:W-:-:S03]  /*bf80*/  LEA.HI.X R3, R212, UR5, R0, 0x1, P0 ;  /* 0x00000005d4037c11 */ /* 0x000fc600080f0c00 */
[----:B------:R-:W-:Y:S02]  /*bf90*/  IADD3 R44, P0, R2, UR4, RZ ;  /* 0x00000004022c7c10 */ /* 0x000fe4000ff1e0ff */
[----:B---3--:R-:W-:Y:S02]  /*bfa0*/  STG.E.128 desc[UR20][R2.64], R8 ;  /* 0x0000000802007986 */ /* 0x008fe4000c101d14 */
[----:B------:R-:W-:Y:S02]  /*bfb0*/  IADD3.X R45, R3, UR6, RZ, P0, !PT ;  /* 0x00000006032d7c10 */ /* 0x000fe400087fe4ff */
[----:B------:R-:W-:-:S04]  /*bfc0*/  IADD3 R42, P0, R44, UR4, RZ ;  /* 0x000000042c2a7c10 */ /* 0x000fc8000ff1e0ff */
[----:B------:R-:W-:Y:S02]  /*bfd0*/  IADD3.X R43, R45, UR6, RZ, P0, !PT ;  /* 0x000000062d2b7c10 */ /* 0x000fe400087fe4ff */
[----:B------:R-:W-:-:S04]  /*bfe0*/  IADD3 R40, P0, R42, UR4, RZ ;  /* 0x000000042a287c10 */ /* 0x000fc8000ff1e0ff */
[----:B------:R-:W-:Y:S02]  /*bff0*/  IADD3.X R41, R43, UR6, RZ, P0, !PT ;  /* 0x000000062b297c10 */ /* 0x000fe400087fe4ff */
[----:B------:R-:W-:-:S04]  /*c000*/  IADD3 R38, P0, R40, UR4, RZ ;  /* 0x0000000428267c10 */ /* 0x000fc8000ff1e0ff */
[----:B------:R-:W-:Y:S01]  /*c010*/  IADD3.X R39, R41, UR6, RZ, P0, !PT ;  /* 0x0000000629277c10 */ /* 0x000fe200087fe4ff */
[----:B-1----:R-:W-:Y:S01]  /*c020*/  STG.E.128 desc[UR20][R44.64], R4 ;  /* 0x000000042c007986 */ /* 0x002fe2000c101d14 */
[----:B------:R-:W-:-:S03]  /*c030*/  IADD3 R36, P0, R38, UR4, RZ ;  /* 0x0000000426247c10 */ /* 0x000fc6000ff1e0ff */
[----:B------:R-:W-:Y:S01]  /*c040*/  STG.E.128 desc[UR20][R42.64], R28 ;  /* 0x0000001c2a007986 */ /* 0x000fe2000c101d14 */
[----:B------:R-:W-:Y:S02]  /*c050*/  IADD3.X R37, R39, UR6, RZ, P0, !PT ;  /* 0x0000000627257c10 */ /* 0x000fe400087fe4ff */
[----:B------:R-:W-:Y:S01]  /*c060*/  IADD3 R46, P0, R36, UR4, RZ ;  /* 0x00000004242e7c10 */ /* 0x000fe2000ff1e0ff */
[----:B------:R-:W-:Y:S03]  /*c070*/  STG.E.128 desc[UR20][R40.64], R24 ;  /* 0x0000001828007986 */ /* 0x000fe6000c101d14 */
[----:B------:R-:W-:Y:S01]  /*c080*/  IADD3.X R47, R37, UR6, RZ, P0, !PT ;  /* 0x00000006252f7c10 */ /* 0x000fe200087fe4ff */
[----:B------:R-:W-:Y:S01]  /*c090*/  STG.E.128 desc[UR20][R38.64], R20 ;  /* 0x0000001426007986 */ /* 0x000fe2000c101d14 */
[----:B------:R-:W-:-:S03]  /*c0a0*/  IADD3 R48, P0, R46, UR4, RZ ;  /* 0x000000042e307c10 */ /* 0x000fc6000ff1e0ff */
[----:B------:R-:W-:Y:S01]  /*c0b0*/  STG.E.128 desc[UR20][R36.64], R16 ;  /* 0x0000001024007986 */ /* 0x000fe2000c101d14 */
[----:B------:R-:W-:-:S03]  /*c0c0*/  IADD3.X R49, R47, UR6, RZ, P0, !PT ;  /* 0x000000062f317c10 */ /* 0x000fc600087fe4ff */
[----:B--2---:R-:W-:Y:S04]  /*c0d0*/  STG.E.128 desc[UR20][R46.64], R12 ;  /* 0x0000000c2e007986 */ /* 0x004fe8000c101d14 */
[----:B------:R-:W-:Y:S01]  /*c0e0*/  STG.E.128 desc[UR20][R48.64], R32 ;  /* 0x0000002030007986 */ /* 0x000fe2000c101d14 */
[----:B------:R-:W-:Y:S05]  /*c0f0*/  EXIT ;  /* 0x000000000000794d */ /* 0x000fea0003800000 */
.L_x_754:
[----:B------:R-:W-:Y:S01]  /*c100*/  SHF.R.S32.HI R2, RZ, 0x1f, R111 ;  /* 0x0000001fff027819 */ /* 0x000fe2000001146f */
[----:B------:R-:W-:Y:S01]  /*c110*/  ULDC.U8 UR8, c[0x0][0x3d9] ;  /* 0x0000f64000087ab9 */ /* 0x000fe20000000000 */
[----:B------:R-:W-:Y:S01]  /*c120*/  SHF.R.S32.HI R0, RZ, 0x1f, R17 ;  /* 0x0000001fff007819 */ /* 0x000fe20000011411 */
[----:B------:R-:W-:Y:S01]  /*c130*/  ULDC.64 UR4, c[0x0][0x290] ;  /* 0x0000a40000047ab9 */ /* 0x000fe20000000a00 */
[----:B------:R-:W-:Y:S01]  /*c140*/  LEA.HI R2, R2, R111, RZ, 0x3 ;  /* 0x0000006f02027211 */ /* 0x000fe200078f18ff */
[----:B------:R-:W-:Y:S01]  /*c150*/  UISETP.NE.AND UP1, UPT, UR8, URZ, UPT ;  /* 0x0000003f0800728c */ /* 0x000fe2000bf25270 */
[----:B------:R-:W-:Y:S01]  /*c160*/  BSSY B0, `(.L_x_765) ;  /* 0x000005d000007945 */ /* 0x000fe20003800000 */
[----:B------:R-:W-:Y:S01]  /*c170*/  IMAD R0, R0, UR4, RZ ;  /* 0x0000000400007c24 */ /* 0x000fe2000f8e02ff */
[----:B------:R-:W-:Y:S01]  /*c180*/  LOP3.LUT R4, R2, 0x1ffffff8, RZ, 0xc0, !PT ;  /* 0x1ffffff802047812 */ /* 0x000fe200078ec0ff */
[----:B------:R-:W-:Y:S01]  /*c190*/  ULDC.U8 UR10, c[0x0][0x3d8] ;  /* 0x0000f600000a7ab9 */ /* 0x000fe20000000000 */
[----:B------:R-:W-:Y:S01]  /*c1a0*/  SHF.R.S32.HI R2, RZ, 0x3, R2 ;  /* 0x00000003ff027819 */ /* 0x000fe20000011402 */
[----:B------:R-:W-:Y:S01]  /*c1b0*/  IMAD R3, R17, UR5, R0 ;  /* 0x0000000511037c24 */ /* 0x000fe2000f8e0200 */
[----:B------:R-:W-:Y:S01]  /*c1c0*/  SHF.R.S32.HI R0, RZ, 0x1f, R15 ;  /* 0x0000001fff007819 */ /* 0x000fe2000001140f */
[----:B------:R-:W-:Y:S01]  /*c1d0*/  IMAD.IADD R4, R111, 0x1, -R4 ;  /* 0x000000016f047824 */ /* 0x000fe200078e0a04 */
[----:B------:R-:W-:-:S02]  /*c1e0*/  ISETP.NE.AND P1, PT, RZ, UR10, PT ;  /* 0x0000000aff007c0c */ /* 0x000fc4000bf25270 */
[----:B------:R-:W-:Y:S01]  /*c1f0*/  @!UP1 UISETP.NE.AND UP0, UPT, UR10, URZ, UPT ;  /* 0x0000003f0a00928c */ /* 0x000fe2000bf05270 */
[----:B------:R-:W-:Y:S01]  /*c200*/  IMAD.SHL.U32 R4, R4, 0x8, RZ ;  /* 0x0000000804047824 */ /* 0x000fe200078e00ff */
[----:B------:R-:W-:Y:S01]  /*c210*/  @UP1 ULDC UR9, c[0x0][0x2c0] ;  /* 0x0000b00000091ab9 */ /* 0x000fe20000000800 */
[----:B------:R-:W-:Y:S01]  /*c220*/  @!UP1 ULDC UR6, c[0x0][0x2e4] ;  /* 0x0000b90000069ab9 */ /* 0x000fe20000000800 */
[----:B------:R-:W-:Y:S01]  /*c230*/  @UP1 UIMAD UR9, UR17, UR9, URZ ;  /* 0x00000009110912a4 */ /* 0x000fe2000f8e023f */
[----:B------:R-:W-:Y:S01]  /*c240*/  ISETP.EQ.AND P1, PT, RZ, UR8, P1 ;  /* 0x00000008ff007c0c */ /* 0x000fe20008f22270 */
[----:B------:R-:W-:Y:S01]  /*c250*/  @!UP1 USEL UR9, UR17, UR6, !UP0 ;  /* 0x0000000611099287 */ /* 0x000fe2000c000000 */
[--C-:B------:R-:W-:Y:S01]  /*c260*/  SHF.R.S32.HI R5, RZ, 0x1f, R4.reuse ;  /* 0x0000001fff057819 */ /* 0x100fe20000011404 */
[----:B------:R-:W-:Y:S01]  /*c270*/  @UP1 UMOV UR11, 0x1 ;  /* 0x00000001000b1882 */ /* 0x000fe20000000000 */
[----:B------:R-:W-:Y:S01]  /*c280*/  ULDC.64 UR6, c[0x0][0x298] ;  /* 0x0000a60000067ab9 */ /* 0x000fe20000000a00 */
[----:B------:R-:W-:Y:S01]  /*c290*/  IMAD.WIDE.U32 R4, R17, UR4, R4 ;  /* 0x0000000411047c25 */ /* 0x000fe2000f8e0004 */
[----:B------:R-:W-:-:S03]  /*c2a0*/  ULDC.64 UR4, c[0x0][0x2a0] ;  /* 0x0000a80000047ab9 */ /* 0x000fc60000000a00 */
[----:B------:R-:W-:Y:S01]  /*c2b0*/  IMAD.IADD R5, R3, 0x1, R5 ;  /* 0x0000000103057824 */ /* 0x000fe200078e0205 */
[----:B------:R-:W-:Y:S01]  /*c2c0*/  SHF.R.S32.HI R3, RZ, 0x1f, R2 ;  /* 0x0000001fff037819 */ /* 0x000fe20000011402 */
[----:B------:R-:W-:Y:S02]  /*c2d0*/  IMAD R0, R0, UR4, RZ ;  /* 0x0000000400007c24 */ /* 0x000fe4000f8e02ff */
[----:B------:R-:W-:Y:S01]  /*c2e0*/  IMAD.WIDE.U32 R6, R15, UR4, R4 ;  /* 0x000000040f067c25 */ /* 0x000fe2000f8e0004 */
[----:B------:R-:W-:Y:S02]  /*c2f0*/  @!UP1 ULDC UR4, c[0x0][0x270] ;  /* 0x00009c0000049ab9 */ /* 0x000fe40000000800 */
[----:B------:R-:W-:Y:S01]  /*c300*/  @!UP1 UIMAD UR11, UR9, UR4, URZ ;  /* 0x00000004090b92a4 */ /* 0x000fe2000f8e023f */
[----:B------:R-:W-:-:S04]  /*c310*/  IMAD.WIDE R8, R212, 0x80, R2 ;  /* 0x00000080d4087825 */ /* 0x000fc800078e0202 */
[----:B------:R-:W-:Y:S01]  /*c320*/  IMAD R0, R15, UR5, R0 ;  /* 0x000000050f007c24 */ /* 0x000fe2000f8e0200 */
[----:B------:R-:W-:Y:S01]  /*c330*/  ULDC.64 UR4, c[0x0][0x280] ;  /* 0x0000a00000047ab9 */ /* 0x000fe20000000a00 */
[----:B------:R-:W-:Y:S02]  /*c340*/  IMAD R5, R9, UR6, RZ ;  /* 0x0000000609057c24 */ /* 0x000fe4000f8e02ff */
[----:B------:R-:W-:Y:S02]  /*c350*/  IMAD.IADD R7, R0, 0x1, R7 ;  /* 0x0000000100077824 */ /* 0x000fe400078e0207 */
[C---:B------:R-:W-:Y:S01]  /*c360*/  IMAD R5, R8.reuse, UR7, R5 ;  /* 0x0000000708057c24 */ /* 0x040fe2000f8e0205 */
[----:B------:R-:W-:Y:S01]  /*c370*/  USHF.L.U64.HI UR7, UR6, 0x5, UR7 ;  /* 0x0000000506077899 */ /* 0x000fe20008010207 */
[----:B------:R-:W-:Y:S02]  /*c380*/  IMAD R0, R17, UR11, RZ ;  /* 0x0000000b11007c24 */ /* 0x000fe4000f8e02ff */
[----:B------:R-:W-:-:S03]  /*c390*/  IMAD.WIDE.U32 R8, R8, UR6, R6 ;  /* 0x0000000608087c25 */ /* 0x000fc6000f8e0006 */
[----:B------:R-:W-:Y:S01]  /*c3a0*/  SEL R0, R0, RZ, !P1 ;  /* 0x000000ff00007207 */ /* 0x000fe20004800000 */
[----:B------:R-:W-:Y:S01]  /*c3b0*/  IMAD.IADD R4, R5, 0x1, R9 ;  /* 0x0000000105047824 */ /* 0x000fe200078e0209 */
[C---:B------:R-:W-:Y:S01]  /*c3c0*/  LEA R6, P0, R8.reuse, UR4, 0x1 ;  /* 0x0000000408067c11 */ /* 0x040fe2000f8008ff */
[----:B------:R-:W-:Y:S02]  /*c3d0*/  USHF.L.U32 UR4, UR6, 0x5, URZ ;  /* 0x0000000506047899 */ /* 0x000fe4000800063f */
[----:B------:R-:W-:Y:S01]  /*c3e0*/  IMAD R15, R15, UR9, R0 ;  /* 0x000000090f0f7c24 */ /* 0x000fe2000f8e0200 */
[----:B------:R-:W-:Y:S01]  /*c3f0*/  LEA.HI.X R7, R8, UR5, R4, 0x1, P0 ;  /* 0x0000000508077c11 */ /* 0x000fe200080f0c04 */
[----:B------:R-:W-:Y:S01]  /*c400*/  IMAD R0, R17, UR17, RZ ;  /* 0x0000001111007c24 */ /* 0x000fe2000f8e02ff */
[----:B------:R-:W-:Y:S01]  /*c410*/  @UP1 ULDC UR6, c[0x0][0x2c0] ;  /* 0x0000b00000061ab9 */ /* 0x000fe20000000800 */
[----:B------:R-:W-:Y:S01]  /*c420*/  IADD3 R12, P0, R6, UR4, RZ ;  /* 0x00000004060c7c10 */ /* 0x000fe2000ff1e0ff */
[----:B------:R-:W-:Y:S01]  /*c430*/  @!UP1 UMOV UR6, 0x1 ;  /* 0x0000000100069882 */ /* 0x000fe20000000000 */
[----:B------:R1:W-:Y:S01]  /*c440*/  STG.E.128 desc[UR20][R6.64], RZ ;  /* 0x000000ff06007986 */ /* 0x0003e2000c101d14 */
[----:B------:R-:W-:Y:S01]  /*c450*/  SHF.R.S32.HI R4, RZ, 0x1f, R0 ;  /* 0x0000001fff047819 */ /* 0x000fe20000011400 */
[----:B------:R-:W-:Y:S01]  /*c460*/  IMAD R8, R115, UR6, RZ ;  /* 0x0000000673087c24 */ /* 0x000fe2000f8e02ff */
[----:B------:R-:W-:-:S02]  /*c470*/  IADD3.X R13, R7, UR7, RZ, P0, !PT ;  /* 0x00000007070d7c10 */ /* 0x000fc400087fe4ff */
[----:B------:R-:W-:Y:S02]  /*c480*/  SEL R0, R0, RZ, P1 ;  /* 0x000000ff00007207 */ /* 0x000fe40000800000 */
[----:B------:R-:W-:Y:S01]  /*c490*/  IADD3 R10, P0, R12, UR4, RZ ;  /* 0x000000040c0a7c10 */ /* 0x000fe2000ff1e0ff */
[----:B------:R2:W-:Y:S01]  /*c4a0*/  STG.E.128 desc[UR20][R12.64], RZ ;  /* 0x000000ff0c007986 */ /* 0x0005e2000c101d14 */
[----:B------:R-:W-:Y:S02]  /*c4b0*/  IADD3 R0, P3, P2, R8, R0, R15 ;  /* 0x0000000008007210 */ /* 0x000fe40007a7e00f */
[----:B------:R-:W-:Y:S02]  /*c4c0*/  SHF.R.S32.HI R5, RZ, 0x1f, R8 ;  /* 0x0000001fff057819 */ /* 0x000fe40000011408 */
[----:B------:R-:W-:Y:S02]  /*c4d0*/  IADD3.X R11, R13, UR7, RZ, P0, !PT ;  /* 0x000000070d0b7c10 */ /* 0x000fe400087fe4ff */
[----:B------:R-:W-:-:S02]  /*c4e0*/  IADD3 R8, P0, R10, UR4, RZ ;  /* 0x000000040a087c10 */ /* 0x000fc4000ff1e0ff */
[----:B------:R-:W-:Y:S01]  /*c4f0*/  SEL R4, R4, RZ, P1 ;  /* 0x000000ff04047207 */ /* 0x000fe20000800000 */
[----:B------:R3:W-:Y:S01]  /*c500*/  STG.E.128 desc[UR20][R10.64], RZ ;  /* 0x000000ff0a007986 */ /* 0x0007e2000c101d14 */
[----:B------:R-:W-:Y:S02]  /*c510*/  IADD3.X R9, R11, UR7, RZ, P0, !PT ;  /* 0x000000070b097c10 */ /* 0x000fe400087fe4ff */
[----:B------:R-:W-:Y:S02]  /*c520*/  IADD3 R18, P0, R8, UR4, RZ ;  /* 0x0000000408127c10 */ /* 0x000fe4000ff1e0ff */
[----:B------:R-:W-:Y:S01]  /*c530*/  SHF.R.S32.HI R15, RZ, 0x1f, R15 ;  /* 0x0000001fff0f7819 */ /* 0x000fe2000001140f */
[----:B------:R4:W-:Y:S01]  /*c540*/  STG.E.128 desc[UR20][R8.64], RZ ;  /* 0x000000ff08007986 */ /* 0x0009e2000c101d14 */
[----:B------:R-:W-:Y:S01]  /*c550*/  IADD3.X R19, R9, UR7, RZ, P0, !PT ;  /* 0x0000000709137c10 */ /* 0x000fe200087fe4ff */
[----:B-1----:R-:W-:Y:S01]  /*c560*/  VIADD R7, R2, 0x60 ;  /* 0x0000006002077836 */ /* 0x002fe20000000000 */
[----:B------:R-:W-:-:S02]  /*c570*/  IADD3 R20, P0, R18, UR4, RZ ;  /* 0x0000000412147c10 */ /* 0x000fc4000ff1e0ff */
[----:B------:R-:W-:Y:S01]  /*c580*/  IADD3.X R4, R5, R4, R15, P3, P2 ;  /* 0x0000000405047210 */ /* 0x000fe20001fe440f */
[----:B------:R1:W-:Y:S01]  /*c590*/  STG.E.128 desc[UR20][R18.64], RZ ;  /* 0x000000ff12007986 */ /* 0x0003e2000c101d14 */
[----:B------:R-:W-:Y:S02]  /*c5a0*/  IADD3.X R21, R19, UR7, RZ, P0, !PT ;  /* 0x0000000713157c10 */ /* 0x000fe400087fe4ff */
[----:B------:R-:W-:Y:S01]  /*c5b0*/  IADD3 R16, P0, R20, UR4, RZ ;  /* 0x0000000414107c10 */ /* 0x000fe2000ff1e0ff */
[----:B--2---:R-:W-:Y:S01]  /*c5c0*/  VIADD R12, R2, 0x10 ;  /* 0x00000010020c7836 */ /* 0x004fe20000000000 */
[----:B------:R-:W-:Y:S01]  /*c5d0*/  LOP3.LUT P1, RZ, R111, 0x7, RZ, 0xc0, !PT ;  /* 0x000000076fff7812 */ /* 0x000fe2000782c0ff */
[----:B------:R1:W-:Y:S01]  /*c5e0*/  STG.E.128 desc[UR20][R20.64], RZ ;  /* 0x000000ff14007986 */ /* 0x0003e2000c101d14 */
[----:B------:R-:W-:Y:S02]  /*c5f0*/  IADD3.X R17, R21, UR7, RZ, P0, !PT ;  /* 0x0000000715117c10 */ /* 0x000fe400087fe4ff */
[----:B------:R-:W-:-:S02]  /*c600*/  IADD3 R14, P0, R16, UR4, RZ ;  /* 0x00000004100e7c10 */ /* 0x000fc4000ff1e0ff */
[----:B------:R-:W-:Y:S01]  /*c610*/  IADD3 R115, -R115, UR17, RZ ;  /* 0x0000001173737c10 */ /* 0x000fe2000fffe1ff */
[----:B------:R1:W-:Y:S01]  /*c620*/  STG.E.128 desc[UR20][R16.64], RZ ;  /* 0x000000ff10007986 */ /* 0x0003e2000c101d14 */
[----:B------:R-:W-:Y:S01]  /*c630*/  IADD3.X R15, R17, UR7, RZ, P0, !PT ;  /* 0x00000007110f7c10 */ /* 0x000fe200087fe4ff */
[C---:B---3--:R-:W-:Y:S01]  /*c640*/  VIADD R11, R2.reuse, 0x20 ;  /* 0x00000020020b7836 */ /* 0x048fe20000000000 */
[C---:B------:R-:W-:Y:S01]  /*c650*/  ISETP.GE.OR P2, PT, R2.reuse, R115, P1 ;  /* 0x000000730200720c */ /* 0x040fe20000f46670 */
[C---:B------:R-:W-:Y:S02]  /*c660*/  VIADD R10, R2.reuse, 0x30 ;  /* 0x00000030020a7836 */ /* 0x040fe40000000000 */
[----:B------:R1:W-:Y:S01]  /*c670*/  STG.E.128 desc[UR20][R14.64], RZ ;  /* 0x000000ff0e007986 */ /* 0x0003e2000c101d14 */
[C---:B----4-:R-:W-:Y:S02]  /*c680*/  VIADD R9, R2.reuse, 0x40 ;  /* 0x0000004002097836 */ /* 0x050fe40000000000 */
[----:B------:R-:W-:-:S07]  /*c690*/  VIADD R8, R2, 0x50 ;  /* 0x0000005002087836 */ /* 0x000fce0000000000 */
[----:B------:R-:W-:Y:S05]  /*c6a0*/  @P2 BRA `(.L_x_766) ;  /* 0x0000000000202947 */ /* 0x000fea0003800000 */
[----:B------:R-:W-:Y:S01]  /*c6b0*/  IMAD R5, R2, UR6, RZ ;  /* 0x0000000602057c24 */ /* 0x000fe2000f8e02ff */
[----:B------:R-:W-:-:S04]  /*c6c0*/  ULDC.64 UR4, c[0x0][0x2b0] ;  /* 0x0000ac0000047ab9 */ /* 0x000fc80000000a00 */
[----:B------:R-:W-:-:S04]  /*c6d0*/  IADD3 R6, P0, R5, R0, RZ ;  /* 0x0000000005067210 */ /* 0x000fc80007f1e0ff */
[----:B------:R-:W-:Y:S02]  /*c6e0*/  LEA.HI.X.SX32 R5, R5, R4, 0x1, P0 ;  /* 0x0000000405057211 */ /* 0x000fe400000f0eff */
[----:B-1----:R-:W-:-:S04]  /*c6f0*/  LEA R14, P0, R6, UR4, 0x2 ;  /* 0x00000004060e7c11 */ /* 0x002fc8000f8010ff */
[----:B------:R-:W-:Y:S01]  /*c700*/  LEA.HI.X R15, R6, UR5, R5, 0x2, P0 ;  /* 0x00000005060f7c11 */ /* 0x000fe200080f1405 */
[----:B------:R-:W-:-:S05]  /*c710*/  IMAD.MOV.U32 R5, RZ, RZ, 0x7f800000 ;  /* 0x7f800000ff057424 */ /* 0x000fca00078e00ff */
[----:B------:R2:W-:Y:S03]  /*c720*/  STG.E desc[UR20][R14.64], R5 ;  /* 0x000000050e007986 */ /* 0x0005e6000c101914 */
.L_x_766:
[----:B------:R-:W-:Y:S05]  /*c730*/  BSYNC B0 ;  /* 0x0000000000007941 */ /* 0x000fea0003800000 */
.L_x_765:
        /* <DEDUP_REMOVED lines=12> */
[----:B------:R-:W-:-:S04]  /*c800*/  IADD3 R6, P0, R3, R0, RZ ;  /* 0x0000000003067210 */ /* 0x000fc80007f1e0ff */
[----:B------:R-:W-:Y:S02]  /*c810*/  LEA.HI.X.SX32 R3, R3, R4, 0x1, P0 ;  /* 0x0000000403037211 */ /* 0x000fe400000f0eff */
[----:B------:R-:W-:-:S04]  /*c820*/  LEA R12, P0, R6, UR4, 0x2 ;  /* 0x00000004060c7c11 */ /* 0x000fc8000f8010ff */
[----:B------:R-:W-:Y:S01]  /*c830*/  LEA.HI.X R13, R6, UR5, R3, 0x2, P0 ;  /* 0x00000005060d7c11 */ /* 0x000fe200080f1403 */
[----:B------:R-:W-:-:S05]  /*c840*/  IMAD.MOV.U32 R3, RZ, RZ, 0x7f800000 ;  /* 0x7f800000ff037424 */ /* 0x000fca00078e00ff */
[----:B------:R3:W-:Y:S03]  /*c850*/  STG.E desc[UR20][R12.64], R3 ;  /* 0x000000030c007986 */ /* 0x0007e6000c101914 */
.L_x_768:
[----:B------:R-:W-:Y:S05]  /*c860*/  BSYNC B0 ;  /* 0x0000000000007941 */ /* 0x000fea0003800000 */
.L_x_767:
[----:B------:R-:W-:Y:S04]  /*c870*/  BSSY B0, `(.L_x_769) ;  /* 0x000000a000007945 */ /* 0x000fe80003800000 */
[----:B------:R-:W-:Y:S05]  /*c880*/  @P6 BRA `(.L_x_770) ;  /* 0x0000000000206947 */ /* 0x000fea0003800000 */
[----:B---3--:R-:W-:Y:S01]  /*c890*/  IMAD R3, R11, UR6, RZ ;  /* 0x000000060b037c24 */ /* 0x008fe2000f8e02ff */
[----:B------:R-:W-:-:S04]  /*c8a0*/  ULDC.64 UR4, c[0x0][0x2b0] ;  /* 0x0000ac0000047ab9 */ /* 0x000fc80000000a00 */
[----:B------:R-:W-:-:S04]  /*c8b0*/  IADD3 R6, P0, R3, R0, RZ ;  /* 0x0000000003067210 */ /* 0x000fc80007f1e0ff */
[----:B------:R-:W-:Y:S02]  /*c8c0*/  LEA.HI.X.SX32 R3, R3, R4, 0x1, P0 ;  /* 0x0000000403037211 */ /* 0x000fe400000f0eff */
[----:B------:R-:W-:-:S04]  /*c8d0*/  LEA R12, P0, R6, UR4, 0x2 ;  /* 0x00000004060c7c11 */ /* 0x000fc8000f8010ff */
[----:B------:R-:W-:Y:S01]  /*c8e0*/  LEA.HI.X R13, R6, UR5, R3, 0x2, P0 ;  /* 0x00000005060d7c11 */ /* 0x000fe200080f1403 */
[----:B------:R-:W-:-:S05]  /*c8f0*/  IMAD.MOV.U32 R3, RZ, RZ, 0x7f800000 ;  /* 0x7f800000ff037424 */ /* 0x000fca00078e00ff */
[----:B------:R4:W-:Y:S03]  /*c900*/  STG.E desc[UR20][R12.64], R3 ;  /* 0x000000030c007986 */ /* 0x0009e6000c101914 */
.L_x_770:
[----:B------:R-:W-:Y:S05]  /*c910*/  BSYNC B0 ;  /* 0x0000000000007941 */ /* 0x000fea0003800000 */
.L_x_769:
[----:B------:R-:W-:Y:S04]  /*c920*/  BSSY B0, `(.L_x_771) ;  /* 0x000000a000007945 */ /* 0x000fe80003800000 */
[----:B------:R-:W-:Y:S05]  /*c930*/  @P5 BRA `(.L_x_772) ;  /* 0x0000000000205947 */ /* 0x000fea0003800000 */
[----:B---34-:R-:W-:Y:S01]  /*c940*/  IMAD R3, R10, UR6, RZ ;  /* 0x000000060a037c24 */ /* 0x018fe2000f8e02ff */
[----:B------:R-:W-:-:S04]  /*c950*/  ULDC.64 UR4, c[0x0][0x2b0] ;  /* 0x0000ac0000047ab9 */ /* 0x000fc80000000a00 */
[----:B------:R-:W-:-:S04]  /*c960*/  IADD3 R6, P0, R3, R0, RZ ;  /* 0x0000000003067210 */ /* 0x000fc80007f1e0ff */
[----:B------:R-:W-:Y:S02]  /*c970*/  LEA.HI.X.SX32 R3, R3, R4, 0x1, P0 ;  /* 0x0000000403037211 */ /* 0x000fe400000f0eff */
[----:B------:R-:W-:-:S04]  /*c980*/  LEA R10, P0, R6, UR4, 0x2 ;  /* 0x00000004060a7c11 */ /* 0x000fc8000f8010ff */
[----:B------:R-:W-:Y:S01]  /*c990*/  LEA.HI.X R11, R6, UR5, R3, 0x2, P0 ;  /* 0x00000005060b7c11 */ /* 0x000fe200080f1403 */
[----:B------:R-:W-:-:S05]  /*c9a0*/  IMAD.MOV.U32 R3, RZ, RZ, 0x7f800000 ;  /* 0x7f800000ff037424 */ /* 0x000fca00078e00ff */
[----:B------:R3:W-:Y:S03]  /*c9b0*/  STG.E desc[UR20][R10.64], R3 ;  /* 0x000000030a007986 */ /* 0x0007e6000c101914 */
.L_x_772:
[----:B------:R-:W-:Y:S05]  /*c9c0*/  BSYNC B0 ;  /* 0x0000000000007941 */ /* 0x000fea0003800000 */
.L_x_771:
        /* <DEDUP_REMOVED lines=10> */
.L_x_774:
[----:B------:R-:W-:Y:S05]  /*ca70*/  BSYNC B0 ;  /* 0x0000000000007941 */ /* 0x000fea0003800000 */
.L_x_773:
        /* <DEDUP_REMOVED lines=10> */
.L_x_776:
[----:B------:R-:W-:Y:S05]  /*cb20*/  BSYNC B0 ;  /* 0x0000000000007941 */ /* 0x000fea0003800000 */
.L_x_775:
        /* <DEDUP_REMOVED lines=10> */
.L_x_778:
[----:B------:R-:W-:Y:S05]  /*cbd0*/  BSYNC B0 ;  /* 0x0000000000007941 */ /* 0x000fea0003800000 */
.L_x_777:
[----:B------:R-:W-:Y:S05]  /*cbe0*/  @P1 EXIT ;  /* 0x000000000000194d */ /* 0x000fea0003800000 */
[----:B---34-:R-:W-:Y:S01]  /*cbf0*/  IMAD R3, R2, UR6, RZ ;  /* 0x0000000602037c24 */ /* 0x018fe2000f8e02ff */
[----:B------:R-:W-:Y:S01]  /*cc00*/  ULDC.64 UR4, c[0x0][0x2b0] ;  /* 0x0000ac0000047ab9 */ /* 0x000fe20000000a00 */
[----:B--2---:R-:W-:-:S03]  /*cc10*/  IMAD.MOV.U32 R5, RZ, RZ, 0x7f800000 ;  /* 0x7f800000ff057424 */ /* 0x004fc600078e00ff */
[----:B------:R-:W-:-:S04]  /*cc20*/  IADD3 R0, P0, R3, R0, RZ ;  /* 0x0000000003007210 */ /* 0x000fc80007f1e0ff */
[----:B------:R-:W-:Y:S02]  /*cc30*/  LEA.HI.X.SX32 R3, R3, R4, 0x1, P0 ;  /* 0x0000000403037211 */ /* 0x000fe400000f0eff */
[----:B------:R-:W-:-:S04]  /*cc40*/  LEA R2, P0, R0, UR4, 0x2 ;  /* 0x0000000400027c11 */ /* 0x000fc8000f8010ff */
[----:B------:R-:W-:-:S05]  /*cc50*/  LEA.HI.X R3, R0, UR5, R3, 0x2, P0 ;  /* 0x0000000500037c11 */ /* 0x000fca00080f1403 */
[----:B------:R-:W-:Y:S01]  /*cc60*/  STG.E desc[UR20][R2.64], R5 ;  /* 0x0000000502007986 */ /* 0x000fe2000c101914 */
[----:B------:R-:W-:Y:S05]  /*cc70*/  EXIT ;  /* 0x000000000000794d */ /* 0x000fea0003800000 */
.L_x_779:
        /* <DEDUP_REMOVED lines=16> */
.L_x_1425:


//--------------------- .text._ZN5flash16flash_fwd_kernelI23Flash_fwd_kernel_traitsILi64ELi128ELi64ELi4ELb0ELb0EN7cutlass6half_tE19Flash_kernel_traitsILi64ELi128ELi64ELi4ES3_EELb1ELb1ELb0ELb0ELb0ELb1ELb0ELb0EEEvNS_16Flash_fwd_paramsE --------------------------
	.section	.text._ZN5flash16flash_fwd_kernelI23Flash_fwd_kernel_traitsILi64ELi128ELi64ELi4ELb0ELb0EN7cutlass6half_tE19Flash_kernel_traitsILi64ELi128ELi64ELi4ES3_EELb1ELb1ELb0ELb0ELb0ELb1ELb0ELb0EEEvNS_16Flash_fwd_paramsE,"ax",@progbits
	.align	128
        .global         _ZN5flash16flash_fwd_kernelI23Flash_fwd_kernel_traitsILi64ELi128ELi64ELi4ELb0ELb0EN7cutlass6half_tE19Flash_kernel_traitsILi64ELi128ELi64ELi4ES3_EELb1ELb1ELb0ELb0ELb0ELb1ELb0ELb0EEEvNS_16Flash_fwd_paramsE
        .type           _ZN5flash16flash_fwd_kernelI23Flash_fwd_kernel_traitsILi64ELi128ELi64ELi4ELb0ELb0EN7cutlass6half_tE19Flash_kernel_traitsILi64ELi128ELi64ELi4ES3_EELb1ELb1ELb0ELb0ELb0ELb1ELb0ELb0EEEvNS_16Flash_fwd_paramsE,@function
        .size           _ZN5flash16flash_fwd_kernelI23Flash_fwd_kernel_traitsILi64ELi128ELi64ELi4ELb0ELb0EN7cutlass6half_tE19Flash_kernel_traitsILi64ELi128ELi64ELi4ES3_EELb1ELb1ELb0ELb0ELb0ELb1ELb0ELb0EEEvNS_16Flash_fwd_paramsE,(.L_x_1426 - _ZN5flash16flash_fwd_kernelI23Flash_fwd_kernel_traitsILi64ELi128ELi64ELi4ELb0ELb0EN7cutlass6half_tE19Flash_kernel_traitsILi64ELi128ELi64ELi4ES3_EELb1ELb1ELb0ELb0ELb0ELb1ELb0ELb0EEEvNS_16Flash_fwd_paramsE)
        .other          _ZN5flash16flash_fwd_kernelI23Flash_fwd_kernel_traitsILi64ELi128ELi64ELi4ELb0ELb0EN7cutlass6half_tE19Flash_kernel_traitsILi64ELi128ELi64ELi4ES3_EELb1ELb1ELb0ELb0ELb0ELb1ELb0ELb0EEEvNS_16Flash_fwd_paramsE,@"STO_CUDA_ENTRY STV_DEFAULT"
_ZN5flash16flash_fwd_kernelI23Flash_fwd_kernel_traitsILi64ELi128ELi64ELi4ELb0ELb0EN7cutlass6half_tE19Flash_kernel_traitsILi64ELi128ELi64ELi4ES3_EELb1ELb1ELb0ELb0ELb0ELb1ELb0ELb0EEEvNS_16Flash_fwd_paramsE:
.text._ZN5flash16flash_fwd_kernelI23Flash_fwd_kernel_traitsILi64ELi128ELi64ELi4ELb0ELb0EN7cutlass6half_tE19Flash_kernel_traitsILi64ELi128ELi64ELi4ES3_EELb1ELb1ELb0ELb0ELb0ELb1ELb0ELb0EEEvNS_16Flash_fwd_paramsE:
        /* <DEDUP_REMOVED lines=10> */
[----:B------:R-:W4:Y:S01]  /*00a0*/  @P3 LDG.E.64 R12, desc[UR24][R12.64] ;  /* 0x000000180c0c3981 */ /* 0x000f22000c1e1b00 */
[----:B------:R-:W1:Y:S01]  /*00b0*/  LDC.64 R4, c[0x0][0x2f0] ;  /* 0x0000bc00ff047b82 */ /* 0x000e620000000a00 */
[----:B--2---:R-:W-:Y:S01]  /*00c0*/  @P3 IMAD.MOV.U32 R2, RZ, RZ, R137 ;  /* 0x000000ffff023224 */ /* 0x004fe200078e0089 */
[----:B------:R-:W2:Y:S06]  /*00d0*/  S2R R234, SR_CTAID.X ;  /* 0x0000000000ea7919 */ /* 0x000eac0000002500 */
[----:B------:R-:W4:Y:S01]  /*00e0*/  LDC.64 R6, c[0x0][0x2f0] ;  /* 0x0000bc00ff067b82 */ /* 0x000f220000000a00 */
[----:B---3--:R-:W-:-:S05]  /*00f0*/  @P3 IMAD.MOV.U32 R3, RZ, RZ, R121 ;  /* 0x000000ffff033224 */ /* 0x008fca00078e0079 */
[----:B------:R3:W4:Y:S01]  /*0100*/  @P3 LDG.E.64 R10, desc[UR24][R2.64] ;  /* 0x00000018020a3981 */ /* 0x000722000c1e1b00 */
[----:B------:R-:W-:Y:S01]  /*0110*/  IMAD.MOV.U32 R190, RZ, RZ, -0x1 ;  /* 0xffffffffffbe7424 */ /* 0x000fe200078e00ff */
[----:B------:R-:W2:Y:S01]  /*0120*/  S2R R15, SR_CTAID.Y ;  /* 0x00000000000f7919 */ /* 0x000ea20000002600 */
[----:B-1----:R-:W-:Y:S01]  /*0130*/  ISETP.NE.U32.AND P4, PT, R4, RZ, PT ;  /* 0x000000ff0400720c */ /* 0x002fe20003f85070 */
[----:B------:R-:W2:Y:S01]  /*0140*/  S2R R22, SR_CTAID.Z ;  /* 0x0000000000167919 */ /* 0x000ea20000002700 */
[----:B------:R-:W1:Y:S01]  /*0150*/  S2R R122, SR_TID.X ;  /* 0x00000000007a7919 */ /* 0x000e620000002100 */
[----:B---3--:R-:W3:Y:S01]  /*0160*/  LDC.64 R2, c[0x0][0x300] ;  /* 0x0000c000ff027b82 */ /* 0x008ee20000000a00 */
[----:B--2---:R-:W-:-:S04]  /*0170*/  LOP3.LUT R0, R22, R234, R15, 0xfe, !PT ;  /* 0x000000ea16007212 */ /* 0x004fc800078efe0f */
[----:B-1----:R-:W-:-:S03]  /*0180*/  LOP3.LUT P2, RZ, R0, R122, RZ, 0xfc, !PT ;  /* 0x0000007a00ff7212 */ /* 0x002fc6000784fcff */
[----:B------:R-:W1:Y:S01]  /*0190*/  @P3 LDC R0, c[0x0][0x3b0] ;  /* 0x0000ec00ff003b82 */ /* 0x000e620000000800 */
[----:B---3--:R-:W-:-:S04]  /*01a0*/  ISETP.NE.U32.AND P0, PT, R2, RZ, PT ;  /* 0x000000ff0200720c */ /* 0x008fc80003f05070 */
[----:B------:R-:W-:Y:S02]  /*01b0*/  ISETP.NE.AND.EX P1, PT, R3, RZ, PT, P0 ;  /* 0x000000ff0300720c */ /* 0x000fe40003f25300 */
[----:B------:R-:W-:Y:S01]  /*01c0*/  ISETP.NE.AND.EX P0, PT, R5, RZ, PT, P4 ;  /* 0x000000ff0500720c */ /* 0x000fe20003f05340 */
[----:B------:R-:W2:Y:S08]  /*01d0*/  LDC.64 R2, c[0x0][0x2f8] ;  /* 0x0000be00ff027b82 */ /* 0x000eb00000000a00 */
[----:B------:R-:W3:Y:S01]  /*01e0*/  @!P2 LDC.64 R8, c[0x0][0x3b8] ;  /* 0x0000ee00ff08ab82 */ /* 0x000ee20000000a00 */
[----:B----4-:R-:W-:-:S02]  /*01f0*/  @P3 R2UR UR26, R12 ;  /* 0x000000000c1a32ca */ /* 0x010fc400000e0000 */
[----:B------:R-:W-:-:S11]  /*0200*/  @P3 R2UR UR27, R13 ;  /* 0x000000000d1b32ca */ /* 0x000fd600000e0000 */
[----:B------:R-:W-:Y:S02]  /*0210*/  IMAD.U32 R4, RZ, RZ, UR26 ;  /* 0x0000001aff047e24 */ /* 0x000fe4000f8e00ff */
[----:B------:R-:W-:-:S05]  /*0220*/  IMAD.U32 R5, RZ, RZ, UR27 ;  /* 0x0000001bff057e24 */ /* 0x000fca000f8e00ff */
[----:B---3--:R3:W-:Y:S01]  /*0230*/  @!P2 STG.E.64 desc[UR24][R8.64], R4 ;  /* 0x000000040800a986 */ /* 0x0087e2000c101b18 */
[----:B-1----:R-:W-:Y:S02]  /*0240*/  @P3 IADD3 R137, P5, R10, R0, RZ ;  /* 0x000000000a893210 */ /* 0x002fe40007fbe0ff */
[----:B------:R-:W1:Y:S03]  /*0250*/  LDC.U8 R0, c[0x0][0x3c2] ;  /* 0x0000f080ff007b82 */ /* 0x000e660000000000 */
[----:B------:R-:W-:Y:S02]  /*0260*/  @P3 IMAD.X R121, RZ, RZ, R11, P5 ;  /* 0x000000ffff793224 */ /* 0x000fe400028e060b */
[----:B------:R-:W-:-:S03]  /*0270*/  IMAD.WIDE R10, R15, 0x4, R6 ;  /* 0x000000040f0a7825 */ /* 0x000fc600078e0206 */
[----:B------:R-:W4:Y:S01]  /*0280*/  LDC.64 R6, c[0x0][0x2f8] ;  /* 0x0000be00ff067b82 */ /* 0x000f220000000a00 */
[----:B---3--:R-:W-:Y:S02]  /*0290*/  @!P2 IMAD.MOV.U32 R4, RZ, RZ, R137 ;  /* 0x000000ffff04a224 */ /* 0x008fe400078e0089 */
[----:B------:R-:W-:-:S05]  /*02a0*/  @!P2 IMAD.MOV.U32 R5, RZ, RZ, R121 ;  /* 0x000000ffff05a224 */ /* 0x000fca00078e0079 */
[----:B------:R3:W-:Y:S04]  /*02b0*/  @!P2 STG.E.64 desc[UR24][R8.64+0x8], R4 ;  /* 0x000008040800a986 */ /* 0x0007e8000c101b18 */
[----:B------:R-:W4:Y:S04]  /*02c0*/  @P0 LDG.E R190, desc[UR24][R10.64] ;  /* 0x000000180abe0981 */ /* 0x000f28000c1e1900 */
[----:B------:R-:W4:Y:S01]  /*02d0*/  @P0 LDG.E R125, desc[UR24][R10.64+0x4] ;  /* 0x000004180a7d0981 */ /* 0x000f22000c1e1900 */
[----:B-1----:R-:W-:Y:S02]  /*02e0*/  ISETP.NE.AND P3, PT, R0, RZ, PT ;  /* 0x000000ff0000720c */ /* 0x002fe40003f65270 */
[----:B------:R-:W1:Y:S01]  /*02f0*/  LDC R0, c[0x0][0x270] ;  /* 0x00009c00ff007b82 */ /* 0x000e620000000800 */
[----:B--2---:R-:W-:-:S07]  /*0300*/  ISETP.EQ.U32.AND P2, PT, R2, RZ, PT ;  /* 0x000000ff0200720c */ /* 0x004fce0003f42070 */
[----:B---3--:R-:W2:Y:S01]  /*0310*/  @P1 LDC.64 R4, c[0x0][0x300] ;  /* 0x0000c000ff041b82 */ /* 0x008ea20000000a00 */
[----:B------:R-:W-:Y:S01]  /*0320*/  ISETP.EQ.OR.EX P2, PT, R3, RZ, !P3, P2 ;  /* 0x000000ff0300720c */ /* 0x000fe20005f42720 */
[----:B------:R-:W-:Y:S01]  /*0330*/  IMAD.MOV.U32 R21, RZ, RZ, -0x1 ;  /* 0xffffffffff157424 */ /* 0x000fe200078e00ff */
[----:B------:R-:W-:Y:S01]  /*0340*/  SHF.R.S32.HI R14, RZ, 0x1f, R122 ;  /* 0x0000001fff0e7819 */ /* 0x000fe2000001147a */
[----:B------:R-:W-:Y:S02]  /*0350*/  IMAD.MOV.U32 R20, RZ, RZ, RZ ;  /* 0x000000ffff147224 */ /* 0x000fe400078e00ff */
[----:B----4-:R-:W-:Y:S01]  /*0360*/  IMAD.WIDE R6, R15, 0x4, R6 ;  /* 0x000000040f067825 */ /* 0x010fe200078e0206 */
[----:B------:R-:W-:-:S04]  /*0370*/  LEA.HI R123, R14, R122, RZ, 0x5 ;  /* 0x0000007a0e7b7211 */ /* 0x000fc800078f28ff */
[----:B------:R-:W-:-:S03]  /*0380*/  LOP3.LUT R127, R123, 0xffffffe0, RZ, 0xc0, !PT ;  /* 0xffffffe07b7f7812 */ /* 0x000fc600078ec0ff */
[----:B------:R-:W5:Y:S01]  /*0390*/  @!P2 LDG.E R21, desc[UR24][R6.64] ;  /* 0x000000180615a981 */ /* 0x000f62000c1e1900 */
[----:B--2---:R-:W-:-:S05]  /*03a0*/  @P1 IMAD.WIDE R4, R15, 0x4, R4 ;  /* 0x000000040f041825 */ /* 0x004fca00078e0204 */
[----:B------:R1:W5:Y:S01]  /*03b0*/  @P1 LDG.E R20, desc[UR24][R4.64] ;  /* 0x0000001804141981 */ /* 0x000362000c1e1900 */
[----:B------:R-:W-:Y:S02]  /*03c0*/  IMAD.IADD R127, R122, 0x1, -R127 ;  /* 0x000000017a7f7824 */ /* 0x000fe400078e0a7f */
[----:B-1----:R-:W-:Y:S02]  /*03d0*/  IMAD R4, R15, R0, R22 ;  /* 0x000000000f047224 */ /* 0x002fe400078e0216 */
[----:B------:R-:W-:-:S06]  /*03e0*/  @P0 IMAD.IADD R125, R125, 0x1, -R190 ;  /* 0x000000017d7d0824 */ /* 0x000fcc00078e0abe */
[----:B------:R-:W1:Y:S01]  /*03f0*/  @!P0 LDC R125, c[0x0][0x2c4] ;  /* 0x0000b100ff7d8b82 */ /* 0x000e620000000800 */
[----:B------:R-:W-:-:S04]  /*0400*/  ISETP.NE.U32.AND P0, PT, R2, RZ, PT ;  /* 0x000000ff0200720c */ /* 0x000fc80003f05070 */
[----:B------:R-:W-:Y:S01]  /*0410*/  ISETP.NE.AND.EX P2, PT, R3, RZ, PT, P0 ;  /* 0x000000ff0300720c */ /* 0x000fe20003f45300 */
[----:B------:R-:W-:Y:S01]  /*0420*/  IMAD.SHL.U32 R2, R4, 0x20, RZ ;  /* 0x0000002004027824 */ /* 0x000fe200078e00ff */
[----:B------:R-:W-:-:S04]  /*0430*/  SHF.R.S32.HI R3, RZ, 0x1f, R127 ;  /* 0x0000001fff037819 */ /* 0x000fc8000001147f */
[----:B------:R-:W-:Y:S02]  /*0440*/  IADD3 R137, P1, P0, R2, R137, R127 ;  /* 0x0000008902897210 */ /* 0x000fe4000783e07f */
[----:B------:R-:W-:-:S04]  /*0450*/  SHF.R.S32.HI R2, RZ, 0x1f, R2 ;  /* 0x0000001fff027819 */ /* 0x000fc80000011402 */
[----:B------:R-:W-:Y:S01]  /*0460*/  IADD3.X R121, R2, R121, R3, P1, P0 ;  /* 0x0000007902797210 */ /* 0x000fe20000fe0403 */
[----:B------:R-:W-:Y:S06]  /*0470*/  @!P2 BRA `(.L_x_780) ;  /* 0x000000000010a947 */ /* 0x000fec0003800000 */
[----:B------:R-:W2:Y:S02]  /*0480*/  @P3 LDG.E R4, desc[UR24][R6.64+0x4] ;  /* 0x0000041806043981 */ /* 0x000ea4000c1e1900 */
[----:B--2--5:R-:W-:-:S06]  /*0490*/  @P3 IADD3 R4, R4, -R21, RZ ;  /* 0x8000001504043210 */ /* 0x024fcc0007ffe0ff */
[----:B------:R3:W5:Y:S01]  /*04a0*/  @!P3 LDG.E R4, desc[UR24][R6.64] ;  /* 0x000000180604b981 */ /* 0x000762000c1e1900 */
[----:B------:R-:W-:Y:S05]  /*04b0*/  BRA `(.L_x_781) ;  /* 0x0000000000047947 */ /* 0x000fea0003800000 */
.L_x_780:
[----:B------:R-:W2:Y:S02]  /*04c0*/  LDC R4, c[0x0][0x2c8] ;  /* 0x0000b200ff047b82 */ /* 0x000ea40000000800 */
.L_x_781:
[----:B------:R-:W4:Y:S02]  /*04d0*/  LDC.64 R2, c[0x0][0x308] ;  /* 0x0000c200ff027b82 */ /* 0x000f240000000a00 */
[----:B----4-:R-:W-:-:S04]  /*04e0*/  ISETP.NE.U32.AND P0, PT, R2, RZ, PT ;  /* 0x000000ff0200720c */ /* 0x010fc80003f05070 */
[----:B------:R-:W-:-:S13]  /*04f0*/  ISETP.NE.AND.EX P0, PT, R3, RZ, PT, P0 ;  /* 0x000000ff0300720c */ /* 0x000fda0003f05300 */
[----:B------:R-:W4:Y:S01]  /*0500*/  @P0 LDC.64 R2, c[0x0][0x308] ;  /* 0x0000c200ff020b82 */ /* 0x000f220000000a00 */
[----:B------:R-:W-:-:S07]  /*0510*/  IMAD.SHL.U32 R126, R234, 0x80, RZ ;  /* 0x00000080ea7e7824 */ /* 0x000fce00078e00ff */
[----:B------:R-:W2:Y:S01]  /*0520*/  @!P0 LDC R5, c[0x0][0x2cc] ;  /* 0x0000b300ff058b82 */ /* 0x000ea20000000800 */
[----:B-1----:R-:W-:Y:S01]  /*0530*/  ISETP.GT.AND P1, PT, R125, R126, PT ;  /* 0x0000007e7d00720c */ /* 0x002fe20003f24270 */
[----:B----4-:R-:W-:-:S05]  /*0540*/  @P0 IMAD.WIDE R2, R15, 0x4, R2 ;  /* 0x000000040f020825 */ /* 0x010fca00078e0202 */
[----:B------:R1:W5:Y:S01]  /*0550*/  @P0 LDG.E R235, desc[UR24][R2.64] ;  /* 0x0000001802eb0981 */ /* 0x000362000c1e1900 */
[----:B------:R-:W4:Y:S06]  /*0560*/  @!P0 LDC.64 R2, c[0x0][0x318] ;  /* 0x0000c600ff028b82 */ /* 0x000f2c0000000a00 */
[----:B-12---:R-:W-:Y:S05]  /*0570*/  @!P1 EXIT ;  /* 0x000000000000994d */ /* 0x006fea0003800000 */
[----:B------:R-:W1:Y:S01]  /*0580*/  LDC R124, c[0x0][0x398] ;  /* 0x0000e600ff7c7b82 */ /* 0x000e620000000800 */
[----:B----4-:R-:W-:Y:S01]  /*0590*/  @!P0 ISETP.NE.U32.AND P1, PT, R2, RZ, PT ;  /* 0x000000ff0200820c */ /* 0x010fe20003f25070 */
[----:B-----5:R-:W-:-:S03]  /*05a0*/  @P0 IMAD.IADD R235, R235, 0x1, -R20 ;  /* 0x00000001ebeb0824 */ /* 0x020fc600078e0a14 */
[----:B------:R-:W-:Y:S02]  /*05b0*/  @!P0 ISETP.NE.AND.EX P1, PT, R3, RZ, PT, P1 ;  /* 0x000000ff0300820c */ /* 0x000fe40003f25310 */
[----:B------:R-:W-:Y:S02]  /*05c0*/  IADD3 R3, -R125, 0xbf, R126 ;  /* 0x000000bf7d037810 */ /* 0x000fe40007ffe17e */
[----:B------:R-:W-:-:S04]  /*05d0*/  @!P0 SEL R5, R5, RZ, P1 ;  /* 0x000000ff05058207 */ /* 0x000fc80000800000 */
[----:B------:R-:W-:-:S05]  /*05e0*/  @!P0 IADD3 R235, R5, R4, -R20 ;  /* 0x0000000405eb8210 */ /* 0x000fca0007ffe814 */
        /* <DEDUP_REMOVED lines=11> */
[----:B---3--:R-:W1:Y:S01]  /*06a0*/  LDC R6, c[0x0][0x278] ;  /* 0x00009e00ff067b82 */ /* 0x008e620000000800 */
[----:B------:R-:W-:Y:S01]  /*06b0*/  LEA.HI R12, R14, R122, RZ, 0x3 ;  /* 0x0000007a0e0c7211 */ /* 0x000fe200078f18ff */
[----:B------:R-:W-:Y:S01]  /*06c0*/  ULDC.64 UR4, c[0x0][0x258] ;  /* 0x0000960000047ab9 */ /* 0x000fe20000000a00 */
[----:B------:R-:W-:Y:S01]  /*06d0*/  ISETP.NE.AND P3, PT, R190, -0x1, PT ;  /* 0xffffffffbe00780c */ /* 0x000fe20003f65270 */
[----:B------:R-:W-:Y:S01]  /*06e0*/  VIADD R120, R209, 0xffffffff ;  /* 0xffffffffd1787836 */ /* 0x000fe20000000000 */
[----:B------:R-:W-:Y:S02]  /*06f0*/  SHF.R.S32.HI R16, RZ, 0x3, R12 ;  /* 0x00000003ff107819 */ /* 0x000fe4000001140c */
[----:B------:R-:W-:Y:S02]  /*0700*/  IADD3 R187, -R126, R125, RZ ;  /* 0x0000007d7ebb7210 */ /* 0x000fe40007ffe1ff */
[----:B------:R-:W-:Y:S01]  /*0710*/  IABS R0, R22 ;  /* 0x0000001600007213 */ /* 0x000fe20000000000 */
[----:B------:R-:W-:Y:S01]  /*0720*/  VIADD R13, R16, 0x20 ;  /* 0x00000020100d7836 */ /* 0x000fe20000000000 */
[----:B------:R-:W-:Y:S01]  /*0730*/  LOP3.LUT R12, R12, 0xfffffff8, RZ, 0xc0, !PT ;  /* 0xfffffff80c0c7812 */ /* 0x000fe200078ec0ff */
[C---:B------:R-:W-:Y:S01]  /*0740*/  VIADD R26, R16.reuse, 0x10 ;  /* 0x00000010101a7836 */ /* 0x040fe20000000000 */
[CC--:B------:R-:W-:Y:S01]  /*0750*/  ISETP.GE.AND P2, PT, R16.reuse, R187.reuse, PT ;  /* 0x000000bb1000720c */ /* 0x0c0fe20003f46270 */
[----:B------:R-:W-:Y:S01]  /*0760*/  VIADD R193, R16, 0x50 ;  /* 0x0000005010c17836 */ /* 0x000fe20000000000 */
[-C--:B------:R-:W-:Y:S01]  /*0770*/  ISETP.GE.AND P0, PT, R13, R187.reuse, PT ;  /* 0x000000bb0d00720c */ /* 0x080fe20003f06270 */
[----:B------:R-:W2:Y:S01]  /*0780*/  @!P3 LDC.64 R4, c[0x0][0x228] ;  /* 0x00008a00ff04bb82 */ /* 0x000ea20000000a00 */
[----:B------:R-:W-:Y:S01]  /*0790*/  ISETP.GE.AND P1, PT, R26, R187, PT ;  /* 0x000000bb1a00720c */ /* 0x000fe20003f26270 */
[----:B------:R-:W-:Y:S01]  /*07a0*/  IMAD.IADD R12, R122, 0x1, -R12 ;  /* 0x000000017a0c7824 */ /* 0x000fe200078e0a0c */
[----:B------:R-:W-:Y:S01]  /*07b0*/  @!P3 SHF.R.S32.HI R7, RZ, 0x1f, R15 ;  /* 0x0000001fff07b819 */ /* 0x000fe2000001140f */
[C---:B------:R-:W-:Y:S01]  /*07c0*/  VIADD R192, R16.reuse, 0x60 ;  /* 0x0000006010c07836 */ /* 0x040fe20000000000 */
[----:B------:R-:W-:Y:S01]  /*07d0*/  SHF.L.U32 R10, R16, 0x6, RZ ;  /* 0x00000006100a7819 */ /* 0x000fe200000006ff */
[----:B------:R-:W-:Y:S01]  /*07e0*/  IMAD.SHL.U32 R200, R12, 0x8, RZ ;  /* 0x000000080cc87824 */ /* 0x000fe200078e00ff */
[----:B------:R-:W-:-:S02]  /*07f0*/  SHF.R.S32.HI R17, RZ, 0x1f, R16 ;  /* 0x0000001fff117819 */ /* 0x000fc40000011410 */
[----:B-1----:R-:W-:Y:S02]  /*0800*/  IABS R8, R6 ;  /* 0x0000000600087213 */ /* 0x002fe40000000000 */
[----:B------:R-:W-:Y:S01]  /*0810*/  LOP3.LUT R10, R10, 0x1c0, RZ, 0xc0, !PT ;  /* 0x000001c00a0a7812 */ /* 0x000fe200078ec0ff */
[----:B------:R-:W-:Y:S01]  /*0820*/  IMAD.WIDE R202, R234, 0x80, R16 ;  /* 0x00000080eaca7825 */ /* 0x000fe200078e0210 */
[----:B------:R-:W1:Y:S01]  /*0830*/  I2F.RP R2, R8 ;  /* 0x0000000800027306 */ /* 0x000e620000209400 */
[----:B------:R-:W3:Y:S01]  /*0840*/  @!P1 S2R R27, SR_CgaCtaId ;  /* 0x00000000001b9919 */ /* 0x000ee20000008800 */
[----:B------:R-:W-:Y:S02]  /*0850*/  SHF.R.S32.HI R201, RZ, 0x1f, R200 ;  /* 0x0000001fffc97819 */ /* 0x000fe400000114c8 */
[C---:B------:R-:W-:Y:S02]  /*0860*/  IADD3 R11, R16.reuse, 0x30, RZ ;  /* 0x00000030100b7810 */ /* 0x040fe40007ffe0ff */
[----:B------:R-:W-:Y:S01]  /*0870*/  IADD3 R191, R16, 0x70, RZ ;  /* 0x0000007010bf7810 */ /* 0x000fe20007ffe0ff */
[----:B--2---:R-:W-:-:S02]  /*0880*/  @!P3 IMAD R7, R7, R4, RZ ;  /* 0x000000040707b224 */ /* 0x004fc400078e02ff */
[C---:B------:R-:W-:Y:S01]  /*0890*/  @!P3 IMAD.WIDE.U32 R18, R15.reuse, R4, RZ ;  /* 0x000000040f12b225 */ /* 0x040fe200078e00ff */
[----:B-1----:R-:W1:Y:S03]  /*08a0*/  MUFU.RCP R2, R2 ;  /* 0x0000000200027308 */ /* 0x002e660000001000 */
[----:B------:R-:W-:Y:S02]  /*08b0*/  @!P3 IMAD R5, R15, R5, R7 ;  /* 0x000000050f05b224 */ /* 0x000fe400078e0207 */
[----:B-1----:R-:W-:-:S04]  /*08c0*/  VIADD R2, R2, 0xffffffe ;  /* 0x0ffffffe02027836 */ /* 0x002fc80000000000 */
[----:B------:R-:W1:Y:S02]  /*08d0*/  F2I.FTZ.U32.TRUNC.NTZ R3, R2 ;  /* 0x0000000200037305 */ /* 0x000e64000021f000 */
[----:B-1----:R-:W-:Y:S02]  /*08e0*/  IMAD.MOV R230, RZ, RZ, -R3 ;  /* 0x000000ffffe67224 */ /* 0x002fe400078e0a03 */
[----:B------:R-:W-:Y:S02]  /*08f0*/  IMAD.MOV.U32 R2, RZ, RZ, RZ ;  /* 0x000000ffff027224 */ /* 0x000fe400078e00ff */
[----:B------:R-:W-:-:S04]  /*0900*/  IMAD R230, R230, R8, RZ ;  /* 0x00000008e6e67224 */ /* 0x000fc800078e02ff */
[----:B------:R-:W-:Y:S02]  /*0910*/  IMAD.HI.U32 R230, R3, R230, R2 ;  /* 0x000000e603e67227 */ /* 0x000fe400078e0002 */
[----:B------:R-:W1:Y:S04]  /*0920*/  @P3 LDC.64 R2, c[0x0][0x240] ;  /* 0x00009000ff023b82 */ /* 0x000e680000000a00 */
[----:B------:R-:W-:-:S04]  /*0930*/  IMAD.HI.U32 R230, R230, R0, RZ ;  /* 0x00000000e6e67227 */ /* 0x000fc800078e00ff */
[----:B------:R-:W-:-:S04]  /*0940*/  IMAD.MOV R9, RZ, RZ, -R230 ;  /* 0x000000ffff097224 */ /* 0x000fc800078e0ae6 */
[C---:B------:R-:W-:Y:S02]  /*0950*/  IMAD R9, R8.reuse, R9, R0 ;  /* 0x0000000908097224 */ /* 0x040fe400078e0200 */
[----:B------:R-:W2:Y:S03]  /*0960*/  @!P0 S2R R0, SR_CgaCtaId ;  /* 0x0000000000008919 */ /* 0x000ea60000008800 */
[----:B------:R-:W-:Y:S01]  /*0970*/  ISETP.GT.U32.AND P5, PT, R8, R9, PT ;  /* 0x000000090800720c */ /* 0x000fe20003fa4070 */
[----:B-1----:R-:W-:-:S04]  /*0980*/  @P3 IMAD.WIDE.U32 R24, R190, R2, RZ ;  /* 0x00000002be183225 */ /* 0x002fc800078e00ff */
[----:B------:R-:W-:-:S08]  /*0990*/  VIADD R2, R16, 0x40 ;  /* 0x0000004010027836 */ /* 0x000fd00000000000 */
[----:B------:R-:W-:Y:S02]  /*09a0*/  @!P5 IMAD.IADD R9, R9, 0x1, -R8 ;  /* 0x000000010909d824 */ /* 0x000fe400078e0a08 */
[----:B------:R-:W-:Y:S01]  /*09b0*/  @P3 IMAD R7, R190, R3, R25 ;  /* 0x00000003be073224 */ /* 0x000fe200078e0219 */
[----:B------:R-:W-:Y:S01]  /*09c0*/  ISETP.GE.AND P4, PT, R2, R187, PT ;  /* 0x000000bb0200720c */ /* 0x000fe20003f86270 */
[----:B------:R-:W-:Y:S01]  /*09d0*/  @!P3 IMAD.IADD R7, R19, 0x1, R5 ;  /* 0x000000011307b824 */ /* 0x000fe200078e0205 */
[----:B------:R-:W-:Y:S01]  /*09e0*/  @P3 MOV R2, R24 ;  /* 0x0000001800023202 */ /* 0x000fe20000000f00 */
[----:B------:R-:W-:Y:S01]  /*09f0*/  @!P3 IMAD.MOV.U32 R2, RZ, RZ, R18 ;  /* 0x000000ffff02b224 */ /* 0x000fe200078e0012 */
[----:B------:R-:W-:Y:S01]  /*0a00*/  ISETP.GE.U32.AND P6, PT, R9, R8, PT ;  /* 0x000000080900720c */ /* 0x000fe20003fc6070 */
[----:B------:R-:W1:Y:S01]  /*0a10*/  @!P2 LDC.64 R4, c[0x0][0x240] ;  /* 0x00009000ff04ab82 */ /* 0x000e620000000a00 */
[----:B------:R-:W-:Y:S01]  /*0a20*/  LOP3.LUT R3, R10, 0x38, R200, 0xf8, !PT ;  /* 0x000000380a037812 */ /* 0x000fe200078ef8c8 */
[----:B------:R-:W-:Y:S01]  /*0a30*/  @!P5 VIADD R230, R230, 0x1 ;  /* 0x00000001e6e6d836 */ /* 0x000fe20000000000 */
[----:B------:R-:W-:-:S02]  /*0a40*/  IADD3 R8, P3, R200, R2, RZ ;  /* 0x00000002c8087210 */ /* 0x000fc40007f7e0ff */
[----:B------:R-:W-:Y:S02]  /*0a50*/  SHF.R.U32.HI R10, RZ, 0x3, R10 ;  /* 0x00000003ff0a7819 */ /* 0x000fe4000001160a */
[----:B------:R-:W-:Y:S01]  /*0a60*/  @!P0 MOV R2, 0x400 ;  /* 0x0000040000028802 */ /* 0x000fe20000000f00 */
[----:B------:R-:W4:Y:S01]  /*0a70*/  @!P1 LDC.64 R18, c[0x0][0x240] ;  /* 0x00009000ff129b82 */ /* 0x000f220000000a00 */
[----:B------:R-:W-:Y:S02]  /*0a80*/  SHF.R.S32.HI R24, RZ, 0x1f, R22 ;  /* 0x0000001fff187819 */ /* 0x000fe40000011416 */
[----:B------:R-:W-:Y:S01]  /*0a90*/  LOP3.LUT R10, R3, R10, RZ, 0x3c, !PT ;  /* 0x0000000a030a7212 */ /* 0x000fe200078e3cff */
[----:B------:R-:W-:Y:S01]  /*0aa0*/  @P6 VIADD R230, R230, 0x1 ;  /* 0x00000001e6e66836 */ /* 0x000fe20000000000 */
[----:B--2---:R-:W-:Y:S01]  /*0ab0*/  @!P0 LEA R0, R0, R2, 0x18 ;  /* 0x0000000200008211 */ /* 0x004fe200078ec0ff */
[----:B------:R-:W-:Y:S01]  /*0ac0*/  IMAD R24, R24, UR4, RZ ;  /* 0x0000000418187c24 */ /* 0x000fe2000f8e02ff */
[----:B------:R-:W-:-:S02]  /*0ad0*/  @!P1 MOV R3, 0x400 ;  /* 0x0000040000039802 */ /* 0x000fc40000000f00 */
[C---:B------:R-:W-:Y:S01]  /*0ae0*/  LOP3.LUT R2, R22.reuse, R6, RZ, 0x3c, !PT ;  /* 0x0000000616027212 */ /* 0x040fe200078e3cff */
[----:B------:R-:W-:Y:S01]  /*0af0*/  IMAD R24, R22, UR5, R24 ;  /* 0x0000000516187c24 */ /* 0x000fe2000f8e0218 */
[----:B------:R-:W-:Y:S01]  /*0b00*/  IADD3.X R9, R201, R7, RZ, P3, !PT ;  /* 0x00000007c9097210 */ /* 0x000fe20001ffe4ff */
[----:B------:R-:W-:Y:S01]  /*0b10*/  UMOV UR5, 0x400 ;  /* 0x0000040000057882 */ /* 0x000fe20000000000 */
[----:B---3--:R-:W-:Y:S02]  /*0b20*/  @!P1 LEA R27, R27, R3, 0x18 ;  /* 0x000000031b1b9211 */ /* 0x008fe400078ec0ff */
[----:B------:R-:W-:Y:S01]  /*0b30*/  ISETP.GE.AND P3, PT, R2, RZ, PT ;  /* 0x000000ff0200720c */ /* 0x000fe20003f66270 */
[----:B------:R-:W-:Y:S01]  /*0b40*/  IMAD.WIDE.U32 R22, R22, UR4, R8 ;  /* 0x0000000416167c25 */ /* 0x000fe2000f8e0008 */
[----:B------:R-:W2:Y:S01]  /*0b50*/  @!P2 LDC.64 R2, c[0x0][0x210] ;  /* 0x00008400ff02ab82 */ /* 0x000ea20000000a00 */
[----:B------:R-:W-:Y:S02]  /*0b60*/  ISETP.NE.AND P5, PT, R6, RZ, PT ;  /* 0x000000ff0600720c */ /* 0x000fe40003fa5270 */
[----:B------:R-:W-:Y:S01]  /*0b70*/  LEA.HI R7, R14, R122, RZ, 0x6 ;  /* 0x0000007a0e077211 */ /* 0x000fe200078f30ff */
[----:B------:R-:W-:-:S02]  /*0b80*/  IMAD.IADD R25, R23, 0x1, R24 ;  /* 0x0000000117197824 */ /* 0x000fc400078e0218 */
[----:B-1----:R-:W-:Y:S01]  /*0b90*/  @!P2 IMAD R31, R203, R4, RZ ;  /* 0x00000004cb1fa224 */ /* 0x002fe200078e02ff */
[----:B------:R-:W-:Y:S01]  /*0ba0*/  SHF.L.U32 R7, R7, 0x3, RZ ;  /* 0x0000000307077819 */ /* 0x000fe200000006ff */
[----:B------:R-:W1:Y:S01]  /*0bb0*/  S2UR UR4, SR_CgaCtaId ;  /* 0x00000000000479c3 */ /* 0x000e620000008800 */
[----:B------:R-:W-:Y:S02]  /*0bc0*/  @!P2 IMAD.MOV.U32 R24, RZ, RZ, R22 ;  /* 0x000000ffff18a224 */ /* 0x000fe400078e0016 */
[----:B------:R-:W-:Y:S01]  /*0bd0*/  @!P3 IMAD.MOV R230, RZ, RZ, -R230 ;  /* 0x000000ffffe6b224 */ /* 0x000fe200078e0ae6 */
[----:B------:R-:W-:Y:S01]  /*0be0*/  LOP3.LUT R10, R10, 0xfffffe00, R7, 0xf8, !PT ;  /* 0xfffffe000a0a7812 */ /* 0x000fe200078ef807 */
[C---:B------:R-:W-:Y:S01]  /*0bf0*/  @!P2 IMAD R31, R202.reuse, R5, R31 ;  /* 0x00000005ca1fa224 */ /* 0x040fe200078e021f */
[----:B------:R-:W-:Y:S01]  /*0c00*/  @!P5 LOP3.LUT R230, RZ, R6, RZ, 0x33, !PT ;  /* 0x00000006ffe6d212 */ /* 0x000fe200078e33ff */
[C---:B------:R-:W-:Y:S01]  /*0c10*/  @!P2 IMAD.WIDE.U32 R34, R202.reuse, R4, R24 ;  /* 0x00000004ca22a225 */ /* 0x040fe200078e0018 */
[----:B------:R-:W3:Y:S01]  /*0c20*/  @!P0 LDC.64 R8, c[0x0][0x240] ;  /* 0x00009000ff088b82 */ /* 0x000ee20000000a00 */
[----:B------:R-:W-:-:S02]  /*0c30*/  @!P1 IADD3 R29, P5, R202, 0x10, RZ ;  /* 0x00000010ca1d9810 */ /* 0x000fc40007fbe0ff */
[----:B------:R-:W-:Y:S01]  /*0c40*/  ISETP.GE.AND P3, PT, R11, R187, PT ;  /* 0x000000bb0b00720c */ /* 0x000fe20003f66270 */
[----:B------:R-:W-:Y:S01]  /*0c50*/  @!P1 IMAD R27, R10, 0x2, R27 ;  /* 0x000000020a1b9824 */ /* 0x000fe200078e021b */
[----:B------:R-:W-:Y:S01]  /*0c60*/  @!P2 IADD3 R31, R35, R31, RZ ;  /* 0x0000001f231fa210 */ /* 0x000fe20007ffe0ff */
[--C-:B------:R-:W-:Y:S01]  /*0c70*/  @!P1 IMAD.X R30, RZ, RZ, R203.reuse, P5 ;  /* 0x000000ffff1e9224 */ /* 0x100fe200028e06cb */
[----:B------:R-:W-:Y:S01]  /*0c80*/  @!P0 IADD3 R28, P5, R202, 0x20, RZ ;  /* 0x00000020ca1c8810 */ /* 0x000fe20007fbe0ff */
[----:B------:R-:W5:Y:S01]  /*0c90*/  @!P1 LDC.64 R6, c[0x0][0x210] ;  /* 0x00008400ff069b82 */ /* 0x000f620000000a00 */
[----:B--2---:R-:W-:Y:S01]  /*0ca0*/  @!P2 LEA R32, P6, R34, R2, 0x1 ;  /* 0x000000022220a211 */ /* 0x004fe200078c08ff */
[----:B----4-:R-:W-:Y:S01]  /*0cb0*/  @!P1 IMAD R2, R30, R18, RZ ;  /* 0x000000121e029224 */ /* 0x010fe200078e02ff */
[----:B------:R-:W-:Y:S01]  /*0cc0*/  @!P1 MOV R35, R25 ;  /* 0x0000001900239202 */ /* 0x000fe20000000f00 */
[----:B------:R-:W-:Y:S01]  /*0cd0*/  @!P0 IMAD.X R30, RZ, RZ, R203, P5 ;  /* 0x000000ffff1e8224 */ /* 0x000fe200028e06cb */
[----:B------:R-:W-:Y:S01]  /*0ce0*/  @!P2 LEA.HI.X R33, R34, R3, R31, 0x1, P6 ;  /* 0x000000032221a211 */ /* 0x000fe200030f0c1f */
[----:B------:R-:W-:Y:S01]  /*0cf0*/  @!P1 IMAD R19, R29, R19, R2 ;  /* 0x000000131d139224 */ /* 0x000fe200078e0202 */
[----:B------:R-:W-:Y:S01]  /*0d00*/  @!P0 LEA R0, R10, R0, 0x1 ;  /* 0x000000000a008211 */ /* 0x000fe200078e08ff */
[----:B------:R-:W2:Y:S01]  /*0d10*/  @!P0 LDC.64 R4, c[0x0][0x210] ;  /* 0x00008400ff048b82 */ /* 0x000ea20000000a00 */
[----:B-1----:R-:W-:Y:S01]  /*0d20*/  ULEA UR4, UR4, UR5, 0x18 ;  /* 0x0000000504047291 */ /* 0x002fe2000f8ec03f */
[----:B------:R-:W-:-:S02]  /*0d30*/  @!P1 IMAD.MOV.U32 R34, RZ, RZ, R22 ;  /* 0x000000ffff229224 */ /* 0x000fc400078e0016 */
[----:B------:R-:W-:Y:S02]  /*0d40*/  @!P0 IMAD.MOV.U32 R31, RZ, RZ, R25 ;  /* 0x000000ffff1f8224 */ /* 0x000fe400078e0019 */
[----:B------:R-:W-:Y:S01]  /*0d50*/  @!P1 IMAD.WIDE.U32 R34, R29, R18, R34 ;  /* 0x000000121d229225 */ /* 0x000fe200078e0022 */
[----:B------:R-:W-:Y:S01]  /*0d60*/  LEA R194, R10, UR4, 0x1 ;  /* 0x000000040ac27c11 */ /* 0x000fe2000f8e08ff */
[----:B------:R-:W1:Y:S02]  /*0d70*/  @!P3 LDC.64 R2, c[0x0][0x240] ;  /* 0x00009000ff02bb82 */ /* 0x000e640000000a00 */
[----:B---3--:R-:W-:Y:S01]  /*0d80*/  @!P0 IMAD R30, R30, R8, RZ ;  /* 0x000000081e1e8224 */ /* 0x008fe200078e02ff */
[----:B------:R-:W-:Y:S01]  /*0d90*/  @!P1 IADD3 R19, R35, R19, RZ ;  /* 0x0000001323139210 */ /* 0x000fe20007ffe0ff */
[----:B------:R-:W-:Y:S01]  /*0da0*/  @!PT LDS RZ, [RZ] ;  /* 0x00000000fffff984 */ /* 0x000fe20000000800 */
[----:B------:R-:W-:Y:S01]  /*0db0*/  @!PT LDS RZ, [RZ] ;  /* 0x00000000fffff984 */ /* 0x000fe20000000800 */
[----:B------:R-:W-:Y:S01]  /*0dc0*/  @!PT LDS RZ, [RZ] ;  /* 0x00000000fffff984 */ /* 0x000fe20000000800 */
[----:B------:R3:W-:Y:S02]  /*0dd0*/  @!P2 LDGSTS.E.BYPASS.LTC128B.128 [R194], desc[UR24][R32.64] ;  /* 0x0000000020c2afae */ /* 0x0007e4000b901d58 */
[----:B------:R-:W-:-:S02]  /*0de0*/  @!P0 IMAD R9, R28, R9, R30 ;  /* 0x000000091c098224 */ /* 0x000fc400078e021e */
[----:B------:R-:W-:Y:S01]  /*0df0*/  @!P0 IMAD.MOV.U32 R30, RZ, RZ, R22 ;  /* 0x000000ffff1e8224 */ /* 0x000fe200078e0016 */
[----:B-----5:R-:W-:-:S03]  /*0e00*/  @!P1 LEA R18, P2, R34, R6, 0x1 ;  /* 0x0000000622129211 */ /* 0x020fc600078408ff */
[----:B------:R-:W-:Y:S01]  /*0e10*/  @!P0 IMAD.WIDE.U32 R30, R28, R8, R30 ;  /* 0x000000081c1e8225 */ /* 0x000fe200078e001e */
[----:B------:R-:W-:Y:S01]  /*0e20*/  @!P1 LEA.HI.X R19, R34, R7, R19, 0x1, P2 ;  /* 0x0000000722139211 */ /* 0x000fe200010f0c13 */
[----:B------:R-:W4:Y:S01]  /*0e30*/  @!P3 S2R R8, SR_CgaCtaId ;  /* 0x000000000008b919 */ /* 0x000f220000008800 */
[----:B------:R-:W-:Y:S01]  /*0e40*/  ISETP.GE.AND P2, PT, R193, R187, PT ;  /* 0x000000bbc100720c */ /* 0x000fe20003f46270 */
[----:B------:R-:W-:Y:S01]  /*0e50*/  @!P0 IMAD.IADD R9, R31, 0x1, R9 ;  /* 0x000000011f098824 */ /* 0x000fe200078e0209 */
[C---:B--2---:R-:W-:Y:S01]  /*0e60*/  @!P0 LEA R28, P6, R30.reuse, R4, 0x1 ;  /* 0x000000041e1c8211 */ /* 0x044fe200078c08ff */
[----:B------:R-:W2:Y:S01]  /*0e70*/  @!P3 LDC.64 R6, c[0x0][0x210] ;  /* 0x00008400ff06bb82 */ /* 0x000ea20000000a00 */
[----:B------:R5:W-:Y:S01]  /*0e80*/  @!P1 LDGSTS.E.BYPASS.LTC128B.128 [R27+0x800], desc[UR24][R18.64] ;  /* 0x00800000121b9fae */ /* 0x000be2000b901d58 */
[----:B------:R-:W-:Y:S01]  /*0e90*/  @!P3 IMAD.MOV.U32 R31, RZ, RZ, R25 ;  /* 0x000000ffff1fb224 */ /* 0x000fe200078e0019 */
[----:B------:R-:W-:Y:S01]  /*0ea0*/  @!P0 LEA.HI.X R29, R30, R5, R9, 0x1, P6 ;  /* 0x000000051e1d8211 */ /* 0x000fe200030f0c09 */
[----:B------:R-:W-:Y:S01]  /*0eb0*/  @!P3 IMAD.MOV.U32 R30, RZ, RZ, R22 ;  /* 0x000000ffff1eb224 */ /* 0x000fe200078e0016 */
[----:B------:R-:W-:-:S03]  /*0ec0*/  ISETP.NE.AND P1, PT, R21, -0x1, PT ;  /* 0xffffffff1500780c */ /* 0x000fc60003f25270 */
[----:B------:R-:W4:Y:S01]  /*0ed0*/  @!P4 LDC.64 R4, c[0x0][0x240] ;  /* 0x00009000ff04cb82 */ /* 0x000f220000000a00 */
[----:B------:R5:W-:Y:S01]  /*0ee0*/  @!P0 LDGSTS.E.BYPASS.LTC128B.128 [R0+0x1000], desc[UR24][R28.64] ;  /* 0x010000001c008fae */ /* 0x000be2000b901d58 */
[----:B---3--:R-:W-:-:S04]  /*0ef0*/  @!P3 IADD3 R32, P5, R202, 0x30, RZ ;  /* 0x00000030ca20b810 */ /* 0x008fc80007fbe0ff */
[----:B------:R-:W-:-:S04]  /*0f00*/  @!P3 IADD3.X R9, RZ, R203, RZ, P5, !PT ;  /* 0x000000cbff09b210 */ /* 0x000fc80002ffe4ff */
[----:B------:R-:W3:Y:S01]  /*0f10*/  @P1 LDC.64 R214, c[0x0][0x250] ;  /* 0x00009400ffd61b82 */ /* 0x000ee20000000a00 */
[----:B-1----:R-:W-:-:S07]  /*0f20*/  @!P3 IMAD R9, R9, R2, RZ ;  /* 0x000000020909b224 */ /* 0x002fce00078e02ff */
[----:B------:R-:W1:Y:S01]  /*0f30*/  @P1 LDC.64 R138, c[0x0][0x248] ;  /* 0x00009200ff8a1b82 */ /* 0x000e620000000a00 */
[----:B-----5:R-:W5:Y:S01]  /*0f40*/  @!P2 S2R R27, SR_CgaCtaId ;  /* 0x00000000001ba919 */ /* 0x020f620000008800 */
[----:B------:R-:W-:Y:S01]  /*0f50*/  @!P3 IMAD R18, R32, R3, R9 ;  /* 0x000000032012b224 */ /* 0x000fe200078e0209 */
[----:B------:R-:W-:Y:S01]  /*0f60*/  @!P4 IADD3 R9, P0, R202, 0x40, RZ ;  /* 0x00000040ca09c810 */ /* 0x000fe20007f1e0ff */
[----:B------:R-:W-:-:S04]  /*0f70*/  @!P3 IMAD.WIDE.U32 R32, R32, R2, R30 ;  /* 0x000000022020b225 */ /* 0x000fc800078e001e */
[----:B------:R-:W5:Y:S01]  /*0f80*/  @!P4 LDC.64 R2, c[0x0][0x210] ;  /* 0x00008400ff02cb82 */ /* 0x000f620000000a00 */
[----:B------:R-:W-:Y:S01]  /*0f90*/  @!P4 IADD3.X R19, RZ, R203, RZ, P0, !PT ;  /* 0x000000cbff13c210 */ /* 0x000fe200007fe4ff */
[----:B------:R-:W1:Y:S01]  /*0fa0*/  @!P4 S2R R28, SR_CgaCtaId ;  /* 0x00000000001cc919 */ /* 0x000e620000008800 */
[----:B------:R-:W-:Y:S01]  /*0fb0*/  IMAD R0, R120, -0x40, R235 ;  /* 0xffffffc078007824 */ /* 0x000fe200078e02eb */
[----:B--2---:R-:W-:Y:S01]  /*0fc0*/  @!P3 LEA R30, P0, R32, R6, 0x1 ;  /* 0x00000006201eb211 */ /* 0x004fe200078008ff */
[----:B------:R-:W-:Y:S02]  /*0fd0*/  @!P3 IMAD.IADD R18, R33, 0x1, R18 ;  /* 0x000000012112b824 */ /* 0x000fe400078e0212 */
[----:B----4-:R-:W-:Y:S01]  /*0fe0*/  @!P4 IMAD R6, R19, R4, RZ ;  /* 0x000000041306c224 */ /* 0x010fe200078e02ff */
[CC--:B------:R-:W-:Y:S01]  /*0ff0*/  ISETP.GE.AND P5, PT, R26.reuse, R0.reuse, PT ;  /* 0x000000001a00720c */ /* 0x0c0fe20003fa6270 */
[----:B------:R-:W-:Y:S01]  /*1000*/  @!P4 IMAD.MOV.U32 R19, RZ, RZ, R25 ;  /* 0x000000ffff13c224 */ /* 0x000fe200078e0019 */
[----:B------:R-:W-:Y:S01]  /*1010*/  ISETP.GE.AND P6, PT, R26, R0, PT ;  /* 0x000000001a00720c */ /* 0x000fe20003fc6270 */
[----:B------:R-:W-:Y:S01]  /*1020*/  @P1 IMAD.IADD R29, R20, 0x1, R21 ;  /* 0x00000001141d1824 */ /* 0x000fe200078e0215 */
[----:B------:R-:W-:-:S02]  /*1030*/  @!P3 MOV R26, 0x400 ;  /* 0x00000400001ab802 */ /* 0x000fc40000000f00 */
[----:B------:R-:W-:Y:S01]  /*1040*/  @!P3 LEA.HI.X R31, R32, R7, R18, 0x1, P0 ;  /* 0x00000007201fb211 */ /* 0x000fe200000f0c12 */
[----:B------:R-:W-:Y:S01]  /*1050*/  @!P4 IMAD.MOV.U32 R18, RZ, RZ, R22 ;  /* 0x000000ffff12c224 */ /* 0x000fe200078e0016 */
[----:B------:R-:W-:Y:S01]  /*1060*/  @!P3 LEA R8, R8, R26, 0x18 ;  /* 0x0000001a0808b211 */ /* 0x000fe200078ec0ff */
[C---:B------:R-:W-:Y:S01]  /*1070*/  @!P4 IMAD R7, R9.reuse, R5, R6 ;  /* 0x000000050907c224 */ /* 0x040fe200078e0206 */
[----:B------:R-:W-:Y:S01]  /*1080*/  ISETP.GE.AND P0, PT, R192, R187, PT ;  /* 0x000000bbc000720c */ /* 0x000fe20003f06270 */
[----:B------:R-:W-:Y:S01]  /*1090*/  @!P4 IMAD.WIDE.U32 R18, R9, R4, R18 ;  /* 0x000000040912c225 */ /* 0x000fe200078e0012 */
[----:B------:R-:W-:Y:S02]  /*10a0*/  @!P3 LEA R5, R10, R8, 0x1 ;  /* 0x000000080a05b211 */ /* 0x000fe400078e08ff */
[----:B------:R-:W2:Y:S01]  /*10b0*/  @!P2 LDC.64 R8, c[0x0][0x240] ;  /* 0x00009000ff08ab82 */ /* 0x000ea20000000a00 */
[----:B------:R-:W-:Y:S01]  /*10c0*/  @!P4 MOV R6, 0x400 ;  /* 0x000004000006c802 */ /* 0x000fe20000000f00 */
[----:B---3--:R-:W-:Y:S01]  /*10d0*/  @P1 IMAD.WIDE.U32 R38, R29, R214, RZ ;  /* 0x000000d61d261225 */ /* 0x008fe200078e00ff */
[----:B------:R3:W-:Y:S01]  /*10e0*/  @!P3 LDGSTS.E.BYPASS.LTC128B.128 [R5+0x1800], desc[UR24][R30.64] ;  /* 0x018000001e05bfae */ /* 0x0007e2000b901d58 */
[----:B------:R-:W-:-:S02]  /*10f0*/  @!P4 IADD3 R4, R19, R7, RZ ;  /* 0x000000071304c210 */ /* 0x000fc40007ffe0ff */
[----:B-----5:R-:W-:Y:S01]  /*1100*/  @!P4 LEA R34, P3, R18, R2, 0x1 ;  /* 0x000000021222c211 */ /* 0x020fe200078608ff */
[----:B------:R-:W-:Y:S02]  /*1110*/  @P1 IMAD.IADD R19, R20, 0x1, R21 ;  /* 0x0000000114131824 */ /* 0x000fe400078e0215 */
[----:B------:R-:W4:Y:S01]  /*1120*/  @!P0 S2R R26, SR_CgaCtaId ;  /* 0x00000000001a8919 */ /* 0x000f220000008800 */
[----:B------:R-:W-:Y:S01]  /*1130*/  @!P4 LEA.HI.X R35, R18, R3, R4, 0x1, P3 ;  /* 0x000000031223c211 */ /* 0x000fe200018f0c04 */
[----:B------:R-:W-:Y:S01]  /*1140*/  @P1 IMAD R18, R29, R215, RZ ;  /* 0x000000d71d121224 */ /* 0x000fe200078e02ff */
[----:B-1----:R-:W-:Y:S01]  /*1150*/  @!P4 LEA R28, R28, R6, 0x18 ;  /* 0x000000061c1cc211 */ /* 0x002fe200078ec0ff */
[----:B------:R-:W1:Y:S01]  /*1160*/  @!P2 LDC.64 R2, c[0x0][0x210] ;  /* 0x00008400ff02ab82 */ /* 0x000e620000000a00 */
[----:B------:R-:W-:Y:S01]  /*1170*/  @!P2 IADD3 R36, P3, R202, 0x50, RZ ;  /* 0x00000050ca24a810 */ /* 0x000fe20007f7e0ff */
[----:B------:R-:W-:Y:S01]  /*1180*/  @P1 IMAD.WIDE.U32 R32, R19, R138, RZ ;  /* 0x0000008a13201225 */ /* 0x000fe200078e00ff */
[----:B------:R-:W-:-:S02]  /*1190*/  @P1 IADD3 R18, R39, R18, RZ ;  /* 0x0000001227121210 */ /* 0x000fc40007ffe0ff */
[----:B------:R-:W-:-:S03]  /*11a0*/  @!P2 MOV R39, R25 ;  /* 0x000000190027a202 */ /* 0x000fc60000000f00 */
[----:B------:R-:W1:Y:S01]  /*11b0*/  @!P0 LDC.64 R6, c[0x0][0x240] ;  /* 0x00009000ff068b82 */ /* 0x000e620000000a00 */
[----:B---3--:R-:W-:Y:S01]  /*11c0*/  @!P2 MOV R5, 0x400 ;  /* 0x000004000005a802 */ /* 0x008fe20000000f00 */
[----:B------:R-:W-:Y:S01]  /*11d0*/  @!P2 IMAD.X R30, RZ, RZ, R203, P3 ;  /* 0x000000ffff1ea224 */ /* 0x000fe200018e06cb */
[----:B------:R-:W-:Y:S01]  /*11e0*/  @!P0 IADD3 R21, P3, R202, 0x60, RZ ;  /* 0x00000060ca158810 */ /* 0x000fe20007f7e0ff */
[----:B------:R-:W-:Y:S01]  /*11f0*/  @P1 IMAD R31, R19, R139, RZ ;  /* 0x0000008b131f1224 */ /* 0x000fe200078e02ff */
[----:B------:R-:W-:Y:S01]  /*1200*/  @!P2 LEA R27, R27, R5, 0x18 ;  /* 0x000000051b1ba211 */ /* 0x000fe200078ec0ff */
[----:B--2---:R-:W-:Y:S02]  /*1210*/  @!P2 IMAD R30, R30, R8, RZ ;  /* 0x000000081e1ea224 */ /* 0x004fe400078e02ff */
[----:B------:R-:W2:Y:S01]  /*1220*/  @!P0 LDC.64 R4, c[0x0][0x210] ;  /* 0x00008400ff048b82 */ /* 0x000ea20000000a00 */
[----:B------:R-:W-:Y:S02]  /*1230*/  @P1 IMAD.MOV.U32 R19, RZ, RZ, R38 ;  /* 0x000000ffff131224 */ /* 0x000fe400078e0026 */
[----:B------:R-:W-:-:S02]  /*1240*/  @!P2 IMAD.MOV.U32 R38, RZ, RZ, R22 ;  /* 0x000000ffff26a224 */ /* 0x000fc400078e0016 */
[----:B------:R-:W-:Y:S01]  /*1250*/  @!P0 IMAD.X R29, RZ, RZ, R203, P3 ;  /* 0x000000ffff1d8224 */ /* 0x000fe200018e06cb */
[----:B------:R-:W-:Y:S01]  /*1260*/  ISETP.GE.AND P3, PT, R191, R187, PT ;  /* 0x000000bbbf00720c */ /* 0x000fe20003f66270 */
[C---:B------:R-:W-:Y:S02]  /*1270*/  @!P2 IMAD R30, R36.reuse, R9, R30 ;  /* 0x00000009241ea224 */ /* 0x040fe400078e021e */
[----:B------:R-:W-:-:S04]  /*1280*/  @!P2 IMAD.WIDE.U32 R36, R36, R8, R38 ;  /* 0x000000082424a225 */ /* 0x000fc800078e0026 */
[----:B------:R-:W-:Y:S01]  /*1290*/  @P1 IMAD.IADD R31, R33, 0x1, R31 ;  /* 0x00000001211f1824 */ /* 0x000fe200078e021f */
[----:B----4-:R-:W-:Y:S06]  /*12a0*/  @P1 BRA `(.L_x_783) ;  /* 0x0000000000341947 */ /* 0x010fec0003800000 */
[----:B------:R-:W3:Y:S01]  /*12b0*/  LDC.64 R138, c[0x0][0x248] ;  /* 0x00009200ff8a7b82 */ /* 0x000ee20000000a00 */
[----:B------:R-:W-:Y:S02]  /*12c0*/  SHF.R.S32.HI R32, RZ, 0x1f, R20 ;  /* 0x0000001fff207819 */ /* 0x000fe40000011414 */
[----:B------:R-:W-:-:S05]  /*12d0*/  SHF.R.S32.HI R31, RZ, 0x1f, R15 ;  /* 0x0000001fff1f7819 */ /* 0x000fca000001140f */
[----:B------:R-:W4:Y:S01]  /*12e0*/  LDC.64 R8, c[0x0][0x230] ;  /* 0x00008c00ff087b82 */ /* 0x000f220000000a00 */
[-C--:B---3--:R-:W-:Y:S02]  /*12f0*/  IMAD R32, R32, R138.reuse, RZ ;  /* 0x0000008a20207224 */ /* 0x088fe400078e02ff */
[----:B------:R-:W-:-:S04]  /*1300*/  IMAD.WIDE.U32 R38, R20, R138, RZ ;  /* 0x0000008a14267225 */ /* 0x000fc800078e00ff */
[----:B------:R-:W-:Y:S02]  /*1310*/  IMAD R32, R20, R139, R32 ;  /* 0x0000008b14207224 */ /* 0x000fe400078e0220 */
[----:B----4-:R-:W-:-:S03]  /*1320*/  IMAD R31, R31, R8, RZ ;  /* 0x000000081f1f7224 */ /* 0x010fc600078e02ff */
[----:B------:R-:W-:Y:S01]  /*1330*/  IADD3 R33, R39, R32, RZ ;  /* 0x0000002027217210 */ /* 0x000fe20007ffe0ff */
[----:B------:R-:W-:Y:S01]  /*1340*/  IMAD R31, R15, R9, R31 ;  /* 0x000000090f1f7224 */ /* 0x000fe200078e021f */
[----:B------:R-:W-:-:S05]  /*1350*/  MOV R32, R38 ;  /* 0x0000002600207202 */ /* 0x000fca0000000f00 */
[----:B------:R-:W-:-:S05]  /*1360*/  IMAD.WIDE.U32 R32, R15, R8, R32 ;  /* 0x000000080f207225 */ /* 0x000fca00078e0020 */
[----:B------:R-:W-:Y:S02]  /*1370*/  IADD3 R31, R33, R31, RZ ;  /* 0x0000001f211f7210 */ /* 0x000fe40007ffe0ff */
.L_x_783:
[----:B------:R-:W-:Y:S05]  /*1380*/  @P1 BRA `(.L_x_784) ;  /* 0x0000000000341947 */ /* 0x000fea0003800000 */
        /* <DEDUP_REMOVED lines=9> */
[C---:B------:R-:W-:Y:S02]  /*1420*/  IMAD R18, R15.reuse, R9, R18 ;  /* 0x000000090f127224 */ /* 0x040fe400078e0212 */
[----:B------:R-:W-:-:S05]  /*1430*/  IMAD.WIDE.U32 R8, R15, R8, R38 ;  /* 0x000000080f087225 */ /* 0x000fca00078e0026 */
[----:B------:R-:W-:Y:S02]  /*1440*/  IADD3 R18, R9, R18, RZ ;  /* 0x0000001209127210 */ /* 0x000fe40007ffe0ff */
[----:B------:R-:W-:-:S07]  /*1450*/  MOV R19, R8 ;  /* 0x0000000800137202 */ /* 0x000fce0000000f00 */
.L_x_784:
[----:B------:R-:W-:Y:S01]  /*1460*/  @!P4 IMAD R28, R10, 0x2, R28 ;  /* 0x000000020a1cc824 */ /* 0x000fe200078e021c */
[C---:B-1----:R-:W-:Y:S01]  /*1470*/  @!P2 LEA R8, P1, R36.reuse, R2, 0x1 ;  /* 0x000000022408a211 */ /* 0x042fe200078208ff */
[----:B------:R-:W-:Y:S01]  /*1480*/  @!P0 IMAD R29, R29, R6, RZ ;  /* 0x000000061d1d8224 */ /* 0x000fe200078e02ff */
[----:B------:R-:W1:Y:S01]  /*1490*/  @!P3 S2R R23, SR_CgaCtaId ;  /* 0x000000000017b919 */ /* 0x000e620000008800 */
[----:B------:R-:W-:Y:S01]  /*14a0*/  @!P2 IMAD.IADD R30, R37, 0x1, R30 ;  /* 0x00000001251ea824 */ /* 0x000fe200078e021e */
[----:B------:R-:W-:Y:S01]  /*14b0*/  ULDC.64 UR6, c[0x0][0x260] ;  /* 0x0000980000067ab9 */ /* 0x000fe20000000a00 */
[----:B------:R-:W-:Y:S01]  /*14c0*/  @!P0 IMAD R7, R21, R7, R29 ;  /* 0x0000000715078224 */ /* 0x000fe200078e021d */
[----:B------:R-:W-:Y:S01]  /*14d0*/  @!PT LDS RZ, [RZ] ;  /* 0x00000000fffff984 */ /* 0x000fe20000000800 */
[----:B------:R-:W-:Y:S01]  /*14e0*/  @!PT LDS RZ, [RZ] ;  /* 0x00000000fffff984 */ /* 0x000fe20000000800 */
[----:B------:R-:W-:Y:S01]  /*14f0*/  @!PT LDS RZ, [RZ] ;  /* 0x00000000fffff984 */ /* 0x000fe20000000800 */
[----:B------:R3:W-:Y:S01]  /*1500*/  @!P4 LDGSTS.E.BYPASS.LTC128B.128 [R28+0x2000], desc[UR24][R34.64] ;  /* 0x02000000221ccfae */ /* 0x0007e2000b901d58 */
[----:B------:R-:W-:Y:S01]  /*1510*/  @!P0 IMAD.MOV.U32 R29, RZ, RZ, R25 ;  /* 0x000000ffff1d8224 */ /* 0x000fe200078e0019 */
[----:B------:R-:W-:Y:S01]  /*1520*/  @!P2 LEA.HI.X R9, R36, R3, R30, 0x1, P1 ;  /* 0x000000032409a211 */ /* 0x000fe200008f0c1e */
[----:B------:R-:W-:Y:S01]  /*1530*/  @!P2 IMAD R27, R10, 0x2, R27 ;  /* 0x000000020a1ba824 */ /* 0x000fe200078e021b */
[----:B------:R-:W-:Y:S01]  /*1540*/  ISETP.GE.AND P4, PT, R16, R0, PT ;  /* 0x000000001000720c */ /* 0x000fe20003f86270 */
[----:B------:R-:W4:Y:S01]  /*1550*/  @!P3 LDC.64 R2, c[0x0][0x240] ;  /* 0x00009000ff02bb82 */ /* 0x000f220000000a00 */
[----:B------:R-:W-:Y:S01]  /*1560*/  @!P3 IMAD.MOV.U32 R24, RZ, RZ, R22 ;  /* 0x000000ffff18b224 */ /* 0x000fe200078e0016 */
[C---:B------:R-:W-:Y:S01]  /*1570*/  SHF.L.U64.HI R118, R138.reuse, 0x6, R139 ;  /* 0x000000068a767819 */ /* 0x040fe2000001028b */
[----:B------:R5:W-:Y:S01]  /*1580*/  @!P2 LDGSTS.E.BYPASS.LTC128B.128 [R27+0x2800], desc[UR24][R8.64] ;  /* 0x02800000081bafae */ /* 0x000be2000b901d58 */
[----:B------:R-:W-:Y:S01]  /*1590*/  IMAD.SHL.U32 R119, R138, 0x40, RZ ;  /* 0x000000408a777824 */ /* 0x000fe200078e00ff */
[----:B------:R-:W-:Y:S01]  /*15a0*/  LEA.HI R14, R14, R122, RZ, 0x4 ;  /* 0x0000007a0e0e7211 */ /* 0x000fe200078f20ff */
[C---:B------:R-:W-:Y:S01]  /*15b0*/  IMAD.SHL.U32 R189, R214.reuse, 0x40, RZ ;  /* 0x00000040d6bd7824 */ /* 0x040fe200078e00ff */
[----:B------:R-:W1:Y:S01]  /*15c0*/  @!P5 S2R R15, SR_CgaCtaId ;  /* 0x00000000000fd919 */ /* 0x000e620000008800 */
[----:B------:R-:W-:Y:S01]  /*15d0*/  SHF.L.U64.HI R188, R214, 0x6, R215 ;  /* 0x00000006d6bc7819 */ /* 0x000fe200000102d7 */
[----:B------:R-:W-:Y:S01]  /*15e0*/  IMAD.MOV.U32 R208, RZ, RZ, R120 ;  /* 0x000000ffffd07224 */ /* 0x000fe200078e0078 */
[----:B------:R-:W-:Y:S01]  /*15f0*/  SHF.R.S32.HI R185, RZ, 0x4, R14 ;  /* 0x00000004ffb97819 */ /* 0x000fe2000001140e */
[----:B------:R-:W-:Y:S01]  /*1600*/  IMAD.SHL.U32 R239, R122, 0x2, RZ ;  /* 0x000000027aef7824 */ /* 0x000fe200078e00ff */
[----:B------:R-:W-:Y:S01]  /*1610*/  SHF.R.S32.HI R123, RZ, 0x5, R123 ;  /* 0x00000005ff7b7819 */ /* 0x000fe2000001147b */
[----:B------:R-:W-:Y:S01]  /*1620*/  IMAD.WIDE.U32 R212, R137, -0x2daee0ad, RZ ;  /* 0xd2511f5389d47825 */ /* 0x000fe200078e00ff */
[----:B------:R-:W-:Y:S01]  /*1630*/  SHF.R.S32.HI R195, RZ, 0x1f, R127 ;  /* 0x0000001fffc37819 */ /* 0x000fe2000001147f */
[----:B------:R-:W-:Y:S01]  /*1640*/  UIADD3 UR20, UR26, -0x61c88647, URZ ;  /* 0x9e3779b91a147890 */ /* 0x000fe2000fffe03f */
[----:B------:R-:W-:Y:S01]  /*1650*/  LOP3.LUT R239, R239, 0x6, RZ, 0xc0, !PT ;  /* 0x00000006efef7812 */ /* 0x000fe200078ec0ff */
[----:B------:R-:W-:Y:S01]  /*1660*/  IMAD R126, R123, 0x10, R126 ;  /* 0x000000107b7e7824 */ /* 0x000fe200078e027e */
[----:B------:R-:W-:Y:S01]  /*1670*/  LEA.HI R195, R195, R127, RZ, 0x2 ;  /* 0x0000007fc3c37211 */ /* 0x000fe200078f10ff */
[----:B------:R-:W-:Y:S01]  /*1680*/  IMAD R234, R234, 0x8, R123 ;  /* 0x00000008eaea7824 */ /* 0x000fe200078e027b */
[----:B------:R-:W-:Y:S01]  /*1690*/  LOP3.LUT R228, R121, UR26, RZ, 0x3c, !PT ;  /* 0x0000001a79e47c12 */ /* 0x000fe2000f8e3cff */
[----:B------:R-:W-:Y:S01]  /*16a0*/  UIADD3 UR19, UR27, -0x4498517b, URZ ;  /* 0xbb67ae851b137890 */ /* 0x000fe2000fffe03f */
[----:B---3--:R-:W-:Y:S01]  /*16b0*/  @!P0 IMAD.MOV.U32 R28, RZ, RZ, R22 ;  /* 0x000000ffff1c8224 */ /* 0x008fe200078e0016 */
[----:B------:R-:W-:Y:S01]  /*16c0*/  SHF.R.S32.HI R195, RZ, 0x2, R195 ;  /* 0x00000002ffc37819 */ /* 0x000fe200000114c3 */
[----:B------:R-:W3:Y:S01]  /*16d0*/  @!P4 S2R R22, SR_CgaCtaId ;  /* 0x000000000016c919 */ /* 0x000ee20000008800 */
[----:B------:R-:W-:-:S02]  /*16e0*/  VIADD R229, R234, 0x4 ;  /* 0x00000004eae57836 */ /* 0x000fc40000000000 */
[----:B------:R-:W-:Y:S01]  /*16f0*/  @!P0 IMAD.WIDE.U32 R28, R21, R6, R28 ;  /* 0x00000006151c8225 */ /* 0x000fe200078e001c */
[----:B------:R-:W-:Y:S02]  /*1700*/  IADD3 R126, R126, 0x1, R195 ;  /* 0x000000017e7e7810 */ /* 0x000fe40007ffe0c3 */
[----:B-----5:R-:W-:Y:S01]  /*1710*/  SHF.R.S32.HI R8, RZ, 0x1f, R230 ;  /* 0x0000001fff087819 */ /* 0x020fe200000114e6 */
[----:B------:R-:W-:Y:S01]  /*1720*/  @!P0 IMAD.IADD R7, R29, 0x1, R7 ;  /* 0x000000011d078824 */ /* 0x000fe200078e0207 */
[----:B--2---:R-:W-:Y:S01]  /*1730*/  @!P0 LEA R4, P1, R28, R4, 0x1 ;  /* 0x000000041c048211 */ /* 0x004fe200078208ff */
[----:B------:R-:W-:Y:S01]  /*1740*/  IMAD R6, R17, R138, RZ ;  /* 0x0000008a11067224 */ /* 0x000fe200078e02ff */
[----:B------:R-:W-:Y:S01]  /*1750*/  IADD3 R126, R235, R126, -R125 ;  /* 0x0000007eeb7e7210 */ /* 0x000fe20007ffe87d */
[----:B------:R-:W-:Y:S01]  /*1760*/  IMAD.WIDE.U32 R20, R16, R138, R200 ;  /* 0x0000008a10147225 */ /* 0x000fe200078e00c8 */
[----:B------:R-:W-:Y:S02]  /*1770*/  @!P0 LEA.HI.X R5, R28, R5, R7, 0x1, P1 ;  /* 0x000000051c058211 */ /* 0x000fe400008f0c07 */
[----:B------:R-:W-:Y:S01]  /*1780*/  @!P0 MOV R7, 0x400 ;  /* 0x0000040000078802 */ /* 0x000fe20000000f00 */
[----:B------:R-:W-:Y:S01]  /*1790*/  IMAD R6, R16, R139, R6 ;  /* 0x0000008b10067224 */ /* 0x000fe200078e0206 */
[----:B------:R-:W-:Y:S01]  /*17a0*/  IADD3 R196, P1, R32, R20, RZ ;  /* 0x0000001420c47210 */ /* 0x000fe20007f3e0ff */
[----:B------:R-:W-:Y:S01]  /*17b0*/  IMAD R198, R8, UR6, RZ ;  /* 0x0000000608c67c24 */ /* 0x000fe2000f8e02ff */
[----:B------:R-:W-:Y:S01]  /*17c0*/  @!P0 LEA R26, R26, R7, 0x18 ;  /* 0x000000071a1a8211 */ /* 0x000fe200078ec0ff */
[----:B------:R-:W-:Y:S01]  /*17d0*/  IMAD.IADD R124, R126, 0x1, R124 ;  /* 0x000000017e7c7824 */ /* 0x000fe200078e027c */
[----:B------:R-:W-:Y:S01]  /*17e0*/  IADD3.X R197, R31, R21, R6, P1, !PT ;  /* 0x000000151fc57210 */ /* 0x000fe20000ffe406 */
[----:B------:R-:W-:Y:S01]  /*17f0*/  IMAD R198, R230, UR7, R198 ;  /* 0x00000007e6c67c24 */ /* 0x000fe2000f8e02c6 */
[----:B------:R-:W2:Y:S01]  /*1800*/  @!P3 LDC.64 R6, c[0x0][0x210] ;  /* 0x00008400ff06bb82 */ /* 0x000ea20000000a00 */
[----:B------:R-:W-:Y:S01]  /*1810*/  @!P3 IADD3 R28, P2, R202, 0x70, RZ ;  /* 0x00000070ca1cb810 */ /* 0x000fe20007f5e0ff */
[----:B------:R-:W-:Y:S01]  /*1820*/  @!P0 IMAD R26, R10, 0x2, R26 ;  /* 0x000000020a1a8824 */ /* 0x000fe200078e021a */
[-C--:B------:R-:W-:Y:S01]  /*1830*/  ISETP.GE.AND P1, PT, R13, R0.reuse, PT ;  /* 0x000000000d00720c */ /* 0x080fe20003f26270 */
[----:B------:R-:W-:Y:S01]  /*1840*/  IMAD.WIDE.U32 R196, R230, UR6, R196 ;  /* 0x00000006e6c47c25 */ /* 0x000fe2000f8e00c4 */
[----:B------:R-:W-:Y:S01]  /*1850*/  ULDC.64 UR6, c[0x0][0x268] ;  /* 0x00009a0000067ab9 */ /* 0x000fe20000000a00 */
[C---:B------:R-:W-:Y:S01]  /*1860*/  VIMNMX R238, R124.reuse, R235, PT ;  /* 0x000000eb7cee7248 */ /* 0x040fe20003fe0100 */
[----:B------:R5:W-:Y:S01]  /*1870*/  @!P0 LDGSTS.E.BYPASS.LTC128B.128 [R26+0x3000], desc[UR24][R4.64] ;  /* 0x03000000041a8fae */ /* 0x000be2000b901d58 */
[----:B------:R-:W-:Y:S01]  /*1880*/  @!P3 IMAD.X R9, RZ, RZ, R203, P2 ;  /* 0x000000ffff09b224 */ /* 0x000fe200010e06cb */
[----:B------:R-:W-:Y:S01]  /*1890*/  ISETP.GE.AND P0, PT, R11, R0, PT ;  /* 0x000000000b00720c */ /* 0x000fe20003f06270 */
[----:B------:R-:W-:Y:S01]  /*18a0*/  IMAD.IADD R199, R197, 0x1, R198 ;  /* 0x00000001c5c77824 */ /* 0x000fe200078e02c6 */
[C-C-:B------:R-:W-:Y:S01]  /*18b0*/  VIADDMNMX R237, R124.reuse, 0x8, R235.reuse, PT ;  /* 0x000000087ced7846 */ /* 0x140fe200038001eb */
[-C--:B----4-:R-:W-:Y:S01]  /*18c0*/  @!P3 IMAD R9, R9, R2.reuse, RZ ;  /* 0x000000020909b224 */ /* 0x090fe200078e02ff */
[C-C-:B------:R-:W-:Y:S01]  /*18d0*/  VIADDMNMX R236, R124.reuse, 0x40, R235.reuse, PT ;  /* 0x000000407cec7846 */ /* 0x140fe200038001eb */
[----:B------:R-:W-:Y:S01]  /*18e0*/  IMAD.MOV.U32 R198, RZ, RZ, R196 ;  /* 0x000000ffffc67224 */ /* 0x000fe200078e00c4 */
[----:B------:R-:W-:Y:S01]  /*18f0*/  VIADDMNMX R235, R124, 0x48, R235, PT ;  /* 0x000000487ceb7846 */ /* 0x000fe200038001eb */
[C---:B------:R-:W-:Y:S01]  /*1900*/  @!P3 IMAD R3, R28.reuse, R3, R9 ;  /* 0x000000031c03b224 */ /* 0x040fe200078e0209 */
[----:B------:R-:W-:Y:S01]  /*1910*/  SHF.R.S32.HI R9, RZ, 0x1f, R120 ;  /* 0x0000001fff097819 */ /* 0x000fe20000011478 */
[----:B------:R-:W-:-:S04]  /*1920*/  @!P3 IMAD.WIDE.U32 R28, R28, R2, R24 ;  /* 0x000000021c1cb225 */ /* 0x000fc800078e0018 */
[----:B------:R-:W-:Y:S02]  /*1930*/  @!P3 IMAD.IADD R25, R29, 0x1, R3 ;  /* 0x000000011d19b824 */ /* 0x000fe400078e0203 */
[----:B------:R-:W4:Y:S01]  /*1940*/  @!P5 LDC.64 R2, c[0x0][0x218] ;  /* 0x00008600ff02db82 */ /* 0x000f220000000a00 */
[----:B------:R-:W-:Y:S02]  /*1950*/  IMAD R24, R118, R120, RZ ;  /* 0x0000007876187224 */ /* 0x000fe400078e02ff */
[----:B------:R-:W-:-:S04]  /*1960*/  IMAD.WIDE.U32 R20, R120, R119, R198 ;  /* 0x0000007778147225 */ /* 0x000fc800078e00c6 */
[----:B------:R-:W-:Y:S02]  /*1970*/  IMAD R24, R9, R119, R24 ;  /* 0x0000007709187224 */ /* 0x000fe400078e0218 */
[----:B------:R-:W-:Y:S01]  /*1980*/  IMAD R232, R8, UR6, RZ ;  /* 0x0000000608e87c24 */ /* 0x000fe2000f8e02ff */
[----:B-----5:R-:W5:Y:S01]  /*1990*/  @!P4 LDC.64 R4, c[0x0][0x218] ;  /* 0x00008600ff04cb82 */ /* 0x020f620000000a00 */
[----:B--2---:R-:W-:Y:S02]  /*19a0*/  @!P3 LEA R26, P2, R28, R6, 0x1 ;  /* 0x000000061c1ab211 */ /* 0x004fe400078408ff */
[----:B------:R-:W-:Y:S01]  /*19b0*/  @!P4 MOV R6, 0x400 ;  /* 0x000004000006c802 */ /* 0x000fe20000000f00 */
[----:B------:R-:W-:Y:S01]  /*19c0*/  IMAD R232, R230, UR7, R232 ;  /* 0x00000007e6e87c24 */ /* 0x000fe2000f8e02e8 */
[----:B------:R-:W-:Y:S01]  /*19d0*/  @!P3 LEA.HI.X R27, R28, R7, R25, 0x1, P2 ;  /* 0x000000071c1bb211 */ /* 0x000fe200010f0c19 */
[----:B------:R-:W-:Y:S01]  /*19e0*/  IMAD.IADD R25, R21, 0x1, R24 ;  /* 0x0000000115197824 */ /* 0x000fe200078e0218 */
[----:B------:R-:W-:-:S02]  /*19f0*/  @!P3 MOV R7, 0x400 ;  /* 0x000004000007b802 */ /* 0x000fc40000000f00 */
[----:B---3--:R-:W-:Y:S02]  /*1a00*/  @!P4 LEA R22, R22, R6, 0x18 ;  /* 0x000000061616c211 */ /* 0x008fe400078ec0ff */
[----:B-1----:R-:W-:Y:S01]  /*1a10*/  @!P3 LEA R7, R23, R7, 0x18 ;  /* 0x000000071707b211 */ /* 0x002fe200078ec0ff */
[----:B------:R-:W1:Y:S01]  /*1a20*/  @!P1 S2R R6, SR_CgaCtaId ;  /* 0x0000000000069919 */ /* 0x000e620000008800 */
[----:B------:R-:W-:Y:S01]  /*1a30*/  @!P5 MOV R21, 0x400 ;  /* 0x000004000015d802 */ /* 0x000fe20000000f00 */
[----:B------:R-:W-:Y:S01]  /*1a40*/  @!P4 IMAD R22, R10, 0x2, R22 ;  /* 0x000000020a16c824 */ /* 0x000fe200078e0216 */
[----:B------:R-:W-:Y:S02]  /*1a50*/  LEA.HI R24, R14, R185, RZ, 0x1 ;  /* 0x000000b90e187211 */ /* 0x000fe400078f08ff */
[----:B------:R-:W-:Y:S02]  /*1a60*/  @!P5 LEA R15, R15, R21, 0x18 ;  /* 0x000000150f0fd211 */ /* 0x000fe400078ec0ff */
[----:B------:R-:W-:-:S02]  /*1a70*/  LOP3.LUT R24, R24, 0xfffffffe, RZ, 0xc0, !PT ;  /* 0xfffffffe18187812 */ /* 0x000fc400078ec0ff */
[----:B------:R-:W-:Y:S01]  /*1a80*/  LOP3.LUT R14, R14, 0xfffffff0, RZ, 0xc0, !PT ;  /* 0xfffffff00e0e7812 */ /* 0x000fe200078ec0ff */
[----:B------:R-:W-:Y:S01]  /*1a90*/  @!P5 IMAD R15, R10, 0x2, R15 ;  /* 0x000000020a0fd824 */ /* 0x000fe200078e020f */
[----:B-----5:R-:W-:Y:S01]  /*1aa0*/  @!P4 LEA R28, P2, R20, R4, 0x1 ;  /* 0x00000004141cc211 */ /* 0x020fe200078408ff */
[----:B------:R-:W-:Y:S02]  /*1ab0*/  @!P3 IMAD R4, R10, 0x2, R7 ;  /* 0x000000020a04b824 */ /* 0x000fe400078e0207 */
[----:B------:R-:W2:Y:S01]  /*1ac0*/  @!P0 S2R R7, SR_CgaCtaId ;  /* 0x0000000000078919 */ /* 0x000ea20000008800 */
[----:B------:R-:W-:Y:S01]  /*1ad0*/  @!P4 LEA.HI.X R29, R20, R5, R25, 0x1, P2 ;  /* 0x00000005141dc211 */ /* 0x000fe200010f0c19 */
[----:B------:R-:W-:Y:S01]  /*1ae0*/  IMAD.IADD R185, R185, 0x1, -R24 ;  /* 0x00000001b9b97824 */ /* 0x000fe200078e0a18 */
[----:B------:R-:W-:Y:S01]  /*1af0*/  @!P5 LEA R23, P2, R138, R20, 0x4 ;  /* 0x000000148a17d211 */ /* 0x000fe200078420ff */
[----:B------:R3:W-:Y:S01]  /*1b00*/  @!P3 LDGSTS.E.BYPASS.LTC128B.128 [R4+0x3800], desc[UR24][R26.64] ;  /* 0x038000001a04bfae */ /* 0x0007e2000b901d58 */
[----:B------:R-:W-:Y:S01]  /*1b10*/  ISETP.GE.AND P3, PT, R13, R0, PT ;  /* 0x000000000d00720c */ /* 0x000fe20003f66270 */
[----:B------:R-:W-:-:S02]  /*1b20*/  @!P0 IMAD.MOV.U32 R24, RZ, RZ, R20 ;  /* 0x000000ffff188224 */ /* 0x000fc400078e0014 */
[----:B------:R5:W-:Y:S01]  /*1b30*/  @!P4 LDGSTS.E.BYPASS.LTC128B.128 [R22+0x4000], desc[UR24][R28.64] ;  /* 0x040000001c16cfae */ /* 0x000be2000b901d58 */
[----:B------:R-:W-:Y:S01]  /*1b40*/  ISETP.GE.AND P4, PT, R16, R0, PT ;  /* 0x000000001000720c */ /* 0x000fe20003f86270 */
[----:B---3--:R-:W3:Y:S01]  /*1b50*/  @!P1 LDC.64 R4, c[0x0][0x218] ;  /* 0x00008600ff049b82 */ /* 0x008ee20000000a00 */
[----:B-----5:R-:W-:Y:S02]  /*1b60*/  @!P5 LEA.HI.X R22, R138, R25, R139, 0x4, P2 ;  /* 0x000000198a16d211 */ /* 0x020fe400010f248b */
[----:B----4-:R-:W-:-:S04]  /*1b70*/  @!P5 LEA R26, P2, R23, R2, 0x1 ;  /* 0x00000002171ad211 */ /* 0x010fc800078408ff */
[----:B------:R-:W-:Y:S01]  /*1b80*/  @!P5 LEA.HI.X R27, R23, R3, R22, 0x1, P2 ;  /* 0x00000003171bd211 */ /* 0x000fe200010f0c16 */
[----:B------:R-:W-:Y:S01]  /*1b90*/  IMAD.WIDE.U32 R22, R138, 0x20, RZ ;  /* 0x000000208a167825 */ /* 0x000fe200078e00ff */
[----:B------:R-:W4:Y:S01]  /*1ba0*/  @!P0 LDC.64 R2, c[0x0][0x218] ;  /* 0x00008600ff028b82 */ /* 0x000f220000000a00 */
[----:B------:R-:W-:Y:S02]  /*1bb0*/  ISETP.GE.AND P2, PT, R11, R0, PT ;  /* 0x000000000b00720c */ /* 0x000fe40003f46270 */
[----:B------:R-:W-:Y:S01]  /*1bc0*/  @!P1 MOV R0, 0x400 ;  /* 0x0000040000009802 */ /* 0x000fe20000000f00 */
[----:B------:R5:W-:Y:S01]  /*1bd0*/  @!P5 LDGSTS.E.BYPASS.LTC128B.128 [R15+0x4800], desc[UR24][R26.64] ;  /* 0x048000001a0fdfae */ /* 0x000be2000b901d58 */
[----:B------:R-:W-:Y:S01]  /*1be0*/  IMAD.SHL.U32 R11, R139, 0x20, RZ ;  /* 0x000000208b0b7824 */ /* 0x000fe200078e00ff */
[----:B------:R-:W-:Y:S02]  /*1bf0*/  @!P1 IADD3 R13, P5, R20, R22, RZ ;  /* 0x00000016140d9210 */ /* 0x000fe40007fbe0ff */
[----:B-1----:R-:W-:-:S02]  /*1c00*/  @!P1 LEA R6, R6, R0, 0x18 ;  /* 0x0000000006069211 */ /* 0x002fc400078ec0ff */
[----:B------:R-:W-:Y:S02]  /*1c10*/  @!P0 MOV R0, 0x400 ;  /* 0x0000040000008802 */ /* 0x000fe40000000f00 */
[----:B------:R-:W-:Y:S01]  /*1c20*/  @!P1 IADD3.X R11, R25, R23, R11, P5, !PT ;  /* 0x00000017190b9210 */ /* 0x000fe20002ffe40b */
[----:B------:R-:W-:Y:S01]  /*1c30*/  @!P1 IMAD R6, R10, 0x2, R6 ;  /* 0x000000020a069824 */ /* 0x000fe200078e0206 */
[----:B---3--:R-:W-:Y:S01]  /*1c40*/  @!P1 LEA R22, P5, R13, R4, 0x1 ;  /* 0x000000040d169211 */ /* 0x008fe200078a08ff */
[----:B------:R-:W-:Y:S01]  /*1c50*/  IMAD.IADD R4, R122, 0x1, -R14 ;  /* 0x000000017a047824 */ /* 0x000fe200078e0a0e */
[----:B--2---:R-:W-:Y:S01]  /*1c60*/  @!P0 LEA R7, R7, R0, 0x18 ;  /* 0x0000000007078211 */ /* 0x004fe200078ec0ff */
[----:B------:R-:W-:Y:S01]  /*1c70*/  @!P0 IMAD R0, R139, 0x30, RZ ;  /* 0x000000308b008824 */ /* 0x000fe200078e02ff */
[----:B------:R-:W-:Y:S01]  /*1c80*/  @!P1 LEA.HI.X R23, R13, R5, R11, 0x1, P5 ;  /* 0x000000050d179211 */ /* 0x000fe200028f0c0b */
[----:B------:R-:W-:Y:S01]  /*1c90*/  IMAD.SHL.U32 R14, R12, 0x40, RZ ;  /* 0x000000400c0e7824 */ /* 0x000fe200078e00ff */
[----:B------:R-:W-:Y:S01]  /*1ca0*/  SHF.R.S32.HI R11, RZ, 0x1f, R4 ;  /* 0x0000001fff0b7819 */ /* 0x000fe20000011404 */
[----:B------:R-:W-:-:S02]  /*1cb0*/  IMAD.SHL.U32 R13, R16, 0x8, RZ ;  /* 0x00000008100d7824 */ /* 0x000fc400078e00ff */
[----:B------:R-:W-:Y:S01]  /*1cc0*/  IMAD R5, R17, R214, RZ ;  /* 0x000000d611057224 */ /* 0x000fe200078e02ff */
[----:B------:R-:W-:Y:S01]  /*1cd0*/  LOP3.LUT R14, R14, 0x1c0, RZ, 0xc0, !PT ;  /* 0x000001c00e0e7812 */ /* 0x000fe200078ec0ff */
[----:B------:R-:W-:Y:S01]  /*1ce0*/  @!P0 IMAD R7, R10, 0x2, R7 ;  /* 0x000000020a078824 */ /* 0x000fe200078e0207 */
[----:B------:R-:W-:Y:S01]  /*1cf0*/  @!P1 LDGSTS.E.BYPASS.LTC128B.128 [R6+0x5000], desc[UR24][R22.64] ;  /* 0x0500000016069fae */ /* 0x000fe2000b901d58 */
[----:B------:R-:W-:Y:S01]  /*1d00*/  IMAD R5, R16, R215, R5 ;  /* 0x000000d710057224 */ /* 0x000fe200078e0205 */
[----:B------:R-:W-:Y:S01]  /*1d10*/  LEA.HI R11, R11, R4, RZ, 0x3 ;  /* 0x000000040b0b7211 */ /* 0x000fe200078f18ff */
[----:B-----5:R-:W-:-:S04]  /*1d20*/  @!P0 IMAD.WIDE.U32 R26, R138, 0x30, R24 ;  /* 0x000000308a1a8825 */ /* 0x020fc800078e0018 */
[----:B------:R-:W-:Y:S01]  /*1d30*/  @!P0 IMAD.IADD R0, R27, 0x1, R0 ;  /* 0x000000011b008824 */ /* 0x000fe200078e0200 */
[----:B----4-:R-:W-:Y:S01]  /*1d40*/  @!P0 LEA R20, P5, R26, R2, 0x1 ;  /* 0x000000021a148211 */ /* 0x010fe200078a08ff */
[----:B------:R-:W-:Y:S01]  /*1d50*/  IMAD.WIDE.U32 R24, R16, R214, R200 ;  /* 0x000000d610187225 */ /* 0x000fe200078e00c8 */
[----:B------:R-:W-:Y:S02]  /*1d60*/  LOP3.LUT R2, R14, 0x8, R13, 0xf8, !PT ;  /* 0x000000080e027812 */ /* 0x000fe400078ef80d */
[----:B------:R-:W-:Y:S01]  /*1d70*/  @!P0 LEA.HI.X R21, R26, R3, R0, 0x1, P5 ;  /* 0x000000031a158211 */ /* 0x000fe200028f0c00 */
[----:B------:R-:W-:Y:S01]  /*1d80*/  IMAD.WIDE.U32 R16, R214, 0x20, RZ ;  /* 0x00000020d6107825 */ /* 0x000fe200078e00ff */
[----:B------:R-:W-:Y:S02]  /*1d90*/  SHF.R.U32.HI R3, RZ, 0x3, R14 ;  /* 0x00000003ff037819 */ /* 0x000fe4000001160e */
[----:B------:R-:W-:Y:S01]  /*1da0*/  IADD3 R14, P5, R19, R24, RZ ;  /* 0x00000018130e7210 */ /* 0x000fe20007fbe0ff */
[----:B------:R1:W-:Y:S01]  /*1db0*/  @!P0 LDGSTS.E.BYPASS.LTC128B.128 [R7+0x5800], desc[UR24][R20.64] ;  /* 0x0580000014078fae */ /* 0x0003e2000b901d58 */
[----:B------:R-:W-:Y:S01]  /*1dc0*/  LOP3.LUT R2, R2, R3, RZ, 0x3c, !PT ;  /* 0x0000000302027212 */ /* 0x000fe200078e3cff */
[----:B------:R-:W-:Y:S01]  /*1dd0*/  IMAD R3, R188, R120, RZ ;  /* 0x00000078bc037224 */ /* 0x000fe200078e02ff */
[----:B------:R-:W-:Y:S01]  /*1de0*/  IADD3.X R15, R18, R25, R5, P5, !PT ;  /* 0x00000019120f7210 */ /* 0x000fe20002ffe405 */
[----:B------:R-:W0:Y:S01]  /*1df0*/  LDGDEPBAR ;  /* 0x00000000000079af */ /* 0x000e220000000000 */
[----:B------:R-:W-:Y:S01]  /*1e00*/  LOP3.LUT R0, R11, 0xfffffff8, RZ, 0xc0, !PT ;  /* 0xfffffff80b007812 */ /* 0x000fe200078ec0ff */
[----:B------:R-:W-:-:S02]  /*1e10*/  IMAD R10, R9, R189, R3 ;  /* 0x000000bd090a7224 */ /* 0x000fc400078e0203 */
[----:B------:R-:W2:Y:S01]  /*1e20*/  @!P4 LDC.64 R8, c[0x0][0x220] ;  /* 0x00008800ff08cb82 */ /* 0x000ea20000000a00 */
[----:B------:R-:W-:-:S04]  /*1e30*/  IMAD.WIDE.U32 R230, R230, UR6, R14 ;  /* 0x00000006e6e67c25 */ /* 0x000fc8000f8e000e */
[----:B------:R-:W-:Y:S02]  /*1e40*/  IMAD.IADD R233, R231, 0x1, R232 ;  /* 0x00000001e7e97824 */ /* 0x000fe400078e02e8 */
[----:B------:R-:W-:Y:S02]  /*1e50*/  IMAD.MOV.U32 R232, RZ, RZ, R230 ;  /* 0x000000ffffe87224 */ /* 0x000fe400078e00e6 */
[----:B------:R-:W-:Y:S02]  /*1e60*/  IMAD.IADD R0, R4, 0x1, -R0 ;  /* 0x0000000104007824 */ /* 0x000fe400078e0a00 */
[----:B------:R-:W-:Y:S01]  /*1e70*/  IMAD.WIDE.U32 R14, R120, R189, R232 ;  /* 0x000000bd780e7225 */ /* 0x000fe200078e00e8 */
[----:B------:R-:W3:Y:S03]  /*1e80*/  @!P3 LDC.64 R4, c[0x0][0x220] ;  /* 0x00008800ff04bb82 */ /* 0x000ee60000000a00 */
[----:B------:R-:W-:-:S02]  /*1e90*/  IMAD.SHL.U32 R3, R215, 0x20, RZ ;  /* 0x00000020d7037824 */ /* 0x000fc400078e00ff */
[----:B------:R-:W-:Y:S01]  /*1ea0*/  IMAD.IADD R15, R15, 0x1, R10 ;  /* 0x000000010f0f7824 */ /* 0x000fe200078e020a */
[----:B------:R-:W-:Y:S01]  /*1eb0*/  @!P3 IADD3 R10, P0, R14, R16, RZ ;  /* 0x000000100e0ab210 */ /* 0x000fe20007f1e0ff */
[C---:B------:R-:W-:Y:S01]  /*1ec0*/  IMAD.SHL.U32 R13, R185.reuse, 0x8, RZ ;  /* 0x00000008b90d7824 */ /* 0x040fe200078e00ff */
[----:B-1----:R-:W1:Y:S01]  /*1ed0*/  @!P6 LDC.64 R6, c[0x0][0x220] ;  /* 0x00008800ff06eb82 */ /* 0x002e620000000a00 */
[----:B------:R-:W-:Y:S01]  /*1ee0*/  IMAD R185, R185, 0x200, R2 ;  /* 0x00000200b9b97824 */ /* 0x000fe200078e0202 */
[----:B------:R-:W-:-:S06]  /*1ef0*/  DEPBAR.LE SB0, 0x0 ;  /* 0x000080000000791a */ /* 0x000fcc0000000000 */
[----:B------:R-:W-:Y:S01]  /*1f00*/  BAR.SYNC.DEFER_BLOCKING 0x0 ;  /* 0x0000000000007b1d */ /* 0x000fe20000010000 */
[----:B--2---:R-:W-:Y:S01]  /*1f10*/  @!P4 LEA R16, P1, R14, R8, 0x1 ;  /* 0x000000080e10c211 */ /* 0x004fe200078208ff */
[----:B------:R-:W-:Y:S01]  /*1f20*/  IMAD.SHL.U32 R116, R0, 0x40, RZ ;  /* 0x0000004000747824 */ /* 0x000fe200078e00ff */
[----:B------:R-:W-:Y:S01]  /*1f30*/  @!P3 IADD3.X R8, R15, R17, R3, P0, !PT ;  /* 0x000000110f08b210 */ /* 0x000fe200007fe403 */
[----:B------:R-:W-:Y:S01]  /*1f40*/  IMAD.SHL.U32 R117, R11, 0x40, RZ ;  /* 0x000000400b757824 */ /* 0x000fe200078e00ff */
[----:B------:R-:W-:-:S03]  /*1f50*/  @!P4 LEA.HI.X R17, R14, R9, R15, 0x1, P1 ;  /* 0x000000090e11c211 */ /* 0x000fc600008f0c0f */
[----:B------:R-:W2:Y:S01]  /*1f60*/  @!P2 LDC.64 R2, c[0x0][0x220] ;  /* 0x00008800ff02ab82 */ /* 0x000ea20000000a00 */
[----:B------:R-:W-:Y:S01]  /*1f70*/  LOP3.LUT R116, R116, 0x1c0, RZ, 0xc0, !PT ;  /* 0x000001c074747812 */ /* 0x000fe200078ec0ff */
[----:B------:R-:W-:Y:S01]  /*1f80*/  @!P2 IMAD R11, R215, 0x30, RZ ;  /* 0x00000030d70ba824 */ /* 0x000fe200078e02ff */
[----:B------:R-:W-:Y:S02]  /*1f90*/  @!P6 LEA R9, P0, R214, R14, 0x4 ;  /* 0x0000000ed609e211 */ /* 0x000fe400078020ff */
[----:B------:R-:W-:Y:S02]  /*1fa0*/  LOP3.LUT R13, R116, 0x8, R13, 0xf8, !PT ;  /* 0x00000008740d7812 */ /* 0x000fe400078ef80d */
[----:B------:R-:W-:Y:S02]  /*1fb0*/  SHF.R.U32.HI R116, RZ, 0x3, R116 ;  /* 0x00000003ff747819 */ /* 0x000fe40000011674 */
[----:B------:R-:W-:Y:S02]  /*1fc0*/  LOP3.LUT R117, R117, 0xfffffe00, RZ, 0xc0, !PT ;  /* 0xfffffe0075757812 */ /* 0x000fe400078ec0ff */
[----:B------:R-:W-:-:S02]  /*1fd0*/  LOP3.LUT R116, R13, R116, RZ, 0x3c, !PT ;  /* 0x000000740d747212 */ /* 0x000fc400078e3cff */
[C---:B------:R-:W-:Y:S01]  /*1fe0*/  @!P6 LEA.HI.X R13, R214.reuse, R15, R215, 0x4, P0 ;  /* 0x0000000fd60de211 */ /* 0x040fe200000f24d7 */
[----:B------:R-:W-:Y:S01]  /*1ff0*/  @!P2 IMAD.WIDE.U32 R14, R214, 0x30, R14 ;  /* 0x00000030d60ea825 */ /* 0x000fe200078e000e */
[C---:B---3--:R-:W-:Y:S02]  /*2000*/  @!P3 LEA R4, P0, R10.reuse, R4, 0x1 ;  /* 0x000000040a04b211 */ /* 0x048fe400078008ff */
[----:B-1----:R-:W-:Y:S01]  /*2010*/  @!P6 LEA R6, P1, R9, R6, 0x1 ;  /* 0x000000060906e211 */ /* 0x002fe200078208ff */
[----:B------:R-:W-:Y:S01]  /*2020*/  IMAD R186, R123, 0x400, R117 ;  /* 0x000004007bba7824 */ /* 0x000fe200078e0275 */
[----:B------:R-:W-:Y:S01]  /*2030*/  @!P3 LEA.HI.X R5, R10, R5, R8, 0x1, P0 ;  /* 0x000000050a05b211 */ /* 0x000fe200000f0c08 */
[----:B------:R-:W-:Y:S01]  /*2040*/  @!P2 IMAD.IADD R11, R15, 0x1, R11 ;  /* 0x000000010f0ba824 */ /* 0x000fe200078e020b */
[----:B------:R-:W-:Y:S01]  /*2050*/  @!P6 LEA.HI.X R7, R9, R7, R13, 0x1, P1 ;  /* 0x000000070907e211 */ /* 0x000fe200008f0c0d */
[----:B------:R-:W-:Y:S01]  /*2060*/  IMAD.IADD R186, R116, 0x1, R186 ;  /* 0x0000000174ba7824 */ /* 0x000fe200078e02ba */
[----:B------:R-:W-:Y:S01]  /*2070*/  @P4 STS.128 [R194+0x6000], RZ ;  /* 0x006000ffc2004388 */ /* 0x000fe20000000c00 */
[----:B--2---:R-:W-:-:S02]  /*2080*/  @!P2 LEA R2, P0, R14, R2, 0x1 ;  /* 0x000000020e02a211 */ /* 0x004fc400078008ff */
[----:B------:R-:W-:Y:S01]  /*2090*/  LEA R185, R185, UR4, 0x1 ;  /* 0x00000004b9b97c11 */ /* 0x000fe2000f8e08ff */
[----:B------:R-:W-:Y:S01]  /*20a0*/  @!PT LDS RZ, [RZ] ;  /* 0x00000000fffff984 */ /* 0x000fe20000000800 */
[----:B------:R-:W-:Y:S01]  /*20b0*/  @!PT LDS RZ, [RZ] ;  /* 0x00000000fffff984 */ /* 0x000fe20000000800 */
[----:B------:R-:W-:Y:S01]  /*20c0*/  @!PT LDS RZ, [RZ] ;  /* 0x00000000fffff984 */ /* 0x000fe20000000800 */
[----:B------:R-:W-:Y:S01]  /*20d0*/  @!P4 LDGSTS.E.BYPASS.LTC128B.128 [R194+0x6000], desc[UR24][R16.64] ;  /* 0x0600000010c2cfae */ /* 0x000fe2000b901d58 */
[----:B------:R-:W-:Y:S02]  /*20e0*/  @!P2 LEA.HI.X R3, R14, R3, R11, 0x1, P0 ;  /* 0x000000030e03a211 */ /* 0x000fe400000f0c0b */
[----:B------:R-:W-:Y:S01]  /*20f0*/  LEA R186, R186, UR4, 0x1 ;  /* 0x00000004baba7c11 */ /* 0x000fe2000f8e08ff */
[----:B------:R-:W-:Y:S01]  /*2100*/  @P6 STS.128 [R194+0x6800], RZ ;  /* 0x006800ffc2006388 */ /* 0x000fe20000000c00 */
[----:B------:R-:W-:-:S03]  /*2110*/  VIADD R182, R185, 0x4040 ;  /* 0x00004040b9b67836 */ /* 0x000fc60000000000 */
        /* <DEDUP_REMOVED lines=14> */
[----:B------:R-:W-:Y:S01]  /*2200*/  R2P PR, R0, 0x6 ;  /* 0x0000000600007804 */ /* 0x000fe20000000000 */
[----:B------:R-:W-:-:S02]  /*2210*/  IMAD.MOV.U32 R0, RZ, RZ, 0x10 ;  /* 0x00000010ff007424 */ /* 0x000fc400078e00ff */
[----:B------:R-:W-:Y:S03]  /*2220*/  LDSM.16.M88.4 R84, [R185+0x4000] ;  /* 0x00400000b954783b */ /* 0x000fe60000000200 */
[----:B------:R-:W-:Y:S01]  /*2230*/  SEL R0, R0, 0xfffffff0, !P1 ;  /* 0xfffffff000007807 */ /* 0x000fe20004800000 */
[----:B------:R-:W3:Y:S04]  /*2240*/  LDSM.16.M88.4 R60, [R186+0x2000] ;  /* 0x00200000ba3c783b */ /* 0x000ee80000000200 */
[----:B------:R-:W4:Y:S01]  /*2250*/  LDSM.16.M88.4 R76, [R185+0x4800] ;  /* 0x00480000b94c783b */ /* 0x000f220000000200 */
[----:B------:R-:W-:-:S03]  /*2260*/  IMAD R184, R0, 0x2, R186 ;  /* 0x0000000200b87824 */ /* 0x000fc600078e02ba */
[----:B------:R-:W5:Y:S01]  /*2270*/  LDSM.16.M88.4 R68, [R185+0x5000] ;  /* 0x00500000b944783b */ /* 0x000f620000000200 */
[----:B-1----:R-:W-:-:S03]  /*2280*/  VIADD R4, R185, 0x4000 ;  /* 0x00004000b9047836 */ /* 0x002fc60000000000 */
[----:B------:R-:W1:Y:S04]  /*2290*/  LDSM.16.M88.4 R8, [R185+0x5800] ;  /* 0x00580000b908783b */ /* 0x000e680000000200 */
[----:B------:R-:W1:Y:S01]  /*22a0*/  LDSM.16.M88.4 R56, [R186] ;  /* 0x00000000ba38783b */ /* 0x000e620000000200 */
[----:B--2---:R-:W-:-:S03]  /*22b0*/  IMAD.MOV.U32 R3, RZ, RZ, 0x20 ;  /* 0x00000020ff037424 */ /* 0x004fc600078e00ff */
[----:B------:R-:W-:Y:S02]  /*22c0*/  LDSM.16.M88.4 R108, [R184+0x2000] ;  /* 0x00200000b86c783b */ /* 0x000fe40000000200 */
[C---:B------:R-:W-:Y:S02]  /*22d0*/  SEL R2, R3.reuse, 0xffffffe0, !P2 ;  /* 0xffffffe003027807 */ /* 0x040fe40005000000 */
[----:B------:R-:W-:Y:S01]  /*22e0*/  LDSM.16.M88.4 R112, [R184] ;  /* 0x00000000b870783b */ /* 0x000fe20000000200 */
[----:B------:R-:W-:Y:S02]  /*22f0*/  R2P PR, R12, 0x6 ;  /* 0x000000060c007804 */ /* 0x000fe40000000000 */
[----:B------:R-:W-:Y:S01]  /*2300*/  IMAD R183, R2, 0x2, R186 ;  /* 0x0000000202b77824 */ /* 0x000fe200078e02ba */
[----:B------:R-:W0:Y:S02]  /*2310*/  LDGDEPBAR ;  /* 0x00000000000079af */ /* 0x000e240000000000 */
[----:B------:R-:W-:Y:S01]  /*2320*/  SEL R3, R3, 0xffffffe0, !P1 ;  /* 0xffffffe003037807 */ /* 0x000fe20004800000 */
[----:B------:R-:W-:Y:S01]  /*2330*/  IMAD R181, R0, 0x2, R183 ;  /* 0x0000000200b57824 */ /* 0x000fe200078e02b7 */
[----:B------:R-:W-:Y:S03]  /*2340*/  LDSM.16.M88.4 R28, [R183+0x2000] ;  /* 0x00200000b71c783b */ /* 0x000fe60000000200 */
[----:B------:R-:W-:-:S03]  /*2350*/  IMAD.IADD R179, R185, 0x1, R3 ;  /* 0x00000001b9b37824 */ /* 0x000fc600078e0203 */
[----:B------:R-:W-:Y:S01]  /*2360*/  @P2 VIADD R182, R4, 0xffffffc0 ;  /* 0xffffffc004b62836 */ /* 0x000fe20000000000 */
[C---:B---3--:R-:W-:Y:S01]  /*2370*/  HMMA.16816.F32 R52, R60.reuse, R84, RZ ;  /* 0x000000543c34723c */ /* 0x048fe200000018ff */
[----:B------:R-:W2:Y:S02]  /*2380*/  LDSM.16.M88.4 R104, [R179+0x4000] ;  /* 0x00400000b368783b */ /* 0x000ea40000000200 */
[----:B------:R-:W-:Y:S02]  /*2390*/  IMAD.IADD R172, R3, 0x1, R182 ;  /* 0x0000000103ac7824 */ /* 0x000fe400078e02b6 */
[----:B------:R-:W3:Y:S01]  /*23a0*/  LDSM.16.M88.4 R100, [R179+0x4800] ;  /* 0x00480000b364783b */ /* 0x000ee20000000200 */
[C---:B------:R-:W-:Y:S03]  /*23b0*/  HMMA.16816.F32 R48, R60.reuse, R86, RZ ;  /* 0x000000563c30723c */ /* 0x040fe600000018ff */
[----:B------:R-:W3:Y:S03]  /*23c0*/  LDSM.16.M88.4 R96, [R179+0x5000] ;  /* 0x00500000b360783b */ /* 0x000ee60000000200 */
[C---:B----4-:R-:W-:Y:S01]  /*23d0*/  HMMA.16816.F32 R44, R60.reuse, R76, RZ ;  /* 0x0000004c3c2c723c */ /* 0x050fe200000018ff */
[----:B------:R-:W4:Y:S04]  /*23e0*/  LDSM.16.M88.4 R92, [R179+0x5800] ;  /* 0x00580000b35c783b */ /* 0x000f280000000200 */
[----:B------:R-:W4:Y:S01]  /*23f0*/  LDSM.16.M88.4 R24, [R182] ;  /* 0x00000000b618783b */ /* 0x000f220000000200 */
[C---:B-----5:R-:W-:Y:S03]  /*2400*/  HMMA.16816.F32 R36, R60.reuse, R68, RZ ;  /* 0x000000443c24723c */ /* 0x060fe600000018ff */
[----:B------:R-:W5:Y:S03]  /*2410*/  LDSM.16.M88.4 R20, [R182+0x800] ;  /* 0x00080000b614783b */ /* 0x000f660000000200 */
[C---:B-1----:R-:W-:Y:S01]  /*2420*/  HMMA.16816.F32 R32, R60.reuse, R8, RZ ;  /* 0x000000083c20723c */ /* 0x042fe200000018ff */
[----:B------:R-:W1:Y:S04]  /*2430*/  LDSM.16.M88.4 R16, [R182+0x1000] ;  /* 0x00100000b610783b */ /* 0x000e680000000200 */
[----:B------:R-:W1:Y:S01]  /*2440*/  LDSM.16.M88.4 R4, [R182+0x1800] ;  /* 0x00180000b604783b */ /* 0x000e620000000200 */
[C---:B------:R-:W-:Y:S06]  /*2450*/  HMMA.16816.F32 R40, R60.reuse, R78, RZ ;  /* 0x0000004e3c28723c */ /* 0x040fec00000018ff */
[C---:B------:R-:W-:Y:S06]  /*2460*/  HMMA.16816.F32 R12, R60.reuse, R70, RZ ;  /* 0x000000463c0c723c */ /* 0x040fec00000018ff */
[----:B------:R-:W-:Y:S06]  /*2470*/  HMMA.16816.F32 R60, R60, R10, RZ ;  /* 0x0000000a3c3c723c */ /* 0x000fec00000018ff */
        /* <DEDUP_REMOVED lines=8> */
[----:B------:R-:W1:Y:S05]  /*2500*/  LDSM.16.M88.4 R8, [R183] ;  /* 0x00000000b708783b */ /* 0x000e6a0000000200 */
[C---:B--2---:R-:W-:Y:S06]  /*2510*/  HMMA.16816.F32 R52, R108.reuse, R104, R52 ;  /* 0x000000686c34723c */ /* 0x044fec0000001834 */
[C---:B---3--:R-:W-:Y:S06]  /*2520*/  HMMA.16816.F32 R44, R108.reuse, R100, R44 ;  /* 0x000000646c2c723c */ /* 0x048fec000000182c */
[C---:B------:R-:W-:Y:S06]  /*2530*/  HMMA.16816.F32 R36, R108.reuse, R96, R36 ;  /* 0x000000606c24723c */ /* 0x040fec0000001824 */
[C---:B----4-:R-:W-:Y:S06]  /*2540*/  HMMA.16816.F32 R32, R108.reuse, R92, R32 ;  /* 0x0000005c6c20723c */ /* 0x050fec0000001820 */
[C---:B------:R-:W-:Y:S06]  /*2550*/  HMMA.16816.F32 R48, R108.reuse, R106, R48 ;  /* 0x0000006a6c30723c */ /* 0x040fec0000001830 */
[C---:B------:R-:W-:Y:S06]  /*2560*/  HMMA.16816.F32 R40, R108.reuse, R102, R40 ;  /* 0x000000666c28723c */ /* 0x040fec0000001828 */
[C---:B------:R-:W-:Y:S06]  /*2570*/  HMMA.16816.F32 R12, R108.reuse, R98, R12 ;  /* 0x000000626c0c723c */ /* 0x040fec000000180c */
[----:B------:R-:W-:Y:S06]  /*2580*/  HMMA.16816.F32 R60, R108, R94, R60 ;  /* 0x0000005e6c3c723c */ /* 0x000fec000000183c */
[C---:B------:R-:W-:Y:S06]  /*2590*/  HMMA.16816.F32 R80, R112.reuse, R100, R80 ;  /* 0x000000647050723c */ /* 0x040fec0000001850 */
[----:B------:R-:W-:Y:S01]  /*25a0*/  HMMA.16816.F32 R76, R112, R102, R76 ;  /* 0x00000066704c723c */ /* 0x000fe2000000184c */
[----:B------:R-:W-:-:S05]  /*25b0*/  IMAD.SHL.U32 R100, R208, 0x2, RZ ;  /* 0x00000002d0647824 */ /* 0x000fca00078e00ff */
[C---:B------:R-:W-:Y:S06]  /*25c0*/  HMMA.16816.F32 R84, R112.reuse, R106, R84 ;  /* 0x0000006a7054723c */ /* 0x040fec0000001854 */
[C---:B------:R-:W-:Y:S06]  /*25d0*/  HMMA.16816.F32 R72, R112.reuse, R96, R72 ;  /* 0x000000607048723c */ /* 0x040fec0000001848 */
[----:B------:R-:W-:Y:S01]  /*25e0*/  HMMA.16816.F32 R68, R112, R98, R68 ;  /* 0x000000627044723c */ /* 0x000fe20000001844 */
[----:B------:R-:W-:Y:S05]  /*25f0*/  LDSM.16.M88.4 R96, [R172] ;  /* 0x00000000ac60783b */ /* 0x000fea0000000200 */
[C---:B------:R-:W-:Y:S06]  /*2600*/  HMMA.16816.F32 R52, R28.reuse, R24, R52 ;  /* 0x000000181c34723c */ /* 0x040fec0000001834 */
[C---:B-----5:R-:W-:Y:S06]  /*2610*/  HMMA.16816.F32 R44, R28.reuse, R20, R44 ;  /* 0x000000141c2c723c */ /* 0x060fec000000182c */
[C---:B-1----:R-:W-:Y:S06]  /*2620*/  HMMA.16816.F32 R36, R28.reuse, R16, R36 ;  /* 0x000000101c24723c */ /* 0x042fec0000001824 */
[C---:B------:R-:W-:Y:S06]  /*2630*/  HMMA.16816.F32 R32, R28.reuse, R4, R32 ;  /* 0x000000041c20723c */ /* 0x040fec0000001820 */
[C---:B------:R-:W-:Y:S06]  /*2640*/  HMMA.16816.F32 R48, R28.reuse, R26, R48 ;  /* 0x0000001a1c30723c */ /* 0x040fec0000001830 */
[C---:B------:R-:W-:Y:S06]  /*2650*/  HMMA.16816.F32 R40, R28.reuse, R22, R40 ;  /* 0x000000161c28723c */ /* 0x040fec0000001828 */
[C---:B------:R-:W-:Y:S06]  /*2660*/  HMMA.16816.F32 R12, R28.reuse, R18, R12 ;  /* 0x000000121c0c723c */ /* 0x040fec000000180c */
[----:B------:R-:W-:Y:S01]  /*2670*/  HMMA.16816.F32 R60, R28, R6, R60 ;  /* 0x000000061c3c723c */ /* 0x000fe2000000183c */
[----:B------:R-:W1:Y:S05]  /*2680*/  LDSM.16.M88.4 R28, [R181] ;  /* 0x00000000b51c783b */ /* 0x000e6a0000000200 */
[C---:B------:R-:W-:Y:S06]  /*2690*/  HMMA.16816.F32 R64, R112.reuse, R92, R64 ;  /* 0x0000005c7040723c */ /* 0x040fec0000001840 */
[----:B------:R-:W-:Y:S01]  /*26a0*/  HMMA.16816.F32 R56, R112, R94, R56 ;  /* 0x0000005e7038723c */ /* 0x000fe20000001838 */
[----:B------:R-:W2:Y:S05]  /*26b0*/  LDSM.16.M88.4 R92, [R181+0x2000] ;  /* 0x00200000b55c783b */ /* 0x000eaa0000000200 */
[C---:B------:R-:W-:Y:S06]  /*26c0*/  HMMA.16816.F32 R80, R8.reuse, R20, R80 ;  /* 0x000000140850723c */ /* 0x040fec0000001850 */
[----:B------:R-:W-:Y:S01]  /*26d0*/  HMMA.16816.F32 R76, R8, R22, R76 ;  /* 0x00000016084c723c */ /* 0x000fe2000000184c */
[----:B------:R-:W3:Y:S05]  /*26e0*/  LDSM.16.M88.4 R20, [R172+0x800] ;  /* 0x00080000ac14783b */ /* 0x000eea0000000200 */
[----:B------:R-:W-:Y:S06]  /*26f0*/  HMMA.16816.F32 R88, R112, R104, R88 ;  /* 0x000000687058723c */ /* 0x000fec0000001858 */
[----:B------:R-:W-:Y:S01]  /*2700*/  HMMA.16816.F32 R84, R8, R26, R84 ;  /* 0x0000001a0854723c */ /* 0x000fe20000001854 */
[----:B------:R-:W-:-:S04]  /*2710*/  IMAD R104, R120, 0x40, R239 ;  /* 0x0000004078687824 */ /* 0x000fc800078e02ef */
[----:B------:R-:W-:Y:S01]  /*2720*/  VIADD R3, R104, 0x8 ;  /* 0x0000000868037836 */ /* 0x000fe20000000000 */
[C---:B------:R-:W-:Y:S04]  /*2730*/  HMMA.16816.F32 R72, R8.reuse, R16, R72 ;  /* 0x000000100848723c */ /* 0x040fe80000001848 */
[C---:B------:R-:W-:Y:S02]  /*2740*/  ISETP.GE.AND P0, PT, R3.reuse, R238, PT ;  /* 0x000000ee0300720c */ /* 0x040fe40003f06270 */
[----:B------:R-:W-:Y:S01]  /*2750*/  HMMA.16816.F32 R68, R8, R18, R68 ;  /* 0x000000120844723c */ /* 0x000fe20000001844 */
[----:B------:R-:W4:Y:S01]  /*2760*/  LDSM.16.M88.4 R16, [R172+0x1000] ;  /* 0x00100000ac10783b */ /* 0x000f220000000200 */
[C---:B------:R-:W-:Y:S02]  /*2770*/  ISETP.GE.AND P4, PT, R3.reuse, R237, PT ;  /* 0x000000ed0300720c */ /* 0x040fe40003f86270 */
[----:B------:R-:W-:-:S02]  /*2780*/  ISETP.GE.AND P3, PT, R3, R236, PT ;  /* 0x000000ec0300720c */ /* 0x000fc40003f66270 */
[----:B------:R-:W-:Y:S01]  /*2790*/  HMMA.16816.F32 R88, R8, R24, R88 ;  /* 0x000000180858723c */ /* 0x000fe20000001858 */
[----:B------:R-:W-:-:S05]  /*27a0*/  ISETP.GE.AND P1, PT, R3, R235, PT ;  /* 0x000000eb0300720c */ /* 0x000fca0003f26270 */
[----:B-1----:R-:W-:Y:S01]  /*27b0*/  HMMA.16816.F32 R84, R28, R98, R84 ;  /* 0x000000621c54723c */ /* 0x002fe20000001854 */
[----:B------:R-:W-:-:S05]  /*27c0*/  IMAD.WIDE.U32 R24, R234, -0x326172a9, RZ ;  /* 0xcd9e8d57ea187825 */ /* 0x000fca00078e00ff */
[----:B--2---:R-:W-:Y:S01]  /*27d0*/  HMMA.16816.F32 R48, R92, R98, R48 ;  /* 0x000000625c30723c */ /* 0x004fe20000001830 */
[----:B------:R-:W-:-:S05]  /*27e0*/  LOP3.LUT R210, R25, R228, RZ, 0x3c, !PT ;  /* 0x000000e419d27212 */ /* 0x000fca00078e3cff */
[----:B------:R-:W-:Y:S01]  /*27f0*/  HMMA.16816.F32 R64, R8, R4, R64 ;  /* 0x000000040840723c */ /* 0x000fe20000001840 */
[----:B------:R-:W-:Y:S01]  /*2800*/  VIADD R98, R100, 0x1 ;  /* 0x0000000164627836 */ /* 0x000fe20000000000 */
[----:B------:R-:W-:Y:S01]  /*2810*/  LOP3.LUT R100, R213, UR27, R100, 0x96, !PT ;  /* 0x0000001bd5647c12 */ /* 0x000fe2000f8e9664 */
[----:B------:R-:W-:-:S03]  /*2820*/  IMAD.WIDE.U32 R210, R210, -0x2daee0ad, RZ ;  /* 0xd2511f53d2d27825 */ /* 0x000fc600078e00ff */
[----:B------:R-:W-:Y:S01]  /*2830*/  HMMA.16816.F32 R56, R8, R6, R56 ;  /* 0x000000060838723c */ /* 0x000fe20000001838 */
[----:B------:R-:W-:Y:S01]  /*2840*/  LOP3.LUT R98, R213, UR27, R98, 0x96, !PT ;  /* 0x0000001bd5627c12 */ /* 0x000fe2000f8e9662 */
[----:B------:R-:W-:Y:S01]  /*2850*/  IMAD.WIDE.U32 R100, R100, -0x326172a9, RZ ;  /* 0xcd9e8d5764647825 */ /* 0x000fe200078e00ff */
[----:B------:R-:W1:Y:S01]  /*2860*/  LDSM.16.M88.4 R4, [R172+0x1800] ;  /* 0x00180000ac04783b */ /* 0x000e620000000200 */
[----:B------:R-:W-:Y:S01]  /*2870*/  LOP3.LUT R216, R211, UR19, R212, 0x96, !PT ;  /* 0x00000013d3d87c12 */ /* 0x000fe2000f8e96d4 */
[----:B------:R-:W-:-:S04]  /*2880*/  DEPBAR.LE SB0, 0x0 ;  /* 0x000080000000791a */ /* 0x000fc80000000000 */
[----:B------:R-:W-:Y:S01]  /*2890*/  IMAD.WIDE.U32 R8, R229, -0x326172a9, RZ ;  /* 0xcd9e8d57e5087825 */ /* 0x000fe200078e00ff */
[-C--:B---3--:R-:W-:Y:S01]  /*28a0*/  HMMA.16816.F32 R44, R92, R20.reuse, R44 ;  /* 0x000000145c2c723c */ /* 0x088fe2000000182c */
[----:B------:R-:W-:Y:S02]  /*28b0*/  FSEL R86, R86, -INF , !P4 ;  /* 0xff80000056567808 */ /* 0x000fe40006000000 */
[----:B------:R-:W-:Y:S01]  /*28c0*/  IMAD.WIDE.U32 R98, R98, -0x326172a9, RZ ;  /* 0xcd9e8d5762627825 */ /* 0x000fe200078e00ff */
[----:B------:R-:W-:Y:S02]  /*28d0*/  LOP3.LUT R102, R9, R228, RZ, 0x3c, !PT ;  /* 0x000000e409667212 */ /* 0x000fe400078e3cff */
[--C-:B------:R-:W-:Y:S01]  /*28e0*/  LOP3.LUT R26, R101, UR20, R8.reuse, 0x96, !PT ;  /* 0x00000014651a7c12 */ /* 0x100fe2000f8e9608 */
[C---:B------:R-:W-:Y:S01]  /*28f0*/  VIADD R9, R104.reuse, 0x9 ;  /* 0x0000000968097836 */ /* 0x040fe20000000000 */
[----:B------:R-:W-:Y:S01]  /*2900*/  LOP3.LUT R25, R99, UR20, R8, 0x96, !PT ;  /* 0x0000001463197c12 */ /* 0x000fe2000f8e9608 */
[----:B------:R-:W-:Y:S01]  /*2910*/  HMMA.16816.F32 R80, R28, R20, R80 ;  /* 0x000000141c50723c */ /* 0x000fe20000001850 */
[----:B------:R-:W-:Y:S01]  /*2920*/  VIADD R8, R104, 0x10 ;  /* 0x0000001068087836 */ /* 0x000fe20000000000 */
[----:B------:R-:W-:Y:S01]  /*2930*/  FSEL R84, R84, -INF , !P0 ;  /* 0xff80000054547808 */ /* 0x000fe20004000000 */
[----:B------:R-:W-:Y:S01]  /*2940*/  IMAD.WIDE.U32 R102, R102, -0x2daee0ad, RZ ;  /* 0xd2511f5366667825 */ /* 0x000fe200078e00ff */
[----:B------:R-:W-:-:S02]  /*2950*/  ISETP.GE.AND P5, PT, R9, R238, PT ;  /* 0x000000ee0900720c */ /* 0x000fc40003fa6270 */
[C---:B------:R-:W-:Y:S01]  /*2960*/  HMMA.16816.F32 R88, R28.reuse, R96, R88 ;  /* 0x000000601c58723c */ /* 0x040fe20000001858 */
[----:B------:R-:W-:Y:S01]  /*2970*/  ISETP.GE.AND P2, PT, R9, R236, PT ;  /* 0x000000ec0900720c */ /* 0x000fe20003f46270 */
[----:B------:R-:W-:Y:S01]  /*2980*/  VIADD R20, R104, 0x1 ;  /* 0x0000000168147836 */ /* 0x000fe20000000000 */
[----:B------:R-:W-:Y:S02]  /*2990*/  P2R R3, PR, RZ, 0x20 ;  /* 0x00000020ff037803 */ /* 0x000fe40000000000 */
[----:B------:R-:W-:Y:S01]  /*29a0*/  ISETP.GE.AND P5, PT, R8, R238, PT ;  /* 0x000000ee0800720c */ /* 0x000fe20003fa6270 */
[-C--:B------:R-:W-:Y:S01]  /*29b0*/  HMMA.16816.F32 R76, R28, R22.reuse, R76 ;  /* 0x000000161c4c723c */ /* 0x080fe2000000184c */
[----:B------:R-:W-:Y:S02]  /*29c0*/  ISETP.NE.AND P4, PT, R3, RZ, PT ;  /* 0x000000ff0300720c */ /* 0x000fe40003f85270 */
[----:B------:R-:W-:Y:S02]  /*29d0*/  FSEL R3, R48, -INF , !P3 ;  /* 0xff80000030037808 */ /* 0x000fe40005800000 */
[----:B------:R-:W-:Y:S01]  /*29e0*/  ISETP.GE.AND P3, PT, R8, R237, PT ;  /* 0x000000ed0800720c */ /* 0x000fe20003f66270 */
[----:B------:R-:W-:Y:S01]  /*29f0*/  HMMA.16816.F32 R40, R92, R22, R40 ;  /* 0x000000165c28723c */ /* 0x000fe20000001828 */
[----:B------:R-:W-:-:S02]  /*2a00*/  P2R R10, PR, RZ, 0x20 ;  /* 0x00000020ff0a7803 */ /* 0x000fc40000000000 */
[C---:B------:R-:W-:Y:S02]  /*2a10*/  ISETP.GE.AND P6, PT, R9.reuse, R237, PT ;  /* 0x000000ed0900720c */ /* 0x040fe40003fc6270 */
[-C--:B------:R-:W-:Y:S01]  /*2a20*/  ISETP.GE.AND P0, PT, R9, R235.reuse, PT ;  /* 0x000000eb0900720c */ /* 0x080fe20003f06270 */
[-C--:B----4-:R-:W-:Y:S01]  /*2a30*/  HMMA.16816.F32 R36, R92, R16.reuse, R36 ;  /* 0x000000105c24723c */ /* 0x090fe20000001824 */
[----:B------:R-:W-:Y:S01]  /*2a40*/  P2R R9, PR, RZ, 0x8 ;  /* 0x00000008ff097803 */ /* 0x000fe20000000000 */
[----:B------:R-:W-:Y:S01]  /*2a50*/  VIADD R22, R104, 0x21 ;  /* 0x0000002168167836 */ /* 0x000fe20000000000 */
[C---:B------:R-:W-:Y:S02]  /*2a60*/  ISETP.GE.AND P5, PT, R8.reuse, R236, PT ;  /* 0x000000ec0800720c */ /* 0x040fe40003fa6270 */
[----:B------:R-:W-:Y:S01]  /*2a70*/  FSEL R49, R49, -INF , !P2 ;  /* 0xff80000031317808 */ /* 0x000fe20005000000 */
[----:B------:R-:W-:Y:S01]  /*2a80*/  HMMA.16816.F32 R72, R28, R16, R72 ;  /* 0x000000101c48723c */ /* 0x000fe20000001848 */
[----:B------:R-:W-:Y:S01]  /*2a90*/  ISETP.GE.AND P3, PT, R8, R235, PT ;  /* 0x000000eb0800720c */ /* 0x000fe20003f66270 */
[----:B------:R-:W-:Y:S01]  /*2aa0*/  VIADD R8, R104, 0x18 ;  /* 0x0000001868087836 */ /* 0x000fe20000000000 */
[----:B------:R-:W-:Y:S01]  /*2ab0*/  ISETP.NE.AND P2, PT, R10, RZ, PT ;  /* 0x000000ff0a00720c */ /* 0x000fe20003f45270 */
[----:B------:R-:W-:Y:S01]  /*2ac0*/  VIADD R10, R104, 0x11 ;  /* 0x00000011680a7836 */ /* 0x000fe20000000000 */
[----:B------:R-:W-:Y:S01]  /*2ad0*/  FSEL R11, R44, -INF , !P5 ;  /* 0xff8000002c0b7808 */ /* 0x000fe20006800000 */
[----:B-1----:R-:W-:Y:S01]  /*2ae0*/  HMMA.16816.F32 R32, R92, R4, R32 ;  /* 0x000000045c20723c */ /* 0x002fe20000001820 */
[----:B------:R-:W-:-:S02]  /*2af0*/  FSEL R50, R50, -INF , !P1 ;  /* 0xff80000032327808 */ /* 0x000fc40004800000 */
[----:B------:R-:W-:Y:S02]  /*2b00*/  FSEL R51, R51, -INF , !P0 ;  /* 0xff80000033337808 */ /* 0x000fe40004000000 */
[-C--:B------:R-:W-:Y:S01]  /*2b10*/  ISETP.GE.AND P5, PT, R8, R237.reuse, PT ;  /* 0x000000ed0800720c */ /* 0x080fe20003fa6270 */
[C---:B------:R-:W-:Y:S01]  /*2b20*/  HMMA.16816.F32 R64, R28.reuse, R4, R64 ;  /* 0x000000041c40723c */ /* 0x040fe20000001840 */
[C---:B------:R-:W-:Y:S02]  /*2b30*/  ISETP.GE.AND P1, PT, R10.reuse, R238, PT ;  /* 0x000000ee0a00720c */ /* 0x040fe40003f26270 */
[----:B------:R-:W-:Y:S02]  /*2b40*/  ISETP.GE.AND P0, PT, R10, R237, PT ;  /* 0x000000ed0a00720c */ /* 0x000fe40003f06270 */
[----:B------:R-:W-:Y:S01]  /*2b50*/  FSEL R87, R87, -INF , !P6 ;  /* 0xff80000057577808 */ /* 0x000fe20007000000 */
[----:B------:R-:W-:Y:S01]  /*2b60*/  HMMA.16816.F32 R68, R28, R18, R68 ;  /* 0x000000121c44723c */ /* 0x000fe20000001844 */
[----:B------:R-:W-:-:S02]  /*2b70*/  ISETP.NE.AND P6, PT, R9, RZ, PT ;  /* 0x000000ff0900720c */ /* 0x000fc40003fc5270 */
[----:B------:R-:W-:Y:S02]  /*2b80*/  P2R R9, PR, RZ, 0x20 ;  /* 0x00000020ff097803 */ /* 0x000fe40000000000 */
[----:B------:R-:W-:Y:S01]  /*2b90*/  ISETP.GE.AND P5, PT, R8, R236, PT ;  /* 0x000000ec0800720c */ /* 0x000fe20003fa6270 */
[----:B------:R-:W-:Y:S01]  /*2ba0*/  HMMA.16816.F32 R12, R92, R18, R12 ;  /* 0x000000125c0c723c */ /* 0x000fe2000000180c */
[----:B------:R-:W-:Y:S02]  /*2bb0*/  FSEL R81, R81, -INF , !P1 ;  /* 0xff80000051517808 */ /* 0x000fe40004800000 */
[----:B------:R-:W-:Y:S02]  /*2bc0*/  FSEL R141, R83, -INF , !P0 ;  /* 0xff800000538d7808 */ /* 0x000fe40004000000 */
[-C--:B------:R-:W-:Y:S01]  /*2bd0*/  ISETP.GE.AND P0, PT, R20, R238.reuse, PT ;  /* 0x000000ee1400720c */ /* 0x080fe20003f06270 */
[----:B------:R-:W-:Y:S01]  /*2be0*/  HMMA.16816.F32 R56, R28, R6, R56 ;  /* 0x000000061c38723c */ /* 0x000fe20000001838 */
[C---:B------:R-:W-:Y:S01]  /*2bf0*/  ISETP.GE.AND P1, PT, R104.reuse, R238, PT ;  /* 0x000000ee6800720c */ /* 0x040fe20003f26270 */
[----:B------:R-:W-:Y:S01]  /*2c00*/  VIADD R19, R104, 0x39 ;  /* 0x0000003968137836 */ /* 0x000fe20000000000 */
[----:B------:R-:W-:-:S02]  /*2c10*/  FSEL R16, R82, -INF , !P6 ;  /* 0xff80000052107808 */ /* 0x000fc40007000000 */
[----:B------:R-:W-:Y:S01]  /*2c20*/  FSEL R46, R46, -INF , !P3 ;  /* 0xff8000002e2e7808 */ /* 0x000fe20005800000 */
[C---:B------:R-:W-:Y:S01]  /*2c30*/  HMMA.16816.F32 R60, R92.reuse, R6, R60 ;  /* 0x000000065c3c723c */ /* 0x040fe2000000183c */
[----:B------:R-:W-:Y:S01]  /*2c40*/  ISETP.GE.AND P6, PT, R8, R238, PT ;  /* 0x000000ee0800720c */ /* 0x000fe20003fc6270 */
[C---:B------:R-:W-:Y:S01]  /*2c50*/  VIADD R29, R104.reuse, 0x31 ;  /* 0x00000031681d7836 */ /* 0x040fe20000000000 */
[----:B------:R-:W-:Y:S01]  /*2c60*/  ISETP.NE.AND P3, PT, R9, RZ, PT ;  /* 0x000000ff0900720c */ /* 0x000fe20003f65270 */
[C---:B------:R-:W-:Y:S01]  /*2c70*/  VIADD R28, R104.reuse, 0x38 ;  /* 0x00000038681c7836 */ /* 0x040fe20000000000 */
[----:B------:R-:W-:Y:S01]  /*2c80*/  P2R R9, PR, RZ, 0x20 ;  /* 0x00000020ff097803 */ /* 0x000fe20000000000 */
[----:B------:R-:W-:Y:S01]  /*2c90*/  HMMA.16816.F32 R52, R92, R96, R52 ;  /* 0x000000605c34723c */ /* 0x000fe20000001834 */
[----:B------:R-:W-:Y:S01]  /*2ca0*/  FSEL R89, R89, -INF , !P0 ;  /* 0xff80000059597808 */ /* 0x000fe20004000000 */
[----:B------:R-:W-:Y:S01]  /*2cb0*/  VIADD R7, R104, 0x28 ;  /* 0x0000002868077836 */ /* 0x000fe20000000000 */
[----:B------:R-:W-:Y:S01]  /*2cc0*/  FSEL R88, R88, -INF , !P1 ;  /* 0xff80000058587808 */ /* 0x000fe20004800000 */
[----:B------:R-:W-:Y:S01]  /*2cd0*/  VIADD R6, R104, 0x29 ;  /* 0x0000002968067836 */ /* 0x000fe20000000000 */
[----:B------:R-:W-:Y:S01]  /*2ce0*/  FSEL R76, R76, -INF , !P6 ;  /* 0xff8000004c4c7808 */ /* 0x000fe20007000000 */
[----:B------:R-:W-:Y:S01]  /*2cf0*/  BAR.SYNC.DEFER_BLOCKING 0x0 ;  /* 0x0000000000007b1d */ /* 0x000fe20000010000 */
[----:B------:R-:W-:-:S02]  /*2d00*/  ISETP.NE.AND P6, PT, R9, RZ, PT ;  /* 0x000000ff0900720c */ /* 0x000fc40003fc5270 */
[----:B------:R-:W-:Y:S02]  /*2d10*/  FMNMX.FTZ R9, R88, R89, !PT ;  /* 0x0000005958097209 */ /* 0x000fe40007810000 */
[----:B------:R-:W-:Y:S02]  /*2d20*/  FSEL R85, R85, -INF , !P4 ;  /* 0xff80000055557808 */ /* 0x000fe40006000000 */
[----:B------:R-:W-:Y:S02]  /*2d30*/  FSEL R80, R80, -INF , !P2 ;  /* 0xff80000050507808 */ /* 0x000fe40005000000 */
[----:B------:R-:W-:Y:S02]  /*2d40*/  FMNMX.FTZ R4, R84, R9, !PT ;  /* 0x0000000954047209 */ /* 0x000fe40007810000 */
[C---:B------:R-:W-:Y:S02]  /*2d50*/  ISETP.GE.AND P4, PT, R10.reuse, R236, PT ;  /* 0x000000ec0a00720c */ /* 0x040fe40003f86270 */
[----:B------:R-:W-:Y:S01]  /*2d60*/  ISETP.GE.AND P2, PT, R10, R235, PT ;  /* 0x000000eb0a00720c */ /* 0x000fe20003f46270 */
[----:B------:R-:W-:Y:S01]  /*2d70*/  VIADD R10, R104, 0x19 ;  /* 0x00000019680a7836 */ /* 0x000fe20000000000 */
[----:B------:R-:W-:-:S02]  /*2d80*/  FMNMX.FTZ R4, R85, R4, !PT ;  /* 0x0000000455047209 */ /* 0x000fc40007810000 */
[----:B------:R-:W-:Y:S02]  /*2d90*/  ISETP.GE.AND P5, PT, R8, R235, PT ;  /* 0x000000eb0800720c */ /* 0x000fe40003fa6270 */
[----:B------:R-:W-:Y:S02]  /*2da0*/  FSEL R18, R45, -INF , !P4 ;  /* 0xff8000002d127808 */ /* 0x000fe40006000000 */
[----:B------:R-:W-:Y:S02]  /*2db0*/  FSEL R8, R47, -INF , !P2 ;  /* 0xff8000002f087808 */ /* 0x000fe40005000000 */
[C---:B------:R-:W-:Y:S02]  /*2dc0*/  ISETP.GE.AND P4, PT, R10.reuse, R238, PT ;  /* 0x000000ee0a00720c */ /* 0x040fe40003f86270 */
[C---:B------:R-:W-:Y:S02]  /*2dd0*/  ISETP.GE.AND P2, PT, R10.reuse, R237, PT ;  /* 0x000000ed0a00720c */ /* 0x040fe40003f46270 */
[----:B------:R-:W-:-:S02]  /*2de0*/  ISETP.GE.AND P1, PT, R10, R236, PT ;  /* 0x000000ec0a00720c */ /* 0x000fc40003f26270 */
[----:B------:R-:W-:Y:S01]  /*2df0*/  ISETP.GE.AND P0, PT, R10, R235, PT ;  /* 0x000000eb0a00720c */ /* 0x000fe20003f06270 */
[----:B------:R-:W-:Y:S01]  /*2e00*/  VIADD R10, R104, 0x20 ;  /* 0x00000020680a7836 */ /* 0x000fe20000000000 */
[----:B------:R-:W-:Y:S02]  /*2e10*/  FMNMX.FTZ R4, R80, R4, !PT ;  /* 0x0000000450047209 */ /* 0x000fe40007810000 */
[----:B------:R-:W-:Y:S02]  /*2e20*/  FSEL R9, R42, -INF , !P5 ;  /* 0xff8000002a097808 */ /* 0x000fe40006800000 */
[----:B------:R-:W-:Y:S02]  /*2e30*/  FMNMX.FTZ R4, R81, R4, !PT ;  /* 0x0000000451047209 */ /* 0x000fe40007810000 */
[----:B------:R-:W-:Y:S02]  /*2e40*/  ISETP.GE.AND P5, PT, R10, R236, PT ;  /* 0x000000ec0a00720c */ /* 0x000fe40003fa6270 */
[----:B------:R-:W-:-:S02]  /*2e50*/  FSEL R168, R78, -INF , !P3 ;  /* 0xff8000004ea87808 */ /* 0x000fc40005800000 */
[----:B------:R-:W-:Y:S02]  /*2e60*/  ISETP.GE.AND P3, PT, R10, R238, PT ;  /* 0x000000ee0a00720c */ /* 0x000fe40003f66270 */
[----:B------:R-:W-:Y:S02]  /*2e70*/  FSEL R77, R77, -INF , !P4 ;  /* 0xff8000004d4d7808 */ /* 0x000fe40006000000 */
[----:B------:R-:W-:Y:S01]  /*2e80*/  FMNMX.FTZ R30, R76, R4, !PT ;  /* 0x000000044c1e7209 */ /* 0x000fe20007810000 */
[----:B------:R-:W-:Y:S01]  /*2e90*/  VIADD R4, R104, 0x30 ;  /* 0x0000003068047836 */ /* 0x000fe20000000000 */
[----:B------:R-:W-:Y:S02]  /*2ea0*/  FSEL R40, R40, -INF , !P6 ;  /* 0xff80000028287808 */ /* 0x000fe40007000000 */
[----:B------:R-:W-:Y:S02]  /*2eb0*/  P2R R21, PR, RZ, 0x20 ;  /* 0x00000020ff157803 */ /* 0x000fe40000000000 */
[----:B------:R-:W-:-:S02]  /*2ec0*/  ISETP.GE.AND P6, PT, R10, R237, PT ;  /* 0x000000ed0a00720c */ /* 0x000fc40003fc6270 */
[----:B------:R-:W-:Y:S02]  /*2ed0*/  ISETP.GE.AND P5, PT, R10, R235, PT ;  /* 0x000000eb0a00720c */ /* 0x000fe40003fa6270 */
[----:B------:R-:W-:Y:S02]  /*2ee0*/  FSEL R10, R43, -INF , !P0 ;  /* 0xff8000002b0a7808 */ /* 0x000fe40004000000 */
[----:B------:R-:W-:Y:S02]  /*2ef0*/  ISETP.GE.AND P0, PT, R22, R238, PT ;  /* 0x000000ee1600720c */ /* 0x000fe40003f06270 */
[----:B------:R-:W-:Y:S02]  /*2f00*/  FSEL R72, R72, -INF , !P3 ;  /* 0xff80000048487808 */ /* 0x000fe40005800000 */
[----:B------:R-:W-:Y:S02]  /*2f10*/  FMNMX.FTZ R30, R77, R30, !PT ;  /* 0x0000001e4d1e7209 */ /* 0x000fe40007810000 */
[----:B------:R-:W-:-:S02]  /*2f20*/  FSEL R41, R41, -INF , !P1 ;  /* 0xff80000029297808 */ /* 0x000fc40004800000 */
        /* <DEDUP_REMOVED lines=9> */
[----:B------:R-:W-:Y:S02]  /*2fc0*/  ISETP.GE.AND P4, PT, R209, 0x2, PT ;  /* 0x00000002d100780c */ /* 0x000fe40003f86270 */
[----:B------:R-:W-:Y:S02]  /*2fd0*/  ISETP.GE.AND P0, PT, R29, R238, PT ;  /* 0x000000ee1d00720c */ /* 0x000fe40003f06270 */
[----:B------:R-:W-:-:S02]  /*2fe0*/  FSEL R156, R64, -INF , !P1 ;  /* 0xff800000409c7808 */ /* 0x000fc40004800000 */
[----:B------:R-:W-:Y:S02]  /*2ff0*/  FMNMX.FTZ R30, R169, R30, !PT ;  /* 0x0000001ea91e7209 */ /* 0x000fe40007810000 */
[----:B------:R-:W-:Y:S02]  /*3000*/  ISETP.GE.AND P1, PT, R28, R238, PT ;  /* 0x000000ee1c00720c */ /* 0x000fe40003f26270 */
[----:B------:R-:W-:Y:S02]  /*3010*/  FSEL R159, R65, -INF , !P0 ;  /* 0xff800000419f7808 */ /* 0x000fe40004000000 */
[----:B------:R-:W-:Y:S02]  /*3020*/  FMNMX.FTZ R30, R156, R30, !PT ;  /* 0x0000001e9c1e7209 */ /* 0x000fe40007810000 */
[----:B------:R-:W-:Y:S02]  /*3030*/  LOP3.LUT R27, R101, UR20, R24, 0x96, !PT ;  /* 0x00000014651b7c12 */ /* 0x000fe4000f8e9618 */
[----:B------:R-:W-:-:S02]  /*3040*/  ISETP.GE.AND P0, PT, R19, R238, PT ;  /* 0x000000ee1300720c */ /* 0x000fc40003f06270 */
[----:B------:R-:W-:Y:S02]  /*3050*/  FSEL R140, R56, -INF , !P1 ;  /* 0xff800000388c7808 */ /* 0x000fe40004800000 */
[----:B------:R-:W-:Y:S02]  /*3060*/  FMNMX.FTZ R30, R159, R30, !PT ;  /* 0x0000001e9f1e7209 */ /* 0x000fe40007810000 */
[----:B------:R-:W-:Y:S02]  /*3070*/  LOP3.LUT R24, R99, UR20, R24, 0x96, !PT ;  /* 0x0000001463187c12 */ /* 0x000fe4000f8e9618 */
[----:B------:R-:W-:Y:S02]  /*3080*/  LOP3.LUT R212, R103, UR19, R212, 0x96, !PT ;  /* 0x0000001367d47c12 */ /* 0x000fe4000f8e96d4 */
[----:B------:R-:W-:Y:S02]  /*3090*/  FSEL R171, R79, -INF , !P2 ;  /* 0xff8000004fab7808 */ /* 0x000fe40005000000 */
[----:B------:R-:W-:-:S02]  /*30a0*/  P2R R5, PR, RZ, 0x10 ;  /* 0x00000010ff057803 */ /* 0x000fc40000000000 */
[----:B------:R-:W-:Y:S02]  /*30b0*/  FSEL R132, R57, -INF , !P0 ;  /* 0xff80000039847808 */ /* 0x000fe40004000000 */
[----:B------:R-:W-:Y:S01]  /*30c0*/  FMNMX.FTZ R30, R140, R30, !PT ;  /* 0x0000001e8c1e7209 */ /* 0x000fe20007810000 */
[----:B------:R-:W-:Y:S06]  /*30d0*/  @!P4 BRA `(.L_x_785) ;  /* 0x000000000064c947 */ /* 0x000fec0003800000 */
[----:B------:R-:W-:Y:S01]  /*30e0*/  VIADD R31, R209, 0xfffffffe ;  /* 0xfffffffed11f7836 */ /* 0x000fe20000000000 */
[----:B------:R-:W-:Y:S01]  /*30f0*/  ULDC.64 UR6, c[0x0][0x218] ;  /* 0x0000860000067ab9 */ /* 0x000fe20000000a00 */
[----:B------:R-:W-:Y:S02]  /*3100*/  IMAD.SHL.U32 R42, R138, 0x20, RZ ;  /* 0x000000208a2a7824 */ /* 0x000fe400078e00ff */
[----:B------:R-:W-:Y:S01]  /*3110*/  IMAD R118, R118, R31, RZ ;  /* 0x0000001f76767224 */ /* 0x000fe200078e02ff */
[----:B------:R-:W-:Y:S01]  /*3120*/  SHF.R.S32.HI R23, RZ, 0x1f, R31 ;  /* 0x0000001fff177819 */ /* 0x000fe2000001141f */
[----:B------:R-:W-:Y:S01]  /*3130*/  IMAD.WIDE.U32 R44, R31, R119, R198 ;  /* 0x000000771f2c7225 */ /* 0x000fe200078e00c6 */
[----:B------:R-:W-:-:S03]  /*3140*/  SHF.L.U64.HI R31, R138, 0x5, R139 ;  /* 0x000000058a1f7819 */ /* 0x000fc6000001028b */
[----:B------:R-:W-:Y:S01]  /*3150*/  IMAD R23, R23, R119, R118 ;  /* 0x0000007717177224 */ /* 0x000fe200078e0276 */
[----:B------:R-:W-:-:S03]  /*3160*/  LEA R56, P0, R44, UR6, 0x1 ;  /* 0x000000062c387c11 */ /* 0x000fc6000f8008ff */
[----:B------:R-:W-:Y:S01]  /*3170*/  IMAD.IADD R23, R45, 0x1, R23 ;  /* 0x000000012d177824 */ /* 0x000fe200078e0217 */
[----:B------:R-:W-:-:S04]  /*3180*/  IADD3 R64, P2, R42, R56, RZ ;  /* 0x000000382a407210 */ /* 0x000fc80007f5e0ff */
[----:B------:R-:W-:Y:S02]  /*3190*/  LEA.HI.X R57, R44, UR7, R23, 0x1, P0 ;  /* 0x000000072c397c11 */ /* 0x000fe400080f0c17 */
[-C--:B------:R-:W-:Y:S02]  /*31a0*/  IADD3 R44, P1, R64, R42.reuse, RZ ;  /* 0x0000002a402c7210 */ /* 0x080fe40007f3e0ff */
[----:B------:R-:W-:Y:S01]  /*31b0*/  IADD3.X R65, R31, R57, RZ, P2, !PT ;  /* 0x000000391f417210 */ /* 0x000fe200017fe4ff */
[----:B------:R-:W-:Y:S01]  /*31c0*/  @!PT LDS RZ, [RZ] ;  /* 0x00000000fffff984 */ /* 0x000fe20000000800 */
[----:B------:R-:W-:Y:S01]  /*31d0*/  @!PT LDS RZ, [RZ] ;  /* 0x00000000fffff984 */ /* 0x000fe20000000800 */
[----:B------:R-:W-:Y:S01]  /*31e0*/  @!PT LDS RZ, [RZ] ;  /* 0x00000000fffff984 */ /* 0x000fe20000000800 */
[----:B------:R1:W-:Y:S01]  /*31f0*/  LDGSTS.E.BYPASS.LTC128B.128 [R194+0x4000], desc[UR24][R56.64] ;  /* 0x0400000038c27fae */ /* 0x0003e2000b901d58 */
[----:B------:R-:W-:-:S03]  /*3200*/  IADD3 R42, P0, R44, R42, RZ ;  /* 0x0000002a2c2a7210 */ /* 0x000fc60007f1e0ff */
[----:B------:R-:W-:Y:S01]  /*3210*/  IMAD.X R45, R65, 0x1, R31, P1 ;  /* 0x00000001412d7824 */ /* 0x000fe200008e061f */
[----:B------:R1:W-:Y:S04]  /*3220*/  LDGSTS.E.BYPASS.LTC128B.128 [R194+0x4800], desc[UR24][R64.64] ;  /* 0x0480000040c27fae */ /* 0x0003e8000b901d58 */
[----:B------:R-:W-:Y:S01]  /*3230*/  IADD3.X R43, R45, R31, RZ, P0, !PT ;  /* 0x0000001f2d2b7210 */ /* 0x000fe200007fe4ff */
[----:B------:R1:W-:Y:S04]  /*3240*/  LDGSTS.E.BYPASS.LTC128B.128 [R194+0x5000], desc[UR24][R44.64] ;  /* 0x050000002cc27fae */ /* 0x0003e8000b901d58 */
[----:B------:R1:W-:Y:S04]  /*3250*/  LDGSTS.E.BYPASS.LTC128B.128 [R194+0x5800], desc[UR24][R42.64] ;  /* 0x058000002ac27fae */ /* 0x0003e8000b901d58 */
[----:B------:R-:W0:Y:S02]  /*3260*/  LDGDEPBAR ;  /* 0x00000000000079af */ /* 0x000e240000000000 */
.L_x_785:
[CC--:B------:R-:W-:Y:S01]  /*3270*/  ISETP.GE.AND P1, PT, R22.reuse, R236.reuse, PT ;  /* 0x000000ec1600720c */ /* 0x0c0fe20003f26270 */
[----:B------:R-:W-:Y:S01]  /*3280*/  UIADD3 UR17, UR27, 0x76cf5d0a, URZ ;  /* 0x76cf5d0a1b117890 */ /* 0x000fe2000fffe03f */
[----:B------:R-:W-:Y:S01]  /*3290*/  ISETP.GE.AND P0, PT, R22, R235, PT ;  /* 0x000000eb1600720c */ /* 0x000fe20003f06270 */
[----:B------:R-:W-:Y:S01]  /*32a0*/  UIADD3 UR18, UR26, 0x3c6ef372, URZ ;  /* 0x3c6ef3721a127890 */ /* 0x000fe2000fffe03f */
[----:B------:R-:W-:Y:S01]  /*32b0*/  ISETP.NE.AND P3, PT, R21, RZ, PT ;  /* 0x000000ff1500720c */ /* 0x000fe20003f65270 */
[----:B------:R-:W-:Y:S01]  /*32c0*/  IMAD.WIDE.U32 R216, R216, -0x326172a9, RZ ;  /* 0xcd9e8d57d8d87825 */ /* 0x000fe200078e00ff */
[-C--:B------:R-:W-:Y:S01]  /*32d0*/  ISETP.GE.AND P2, PT, R22, R237.reuse, PT ;  /* 0x000000ed1600720c */ /* 0x080fe20003f46270 */
[----:B------:R-:W-:Y:S01]  /*32e0*/  ULDC UR10, c[0x0][0x2ec] ;  /* 0x0000bb00000a7ab9 */ /* 0x000fe20000000800 */
[----:B------:R-:W-:Y:S01]  /*32f0*/  FSEL R149, R37, -INF , !P1 ;  /* 0xff80000025957808 */ /* 0x000fe20004800000 */
[----:B------:R-:W-:Y:S01]  /*3300*/  IMAD.WIDE.U32 R212, R212, -0x326172a9, RZ ;  /* 0xcd9e8d57d4d47825 */ /* 0x000fe200078e00ff */
[----:B------:R-:W-:Y:S01]  /*3310*/  FSEL R21, R39, -INF , !P0 ;  /* 0xff80000027157808 */ /* 0x000fe20004000000 */
[----:B------:R-:W-:Y:S01]  /*3320*/  UIADD3 UR15, UR27, 0x32370b8f, URZ ;  /* 0x32370b8f1b0f7890 */ /* 0x000fe2000fffe03f */
[C---:B------:R-:W-:Y:S01]  /*3330*/  ISETP.GE.AND P0, PT, R7.reuse, R237, PT ;  /* 0x000000ed0700720c */ /* 0x040fe20003f06270 */
[----:B------:R-:W-:Y:S01]  /*3340*/  UIADD3 UR16, UR26, -0x255992d5, URZ ;  /* 0xdaa66d2b1a107890 */ /* 0x000fe2000fffe03f */
[-C--:B------:R-:W-:Y:S01]  /*3350*/  ISETP.GE.AND P1, PT, R7, R236.reuse, PT ;  /* 0x000000ec0700720c */ /* 0x080fe20003f26270 */
[----:B------:R-:W-:Y:S01]  /*3360*/  UIADD3 UR13, UR27, -0x126145ec, URZ ;  /* 0xed9eba141b0d7890 */ /* 0x000fe2000fffe03f */
[----:B------:R-:W-:Y:S01]  /*3370*/  FSEL R151, R36, -INF , !P3 ;  /* 0xff80000024977808 */ /* 0x000fe20005800000 */
[----:B------:R-:W-:Y:S01]  /*3380*/  IMAD.WIDE.U32 R174, R24, -0x2daee0ad, RZ ;  /* 0xd2511f5318ae7825 */ /* 0x000fe200078e00ff */
[----:B------:R-:W-:Y:S01]  /*3390*/  FSEL R165, R75, -INF , !P2 ;  /* 0xff8000004ba57808 */ /* 0x000fe20005000000 */
[----:B------:R-:W-:Y:S01]  /*33a0*/  UIADD3 UR14, UR26, 0x78dde6e4, URZ ;  /* 0x78dde6e41a0e7890 */ /* 0x000fe2000fffe03f */
[-C--:B------:R-:W-:Y:S01]  /*33b0*/  ISETP.GE.AND P3, PT, R20, R236.reuse, PT ;  /* 0x000000ec1400720c */ /* 0x080fe20003f66270 */
[----:B------:R-:W-:Y:S01]  /*33c0*/  UIADD3 UR5, UR27, -0x56f99767, URZ ;  /* 0xa90668991b057890 */ /* 0x000fe2000fffe03f */
[-C--:B------:R-:W-:Y:S01]  /*33d0*/  ISETP.GE.AND P2, PT, R104, R236.reuse, PT ;  /* 0x000000ec6800720c */ /* 0x080fe20003f46270 */
[----:B------:R-:W-:Y:S01]  /*33e0*/  UIADD3 UR21, UR26, -0x4ab325aa, URZ ;  /* 0xb54cda561a157890 */ /* 0x000fe2000fffe03f */
[----:B------:R-:W-:Y:S01]  /*33f0*/  P2R R36, PR, RZ, 0x1 ;  /* 0x00000001ff247803 */ /* 0x000fe20000000000 */
[----:B------:R-:W-:Y:S01]  /*3400*/  IMAD.IADD R180, R117, 0x1, R116 ;  /* 0x0000000175b47824 */ /* 0x000fe200078e0274 */
[----:B------:R-:W-:Y:S01]  /*3410*/  FSEL R144, R12, -INF , !P1 ;  /* 0xff8000000c907808 */ /* 0x000fe20004800000 */
[----:B------:R-:W-:Y:S01]  /*3420*/  UIADD3 UR12, UR26, 0x1715609d, URZ ;  /* 0x1715609d1a0c7890 */ /* 0x000fe2000fffe03f */
[----:B------:R-:W-:Y:S01]  /*3430*/  ISETP.GE.AND P0, PT, R7, R235, PT ;  /* 0x000000eb0700720c */ /* 0x000fe20003f06270 */
[----:B------:R-:W-:Y:S01]  /*3440*/  UIADD3 UR22, UR27, 0x646e171e, URZ ;  /* 0x646e171e1b167890 */ /* 0x000fe2000fffe03f */
[----:B------:R-:W-:-:S02]  /*3450*/  ISETP.GE.AND P1, PT, R6, R236, PT ;  /* 0x000000ec0600720c */ /* 0x000fc40003f26270 */
[----:B------:R-:W-:Y:S02]  /*3460*/  FSEL R158, R74, -INF , !P6 ;  /* 0xff8000004a9e7808 */ /* 0x000fe40007000000 */
[----:B------:R-:W-:Y:S02]  /*3470*/  FSEL R22, R38, -INF , !P5 ;  /* 0xff80000026167808 */ /* 0x000fe40006800000 */
[----:B------:R-:W-:Y:S02]  /*3480*/  FSEL R53, R53, -INF , !P3 ;  /* 0xff80000035357808 */ /* 0x000fe40005800000 */
[----:B------:R-:W-:Y:S02]  /*3490*/  FSEL R7, R52, -INF , !P2 ;  /* 0xff80000034077808 */ /* 0x000fe40005000000 */
[----:B------:R-:W-:Y:S02]  /*34a0*/  FMNMX.FTZ R30, R132, R30, !PT ;  /* 0x0000001e841e7209 */ /* 0x000fe40007810000 */
[----:B------:R-:W-:-:S02]  /*34b0*/  ISETP.GE.AND P6, PT, R20, R237, PT ;  /* 0x000000ed1400720c */ /* 0x000fc40003fc6270 */
[-C--:B------:R-:W-:Y:S01]  /*34c0*/  ISETP.GE.AND P5, PT, R20, R235.reuse, PT ;  /* 0x000000eb1400720c */ /* 0x080fe20003fa6270 */
[----:B------:R-:W2:Y:S01]  /*34d0*/  SHFL.BFLY PT, R31, R30, 0x2, 0x1f ;  /* 0x0c401f001e1f7f89 */ /* 0x000ea200000e0000 */
[----:B------:R-:W-:Y:S02]  /*34e0*/  FSEL R20, R14, -INF , !P0 ;  /* 0xff8000000e147808 */ /* 0x000fe40004000000 */
[----:B------:R-:W-:Y:S02]  /*34f0*/  FSEL R23, R13, -INF , !P1 ;  /* 0xff8000000d177808 */ /* 0x000fe40004800000 */
[C---:B------:R-:W-:Y:S02]  /*3500*/  ISETP.GE.AND P0, PT, R6.reuse, R235, PT ;  /* 0x000000eb0600720c */ /* 0x040fe40003f06270 */
[----:B------:R-:W-:Y:S02]  /*3510*/  ISETP.GE.AND P1, PT, R6, R237, PT ;  /* 0x000000ed0600720c */ /* 0x000fe40003f26270 */
[----:B------:R-:W-:-:S02]  /*3520*/  FMNMX.FTZ R6, R7, R53, !PT ;  /* 0x0000003507067209 */ /* 0x000fc40007810000 */
[----:B------:R-:W-:Y:S02]  /*3530*/  FSEL R150, R15, -INF , !P0 ;  /* 0xff8000000f967808 */ /* 0x000fe40004000000 */
[----:B------:R-:W-:Y:S02]  /*3540*/  FMNMX.FTZ R6, R3, R6, !PT ;  /* 0x0000000603067209 */ /* 0x000fe40007810000 */
[----:B------:R-:W-:Y:S02]  /*3550*/  P2R R12, PR, RZ, 0x2 ;  /* 0x00000002ff0c7803 */ /* 0x000fe40000000000 */
[----:B------:R-:W-:Y:S02]  /*3560*/  FMNMX.FTZ R6, R49, R6, !PT ;  /* 0x0000000631067209 */ /* 0x000fe40007810000 */
[----:B------:R-:W-:Y:S02]  /*3570*/  ISETP.GE.AND P1, PT, R4, R236, PT ;  /* 0x000000ec0400720c */ /* 0x000fe40003f26270 */
[----:B------:R-:W-:-:S02]  /*3580*/  FMNMX.FTZ R6, R11, R6, !PT ;  /* 0x000000060b067209 */ /* 0x000fc40007810000 */
[C---:B------:R-:W-:Y:S02]  /*3590*/  ISETP.GE.AND P0, PT, R4.reuse, R235, PT ;  /* 0x000000eb0400720c */ /* 0x040fe40003f06270 */
[----:B------:R-:W-:Y:S02]  /*35a0*/  ISETP.GE.AND P4, PT, R4, R237, PT ;  /* 0x000000ed0400720c */ /* 0x000fe40003f86270 */
[----:B------:R-:W-:Y:S02]  /*35b0*/  FMNMX.FTZ R4, R18, R6, !PT ;  /* 0x0000000612047209 */ /* 0x000fe40007810000 */
[----:B------:R-:W-:Y:S02]  /*35c0*/  FSEL R6, R55, -INF , !P5 ;  /* 0xff80000037067808 */ /* 0x000fe40006800000 */
[----:B------:R-:W-:Y:S02]  /*35d0*/  ISETP.NE.AND P5, PT, R12, RZ, PT ;  /* 0x000000ff0c00720c */ /* 0x000fe40003fa5270 */
[----:B------:R-:W-:-:S02]  /*35e0*/  FMNMX.FTZ R12, R40, R4, !PT ;  /* 0x00000004280c7209 */ /* 0x000fc40007810000 */
[----:B--2---:R-:W-:Y:S02]  /*35f0*/  FMNMX.FTZ R31, R30, R31, !PT ;  /* 0x0000001f1e1f7209 */ /* 0x004fe40007810000 */
[----:B------:R-:W-:Y:S02]  /*3600*/  FMNMX.FTZ R12, R41, R12, !PT ;  /* 0x0000000c290c7209 */ /* 0x000fe40007810000 */
[----:B------:R-:W-:Y:S01]  /*3610*/  ISETP.GE.AND P2, PT, R104, R235, PT ;  /* 0x000000eb6800720c */ /* 0x000fe20003f46270 */
[----:B------:R-:W2:Y:S01]  /*3620*/  SHFL.BFLY PT, R136, R31, 0x1, 0x1f ;  /* 0x0c201f001f887f89 */ /* 0x000ea200000e0000 */
[----:B------:R-:W-:Y:S02]  /*3630*/  FMNMX.FTZ R12, R151, R12, !PT ;  /* 0x0000000c970c7209 */ /* 0x000fe40007810000 */
[----:B------:R-:W-:Y:S02]  /*3640*/  FSEL R54, R54, -INF , !P2 ;  /* 0xff80000036367808 */ /* 0x000fe40005000000 */
[----:B------:R-:W-:-:S02]  /*3650*/  FMNMX.FTZ R12, R149, R12, !PT ;  /* 0x0000000c950c7209 */ /* 0x000fc40007810000 */
[----:B------:R-:W-:Y:S02]  /*3660*/  FSEL R155, R34, -INF , !P0 ;  /* 0xff800000229b7808 */ /* 0x000fe40004000000 */
[----:B------:R-:W-:Y:S02]  /*3670*/  FMNMX.FTZ R12, R144, R12, !PT ;  /* 0x0000000c900c7209 */ /* 0x000fe40007810000 */
[----:B------:R-:W-:Y:S02]  /*3680*/  FSEL R164, R32, -INF , !P1 ;  /* 0xff80000020a47808 */ /* 0x000fe40004800000 */
[C---:B------:R-:W-:Y:S02]  /*3690*/  ISETP.GE.AND P0, PT, R29.reuse, R235, PT ;  /* 0x000000eb1d00720c */ /* 0x040fe40003f06270 */
[----:B------:R-:W-:Y:S02]  /*36a0*/  FMNMX.FTZ R15, R54, R6, !PT ;  /* 0x00000006360f7209 */ /* 0x000fe40007810000 */
[----:B------:R-:W-:-:S02]  /*36b0*/  ISETP.GE.AND P1, PT, R29, R236, PT ;  /* 0x000000ec1d00720c */ /* 0x000fc40003f26270 */
[----:B------:R-:W-:Y:S02]  /*36c0*/  FMNMX.FTZ R12, R23, R12, !PT ;  /* 0x0000000c170c7209 */ /* 0x000fe40007810000 */
[----:B------:R-:W-:Y:S01]  /*36d0*/  FSEL R153, R35, -INF , !P0 ;  /* 0xff80000023997808 */ /* 0x000fe20004000000 */
[----:B------:R-:W-:Y:S01]  /*36e0*/  IMAD.WIDE.U32 R34, R25, -0x2daee0ad, RZ ;  /* 0xd2511f5319227825 */ /* 0x000fe200078e00ff */
[----:B------:R-:W-:Y:S02]  /*36f0*/  FMNMX.FTZ R15, R50, R15, !PT ;  /* 0x0000000f320f7209 */ /* 0x000fe40007810000 */
[----:B------:R-:W-:Y:S02]  /*3700*/  FSEL R161, R33, -INF , !P1 ;  /* 0xff80000021a17808 */ /* 0x000fe40004800000 */
[----:B------:R-:W-:Y:S02]  /*3710*/  ISETP.GE.AND P0, PT, R28, R236, PT ;  /* 0x000000ec1c00720c */ /* 0x000fe40003f06270 */
[----:B------:R-:W-:-:S02]  /*3720*/  FMNMX.FTZ R12, R164, R12, !PT ;  /* 0x0000000ca40c7209 */ /* 0x000fc40007810000 */
[----:B------:R-:W-:Y:S02]  /*3730*/  ISETP.GE.AND P1, PT, R104, R237, PT ;  /* 0x000000ed6800720c */ /* 0x000fe40003f26270 */
[----:B------:R-:W-:Y:S02]  /*3740*/  FMNMX.FTZ R15, R51, R15, !PT ;  /* 0x0000000f330f7209 */ /* 0x000fe40007810000 */
[----:B------:R-:W-:Y:S02]  /*3750*/  FSEL R162, R60, -INF , !P0 ;  /* 0xff8000003ca27808 */ /* 0x000fe40004000000 */
[----:B------:R-:W-:Y:S02]  /*3760*/  FMNMX.FTZ R12, R161, R12, !PT ;  /* 0x0000000ca10c7209 */ /* 0x000fe40007810000 */
[----:B------:R-:W-:Y:S02]  /*3770*/  FSEL R4, R90, -INF , !P1 ;  /* 0xff8000005a047808 */ /* 0x000fe40004800000 */
[----:B------:R-:W-:-:S02]  /*3780*/  ISETP.GE.AND P0, PT, R28, R235, PT ;  /* 0x000000eb1c00720c */ /* 0x000fc40003f06270 */
[----:B------:R-:W-:Y:S02]  /*3790*/  ISETP.GE.AND P1, PT, R19, R236, PT ;  /* 0x000000ec1300720c */ /* 0x000fe40003f26270 */
[----:B------:R-:W-:Y:S02]  /*37a0*/  FMNMX.FTZ R15, R46, R15, !PT ;  /* 0x0000000f2e0f7209 */ /* 0x000fe40007810000 */
[----:B------:R-:W-:Y:S01]  /*37b0*/  FMNMX.FTZ R134, R162, R12, !PT ;  /* 0x0000000ca2867209 */ /* 0x000fe20007810000 */
[----:B------:R-:W-:Y:S01]  /*37c0*/  IMAD.WIDE.U32 R12, R27, -0x2daee0ad, RZ ;  /* 0xd2511f531b0c7825 */ /* 0x000fe200078e00ff */
[----:B------:R-:W-:Y:S02]  /*37d0*/  FSEL R154, R62, -INF , !P0 ;  /* 0xff8000003e9a7808 */ /* 0x000fe40004000000 */
[----:B--2---:R-:W-:Y:S01]  /*37e0*/  FMNMX.FTZ R136, R31, R136, !PT ;  /* 0x000000881f887209 */ /* 0x004fe20007810000 */
[----:B------:R-:W-:Y:S01]  /*37f0*/  IMAD.WIDE.U32 R26, R26, -0x2daee0ad, RZ ;  /* 0xd2511f531a1a7825 */ /* 0x000fe200078e00ff */
[----:B------:R-:W-:-:S02]  /*3800*/  FSEL R160, R61, -INF , !P1 ;  /* 0xff8000003da07808 */ /* 0x000fc40004800000 */
[----:B------:R-:W-:Y:S01]  /*3810*/  FMNMX.FTZ R15, R8, R15, !PT ;  /* 0x0000000f080f7209 */ /* 0x000fe20007810000 */
[----:B------:R-:W-:Y:S01]  /*3820*/  FMUL.FTZ R148, R136, UR10 ;  /* 0x0000000a88947c20 */ /* 0x000fe20008410000 */
[----:B------:R-:W-:Y:S02]  /*3830*/  ISETP.GE.AND P0, PT, R19, R235, PT ;  /* 0x000000eb1300720c */ /* 0x000fe40003f06270 */
[----:B------:R-:W-:Y:S02]  /*3840*/  LOP3.LUT R30, R13, UR17, R210, 0x96, !PT ;  /* 0x000000110d1e7c12 */ /* 0x000fe4000f8e96d2 */
[----:B------:R-:W-:Y:S02]  /*3850*/  FMNMX.FTZ R134, R160, R134, !PT ;  /* 0x00000086a0867209 */ /* 0x000fe40007810000 */
[----:B------:R-:W-:Y:S01]  /*3860*/  FMNMX.FTZ R13, R9, R15, !PT ;  /* 0x0000000f090d7209 */ /* 0x000fe20007810000 */
[----:B------:R-:W-:Y:S01]  /*3870*/  IMAD.WIDE.U32 R30, R30, -0x326172a9, RZ ;  /* 0xcd9e8d571e1e7825 */ /* 0x000fe200078e00ff */
[----:B------:R-:W-:Y:S01]  /*3880*/  FSEL R152, R63, -INF , !P0 ;  /* 0xff8000003f987808 */ /* 0x000fe20004000000 */
[----:B------:R-:W2:Y:S01]  /*3890*/  SHFL.BFLY PT, R14, R134, 0x2, 0x1f ;  /* 0x0c401f00860e7f89 */ /* 0x000ea200000e0000 */
[----:B------:R-:W-:-:S02]  /*38a0*/  ISETP.GE.AND P1, PT, R28, R237, PT ;  /* 0x000000ed1c00720c */ /* 0x000fc40003f26270 */
[--C-:B------:R-:W-:Y:S02]  /*38b0*/  LOP3.LUT R32, R217, UR18, R100.reuse, 0x96, !PT ;  /* 0x00000012d9207c12 */ /* 0x100fe4000f8e9664 */
[----:B------:R-:W-:Y:S02]  /*38c0*/  FSETP.NEU.FTZ.AND P0, PT, R136, -INF , PT ;  /* 0xff8000008800780b */ /* 0x000fe40003f1d000 */
[----:B------:R-:W-:Y:S01]  /*38d0*/  LOP3.LUT R28, R213, UR18, R100, 0x96, !PT ;  /* 0x00000012d51c7c12 */ /* 0x000fe2000f8e9664 */
[----:B------:R-:W-:Y:S01]  /*38e0*/  IMAD.WIDE.U32 R32, R32, -0x2daee0ad, RZ ;  /* 0xd2511f5320207825 */ /* 0x000fe200078e00ff */
[----:B------:R-:W-:Y:S02]  /*38f0*/  FMNMX.FTZ R13, R10, R13, !PT ;  /* 0x0000000d0a0d7209 */ /* 0x000fe40007810000 */
[----:B------:R-:W-:Y:S01]  /*3900*/  ISETP.GE.AND P3, PT, R29, R237, PT ;  /* 0x000000ed1d00720c */ /* 0x000fe20003f66270 */
[----:B------:R-:W-:Y:S01]  /*3910*/  IMAD.WIDE.U32 R28, R28, -0x2daee0ad, RZ ;  /* 0xd2511f531c1c7825 */ /* 0x000fe200078e00ff */
[----:B------:R-:W-:-:S02]  /*3920*/  FSEL R148, R148, RZ, P0 ;  /* 0x000000ff94947208 */ /* 0x000fc40000000000 */
[----:B------:R-:W-:Y:S02]  /*3930*/  ISETP.GE.AND P0, PT, R19, R237, PT ;  /* 0x000000ed1300720c */ /* 0x000fe40003f06270 */
[----:B------:R-:W-:Y:S01]  /*3940*/  FMNMX.FTZ R19, R22, R13, !PT ;  /* 0x0000000d16137209 */ /* 0x000fe20007810000 */
[--C-:B------:R-:W-:Y:S01]  /*3950*/  FFMA.FTZ R47, R89, UR10, -R148.reuse ;  /* 0x0000000a592f7c23 */ /* 0x100fe20008010894 */
[----:B------:R-:W-:Y:S01]  /*3960*/  FSEL R91, R91, -INF , !P6 ;  /* 0xff8000005b5b7808 */ /* 0x000fe20007000000 */
[----:B------:R-:W-:Y:S01]  /*3970*/  FFMA.FTZ R48, R88, UR10, -R148 ;  /* 0x0000000a58307c23 */ /* 0x000fe20008010894 */
[----:B------:R-:W-:Y:S01]  /*3980*/  LOP3.LUT R15, R33, UR15, R12, 0x96, !PT ;  /* 0x0000000f210f7c12 */ /* 0x000fe2000f8e960c */
[--C-:B------:R-:W-:Y:S01]  /*3990*/  FFMA.FTZ R52, R84, UR10, -R148.reuse ;  /* 0x0000000a54347c23 */ /* 0x100fe20008010894 */
[----:B------:R-:W-:Y:S01]  /*39a0*/  FMNMX.FTZ R19, R21, R19, !PT ;  /* 0x0000001315137209 */ /* 0x000fe20007810000 */
[----:B-1----:R-:W-:Y:S01]  /*39b0*/  FFMA.FTZ R45, R85, UR10, -R148 ;  /* 0x0000000a552d7c23 */ /* 0x002fe20008010894 */
[----:B------:R-:W-:Y:S01]  /*39c0*/  LOP3.LUT R12, R29, UR15, R26, 0x96, !PT ;  /* 0x0000000f1d0c7c12 */ /* 0x000fe2000f8e961a */
[----:B------:R-:W-:Y:S01]  /*39d0*/  IMAD.WIDE.U32 R218, R15, -0x326172a9, RZ ;  /* 0xcd9e8d570fda7825 */ /* 0x000fe200078e00ff */
[----:B------:R-:W-:Y:S01]  /*39e0*/  FMNMX.FTZ R29, R4, R91, !PT ;  /* 0x0000005b041d7209 */ /* 0x000fe20007810000 */
[----:B------:R-:W-:Y:S01]  /*39f0*/  MUFU.EX2 R48, R48 ;  /* 0x0000003000307308 */ /* 0x000fe20000000800 */
[----:B------:R-:W-:Y:S01]  /*3a00*/  FMNMX.FTZ R19, R20, R19, !PT ;  /* 0x0000001314137209 */ /* 0x000fe20007810000 */
[--C-:B------:R-:W-:Y:S01]  /*3a10*/  FFMA.FTZ R38, R80, UR10, -R148.reuse ;  /* 0x0000000a50267c23 */ /* 0x100fe20008010894 */
[----:B------:R-:W-:Y:S01]  /*3a20*/  FMNMX.FTZ R29, R86, R29, !PT ;  /* 0x0000001d561d7209 */ /* 0x000fe20007810000 */
[--C-:B------:R-:W-:Y:S01]  /*3a30*/  FFMA.FTZ R140, R140, UR10, -R148.reuse ;  /* 0x0000000a8c8c7c23 */ /* 0x100fe20008010894 */
[----:B------:R-:W-:Y:S01]  /*3a40*/  FMNMX.FTZ R19, R150, R19, !PT ;  /* 0x0000001396137209 */ /* 0x000fe20007810000 */
[--C-:B------:R-:W-:Y:S01]  /*3a50*/  FFMA.FTZ R156, R156, UR10, -R148.reuse ;  /* 0x0000000a9c9c7c23 */ /* 0x100fe20008010894 */
[----:B------:R-:W-:Y:S01]  /*3a60*/  FMNMX.FTZ R29, R87, R29, !PT ;  /* 0x0000001d571d7209 */ /* 0x000fe20007810000 */
[----:B------:R-:W-:Y:S01]  /*3a70*/  MUFU.EX2 R47, R47 ;  /* 0x0000002f002f7308 */ /* 0x000fe20000000800 */
[----:B------:R-:W-:Y:S01]  /*3a80*/  FMNMX.FTZ R19, R155, R19, !PT ;  /* 0x000000139b137209 */ /* 0x000fe20007810000 */
[----:B------:R-:W-:Y:S01]  /*3a90*/  FFMA.FTZ R159, R159, UR10, -R148 ;  /* 0x0000000a9f9f7c23 */ /* 0x000fe20008010894 */
[----:B------:R-:W-:-:S02]  /*3aa0*/  FMNMX.FTZ R29, R16, R29, !PT ;  /* 0x0000001d101d7209 */ /* 0x000fc40007810000 */
[----:B------:R-:W-:Y:S02]  /*3ab0*/  FMNMX.FTZ R19, R153, R19, !PT ;  /* 0x0000001399137209 */ /* 0x000fe40007810000 */
[----:B--2---:R-:W-:Y:S01]  /*3ac0*/  FMNMX.FTZ R134, R134, R14, !PT ;  /* 0x0000000e86867209 */ /* 0x004fe20007810000 */
[----:B------:R-:W-:Y:S01]  /*3ad0*/  MUFU.EX2 R52, R52 ;  /* 0x0000003400347308 */ /* 0x000fe20000000800 */
[----:B------:R-:W-:Y:S02]  /*3ae0*/  FMNMX.FTZ R29, R141, R29, !PT ;  /* 0x0000001d8d1d7209 */ /* 0x000fe40007810000 */
[----:B------:R-:W-:Y:S01]  /*3af0*/  LOP3.LUT R26, R31, UR16, R216, 0x96, !PT ;  /* 0x000000101f1a7c12 */ /* 0x000fe2000f8e96d8 */
[----:B------:R-:W1:Y:S01]  /*3b00*/  SHFL.BFLY PT, R25, R134, 0x1, 0x1f ;  /* 0x0c201f0086197f89 */ /* 0x000e6200000e0000 */
[----:B------:R-:W-:Y:S02]  /*3b10*/  FMNMX.FTZ R19, R154, R19, !PT ;  /* 0x000000139a137209 */ /* 0x000fe40007810000 */
[----:B------:R-:W-:Y:S01]  /*3b20*/  FMNMX.FTZ R29, R168, R29, !PT ;  /* 0x0000001da81d7209 */ /* 0x000fe20007810000 */
[----:B------:R-:W-:Y:S01]  /*3b30*/  MUFU.EX2 R45, R45 ;  /* 0x0000002d002d7308 */ /* 0x000fe20000000800 */
[----:B------:R-:W-:Y:S01]  /*3b40*/  LOP3.LUT R13, R27, UR17, R102, 0x96, !PT ;  /* 0x000000111b0d7c12 */ /* 0x000fe2000f8e9666 */
[----:B------:R-:W-:Y:S01]  /*3b50*/  IMAD.WIDE.U32 R26, R26, -0x2daee0ad, RZ ;  /* 0xd2511f531a1a7825 */ /* 0x000fe200078e00ff */
[----:B------:R-:W-:-:S02]  /*3b60*/  FMNMX.FTZ R19, R152, R19, !PT ;  /* 0x0000001398137209 */ /* 0x000fc40007810000 */
[----:B------:R-:W-:Y:S01]  /*3b70*/  FMNMX.FTZ R29, R171, R29, !PT ;  /* 0x0000001dab1d7209 */ /* 0x000fe20007810000 */
[----:B------:R-:W-:Y:S01]  /*3b80*/  IMAD.WIDE.U32 R42, R13, -0x326172a9, RZ ;  /* 0xcd9e8d570d2a7825 */ /* 0x000fe200078e00ff */
[----:B------:R-:W-:Y:S01]  /*3b90*/  LOP3.LUT R14, R27, UR13, R32, 0x96, !PT ;  /* 0x0000000d1b0e7c12 */ /* 0x000fe2000f8e9620 */
[----:B------:R-:W2:Y:S01]  /*3ba0*/  SHFL.BFLY PT, R24, R19, 0x2, 0x1f ;  /* 0x0c401f0013187f89 */ /* 0x000ea200000e0000 */
[----:B------:R-:W-:Y:S01]  /*3bb0*/  ISETP.NE.AND P6, PT, R36, RZ, PT ;  /* 0x000000ff2400720c */ /* 0x000fe20003fc5270 */
[----:B------:R-:W-:Y:S01]  /*3bc0*/  IMAD.WIDE.U32 R12, R12, -0x326172a9, RZ ;  /* 0xcd9e8d570c0c7825 */ /* 0x000fe200078e00ff */
[----:B------:R-:W-:-:S03]  /*3bd0*/  FMNMX.FTZ R27, R158, R29, !PT ;  /* 0x0000001d9e1b7209 */ /* 0x000fc60007810000 */
[----:B------:R-:W-:Y:S01]  /*3be0*/  FFMA.FTZ R32, R76, UR10, -R148 ;  /* 0x0000000a4c207c23 */ /* 0x000fe20008010894 */
[----:B------:R-:W-:Y:S01]  /*3bf0*/  FSEL R166, R71, -INF , !P5 ;  /* 0xff80000047a67808 */ /* 0x000fe20006800000 */
[----:B------:R-:W-:Y:S01]  /*3c00*/  IMAD.WIDE.U32 R14, R14, -0x326172a9, RZ ;  /* 0xcd9e8d570e0e7825 */ /* 0x000fe200078e00ff */
[----:B------:R-:W-:Y:S01]  /*3c10*/  ISETP.NE.AND P5, PT, R5, RZ, PT ;  /* 0x000000ff0500720c */ /* 0x000fe20003fa5270 */
[----:B------:R-:W-:Y:S01]  /*3c20*/  MUFU.EX2 R38, R38 ;  /* 0x0000002600267308 */ /* 0x000fe20000000800 */
[----:B------:R-:W-:Y:S02]  /*3c30*/  FSEL R167, R70, -INF , !P6 ;  /* 0xff80000046a77808 */ /* 0x000fe40007000000 */
[----:B------:R-:W-:Y:S02]  /*3c40*/  FMNMX.FTZ R5, R165, R27, !PT ;  /* 0x0000001ba5057209 */ /* 0x000fe40007810000 */
[----:B------:R-:W-:Y:S02]  /*3c50*/  FSEL R147, R66, -INF , !P4 ;  /* 0xff80000042937808 */ /* 0x000fe40006000000 */
[----:B------:R-:W-:Y:S01]  /*3c60*/  FMNMX.FTZ R5, R167, R5, !PT ;  /* 0x00000005a7057209 */ /* 0x000fe20007810000 */
[----:B------:R-:W-:Y:S01]  /*3c70*/  MUFU.EX2 R32, R32 ;  /* 0x0000002000207308 */ /* 0x000fe20000000800 */
[----:B------:R-:W-:-:S02]  /*3c80*/  FSEL R143, R67, -INF , !P3 ;  /* 0xff800000438f7808 */ /* 0x000fc40005800000 */
[----:B------:R-:W-:Y:S02]  /*3c90*/  FMNMX.FTZ R5, R166, R5, !PT ;  /* 0x00000005a6057209 */ /* 0x000fe40007810000 */
[----:B-1----:R-:W-:Y:S02]  /*3ca0*/  FMNMX.FTZ R134, R134, R25, !PT ;  /* 0x0000001986867209 */ /* 0x002fe40007810000 */
[----:B------:R-:W-:Y:S01]  /*3cb0*/  FMNMX.FTZ R5, R147, R5, !PT ;  /* 0x0000000593057209 */ /* 0x000fe20007810000 */
[----:B------:R-:W-:Y:S01]  /*3cc0*/  MUFU.EX2 R140, R140 ;  /* 0x0000008c008c7308 */ /* 0x000fe20000000800 */
[----:B------:R-:W-:Y:S01]  /*3cd0*/  FSEL R146, R58, -INF , !P1 ;  /* 0xff8000003a927808 */ /* 0x000fe20004800000 */
[C---:B------:R-:W-:Y:S01]  /*3ce0*/  FMUL.FTZ R163, R134.reuse, UR10 ;  /* 0x0000000a86a37c20 */ /* 0x040fe20008410000 */
[----:B------:R-:W-:Y:S02]  /*3cf0*/  FMNMX.FTZ R5, R143, R5, !PT ;  /* 0x000000058f057209 */ /* 0x000fe40007810000 */
[----:B------:R-:W-:Y:S01]  /*3d00*/  FSEL R142, R59, -INF , !P0 ;  /* 0xff8000003b8e7808 */ /* 0x000fe20004000000 */
[----:B------:R-:W-:Y:S01]  /*3d10*/  FFMA.FTZ R59, R17, UR10, -R148 ;  /* 0x0000000a113b7c23 */ /* 0x000fe20008010894 */
[----:B------:R-:W-:Y:S01]  /*3d20*/  FSETP.NEU.FTZ.AND P0, PT, R134, -INF , PT ;  /* 0xff8000008600780b */ /* 0x000fe20003f1d000 */
[----:B------:R-:W-:Y:S01]  /*3d30*/  MUFU.EX2 R156, R156 ;  /* 0x0000009c009c7308 */ /* 0x000fe20000000800 */
[----:B--2---:R-:W-:-:S02]  /*3d40*/  FMNMX.FTZ R19, R19, R24, !PT ;  /* 0x0000001813137209 */ /* 0x004fc40007810000 */
[----:B------:R-:W-:Y:S02]  /*3d50*/  FMNMX.FTZ R5, R146, R5, !PT ;  /* 0x0000000592057209 */ /* 0x000fe40007810000 */
[----:B------:R-:W-:Y:S01]  /*3d60*/  FSEL R163, R163, RZ, P0 ;  /* 0x000000ffa3a37208 */ /* 0x000fe20000000000 */
[----:B------:R-:W1:Y:S01]  /*3d70*/  SHFL.BFLY PT, R133, R19, 0x1, 0x1f ;  /* 0x0c201f0013857f89 */ /* 0x000e6200000e0000 */
[----:B------:R-:W-:Y:S01]  /*3d80*/  FMNMX.FTZ R5, R142, R5, !PT ;  /* 0x000000058e057209 */ /* 0x000fe20007810000 */
[----:B------:R-:W-:Y:S01]  /*3d90*/  MUFU.EX2 R59, R59 ;  /* 0x0000003b003b7308 */ /* 0x000fe20000000800 */
[----:B------:R-:W-:Y:S01]  /*3da0*/  LOP3.LUT R36, R43, UR16, R212, 0x96, !PT ;  /* 0x000000102b247c12 */ /* 0x000fe2000f8e96d4 */
[--C-:B------:R-:W-:Y:S01]  /*3db0*/  FFMA.FTZ R56, R7, UR10, -R163.reuse ;  /* 0x0000000a07387c23 */ /* 0x100fe200080108a3 */
[----:B------:R-:W-:Y:S01]  /*3dc0*/  LOP3.LUT R24, R13, UR14, R42, 0x96, !PT ;  /* 0x0000000e0d187c12 */ /* 0x000fe2000f8e962a */
[----:B------:R-:W2:Y:S01]  /*3dd0*/  SHFL.BFLY PT, R7, R5, 0x2, 0x1f ;  /* 0x0c401f0005077f89 */ /* 0x000ea200000e0000 */
[----:B------:R-:W-:Y:S01]  /*3de0*/  FFMA.FTZ R44, R3, UR10, -R163 ;  /* 0x0000000a032c7c23 */ /* 0x000fe200080108a3 */
[----:B------:R-:W-:Y:S01]  /*3df0*/  IMAD.WIDE.U32 R36, R36, -0x2daee0ad, RZ ;  /* 0xd2511f5324247825 */ /* 0x000fe200078e00ff */
[----:B------:R-:W3:Y:S01]  /*3e00*/  LDC.U8 R3, c[0x0][0x388] ;  /* 0x0000e200ff037b82 */ /* 0x000ee20000000000 */
[----:B------:R-:W-:-:S02]  /*3e10*/  LOP3.LUT R64, R219, UR14, R30, 0x96, !PT ;  /* 0x0000000edb407c12 */ /* 0x000fc4000f8e961e */
        /* <DEDUP_REMOVED lines=8> */
[----:B------:R-:W-:Y:S01]  /*3ea0*/  LEA R180, R180, UR4, 0x1 ;  /* 0x00000004b4b47c11 */ /* 0x000fe2000f8e08ff */
[----:B------:R-:W-:Y:S01]  /*3eb0*/  IMAD.WIDE.U32 R28, R28, -0x326172a9, RZ ;  /* 0xcd9e8d571c1c7825 */ /* 0x000fe200078e00ff */
[----:B------:R-:W-:-:S03]  /*3ec0*/  LOP3.LUT R26, R65, UR5, R26, 0x96, !PT ;  /* 0x00000005411a7c12 */ /* 0x000fc6000f8e961a */
[----:B------:R-:W-:Y:S01]  /*3ed0*/  FFMA.FTZ R36, R18, UR10, -R163 ;  /* 0x0000000a12247c23 */ /* 0x000fe200080108a3 */
[----:B------:R-:W-:Y:S01]  /*3ee0*/  MUFU.EX2 R37, R37 ;  /* 0x0000002500257308 */ /* 0x000fe20000000800 */
[----:B-1----:R-:W-:Y:S01]  /*3ef0*/  FMNMX.FTZ R133, R19, R133, !PT ;  /* 0x0000008513857209 */ /* 0x002fe20007810000 */
[----:B------:R-:W-:Y:S01]  /*3f00*/  IMAD.WIDE.U32 R30, R13, -0x326172a9, RZ ;  /* 0xcd9e8d570d1e7825 */ /* 0x000fe200078e00ff */
[----:B------:R-:W-:Y:S01]  /*3f10*/  LOP3.LUT R218, R15, UR12, R218, 0x96, !PT ;  /* 0x0000000c0fda7c12 */ /* 0x000fe2000f8e96da */
[----:B------:R-:W-:Y:S01]  /*3f20*/  LDSM.16.MT88.4 R116, [R180+0x6000] ;  /* 0x00600000b474783b */ /* 0x000fe20000004200 */
[C---:B------:R-:W-:Y:S01]  /*3f30*/  FSETP.NEU.FTZ.AND P0, PT, R133.reuse, -INF , PT ;  /* 0xff8000008500780b */ /* 0x040fe20003f1d000 */
[----:B------:R-:W-:Y:S01]  /*3f40*/  FMUL.FTZ R157, R133, UR10 ;  /* 0x0000000a859d7c20 */ /* 0x000fe20008410000 */
[----:B--2---:R-:W-:Y:S01]  /*3f50*/  FMNMX.FTZ R5, R5, R7, !PT ;  /* 0x0000000705057209 */ /* 0x004fe20007810000 */
[----:B------:R-:W-:Y:S01]  /*3f60*/  IMAD R177, R2, 0x2, R180 ;  /* 0x0000000202b17824 */ /* 0x000fe200078e02b4 */
[----:B------:R-:W-:Y:S01]  /*3f70*/  LOP3.LUT R13, R31, UR21, R28, 0x96, !PT ;  /* 0x000000151f0d7c12 */ /* 0x000fe2000f8e961c */
[----:B---3--:R-:W-:Y:S01]  /*3f80*/  IMAD R66, R3, 0x10000, R3 ;  /* 0x0001000003427824 */ /* 0x008fe200078e0203 */
[----:B------:R-:W-:Y:S01]  /*3f90*/  FSEL R157, R157, RZ, P0 ;  /* 0x000000ff9d9d7208 */ /* 0x000fe20000000000 */
[----:B------:R-:W1:Y:S01]  /*3fa0*/  SHFL.BFLY PT, R135, R5, 0x1, 0x1f ;  /* 0x0c201f0005877f89 */ /* 0x000e6200000e0000 */
[----:B------:R-:W-:Y:S01]  /*3fb0*/  SHF.R.U32.HI R89, RZ, 0x10, R13 ;  /* 0x00000010ff597819 */ /* 0x000fe2000001160d */
[----:B------:R-:W-:Y:S01]  /*3fc0*/  IMAD R178, R0, 0x2, R180 ;  /* 0x0000000200b27824 */ /* 0x000fe200078e02b4 */
[----:B------:R-:W-:Y:S01]  /*3fd0*/  LOP3.LUT R19, R30, 0xffff, RZ, 0xc0, !PT ;  /* 0x0000ffff1e137812 */ /* 0x000fe200078ec0ff */
[--C-:B------:R-:W-:Y:S01]  /*3fe0*/  FFMA.FTZ R54, R54, UR10, -R157.reuse ;  /* 0x0000000a36367c23 */ /* 0x100fe2000801089d */
[----:B------:R-:W-:Y:S01]  /*3ff0*/  FFMA.FTZ R53, R6, UR10, -R157 ;  /* 0x0000000a06357c23 */ /* 0x000fe2000801089d */
[----:B------:R-:W-:Y:S01]  /*4000*/  SHF.R.U32.HI R6, RZ, 0x18, R13 ;  /* 0x00000018ff067819 */ /* 0x000fe2000001160d */
[--C-:B------:R-:W-:Y:S01]  /*4010*/  FFMA.FTZ R43, R50, UR10, -R157.reuse ;  /* 0x0000000a322b7c23 */ /* 0x100fe2000801089d */
[----:B------:R-:W-:Y:S01]  /*4020*/  LOP3.LUT R89, R89, 0xff, RZ, 0xc0, !PT ;  /* 0x000000ff59597812 */ /* 0x000fe200078ec0ff */
[----:B------:R-:W-:Y:S01]  /*4030*/  FFMA.FTZ R39, R51, UR10, -R157 ;  /* 0x0000000a33277c23 */ /* 0x000fe2000801089d */
[----:B------:R-:W-:Y:S01]  /*4040*/  MUFU.EX2 R54, R54 ;  /* 0x0000003600367308 */ /* 0x000fe20000000800 */
[----:B------:R-:W-:Y:S01]  /*4050*/  LOP3.LUT R90, R30, 0xff, RZ, 0xc0, !PT ;  /* 0x000000ff1e5a7812 */ /* 0x000fe200078ec0ff */
[----:B------:R-:W-:Y:S01]  /*4060*/  IMAD R176, R0, 0x2, R177 ;  /* 0x0000000200b07824 */ /* 0x000fe200078e02b1 */
[----:B------:R-:W-:Y:S01]  /*4070*/  PRMT R89, R89, 0x5410, R6 ;  /* 0x0000541059597816 */ /* 0x000fe20000000006 */
[----:B------:R-:W-:Y:S01]  /*4080*/  IMAD.WIDE.U32 R26, R26, -0x326172a9, RZ ;  /* 0xcd9e8d571a1a7825 */ /* 0x000fe200078e00ff */
[----:B------:R-:W-:Y:S01]  /*4090*/  SHF.R.U32.HI R19, RZ, 0x8, R19 ;  /* 0x00000008ff137819 */ /* 0x000fe20000011613 */
[----:B------:R-:W-:Y:S01]  /*40a0*/  LDSM.16.MT88.4 R68, [R178+0x6000] ;  /* 0x00600000b244783b */ /* 0x000fe20000004200 */
[----:B------:R-:W-:Y:S01]  /*40b0*/  LOP3.LUT R204, R213, UR18, R98, 0x96, !PT ;  /* 0x00000012d5cc7c12 */ /* 0x000fe2000f8e9662 */
[----:B------:R-:W2:Y:S01]  /*40c0*/  MUFU.EX2 R53, R53 ;  /* 0x0000003500357308 */ /* 0x000ea20000000800 */
[----:B------:R-:W-:Y:S01]  /*40d0*/  HSET2.LE.AND R89, R89, R66, PT ;  /* 0x0000004259597233 */ /* 0x000fe20003803000 */
[----:B------:R-:W-:Y:S01]  /*40e0*/  FFMA.FTZ R33, R40, UR10, -R163 ;  /* 0x0000000a28217c23 */ /* 0x000fe200080108a3 */
[----:B------:R-:W-:Y:S01]  /*40f0*/  PRMT R90, R90, 0x5410, R19 ;  /* 0x000054105a5a7816 */ /* 0x000fe20000000013 */
[----:B------:R-:W-:Y:S01]  /*4100*/  IMAD.WIDE.U32 R204, R204, -0x2daee0ad, RZ ;  /* 0xd2511f53cccc7825 */ /* 0x000fe200078e00ff */
[----:B------:R-:W-:-:S03]  /*4110*/  SHF.R.U32.HI R15, RZ, 0x10, R30 ;  /* 0x00000010ff0f7819 */ /* 0x000fc6000001161e */
[----:B------:R-:W-:Y:S01]  /*4120*/  FFMA.FTZ R40, R9, UR10, -R157 ;  /* 0x0000000a09287c23 */ /* 0x000fe2000801089d */
[----:B-1----:R-:W-:Y:S01]  /*4130*/  FMNMX.FTZ R135, R5, R135, !PT ;  /* 0x0000008705877209 */ /* 0x002fe20007810000 */
[----:B------:R-:W-:Y:S01]  /*4140*/  MUFU.EX2 R56, R56 ;  /* 0x0000003800387308 */ /* 0x000fe20000000800 */
[----:B------:R-:W-:Y:S01]  /*4150*/  LOP3.LUT R25, R13, 0xffff, RZ, 0xc0, !PT ;  /* 0x0000ffff0d197812 */ /* 0x000fe200078ec0ff */
[----:B------:R-:W-:Y:S01]  /*4160*/  IMAD.WIDE.U32 R218, R218, -0x2daee0ad, RZ ;  /* 0xd2511f53dada7825 */ /* 0x000fe200078e00ff */
[----:B------:R-:W-:-:S03]  /*4170*/  FSETP.NEU.FTZ.AND P0, PT, R135, -INF , PT ;  /* 0xff8000008700780b */ /* 0x000fc60003f1d000 */
[----:B------:R-:W-:Y:S01]  /*4180*/  FMUL.FTZ R145, R135, UR10 ;  /* 0x0000000a87917c20 */ /* 0x000fe20008410000 */
[----:B------:R-:W-:Y:S01]  /*4190*/  LOP3.LUT R14, R27, UR21, R14, 0x96, !PT ;  /* 0x000000151b0e7c12 */ /* 0x000fe2000f8e960e */
[----:B------:R-:W-:Y:S01]  /*41a0*/  FFMA.FTZ R2, R77, UR10, -R148 ;  /* 0x0000000a4d027c23 */ /* 0x000fe20008010894 */
[----:B------:R-:W-:Y:S01]  /*41b0*/  SHF.R.U32.HI R7, RZ, 0x18, R30 ;  /* 0x00000018ff077819 */ /* 0x000fe2000001161e */
[----:B------:R-:W1:Y:S01]  /*41c0*/  MUFU.EX2 R55, R55 ;  /* 0x0000003700377308 */ /* 0x000e620000000800 */
[----:B--2---:R-:W-:Y:S01]  /*41d0*/  F2FP.F16.F32.PACK_AB R0, R53, R54 ;  /* 0x000000363500723e */ /* 0x004fe200000000ff */
[----:B------:R-:W-:Y:S01]  /*41e0*/  FFMA.FTZ R51, R72, UR10, -R148 ;  /* 0x0000000a48337c23 */ /* 0x000fe20008010894 */
[--C-:B------:R-:W-:Y:S01]  /*41f0*/  HSET2.LE.AND R90, R90, R66.reuse, PT ;  /* 0x000000425a5a7233 */ /* 0x100fe20003803000 */
[----:B------:R-:W-:Y:S01]  /*4200*/  FFMA.FTZ R151, R151, UR10, -R163 ;  /* 0x0000000a97977c23 */ /* 0x000fe200080108a3 */
[----:B------:R-:W-:Y:S01]  /*4210*/  LOP3.LUT R89, R89, R0, RZ, 0xc0, !PT ;  /* 0x0000000059597212 */ /* 0x000fe200078ec0ff */
[--C-:B------:R-:W-:Y:S01]  /*4220*/  FFMA.FTZ R22, R22, UR10, -R157.reuse ;  /* 0x0000000a16167c23 */ /* 0x100fe2000801089d */
[----:B------:R-:W-:Y:S01]  /*4230*/  F2FP.F16.F32.PACK_AB R5, R37, R44 ;  /* 0x0000002c2505723e */ /* 0x000fe200000000ff */
[----:B------:R-:W-:Y:S01]  /*4240*/  MUFU.EX2 R43, R43 ;  /* 0x0000002b002b7308 */ /* 0x000fe20000000800 */
[----:B------:R-:W-:Y:S01]  /*4250*/  FSEL R145, R145, RZ, P0 ;  /* 0x000000ff91917208 */ /* 0x000fe20000000000 */
[----:B------:R-:W-:Y:S01]  /*4260*/  FFMA.FTZ R150, R150, UR10, -R157 ;  /* 0x0000000a96967c23 */ /* 0x000fe2000801089d */
[----:B------:R-:W-:Y:S01]  /*4270*/  LOP3.LUT R0, R26, 0xffff, RZ, 0xc0, !PT ;  /* 0x0000ffff1a007812 */ /* 0x000fe200078ec0ff */
[----:B------:R-:W-:Y:S01]  /*4280*/  FFMA.FTZ R144, R144, UR10, -R163 ;  /* 0x0000000a90907c23 */ /* 0x000fe200080108a3 */
[----:B------:R-:W-:Y:S01]  /*4290*/  LOP3.LUT R15, R15, 0xff, RZ, 0xc0, !PT ;  /* 0x000000ff0f0f7812 */ /* 0x000fe200078ec0ff */
[----:B------:R-:W-:Y:S01]  /*42a0*/  FFMA.FTZ R58, R4, UR10, -R145 ;  /* 0x0000000a043a7c23 */ /* 0x000fe20008010891 */
[----:B------:R-:W-:Y:S01]  /*42b0*/  LOP3.LUT R88, R13, 0xff, RZ, 0xc0, !PT ;  /* 0x000000ff0d587812 */ /* 0x000fe200078ec0ff */
[----:B------:R-:W2:Y:S01]  /*42c0*/  MUFU.EX2 R39, R39 ;  /* 0x0000002700277308 */ /* 0x000ea20000000800 */
[----:B------:R-:W-:Y:S01]  /*42d0*/  SHF.R.U32.HI R13, RZ, 0x8, R25 ;  /* 0x00000008ff0d7819 */ /* 0x000fe20000011619 */
[--C-:B------:R-:W-:Y:S01]  /*42e0*/  FFMA.FTZ R50, R86, UR10, -R145.reuse ;  /* 0x0000000a56327c23 */ /* 0x100fe20008010891 */
[----:B------:R-:W-:Y:S01]  /*42f0*/  LOP3.LUT R94, R26, 0xff, RZ, 0xc0, !PT ;  /* 0x000000ff1a5e7812 */ /* 0x000fe200078ec0ff */
[--C-:B------:R-:W-:Y:S01]  /*4300*/  FFMA.FTZ R49, R87, UR10, -R145.reuse ;  /* 0x0000000a57317c23 */ /* 0x100fe20008010891 */
[----:B------:R-:W-:Y:S01]  /*4310*/  SHF.R.U32.HI R0, RZ, 0x8, R0 ;  /* 0x00000008ff007819 */ /* 0x000fe20000011600 */
[----:B------:R-:W-:Y:S01]  /*4320*/  FFMA.FTZ R57, R91, UR10, -R145 ;  /* 0x0000000a5b397c23 */ /* 0x000fe20008010891 */
[----:B------:R-:W-:Y:S01]  /*4330*/  LOP3.LUT R11, R14, 0xffff, RZ, 0xc0, !PT ;  /* 0x0000ffff0e0b7812 */ /* 0x000fe200078ec0ff */
[----:B------:R-:W-:Y:S01]  /*4340*/  MUFU.EX2 R50, R50 ;  /* 0x0000003200327308 */ /* 0x000fe20000000800 */
[----:B------:R-:W-:Y:S01]  /*4350*/  PRMT R15, R15, 0x5410, R7 ;  /* 0x000054100f0f7816 */ /* 0x000fe20000000007 */
[--C-:B------:R-:W-:Y:S01]  /*4360*/  FFMA.FTZ R62, R16, UR10, -R145.reuse ;  /* 0x0000000a103e7c23 */ /* 0x100fe20008010891 */
[----:B------:R-:W-:Y:S01]  /*4370*/  LOP3.LUT R90, R90, R5, RZ, 0xc0, !PT ;  /* 0x000000055a5a7212 */ /* 0x000fe200078ec0ff */
[----:B------:R-:W-:Y:S01]  /*4380*/  FFMA.FTZ R171, R171, UR10, -R145 ;  /* 0x0000000aabab7c23 */ /* 0x000fe20008010891 */
[----:B------:R-:W3:Y:S01]  /*4390*/  LDSM.16.MT88.4 R4, [R176+0x6000] ;  /* 0x00600000b004783b */ /* 0x000ee20000004200 */
[----:B------:R-:W-:Y:S01]  /*43a0*/  LOP3.LUT R173, R205, UR15, R34, 0x96, !PT ;  /* 0x0000000fcdad7c12 */ /* 0x000fe2000f8e9622 */
[----:B------:R-:W-:Y:S01]  /*43b0*/  FFMA.FTZ R34, R81, UR10, -R148 ;  /* 0x0000000a51227c23 */ /* 0x000fe20008010894 */
[----:B------:R-:W-:Y:S01]  /*43c0*/  PRMT R88, R88, 0x5410, R13 ;  /* 0x0000541058587816 */ /* 0x000fe2000000000d */
[----:B------:R-:W4:Y:S01]  /*43d0*/  LDSM.16.MT88.4 R80, [R177+0x6000] ;  /* 0x00600000b150783b */ /* 0x000f220000004200 */
[----:B------:R-:W-:Y:S01]  /*43e0*/  PRMT R94, R94, 0x5410, R0 ;  /* 0x000054105e5e7816 */ /* 0x000fe20000000000 */
[----:B------:R-:W5:Y:S01]  /*43f0*/  MUFU.EX2 R49, R49 ;  /* 0x0000003100317308 */ /* 0x000f620000000800 */
[----:B------:R-:W-:Y:S01]  /*4400*/  LOP3.LUT R92, R14, 0xff, RZ, 0xc0, !PT ;  /* 0x000000ff0e5c7812 */ /* 0x000fe200078ec0ff */
[----:B------:R-:W-:Y:S01]  /*4410*/  FFMA.FTZ R158, R158, UR10, -R145 ;  /* 0x0000000a9e9e7c23 */ /* 0x000fe20008010891 */
[----:B------:R-:W-:Y:S01]  /*4420*/  SHF.R.U32.HI R11, RZ, 0x8, R11 ;  /* 0x00000008ff0b7819 */ /* 0x000fe2000001160b */
[----:B------:R-:W-:Y:S01]  /*4430*/  FFMA.FTZ R166, R166, UR10, -R145 ;  /* 0x0000000aa6a67c23 */ /* 0x000fe20008010891 */
[----:B------:R-:W-:Y:S01]  /*4440*/  SHF.R.U32.HI R0, RZ, 0x10, R14 ;  /* 0x00000010ff007819 */ /* 0x000fe2000001160e */
[----:B------:R-:W-:Y:S01]  /*4450*/  FFMA.FTZ R164, R164, UR10, -R163 ;  /* 0x0000000aa4a47c23 */ /* 0x000fe200080108a3 */
[--C-:B------:R-:W-:Y:S01]  /*4460*/  HSET2.LE.AND R88, R88, R66.reuse, PT ;  /* 0x0000004258587233 */ /* 0x100fe20003803000 */
[----:B------:R-:W-:Y:S01]  /*4470*/  MUFU.EX2 R58, R58 ;  /* 0x0000003a003a7308 */ /* 0x000fe20000000800 */
[----:B------:R-:W-:Y:S01]  /*4480*/  PRMT R92, R92, 0x5410, R11 ;  /* 0x000054105c5c7816 */ /* 0x000fe2000000000b */
[--C-:B------:R-:W-:Y:S01]  /*4490*/  FFMA.FTZ R161, R161, UR10, -R163.reuse ;  /* 0x0000000aa1a17c23 */ /* 0x100fe200080108a3 */
[----:B------:R-:W-:Y:S01]  /*44a0*/  LOP3.LUT R12, R29, UR12, R12, 0x96, !PT ;  /* 0x0000000c1d0c7c12 */ /* 0x000fe2000f8e960c */
[----:B------:R-:W-:Y:S01]  /*44b0*/  FFMA.FTZ R162, R162, UR10, -R163 ;  /* 0x0000000aa2a27c23 */ /* 0x000fe200080108a3 */
[----:B-1----:R-:W-:Y:S01]  /*44c0*/  F2FP.F16.F32.PACK_AB R13, R55, R56 ;  /* 0x00000038370d723e */ /* 0x002fe200000000ff */
[----:B------:R-:W-:Y:S01]  /*44d0*/  FFMA.FTZ R154, R154, UR10, -R157 ;  /* 0x0000000a9a9a7c23 */ /* 0x000fe2000801089d */
[----:B------:R-:W-:Y:S01]  /*44e0*/  SHF.R.U32.HI R93, RZ, 0x18, R14 ;  /* 0x00000018ff5d7819 */ /* 0x000fe2000001160e */
[----:B------:R-:W-:Y:S01]  /*44f0*/  MUFU.EX2 R57, R57 ;  /* 0x0000003900397308 */ /* 0x000fe20000000800 */
[----:B------:R-:W-:Y:S01]  /*4500*/  LOP3.LUT R0, R0, 0xff, RZ, 0xc0, !PT ;  /* 0x000000ff00007812 */ /* 0x000fe200078ec0ff */
[----:B------:R-:W-:Y:S01]  /*4510*/  FFMA.FTZ R160, R160, UR10, -R163 ;  /* 0x0000000aa0a07c23 */ /* 0x000fe200080108a3 */
[----:B------:R-:W-:Y:S01]  /*4520*/  HSET2.LE.AND R15, R15, R66, PT ;  /* 0x000000420f0f7233 */ /* 0x000fe20003803000 */
[----:B------:R-:W-:Y:S01]  /*4530*/  FADD.FTZ R55, R56, R55 ;  /* 0x0000003738377221 */ /* 0x000fe20000010000 */
[----:B--2---:R-:W-:Y:S01]  /*4540*/  F2FP.F16.F32.PACK_AB R19, R39, R43 ;  /* 0x0000002b2713723e */ /* 0x004fe200000000ff */
[----:B------:R-:W-:Y:S01]  /*4550*/  FADD.FTZ R53, R54, R53 ;  /* 0x0000003536357221 */ /* 0x000fe20000010000 */
[----:B------:R-:W-:Y:S01]  /*4560*/  SHF.R.U32.HI R95, RZ, 0x10, R26 ;  /* 0x00000010ff5f7819 */ /* 0x000fe2000001161a */
[----:B------:R-:W1:Y:S01]  /*4570*/  MUFU.EX2 R42, R42 ;  /* 0x0000002a002a7308 */ /* 0x000e620000000800 */
[----:B------:R-:W-:Y:S01]  /*4580*/  LOP3.LUT R88, R88, R13, RZ, 0xc0, !PT ;  /* 0x0000000d58587212 */ /* 0x000fe200078ec0ff */
[----:B------:R-:W-:Y:S01]  /*4590*/  IMAD.WIDE.U32 R12, R12, -0x2daee0ad, RZ ;  /* 0xd2511f530c0c7825 */ /* 0x000fe200078e00ff */
[----:B------:R-:W-:-:S03]  /*45a0*/  PRMT R93, R0, 0x5410, R93 ;  /* 0x00005410005d7816 */ /* 0x000fc6000000005d */
[----:B------:R-:W-:Y:S01]  /*45b0*/  FADD.FTZ R55, R44, R55 ;  /* 0x000000372c377221 */ /* 0x000fe20000010000 */
[--C-:B------:R-:W-:Y:S01]  /*45c0*/  HSET2.LE.AND R94, R94, R66.reuse, PT ;  /* 0x000000425e5e7233 */ /* 0x100fe20003803000 */
[----:B------:R-:W-:Y:S01]  /*45d0*/  FADD.FTZ R53, R43, R53 ;  /* 0x000000352b357221 */ /* 0x000fe20000010000 */
[----:B------:R-:W-:Y:S01]  /*45e0*/  HSET2.LE.AND R92, R92, R66, PT ;  /* 0x000000425c5c7233 */ /* 0x000fe20003803000 */
[----:B------:R-:W-:Y:S01]  /*45f0*/  MUFU.EX2 R36, R36 ;  /* 0x0000002400247308 */ /* 0x000fe20000000800 */
[----:B------:R-:W-:Y:S01]  /*4600*/  F2FP.F16.F32.PACK_AB R0, R45, R52 ;  /* 0x000000342d00723e */ /* 0x000fe200000000ff */
[----:B------:R-:W-:Y:S01]  /*4610*/  FADD.FTZ R55, R37, R55 ;  /* 0x0000003725377221 */ /* 0x000fe20000010000 */
[----:B------:R-:W-:Y:S01]  /*4620*/  F2FP.F16.F32.PACK_AB R11, R47, R48 ;  /* 0x000000302f0b723e */ /* 0x000fe200000000ff */
[----:B------:R-:W-:Y:S01]  /*4630*/  FADD.FTZ R47, R48, R47 ;  /* 0x0000002f302f7221 */ /* 0x000fe20000010000 */
[----:B------:R-:W-:Y:S01]  /*4640*/  LOP3.LUT R91, R15, R19, RZ, 0xc0, !PT ;  /* 0x000000130f5b7212 */ /* 0x000fe200078ec0ff */
[----:B------:R-:W-:Y:S01]  /*4650*/  FADD.FTZ R53, R39, R53 ;  /* 0x0000003527357221 */ /* 0x000fe20000010000 */
[----:B------:R-:W-:Y:S01]  /*4660*/  SHF.R.U32.HI R15, RZ, 0x18, R26 ;  /* 0x00000018ff0f7819 */ /* 0x000fe2000001161a */
[----:B------:R-:W-:Y:S01]  /*4670*/  MUFU.EX2 R40, R40 ;  /* 0x0000002800287308 */ /* 0x000fe20000000800 */
[----:B------:R-:W-:Y:S01]  /*4680*/  LOP3.LUT R95, R95, 0xff, RZ, 0xc0, !PT ;  /* 0x000000ff5f5f7812 */ /* 0x000fe200078ec0ff */
[----:B------:R-:W-:Y:S01]  /*4690*/  FADD.FTZ R47, R52, R47 ;  /* 0x0000002f342f7221 */ /* 0x000fe20000010000 */
[----:B------:R-:W-:Y:S01]  /*46a0*/  LOP3.LUT R210, R175, UR17, R210, 0x96, !PT ;  /* 0x00000011afd27c12 */ /* 0x000fe2000f8e96d2 */
[C---:B---3--:R-:W-:Y:S01]  /*46b0*/  HMMA.16816.F32 R84, R88.reuse, R4, RZ ;  /* 0x000000045854723c */ /* 0x048fe200000018ff */
[----:B------:R-:W-:Y:S01]  /*46c0*/  LOP3.LUT R175, R35, UR17, R102, 0x96, !PT ;  /* 0x0000001123af7c12 */ /* 0x000fe2000f8e9666 */
[----:B------:R-:W-:Y:S01]  /*46d0*/  FFMA.FTZ R35, R46, UR10, -R157 ;  /* 0x0000000a2e237c23 */ /* 0x000fe2000801089d */
[----:B------:R-:W-:Y:S01]  /*46e0*/  LOP3.LUT R94, R94, R0, RZ, 0xc0, !PT ;  /* 0x000000005e5e7212 */ /* 0x000fe200078ec0ff */
[----:B------:R-:W-:Y:S01]  /*46f0*/  FFMA.FTZ R0, R41, UR10, -R163 ;  /* 0x0000000a29007c23 */ /* 0x000fe200080108a3 */
[----:B------:R-:W-:Y:S01]  /*4700*/  LOP3.LUT R92, R92, R11, RZ, 0xc0, !PT ;  /* 0x0000000b5c5c7212 */ /* 0x000fe200078ec0ff */
[--C-:B------:R-:W-:Y:S01]  /*4710*/  FFMA.FTZ R41, R8, UR10, -R157.reuse ;  /* 0x0000000a08297c23 */ /* 0x100fe2000801089d */
[----:B------:R-:W-:Y:S01]  /*4720*/  LOP3.LUT R11, R12, 0xffff, RZ, 0xc0, !PT ;  /* 0x0000ffff0c0b7812 */ /* 0x000fe200078ec0ff */
[----:B------:R-:W-:Y:S01]  /*4730*/  FFMA.FTZ R46, R10, UR10, -R157 ;  /* 0x0000000a0a2e7c23 */ /* 0x000fe2000801089d */
[----:B------:R-:W-:Y:S01]  /*4740*/  PRMT R95, R95, 0x5410, R15 ;  /* 0x000054105f5f7816 */ /* 0x000fe2000000000f */
[----:B------:R-:W2:Y:S01]  /*4750*/  MUFU.EX2 R35, R35 ;  /* 0x0000002300237308 */ /* 0x000ea20000000800 */
[----:B------:R-:W-:Y:S01]  /*4760*/  LOP3.LUT R18, R12, 0xff, RZ, 0xc0, !PT ;  /* 0x000000ff0c127812 */ /* 0x000fe200078ec0ff */
[----:B------:R-:W-:Y:S01]  /*4770*/  HMMA.16816.F32 R124, R88, R116, RZ ;  /* 0x00000074587c723c */ /* 0x000fe200000018ff */
[----:B------:R-:W-:Y:S01]  /*4780*/  SHF.R.U32.HI R11, RZ, 0x8, R11 ;  /* 0x00000008ff0b7819 */ /* 0x000fe2000001160b */
[----:B------:R-:W-:Y:S01]  /*4790*/  IMAD.WIDE.U32 R210, R210, -0x326172a9, RZ ;  /* 0xcd9e8d57d2d27825 */ /* 0x000fe200078e00ff */
[----:B------:R-:W-:-:S03]  /*47a0*/  LOP3.LUT R19, R13, UR22, R24, 0x96, !PT ;  /* 0x000000160d137c12 */ /* 0x000fc6000f8e9618 */
[----:B------:R-:W-:Y:S01]  /*47b0*/  FADD.FTZ R47, R45, R47 ;  /* 0x0000002f2d2f7221 */ /* 0x000fe20000010000 */
[--C-:B------:R-:W-:Y:S01]  /*47c0*/  HSET2.LE.AND R95, R95, R66.reuse, PT ;  /* 0x000000425f5f7233 */ /* 0x100fe20003803000 */
[----:B------:R-:W3:Y:S01]  /*47d0*/  MUFU.EX2 R41, R41 ;  /* 0x0000002900297308 */ /* 0x000ee20000000800 */
[----:B-----5:R-:W-:Y:S01]  /*47e0*/  F2FP.F16.F32.PACK_AB R14, R49, R50 ;  /* 0x00000032310e723e */ /* 0x020fe200000000ff */
[C---:B------:R-:W-:Y:S01]  /*47f0*/  HMMA.16816.F32 R108, R88.reuse, R68, RZ ;  /* 0x00000044586c723c */ /* 0x040fe200000018ff */
[----:B------:R-:W-:Y:S01]  /*4800*/  PRMT R18, R18, 0x5410, R11 ;  /* 0x0000541012127816 */ /* 0x000fe2000000000b */
[----:B------:R-:W-:Y:S01]  /*4810*/  LDSM.16.MT88.4 R24, [R177+0x6800] ;  /* 0x00680000b118783b */ /* 0x000fe20000004200 */
[----:B------:R-:W-:Y:S01]  /*4820*/  LOP3.LUT R11, R19, 0xffff, RZ, 0xc0, !PT ;  /* 0x0000ffff130b7812 */ /* 0x000fe200078ec0ff */
[----:B------:R-:W-:Y:S01]  /*4830*/  FADD.FTZ R47, R38, R47 ;  /* 0x0000002f262f7221 */ /* 0x000fe20000010000 */
[--C-:B------:R-:W-:Y:S01]  /*4840*/  SHF.R.U32.HI R60, RZ, 0x10, R12.reuse ;  /* 0x00000010ff3c7819 */ /* 0x100fe2000001160c */
[----:B------:R-:W5:Y:S01]  /*4850*/  MUFU.EX2 R46, R46 ;  /* 0x0000002e002e7308 */ /* 0x000f620000000800 */
[----:B------:R-:W-:Y:S01]  /*4860*/  SHF.R.U32.HI R9, RZ, 0x10, R19 ;  /* 0x00000010ff097819 */ /* 0x000fe20000011613 */
[C---:B----4-:R-:W-:Y:S01]  /*4870*/  HMMA.16816.F32 R76, R88.reuse, R80, RZ ;  /* 0x00000050584c723c */ /* 0x050fe200000018ff */
[----:B------:R-:W-:Y:S01]  /*4880*/  LOP3.LUT R95, R95, R14, RZ, 0xc0, !PT ;  /* 0x0000000e5f5f7212 */ /* 0x000fe200078ec0ff */
[----:B-1----:R-:W-:Y:S01]  /*4890*/  FADD.FTZ R55, R42, R55 ;  /* 0x000000372a377221 */ /* 0x002fe20000010000 */
[--C-:B------:R-:W-:Y:S01]  /*48a0*/  HSET2.LE.AND R93, R93, R66.reuse, PT ;  /* 0x000000425d5d7233 */ /* 0x100fe20003803000 */
[----:B--2---:R-:W-:Y:S01]  /*48b0*/  FADD.FTZ R53, R35, R53 ;  /* 0x0000003523357221 */ /* 0x004fe20000010000 */
[----:B------:R-:W-:Y:S01]  /*48c0*/  F2FP.F16.F32.PACK_AB R14, R57, R58 ;  /* 0x0000003a390e723e */ /* 0x000fe200000000ff */
        /* <DEDUP_REMOVED lines=11> */
[----:B------:R-:W-:Y:S01]  /*4980*/  LOP3.LUT R9, R9, 0xff, RZ, 0xc0, !PT ;  /* 0x000000ff09097812 */ /* 0x000fe200078ec0ff */
[----:B------:R-:W-:Y:S01]  /*4990*/  FADD.FTZ R57, R50, R57 ;  /* 0x0000003932397221 */ /* 0x000fe20000010000 */
[----:B------:R-:W-:Y:S01]  /*49a0*/  LOP3.LUT R93, R93, R14, RZ, 0xc0, !PT ;  /* 0x0000000e5d5d7212 */ /* 0x000fe200078ec0ff */
[----:B---3--:R-:W-:Y:S01]  /*49b0*/  FADD.FTZ R53, R41, R53 ;  /* 0x0000003529357221 */ /* 0x008fe20000010000 */
[----:B------:R-:W-:Y:S01]  /*49c0*/  PRMT R28, R28, 0x5410, R11 ;  /* 0x000054101c1c7816 */ /* 0x000fe2000000000b */
[----:B------:R-:W-:Y:S01]  /*49d0*/  HMMA.16816.F32 R100, R88, R82, RZ ;  /* 0x000000525864723c */ /* 0x000fe200000018ff */
[----:B------:R-:W-:Y:S01]  /*49e0*/  PRMT R60, R60, 0x5410, R8 ;  /* 0x000054103c3c7816 */ /* 0x000fe20000000008 */
[----:B------:R-:W-:Y:S01]  /*49f0*/  MUFU.EX2 R2, R2 ;  /* 0x0000000200027308 */ /* 0x000fe20000000800 */
[----:B------:R-:W-:Y:S01]  /*4a00*/  PRMT R19, R9, 0x5410, R19 ;  /* 0x0000541009137816 */ /* 0x000fe20000000013 */
[----:B------:R-:W-:Y:S01]  /*4a10*/  LDSM.16.MT88.4 R12, [R180+0x6800] ;  /* 0x00680000b40c783b */ /* 0x000fe20000004200 */
[----:B------:R-:W-:Y:S01]  /*4a20*/  LOP3.LUT R206, R217, UR18, R98, 0x96, !PT ;  /* 0x00000012d9ce7c12 */ /* 0x000fe2000f8e9662 */
[C---:B------:R-:W-:Y:S01]  /*4a30*/  HMMA.16816.F32 R128, R92.reuse, R116, RZ ;  /* 0x000000745c80723c */ /* 0x040fe200000018ff */
[--C-:B------:R-:W-:Y:S01]  /*4a40*/  HSET2.LE.AND R17, R28, R66.reuse, PT ;  /* 0x000000421c117233 */ /* 0x100fe20003803000 */
[----:B------:R-:W1:Y:S01]  /*4a50*/  LDSM.16.MT88.4 R8, [R178+0x6800] ;  /* 0x00680000b208783b */ /* 0x000e620000004200 */
[--C-:B------:R-:W-:Y:S01]  /*4a60*/  HSET2.LE.AND R60, R60, R66.reuse, PT ;  /* 0x000000423c3c7233 */ /* 0x100fe20003803000 */
[----:B------:R-:W2:Y:S01]  /*4a70*/  MUFU.EX2 R34, R34 ;  /* 0x0000002200227308 */ /* 0x000ea20000000800 */
[----:B------:R-:W-:Y:S01]  /*4a80*/  HSET2.LE.AND R61, R19, R66, PT ;  /* 0x00000042133d7233 */ /* 0x000fe20003803000 */
[----:B------:R-:W-:Y:S01]  /*4a90*/  HMMA.16816.F32 R96, R92, R4, RZ ;  /* 0x000000045c60723c */ /* 0x000fe200000018ff */
[----:B------:R-:W-:Y:S01]  /*4aa0*/  F2FP.F16.F32.PACK_AB R16, R36, R42 ;  /* 0x0000002a2410723e */ /* 0x000fe200000000ff */
[----:B------:R-:W-:Y:S01]  /*4ab0*/  IMAD.WIDE.U32 R206, R206, -0x2daee0ad, RZ ;  /* 0xd2511f53cece7825 */ /* 0x000fe200078e00ff */
[----:B-----5:R-:W-:-:S03]  /*4ac0*/  F2FP.F16.F32.PACK_AB R19, R46, R40 ;  /* 0x000000282e13723e */ /* 0x020fc600000000ff */
[----:B------:R-:W-:Y:S01]  /*4ad0*/  FADD.FTZ R57, R49, R57 ;  /* 0x0000003931397221 */ /* 0x000fe20000010000 */
[----:B------:R-:W-:Y:S01]  /*4ae0*/  LOP3.LUT R64, R219, UR22, R64, 0x96, !PT ;  /* 0x00000016db407c12 */ /* 0x000fe2000f8e9640 */
[C---:B------:R-:W-:Y:S01]  /*4af0*/  HMMA.16816.F32 R112, R92.reuse, R68, RZ ;  /* 0x000000445c70723c */ /* 0x040fe200000018ff */
[----:B------:R-:W-:Y:S01]  /*4b00*/  F2FP.F16.F32.PACK_AB R4, R41, R35 ;  /* 0x000000232904723e */ /* 0x000fe200000000ff */
[----:B------:R-:W-:Y:S01]  /*4b10*/  MUFU.EX2 R150, R150 ;  /* 0x0000009600967308 */ /* 0x000fe20000000800 */
[--C-:B------:R-:W-:Y:S01]  /*4b20*/  SHF.R.U32.HI R63, RZ, 0x10, R218.reuse ;  /* 0x00000010ff3f7819 */ /* 0x100fe200000116da */
[----:B------:R-:W-:Y:S01]  /*4b30*/  FFMA.FTZ R146, R146, UR10, -R145 ;  /* 0x0000000a92927c23 */ /* 0x000fe20008010891 */
[----:B------:R-:W-:Y:S01]  /*4b40*/  LOP3.LUT R16, R17, R16, RZ, 0xc0, !PT ;  /* 0x0000001011107212 */ /* 0x000fe200078ec0ff */
[C---:B------:R-:W-:Y:S01]  /*4b50*/  HMMA.16816.F32 R72, R92.reuse, R80, RZ ;  /* 0x000000505c48723c */ /* 0x040fe200000018ff */
[----:B------:R-:W-:Y:S01]  /*4b60*/  LOP3.LUT R19, R60, R19, RZ, 0xc0, !PT ;  /* 0x000000133c137212 */ /* 0x000fe200078ec0ff */
[----:B------:R-:W-:Y:S01]  /*4b70*/  FFMA.FTZ R155, R155, UR10, -R157 ;  /* 0x0000000a9b9b7c23 */ /* 0x000fe2000801089d */
[----:B------:R-:W-:Y:S01]  /*4b80*/  LOP3.LUT R17, R61, R4, RZ, 0xc0, !PT ;  /* 0x000000043d117212 */ /* 0x000fe200078ec0ff */
[----:B------:R3:W4:Y:S01]  /*4b90*/  MUFU.EX2 R60, R62 ;  /* 0x0000003e003c7308 */ /* 0x0007220000000800 */
[----:B------:R-:W-:Y:S01]  /*4ba0*/  FFMA.FTZ R61, R168, UR10, -R145 ;  /* 0x0000000aa83d7c23 */ /* 0x000fe20008010891 */
[C---:B------:R-:W-:Y:S01]  /*4bb0*/  HMMA.16816.F32 R116, R92.reuse, R118, RZ ;  /* 0x000000765c74723c */ /* 0x040fe200000018ff */
[----:B------:R-:W-:Y:S01]  /*4bc0*/  LOP3.LUT R63, R63, 0xff, RZ, 0xc0, !PT ;  /* 0x000000ff3f3f7812 */ /* 0x000fe200078ec0ff */
[----:B--2---:R-:W-:Y:S01]  /*4bd0*/  FADD.FTZ R47, R34, R47 ;  /* 0x0000002f222f7221 */ /* 0x004fe20000010000 */
[----:B------:R-:W-:Y:S01]  /*4be0*/  SHF.R.U32.HI R5, RZ, 0x18, R218 ;  /* 0x00000018ff057819 */ /* 0x000fe200000116da */
[----:B------:R-:W-:Y:S01]  /*4bf0*/  FFMA.FTZ R153, R153, UR10, -R157 ;  /* 0x0000000a99997c23 */ /* 0x000fe2000801089d */
[--C-:B------:R-:W-:Y:S01]  /*4c00*/  HSET2.LE.AND R18, R18, R66.reuse, PT ;  /* 0x0000004212127233 */ /* 0x100fe20003803000 */
[C---:B------:R-:W-:Y:S01]  /*4c10*/  HMMA.16816.F32 R68, R92.reuse, R70, RZ ;  /* 0x000000465c44723c */ /* 0x040fe200000018ff */
[----:B------:R-:W-:Y:S01]  /*4c20*/  F2FP.F16.F32.PACK_AB R29, R0, R33 ;  /* 0x00000021001d723e */ /* 0x000fe200000000ff */
[----:B------:R-:W-:Y:S01]  /*4c30*/  MUFU.EX2 R61, R61 ;  /* 0x0000003d003d7308 */ /* 0x000fe20000000800 */
[----:B------:R-:W-:Y:S01]  /*4c40*/  LOP3.LUT R65, R218, 0xffff, RZ, 0xc0, !PT ;  /* 0x0000ffffda417812 */ /* 0x000fe200078ec0ff */
[----:B------:R-:W-:Y:S01]  /*4c50*/  FADD.FTZ R47, R32, R47 ;  /* 0x0000002f202f7221 */ /* 0x000fe20000010000 */
[----:B------:R-:W-:Y:S01]  /*4c60*/  LOP3.LUT R4, R64, 0xff, RZ, 0xc0, !PT ;  /* 0x000000ff40047812 */ /* 0x000fe200078ec0ff */
[----:B------:R-:W-:Y:S01]  /*4c70*/  HMMA.16816.F32 R80, R92, R82, RZ ;  /* 0x000000525c50723c */ /* 0x000fe200000018ff */
[----:B------:R-:W-:Y:S01]  /*4c80*/  PRMT R5, R63, 0x5410, R5 ;  /* 0x000054103f057816 */ /* 0x000fe20000000005 */
[----:B------:R-:W-:Y:S01]  /*4c90*/  FADD.FTZ R55, R33, R55 ;  /* 0x0000003721377221 */ /* 0x000fe20000010000 */
[----:B---3--:R-:W-:Y:S01]  /*4ca0*/  FFMA.FTZ R62, R141, UR10, -R145 ;  /* 0x0000000a8d3e7c23 */ /* 0x008fe20008010891 */
[----:B------:R2:W-:Y:S01]  /*4cb0*/  MUFU.EX2 R63, R171 ;  /* 0x000000ab003f7308 */ /* 0x0005e20000000800 */
[----:B------:R-:W-:Y:S01]  /*4cc0*/  LOP3.LUT R18, R18, R29, RZ, 0xc0, !PT ;  /* 0x0000001d12127212 */ /* 0x000fe200078ec0ff */
[-C--:B------:R-:W-:Y:S01]  /*4cd0*/  HMMA.16816.F32 R88, R88, R6.reuse, RZ ;  /* 0x000000065858723c */ /* 0x080fe200000018ff */
[----:B------:R-:W-:Y:S01]  /*4ce0*/  SHF.R.U32.HI R65, RZ, 0x8, R65 ;  /* 0x00000008ff417819 */ /* 0x000fe20000011641 */
[----:B------:R-:W3:Y:S01]  /*4cf0*/  LDSM.16.MT88.4 R28, [R176+0x6800] ;  /* 0x00680000b01c783b */ /* 0x000ee20000004200 */
[----:B------:R-:W-:Y:S01]  /*4d00*/  F2FP.F16.F32.PACK_AB R67, R2, R32 ;  /* 0x000000200243723e */ /* 0x000fe200000000ff */
[----:B----4-:R-:W-:Y:S01]  /*4d10*/  FADD.FTZ R57, R60, R57 ;  /* 0x000000393c397221 */ /* 0x010fe20000010000 */
[----:B------:R-:W-:Y:S01]  /*4d20*/  HSET2.LE.AND R5, R5, R66, PT ;  /* 0x0000004205057233 */ /* 0x000fe20003803000 */
[----:B------:R-:W-:Y:S01]  /*4d30*/  HMMA.16816.F32 R92, R92, R6, RZ ;  /* 0x000000065c5c723c */ /* 0x000fe200000018ff */
[----:B------:R-:W4:Y:S01]  /*4d40*/  MUFU.EX2 R62, R62 ;  /* 0x0000003e003e7308 */ /* 0x000f220000000800 */
[----:B------:R-:W-:Y:S01]  /*4d50*/  F2FP.F16.F32.PACK_AB R141, R34, R38 ;  /* 0x00000026228d723e */ /* 0x000fe200000000ff */
[----:B------:R-:W-:Y:S01]  /*4d60*/  FADD.FTZ R53, R40, R53 ;  /* 0x0000003528357221 */ /* 0x000fe20000010000 */
[----:B------:R-:W-:Y:S01]  /*4d70*/  LOP3.LUT R174, R207, UR15, R174, 0x96, !PT ;  /* 0x0000000fcfae7c12 */ /* 0x000fe2000f8e96ae */
[----:B------:R-:W-:Y:S01]  /*4d80*/  FADD.FTZ R47, R2, R47 ;  /* 0x0000002f022f7221 */ /* 0x000fe20000010000 */
[C---:B-1----:R-:W-:Y:S01]  /*4d90*/  HMMA.16816.F32 R108, R16.reuse, R8, R108 ;  /* 0x00000008106c723c */ /* 0x042fe2000000186c */
[----:B------:R-:W-:Y:S01]  /*4da0*/  LOP3.LUT R7, R64, 0xffff, RZ, 0xc0, !PT ;  /* 0x0000ffff40077812 */ /* 0x000fe200078ec0ff */
[----:B------:R-:W-:Y:S01]  /*4db0*/  FADD.FTZ R55, R0, R55 ;  /* 0x0000003700377221 */ /* 0x000fe20000010000 */
[----:B------:R-:W-:Y:S01]  /*4dc0*/  LOP3.LUT R6, R218, 0xff, RZ, 0xc0, !PT ;  /* 0x000000ffda067812 */ /* 0x000fe200078ec0ff */
[----:B------:R-:W1:Y:S01]  /*4dd0*/  MUFU.EX2 R51, R51 ;  /* 0x0000003300337308 */ /* 0x000e620000000800 */
[----:B------:R-:W-:Y:S01]  /*4de0*/  SHF.R.U32.HI R7, RZ, 0x8, R7 ;  /* 0x00000008ff077819 */ /* 0x000fe20000011607 */
[----:B------:R-:W-:Y:S01]  /*4df0*/  HMMA.16816.F32 R124, R16, R12, R124 ;  /* 0x0000000c107c723c */ /* 0x000fe2000000187c */
[----:B------:R-:W-:Y:S01]  /*4e00*/  PRMT R6, R6, 0x5410, R65 ;  /* 0x0000541006067816 */ /* 0x000fe20000000041 */
[----:B------:R-:W-:Y:S01]  /*4e10*/  FADD.FTZ R53, R46, R53 ;  /* 0x000000352e357221 */ /* 0x000fe20000010000 */
[----:B------:R-:W-:-:S02]  /*4e20*/  PRMT R4, R4, 0x5410, R7 ;  /* 0x0000541004047816 */ /* 0x000fc40000000007 */
[--C-:B------:R-:W-:Y:S01]  /*4e30*/  SHF.R.U32.HI R7, RZ, 0x10, R64.reuse ;  /* 0x00000010ff077819 */ /* 0x100fe20000011640 */
[C---:B------:R-:W-:Y:S01]  /*4e40*/  HMMA.16816.F32 R76, R16.reuse, R24, R76 ;  /* 0x00000018104c723c */ /* 0x040fe2000000184c */
[----:B------:R-:W-:Y:S01]  /*4e50*/  SHF.R.U32.HI R65, RZ, 0x18, R64 ;  /* 0x00000018ff417819 */ /* 0x000fe20000011640 */
[--C-:B------:R-:W-:Y:S01]  /*4e60*/  FFMA.FTZ R64, R170, UR10, -R148.reuse ;  /* 0x0000000aaa407c23 */ /* 0x100fe20008010894 */
[----:B------:R-:W-:Y:S01]  /*4e70*/  LOP3.LUT R7, R7, 0xff, RZ, 0xc0, !PT ;  /* 0x000000ff07077812 */ /* 0x000fe200078ec0ff */
[----:B--2---:R-:W-:Y:S01]  /*4e80*/  IMAD.WIDE.U32 R170, R173, -0x326172a9, RZ ;  /* 0xcd9e8d57adaa7825 */ /* 0x004fe200078e00ff */
[--C-:B------:R-:W-:Y:S01]  /*4e90*/  HSET2.LE.AND R6, R6, R66.reuse, PT ;  /* 0x0000004206067233 */ /* 0x100fe20003803000 */
[C---:B------:R-:W-:Y:S01]  /*4ea0*/  HMMA.16816.F32 R120, R16.reuse, R14, R120 ;  /* 0x0000000e1078723c */ /* 0x040fe20000001878 */
[----:B------:R-:W-:Y:S01]  /*4eb0*/  PRMT R7, R7, 0x5410, R65 ;  /* 0x0000541007077816 */ /* 0x000fe20000000041 */
[----:B------:R-:W-:Y:S01]  /*4ec0*/  FFMA.FTZ R65, R169, UR10, -R148 ;  /* 0x0000000aa9417c23 */ /* 0x000fe20008010894 */
[----:B----4-:R-:W-:Y:S01]  /*4ed0*/  F2FP.F16.F32.PACK_AB R168, R62, R60 ;  /* 0x0000003c3ea8723e */ /* 0x010fe200000000ff */
[----:B------:R-:W-:Y:S01]  /*4ee0*/  MUFU.EX2 R64, R64 ;  /* 0x0000004000407308 */ /* 0x000fe20000000800 */
[----:B------:R-:W-:Y:S01]  /*4ef0*/  LOP3.LUT R6, R6, R67, RZ, 0xc0, !PT ;  /* 0x0000004306067212 */ /* 0x000fe200078ec0ff */
[C---:B------:R-:W-:Y:S01]  /*4f00*/  HMMA.16816.F32 R104, R16.reuse, R10, R104 ;  /* 0x0000000a1068723c */ /* 0x040fe20000001868 */
[--C-:B------:R-:W-:Y:S01]  /*4f10*/  HSET2.LE.AND R67, R7, R66.reuse, PT ;  /* 0x0000004207437233 */ /* 0x100fe20003803000 */
[----:B------:R-:W-:Y:S01]  /*4f20*/  FADD.FTZ R57, R62, R57 ;  /* 0x000000393e397221 */ /* 0x000fe20000010000 */
[----:B------:R-:W-:Y:S01]  /*4f30*/  F2FP.F16.F32.PACK_AB R7, R63, R61 ;  /* 0x0000003d3f07723e */ /* 0x000fe200000000ff */
[----:B-1----:R-:W-:Y:S01]  /*4f40*/  FADD.FTZ R47, R51, R47 ;  /* 0x0000002f332f7221 */ /* 0x002fe20000010000 */
[----:B------:R-:W-:Y:S01]  /*4f50*/  HSET2.LE.AND R4, R4, R66, PT ;  /* 0x0000004204047233 */ /* 0x000fe20003803000 */
[C---:B---3--:R-:W-:Y:S01]  /*4f60*/  HMMA.16816.F32 R84, R16.reuse, R28, R84 ;  /* 0x0000001c1054723c */ /* 0x048fe20000001854 */
[----:B------:R-:W-:Y:S01]  /*4f70*/  LOP3.LUT R7, R5, R7, RZ, 0xc0, !PT ;  /* 0x0000000705077212 */ /* 0x000fe200078ec0ff */
[----:B------:R-:W-:Y:S01]  /*4f80*/  MUFU.EX2 R65, R65 ;  /* 0x0000004100417308 */ /* 0x000fe20000000800 */
[----:B------:R-:W-:Y:S01]  /*4f90*/  LOP3.LUT R5, R67, R168, RZ, 0xc0, !PT ;  /* 0x000000a843057212 */ /* 0x000fe200078ec0ff */
[----:B------:R-:W-:Y:S01]  /*4fa0*/  IMAD.WIDE.U32 R168, R175, -0x326172a9, RZ ;  /* 0xcd9e8d57afa87825 */ /* 0x000fe200078e00ff */
[----:B------:R-:W-:Y:S01]  /*4fb0*/  LOP3.LUT R4, R4, R141, RZ, 0xc0, !PT ;  /* 0x0000008d04047212 */ /* 0x000fe200078ec0ff */
[----:B------:R-:W-:Y:S01]  /*4fc0*/  HMMA.16816.F32 R100, R16, R26, R100 ;  /* 0x0000001a1064723c */ /* 0x000fe20000001864 */
[----:B------:R-:W-:Y:S01]  /*4fd0*/  LOP3.LUT R216, R211, UR16, R216, 0x96, !PT ;  /* 0x00000010d3d87c12 */ /* 0x000fe2000f8e96d8 */
[----:B------:R-:W-:Y:S01]  /*4fe0*/  IMAD.WIDE.U32 R174, R174, -0x326172a9, RZ ;  /* 0xcd9e8d57aeae7825 */ /* 0x000fe200078e00ff */
[----:B------:R-:W-:-:S03]  /*4ff0*/  LOP3.LUT R212, R169, UR16, R212, 0x96, !PT ;  /* 0x00000010a9d47c12 */ /* 0x000fc6000f8e96d4 */
[--C-:B------:R-:W-:Y:S01]  /*5000*/  FFMA.FTZ R141, R149, UR10, -R163.reuse ;  /* 0x0000000a958d7c23 */ /* 0x100fe200080108a3 */
[----:B------:R-:W-:Y:S01]  /*5010*/  LOP3.LUT R168, R171, UR14, R168, 0x96, !PT ;  /* 0x0000000eaba87c12 */ /* 0x000fe2000f8e96a8 */
[----:B------:R-:W-:Y:S01]  /*5020*/  HMMA.16816.F32 R112, R4, R8, R112 ;  /* 0x000000080470723c */ /* 0x000fe20000001870 */
[----:B------:R-:W-:Y:S01]  /*5030*/  IMAD.WIDE.U32 R216, R216, -0x2daee0ad, RZ ;  /* 0xd2511f53d8d87825 */ /* 0x000fe200078e00ff */
[----:B------:R-:W-:Y:S01]  /*5040*/  LOP3.LUT R205, R175, UR14, R210, 0x96, !PT ;  /* 0x0000000eafcd7c12 */ /* 0x000fe2000f8e96d2 */
[----:B------:R1:W2:Y:S02]  /*5050*/  MUFU.EX2 R67, R151 ;  /* 0x0000009700437308 */ /* 0x0002a40000000800 */
[----:B------:R-:W-:Y:S01]  /*5060*/  FFMA.FTZ R149, R23, UR10, -R163 ;  /* 0x0000000a17957c23 */ /* 0x000fe200080108a3 */
[----:B------:R-:W-:Y:S01]  /*5070*/  IMAD.WIDE.U32 R212, R212, -0x2daee0ad, RZ ;  /* 0xd2511f53d4d47825 */ /* 0x000fe200078e00ff */
[----:B------:R-:W-:Y:S01]  /*5080*/  HMMA.16816.F32 R88, R16, R30, R88 ;  /* 0x0000001e1058723c */ /* 0x000fe20000001858 */
[----:B------:R-:W-:-:S02]  /*5090*/  LOP3.LUT R210, R217, UR13, R206, 0x96, !PT ;  /* 0x0000000dd9d27c12 */ /* 0x000fc4000f8e96ce */
[----:B------:R-:W-:Y:S01]  /*50a0*/  FADD.FTZ R57, R61, R57 ;  /* 0x000000393d397221 */ /* 0x000fe20000010000 */
[----:B------:R-:W-:Y:S01]  /*50b0*/  IMAD.WIDE.U32 R168, R168, -0x2daee0ad, RZ ;  /* 0xd2511f53a8a87825 */ /* 0x000fe200078e00ff */
[----:B------:R-:W-:Y:S01]  /*50c0*/  LOP3.LUT R207, R213, UR13, R204, 0x96, !PT ;  /* 0x0000000dd5cf7c12 */ /* 0x000fe2000f8e96cc */
[----:B------:R-:W3:Y:S01]  /*50d0*/  MUFU.EX2 R141, R141 ;  /* 0x0000008d008d7308 */ /* 0x000ee20000000800 */
[----:B------:R-:W-:Y:S01]  /*50e0*/  HMMA.16816.F32 R128, R4, R12, R128 ;  /* 0x0000000c0480723c */ /* 0x000fe20000001880 */
[----:B------:R-:W-:Y:S01]  /*50f0*/  IMAD.WIDE.U32 R204, R205, -0x2daee0ad, RZ ;  /* 0xd2511f53cdcc7825 */ /* 0x000fe200078e00ff */
[----:B------:R-:W-:-:S03]  /*5100*/  LOP3.LUT R8, R169, UR5, R212, 0x96, !PT ;  /* 0x00000005a9087c12 */ /* 0x000fc6000f8e96d4 */
[----:B------:R-:W-:Y:S01]  /*5110*/  FADD.FTZ R57, R63, R57 ;  /* 0x000000393f397221 */ /* 0x000fe20000010000 */
[----:B------:R-:W-:Y:S01]  /*5120*/  FADD.FTZ R47, R59, R47 ;  /* 0x0000002f3b2f7221 */ /* 0x000fe20000010000 */
[----:B------:R-:W-:Y:S01]  /*5130*/  IMAD.WIDE.U32 R206, R207, -0x326172a9, RZ ;  /* 0xcd9e8d57cfce7825 */ /* 0x000fe200078e00ff */
[----:B------:R-:W-:Y:S01]  /*5140*/  LOP3.LUT R169, R205, UR5, R216, 0x96, !PT ;  /* 0x00000005cda97c12 */ /* 0x000fe2000f8e96d8 */
[C---:B------:R-:W-:Y:S02]  /*5150*/  HMMA.16816.F32 R72, R4.reuse, R24, R72 ;  /* 0x000000180448723c */ /* 0x040fe40000001848 */
[----:B-1----:R-:W-:Y:S01]  /*5160*/  FFMA.FTZ R151, R20, UR10, -R157 ;  /* 0x0000000a14977c23 */ /* 0x002fe2000801089d */
[----:B------:R-:W-:Y:S01]  /*5170*/  IMAD.WIDE.U32 R16, R8, -0x326172a9, RZ ;  /* 0xcd9e8d5708107825 */ /* 0x000fe200078e00ff */
[----:B------:R-:W1:Y:S01]  /*5180*/  MUFU.EX2 R144, R144 ;  /* 0x0000009000907308 */ /* 0x000e620000000800 */
[----:B------:R-:W-:Y:S02]  /*5190*/  LOP3.LUT R170, R207, UR12, R170, 0x96, !PT ;  /* 0x0000000ccfaa7c12 */ /* 0x000fe4000f8e96aa */
[----:B--2---:R-:W-:Y:S01]  /*51a0*/  FADD.FTZ R55, R67, R55 ;  /* 0x0000003743377221 */ /* 0x004fe20000010000 */
[----:B------:R-:W-:Y:S01]  /*51b0*/  IMAD.WIDE.U32 R210, R210, -0x326172a9, RZ ;  /* 0xcd9e8d57d2d27825 */ /* 0x000fe200078e00ff */
[C---:B------:R-:W-:Y:S01]  /*51c0*/  LOP3.LUT R8, R16.reuse, 0xffff, RZ, 0xc0, !PT ;  /* 0x0000ffff10087812 */ /* 0x040fe200078ec0ff */
[C---:B------:R-:W-:Y:S01]  /*51d0*/  HMMA.16816.F32 R96, R4.reuse, R28, R96 ;  /* 0x0000001c0460723c */ /* 0x040fe20000001860 */
[----:B------:R-:W-:Y:S01]  /*51e0*/  LOP3.LUT R171, R16, 0xff, RZ, 0xc0, !PT ;  /* 0x000000ff10ab7812 */ /* 0x000fe200078ec0ff */
[----:B------:R-:W-:Y:S01]  /*51f0*/  IMAD.WIDE.U32 R212, R169, -0x326172a9, RZ ;  /* 0xcd9e8d57a9d47825 */ /* 0x000fe200078e00ff */
[----:B------:R-:W-:Y:S01]  /*5200*/  SHF.R.U32.HI R12, RZ, 0x8, R8 ;  /* 0x00000008ff0c7819 */ /* 0x000fe20000011608 */
[----:B------:R2:W4:Y:S01]  /*5210*/  MUFU.EX2 R29, R22 ;  /* 0x00000016001d7308 */ /* 0x0005220000000800 */
[----:B------:R-:W-:Y:S01]  /*5220*/  LOP3.LUT R8, R17, UR21, R206, 0x96, !PT ;  /* 0x0000001511087c12 */ /* 0x000fe2000f8e96ce */
[C---:B------:R-:W-:Y:S01]  /*5230*/  HMMA.16816.F32 R116, R4.reuse, R14, R116 ;  /* 0x0000000e0474723c */ /* 0x040fe20000001874 */
[----:B------:R-:W-:Y:S01]  /*5240*/  PRMT R171, R171, 0x5410, R12 ;  /* 0x00005410abab7816 */ /* 0x000fe2000000000c */
[----:B------:R-:W-:Y:S01]  /*5250*/  FFMA.FTZ R28, R21, UR10, -R157 ;  /* 0x0000000a151c7c23 */ /* 0x000fe2000801089d */
[C---:B------:R-:W-:Y:S01]  /*5260*/  LOP3.LUT R12, R8.reuse, 0xffff, RZ, 0xc0, !PT ;  /* 0x0000ffff080c7812 */ /* 0x040fe200078ec0ff */
[----:B---3--:R-:W-:Y:S01]  /*5270*/  FADD.FTZ R55, R141, R55 ;  /* 0x000000378d377221 */ /* 0x008fe20000010000 */
[----:B------:R-:W-:Y:S01]  /*5280*/  LOP3.LUT R24, R8, 0xff, RZ, 0xc0, !PT ;  /* 0x000000ff08187812 */ /* 0x000fe200078ec0ff */
[C---:B------:R-:W-:Y:S01]  /*5290*/  HMMA.16816.F32 R68, R4.reuse, R10, R68 ;  /* 0x0000000a0444723c */ /* 0x040fe20000001844 */
[----:B------:R-:W-:Y:S01]  /*52a0*/  SHF.R.U32.HI R25, RZ, 0x10, R8 ;  /* 0x00000010ff197819 */ /* 0x000fe20000011608 */
[----:B------:R-:W-:Y:S01]  /*52b0*/  MUFU.EX2 R151, R151 ;  /* 0x0000009700977308 */ /* 0x000fe20000000800 */
[----:B------:R-:W-:Y:S01]  /*52c0*/  SHF.R.U32.HI R12, RZ, 0x8, R12 ;  /* 0x00000008ff0c7819 */ /* 0x000fe2000001160c */
[----:B------:R-:W-:Y:S01]  /*52d0*/  FADD.FTZ R47, R64, R47 ;  /* 0x0000002f402f7221 */ /* 0x000fe20000010000 */
[----:B------:R-:W-:Y:S01]  /*52e0*/  SHF.R.U32.HI R8, RZ, 0x18, R8 ;  /* 0x00000018ff087819 */ /* 0x000fe20000011608 */
[C---:B------:R-:W-:Y:S01]  /*52f0*/  HMMA.16816.F32 R80, R4.reuse, R26, R80 ;  /* 0x0000001a0450723c */ /* 0x040fe20000001850 */
[----:B------:R-:W-:Y:S01]  /*5300*/  LOP3.LUT R25, R25, 0xff, RZ, 0xc0, !PT ;  /* 0x000000ff19197812 */ /* 0x000fe200078ec0ff */
[----:B-1----:R-:W-:Y:S01]  /*5310*/  FADD.FTZ R55, R144, R55 ;  /* 0x0000003790377221 */ /* 0x002fe20000010000 */
[----:B------:R-:W-:Y:S01]  /*5320*/  PRMT R24, R24, 0x5410, R12 ;  /* 0x0000541018187816 */ /* 0x000fe2000000000c */
[----:B--2---:R-:W-:Y:S01]  /*5330*/  LDSM.16.MT88.4 R20, [R180+0x7000] ;  /* 0x00700000b414783b */ /* 0x004fe20000004200 */
[----:B------:R-:W-:Y:S01]  /*5340*/  SHF.R.U32.HI R9, RZ, 0x10, R16 ;  /* 0x00000010ff097819 */ /* 0x000fe20000011610 */
[----:B------:R-:W-:Y:S01]  /*5350*/  HMMA.16816.F32 R92, R4, R30, R92 ;  /* 0x0000001e045c723c */ /* 0x000fe2000000185c */
[----:B------:R-:W-:Y:S01]  /*5360*/  PRMT R25, R25, 0x5410, R8 ;  /* 0x0000541019197816 */ /* 0x000fe20000000008 */
[----:B------:R-:W-:Y:S01]  /*5370*/  LDSM.16.MT88.4 R12, [R177+0x7000] ;  /* 0x00700000b10c783b */ /* 0x000fe20000004200 */
[----:B------:R-:W-:Y:S01]  /*5380*/  SHF.R.U32.HI R173, RZ, 0x18, R16 ;  /* 0x00000018ffad7819 */ /* 0x000fe20000011610 */
[----:B------:R-:W1:Y:S01]  /*5390*/  MUFU.EX2 R149, R149 ;  /* 0x0000009500957308 */ /* 0x000e620000000800 */
[----:B------:R-:W-:Y:S01]  /*53a0*/  LOP3.LUT R9, R9, 0xff, RZ, 0xc0, !PT ;  /* 0x000000ff09097812 */ /* 0x000fe200078ec0ff */
[----:B------:R-:W2:Y:S01]  /*53b0*/  LDSM.16.MT88.4 R16, [R178+0x7000] ;  /* 0x00700000b210783b */ /* 0x000ea20000004200 */
[----:B------:R-:W-:Y:S01]  /*53c0*/  LOP3.LUT R4, R213, UR21, R210, 0x96, !PT ;  /* 0x00000015d5047c12 */ /* 0x000fe2000f8e96d2 */
[--C-:B------:R-:W-:Y:S01]  /*53d0*/  FFMA.FTZ R31, R167, UR10, -R145.reuse ;  /* 0x0000000aa71f7c23 */ /* 0x100fe20008010891 */
[----:B------:R-:W-:Y:S01]  /*53e0*/  HSET2.LE.AND R24, R24, R66, PT ;  /* 0x0000004218187233 */ /* 0x000fe20003803000 */
[----:B------:R-:W-:Y:S01]  /*53f0*/  FFMA.FTZ R30, R165, UR10, -R145 ;  /* 0x0000000aa51e7c23 */ /* 0x000fe20008010891 */
[----:B------:R-:W-:Y:S01]  /*5400*/  F2FP.F16.F32.PACK_AB R8, R141, R67 ;  /* 0x000000438d08723e */ /* 0x000fe200000000ff */
[----:B------:R-:W3:Y:S01]  /*5410*/  MUFU.EX2 R28, R28 ;  /* 0x0000001c001c7308 */ /* 0x000ee20000000800 */
[--C-:B------:R-:W-:Y:S01]  /*5420*/  SHF.R.U32.HI R7, RZ, 0x10, R212.reuse ;  /* 0x00000010ff077819 */ /* 0x100fe200000116d4 */
[----:B------:R-:W-:Y:S01]  /*5430*/  FFMA.FTZ R210, R152, UR10, -R157 ;  /* 0x0000000a98d27c23 */ /* 0x000fe2000801089d */
[----:B------:R-:W-:Y:S01]  /*5440*/  LOP3.LUT R167, R4, 0xffff, RZ, 0xc0, !PT ;  /* 0x0000ffff04a77812 */ /* 0x000fe200078ec0ff */
[----:B----4-:R-:W-:Y:S01]  /*5450*/  FADD.FTZ R53, R29, R53 ;  /* 0x000000351d357221 */ /* 0x010fe20000010000 */
[----:B------:R-:W-:Y:S01]  /*5460*/  PRMT R173, R9, 0x5410, R173 ;  /* 0x0000541009ad7816 */ /* 0x000fe200000000ad */
[----:B------:R-:W-:Y:S01]  /*5470*/  FADD.FTZ R47, R65, R47 ;  /* 0x0000002f412f7221 */ /* 0x000fe20000010000 */
[----:B------:R-:W-:Y:S01]  /*5480*/  LOP3.LUT R24, R24, R8, RZ, 0xc0, !PT ;  /* 0x0000000818187212 */ /* 0x000fe200078ec0ff */
[----:B------:R-:W-:Y:S01]  /*5490*/  MUFU.EX2 R31, R31 ;  /* 0x0000001f001f7308 */ /* 0x000fe20000000800 */
[----:B------:R-:W4:Y:S01]  /*54a0*/  LDSM.16.MT88.4 R8, [R176+0x7000] ;  /* 0x00700000b008783b */ /* 0x000f220000004200 */
[----:B------:R-:W-:Y:S01]  /*54b0*/  SHF.R.U32.HI R5, RZ, 0x18, R212 ;  /* 0x00000018ff057819 */ /* 0x000fe200000116d4 */
[----:B-1----:R-:W-:Y:S01]  /*54c0*/  FADD.FTZ R55, R149, R55 ;  /* 0x0000003795377221 */ /* 0x002fe20000010000 */
[----:B------:R-:W-:Y:S01]  /*54d0*/  LOP3.LUT R7, R7, 0xff, RZ, 0xc0, !PT ;  /* 0x000000ff07077812 */ /* 0x000fe200078ec0ff */
[----:B------:R-:W-:Y:S01]  /*54e0*/  FADD.FTZ R47, R156, R47 ;  /* 0x0000002f9c2f7221 */ /* 0x000fe20000010000 */
[----:B------:R-:W-:-:S02]  /*54f0*/  LOP3.LUT R165, R4, 0xff, RZ, 0xc0, !PT ;  /* 0x000000ff04a57812 */ /* 0x000fc400078ec0ff */
[----:B------:R-:W-:Y:S01]  /*5500*/  SHF.R.U32.HI R167, RZ, 0x8, R167 ;  /* 0x00000008ffa77819 */ /* 0x000fe200000116a7 */
[----:B------:R-:W1:Y:S01]  /*5510*/  MUFU.EX2 R158, R158 ;  /* 0x0000009e009e7308 */ /* 0x000e620000000800 */
[----:B------:R-:W-:Y:S01]  /*5520*/  PRMT R5, R7, 0x5410, R5 ;  /* 0x0000541007057816 */ /* 0x000fe20000000005 */
[----:B---3--:R-:W-:Y:S01]  /*5530*/  FADD.FTZ R53, R28, R53 ;  /* 0x000000351c357221 */ /* 0x008fe20000010000 */
[----:B------:R-:W-:Y:S01]  /*5540*/  LOP3.LUT R169, R212, 0xffff, RZ, 0xc0, !PT ;  /* 0x0000ffffd4a97812 */ /* 0x000fe200078ec0ff */
[----:B------:R-:W-:Y:S01]  /*5550*/  FFMA.FTZ R213, R132, UR10, -R148 ;  /* 0x0000000a84d57c23 */ /* 0x000fe20008010894 */
[----:B------:R-:W-:Y:S01]  /*5560*/  PRMT R7, R165, 0x5410, R167 ;  /* 0x00005410a5077816 */ /* 0x000fe200000000a7 */
[----:B------:R-:W-:Y:S01]  /*5570*/  FFMA.FTZ R132, R147, UR10, -R145 ;  /* 0x0000000a93847c23 */ /* 0x000fe20008010891 */
[----:B------:R-:W-:Y:S01]  /*5580*/  LOP3.LUT R6, R212, 0xff, RZ, 0xc0, !PT ;  /* 0x000000ffd4067812 */ /* 0x000fe200078ec0ff */
[----:B------:R3:W-:Y:S01]  /*5590*/  MUFU.EX2 R165, R166 ;  /* 0x000000a600a57308 */ /* 0x0007e20000000800 */
[----:B------:R-:W-:Y:S01]  /*55a0*/  SHF.R.U32.HI R169, RZ, 0x8, R169 ;  /* 0x00000008ffa97819 */ /* 0x000fe200000116a9 */
[--C-:B------:R-:W-:Y:S01]  /*55b0*/  FFMA.FTZ R212, R142, UR10, -R145.reuse ;  /* 0x0000000a8ed47c23 */ /* 0x100fe20008010891 */
[----:B------:R-:W-:Y:S01]  /*55c0*/  F2FP.F16.F32.PACK_AB R167, R65, R64 ;  /* 0x0000004041a7723e */ /* 0x000fe200000000ff */
[----:B------:R-:W-:Y:S01]  /*55d0*/  FFMA.FTZ R142, R143, UR10, -R145 ;  /* 0x0000000a8f8e7c23 */ /* 0x000fe20008010891 */
[----:B------:R-:W-:Y:S01]  /*55e0*/  PRMT R6, R6, 0x5410, R169 ;  /* 0x0000541006067816 */ /* 0x000fe200000000a9 */
[----:B------:R-:W-:Y:S01]  /*55f0*/  FADD.FTZ R53, R151, R53 ;  /* 0x0000003597357221 */ /* 0x000fe20000010000 */
[--C-:B------:R-:W-:Y:S01]  /*5600*/  HSET2.LE.AND R26, R171, R66.reuse, PT ;  /* 0x00000042ab1a7233 */ /* 0x100fe20003803000 */
[----:B------:R-:W5:Y:S01]  /*5610*/  MUFU.EX2 R30, R30 ;  /* 0x0000001e001e7308 */ /* 0x000f620000000800 */
[--C-:B------:R-:W-:Y:S01]  /*5620*/  HSET2.LE.AND R27, R173, R66.reuse, PT ;  /* 0x00000042ad1b7233 */ /* 0x100fe20003803000 */
[----:B-1----:R-:W-:Y:S01]  /*5630*/  FADD.FTZ R57, R158, R57 ;  /* 0x000000399e397221 */ /* 0x002fe20000010000 */
[--C-:B------:R-:W-:Y:S01]  /*5640*/  HSET2.LE.AND R6, R6, R66.reuse, PT ;  /* 0x0000004206067233 */ /* 0x100fe20003803000 */
[----:B------:R-:W-:Y:S01]  /*5650*/  FADD.FTZ R53, R150, R53 ;  /* 0x0000003596357221 */ /* 0x000fe20000010000 */
[----:B------:R-:W-:-:S02]  /*5660*/  HSET2.LE.AND R5, R5, R66, PT ;  /* 0x0000004205057233 */ /* 0x000fc40003803000 */
[--C-:B------:R-:W-:Y:S01]  /*5670*/  HSET2.LE.AND R25, R25, R66.reuse, PT ;  /* 0x0000004219197233 */ /* 0x100fe20003803000 */
[----:B------:R-:W1:Y:S01]  /*5680*/  MUFU.EX2 R164, R164 ;  /* 0x000000a400a47308 */ /* 0x000e620000000800 */
[--C-:B---3--:R-:W-:Y:S02]  /*5690*/  SHF.R.U32.HI R166, RZ, 0x10, R4.reuse ;  /* 0x00000010ffa67819 */ /* 0x108fe40000011604 */
[----:B------:R-:W-:Y:S02]  /*56a0*/  SHF.R.U32.HI R4, RZ, 0x18, R4 ;  /* 0x00000018ff047819 */ /* 0x000fe40000011604 */
[----:B------:R-:W-:Y:S02]  /*56b0*/  LOP3.LUT R166, R166, 0xff, RZ, 0xc0, !PT ;  /* 0x000000ffa6a67812 */ /* 0x000fe400078ec0ff */
[----:B------:R-:W-:Y:S01]  /*56c0*/  F2FP.F16.F32.PACK_AB R171, R150, R151 ;  /* 0x0000009796ab723e */ /* 0x000fe200000000ff */
[----:B------:R-:W3:Y:S01]  /*56d0*/  MUFU.EX2 R161, R161 ;  /* 0x000000a100a17308 */ /* 0x000ee20000000800 */
[----:B------:R-:W-:Y:S01]  /*56e0*/  PRMT R166, R166, 0x5410, R4 ;  /* 0x00005410a6a67816 */ /* 0x000fe20000000004 */
[----:B-----5:R-:W-:Y:S01]  /*56f0*/  FADD.FTZ R57, R30, R57 ;  /* 0x000000391e397221 */ /* 0x020fe20000010000 */
[----:B------:R-:W-:-:S02]  /*5700*/  HSET2.LE.AND R4, R7, R66, PT ;  /* 0x0000004207047233 */ /* 0x000fc40003803000 */
[----:B------:R-:W-:Y:S01]  /*5710*/  LOP3.LUT R6, R6, R167, RZ, 0xc0, !PT ;  /* 0x000000a706067212 */ /* 0x000fe200078ec0ff */
[----:B------:R-:W-:Y:S01]  /*5720*/  FADD.FTZ R57, R31, R57 ;  /* 0x000000391f397221 */ /* 0x000fe20000010000 */
[----:B------:R-:W-:Y:S01]  /*5730*/  HSET2.LE.AND R166, R166, R66, PT ;  /* 0x00000042a6a67233 */ /* 0x000fe20003803000 */
[----:B------:R-:W5:Y:S01]  /*5740*/  MUFU.EX2 R162, R162 ;  /* 0x000000a200a27308 */ /* 0x000f620000000800 */
[C---:B------:R-:W-:Y:S01]  /*5750*/  F2FP.F16.F32.PACK_AB R7, R165.reuse, R31 ;  /* 0x0000001fa507723e */ /* 0x040fe200000000ff */
[----:B------:R-:W-:Y:S01]  /*5760*/  FADD.FTZ R57, R165, R57 ;  /* 0x00000039a5397221 */ /* 0x000fe20000010000 */
[----:B------:R-:W-:Y:S01]  /*5770*/  F2FP.F16.F32.PACK_AB R175, R28, R29 ;  /* 0x0000001d1caf723e */ /* 0x000fe200000000ff */
[----:B-1----:R-:W-:Y:S01]  /*5780*/  FADD.FTZ R55, R164, R55 ;  /* 0x00000037a4377221 */ /* 0x002fe20000010000 */
[----:B------:R-:W-:Y:S02]  /*5790*/  F2FP.F16.F32.PACK_AB R173, R149, R144 ;  /* 0x0000009095ad723e */ /* 0x000fe400000000ff */
[----:B------:R-:W-:Y:S01]  /*57a0*/  F2FP.F16.F32.PACK_AB R167, R59, R51 ;  /* 0x000000333ba7723e */ /* 0x000fe200000000ff */
[----:B------:R-:W-:Y:S01]  /*57b0*/  MUFU.EX2 R154, R154 ;  /* 0x0000009a009a7308 */ /* 0x000fe20000000800 */
[----:B------:R-:W-:Y:S01]  /*57c0*/  F2FP.F16.F32.PACK_AB R169, R30, R158 ;  /* 0x0000009e1ea9723e */ /* 0x000fe200000000ff */
[----:B---3--:R-:W-:Y:S01]  /*57d0*/  FADD.FTZ R55, R161, R55 ;  /* 0x00000037a1377221 */ /* 0x008fe20000010000 */
[----:B------:R-:W-:Y:S01]  /*57e0*/  LOP3.LUT R27, R27, R171, RZ, 0xc0, !PT ;  /* 0x000000ab1b1b7212 */ /* 0x000fe200078ec0ff */
[----:B------:R-:W-:Y:S01]  /*57f0*/  IMAD.WIDE.U32 R170, R170, -0x2daee0ad, RZ ;  /* 0xd2511f53aaaa7825 */ /* 0x000fe200078e00ff */
[----:B------:R-:W-:-:S02]  /*5800*/  LOP3.LUT R7, R5, R7, RZ, 0xc0, !PT ;  /* 0x0000000705077212 */ /* 0x000fc400078ec0ff */
[----:B------:R-:W-:Y:S01]  /*5810*/  LOP3.LUT R25, R25, R175, RZ, 0xc0, !PT ;  /* 0x000000af19197212 */ /* 0x000fe200078ec0ff */
[----:B------:R-:W-:Y:S01]  /*5820*/  MUFU.EX2 R210, R210 ;  /* 0x000000d200d27308 */ /* 0x000fe20000000800 */
[----:B------:R-:W-:Y:S01]  /*5830*/  LOP3.LUT R26, R26, R173, RZ, 0xc0, !PT ;  /* 0x000000ad1a1a7212 */ /* 0x000fe200078ec0ff */
[----:B-----5:R-:W-:Y:S01]  /*5840*/  FADD.FTZ R55, R162, R55 ;  /* 0x00000037a2377221 */ /* 0x020fe20000010000 */
[----:B------:R-:W-:Y:S01]  /*5850*/  LOP3.LUT R4, R4, R167, RZ, 0xc0, !PT ;  /* 0x000000a704047212 */ /* 0x000fe200078ec0ff */
[----:B------:R-:W-:Y:S01]  /*5860*/  VIADD R175, R182, 0x800 ;  /* 0x00000800b6af7836 */ /* 0x000fe20000000000 */
[----:B------:R-:W-:Y:S01]  /*5870*/  LOP3.LUT R5, R166, R169, RZ, 0xc0, !PT ;  /* 0x000000a9a6057212 */ /* 0x000fe200078ec0ff */
[C---:B------:R-:W-:Y:S01]  /*5880*/  VIADD R173, R182.reuse, 0x1800 ;  /* 0x00001800b6ad7836 */ /* 0x040fe20000000000 */
[----:B------:R-:W-:Y:S01]  /*5890*/  LOP3.LUT R166, R211, UR12, R174, 0x96, !PT ;  /* 0x0000000cd3a67c12 */ /* 0x000fe2000f8e96ae */
[----:B--2---:R-:W-:Y:S01]  /*58a0*/  HMMA.16816.F32 R108, R24, R16, R108 ;  /* 0x00000010186c723c */ /* 0x004fe2000000186c */
[----:B------:R-:W-:Y:S01]  /*58b0*/  MUFU.EX2 R211, R160 ;  /* 0x000000a000d37308 */ /* 0x000fe20000000800 */
[----:B------:R-:W-:Y:S01]  /*58c0*/  LOP3.LUT R168, R171, UR22, R168, 0x96, !PT ;  /* 0x00000016aba87c12 */ /* 0x000fe2000f8e96a8 */
[----:B------:R-:W-:-:S02]  /*58d0*/  VIADD R174, R182, 0x1000 ;  /* 0x00001000b6ae7836 */ /* 0x000fc40000000000 */
[----:B------:R-:W-:Y:S01]  /*58e0*/  IMAD.WIDE.U32 R166, R166, -0x2daee0ad, RZ ;  /* 0xd2511f53a6a67825 */ /* 0x000fe200078e00ff */
[----:B------:R-:W-:Y:S03]  /*58f0*/  HMMA.16816.F32 R112, R4, R16, R112 ;  /* 0x000000100470723c */ /* 0x000fe60000001870 */
[----:B------:R-:W-:Y:S01]  /*5900*/  MUFU.EX2 R213, R213 ;  /* 0x000000d500d57308 */ /* 0x000fe20000000800 */
[----:B------:R-:W-:Y:S02]  /*5910*/  LOP3.LUT R204, R167, UR22, R204, 0x96, !PT ;  /* 0x00000016a7cc7c12 */ /* 0x000fe4000f8e96cc */
[----:B------:R-:W-:Y:S01]  /*5920*/  HMMA.16816.F32 R124, R24, R20, R124 ;  /* 0x00000014187c723c */ /* 0x000fe2000000187c */
[--C-:B------:R-:W-:Y:S02]  /*5930*/  SHF.R.U32.HI R17, RZ, 0x10, R170.reuse ;  /* 0x00000010ff117819 */ /* 0x100fe400000116aa */
[----:B------:R-:W-:-:S02]  /*5940*/  SHF.R.U32.HI R16, RZ, 0x18, R170 ;  /* 0x00000018ff107819 */ /* 0x000fc400000116aa */
[----:B------:R-:W-:Y:S01]  /*5950*/  LOP3.LUT R143, R204, 0xffff, RZ, 0xc0, !PT ;  /* 0x0000ffffcc8f7812 */ /* 0x000fe200078ec0ff */
[----:B------:R-:W-:Y:S01]  /*5960*/  HMMA.16816.F32 R104, R24, R18, R104 ;  /* 0x000000121868723c */ /* 0x000fe20000001868 */
[----:B------:R-:W-:Y:S01]  /*5970*/  SHF.R.U32.HI R145, RZ, 0x10, R204 ;  /* 0x00000010ff917819 */ /* 0x000fe200000116cc */
[----:B------:R-:W-:Y:S01]  /*5980*/  MUFU.EX2 R146, R146 ;  /* 0x0000009200927308 */ /* 0x000fe20000000800 */
[----:B------:R-:W-:Y:S02]  /*5990*/  SHF.R.U32.HI R143, RZ, 0x8, R143 ;  /* 0x00000008ff8f7819 */ /* 0x000fe4000001168f */
[----:B------:R-:W-:Y:S01]  /*59a0*/  LOP3.LUT R145, R145, 0xff, RZ, 0xc0, !PT ;  /* 0x000000ff91917812 */ /* 0x000fe200078ec0ff */
[C---:B------:R-:W-:Y:S04]  /*59b0*/  HMMA.16816.F32 R128, R4.reuse, R20, R128 ;  /* 0x000000140480723c */ /* 0x040fe80000001880 */
[----:B------:R-:W-:Y:S02]  /*59c0*/  MUFU.EX2 R212, R212 ;  /* 0x000000d400d47308 */ /* 0x000fe40000000800 */
[----:B------:R-:W-:Y:S01]  /*59d0*/  HMMA.16816.F32 R68, R4, R18, R68 ;  /* 0x000000120444723c */ /* 0x000fe20000001844 */
[----:B------:R-:W-:-:S04]  /*59e0*/  LOP3.LUT R20, R170, 0xffff, RZ, 0xc0, !PT ;  /* 0x0000ffffaa147812 */ /* 0x000fc800078ec0ff */
[----:B------:R-:W-:Y:S01]  /*59f0*/  SHF.R.U32.HI R20, RZ, 0x8, R20 ;  /* 0x00000008ff147819 */ /* 0x000fe20000011614 */
[C---:B------:R-:W-:Y:S01]  /*5a00*/  HMMA.16816.F32 R76, R24.reuse, R12, R76 ;  /* 0x0000000c184c723c */ /* 0x040fe2000000184c */
[C---:B------:R-:W-:Y:S01]  /*5a10*/  LOP3.LUT R18, R168.reuse, 0xffff, RZ, 0xc0, !PT ;  /* 0x0000ffffa8127812 */ /* 0x040fe200078ec0ff */
[----:B------:R-:W1:Y:S01]  /*5a20*/  MUFU.EX2 R159, R159 ;  /* 0x0000009f009f7308 */ /* 0x000e620000000800 */
[----:B------:R-:W-:Y:S02]  /*5a30*/  LOP3.LUT R19, R17, 0xff, RZ, 0xc0, !PT ;  /* 0x000000ff11137812 */ /* 0x000fe400078ec0ff */
[----:B------:R-:W-:Y:S01]  /*5a40*/  LOP3.LUT R17, R168, 0xff, RZ, 0xc0, !PT ;  /* 0x000000ffa8117812 */ /* 0x000fe200078ec0ff */
[----:B----4-:R-:W-:Y:S01]  /*5a50*/  HMMA.16816.F32 R84, R24, R8, R84 ;  /* 0x000000081854723c */ /* 0x010fe20000001854 */
[----:B------:R-:W-:-:S03]  /*5a60*/  SHF.R.U32.HI R18, RZ, 0x8, R18 ;  /* 0x00000008ff127819 */ /* 0x000fc60000011612 */
[----:B------:R-:W2:Y:S01]  /*5a70*/  MUFU.EX2 R155, R155 ;  /* 0x0000009b009b7308 */ /* 0x000ea20000000800 */
[----:B------:R-:W-:Y:S01]  /*5a80*/  PRMT R17, R17, 0x5410, R18 ;  /* 0x0000541011117816 */ /* 0x000fe20000000012 */
[C---:B------:R-:W-:Y:S06]  /*5a90*/  HMMA.16816.F32 R120, R24.reuse, R22, R120 ;  /* 0x000000161878723c */ /* 0x040fec0000001878 */
[----:B------:R-:W-:Y:S01]  /*5aa0*/  HMMA.16816.F32 R100, R24, R14, R100 ;  /* 0x0000000e1864723c */ /* 0x000fe20000001864 */
[----:B------:R-:W3:Y:S01]  /*5ab0*/  MUFU.EX2 R153, R153 ;  /* 0x0000009900997308 */ /* 0x000ee20000000800 */
[----:B-1----:R-:W-:-:S04]  /*5ac0*/  FADD.FTZ R47, R159, R47 ;  /* 0x0000002f9f2f7221 */ /* 0x002fc80000010000 */
[----:B------:R-:W-:Y:S01]  /*5ad0*/  HMMA.16816.F32 R88, R24, R10, R88 ;  /* 0x0000000a1858723c */ /* 0x000fe20000001858 */
[----:B------:R-:W-:Y:S02]  /*5ae0*/  FADD.FTZ R47, R140, R47 ;  /* 0x0000002f8c2f7221 */ /* 0x000fe40000010000 */
[----:B------:R-:W1:Y:S01]  /*5af0*/  MUFU.EX2 R132, R132 ;  /* 0x0000008400847308 */ /* 0x000e620000000800 */
[----:B--2---:R-:W-:Y:S02]  /*5b00*/  FADD.FTZ R53, R155, R53 ;  /* 0x000000359b357221 */ /* 0x004fe40000010000 */
[C---:B------:R-:W-:Y:S01]  /*5b10*/  HMMA.16816.F32 R72, R4.reuse, R12, R72 ;  /* 0x0000000c0448723c */ /* 0x040fe20000001848 */
[----:B------:R-:W-:Y:S02]  /*5b20*/  LOP3.LUT R25, R170, 0xff, RZ, 0xc0, !PT ;  /* 0x000000ffaa197812 */ /* 0x000fe400078ec0ff */
[--C-:B------:R-:W-:Y:S02]  /*5b30*/  HSET2.LE.AND R24, R17, R66.reuse, PT ;  /* 0x0000004211187233 */ /* 0x100fe40003803000 */
[----:B------:R-:W-:Y:S01]  /*5b40*/  PRMT R25, R25, 0x5410, R20 ;  /* 0x0000541019197816 */ /* 0x000fe20000000014 */
[C---:B------:R-:W-:Y:S01]  /*5b50*/  HMMA.16816.F32 R80, R4.reuse, R14, R80 ;  /* 0x0000000e0450723c */ /* 0x040fe20000001850 */
[----:B------:R-:W-:Y:S01]  /*5b60*/  SHF.R.U32.HI R13, RZ, 0x10, R168 ;  /* 0x00000010ff0d7819 */ /* 0x000fe200000116a8 */
[----:B------:R-:W2:Y:S01]  /*5b70*/  MUFU.EX2 R142, R142 ;  /* 0x0000008e008e7308 */ /* 0x000ea20000000800 */
[----:B------:R-:W-:Y:S01]  /*5b80*/  PRMT R12, R19, 0x5410, R16 ;  /* 0x00005410130c7816 */ /* 0x000fe20000000010 */
[----:B---3--:R-:W-:Y:S01]  /*5b90*/  FADD.FTZ R53, R153, R53 ;  /* 0x0000003599357221 */ /* 0x008fe20000010000 */
[----:B------:R-:W-:Y:S01]  /*5ba0*/  SHF.R.U32.HI R168, RZ, 0x18, R168 ;  /* 0x00000018ffa87819 */ /* 0x000fe200000116a8 */
[C---:B------:R-:W-:Y:S01]  /*5bb0*/  HMMA.16816.F32 R96, R4.reuse, R8, R96 ;  /* 0x000000080460723c */ /* 0x040fe20000001860 */
[----:B------:R-:W-:Y:S01]  /*5bc0*/  LOP3.LUT R13, R13, 0xff, RZ, 0xc0, !PT ;  /* 0x000000ff0d0d7812 */ /* 0x000fe200078ec0ff */
[----:B------:R-:W-:Y:S01]  /*5bd0*/  LDSM.16.MT88.4 R16, [R178+0x7800] ;  /* 0x00780000b210783b */ /* 0x000fe20000004200 */
[----:B------:R-:W-:Y:S01]  /*5be0*/  F2FP.F16.F32.PACK_AB R14, R161, R164 ;  /* 0x000000a4a10e723e */ /* 0x000fe200000000ff */
[----:B-1----:R-:W-:Y:S01]  /*5bf0*/  FADD.FTZ R57, R132, R57 ;  /* 0x0000003984397221 */ /* 0x002fe20000010000 */
[----:B------:R-:W-:Y:S01]  /*5c00*/  PRMT R13, R13, 0x5410, R168 ;  /* 0x000054100d0d7816 */ /* 0x000fe200000000a8 */
[C---:B------:R-:W-:Y:S01]  /*5c10*/  HMMA.16816.F32 R116, R4.reuse, R22, R116 ;  /* 0x000000160474723c */ /* 0x040fe20000001874 */
[--C-:B------:R-:W-:Y:S01]  /*5c20*/  HSET2.LE.AND R26, R25, R66.reuse, PT ;  /* 0x00000042191a7233 */ /* 0x100fe20003803000 */
[----:B------:R-:W1:Y:S01]  /*5c30*/  LDSM.16.MT88.4 R20, [R180+0x7800] ;  /* 0x00780000b414783b */ /* 0x000e620000004200 */
[--C-:B------:R-:W-:Y:S01]  /*5c40*/  HSET2.LE.AND R27, R12, R66.reuse, PT ;  /* 0x000000420c1b7233 */ /* 0x100fe20003803000 */
[----:B------:R-:W-:Y:S01]  /*5c50*/  FADD.FTZ R53, R154, R53 ;  /* 0x000000359a357221 */ /* 0x000fe20000010000 */
[C---:B------:R-:W-:Y:S01]  /*5c60*/  F2FP.F16.F32.PACK_AB R9, R211.reuse, R162 ;  /* 0x000000a2d309723e */ /* 0x040fe200000000ff */
[----:B------:R-:W-:Y:S01]  /*5c70*/  HMMA.16816.F32 R92, R4, R10, R92 ;  /* 0x0000000a045c723c */ /* 0x000fe2000000185c */
[----:B------:R-:W-:Y:S01]  /*5c80*/  F2FP.F16.F32.PACK_AB R8, R210, R154 ;  /* 0x0000009ad208723e */ /* 0x000fe200000000ff */
[----:B--2---:R-:W-:Y:S01]  /*5c90*/  FADD.FTZ R57, R142, R57 ;  /* 0x000000398e397221 */ /* 0x004fe20000010000 */
[----:B------:R-:W-:Y:S01]  /*5ca0*/  LOP3.LUT R24, R24, R14, RZ, 0xc0, !PT ;  /* 0x0000000e18187212 */ /* 0x000fe200078ec0ff */
[----:B------:R-:W-:Y:S01]  /*5cb0*/  FADD.FTZ R211, R211, R55 ;  /* 0x00000037d3d37221 */ /* 0x000fe20000010000 */
[----:B------:R-:W-:Y:S01]  /*5cc0*/  HSET2.LE.AND R25, R13, R66, PT ;  /* 0x000000420d197233 */ /* 0x000fe20003803000 */
[----:B------:R-:W-:Y:S01]  /*5cd0*/  FADD.FTZ R57, R146, R57 ;  /* 0x0000003992397221 */ /* 0x000fe20000010000 */
[----:B------:R-:W-:Y:S01]  /*5ce0*/  LOP3.LUT R26, R26, R9, RZ, 0xc0, !PT ;  /* 0x000000091a1a7212 */ /* 0x000fe200078ec0ff */
[----:B------:R-:W2:Y:S01]  /*5cf0*/  LDSM.16.MT88.4 R12, [R177+0x7800] ;  /* 0x00780000b10c783b */ /* 0x000ea20000004200 */
[----:B------:R-:W-:Y:S01]  /*5d00*/  LOP3.LUT R27, R27, R8, RZ, 0xc0, !PT ;  /* 0x000000081b1b7212 */ /* 0x000fe200078ec0ff */
[----:B------:R-:W-:Y:S01]  /*5d10*/  FADD.FTZ R210, R210, R53 ;  /* 0x00000035d2d27221 */ /* 0x000fe20000010000 */
[----:B------:R-:W-:Y:S01]  /*5d20*/  SHF.R.U32.HI R5, RZ, 0x10, R166 ;  /* 0x00000010ff057819 */ /* 0x000fe200000116a6 */
[----:B------:R-:W3:Y:S01]  /*5d30*/  LDSM.16.MT88.4 R8, [R176+0x7800] ;  /* 0x00780000b008783b */ /* 0x000ee20000004200 */
[----:B------:R-:W-:-:S02]  /*5d40*/  LOP3.LUT R6, R166, 0xffff, RZ, 0xc0, !PT ;  /* 0x0000ffffa6067812 */ /* 0x000fc400078ec0ff */
[----:B------:R-:W-:Y:S02]  /*5d50*/  LOP3.LUT R4, R166, 0xff, RZ, 0xc0, !PT ;  /* 0x000000ffa6047812 */ /* 0x000fe400078ec0ff */
[----:B------:R-:W-:Y:S02]  /*5d60*/  SHF.R.U32.HI R166, RZ, 0x18, R166 ;  /* 0x00000018ffa67819 */ /* 0x000fe400000116a6 */
[----:B------:R-:W-:Y:S02]  /*5d70*/  LOP3.LUT R5, R5, 0xff, RZ, 0xc0, !PT ;  /* 0x000000ff05057812 */ /* 0x000fe400078ec0ff */
[----:B------:R-:W-:Y:S02]  /*5d80*/  LOP3.LUT R7, R204, 0xff, RZ, 0xc0, !PT ;  /* 0x000000ffcc077812 */ /* 0x000fe400078ec0ff */
[----:B------:R-:W-:Y:S02]  /*5d90*/  SHF.R.U32.HI R6, RZ, 0x8, R6 ;  /* 0x00000008ff067819 */ /* 0x000fe40000011606 */
[----:B------:R-:W-:-:S02]  /*5da0*/  SHF.R.U32.HI R204, RZ, 0x18, R204 ;  /* 0x00000018ffcc7819 */ /* 0x000fc400000116cc */
[----:B------:R-:W-:Y:S02]  /*5db0*/  PRMT R5, R5, 0x5410, R166 ;  /* 0x0000541005057816 */ /* 0x000fe400000000a6 */
[----:B------:R-:W-:Y:S02]  /*5dc0*/  PRMT R6, R4, 0x5410, R6 ;  /* 0x0000541004067816 */ /* 0x000fe40000000006 */
[----:B------:R-:W-:Y:S02]  /*5dd0*/  PRMT R7, R7, 0x5410, R143 ;  /* 0x0000541007077816 */ /* 0x000fe4000000008f */
[----:B------:R-:W-:Y:S02]  /*5de0*/  PRMT R145, R145, 0x5410, R204 ;  /* 0x0000541091917816 */ /* 0x000fe400000000cc */
[--C-:B------:R-:W-:Y:S02]  /*5df0*/  HSET2.LE.AND R4, R5, R66.reuse, PT ;  /* 0x0000004205047233 */ /* 0x100fe40003803000 */
[----:B------:R-:W-:-:S02]  /*5e00*/  HSET2.LE.AND R6, R6, R66, PT ;  /* 0x0000004206067233 */ /* 0x000fc40003803000 */
[--C-:B------:R-:W-:Y:S02]  /*5e10*/  HSET2.LE.AND R143, R7, R66.reuse, PT ;  /* 0x00000042078f7233 */ /* 0x100fe40003803000 */
[----:B------:R-:W-:Y:S02]  /*5e20*/  HSET2.LE.AND R5, R145, R66, PT ;  /* 0x0000004291057233 */ /* 0x000fe40003803000 */
[C---:B------:R-:W-:Y:S01]  /*5e30*/  F2FP.F16.F32.PACK_AB R66, R213.reuse, R140 ;  /* 0x0000008cd542723e */ /* 0x040fe200000000ff */
[----:B------:R-:W-:Y:S01]  /*5e40*/  FADD.FTZ R213, R213, R47 ;  /* 0x0000002fd5d57221 */ /* 0x000fe20000010000 */
[C---:B------:R-:W-:Y:S01]  /*5e50*/  F2FP.F16.F32.PACK_AB R7, R212.reuse, R146 ;  /* 0x00000092d407723e */ /* 0x040fe200000000ff */
[----:B------:R-:W-:Y:S01]  /*5e60*/  FADD.FTZ R212, R212, R57 ;  /* 0x00000039d4d47221 */ /* 0x000fe20000010000 */
[----:B------:R-:W-:Y:S02]  /*5e70*/  LOP3.LUT R6, R6, R66, RZ, 0xc0, !PT ;  /* 0x0000004206067212 */ /* 0x000fe400078ec0ff */
[----:B------:R-:W-:-:S02]  /*5e80*/  F2FP.F16.F32.PACK_AB R147, R153, R155 ;  /* 0x0000009b9993723e */ /* 0x000fc400000000ff */
[----:B------:R-:W-:Y:S02]  /*5e90*/  F2FP.F16.F32.PACK_AB R145, R159, R156 ;  /* 0x0000009c9f91723e */ /* 0x000fe400000000ff */
[----:B------:R-:W-:Y:S02]  /*5ea0*/  F2FP.F16.F32.PACK_AB R66, R142, R132 ;  /* 0x000000848e42723e */ /* 0x000fe400000000ff */
[----:B------:R-:W-:Y:S02]  /*5eb0*/  LOP3.LUT R7, R4, R7, RZ, 0xc0, !PT ;  /* 0x0000000704077212 */ /* 0x000fe400078ec0ff */
[----:B------:R-:W-:Y:S02]  /*5ec0*/  LOP3.LUT R25, R25, R147, RZ, 0xc0, !PT ;  /* 0x0000009319197212 */ /* 0x000fe400078ec0ff */
[----:B------:R-:W-:Y:S02]  /*5ed0*/  LOP3.LUT R4, R143, R145, RZ, 0xc0, !PT ;  /* 0x000000918f047212 */ /* 0x000fe400078ec0ff */
[----:B------:R-:W-:-:S03]  /*5ee0*/  LOP3.LUT R5, R5, R66, RZ, 0xc0, !PT ;  /* 0x0000004205057212 */ /* 0x000fc600078ec0ff */
[C---:B-1----:R-:W-:Y:S06]  /*5ef0*/  HMMA.16816.F32 R124, R24.reuse, R20, R124 ;  /* 0x00000014187c723c */ /* 0x042fec000000187c */
[C---:B------:R-:W-:Y:S06]  /*5f00*/  HMMA.16816.F32 R120, R24.reuse, R22, R120 ;  /* 0x000000161878723c */ /* 0x040fec0000001878 */
[C---:B------:R-:W-:Y:S06]  /*5f10*/  HMMA.16816.F32 R108, R24.reuse, R16, R108 ;  /* 0x00000010186c723c */ /* 0x040fec000000186c */
[C---:B------:R-:W-:Y:S06]  /*5f20*/  HMMA.16816.F32 R104, R24.reuse, R18, R104 ;  /* 0x000000121868723c */ /* 0x040fec0000001868 */
[C---:B--2---:R-:W-:Y:S06]  /*5f30*/  HMMA.16816.F32 R76, R24.reuse, R12, R76 ;  /* 0x0000000c184c723c */ /* 0x044fec000000184c */
[C---:B------:R-:W-:Y:S06]  /*5f40*/  HMMA.16816.F32 R100, R24.reuse, R14, R100 ;  /* 0x0000000e1864723c */ /* 0x040fec0000001864 */
[C---:B---3--:R-:W-:Y:S06]  /*5f50*/  HMMA.16816.F32 R84, R24.reuse, R8, R84 ;  /* 0x000000081854723c */ /* 0x048fec0000001854 */
        /* <DEDUP_REMOVED lines=14> */
[----:B------:R-:W-:Y:S01]  /*6040*/  IMAD R2, R188, R208, RZ ;  /* 0x000000d0bc027224 */ /* 0x000fe200078e02ff */
[----:B------:R-:W-:Y:S01]  /*6050*/  ULDC.64 UR8, c[0x0][0x220] ;  /* 0x0000880000087ab9 */ /* 0x000fe20000000a00 */
[----:B------:R-:W-:Y:S01]  /*6060*/  IMAD.WIDE.U32 R4, R208, R189, R232 ;  /* 0x000000bdd0047225 */ /* 0x000fe200078e00e8 */
[----:B------:R-:W-:-:S03]  /*6070*/  SHF.L.U64.HI R132, R214, 0x5, R215 ;  /* 0x00000005d6847819 */ /* 0x000fc600000102d7 */
[----:B------:R-:W-:Y:S01]  /*6080*/  IMAD R0, R0, R189, R2 ;  /* 0x000000bd00007224 */ /* 0x000fe200078e0202 */
[----:B------:R-:W-:Y:S01]  /*6090*/  BAR.SYNC.DEFER_BLOCKING 0x0 ;  /* 0x0000000000007b1d */ /* 0x000fe20000010000 */
[----:B------:R-:W-:Y:S01]  /*60a0*/  IMAD.SHL.U32 R240, R214, 0x20, RZ ;  /* 0x00000020d6f07824 */ /* 0x000fe200078e00ff */
[----:B------:R-:W-:Y:S01]  /*60b0*/  LEA R6, P0, R4, UR8, 0x1 ;  /* 0x0000000804067c11 */ /* 0x000fe2000f8008ff */
[----:B------:R-:W-:-:S03]  /*60c0*/  IMAD.IADD R0, R5, 0x1, R0 ;  /* 0x0000000105007824 */ /* 0x000fc600078e0200 */
[----:B------:R-:W-:Y:S02]  /*60d0*/  IADD3 R8, P2, R240, R6, RZ ;  /* 0x00000006f0087210 */ /* 0x000fe40007f5e0ff */
[----:B------:R-:W-:Y:S01]  /*60e0*/  LEA.HI.X R7, R4, UR9, R0, 0x1, P0 ;  /* 0x0000000904077c11 */ /* 0x000fe200080f0c00 */
[----:B------:R-:W-:Y:S01]  /*60f0*/  VIADD R0, R209, 0xfffffffe ;  /* 0xfffffffed1007836 */ /* 0x000fe20000000000 */
[----:B------:R-:W-:-:S03]  /*6100*/  IADD3 R10, P1, R8, R240, RZ ;  /* 0x000000f0080a7210 */ /* 0x000fc60007f3e0ff */
[----:B------:R-:W-:Y:S01]  /*6110*/  IMAD.X R9, R132, 0x1, R7, P2 ;  /* 0x0000000184097824 */ /* 0x000fe200010e0607 */
[----:B------:R-:W-:-:S03]  /*6120*/  IADD3 R4, P0, R10, R240, RZ ;  /* 0x000000f00a047210 */ /* 0x000fc60007f1e0ff */
[----:B------:R-:W-:-:S04]  /*6130*/  IMAD.X R11, R9, 0x1, R132, P1 ;  /* 0x00000001090b7824 */ /* 0x000fc800008e0684 */
[----:B------:R-:W-:Y:S01]  /*6140*/  IMAD.X R5, R11, 0x1, R132, P0 ;  /* 0x000000010b057824 */ /* 0x000fe200000e0684 */
[----:B------:R-:W-:Y:S01]  /*6150*/  @!PT LDS RZ, [RZ] ;  /* 0x00000000fffff984 */ /* 0x000fe20000000800 */
[----:B------:R-:W-:Y:S01]  /*6160*/  @!PT LDS RZ, [RZ] ;  /* 0x00000000fffff984 */ /* 0x000fe20000000800 */
[----:B------:R-:W-:Y:S01]  /*6170*/  @!PT LDS RZ, [RZ] ;  /* 0x00000000fffff984 */ /* 0x000fe20000000800 */
[----:B------:R-:W-:Y:S04]  /*6180*/  LDGSTS.E.BYPASS.LTC128B.128 [R194+0x6000], desc[UR24][R6.64] ;  /* 0x0600000006c27fae */ /* 0x000fe8000b901d58 */
[----:B------:R-:W-:Y:S04]  /*6190*/  LDGSTS.E.BYPASS.LTC128B.128 [R194+0x6800], desc[UR24][R8.64] ;  /* 0x0680000008c27fae */ /* 0x000fe8000b901d58 */
[----:B------:R-:W-:Y:S04]  /*61a0*/  LDGSTS.E.BYPASS.LTC128B.128 [R194+0x7000], desc[UR24][R10.64] ;  /* 0x070000000ac27fae */ /* 0x000fe8000b901d58 */
[----:B------:R1:W-:Y:S04]  /*61b0*/  LDGSTS.E.BYPASS.LTC128B.128 [R194+0x7800], desc[UR24][R4.64] ;  /* 0x0780000004c27fae */ /* 0x0003e8000b901d58 */
[----:B------:R-:W-:Y:S04]  /*61c0*/  LDSM.16.M88.4 R156, [R185+0x4000] ;  /* 0x00400000b99c783b */ /* 0x000fe80000000200 */
[----:B------:R-:W2:Y:S04]  /*61d0*/  LDSM.16.M88.4 R60, [R186+0x2000] ;  /* 0x00200000ba3c783b */ /* 0x000ea80000000200 */
[----:B------:R-:W3:Y:S04]  /*61e0*/  LDSM.16.M88.4 R56, [R186] ;  /* 0x00000000ba38783b */ /* 0x000ee80000000200 */
[----:B------:R-:W4:Y:S04]  /*61f0*/  LDSM.16.M88.4 R148, [R185+0x4800] ;  /* 0x00480000b994783b */ /* 0x000f280000000200 */
[----:B------:R-:W1:Y:S04]  /*6200*/  LDSM.16.M88.4 R164, [R185+0x5800] ;  /* 0x00580000b9a4783b */ /* 0x000e680000000200 */
[----:B------:R-:W5:Y:S04]  /*6210*/  LDSM.16.M88.4 R140, [R185+0x5000] ;  /* 0x00500000b98c783b */ /* 0x000f680000000200 */
[----:B------:R-:W-:Y:S04]  /*6220*/  LDSM.16.M88.4 R48, [R179+0x4000] ;  /* 0x00400000b330783b */ /* 0x000fe80000000200 */
[----:B------:R-:W5:Y:S04]  /*6230*/  LDSM.16.M88.4 R52, [R184+0x2000] ;  /* 0x00200000b834783b */ /* 0x000f680000000200 */
[----:B------:R-:W5:Y:S04]  /*6240*/  LDSM.16.M88.4 R44, [R179+0x4800] ;  /* 0x00480000b32c783b */ /* 0x000f680000000200 */
[----:B------:R-:W5:Y:S04]  /*6250*/  LDSM.16.M88.4 R32, [R184] ;  /* 0x00000000b820783b */ /* 0x000f680000000200 */
[----:B------:R-:W5:Y:S01]  /*6260*/  LDSM.16.M88.4 R36, [R179+0x5800] ;  /* 0x00580000b324783b */ /* 0x000f620000000200 */
[-C--:B--2---:R-:W-:Y:S03]  /*6270*/  HMMA.16816.F32 R28, R60, R156.reuse, RZ ;  /* 0x0000009c3c1c723c */ /* 0x084fe600000018ff */
[----:B------:R-:W2:Y:S04]  /*6280*/  LDSM.16.M88.4 R40, [R179+0x5000] ;  /* 0x00500000b328783b */ /* 0x000ea80000000200 */
[----:B------:R-:W-:Y:S01]  /*6290*/  LDSM.16.M88.4 R220, [R183+0x2000] ;  /* 0x00200000b7dc783b */ /* 0x000fe20000000200 */
[----:B---3--:R-:W-:Y:S03]  /*62a0*/  HMMA.16816.F32 R160, R56, R156, RZ ;  /* 0x0000009c38a0723c */ /* 0x008fe600000018ff */
[----:B------:R-:W3:Y:S03]  /*62b0*/  LDSM.16.M88.4 R216, [R182] ;  /* 0x00000000b6d8783b */ /* 0x000ee60000000200 */
[C---:B------:R-:W-:Y:S01]  /*62c0*/  HMMA.16816.F32 R24, R60.reuse, R158, RZ ;  /* 0x0000009e3c18723c */ /* 0x040fe200000018ff */
[----:B------:R-:W-:Y:S04]  /*62d0*/  LDSM.16.M88.4 R224, [R183] ;  /* 0x00000000b7e0783b */ /* 0x000fe80000000200 */
[----:B------:R-:W-:Y:S01]  /*62e0*/  LDSM.16.M88.4 R204, [R175] ;  /* 0x00000000afcc783b */ /* 0x000fe20000000200 */
[C---:B----4-:R-:W-:Y:S03]  /*62f0*/  HMMA.16816.F32 R20, R60.reuse, R148, RZ ;  /* 0x000000943c14723c */ /* 0x050fe600000018ff */
[----:B------:R-:W-:Y:S03]  /*6300*/  LDSM.16.M88.4 R168, [R174] ;  /* 0x00000000aea8783b */ /* 0x000fe60000000200 */
[----:B------:R-:W-:Y:S01]  /*6310*/  HMMA.16816.F32 R16, R60, R150, RZ ;  /* 0x000000963c10723c */ /* 0x000fe200000018ff */
[----:B------:R-:W0:Y:S05]  /*6320*/  LDGDEPBAR ;  /* 0x00000000000079af */ /* 0x000e2a0000000000 */
[C---:B------:R-:W-:Y:S06]  /*6330*/  HMMA.16816.F32 R152, R56.reuse, R148, RZ ;  /* 0x000000943898723c */ /* 0x040fec00000018ff */
[C---:B------:R-:W-:Y:S06]  /*6340*/  HMMA.16816.F32 R156, R56.reuse, R158, RZ ;  /* 0x0000009e389c723c */ /* 0x040fec00000018ff */
[----:B------:R-:W-:Y:S06]  /*6350*/  HMMA.16816.F32 R148, R56, R150, RZ ;  /* 0x000000963894723c */ /* 0x000fec00000018ff */
[-C--:B-1----:R-:W-:Y:S06]  /*6360*/  HMMA.16816.F32 R4, R60, R164.reuse, RZ ;  /* 0x000000a43c04723c */ /* 0x082fec00000018ff */
[----:B------:R-:W-:Y:S06]  /*6370*/  HMMA.16816.F32 R64, R56, R164, RZ ;  /* 0x000000a43840723c */ /* 0x000fec00000018ff */
[C---:B-----5:R-:W-:Y:S06]  /*6380*/  HMMA.16816.F32 R12, R60.reuse, R140, RZ ;  /* 0x0000008c3c0c723c */ /* 0x060fec00000018ff */
[----:B------:R-:W-:Y:S06]  /*6390*/  HMMA.16816.F32 R8, R60, R142, RZ ;  /* 0x0000008e3c08723c */ /* 0x000fec00000018ff */
[C---:B------:R-:W-:Y:S06]  /*63a0*/  HMMA.16816.F32 R144, R56.reuse, R140, RZ ;  /* 0x0000008c3890723c */ /* 0x040fec00000018ff */
[----:B------:R-:W-:Y:S06]  /*63b0*/  HMMA.16816.F32 R140, R56, R142, RZ ;  /* 0x0000008e388c723c */ /* 0x000fec00000018ff */
[-C--:B------:R-:W-:Y:S06]  /*63c0*/  HMMA.16816.F32 R60, R60, R166.reuse, RZ ;  /* 0x000000a63c3c723c */ /* 0x080fec00000018ff */
[----:B------:R-:W-:Y:S01]  /*63d0*/  HMMA.16816.F32 R56, R56, R166, RZ ;  /* 0x000000a63838723c */ /* 0x000fe200000018ff */
[----:B------:R-:W1:Y:S05]  /*63e0*/  LDSM.16.M88.4 R164, [R173] ;  /* 0x00000000ada4783b */ /* 0x000e6a0000000200 */
[C---:B------:R-:W-:Y:S06]  /*63f0*/  HMMA.16816.F32 R28, R52.reuse, R48, R28 ;  /* 0x00000030341c723c */ /* 0x040fec000000181c */
[C---:B------:R-:W-:Y:S06]  /*6400*/  HMMA.16816.F32 R20, R52.reuse, R44, R20 ;  /* 0x0000002c3414723c */ /* 0x040fec0000001814 */
[C---:B------:R-:W-:Y:S06]  /*6410*/  HMMA.16816.F32 R24, R52.reuse, R50, R24 ;  /* 0x000000323418723c */ /* 0x040fec0000001818 */
[----:B------:R-:W-:Y:S06]  /*6420*/  HMMA.16816.F32 R16, R52, R46, R16 ;  /* 0x0000002e3410723c */ /* 0x000fec0000001810 */
[C---:B------:R-:W-:Y:S06]  /*6430*/  HMMA.16816.F32 R160, R32.reuse, R48, R160 ;  /* 0x0000003020a0723c */ /* 0x040fec00000018a0 */
[C---:B------:R-:W-:Y:S06]  /*6440*/  HMMA.16816.F32 R152, R32.reuse, R44, R152 ;  /* 0x0000002c2098723c */ /* 0x040fec0000001898 */
[C---:B------:R-:W-:Y:S01]  /*6450*/  HMMA.16816.F32 R156, R32.reuse, R50, R156 ;  /* 0x00000032209c723c */ /* 0x040fe2000000189c */
[----:B------:R-:W-:Y:S05]  /*6460*/  LDSM.16.M88.4 R48, [R181+0x2000] ;  /* 0x00200000b530783b */ /* 0x000fea0000000200 */
[----:B------:R-:W-:Y:S01]  /*6470*/  HMMA.16816.F32 R148, R32, R46, R148 ;  /* 0x0000002e2094723c */ /* 0x000fe20000001894 */
[----:B------:R-:W4:Y:S05]  /*6480*/  LDSM.16.M88.4 R44, [R172] ;  /* 0x00000000ac2c783b */ /* 0x000f2a0000000200 */
[-C--:B------:R-:W-:Y:S06]  /*6490*/  HMMA.16816.F32 R4, R52, R36.reuse, R4 ;  /* 0x000000243404723c */ /* 0x080fec0000001804 */
[----:B------:R-:W-:Y:S06]  /*64a0*/  HMMA.16816.F32 R64, R32, R36, R64 ;  /* 0x000000242040723c */ /* 0x000fec0000001840 */
[C---:B--2---:R-:W-:Y:S06]  /*64b0*/  HMMA.16816.F32 R12, R52.reuse, R40, R12 ;  /* 0x00000028340c723c */ /* 0x044fec000000180c */
[C---:B------:R-:W-:Y:S06]  /*64c0*/  HMMA.16816.F32 R8, R52.reuse, R42, R8 ;  /* 0x0000002a3408723c */ /* 0x040fec0000001808 */
[----:B------:R-:W-:Y:S01]  /*64d0*/  HMMA.16816.F32 R60, R52, R38, R60 ;  /* 0x00000026343c723c */ /* 0x000fe2000000183c */
[----:B------:R-:W-:Y:S05]  /*64e0*/  LDSM.16.M88.4 R52, [R181] ;  /* 0x00000000b534783b */ /* 0x000fea0000000200 */
[C---:B------:R-:W-:Y:S06]  /*64f0*/  HMMA.16816.F32 R144, R32.reuse, R40, R144 ;  /* 0x000000282090723c */ /* 0x040fec0000001890 */
[C---:B------:R-:W-:Y:S01]  /*6500*/  HMMA.16816.F32 R140, R32.reuse, R42, R140 ;  /* 0x0000002a208c723c */ /* 0x040fe2000000188c */
[----:B------:R-:W-:Y:S05]  /*6510*/  LDSM.16.M88.4 R40, [R172+0x800] ;  /* 0x00080000ac28783b */ /* 0x000fea0000000200 */
[----:B------:R-:W-:Y:S01]  /*6520*/  HMMA.16816.F32 R56, R32, R38, R56 ;  /* 0x000000262038723c */ /* 0x000fe20000001838 */
[----:B------:R-:W2:Y:S04]  /*6530*/  LDSM.16.M88.4 R32, [R172+0x1800] ;  /* 0x00180000ac20783b */ /* 0x000ea80000000200 */
[----:B------:R-:W5:Y:S01]  /*6540*/  LDSM.16.M88.4 R36, [R172+0x1000] ;  /* 0x00100000ac24783b */ /* 0x000f620000000200 */
[----:B---3--:R-:W-:Y:S01]  /*6550*/  HMMA.16816.F32 R28, R220, R216, R28 ;  /* 0x000000d8dc1c723c */ /* 0x008fe2000000181c */
[----:B------:R-:W-:-:S05]  /*6560*/  DEPBAR.LE SB0, 0x0 ;  /* 0x000080000000791a */ /* 0x000fca0000000000 */
[C---:B------:R-:W-:Y:S06]  /*6570*/  HMMA.16816.F32 R24, R220.reuse, R218, R24 ;  /* 0x000000dadc18723c */ /* 0x040fec0000001818 */
[-C--:B-1----:R-:W-:Y:S06]  /*6580*/  HMMA.16816.F32 R4, R220, R164.reuse, R4 ;  /* 0x000000a4dc04723c */ /* 0x082fec0000001804 */
[----:B------:R-:W-:Y:S06]  /*6590*/  HMMA.16816.F32 R64, R224, R164, R64 ;  /* 0x000000a4e040723c */ /* 0x000fec0000001840 */
[C---:B------:R-:W-:Y:S06]  /*65a0*/  HMMA.16816.F32 R20, R220.reuse, R204, R20 ;  /* 0x000000ccdc14723c */ /* 0x040fec0000001814 */
[-C--:B------:R-:W-:Y:S06]  /*65b0*/  HMMA.16816.F32 R12, R220, R168.reuse, R12 ;  /* 0x000000a8dc0c723c */ /* 0x080fec000000180c */
[----:B------:R-:W-:Y:S06]  /*65c0*/  HMMA.16816.F32 R144, R224, R168, R144 ;  /* 0x000000a8e090723c */ /* 0x000fec0000001890 */
[----:B------:R-:W-:Y:S06]  /*65d0*/  HMMA.16816.F32 R16, R220, R206, R16 ;  /* 0x000000cedc10723c */ /* 0x000fec0000001810 */
[----:B----4-:R-:W-:Y:S06]  /*65e0*/  HMMA.16816.F32 R28, R48, R44, R28 ;  /* 0x0000002c301c723c */ /* 0x010fec000000181c */
[-C--:B------:R-:W-:Y:S06]  /*65f0*/  HMMA.16816.F32 R8, R220, R170.reuse, R8 ;  /* 0x000000aadc08723c */ /* 0x080fec0000001808 */
[----:B------:R-:W-:Y:S06]  /*6600*/  HMMA.16816.F32 R140, R224, R170, R140 ;  /* 0x000000aae08c723c */ /* 0x000fec000000188c */
[----:B------:R-:W-:Y:S06]  /*6610*/  HMMA.16816.F32 R24, R48, R46, R24 ;  /* 0x0000002e3018723c */ /* 0x000fec0000001818 */
[----:B------:R-:W-:Y:S06]  /*6620*/  HMMA.16816.F32 R148, R224, R206, R148 ;  /* 0x000000cee094723c */ /* 0x000fec0000001894 */
[-C--:B--2---:R-:W-:Y:S06]  /*6630*/  HMMA.16816.F32 R4, R48, R32.reuse, R4 ;  /* 0x000000203004723c */ /* 0x084fec0000001804 */
[----:B------:R-:W-:Y:S06]  /*6640*/  HMMA.16816.F32 R64, R52, R32, R64 ;  /* 0x000000203440723c */ /* 0x000fec0000001840 */
[----:B------:R-:W-:Y:S01]  /*6650*/  HMMA.16816.F32 R20, R48, R40, R20 ;  /* 0x000000283014723c */ /* 0x000fe20000001814 */
[----:B------:R-:W-:-:S04]  /*6660*/  IMAD R33, R0, 0x40, R239 ;  /* 0x0000004000217824 */ /* 0x000fc800078e02ef */
[C---:B------:R-:W-:Y:S01]  /*6670*/  VIADD R32, R33.reuse, 0x1 ;  /* 0x0000000121207836 */ /* 0x040fe20000000000 */
[CC--:B------:R-:W-:Y:S01]  /*6680*/  ISETP.GE.AND P3, PT, R33.reuse, R236.reuse, PT ;  /* 0x000000ec2100720c */ /* 0x0c0fe20003f66270 */
[----:B------:R-:W-:Y:S01]  /*6690*/  HMMA.16816.F32 R152, R224, R204, R152 ;  /* 0x000000cce098723c */ /* 0x000fe20000001898 */
[C---:B------:R-:W-:Y:S01]  /*66a0*/  ISETP.GE.AND P1, PT, R33.reuse, R235, PT ;  /* 0x000000eb2100720c */ /* 0x040fe20003f26270 */
[----:B------:R-:W-:Y:S01]  /*66b0*/  VIADD R252, R33, 0x28 ;  /* 0x0000002821fc7836 */ /* 0x000fe20000000000 */
[----:B------:R-:W-:Y:S02]  /*66c0*/  ISETP.GE.AND P2, PT, R32, R236, PT ;  /* 0x000000ec2000720c */ /* 0x000fe40003f46270 */
[----:B------:R-:W-:Y:S01]  /*66d0*/  FSEL R28, R28, -INF , !P3 ;  /* 0xff8000001c1c7808 */ /* 0x000fe20005800000 */
[----:B-----5:R-:W-:Y:S01]  /*66e0*/  HMMA.16816.F32 R12, R48, R36, R12 ;  /* 0x00000024300c723c */ /* 0x020fe2000000180c */
[----:B------:R-:W-:Y:S02]  /*66f0*/  FSEL R29, R29, -INF , !P2 ;  /* 0xff8000001d1d7808 */ /* 0x000fe40005000000 */
[----:B------:R-:W-:-:S02]  /*6700*/  FMNMX.FTZ R0, R134, R28, !PT ;  /* 0x0000001c86007209 */ /* 0x000fc40007810000 */
[-C--:B------:R-:W-:Y:S01]  /*6710*/  ISETP.GE.AND P0, PT, R32, R235.reuse, PT ;  /* 0x000000eb2000720c */ /* 0x080fe20003f06270 */
[----:B------:R-:W-:Y:S01]  /*6720*/  HMMA.16816.F32 R144, R52, R36, R144 ;  /* 0x000000243490723c */ /* 0x000fe20000001890 */
[----:B------:R-:W-:Y:S02]  /*6730*/  FMNMX.FTZ R0, R29, R0, !PT ;  /* 0x000000001d007209 */ /* 0x000fe40007810000 */
[----:B------:R-:W-:Y:S02]  /*6740*/  FSEL R31, R31, -INF , !P0 ;  /* 0xff8000001f1f7808 */ /* 0x000fe40004000000 */
[----:B------:R-:W-:Y:S01]  /*6750*/  FSEL R30, R30, -INF , !P1 ;  /* 0xff8000001e1e7808 */ /* 0x000fe20004800000 */
[----:B------:R-:W-:Y:S01]  /*6760*/  HMMA.16816.F32 R160, R224, R216, R160 ;  /* 0x000000d8e0a0723c */ /* 0x000fe200000018a0 */
[C---:B------:R-:W-:Y:S01]  /*6770*/  VIADD R36, R33.reuse, 0x8 ;  /* 0x0000000821247836 */ /* 0x040fe20000000000 */
[----:B------:R-:W-:Y:S01]  /*6780*/  ISETP.GE.AND P4, PT, R252, R235, PT ;  /* 0x000000ebfc00720c */ /* 0x000fe20003f86270 */
[----:B------:R-:W-:Y:S01]  /*6790*/  VIADD R37, R33, 0x10 ;  /* 0x0000001021257836 */ /* 0x000fe20000000000 */
[----:B------:R-:W-:-:S02]  /*67a0*/  FMNMX.FTZ R2, R133, R30, !PT ;  /* 0x0000001e85027209 */ /* 0x000fc40007810000 */
[C---:B------:R-:W-:Y:S01]  /*67b0*/  HMMA.16816.F32 R16, R48.reuse, R42, R16 ;  /* 0x0000002a3010723c */ /* 0x040fe20000001810 */
[CC--:B------:R-:W-:Y:S02]  /*67c0*/  ISETP.GE.AND P3, PT, R36.reuse, R236.reuse, PT ;  /* 0x000000ec2400720c */ /* 0x0c0fe40003f66270 */
[----:B------:R-:W-:Y:S02]  /*67d0*/  ISETP.GE.AND P1, PT, R36, R235, PT ;  /* 0x000000eb2400720c */ /* 0x000fe40003f26270 */
[----:B------:R-:W-:Y:S01]  /*67e0*/  FSEL R24, R24, -INF , !P3 ;  /* 0xff80000018187808 */ /* 0x000fe20005800000 */
[-C--:B------:R-:W-:Y:S01]  /*67f0*/  HMMA.16816.F32 R8, R48, R38.reuse, R8 ;  /* 0x000000263008723c */ /* 0x080fe20000001808 */
[----:B------:R-:W-:Y:S02]  /*6800*/  ISETP.GE.AND P3, PT, R37, R236, PT ;  /* 0x000000ec2500720c */ /* 0x000fe40003f66270 */
[----:B------:R-:W-:Y:S02]  /*6810*/  FMNMX.FTZ R0, R24, R0, !PT ;  /* 0x0000000018007209 */ /* 0x000fe40007810000 */
[----:B------:R-:W-:Y:S01]  /*6820*/  FSEL R249, R20, -INF , !P3 ;  /* 0xff80000014f97808 */ /* 0x000fe20005800000 */
[----:B------:R-:W-:Y:S01]  /*6830*/  HMMA.16816.F32 R140, R52, R38, R140 ;  /* 0x00000026348c723c */ /* 0x000fe2000000188c */
[----:B------:R-:W-:-:S02]  /*6840*/  FSEL R26, R26, -INF , !P1 ;  /* 0xff8000001a1a7808 */ /* 0x000fc40004800000 */
[----:B------:R-:W-:Y:S02]  /*6850*/  ISETP.GE.AND P1, PT, R37, R235, PT ;  /* 0x000000eb2500720c */ /* 0x000fe40003f26270 */
[----:B------:R-:W-:Y:S01]  /*6860*/  FMNMX.FTZ R2, R31, R2, !PT ;  /* 0x000000021f027209 */ /* 0x000fe20007810000 */
[----:B------:R-:W-:Y:S01]  /*6870*/  HMMA.16816.F32 R156, R224, R218, R156 ;  /* 0x000000dae09c723c */ /* 0x000fe2000000189c */
[C---:B------:R-:W-:Y:S02]  /*6880*/  VIADD R38, R33.reuse, 0x9 ;  /* 0x0000000921267836 */ /* 0x040fe40000000000 */
[----:B------:R-:W-:Y:S01]  /*6890*/  VIADD R39, R33, 0x18 ;  /* 0x0000001821277836 */ /* 0x000fe20000000000 */
[----:B------:R-:W-:Y:S02]  /*68a0*/  FMNMX.FTZ R2, R26, R2, !PT ;  /* 0x000000021a027209 */ /* 0x000fe40007810000 */
[----:B------:R-:W-:Y:S01]  /*68b0*/  HMMA.16816.F32 R60, R220, R166, R60 ;  /* 0x000000a6dc3c723c */ /* 0x000fe2000000183c */
[----:B------:R-:W-:-:S02]  /*68c0*/  ISETP.GE.AND P2, PT, R38, R236, PT ;  /* 0x000000ec2600720c */ /* 0x000fc40003f46270 */
[----:B------:R-:W-:Y:S02]  /*68d0*/  ISETP.GE.AND P0, PT, R38, R235, PT ;  /* 0x000000eb2600720c */ /* 0x000fe40003f06270 */
[----:B------:R-:W-:Y:S01]  /*68e0*/  FSEL R25, R25, -INF , !P2 ;  /* 0xff80000019197808 */ /* 0x000fe20005000000 */
[----:B------:R-:W-:Y:S01]  /*68f0*/  HMMA.16816.F32 R148, R52, R42, R148 ;  /* 0x0000002a3494723c */ /* 0x000fe20000001894 */
[----:B------:R-:W-:Y:S01]  /*6900*/  FSEL R27, R27, -INF , !P0 ;  /* 0xff8000001b1b7808 */ /* 0x000fe20004000000 */
[----:B------:R-:W-:Y:S01]  /*6910*/  VIADD R221, R33, 0x30 ;  /* 0x0000003021dd7836 */ /* 0x000fe20000000000 */
[----:B------:R-:W-:Y:S02]  /*6920*/  FMNMX.FTZ R0, R25, R0, !PT ;  /* 0x0000000019007209 */ /* 0x000fe40007810000 */
[----:B------:R-:W-:Y:S01]  /*6930*/  ISETP.GE.AND P3, PT, R39, R236, PT ;  /* 0x000000ec2700720c */ /* 0x000fe20003f66270 */
[----:B------:R-:W-:Y:S01]  /*6940*/  HMMA.16816.F32 R56, R224, R166, R56 ;  /* 0x000000a6e038723c */ /* 0x000fe20000001838 */
[----:B------:R-:W-:Y:S01]  /*6950*/  VIADD R42, R33, 0x11 ;  /* 0x00000011212a7836 */ /* 0x000fe20000000000 */
[----:B------:R-:W-:Y:S01]  /*6960*/  FMNMX.FTZ R0, R249, R0, !PT ;  /* 0x00000000f9007209 */ /* 0x000fe20007810000 */
[----:B------:R-:W-:Y:S01]  /*6970*/  VIADD R43, R33, 0x19 ;  /* 0x00000019212b7836 */ /* 0x000fe20000000000 */
[----:B------:R-:W-:-:S02]  /*6980*/  FSEL R241, R16, -INF , !P3 ;  /* 0xff80000010f17808 */ /* 0x000fc40005800000 */
[CC--:B------:R-:W-:Y:S01]  /*6990*/  ISETP.GE.AND P2, PT, R42.reuse, R236.reuse, PT ;  /* 0x000000ec2a00720c */ /* 0x0c0fe20003f46270 */
[C---:B------:R-:W-:Y:S01]  /*69a0*/  HMMA.16816.F32 R152, R52.reuse, R40, R152 ;  /* 0x000000283498723c */ /* 0x040fe20000001898 */
[----:B------:R-:W-:Y:S01]  /*69b0*/  ISETP.GE.AND P0, PT, R42, R235, PT ;  /* 0x000000eb2a00720c */ /* 0x000fe20003f06270 */
[----:B------:R-:W-:Y:S01]  /*69c0*/  VIADD R224, R33, 0x21 ;  /* 0x0000002121e07836 */ /* 0x000fe20000000000 */
[----:B------:R-:W-:Y:S01]  /*69d0*/  FSEL R250, R21, -INF , !P2 ;  /* 0xff80000015fa7808 */ /* 0x000fe20005000000 */
[----:B------:R-:W-:Y:S01]  /*69e0*/  VIADD R225, R33, 0x29 ;  /* 0x0000002921e17836 */ /* 0x000fe20000000000 */
[----:B------:R-:W-:Y:S01]  /*69f0*/  ISETP.GE.AND P2, PT, R43, R236, PT ;  /* 0x000000ec2b00720c */ /* 0x000fe20003f46270 */
[----:B------:R-:W-:Y:S01]  /*6a00*/  HMMA.16816.F32 R160, R52, R44, R160 ;  /* 0x0000002c34a0723c */ /* 0x000fe200000018a0 */
[C---:B------:R-:W-:Y:S01]  /*6a10*/  VIADD R41, R33.reuse, 0x20 ;  /* 0x0000002021297836 */ /* 0x040fe20000000000 */
[----:B------:R-:W-:Y:S01]  /*6a20*/  FMNMX.FTZ R0, R250, R0, !PT ;  /* 0x00000000fa007209 */ /* 0x000fe20007810000 */
[----:B------:R-:W-:Y:S01]  /*6a30*/  VIADD R40, R33, 0x31 ;  /* 0x0000003121287836 */ /* 0x000fe20000000000 */
[----:B------:R-:W-:-:S02]  /*6a40*/  FSEL R248, R17, -INF , !P2 ;  /* 0xff80000011f87808 */ /* 0x000fc40005000000 */
[----:B------:R-:W-:Y:S01]  /*6a50*/  HMMA.16816.F32 R156, R52, R46, R156 ;  /* 0x0000002e349c723c */ /* 0x000fe2000000189c */
[----:B------:R-:W-:Y:S02]  /*6a60*/  FSEL R44, R23, -INF , !P0 ;  /* 0xff800000172c7808 */ /* 0x000fe40004000000 */
[-C--:B------:R-:W-:Y:S02]  /*6a70*/  ISETP.GE.AND P0, PT, R43, R235.reuse, PT ;  /* 0x000000eb2b00720c */ /* 0x080fe40003f06270 */
[----:B------:R-:W-:Y:S01]  /*6a80*/  ISETP.GE.AND P3, PT, R41, R236, PT ;  /* 0x000000ec2900720c */ /* 0x000fe20003f66270 */
[-C--:B------:R-:W-:Y:S01]  /*6a90*/  HMMA.16816.F32 R60, R48, R34.reuse, R60 ;  /* 0x00000022303c723c */ /* 0x080fe2000000183c */
[----:B------:R-:W-:Y:S02]  /*6aa0*/  FSEL R46, R22, -INF , !P1 ;  /* 0xff800000162e7808 */ /* 0x000fe40004800000 */
[----:B------:R-:W-:Y:S01]  /*6ab0*/  FMNMX.FTZ R0, R241, R0, !PT ;  /* 0x00000000f1007209 */ /* 0x000fe20007810000 */
[----:B------:R-:W-:Y:S01]  /*6ac0*/  BAR.SYNC.DEFER_BLOCKING 0x0 ;  /* 0x0000000000007b1d */ /* 0x000fe20000010000 */
[----:B------:R-:W-:Y:S01]  /*6ad0*/  ISETP.GE.AND P1, PT, R39, R235, PT ;  /* 0x000000eb2700720c */ /* 0x000fe20003f26270 */
[----:B------:R-:W-:Y:S01]  /*6ae0*/  HMMA.16816.F32 R56, R52, R34, R56 ;  /* 0x000000223438723c */ /* 0x000fe20000001838 */
[----:B------:R-:W-:-:S02]  /*6af0*/  FSEL R47, R19, -INF , !P0 ;  /* 0xff800000132f7808 */ /* 0x000fc40004000000 */
[CC--:B------:R-:W-:Y:S02]  /*6b00*/  ISETP.GE.AND P0, PT, R224.reuse, R235.reuse, PT ;  /* 0x000000ebe000720c */ /* 0x0c0fe40003f06270 */
[----:B------:R-:W-:Y:S02]  /*6b10*/  ISETP.GE.AND P2, PT, R224, R236, PT ;  /* 0x000000ece000720c */ /* 0x000fe40003f46270 */
[----:B------:R-:W-:Y:S01]  /*6b20*/  FSEL R226, R12, -INF , !P3 ;  /* 0xff8000000ce27808 */ /* 0x000fe20005800000 */
[C---:B------:R-:W-:Y:S01]  /*6b30*/  VIADD R35, R33.reuse, 0x38 ;  /* 0x0000003821237836 */ /* 0x040fe20000000000 */
[----:B------:R-:W-:Y:S01]  /*6b40*/  FMNMX.FTZ R0, R248, R0, !PT ;  /* 0x00000000f8007209 */ /* 0x000fe20007810000 */
[----:B------:R-:W-:Y:S01]  /*6b50*/  VIADD R34, R33, 0x39 ;  /* 0x0000003921227836 */ /* 0x000fe20000000000 */
[----:B------:R-:W-:Y:S02]  /*6b60*/  FSEL R45, R18, -INF , !P1 ;  /* 0xff800000122d7808 */ /* 0x000fe40004800000 */
[----:B------:R-:W-:-:S02]  /*6b70*/  ISETP.GE.AND P1, PT, R41, R235, PT ;  /* 0x000000eb2900720c */ /* 0x000fc40003f26270 */
[----:B------:R-:W-:Y:S02]  /*6b80*/  FSEL R207, R15, -INF , !P0 ;  /* 0xff8000000fcf7808 */ /* 0x000fe40004000000 */
[----:B------:R-:W-:Y:S02]  /*6b90*/  FSEL R218, R13, -INF , !P2 ;  /* 0xff8000000dda7808 */ /* 0x000fe40005000000 */
[----:B------:R-:W-:Y:S02]  /*6ba0*/  ISETP.GE.AND P0, PT, R252, R236, PT ;  /* 0x000000ecfc00720c */ /* 0x000fe40003f06270 */
[----:B------:R-:W-:Y:S02]  /*6bb0*/  FMNMX.FTZ R0, R226, R0, !PT ;  /* 0x00000000e2007209 */ /* 0x000fe40007810000 */
[----:B------:R-:W-:Y:S02]  /*6bc0*/  FSEL R216, R14, -INF , !P1 ;  /* 0xff8000000ed87808 */ /* 0x000fe40004800000 */
[----:B------:R-:W-:-:S02]  /*6bd0*/  ISETP.GE.AND P1, PT, R225, R236, PT ;  /* 0x000000ece100720c */ /* 0x000fc40003f26270 */
[----:B------:R-:W-:Y:S02]  /*6be0*/  FSEL R219, R8, -INF , !P0 ;  /* 0xff80000008db7808 */ /* 0x000fe40004000000 */
[----:B------:R-:W-:Y:S02]  /*6bf0*/  FMNMX.FTZ R0, R218, R0, !PT ;  /* 0x00000000da007209 */ /* 0x000fe40007810000 */
[----:B------:R-:W-:Y:S02]  /*6c00*/  FSEL R217, R9, -INF , !P1 ;  /* 0xff80000009d97808 */ /* 0x000fe40004800000 */
[----:B------:R-:W-:Y:S02]  /*6c10*/  ISETP.GE.AND P0, PT, R221, R236, PT ;  /* 0x000000ecdd00720c */ /* 0x000fe40003f06270 */
[----:B------:R-:W-:Y:S02]  /*6c20*/  FMNMX.FTZ R9, R27, R2, !PT ;  /* 0x000000021b097209 */ /* 0x000fe40007810000 */
[----:B------:R-:W-:-:S02]  /*6c30*/  FMNMX.FTZ R0, R219, R0, !PT ;  /* 0x00000000db007209 */ /* 0x000fc40007810000 */
[----:B------:R-:W-:Y:S02]  /*6c40*/  ISETP.GE.AND P2, PT, R40, R236, PT ;  /* 0x000000ec2800720c */ /* 0x000fe40003f46270 */
[----:B------:R-:W-:Y:S02]  /*6c50*/  FSEL R171, R4, -INF , !P0 ;  /* 0xff80000004ab7808 */ /* 0x000fe40004000000 */
[----:B------:R-:W-:Y:S02]  /*6c60*/  FMNMX.FTZ R9, R46, R9, !PT ;  /* 0x000000092e097209 */ /* 0x000fe40007810000 */
[----:B------:R-:W-:Y:S02]  /*6c70*/  FMNMX.FTZ R0, R217, R0, !PT ;  /* 0x00000000d9007209 */ /* 0x000fe40007810000 */
[----:B------:R-:W-:Y:S02]  /*6c80*/  ISETP.NE.AND P3, PT, R209, 0x2, PT ;  /* 0x00000002d100780c */ /* 0x000fe40003f65270 */
[----:B------:R-:W-:-:S02]  /*6c90*/  ISETP.GE.AND P1, PT, R35, R236, PT ;  /* 0x000000ec2300720c */ /* 0x000fc40003f26270 */
[----:B------:R-:W-:Y:S02]  /*6ca0*/  FSEL R170, R5, -INF , !P2 ;  /* 0xff80000005aa7808 */ /* 0x000fe40005000000 */
[----:B------:R-:W-:Y:S02]  /*6cb0*/  FMNMX.FTZ R9, R44, R9, !PT ;  /* 0x000000092c097209 */ /* 0x000fe40007810000 */
[----:B------:R-:W-:Y:S02]  /*6cc0*/  FMNMX.FTZ R0, R171, R0, !PT ;  /* 0x00000000ab007209 */ /* 0x000fe40007810000 */
[----:B------:R-:W-:Y:S02]  /*6cd0*/  ISETP.GE.AND P0, PT, R34, R236, PT ;  /* 0x000000ec2200720c */ /* 0x000fe40003f06270 */
[----:B------:R-:W-:Y:S02]  /*6ce0*/  FSEL R169, R60, -INF , !P1 ;  /* 0xff8000003ca97808 */ /* 0x000fe40004800000 */
[----:B------:R-:W-:-:S02]  /*6cf0*/  FMNMX.FTZ R9, R45, R9, !PT ;  /* 0x000000092d097209 */ /* 0x000fc40007810000 */
[----:B------:R-:W-:Y:S02]  /*6d00*/  FMNMX.FTZ R0, R170, R0, !PT ;  /* 0x00000000aa007209 */ /* 0x000fe40007810000 */
[----:B------:R-:W-:Y:S02]  /*6d10*/  FSEL R168, R61, -INF , !P0 ;  /* 0xff8000003da87808 */ /* 0x000fe40004000000 */
[----:B------:R-:W-:Y:S02]  /*6d20*/  FMNMX.FTZ R9, R47, R9, !PT ;  /* 0x000000092f097209 */ /* 0x000fe40007810000 */
[----:B------:R-:W-:Y:S02]  /*6d30*/  FMNMX.FTZ R0, R169, R0, !PT ;  /* 0x00000000a9007209 */ /* 0x000fe40007810000 */
[----:B------:R-:W-:Y:S02]  /*6d40*/  ISETP.GE.AND P2, PT, R225, R235, PT ;  /* 0x000000ebe100720c */ /* 0x000fe40003f46270 */
[----:B------:R-:W-:-:S02]  /*6d50*/  FSEL R206, R10, -INF , !P4 ;  /* 0xff8000000ace7808 */ /* 0x000fc40006000000 */
[----:B------:R-:W-:Y:S02]  /*6d60*/  FMNMX.FTZ R9, R216, R9, !PT ;  /* 0x00000009d8097209 */ /* 0x000fe40007810000 */
[----:B------:R-:W-:Y:S01]  /*6d70*/  FMNMX.FTZ R0, R168, R0, !PT ;  /* 0x00000000a8007209 */ /* 0x000fe20007810000 */
[----:B------:R-:W-:Y:S06]  /*6d80*/  @!P3 BRA `(.L_x_787) ;  /* 0x00000000006cb947 */ /* 0x000fec0003800000 */
[----:B------:R-:W-:Y:S01]  /*6d90*/  VIADD R2, R209, 0xfffffffd ;  /* 0xfffffffdd1027836 */ /* 0x000fe20000000000 */
[----:B------:R-:W-:Y:S01]  /*6da0*/  ULDC.64 UR6, c[0x0][0x218] ;  /* 0x0000860000067ab9 */ /* 0x000fe20000000a00 */
[----:B------:R-:W-:Y:S02]  /*6db0*/  SHF.L.U64.HI R4, R138, 0x5, R139 ;  /* 0x000000058a047819 */ /* 0x000fe4000001028b */
[----:B------:R-:W-:Y:S01]  /*6dc0*/  IMAD.WIDE.U32 R12, R2, R138, RZ ;  /* 0x0000008a020c7225 */ /* 0x000fe200078e00ff */
[----:B------:R-:W-:Y:S02]  /*6dd0*/  SHF.R.S32.HI R5, RZ, 0x1f, R2 ;  /* 0x0000001fff057819 */ /* 0x000fe40000011402 */
[----:B------:R-:W-:-:S03]  /*6de0*/  LEA R8, P0, R12, R196, 0x6 ;  /* 0x000000c40c087211 */ /* 0x000fc600078030ff */
[----:B------:R-:W-:Y:S01]  /*6df0*/  IMAD R5, R5, R138, RZ ;  /* 0x0000008a05057224 */ /* 0x000fe200078e02ff */
[----:B------:R-:W-:-:S03]  /*6e00*/  LEA R14, P1, R8, UR6, 0x1 ;  /* 0x00000006080e7c11 */ /* 0x000fc6000f8208ff */
[----:B------:R-:W-:Y:S02]  /*6e10*/  IMAD R5, R2, R139, R5 ;  /* 0x0000008b02057224 */ /* 0x000fe400078e0205 */
[----:B------:R-:W-:Y:S02]  /*6e20*/  IMAD.SHL.U32 R2, R138, 0x20, RZ ;  /* 0x000000208a027824 */ /* 0x000fe400078e00ff */
[----:B------:R-:W-:-:S05]  /*6e30*/  IMAD.IADD R5, R13, 0x1, R5 ;  /* 0x000000010d057824 */ /* 0x000fca00078e0205 */
[----:B------:R-:W-:Y:S02]  /*6e40*/  LEA.HI.X R5, R12, R199, R5, 0x6, P0 ;  /* 0x000000c70c057211 */ /* 0x000fe400000f3405 */
[-C--:B------:R-:W-:Y:S02]  /*6e50*/  IADD3 R12, P0, R14, R2.reuse, RZ ;  /* 0x000000020e0c7210 */ /* 0x080fe40007f1e0ff */
[----:B------:R-:W-:Y:S02]  /*6e60*/  LEA.HI.X R15, R8, UR7, R5, 0x1, P1 ;  /* 0x00000007080f7c11 */ /* 0x000fe400088f0c05 */
[----:B------:R-:W-:-:S03]  /*6e70*/  IADD3 R16, P1, R12, R2, RZ ;  /* 0x000000020c107210 */ /* 0x000fc60007f3e0ff */
[--C-:B------:R-:W-:Y:S01]  /*6e80*/  IMAD.X R13, R15, 0x1, R4.reuse, P0 ;  /* 0x000000010f0d7824 */ /* 0x100fe200000e0604 */
[----:B------:R-:W-:Y:S01]  /*6e90*/  IADD3 R18, P0, R16, R2, RZ ;  /* 0x0000000210127210 */ /* 0x000fe20007f1e0ff */
[----:B------:R-:W-:Y:S01]  /*6ea0*/  @!PT LDS RZ, [RZ] ;  /* 0x00000000fffff984 */ /* 0x000fe20000000800 */
[----:B------:R-:W-:Y:S01]  /*6eb0*/  @!PT LDS RZ, [RZ] ;  /* 0x00000000fffff984 */ /* 0x000fe20000000800 */
[----:B------:R-:W-:Y:S01]  /*6ec0*/  @!PT LDS RZ, [RZ] ;  /* 0x00000000fffff984 */ /* 0x000fe20000000800 */
[----:B------:R1:W-:Y:S02]  /*6ed0*/  LDGSTS.E.BYPASS.LTC128B.128 [R194+0x4000], desc[UR24][R14.64] ;  /* 0x040000000ec27fae */ /* 0x0003e4000b901d58 */
[--C-:B------:R-:W-:Y:S02]  /*6ee0*/  IMAD.X R17, R13, 0x1, R4.reuse, P1 ;  /* 0x000000010d117824 */ /* 0x100fe400008e0604 */
[----:B------:R1:W-:Y:S02]  /*6ef0*/  LDGSTS.E.BYPASS.LTC128B.128 [R194+0x4800], desc[UR24][R12.64] ;  /* 0x048000000cc27fae */ /* 0x0003e4000b901d58 */
[----:B------:R-:W-:Y:S02]  /*6f00*/  IMAD.X R19, R17, 0x1, R4, P0 ;  /* 0x0000000111137824 */ /* 0x000fe400000e0604 */
[----:B------:R1:W-:Y:S04]  /*6f10*/  LDGSTS.E.BYPASS.LTC128B.128 [R194+0x5000], desc[UR24][R16.64] ;  /* 0x0500000010c27fae */ /* 0x0003e8000b901d58 */
[----:B------:R1:W-:Y:S04]  /*6f20*/  LDGSTS.E.BYPASS.LTC128B.128 [R194+0x5800], desc[UR24][R18.64] ;  /* 0x0580000012c27fae */ /* 0x0003e8000b901d58 */
[----:B------:R-:W0:Y:S02]  /*6f30*/  LDGDEPBAR ;  /* 0x00000000000079af */ /* 0x000e240000000000 */
.L_x_787:
[----:B------:R-:W-:Y:S01]  /*6f40*/  FMNMX.FTZ R4, R207, R9, !PT ;  /* 0x00000009cf047209 */ /* 0x000fe20007810000 */
[----:B------:R-:W2:Y:S01]  /*6f50*/  SHFL.BFLY PT, R2, R0, 0x2, 0x1f ;  /* 0x0c401f0000027f89 */ /* 0x000ea200000e0000 */
[----:B------:R-:W-:Y:S01]  /*6f60*/  FSEL R205, R11, -INF , !P2 ;  /* 0xff8000000bcd7808 */ /* 0x000fe20005000000 */
[----:B------:R-:W-:Y:S01]  /*6f70*/  IMAD.WIDE.U32 R222, R229, -0x326172a9, RZ ;  /* 0xcd9e8d57e5de7825 */ /* 0x000fe200078e00ff */
[-C--:B------:R-:W-:Y:S01]  /*6f80*/  ISETP.GE.AND P1, PT, R221, R235.reuse, PT ;  /* 0x000000ebdd00720c */ /* 0x080fe20003f26270 */
[----:B------:R-:W-:Y:S01]  /*6f90*/  LDSM.16.MT88.4 R20, [R177+0x6000] ;  /* 0x00600000b114783b */ /* 0x000fe20000004200 */
[----:B------:R-:W-:Y:S01]  /*6fa0*/  FMNMX.FTZ R4, R206, R4, !PT ;  /* 0x00000004ce047209 */ /* 0x000fe20007810000 */
[----:B------:R-:W-:Y:S01]  /*6fb0*/  IMAD.WIDE.U32 R246, R137, -0x2daee0ad, RZ ;  /* 0xd2511f5389f67825 */ /* 0x000fe200078e00ff */
[----:B------:R-:W-:Y:S02]  /*6fc0*/  ISETP.GE.AND P0, PT, R40, R235, PT ;  /* 0x000000eb2800720c */ /* 0x000fe40003f06270 */
[----:B------:R-:W-:Y:S01]  /*6fd0*/  FSEL R167, R6, -INF , !P1 ;  /* 0xff80000006a77808 */ /* 0x000fe20004800000 */
[----:B------:R-:W-:Y:S01]  /*6fe0*/  IMAD.SHL.U32 R227, R208, 0x2, RZ ;  /* 0x00000002d0e37824 */ /* 0x000fe200078e00ff */
[----:B------:R-:W-:-:S02]  /*6ff0*/  FMNMX.FTZ R4, R205, R4, !PT ;  /* 0x00000004cd047209 */ /* 0x000fc40007810000 */
[----:B------:R-:W-:Y:S02]  /*7000*/  FSEL R166, R7, -INF , !P0 ;  /* 0xff80000007a67808 */ /* 0x000fe40004000000 */
[-C--:B------:R-:W-:Y:S02]  /*7010*/  ISETP.GE.AND P1, PT, R35, R235.reuse, PT ;  /* 0x000000eb2300720c */ /* 0x080fe40003f26270 */
[----:B------:R-:W-:Y:S02]  /*7020*/  FMNMX.FTZ R4, R167, R4, !PT ;  /* 0x00000004a7047209 */ /* 0x000fe40007810000 */
[----:B------:R-:W-:Y:S02]  /*7030*/  ISETP.GE.AND P0, PT, R34, R235, PT ;  /* 0x000000eb2200720c */ /* 0x000fe40003f06270 */
[----:B------:R-:W-:Y:S02]  /*7040*/  FSEL R165, R62, -INF , !P1 ;  /* 0xff8000003ea57808 */ /* 0x000fe40004800000 */
[----:B------:R-:W-:-:S02]  /*7050*/  FMNMX.FTZ R4, R166, R4, !PT ;  /* 0x00000004a6047209 */ /* 0x000fc40007810000 */
[----:B------:R-:W-:Y:S02]  /*7060*/  FSEL R63, R63, -INF , !P0 ;  /* 0xff8000003f3f7808 */ /* 0x000fe40004000000 */
[----:B------:R-:W-:Y:S02]  /*7070*/  FMNMX.FTZ R4, R165, R4, !PT ;  /* 0x00000004a5047209 */ /* 0x000fe40007810000 */
[----:B--2---:R-:W-:Y:S02]  /*7080*/  FMNMX.FTZ R2, R0, R2, !PT ;  /* 0x0000000200027209 */ /* 0x004fe40007810000 */
[----:B------:R-:W-:Y:S02]  /*7090*/  FMNMX.FTZ R5, R63, R4, !PT ;  /* 0x000000043f057209 */ /* 0x000fe40007810000 */
[----:B------:R-:W-:Y:S01]  /*70a0*/  LOP3.LUT R0, R223, R228, RZ, 0x3c, !PT ;  /* 0x000000e4df007212 */ /* 0x000fe200078e3cff */
[----:B------:R-:W2:Y:S01]  /*70b0*/  SHFL.BFLY PT, R220, R2, 0x1, 0x1f ;  /* 0x0c201f0002dc7f89 */ /* 0x000ea200000e0000 */
[----:B------:R-:W-:-:S02]  /*70c0*/  LOP3.LUT R6, R247, UR27, R227, 0x96, !PT ;  /* 0x0000001bf7067c12 */ /* 0x000fc4000f8e96e3 */
[----:B------:R-:W-:Y:S01]  /*70d0*/  PRMT R62, R3, 0x7054, R3 ;  /* 0x00007054033e7816 */ /* 0x000fe20000000003 */
[----:B------:R-:W3:Y:S01]  /*70e0*/  SHFL.BFLY PT, R4, R5, 0x2, 0x1f ;  /* 0x0c401f0005047f89 */ /* 0x000ee200000e0000 */
[----:B------:R-:W-:Y:S01]  /*70f0*/  IMAD.WIDE.U32 R244, R0, -0x2daee0ad, RZ ;  /* 0xd2511f5300f47825 */ /* 0x000fe200078e00ff */
[-C--:B------:R-:W-:Y:S02]  /*7100*/  ISETP.GE.AND P5, PT, R33, R238.reuse, PT ;  /* 0x000000ee2100720c */ /* 0x080fe40003fa6270 */
[-C--:B------:R-:W-:Y:S01]  /*7110*/  ISETP.GE.AND P3, PT, R38, R238.reuse, PT ;  /* 0x000000ee2600720c */ /* 0x080fe20003f66270 */
[----:B-1----:R-:W-:Y:S01]  /*7120*/  IMAD.WIDE.U32 R12, R6, -0x326172a9, RZ ;  /* 0xcd9e8d57060c7825 */ /* 0x002fe200078e00ff */
[----:B------:R-:W-:Y:S02]  /*7130*/  LOP3.LUT R242, R245, UR19, R246, 0x96, !PT ;  /* 0x00000013f5f27c12 */ /* 0x000fe4000f8e96f6 */
[CC--:B------:R-:W-:Y:S02]  /*7140*/  ISETP.GE.AND P4, PT, R32.reuse, R238.reuse, PT ;  /* 0x000000ee2000720c */ /* 0x0c0fe40003f86270 */
[----:B------:R-:W-:Y:S01]  /*7150*/  ISETP.GE.AND P6, PT, R32, R237, PT ;  /* 0x000000ed2000720c */ /* 0x000fe20003fc6270 */
[----:B------:R-:W-:Y:S01]  /*7160*/  IMAD.WIDE.U32 R242, R242, -0x326172a9, RZ ;  /* 0xcd9e8d57f2f27825 */ /* 0x000fe200078e00ff */
[----:B------:R-:W-:-:S02]  /*7170*/  ISETP.GE.AND P2, PT, R37, R238, PT ;  /* 0x000000ee2500720c */ /* 0x000fc40003f46270 */
[----:B------:R-:W-:Y:S02]  /*7180*/  FSEL R32, R161, -INF , !P4 ;  /* 0xff800000a1207808 */ /* 0x000fe40006000000 */
[----:B------:R-:W-:Y:S02]  /*7190*/  LOP3.LUT R8, R243, UR18, R12, 0x96, !PT ;  /* 0x00000012f3087c12 */ /* 0x000fe4000f8e960c */
[----:B------:R-:W-:Y:S02]  /*71a0*/  ISETP.GE.AND P4, PT, R224, R238, PT ;  /* 0x000000eee000720c */ /* 0x000fe40003f86270 */
[----:B--2---:R-:W-:Y:S01]  /*71b0*/  FMNMX.FTZ R220, R2, R220, !PT ;  /* 0x000000dc02dc7209 */ /* 0x004fe20007810000 */
[----:B------:R-:W-:Y:S01]  /*71c0*/  IMAD.WIDE.U32 R8, R8, -0x2daee0ad, RZ ;  /* 0xd2511f5308087825 */ /* 0x000fe200078e00ff */
[----:B---3--:R-:W-:-:S03]  /*71d0*/  FMNMX.FTZ R4, R5, R4, !PT ;  /* 0x0000000405047209 */ /* 0x008fc60007810000 */
[C---:B------:R-:W-:Y:S01]  /*71e0*/  FMUL.FTZ R204, R220.reuse, UR10 ;  /* 0x0000000adccc7c20 */ /* 0x040fe20008410000 */
[----:B------:R-:W-:Y:S02]  /*71f0*/  LOP3.LUT R5, R13, UR20, R222, 0x96, !PT ;  /* 0x000000140d057c12 */ /* 0x000fe4000f8e96de */
[----:B------:R-:W-:Y:S01]  /*7200*/  FSETP.NEU.FTZ.AND P1, PT, R220, -INF , PT ;  /* 0xff800000dc00780b */ /* 0x000fe20003f3d000 */
[----:B------:R-:W1:Y:S02]  /*7210*/  SHFL.BFLY PT, R2, R4, 0x1, 0x1f ;  /* 0x0c201f0004027f89 */ /* 0x000e6400000e0000 */
[----:B------:R-:W-:Y:S01]  /*7220*/  IMAD.WIDE.U32 R6, R5, -0x2daee0ad, RZ ;  /* 0xd2511f5305067825 */ /* 0x000fe200078e00ff */
[----:B------:R-:W-:-:S04]  /*7230*/  FSEL R204, R204, RZ, P1 ;  /* 0x000000ffcccc7208 */ /* 0x000fc80000800000 */
[----:B------:R-:W-:Y:S01]  /*7240*/  LOP3.LUT R5, R7, UR17, R244, 0x96, !PT ;  /* 0x0000001107057c12 */ /* 0x000fe2000f8e96f4 */
[----:B------:R-:W-:Y:S01]  /*7250*/  FFMA.FTZ R55, R28, UR10, -R204 ;  /* 0x0000000a1c377c23 */ /* 0x000fe200080108cc */
[----:B------:R-:W-:Y:S01]  /*7260*/  LOP3.LUT R6, R9, UR15, R6, 0x96, !PT ;  /* 0x0000000f09067c12 */ /* 0x000fe2000f8e9606 */
[--C-:B------:R-:W-:Y:S01]  /*7270*/  FFMA.FTZ R54, R29, UR10, -R204.reuse ;  /* 0x0000000a1d367c23 */ /* 0x100fe200080108cc */
[----:B------:R-:W-:Y:S01]  /*7280*/  FFMA.FTZ R53, R24, UR10, -R204 ;  /* 0x0000000a18357c23 */ /* 0x000fe200080108cc */
[----:B------:R-:W-:-:S04]  /*7290*/  IMAD.WIDE.U32 R10, R5, -0x326172a9, RZ ;  /* 0xcd9e8d57050a7825 */ /* 0x000fc800078e00ff */
[----:B------:R-:W-:Y:S01]  /*72a0*/  FFMA.FTZ R52, R25, UR10, -R204 ;  /* 0x0000000a19347c23 */ /* 0x000fe200080108cc */
[----:B------:R-:W-:Y:S01]  /*72b0*/  MUFU.EX2 R55, R55 ;  /* 0x0000003700377308 */ /* 0x000fe20000000800 */
[----:B------:R-:W-:Y:S01]  /*72c0*/  IMAD.WIDE.U32 R12, R6, -0x326172a9, RZ ;  /* 0xcd9e8d57060c7825 */ /* 0x000fe200078e00ff */
[----:B------:R-:W-:-:S04]  /*72d0*/  LOP3.LUT R6, R11, UR16, R242, 0x96, !PT ;  /* 0x000000100b067c12 */ /* 0x000fc8000f8e96f2 */
[----:B------:R-:W-:Y:S01]  /*72e0*/  LOP3.LUT R5, R13, UR14, R10, 0x96, !PT ;  /* 0x0000000e0d057c12 */ /* 0x000fe2000f8e960a */
[----:B------:R-:W-:Y:S01]  /*72f0*/  IMAD.WIDE.U32 R6, R6, -0x2daee0ad, RZ ;  /* 0xd2511f5306067825 */ /* 0x000fe200078e00ff */
[----:B------:R-:W-:Y:S01]  /*7300*/  MUFU.EX2 R54, R54 ;  /* 0x0000003600367308 */ /* 0x000fe20000000800 */
[----:B-1----:R-:W-:Y:S02]  /*7310*/  FMNMX.FTZ R2, R4, R2, !PT ;  /* 0x0000000204027209 */ /* 0x002fe40007810000 */
[----:B------:R-:W-:Y:S01]  /*7320*/  IMAD.WIDE.U32 R16, R5, -0x2daee0ad, RZ ;  /* 0xd2511f5305107825 */ /* 0x000fe200078e00ff */
[----:B------:R-:W-:-:S03]  /*7330*/  LOP3.LUT R5, R7, UR13, R8, 0x96, !PT ;  /* 0x0000000d07057c12 */ /* 0x000fc6000f8e9608 */
[C---:B------:R-:W-:Y:S01]  /*7340*/  FMUL.FTZ R164, R2.reuse, UR10 ;  /* 0x0000000a02a47c20 */ /* 0x040fe20008410000 */
[C---:B------:R-:W-:Y:S01]  /*7350*/  FSETP.NEU.FTZ.AND P0, PT, R2.reuse, -INF , PT ;  /* 0xff8000000200780b */ /* 0x040fe20003f1d000 */
[----:B------:R-:W-:Y:S01]  /*7360*/  MUFU.EX2 R53, R53 ;  /* 0x0000003500357308 */ /* 0x000fe20000000800 */
[----:B------:R-:W-:Y:S01]  /*7370*/  LOP3.LUT R4, R17, UR5, R6, 0x96, !PT ;  /* 0x0000000511047c12 */ /* 0x000fe2000f8e9606 */
[----:B------:R-:W-:Y:S01]  /*7380*/  IMAD.WIDE.U32 R18, R5, -0x326172a9, RZ ;  /* 0xcd9e8d5705127825 */ /* 0x000fe200078e00ff */
[----:B------:R-:W-:Y:S02]  /*7390*/  FSEL R60, R2, RZ, P0 ;  /* 0x000000ff023c7208 */ /* 0x000fe40000000000 */
[----:B------:R-:W-:Y:S01]  /*73a0*/  FSEL R164, R164, RZ, P0 ;  /* 0x000000ffa4a47208 */ /* 0x000fe20000000000 */
[----:B------:R-:W-:Y:S01]  /*73b0*/  IMAD.WIDE.U32 R4, R4, -0x326172a9, RZ ;  /* 0xcd9e8d5704047825 */ /* 0x000fe200078e00ff */
[----:B------:R-:W-:-:S03]  /*73c0*/  ISETP.GE.AND P0, PT, R33, R237, PT ;  /* 0x000000ed2100720c */ /* 0x000fc60003f06270 */
[----:B------:R-:W-:Y:S01]  /*73d0*/  FADD.FTZ R60, R133, -R60 ;  /* 0x8000003c853c7221 */ /* 0x000fe20000010000 */
[----:B------:R-:W1:Y:S01]  /*73e0*/  MUFU.EX2 R52, R52 ;  /* 0x0000003400347308 */ /* 0x000e620000000800 */
[----:B------:R-:W-:Y:S01]  /*73f0*/  FFMA.FTZ R51, R30, UR10, -R164 ;  /* 0x0000000a1e337c23 */ /* 0x000fe200080108a4 */
[----:B------:R-:W-:Y:S01]  /*7400*/  LOP3.LUT R7, R5, UR21, R18, 0x96, !PT ;  /* 0x0000001505077c12 */ /* 0x000fe2000f8e9612 */
[--C-:B------:R-:W-:Y:S01]  /*7410*/  FFMA.FTZ R49, R26, UR10, -R164.reuse ;  /* 0x0000000a1a317c23 */ /* 0x100fe200080108a4 */
[C---:B------:R-:W-:Y:S01]  /*7420*/  LOP3.LUT R10, R4.reuse, 0xffff, RZ, 0xc0, !PT ;  /* 0x0000ffff040a7812 */ /* 0x040fe200078ec0ff */
[--C-:B------:R-:W-:Y:S01]  /*7430*/  FFMA.FTZ R48, R27, UR10, -R164.reuse ;  /* 0x0000000a1b307c23 */ /* 0x100fe200080108a4 */
[----:B------:R-:W-:Y:S01]  /*7440*/  LOP3.LUT R8, R7, 0xffff, RZ, 0xc0, !PT ;  /* 0x0000ffff07087812 */ /* 0x000fe200078ec0ff */
[----:B------:R-:W-:Y:S01]  /*7450*/  FFMA.FTZ R50, R31, UR10, -R164 ;  /* 0x0000000a1f327c23 */ /* 0x000fe200080108a4 */
[----:B------:R-:W-:Y:S01]  /*7460*/  LOP3.LUT R6, R4, 0xff, RZ, 0xc0, !PT ;  /* 0x000000ff04067812 */ /* 0x000fe200078ec0ff */
[----:B------:R-:W-:Y:S01]  /*7470*/  FMUL.FTZ R60, R60, UR10 ;  /* 0x0000000a3c3c7c20 */ /* 0x000fe20008410000 */
[--C-:B------:R-:W-:Y:S01]  /*7480*/  SHF.R.U32.HI R5, RZ, 0x10, R4.reuse ;  /* 0x00000010ff057819 */ /* 0x100fe20000011604 */
[----:B------:R-:W-:Y:S01]  /*7490*/  MUFU.EX2 R51, R51 ;  /* 0x0000003300337308 */ /* 0x000fe20000000800 */
[----:B------:R-:W-:-:S02]  /*74a0*/  SHF.R.U32.HI R9, RZ, 0x18, R4 ;  /* 0x00000018ff097819 */ /* 0x000fc40000011604 */
[----:B------:R-:W-:Y:S02]  /*74b0*/  LOP3.LUT R4, R7, 0xff, RZ, 0xc0, !PT ;  /* 0x000000ff07047812 */ /* 0x000fe400078ec0ff */
[----:B------:R-:W-:Y:S02]  /*74c0*/  SHF.R.U32.HI R8, RZ, 0x8, R8 ;  /* 0x00000008ff087819 */ /* 0x000fe40000011608 */
[----:B------:R-:W-:Y:S01]  /*74d0*/  LOP3.LUT R5, R5, 0xff, RZ, 0xc0, !PT ;  /* 0x000000ff05057812 */ /* 0x000fe200078ec0ff */
[----:B------:R-:W-:Y:S01]  /*74e0*/  MUFU.EX2 R49, R49 ;  /* 0x0000003100317308 */ /* 0x000fe20000000800 */
[----:B------:R-:W-:Y:S02]  /*74f0*/  PRMT R4, R4, 0x5410, R8 ;  /* 0x0000541004047816 */ /* 0x000fe40000000008 */
[----:B------:R-:W-:Y:S02]  /*7500*/  FSEL R8, R220, RZ, P1 ;  /* 0x000000ffdc087208 */ /* 0x000fe40000800000 */
[----:B------:R-:W-:-:S02]  /*7510*/  PRMT R5, R5, 0x5410, R9 ;  /* 0x0000541005057816 */ /* 0x000fc40000000009 */
[--C-:B------:R-:W-:Y:S01]  /*7520*/  SHF.R.U32.HI R9, RZ, 0x10, R7.reuse ;  /* 0x00000010ff097819 */ /* 0x100fe20000011607 */
[----:B------:R-:W-:Y:S01]  /*7530*/  FADD.FTZ R8, R134, -R8 ;  /* 0x8000000886087221 */ /* 0x000fe20000010000 */
[----:B------:R-:W2:Y:S01]  /*7540*/  MUFU.EX2 R48, R48 ;  /* 0x0000003000307308 */ /* 0x000ea20000000800 */
[----:B------:R-:W-:Y:S02]  /*7550*/  SHF.R.U32.HI R10, RZ, 0x8, R10 ;  /* 0x00000008ff0a7819 */ /* 0x000fe4000001160a */
[----:B------:R-:W-:Y:S01]  /*7560*/  FMUL.FTZ R61, R8, UR10 ;  /* 0x0000000a083d7c20 */ /* 0x000fe20008410000 */
[----:B------:R-:W-:Y:S02]  /*7570*/  SHF.R.U32.HI R7, RZ, 0x18, R7 ;  /* 0x00000018ff077819 */ /* 0x000fe40000011607 */
[----:B------:R-:W-:Y:S02]  /*7580*/  LOP3.LUT R9, R9, 0xff, RZ, 0xc0, !PT ;  /* 0x000000ff09097812 */ /* 0x000fe400078ec0ff */
[----:B------:R-:W3:Y:S01]  /*7590*/  MUFU.EX2 R50, R50 ;  /* 0x0000003200327308 */ /* 0x000ee20000000800 */
[----:B------:R-:W-:-:S02]  /*75a0*/  PRMT R6, R6, 0x5410, R10 ;  /* 0x0000541006067816 */ /* 0x000fc4000000000a */
[----:B------:R-:W-:Y:S02]  /*75b0*/  PRMT R7, R9, 0x5410, R7 ;  /* 0x0000541009077816 */ /* 0x000fe40000000007 */
[--C-:B------:R-:W-:Y:S02]  /*75c0*/  HSET2.LE.AND R5, R5, R62.reuse, PT ;  /* 0x0000003e05057233 */ /* 0x100fe40003803000 */
[--C-:B------:R-:W-:Y:S01]  /*75d0*/  HSET2.LE.AND R6, R6, R62.reuse, PT ;  /* 0x0000003e06067233 */ /* 0x100fe20003803000 */
[----:B------:R-:W4:Y:S01]  /*75e0*/  MUFU.EX2 R61, R61 ;  /* 0x0000003d003d7308 */ /* 0x000f220000000800 */
[--C-:B------:R-:W-:Y:S02]  /*75f0*/  HSET2.LE.AND R4, R4, R62.reuse, PT ;  /* 0x0000003e04047233 */ /* 0x100fe40003803000 */
[----:B------:R-:W-:Y:S02]  /*7600*/  HSET2.LE.AND R7, R7, R62, PT ;  /* 0x0000003e07077233 */ /* 0x000fe40003803000 */
[----:B-1----:R-:W-:-:S02]  /*7610*/  F2FP.F16.F32.PACK_AB R10, R52, R53 ;  /* 0x00000035340a723e */ /* 0x002fc400000000ff */
[----:B--2---:R-:W-:Y:S01]  /*7620*/  F2FP.F16.F32.PACK_AB R11, R48, R49 ;  /* 0x00000031300b723e */ /* 0x004fe200000000ff */
[----:B------:R-:W1:Y:S01]  /*7630*/  MUFU.EX2 R60, R60 ;  /* 0x0000003c003c7308 */ /* 0x000e620000000800 */
[----:B------:R-:W-:Y:S02]  /*7640*/  F2FP.F16.F32.PACK_AB R8, R54, R55 ;  /* 0x000000373608723e */ /* 0x000fe400000000ff */
[----:B---3--:R-:W-:Y:S02]  /*7650*/  F2FP.F16.F32.PACK_AB R9, R50, R51 ;  /* 0x000000333209723e */ /* 0x008fe400000000ff */
[----:B------:R-:W-:Y:S02]  /*7660*/  LOP3.LUT R10, R6, R10, RZ, 0xc0, !PT ;  /* 0x0000000a060a7212 */ /* 0x000fe400078ec0ff */
[----:B------:R-:W-:Y:S01]  /*7670*/  LOP3.LUT R11, R5, R11, RZ, 0xc0, !PT ;  /* 0x0000000b050b7212 */ /* 0x000fe200078ec0ff */
[-C--:B----4-:R-:W-:Y:S01]  /*7680*/  FMUL.FTZ R24, R124, R61.reuse ;  /* 0x0000003d7c187220 */ /* 0x090fe20000410000 */
[-C--:B------:R-:W-:Y:S01]  /*7690*/  FMUL.FTZ R25, R125, R61.reuse ;  /* 0x0000003d7d197220 */ /* 0x080fe20000410000 */
[-C--:B------:R-:W-:Y:S01]  /*76a0*/  FMUL.FTZ R28, R120, R61.reuse ;  /* 0x0000003d781c7220 */ /* 0x080fe20000410000 */
[----:B------:R-:W-:Y:S01]  /*76b0*/  FMUL.FTZ R29, R121, R61 ;  /* 0x0000003d791d7220 */ /* 0x000fe20000410000 */
[----:B------:R-:W-:Y:S01]  /*76c0*/  LOP3.LUT R8, R4, R8, RZ, 0xc0, !PT ;  /* 0x0000000804087212 */ /* 0x000fe200078ec0ff */
[----:B------:R-:W-:Y:S01]  /*76d0*/  IMAD.MOV.U32 R120, RZ, RZ, R12 ;  /* 0x000000ffff787224 */ /* 0x000fe200078e000c */
[----:B------:R-:W-:Y:S01]  /*76e0*/  LOP3.LUT R9, R7, R9, RZ, 0xc0, !PT ;  /* 0x0000000907097212 */ /* 0x000fe200078ec0ff */
[----:B------:R-:W-:-:S02]  /*76f0*/  IMAD.MOV.U32 R121, RZ, RZ, R13 ;  /* 0x000000ffff797224 */ /* 0x000fc400078e000d */
[-C--:B-1----:R-:W-:Y:S01]  /*7700*/  FMUL.FTZ R26, R126, R60.reuse ;  /* 0x0000003c7e1a7220 */ /* 0x082fe20000410000 */
[-C--:B------:R-:W-:Y:S01]  /*7710*/  FMUL.FTZ R27, R127, R60.reuse ;  /* 0x0000003c7f1b7220 */ /* 0x080fe20000410000 */
[----:B------:R-:W-:Y:S01]  /*7720*/  IMAD.MOV.U32 R126, RZ, RZ, R18 ;  /* 0x000000ffff7e7224 */ /* 0x000fe200078e0012 */
[----:B------:R-:W1:Y:S01]  /*7730*/  LDSM.16.MT88.4 R4, [R180+0x6000] ;  /* 0x00600000b404783b */ /* 0x000e620000004200 */
[----:B------:R-:W-:Y:S02]  /*7740*/  IMAD.MOV.U32 R127, RZ, RZ, R19 ;  /* 0x000000ffff7f7224 */ /* 0x000fe400078e0013 */
[-C--:B------:R-:W-:Y:S01]  /*7750*/  FMUL.FTZ R108, R108, R61.reuse ;  /* 0x0000003d6c6c7220 */ /* 0x080fe20000410000 */
[----:B------:R-:W-:Y:S01]  /*7760*/  IMAD.MOV.U32 R124, RZ, RZ, R16 ;  /* 0x000000ffff7c7224 */ /* 0x000fe200078e0010 */
[----:B------:R-:W2:Y:S01]  /*7770*/  LDSM.16.MT88.4 R12, [R178+0x6000] ;  /* 0x00600000b20c783b */ /* 0x000ea20000004200 */
[----:B------:R-:W-:Y:S02]  /*7780*/  IMAD.MOV.U32 R125, RZ, RZ, R17 ;  /* 0x000000ffff7d7224 */ /* 0x000fe400078e0011 */
[-C--:B------:R-:W-:Y:S01]  /*7790*/  FMUL.FTZ R109, R109, R61.reuse ;  /* 0x0000003d6d6d7220 */ /* 0x080fe20000410000 */
[-C--:B------:R-:W-:Y:S01]  /*77a0*/  FMUL.FTZ R104, R104, R61.reuse ;  /* 0x0000003d68687220 */ /* 0x080fe20000410000 */
[----:B------:R-:W3:Y:S01]  /*77b0*/  LDSM.16.MT88.4 R16, [R176+0x6000] ;  /* 0x00600000b010783b */ /* 0x000ee20000004200 */
        /* <DEDUP_REMOVED lines=23> */
[----:B------:R-:W-:Y:S01]  /*7930*/  P2R R33, PR, RZ, 0x1 ;  /* 0x00000001ff217803 */ /* 0x000fe20000000000 */
[----:B------:R-:W-:Y:S01]  /*7940*/  HMMA.16816.F32 R76, R8, R20, R76 ;  /* 0x00000014084c723c */ /* 0x000fe2000000184c */
[----:B------:R-:W-:-:S02]  /*7950*/  ISETP.GE.AND P0, PT, R36, R238, PT ;  /* 0x000000ee2400720c */ /* 0x000fc40003f06270 */
[----:B------:R-:W-:Y:S02]  /*7960*/  ISETP.GE.AND P1, PT, R36, R237, PT ;  /* 0x000000ed2400720c */ /* 0x000fe40003f26270 */
[----:B------:R-:W-:Y:S01]  /*7970*/  FSEL R36, R160, -INF , !P5 ;  /* 0xff800000a0247808 */ /* 0x000fe20006800000 */
[----:B------:R-:W-:Y:S01]  /*7980*/  HMMA.16816.F32 R100, R8, R22, R100 ;  /* 0x000000160864723c */ /* 0x000fe20000001864 */
[----:B------:R-:W-:-:S05]  /*7990*/  ISETP.GE.AND P5, PT, R41, R238, PT ;  /* 0x000000ee2900720c */ /* 0x000fca0003fa6270 */
[C---:B-1----:R-:W-:Y:S06]  /*79a0*/  HMMA.16816.F32 R24, R8.reuse, R4, R24 ;  /* 0x000000040818723c */ /* 0x042fec0000001818 */
[C---:B------:R-:W-:Y:S06]  /*79b0*/  HMMA.16816.F32 R28, R8.reuse, R6, R28 ;  /* 0x00000006081c723c */ /* 0x040fec000000181c */
[C---:B--2---:R-:W-:Y:S06]  /*79c0*/  HMMA.16816.F32 R108, R8.reuse, R12, R108 ;  /* 0x0000000c086c723c */ /* 0x044fec000000186c */
[C---:B------:R-:W-:Y:S06]  /*79d0*/  HMMA.16816.F32 R104, R8.reuse, R14, R104 ;  /* 0x0000000e0868723c */ /* 0x040fec0000001868 */
[C---:B---3--:R-:W-:Y:S06]  /*79e0*/  HMMA.16816.F32 R84, R8.reuse, R16, R84 ;  /* 0x000000100854723c */ /* 0x048fec0000001854 */
[----:B------:R-:W-:Y:S07]  /*79f0*/  HMMA.16816.F32 R88, R8, R18, R88 ;  /* 0x000000120858723c */ /* 0x000fee0000001858 */
[----:B------:R-:W-:Y:S01]  /*7a00*/  FSEL R11, R157, -INF , !P3 ;  /* 0xff8000009d0b7808 */ /* 0x000fe20005800000 */
[----:B------:R-:W-:Y:S01]  /*7a10*/  IMAD.MOV.U32 R157, RZ, RZ, R125 ;  /* 0x000000ffff9d7224 */ /* 0x000fe200078e007d */
[----:B------:R-:W-:-:S02]  /*7a20*/  ISETP.GE.AND P3, PT, R37, R237, PT ;  /* 0x000000ed2500720c */ /* 0x000fc40003f66270 */
[----:B------:R-:W-:Y:S01]  /*7a30*/  FSEL R10, R156, -INF , !P0 ;  /* 0xff8000009c0a7808 */ /* 0x000fe20004000000 */
[----:B------:R-:W-:Y:S01]  /*7a40*/  IMAD.MOV.U32 R156, RZ, RZ, R124 ;  /* 0x000000ffff9c7224 */ /* 0x000fe200078e007c */
[----:B------:R-:W-:Y:S02]  /*7a50*/  FMNMX.FTZ R37, R136, R36, !PT ;  /* 0x0000002488257209 */ /* 0x000fe40007810000 */
[-C--:B------:R-:W-:Y:S02]  /*7a60*/  ISETP.GE.AND P0, PT, R38, R237.reuse, PT ;  /* 0x000000ed2600720c */ /* 0x080fe40003f06270 */
[----:B------:R-:W-:Y:S01]  /*7a70*/  FSEL R124, R152, -INF , !P2 ;  /* 0xff800000987c7808 */ /* 0x000fe20005000000 */
[----:B------:R-:W-:Y:S01]  /*7a80*/  IMAD.MOV.U32 R152, RZ, RZ, R156 ;  /* 0x000000ffff987224 */ /* 0x000fe200078e009c */
[----:B------:R-:W-:Y:S02]  /*7a90*/  ISETP.GE.AND P2, PT, R39, R237, PT ;  /* 0x000000ed2700720c */ /* 0x000fe40003f46270 */
[----:B------:R-:W-:-:S02]  /*7aa0*/  FMNMX.FTZ R37, R32, R37, !PT ;  /* 0x0000002520257209 */ /* 0x000fc40007810000 */
[----:B------:R-:W-:Y:S02]  /*7ab0*/  FSEL R8, R158, -INF , !P1 ;  /* 0xff8000009e087808 */ /* 0x000fe40004800000 */
[----:B------:R-:W-:Y:S02]  /*7ac0*/  FSEL R9, R159, -INF , !P0 ;  /* 0xff8000009f097808 */ /* 0x000fe40004000000 */
[C---:B------:R-:W-:Y:S02]  /*7ad0*/  ISETP.GE.AND P1, PT, R42.reuse, R238, PT ;  /* 0x000000ee2a00720c */ /* 0x040fe40003f26270 */
[----:B------:R-:W-:Y:S01]  /*7ae0*/  ISETP.GE.AND P0, PT, R42, R237, PT ;  /* 0x000000ed2a00720c */ /* 0x000fe20003f06270 */
[----:B------:R-:W-:Y:S01]  /*7af0*/  IMAD.MOV.U32 R42, RZ, RZ, R126 ;  /* 0x000000ffff2a7224 */ /* 0x000fe200078e007e */
[----:B------:R-:W-:Y:S02]  /*7b00*/  FSEL R126, R150, -INF , !P2 ;  /* 0xff800000967e7808 */ /* 0x000fe40005000000 */
[----:B------:R-:W-:-:S02]  /*7b10*/  FMNMX.FTZ R37, R10, R37, !PT ;  /* 0x000000250a257209 */ /* 0x000fc40007810000 */
[----:B------:R-:W-:Y:S02]  /*7b20*/  ISETP.NE.AND P2, PT, R33, RZ, PT ;  /* 0x000000ff2100720c */ /* 0x000fe40003f45270 */
[----:B------:R-:W-:Y:S02]  /*7b30*/  FMNMX.FTZ R38, R11, R37, !PT ;  /* 0x000000250b267209 */ /* 0x000fe40007810000 */
[----:B------:R-:W-:Y:S02]  /*7b40*/  FSEL R37, R162, -INF , !P2 ;  /* 0xff800000a2257808 */ /* 0x000fe40005000000 */
[----:B------:R-:W-:Y:S02]  /*7b50*/  FSEL R123, R154, -INF , !P3 ;  /* 0xff8000009a7b7808 */ /* 0x000fe40005800000 */
[----:B------:R-:W-:Y:S02]  /*7b60*/  ISETP.GE.AND P3, PT, R39, R238, PT ;  /* 0x000000ee2700720c */ /* 0x000fe40003f66270 */
[----:B------:R-:W-:Y:S01]  /*7b70*/  FSEL R125, R153, -INF , !P1 ;  /* 0xff800000997d7808 */ /* 0x000fe20004800000 */
[----:B------:R-:W-:Y:S01]  /*7b80*/  IMAD.MOV.U32 R153, RZ, RZ, R157 ;  /* 0x000000ffff997224 */ /* 0x000fe200078e009d */
[----:B------:R-:W-:-:S02]  /*7b90*/  FMNMX.FTZ R39, R124, R38, !PT ;  /* 0x000000267c277209 */ /* 0x000fc40007810000 */
[----:B------:R-:W-:Y:S02]  /*7ba0*/  FSEL R33, R163, -INF , !P6 ;  /* 0xff800000a3217808 */ /* 0x000fe40007000000 */
[----:B------:R-:W-:Y:S02]  /*7bb0*/  FMNMX.FTZ R38, R135, R37, !PT ;  /* 0x0000002587267209 */ /* 0x000fe40007810000 */
[----:B------:R-:W-:Y:S02]  /*7bc0*/  FSEL R122, R155, -INF , !P0 ;  /* 0xff8000009b7a7808 */ /* 0x000fe40004000000 */
[----:B------:R-:W-:Y:S02]  /*7bd0*/  ISETP.GE.AND P0, PT, R43, R238, PT ;  /* 0x000000ee2b00720c */ /* 0x000fe40003f06270 */
[----:B------:R-:W-:Y:S01]  /*7be0*/  FSEL R245, R148, -INF , !P3 ;  /* 0xff80000094f57808 */ /* 0x000fe20005800000 */
[----:B------:R-:W-:Y:S01]  /*7bf0*/  IMAD.MOV.U32 R148, RZ, RZ, R120 ;  /* 0x000000ffff947224 */ /* 0x000fe200078e0078 */
[----:B------:R-:W-:-:S02]  /*7c00*/  FMNMX.FTZ R39, R125, R39, !PT ;  /* 0x000000277d277209 */ /* 0x000fc40007810000 */
[----:B------:R-:W-:Y:S02]  /*7c10*/  FMNMX.FTZ R38, R33, R38, !PT ;  /* 0x0000002621267209 */ /* 0x000fe40007810000 */
[----:B------:R-:W-:Y:S01]  /*7c20*/  FSEL R251, R149, -INF , !P0 ;  /* 0xff80000095fb7808 */ /* 0x000fe20004000000 */
[----:B------:R-:W-:Y:S01]  /*7c30*/  IMAD.MOV.U32 R149, RZ, RZ, R121 ;  /* 0x000000ffff957224 */ /* 0x000fe200078e0079 */
[----:B------:R-:W-:Y:S01]  /*7c40*/  FMNMX.FTZ R39, R245, R39, !PT ;  /* 0x00000027f5277209 */ /* 0x000fe20007810000 */
[----:B------:R-:W-:Y:S01]  /*7c50*/  IMAD.WIDE.U32 R120, R234, -0x326172a9, RZ ;  /* 0xcd9e8d57ea787825 */ /* 0x000fe200078e00ff */
[----:B------:R-:W-:Y:S02]  /*7c60*/  FMNMX.FTZ R38, R8, R38, !PT ;  /* 0x0000002608267209 */ /* 0x000fe40007810000 */
[----:B------:R-:W-:Y:S01]  /*7c70*/  ISETP.GE.AND P1, PT, R43, R237, PT ;  /* 0x000000ed2b00720c */ /* 0x000fe20003f26270 */
[----:B------:R-:W-:Y:S01]  /*7c80*/  IMAD.MOV.U32 R43, RZ, RZ, R127 ;  /* 0x000000ffff2b7224 */ /* 0x000fe200078e007f */
[----:B------:R-:W-:-:S02]  /*7c90*/  FSEL R163, R144, -INF , !P5 ;  /* 0xff80000090a37808 */ /* 0x000fc40006800000 */
[----:B------:R-:W-:Y:S02]  /*7ca0*/  FMNMX.FTZ R39, R251, R39, !PT ;  /* 0x00000027fb277209 */ /* 0x000fe40007810000 */
[----:B------:R-:W-:Y:S02]  /*7cb0*/  FMNMX.FTZ R38, R9, R38, !PT ;  /* 0x0000002609267209 */ /* 0x000fe40007810000 */
[----:B------:R-:W-:Y:S02]  /*7cc0*/  FSEL R127, R151, -INF , !P1 ;  /* 0xff800000977f7808 */ /* 0x000fe40004800000 */
[----:B------:R-:W-:Y:S02]  /*7cd0*/  ISETP.GE.AND P1, PT, R252, R238, PT ;  /* 0x000000eefc00720c */ /* 0x000fe40003f26270 */
[----:B------:R-:W-:Y:S02]  /*7ce0*/  FSEL R159, R145, -INF , !P4 ;  /* 0xff800000919f7808 */ /* 0x000fe40006000000 */
[----:B------:R-:W-:-:S02]  /*7cf0*/  FMNMX.FTZ R39, R163, R39, !PT ;  /* 0x00000027a3277209 */ /* 0x000fc40007810000 */
        /* <DEDUP_REMOVED lines=8> */
[----:B------:R-:W-:Y:S02]  /*7d80*/  ISETP.GE.AND P3, PT, R41, R237, PT ;  /* 0x000000ed2900720c */ /* 0x000fe40003f66270 */
[----:B------:R-:W-:Y:S02]  /*7d90*/  FMNMX.FTZ R38, R126, R38, !PT ;  /* 0x000000267e267209 */ /* 0x000fe40007810000 */
[----:B------:R-:W-:Y:S02]  /*7da0*/  FSEL R155, R147, -INF , !P0 ;  /* 0xff800000939b7808 */ /* 0x000fe40004000000 */
[----:B------:R-:W-:-:S02]  /*7db0*/  ISETP.GE.AND P0, PT, R40, R238, PT ;  /* 0x000000ee2800720c */ /* 0x000fc40003f06270 */
[----:B------:R-:W-:Y:S02]  /*7dc0*/  ISETP.GE.AND P2, PT, R40, R237, PT ;  /* 0x000000ed2800720c */ /* 0x000fe40003f46270 */
[----:B------:R-:W-:Y:S02]  /*7dd0*/  FMNMX.FTZ R40, R157, R39, !PT ;  /* 0x000000279d287209 */ /* 0x000fe40007810000 */
[----:B------:R-:W-:Y:S02]  /*7de0*/  FSEL R154, R146, -INF , !P3 ;  /* 0xff800000929a7808 */ /* 0x000fe40005800000 */
[----:B------:R-:W-:Y:S02]  /*7df0*/  FMNMX.FTZ R39, R127, R38, !PT ;  /* 0x000000267f277209 */ /* 0x000fe40007810000 */
[----:B------:R-:W-:Y:S02]  /*7e00*/  ISETP.GE.AND P3, PT, R221, R238, PT ;  /* 0x000000eedd00720c */ /* 0x000fe40003f66270 */
[----:B------:R-:W-:-:S02]  /*7e10*/  ISETP.GE.AND P6, PT, R252, R237, PT ;  /* 0x000000edfc00720c */ /* 0x000fc40003fc6270 */
[----:B------:R-:W-:Y:S02]  /*7e20*/  FMNMX.FTZ R39, R154, R39, !PT ;  /* 0x000000279a277209 */ /* 0x000fe40007810000 */
[----:B------:R-:W-:Y:S02]  /*7e30*/  FSEL R158, R64, -INF , !P3 ;  /* 0xff800000409e7808 */ /* 0x000fe40005800000 */
[----:B------:R-:W-:Y:S02]  /*7e40*/  ISETP.GE.AND P5, PT, R225, R237, PT ;  /* 0x000000ede100720c */ /* 0x000fe40003fa6270 */
[----:B------:R-:W-:Y:S02]  /*7e50*/  FSEL R161, R142, -INF , !P6 ;  /* 0xff8000008ea17808 */ /* 0x000fe40007000000 */
[----:B------:R-:W-:Y:S02]  /*7e60*/  FMNMX.FTZ R39, R155, R39, !PT ;  /* 0x000000279b277209 */ /* 0x000fe40007810000 */
[----:B------:R-:W-:-:S02]  /*7e70*/  ISETP.GE.AND P1, PT, R35, R238, PT ;  /* 0x000000ee2300720c */ /* 0x000fc40003f26270 */
[----:B------:R-:W-:Y:S02]  /*7e80*/  FSEL R160, R65, -INF , !P0 ;  /* 0xff80000041a07808 */ /* 0x000fe40004000000 */
[----:B------:R-:W-:Y:S02]  /*7e90*/  FMNMX.FTZ R38, R158, R40, !PT ;  /* 0x000000289e267209 */ /* 0x000fe40007810000 */
[----:B------:R-:W-:Y:S02]  /*7ea0*/  ISETP.GE.AND P4, PT, R221, R237, PT ;  /* 0x000000eddd00720c */ /* 0x000fe40003f86270 */
[----:B------:R-:W-:Y:S02]  /*7eb0*/  FSEL R162, R143, -INF , !P5 ;  /* 0xff8000008fa27808 */ /* 0x000fe40006800000 */
[----:B------:R-:W-:Y:S02]  /*7ec0*/  FMNMX.FTZ R39, R161, R39, !PT ;  /* 0x00000027a1277209 */ /* 0x000fe40007810000 */
[----:B------:R-:W-:-:S02]  /*7ed0*/  ISETP.GE.AND P0, PT, R34, R238, PT ;  /* 0x000000ee2200720c */ /* 0x000fc40003f06270 */
[----:B------:R-:W-:Y:S02]  /*7ee0*/  FSEL R151, R56, -INF , !P1 ;  /* 0xff80000038977808 */ /* 0x000fe40004800000 */
[----:B------:R-:W-:Y:S02]  /*7ef0*/  FMNMX.FTZ R38, R160, R38, !PT ;  /* 0x00000026a0267209 */ /* 0x000fe40007810000 */
[----:B------:R-:W-:Y:S02]  /*7f00*/  FSEL R146, R66, -INF , !P4 ;  /* 0xff80000042927808 */ /* 0x000fe40006000000 */
[----:B------:R-:W-:Y:S02]  /*7f10*/  FMNMX.FTZ R40, R162, R39, !PT ;  /* 0x00000027a2287209 */ /* 0x000fe40007810000 */
[----:B------:R-:W-:Y:S02]  /*7f20*/  FSEL R150, R57, -INF , !P0 ;  /* 0xff80000039967808 */ /* 0x000fe40004000000 */
[----:B------:R-:W-:-:S02]  /*7f30*/  FMNMX.FTZ R38, R151, R38, !PT ;  /* 0x0000002697267209 */ /* 0x000fc40007810000 */
[-C--:B------:R-:W-:Y:S02]  /*7f40*/  ISETP.GE.AND P1, PT, R35, R237.reuse, PT ;  /* 0x000000ed2300720c */ /* 0x080fe40003f26270 */
[----:B------:R-:W-:Y:S02]  /*7f50*/  FSEL R140, R67, -INF , !P2 ;  /* 0xff800000438c7808 */ /* 0x000fe40005000000 */
[----:B------:R-:W-:Y:S02]  /*7f60*/  FMNMX.FTZ R35, R146, R40, !PT ;  /* 0x0000002892237209 */ /* 0x000fe40007810000 */
[----:B------:R-:W-:Y:S02]  /*7f70*/  FMNMX.FTZ R38, R150, R38, !PT ;  /* 0x0000002696267209 */ /* 0x000fe40007810000 */
[----:B------:R-:W-:Y:S02]  /*7f80*/  LOP3.LUT R225, R121, R228, RZ, 0x3c, !PT ;  /* 0x000000e479e17212 */ /* 0x000fe400078e3cff */
[----:B------:R-:W-:Y:S01]  /*7f90*/  ISETP.GE.AND P0, PT, R34, R237, PT ;  /* 0x000000ed2200720c */ /* 0x000fe20003f06270 */
[----:B------:R-:W1:Y:S01]  /*7fa0*/  SHFL.BFLY PT, R39, R38, 0x2, 0x1f ;  /* 0x0c401f0026277f89 */ /* 0x000e6200000e0000 */
[----:B------:R-:W-:-:S02]  /*7fb0*/  FSEL R145, R58, -INF , !P1 ;  /* 0xff8000003a917808 */ /* 0x000fc40004800000 */
[----:B------:R-:W-:Y:S02]  /*7fc0*/  FMNMX.FTZ R35, R140, R35, !PT ;  /* 0x000000238c237209 */ /* 0x000fe40007810000 */
[----:B------:R-:W-:Y:S01]  /*7fd0*/  LOP3.LUT R143, R43, UR12, R148, 0x96, !PT ;  /* 0x0000000c2b8f7c12 */ /* 0x000fe2000f8e9694 */
[----:B------:R-:W-:Y:S01]  /*7fe0*/  IMAD.WIDE.U32 R148, R225, -0x2daee0ad, RZ ;  /* 0xd2511f53e1947825 */ /* 0x000fe200078e00ff */
[----:B------:R-:W-:Y:S02]  /*7ff0*/  FSEL R141, R59, -INF , !P0 ;  /* 0xff8000003b8d7808 */ /* 0x000fe40004000000 */
[----:B------:R-:W-:Y:S01]  /*8000*/  FMNMX.FTZ R35, R145, R35, !PT ;  /* 0x0000002391237209 */ /* 0x000fe20007810000 */
[----:B------:R-:W-:Y:S01]  /*8010*/  IMAD.WIDE.U32 R42, R137, -0x2daee0ad, RZ ;  /* 0xd2511f53892a7825 */ /* 0x000fe200078e00ff */
[----:B------:R-:W-:Y:S02]  /*8020*/  LOP3.LUT R34, R149, UR19, R246, 0x96, !PT ;  /* 0x0000001395227c12 */ /* 0x000fe4000f8e96f6 */
[----:B------:R-:W-:-:S02]  /*8030*/  FMNMX.FTZ R35, R141, R35, !PT ;  /* 0x000000238d237209 */ /* 0x000fc40007810000 */
[----:B------:R-:W-:Y:S01]  /*8040*/  LOP3.LUT R42, R43, UR27, R227, 0x96, !PT ;  /* 0x0000001b2b2a7c12 */ /* 0x000fe2000f8e96e3 */
[----:B------:R-:W-:Y:S02]  /*8050*/  IMAD.WIDE.U32 R64, R34, -0x326172a9, RZ ;  /* 0xcd9e8d5722407825 */ /* 0x000fe400078e00ff */
[----:B------:R-:W2:Y:S02]  /*8060*/  SHFL.BFLY PT, R34, R35, 0x2, 0x1f ;  /* 0x0c401f0023227f89 */ /* 0x000ea400000e0000 */
[----:B------:R-:W-:Y:S02]  /*8070*/  IMAD.WIDE.U32 R42, R42, -0x326172a9, RZ ;  /* 0xcd9e8d572a2a7825 */ /* 0x000fe400078e00ff */
[----:B------:R-:W-:Y:S01]  /*8080*/  STL.64 [R1], R64 ;  /* 0x0000004001007387 */ /* 0x000fe20000100a00 */
[----:B-1----:R-:W-:Y:S02]  /*8090*/  FMNMX.FTZ R39, R38, R39, !PT ;  /* 0x0000002726277209 */ /* 0x002fe40007810000 */
[----:B------:R-:W-:-:S02]  /*80a0*/  LOP3.LUT R40, R43, UR20, R120, 0x96, !PT ;  /* 0x000000142b287c12 */ /* 0x000fc4000f8e9678 */
[----:B------:R-:W-:Y:S01]  /*80b0*/  LOP3.LUT R41, R65, UR18, R42, 0x96, !PT ;  /* 0x0000001241297c12 */ /* 0x000fe2000f8e962a */
[----:B------:R-:W1:Y:S02]  /*80c0*/  SHFL.BFLY PT, R224, R39, 0x1, 0x1f ;  /* 0x0c201f0027e07f89 */ /* 0x000e6400000e0000 */
[----:B------:R-:W-:-:S04]  /*80d0*/  IMAD.WIDE.U32 R56, R40, -0x2daee0ad, RZ ;  /* 0xd2511f5328387825 */ /* 0x000fc800078e00ff */
[----:B------:R-:W-:Y:S01]  /*80e0*/  IMAD.WIDE.U32 R42, R41, -0x2daee0ad, RZ ;  /* 0xd2511f53292a7825 */ /* 0x000fe200078e00ff */
[----:B------:R-:W-:-:S04]  /*80f0*/  LOP3.LUT R40, R57, UR17, R148, 0x96, !PT ;  /* 0x0000001139287c12 */ /* 0x000fc8000f8e9694 */
[----:B------:R-:W-:Y:S01]  /*8100*/  LOP3.LUT R38, R43, UR15, R56, 0x96, !PT ;  /* 0x0000000f2b267c12 */ /* 0x000fe2000f8e9638 */
[----:B------:R-:W-:Y:S01]  /*8110*/  IMAD.WIDE.U32 R56, R40, -0x326172a9, RZ ;  /* 0xcd9e8d5728387825 */ /* 0x000fe200078e00ff */
[----:B--2---:R-:W-:-:S03]  /*8120*/  FMNMX.FTZ R35, R35, R34, !PT ;  /* 0x0000002223237209 */ /* 0x004fc60007810000 */
[----:B------:R-:W-:Y:S01]  /*8130*/  IMAD.WIDE.U32 R148, R38, -0x326172a9, RZ ;  /* 0xcd9e8d5726947825 */ /* 0x000fe200078e00ff */
[----:B------:R-:W-:Y:S01]  /*8140*/  LOP3.LUT R40, R57, UR16, R64, 0x96, !PT ;  /* 0x0000001039287c12 */ /* 0x000fe2000f8e9640 */
[----:B------:R-:W2:Y:S02]  /*8150*/  SHFL.BFLY PT, R221, R35, 0x1, 0x1f ;  /* 0x0c201f0023dd7f89 */ /* 0x000ea400000e0000 */
[----:B------:R-:W-:Y:S01]  /*8160*/  IMAD.MOV.U32 R57, RZ, RZ, R153 ;  /* 0x000000ffff397224 */ /* 0x000fe200078e0099 */
[----:B------:R-:W-:Y:S01]  /*8170*/  LOP3.LUT R38, R149, UR14, R56, 0x96, !PT ;  /* 0x0000000e95267c12 */ /* 0x000fe2000f8e9638 */
[----:B------:R-:W-:Y:S01]  /*8180*/  IMAD.WIDE.U32 R40, R40, -0x2daee0ad, RZ ;  /* 0xd2511f5328287825 */ /* 0x000fe200078e00ff */
[----:B-1----:R-:W-:-:S03]  /*8190*/  FMNMX.FTZ R224, R39, R224, !PT ;  /* 0x000000e027e07209 */ /* 0x002fc60007810000 */
[----:B------:R-:W-:Y:S01]  /*81a0*/  IMAD.WIDE.U32 R58, R38, -0x2daee0ad, RZ ;  /* 0xd2511f53263a7825 */ /* 0x000fe200078e00ff */
[----:B------:R-:W-:-:S03]  /*81b0*/  LOP3.LUT R38, R41, UR13, R42, 0x96, !PT ;  /* 0x0000000d29267c12 */ /* 0x000fc6000f8e962a */
[C---:B------:R-:W-:Y:S01]  /*81c0*/  FMUL.FTZ R153, R224.reuse, UR10 ;  /* 0x0000000ae0997c20 */ /* 0x040fe20008410000 */
[C---:B------:R-:W-:Y:S01]  /*81d0*/  FSETP.NEU.FTZ.AND P1, PT, R224.reuse, -INF , PT ;  /* 0xff800000e000780b */ /* 0x040fe20003f3d000 */
[----:B------:R-:W-:Y:S01]  /*81e0*/  IMAD.MOV.U32 R56, RZ, RZ, R152 ;  /* 0x000000ffff387224 */ /* 0x000fe200078e0098 */
[----:B------:R-:W-:Y:S02]  /*81f0*/  LOP3.LUT R34, R59, UR5, R40, 0x96, !PT ;  /* 0x000000053b227c12 */ /* 0x000fe4000f8e9628 */
[----:B------:R-:W-:Y:S02]  /*8200*/  FSEL R153, R153, RZ, P1 ;  /* 0x000000ff99997208 */ /* 0x000fe40000800000 */
[----:B------:R-:W-:Y:S01]  /*8210*/  FSEL R134, R224, RZ, P1 ;  /* 0x000000ffe0867208 */ /* 0x000fe20000800000 */
[----:B------:R-:W-:-:S04]  /*8220*/  IMAD.WIDE.U32 R40, R34, -0x326172a9, RZ ;  /* 0xcd9e8d5722287825 */ /* 0x000fc800078e00ff */
[--C-:B------:R-:W-:Y:S01]  /*8230*/  FFMA.FTZ R66, R36, UR10, -R153.reuse ;  /* 0x0000000a24427c23 */ /* 0x100fe20008010899 */
[--C-:B------:R-:W-:Y:S01]  /*8240*/  FFMA.FTZ R65, R32, UR10, -R153.reuse ;  /* 0x0000000a20417c23 */ /* 0x100fe20008010899 */
[----:B------:R-:W-:Y:S01]  /*8250*/  FFMA.FTZ R64, R10, UR10, -R153 ;  /* 0x0000000a0a407c23 */ /* 0x000fe20008010899 */
[----:B------:R-:W-:Y:S01]  /*8260*/  LOP3.LUT R39, R40, 0xffff, RZ, 0xc0, !PT ;  /* 0x0000ffff28277812 */ /* 0x000fe200078ec0ff */
[----:B------:R-:W-:Y:S01]  /*8270*/  FADD.FTZ R134, R136, -R134 ;  /* 0x8000008688867221 */ /* 0x000fe20000010000 */
[----:B------:R-:W-:Y:S01]  /*8280*/  LOP3.LUT R34, R40, 0xff, RZ, 0xc0, !PT ;  /* 0x000000ff28227812 */ /* 0x000fe200078ec0ff */
[----:B------:R-:W-:Y:S01]  /*8290*/  MUFU.EX2 R66, R66 ;  /* 0x0000004200427308 */ /* 0x000fe20000000800 */
[----:B------:R-:W-:Y:S01]  /*82a0*/  SHF.R.U32.HI R39, RZ, 0x8, R39 ;  /* 0x00000008ff277819 */ /* 0x000fe20000011627 */
[----:B------:R-:W-:Y:S01]  /*82b0*/  FMUL.FTZ R134, R134, UR10 ;  /* 0x0000000a86867c20 */ /* 0x000fe20008410000 */
[----:B--2---:R-:W-:Y:S02]  /*82c0*/  FMNMX.FTZ R221, R35, R221, !PT ;  /* 0x000000dd23dd7209 */ /* 0x004fe40007810000 */
[----:B------:R-:W-:-:S02]  /*82d0*/  SHF.R.U32.HI R35, RZ, 0x10, R40 ;  /* 0x00000010ff237819 */ /* 0x000fc40000011628 */
[----:B------:R-:W-:Y:S01]  /*82e0*/  PRMT R34, R34, 0x5410, R39 ;  /* 0x0000541022227816 */ /* 0x000fe20000000027 */
[----:B------:R-:W-:Y:S01]  /*82f0*/  IMAD.WIDE.U32 R38, R38, -0x326172a9, RZ ;  /* 0xcd9e8d5726267825 */ /* 0x000fe200078e00ff */
[----:B------:R-:W-:-:S03]  /*8300*/  LOP3.LUT R35, R35, 0xff, RZ, 0xc0, !PT ;  /* 0x000000ff23237812 */ /* 0x000fc600078ec0ff */
[C---:B------:R-:W-:Y:S01]  /*8310*/  FMUL.FTZ R142, R221.reuse, UR10 ;  /* 0x0000000add8e7c20 */ /* 0x040fe20008410000 */
[----:B------:R-:W-:Y:S01]  /*8320*/  SHF.R.U32.HI R36, RZ, 0x18, R40 ;  /* 0x00000018ff247819 */ /* 0x000fe20000011628 */
[----:B------:R-:W-:Y:S01]  /*8330*/  MUFU.EX2 R64, R64 ;  /* 0x0000004000407308 */ /* 0x000fe20000000800 */
[----:B------:R-:W-:Y:S01]  /*8340*/  FSETP.NEU.FTZ.AND P0, PT, R221, -INF , PT ;  /* 0xff800000dd00780b */ /* 0x000fe20003f1d000 */
[----:B------:R-:W-:Y:S01]  /*8350*/  IMAD.MOV.U32 R40, RZ, RZ, R58 ;  /* 0x000000ffff287224 */ /* 0x000fe200078e003a */
[----:B------:R-:W-:Y:S01]  /*8360*/  PRMT R32, R35, 0x5410, R36 ;  /* 0x0000541023207816 */ /* 0x000fe20000000024 */
[----:B------:R-:W-:Y:S01]  /*8370*/  IMAD.MOV.U32 R36, RZ, RZ, R56 ;  /* 0x000000ffff247224 */ /* 0x000fe200078e0038 */
[----:B------:R-:W-:Y:S01]  /*8380*/  LOP3.LUT R35, R41, UR21, R38, 0x96, !PT ;  /* 0x0000001529237c12 */ /* 0x000fe2000f8e9626 */
[----:B------:R-:W-:Y:S02]  /*8390*/  IMAD.MOV.U32 R41, RZ, RZ, R59 ;  /* 0x000000ffff297224 */ /* 0x000fe400078e003b */
[----:B------:R-:W-:Y:S01]  /*83a0*/  FFMA.FTZ R59, R11, UR10, -R153 ;  /* 0x0000000a0b3b7c23 */ /* 0x000fe20008010899 */
[----:B------:R-:W-:Y:S01]  /*83b0*/  FSEL R142, R142, RZ, P0 ;  /* 0x000000ff8e8e7208 */ /* 0x000fe20000000000 */
[----:B------:R-:W-:Y:S01]  /*83c0*/  MUFU.EX2 R65, R65 ;  /* 0x0000004100417308 */ /* 0x000fe20000000800 */
[----:B------:R-:W-:-:S02]  /*83d0*/  LOP3.LUT R10, R35, 0xffff, RZ, 0xc0, !PT ;  /* 0x0000ffff230a7812 */ /* 0x000fc400078ec0ff */
[----:B------:R-:W-:Y:S01]  /*83e0*/  LOP3.LUT R11, R35, 0xff, RZ, 0xc0, !PT ;  /* 0x000000ff230b7812 */ /* 0x000fe200078ec0ff */
[--C-:B------:R-:W-:Y:S01]  /*83f0*/  FFMA.FTZ R58, R37, UR10, -R142.reuse ;  /* 0x0000000a253a7c23 */ /* 0x100fe2000801088e */
[----:B------:R-:W-:Y:S02]  /*8400*/  IMAD.MOV.U32 R37, RZ, RZ, R57 ;  /* 0x000000ffff257224 */ /* 0x000fe400078e0039 */
[--C-:B------:R-:W-:Y:S01]  /*8410*/  FFMA.FTZ R57, R8, UR10, -R142.reuse ;  /* 0x0000000a08397c23 */ /* 0x100fe2000801088e */
[--C-:B------:R-:W-:Y:S01]  /*8420*/  SHF.R.U32.HI R8, RZ, 0x10, R35.reuse ;  /* 0x00000010ff087819 */ /* 0x100fe20000011623 */
[----:B------:R-:W1:Y:S01]  /*8430*/  MUFU.EX2 R59, R59 ;  /* 0x0000003b003b7308 */ /* 0x000e620000000800 */
[----:B------:R-:W-:Y:S01]  /*8440*/  SHF.R.U32.HI R35, RZ, 0x18, R35 ;  /* 0x00000018ff237819 */ /* 0x000fe20000011623 */
[--C-:B------:R-:W-:Y:S01]  /*8450*/  FFMA.FTZ R56, R9, UR10, -R142.reuse ;  /* 0x0000000a09387c23 */ /* 0x100fe2000801088e */
[----:B------:R-:W-:Y:S01]  /*8460*/  HSET2.LE.AND R34, R34, R62, PT ;  /* 0x0000003e22227233 */ /* 0x000fe20003803000 */
[----:B------:R-:W-:Y:S01]  /*8470*/  FFMA.FTZ R67, R33, UR10, -R142 ;  /* 0x0000000a21437c23 */ /* 0x000fe2000801088e */
[----:B------:R-:W-:-:S02]  /*8480*/  LOP3.LUT R8, R8, 0xff, RZ, 0xc0, !PT ;  /* 0x000000ff08087812 */ /* 0x000fc400078ec0ff */
[----:B------:R-:W-:Y:S01]  /*8490*/  FSEL R133, R221, RZ, P0 ;  /* 0x000000ffdd857208 */ /* 0x000fe20000000000 */
[----:B------:R-:W-:Y:S01]  /*84a0*/  MUFU.EX2 R57, R57 ;  /* 0x0000003900397308 */ /* 0x000fe20000000800 */
[----:B------:R-:W-:Y:S02]  /*84b0*/  PRMT R8, R8, 0x5410, R35 ;  /* 0x0000541008087816 */ /* 0x000fe40000000023 */
[----:B------:R-:W-:Y:S01]  /*84c0*/  SHF.R.U32.HI R10, RZ, 0x8, R10 ;  /* 0x00000008ff0a7819 */ /* 0x000fe2000001160a */
[----:B------:R-:W-:-:S04]  /*84d0*/  FADD.FTZ R133, R135, -R133 ;  /* 0x8000008587857221 */ /* 0x000fc80000010000 */
[----:B------:R-:W-:Y:S01]  /*84e0*/  MUFU.EX2 R134, R134 ;  /* 0x0000008600867308 */ /* 0x000fe20000000800 */
[----:B-1----:R-:W-:Y:S02]  /*84f0*/  F2FP.F16.F32.PACK_AB R42, R59, R64 ;  /* 0x000000403b2a723e */ /* 0x002fe400000000ff */
[----:B------:R-:W-:Y:S02]  /*8500*/  HSET2.LE.AND R32, R32, R62, PT ;  /* 0x0000003e20207233 */ /* 0x000fe40003803000 */
[----:B------:R-:W-:Y:S02]  /*8510*/  LOP3.LUT R42, R34, R42, RZ, 0xc0, !PT ;  /* 0x0000002a222a7212 */ /* 0x000fe400078ec0ff */
[----:B------:R-:W2:Y:S01]  /*8520*/  LDL.LU.64 R34, [R1] ;  /* 0x0000000001227983 */ /* 0x000ea20000300a00 */
[----:B------:R-:W1:Y:S01]  /*8530*/  MUFU.EX2 R56, R56 ;  /* 0x0000003800387308 */ /* 0x000e620000000800 */
[----:B------:R-:W-:Y:S01]  /*8540*/  FMUL.FTZ R133, R133, UR10 ;  /* 0x0000000a85857c20 */ /* 0x000fe20008410000 */
[----:B------:R-:W-:-:S06]  /*8550*/  PRMT R10, R11, 0x5410, R10 ;  /* 0x000054100b0a7816 */ /* 0x000fcc000000000a */
[----:B------:R-:W-:Y:S08]  /*8560*/  MUFU.EX2 R58, R58 ;  /* 0x0000003a003a7308 */ /* 0x000ff00000000800 */
[----:B------:R-:W3:Y:S01]  /*8570*/  MUFU.EX2 R67, R67 ;  /* 0x0000004300437308 */ /* 0x000ee20000000800 */
[----:B-1----:R-:W-:-:S07]  /*8580*/  F2FP.F16.F32.PACK_AB R43, R56, R57 ;  /* 0x00000039382b723e */ /* 0x002fce00000000ff */
[----:B------:R-:W1:Y:S01]  /*8590*/  MUFU.EX2 R133, R133 ;  /* 0x0000008500857308 */ /* 0x000e620000000800 */
[----:B------:R-:W-:Y:S01]  /*85a0*/  LOP3.LUT R43, R32, R43, RZ, 0xc0, !PT ;  /* 0x0000002b202b7212 */ /* 0x000fe200078ec0ff */
[----:B------:R-:W-:Y:S01]  /*85b0*/  IMAD.MOV.U32 R32, RZ, RZ, R40 ;  /* 0x000000ffff207224 */ /* 0x000fe200078e0028 */
[--C-:B------:R-:W-:Y:S01]  /*85c0*/  HSET2.LE.AND R10, R10, R62.reuse, PT ;  /* 0x0000003e0a0a7233 */ /* 0x100fe20003803000 */
[----:B------:R-:W-:Y:S01]  /*85d0*/  IMAD.MOV.U32 R33, RZ, RZ, R41 ;  /* 0x000000ffff217224 */ /* 0x000fe200078e0029 */
[----:B------:R-:W-:Y:S02]  /*85e0*/  HSET2.LE.AND R8, R8, R62, PT ;  /* 0x0000003e08087233 */ /* 0x000fe40003803000 */
[----:B------:R-:W-:Y:S02]  /*85f0*/  F2FP.F16.F32.PACK_AB R40, R65, R66 ;  /* 0x000000424128723e */ /* 0x000fe400000000ff */
[----:B---3--:R-:W-:Y:S01]  /*8600*/  F2FP.F16.F32.PACK_AB R41, R67, R58 ;  /* 0x0000003a4329723e */ /* 0x008fe200000000ff */
[----:B------:R-:W-:Y:S01]  /*8610*/  FMUL.FTZ R9, R129, R134 ;  /* 0x0000008681097220 */ /* 0x000fe20000410000 */
[----:B------:R-:W-:-:S02]  /*8620*/  LOP3.LUT R40, R10, R40, RZ, 0xc0, !PT ;  /* 0x000000280a287212 */ /* 0x000fc400078ec0ff */
[----:B------:R-:W-:Y:S01]  /*8630*/  LOP3.LUT R41, R8, R41, RZ, 0xc0, !PT ;  /* 0x0000002908297212 */ /* 0x000fe200078ec0ff */
[-C--:B------:R-:W-:Y:S01]  /*8640*/  FMUL.FTZ R8, R128, R134.reuse ;  /* 0x0000008680087220 */ /* 0x080fe20000410000 */
[-C--:B-1----:R-:W-:Y:S01]  /*8650*/  FMUL.FTZ R10, R130, R133.reuse ;  /* 0x00000085820a7220 */ /* 0x082fe20000410000 */
[-C--:B------:R-:W-:Y:S01]  /*8660*/  FMUL.FTZ R11, R131, R133.reuse ;  /* 0x00000085830b7220 */ /* 0x080fe20000410000 */
[----:B------:R-:W-:Y:S02]  /*8670*/  IMAD.MOV.U32 R130, RZ, RZ, R32 ;  /* 0x000000ffff827224 */ /* 0x000fe400078e0020 */
[-C--:B------:R-:W-:Y:S01]  /*8680*/  FMUL.FTZ R32, R112, R134.reuse ;  /* 0x0000008670207220 */ /* 0x080fe20000410000 */
[----:B------:R-:W-:Y:S02]  /*8690*/  IMAD.MOV.U32 R131, RZ, RZ, R33 ;  /* 0x000000ffff837224 */ /* 0x000fe400078e0021 */
        /* <DEDUP_REMOVED lines=9> */
[----:B------:R-:W-:Y:S01]  /*8730*/  FFMA.FTZ R144, R241, UR10, -R204 ;  /* 0x0000000af1907c23 */ /* 0x000fe200080108cc */
[----:B------:R-:W-:Y:S01]  /*8740*/  HMMA.16816.F32 R8, R40, R4, R8 ;  /* 0x000000042808723c */ /* 0x000fe20000001808 */
[-C--:B------:R-:W-:Y:S01]  /*8750*/  FMUL.FTZ R80, R80, R134.reuse ;  /* 0x0000008650507220 */ /* 0x080fe20000410000 */
[----:B------:R-:W-:Y:S01]  /*8760*/  FMUL.FTZ R81, R81, R134 ;  /* 0x0000008651517220 */ /* 0x000fe20000410000 */
[----:B------:R-:W-:-:S03]  /*8770*/  FMUL.FTZ R82, R82, R133 ;  /* 0x0000008552527220 */ /* 0x000fc60000410000 */
[----:B------:R-:W-:Y:S01]  /*8780*/  HMMA.16816.F32 R4, R40, R6, R116 ;  /* 0x000000062804723c */ /* 0x000fe20000001874 */
[----:B------:R-:W-:Y:S01]  /*8790*/  FMUL.FTZ R83, R83, R133 ;  /* 0x0000008553537220 */ /* 0x000fe20000410000 */
[----:B------:R-:W-:Y:S05]  /*87a0*/  MUFU.EX2 R144, R144 ;  /* 0x0000009000907308 */ /* 0x000fea0000000800 */
[----:B------:R-:W-:Y:S02]  /*87b0*/  IMAD.MOV.U32 R116, RZ, RZ, R36 ;  /* 0x000000ffff747224 */ /* 0x000fe400078e0024 */
[----:B------:R-:W-:Y:S01]  /*87c0*/  FMUL.FTZ R36, R72, R134 ;  /* 0x0000008648247220 */ /* 0x000fe20000410000 */
[----:B------:R-:W-:-:S02]  /*87d0*/  IMAD.MOV.U32 R117, RZ, RZ, R37 ;  /* 0x000000ffff757224 */ /* 0x000fc400078e0025 */
        /* <DEDUP_REMOVED lines=9> */
[C---:B------:R-:W-:Y:S06]  /*8870*/  HMMA.16816.F32 R80, R40.reuse, R22, R80 ;  /* 0x000000162850723c */ /* 0x040fec0000001850 */
[----:B------:R-:W-:Y:S01]  /*8880*/  HMMA.16816.F32 R36, R40, R20, R36 ;  /* 0x000000142824723c */ /* 0x000fe20000001824 */
[-C--:B------:R-:W-:Y:S01]  /*8890*/  FMUL.FTZ R92, R92, R134.reuse ;  /* 0x000000865c5c7220 */ /* 0x080fe20000410000 */
[----:B------:R-:W-:Y:S01]  /*88a0*/  FMUL.FTZ R93, R93, R134 ;  /* 0x000000865d5d7220 */ /* 0x000fe20000410000 */
[----:B------:R-:W-:-:S03]  /*88b0*/  FMUL.FTZ R94, R94, R133 ;  /* 0x000000855e5e7220 */ /* 0x000fc60000410000 */
[C---:B------:R-:W-:Y:S01]  /*88c0*/  HMMA.16816.F32 R96, R40.reuse, R16, R96 ;  /* 0x000000102860723c */ /* 0x040fe20000001860 */
[----:B------:R-:W-:Y:S01]  /*88d0*/  FMUL.FTZ R95, R95, R133 ;  /* 0x000000855f5f7220 */ /* 0x000fe20000410000 */
[----:B------:R-:W-:Y:S01]  /*88e0*/  FFMA.FTZ R147, R47, UR10, -R164 ;  /* 0x0000000a2f937c23 */ /* 0x000fe200080108a4 */
[----:B------:R-:W-:Y:S02]  /*88f0*/  IMAD.MOV.U32 R112, RZ, RZ, R118 ;  /* 0x000000ffff707224 */ /* 0x000fe400078e0076 */
[----:B------:R-:W-:Y:S02]  /*8900*/  IMAD.MOV.U32 R113, RZ, RZ, R119 ;  /* 0x000000ffff717224 */ /* 0x000fe400078e0077 */
[--C-:B------:R-:W-:Y:S01]  /*8910*/  FFMA.FTZ R136, R249, UR10, -R204.reuse ;  /* 0x0000000af9887c23 */ /* 0x100fe200080108cc */
[----:B------:R-:W-:Y:S01]  /*8920*/  HMMA.16816.F32 R92, R40, R18, R92 ;  /* 0x00000012285c723c */ /* 0x000fe2000000185c */
[----:B------:R-:W-:Y:S01]  /*8930*/  FFMA.FTZ R135, R250, UR10, -R204 ;  /* 0x0000000afa877c23 */ /* 0x000fe200080108cc */
[----:B------:R-:W-:Y:S01]  /*8940*/  MUFU.EX2 R147, R147 ;  /* 0x0000009300937308 */ /* 0x000fe20000000800 */
[----:B------:R-:W-:-:S07]  /*8950*/  FFMA.FTZ R152, R44, UR10, -R164 ;  /* 0x0000000a2c987c23 */ /* 0x000fce00080108a4 */
[----:B------:R-:W-:Y:S08]  /*8960*/  MUFU.EX2 R136, R136 ;  /* 0x0000008800887308 */ /* 0x000ff00000000800 */
[----:B------:R-:W-:Y:S08]  /*8970*/  MUFU.EX2 R135, R135 ;  /* 0x0000008700877308 */ /* 0x000ff00000000800 */
[----:B------:R-:W-:Y:S01]  /*8980*/  MUFU.EX2 R152, R152 ;  /* 0x0000009800987308 */ /* 0x000fe20000000800 */
[--C-:B------:R-:W-:Y:S01]  /*8990*/  FFMA.FTZ R249, R126, UR10, -R142.reuse ;  /* 0x0000000a7ef97c23 */ /* 0x100fe2000801088e */
[--C-:B------:R-:W-:Y:S01]  /*89a0*/  FFMA.FTZ R250, R122, UR10, -R142.reuse ;  /* 0x0000000a7afa7c23 */ /* 0x100fe2000801088e */
[----:B------:R-:W-:-:S05]  /*89b0*/  FFMA.FTZ R123, R123, UR10, -R142 ;  /* 0x0000000a7b7b7c23 */ /* 0x000fca000801088e */
[----:B------:R-:W-:Y:S01]  /*89c0*/  MUFU.EX2 R249, R249 ;  /* 0x000000f900f97308 */ /* 0x000fe20000000800 */
[--C-:B------:R-:W-:Y:S01]  /*89d0*/  FFMA.FTZ R245, R245, UR10, -R153.reuse ;  /* 0x0000000af5f57c23 */ /* 0x100fe20008010899 */
[--C-:B------:R-:W-:Y:S01]  /*89e0*/  FFMA.FTZ R241, R251, UR10, -R153.reuse ;  /* 0x0000000afbf17c23 */ /* 0x100fe20008010899 */
[----:B------:R-:W-:-:S05]  /*89f0*/  FFMA.FTZ R246, R125, UR10, -R153 ;  /* 0x0000000a7df67c23 */ /* 0x000fca0008010899 */
[----:B------:R-:W-:Y:S08]  /*8a00*/  MUFU.EX2 R250, R250 ;  /* 0x000000fa00fa7308 */ /* 0x000ff00000000800 */
[----:B------:R-:W-:Y:S08]  /*8a10*/  MUFU.EX2 R245, R245 ;  /* 0x000000f500f57308 */ /* 0x000ff00000000800 */
[----:B------:R-:W-:Y:S08]  /*8a20*/  MUFU.EX2 R241, R241 ;  /* 0x000000f100f17308 */ /* 0x000ff00000000800 */
[----:B------:R-:W-:Y:S01]  /*8a30*/  MUFU.EX2 R246, R246 ;  /* 0x000000f600f67308 */ /* 0x000fe20000000800 */
[----:B--2---:R-:W-:-:S02]  /*8a40*/  IMAD.MOV.U32 R128, RZ, RZ, R34 ;  /* 0x000000ffff807224 */ /* 0x004fc400078e0022 */
[-C--:B------:R-:W-:Y:S01]  /*8a50*/  FMUL.FTZ R34, R114, R133.reuse ;  /* 0x0000008572227220 */ /* 0x080fe20000410000 */
[----:B------:R-:W-:Y:S02]  /*8a60*/  IMAD.MOV.U32 R129, RZ, RZ, R35 ;  /* 0x000000ffff817224 */ /* 0x000fe400078e0023 */
[----:B------:R-:W-:-:S07]  /*8a70*/  FMUL.FTZ R35, R115, R133 ;  /* 0x0000008573237220 */ /* 0x000fce0000410000 */
[C---:B------:R-:W-:Y:S06]  /*8a80*/  HMMA.16816.F32 R32, R40.reuse, R12, R32 ;  /* 0x0000000c2820723c */ /* 0x040fec0000001820 */
[----:B------:R-:W-:Y:S01]  /*8a90*/  HMMA.16816.F32 R12, R40, R14, R68 ;  /* 0x0000000e280c723c */ /* 0x000fe20000001844 */
[----:B------:R-:W-:Y:S01]  /*8aa0*/  IMAD.MOV.U32 R114, RZ, RZ, R148 ;  /* 0x000000ffff727224 */ /* 0x000fe200078e0094 */
[----:B------:R-:W-:Y:S05]  /*8ab0*/  LDSM.16.MT88.4 R40, [R178+0x6800] ;  /* 0x00680000b228783b */ /* 0x000fea0000004200 */
[----:B------:R-:W-:-:S04]  /*8ac0*/  IMAD.WIDE.U32 R70, R143, -0x2daee0ad, RZ ;  /* 0xd2511f538f467825 */ /* 0x000fc800078e00ff */
[----:B------:R-:W-:-:S06]  /*8ad0*/  FFMA.FTZ R143, R248, UR10, -R204 ;  /* 0x0000000af88f7c23 */ /* 0x000fcc00080108cc */
[----:B------:R-:W1:Y:S01]  /*8ae0*/  MUFU.EX2 R143, R143 ;  /* 0x0000008f008f7308 */ /* 0x000e620000000800 */
[C---:B------:R-:W-:Y:S02]  /*8af0*/  LOP3.LUT R68, R70.reuse, 0xffff, RZ, 0xc0, !PT ;  /* 0x0000ffff46447812 */ /* 0x040fe400078ec0ff */
[----:B------:R-:W-:Y:S02]  /*8b00*/  LOP3.LUT R20, R70, 0xff, RZ, 0xc0, !PT ;  /* 0x000000ff46147812 */ /* 0x000fe400078ec0ff */
[----:B------:R-:W-:Y:S02]  /*8b10*/  SHF.R.U32.HI R68, RZ, 0x8, R68 ;  /* 0x00000008ff447819 */ /* 0x000fe40000011644 */
[----:B------:R-:W-:Y:S02]  /*8b20*/  LOP3.LUT R22, R71, UR22, R116, 0x96, !PT ;  /* 0x0000001647167c12 */ /* 0x000fe4000f8e9674 */
[----:B------:R-:W-:Y:S01]  /*8b30*/  SHF.R.U32.HI R23, RZ, 0x10, R70 ;  /* 0x00000010ff177819 */ /* 0x000fe20000011646 */
[----:B------:R-:W-:Y:S01]  /*8b40*/  IMAD.MOV.U32 R115, RZ, RZ, R149 ;  /* 0x000000ffff737224 */ /* 0x000fe200078e0095 */
[----:B------:R-:W-:Y:S01]  /*8b50*/  PRMT R20, R20, 0x5410, R68 ;  /* 0x0000541014147816 */ /* 0x000fe20000000044 */
[----:B------:R-:W-:Y:S01]  /*8b60*/  FFMA.FTZ R148, R45, UR10, -R164 ;  /* 0x0000000a2d947c23 */ /* 0x000fe200080108a4 */
[----:B------:R-:W-:Y:S01]  /*8b70*/  LOP3.LUT R16, R23, 0xff, RZ, 0xc0, !PT ;  /* 0x000000ff17107812 */ /* 0x000fe200078ec0ff */
[----:B------:R-:W2:Y:S01]  /*8b80*/  LDSM.16.MT88.4 R116, [R180+0x6800] ;  /* 0x00680000b474783b */ /* 0x000ea20000004200 */
[----:B------:R-:W-:-:S02]  /*8b90*/  LOP3.LUT R17, R22, 0xffff, RZ, 0xc0, !PT ;  /* 0x0000ffff16117812 */ /* 0x000fc400078ec0ff */
[----:B------:R-:W-:Y:S01]  /*8ba0*/  SHF.R.U32.HI R23, RZ, 0x10, R22 ;  /* 0x00000010ff177819 */ /* 0x000fe20000011616 */
[----:B------:R-:W-:Y:S01]  /*8bb0*/  FFMA.FTZ R149, R46, UR10, -R164 ;  /* 0x0000000a2e957c23 */ /* 0x000fe200080108a4 */
[----:B------:R-:W-:Y:S02]  /*8bc0*/  LOP3.LUT R68, R22, 0xff, RZ, 0xc0, !PT ;  /* 0x000000ff16447812 */ /* 0x000fe400078ec0ff */
[----:B------:R-:W-:Y:S02]  /*8bd0*/  SHF.R.U32.HI R21, RZ, 0x18, R70 ;  /* 0x00000018ff157819 */ /* 0x000fe40000011646 */
[----:B------:R-:W-:Y:S02]  /*8be0*/  SHF.R.U32.HI R22, RZ, 0x18, R22 ;  /* 0x00000018ff167819 */ /* 0x000fe40000011616 */
[----:B------:R-:W-:Y:S02]  /*8bf0*/  SHF.R.U32.HI R17, RZ, 0x8, R17 ;  /* 0x00000008ff117819 */ /* 0x000fe40000011611 */
[----:B------:R-:W-:-:S02]  /*8c00*/  HSET2.LE.AND R20, R20, R62, PT ;  /* 0x0000003e14147233 */ /* 0x000fc40003803000 */
[----:B------:R-:W-:Y:S02]  /*8c10*/  LOP3.LUT R45, R23, 0xff, RZ, 0xc0, !PT ;  /* 0x000000ff172d7812 */ /* 0x000fe400078ec0ff */
[----:B-1----:R-:W-:Y:S02]  /*8c20*/  F2FP.F16.F32.PACK_AB R46, R143, R144 ;  /* 0x000000908f2e723e */ /* 0x002fe400000000ff */
[----:B------:R-:W-:Y:S02]  /*8c30*/  PRMT R47, R16, 0x5410, R21 ;  /* 0x00005410102f7816 */ /* 0x000fe40000000015 */
[----:B------:R-:W-:Y:S02]  /*8c40*/  PRMT R68, R68, 0x5410, R17 ;  /* 0x0000541044447816 */ /* 0x000fe40000000011 */
[----:B------:R-:W-:Y:S01]  /*8c50*/  PRMT R45, R45, 0x5410, R22 ;  /* 0x000054102d2d7816 */ /* 0x000fe20000000016 */
[----:B------:R-:W-:Y:S01]  /*8c60*/  LDSM.16.MT88.4 R16, [R176+0x6800] ;  /* 0x00680000b010783b */ /* 0x000fe20000004200 */
[----:B------:R-:W-:Y:S01]  /*8c70*/  LOP3.LUT R46, R20, R46, RZ, 0xc0, !PT ;  /* 0x0000002e142e7212 */ /* 0x000fe200078ec0ff */
[----:B------:R-:W1:Y:S02]  /*8c80*/  MUFU.EX2 R148, R148 ;  /* 0x0000009400947308 */ /* 0x000e640000000800 */
[----:B------:R-:W3:Y:S01]  /*8c90*/  LDSM.16.MT88.4 R20, [R177+0x6800] ;  /* 0x00680000b114783b */ /* 0x000ee20000004200 */
[----:B------:R-:W-:-:S05]  /*8ca0*/  HSET2.LE.AND R47, R47, R62, PT ;  /* 0x0000003e2f2f7233 */ /* 0x000fca0003803000 */
[----:B------:R-:W4:Y:S01]  /*8cb0*/  MUFU.EX2 R149, R149 ;  /* 0x0000009500957308 */ /* 0x000f220000000800 */
[----:B-1----:R-:W-:-:S04]  /*8cc0*/  F2FP.F16.F32.PACK_AB R44, R147, R148 ;  /* 0x00000094932c723e */ /* 0x002fc800000000ff */
[----:B------:R-:W-:Y:S02]  /*8cd0*/  LOP3.LUT R47, R47, R44, RZ, 0xc0, !PT ;  /* 0x0000002c2f2f7212 */ /* 0x000fe400078ec0ff */
[--C-:B------:R-:W-:Y:S02]  /*8ce0*/  HSET2.LE.AND R44, R68, R62.reuse, PT ;  /* 0x0000003e442c7233 */ /* 0x100fe40003803000 */
[----:B------:R-:W-:Y:S02]  /*8cf0*/  F2FP.F16.F32.PACK_AB R68, R135, R136 ;  /* 0x000000888744723e */ /* 0x000fe400000000ff */
[----:B------:R-:W-:Y:S02]  /*8d00*/  HSET2.LE.AND R45, R45, R62, PT ;  /* 0x0000003e2d2d7233 */ /* 0x000fe40003803000 */
[----:B------:R-:W-:Y:S02]  /*8d10*/  LOP3.LUT R44, R44, R68, RZ, 0xc0, !PT ;  /* 0x000000442c2c7212 */ /* 0x000fe400078ec0ff */
[----:B----4-:R-:W-:-:S04]  /*8d20*/  F2FP.F16.F32.PACK_AB R68, R152, R149 ;  /* 0x000000959844723e */ /* 0x010fc800000000ff */
[----:B------:R-:W-:-:S07]  /*8d30*/  LOP3.LUT R45, R45, R68, RZ, 0xc0, !PT ;  /* 0x000000442d2d7212 */ /* 0x000fce00078ec0ff */
[C---:B--2---:R-:W-:Y:S06]  /*8d40*/  HMMA.16816.F32 R24, R44.reuse, R116, R24 ;  /* 0x000000742c18723c */ /* 0x044fec0000001818 */
[C---:B------:R-:W-:Y:S06]  /*8d50*/  HMMA.16816.F32 R28, R44.reuse, R118, R28 ;  /* 0x000000762c1c723c */ /* 0x040fec000000181c */
[C---:B------:R-:W-:Y:S06]  /*8d60*/  HMMA.16816.F32 R108, R44.reuse, R40, R108 ;  /* 0x000000282c6c723c */ /* 0x040fec000000186c */
[C---:B------:R-:W-:Y:S06]  /*8d70*/  HMMA.16816.F32 R104, R44.reuse, R42, R104 ;  /* 0x0000002a2c68723c */ /* 0x040fec0000001868 */
[C---:B---3--:R-:W-:Y:S06]  /*8d80*/  HMMA.16816.F32 R76, R44.reuse, R20, R76 ;  /* 0x000000142c4c723c */ /* 0x048fec000000184c */
[C---:B------:R-:W-:Y:S06]  /*8d90*/  HMMA.16816.F32 R100, R44.reuse, R22, R100 ;  /* 0x000000162c64723c */ /* 0x040fec0000001864 */
[C---:B------:R-:W-:Y:S06]  /*8da0*/  HMMA.16816.F32 R84, R44.reuse, R16, R84 ;  /* 0x000000102c54723c */ /* 0x040fec0000001854 */
[----:B------:R-:W-:Y:S07]  /*8db0*/  HMMA.16816.F32 R88, R44, R18, R88 ;  /* 0x000000122c58723c */ /* 0x000fee0000001858 */
[----:B------:R-:W-:Y:S01]  /*8dc0*/  LOP3.LUT R44, R113, UR12, R114, 0x96, !PT ;  /* 0x0000000c712c7c12 */ /* 0x000fe2000f8e9672 */
[----:B------:R-:W-:-:S04]  /*8dd0*/  VIADD R114, R227, 0x1 ;  /* 0x00000001e3727836 */ /* 0x000fc80000000000 */
[----:B------:R-:W-:Y:S01]  /*8de0*/  IMAD.WIDE.U32 R46, R44, -0x2daee0ad, RZ ;  /* 0xd2511f532c2e7825 */ /* 0x000fe200078e00ff */
[----:B------:R-:W-:-:S03]  /*8df0*/  LOP3.LUT R114, R247, UR27, R114, 0x96, !PT ;  /* 0x0000001bf7727c12 */ /* 0x000fc6000f8e9672 */
[----:B------:R-:W-:Y:S01]  /*8e00*/  FFMA.FTZ R247, R127, UR10, -R142 ;  /* 0x0000000a7ff77c23 */ /* 0x000fe2000801088e */
[----:B------:R-:W-:-:S05]  /*8e10*/  LOP3.LUT R68, R46, 0xffff, RZ, 0xc0, !PT ;  /* 0x0000ffff2e447812 */ /* 0x000fca00078ec0ff */
[----:B------:R-:W1:Y:S01]  /*8e20*/  MUFU.EX2 R247, R247 ;  /* 0x000000f700f77308 */ /* 0x000e620000000800 */
[----:B------:R-:W-:Y:S02]  /*8e30*/  LOP3.LUT R44, R46, 0xff, RZ, 0xc0, !PT ;  /* 0x000000ff2e2c7812 */ /* 0x000fe400078ec0ff */
[----:B------:R-:W-:Y:S02]  /*8e40*/  SHF.R.U32.HI R68, RZ, 0x8, R68 ;  /* 0x00000008ff447819 */ /* 0x000fe40000011644 */
[----:B------:R-:W-:Y:S02]  /*8e50*/  SHF.R.U32.HI R45, RZ, 0x10, R46 ;  /* 0x00000010ff2d7819 */ /* 0x000fe4000001162e */
[----:B------:R-:W-:Y:S01]  /*8e60*/  LOP3.LUT R47, R47, UR22, R130, 0x96, !PT ;  /* 0x000000162f2f7c12 */ /* 0x000fe2000f8e9682 */
[----:B------:R-:W2:Y:S01]  /*8e70*/  MUFU.EX2 R227, R123 ;  /* 0x0000007b00e37308 */ /* 0x000ea20000000800 */
[----:B------:R-:W-:Y:S02]  /*8e80*/  SHF.R.U32.HI R46, RZ, 0x18, R46 ;  /* 0x00000018ff2e7819 */ /* 0x000fe4000001162e */
[----:B------:R-:W-:-:S02]  /*8e90*/  PRMT R44, R44, 0x5410, R68 ;  /* 0x000054102c2c7816 */ /* 0x000fc40000000044 */
[----:B------:R-:W-:Y:S02]  /*8ea0*/  LOP3.LUT R45, R45, 0xff, RZ, 0xc0, !PT ;  /* 0x000000ff2d2d7812 */ /* 0x000fe400078ec0ff */
[----:B------:R-:W-:Y:S01]  /*8eb0*/  SHF.R.U32.HI R68, RZ, 0x10, R47 ;  /* 0x00000010ff447819 */ /* 0x000fe2000001162f */
[----:B------:R-:W-:Y:S01]  /*8ec0*/  FFMA.FTZ R248, R124, UR10, -R153 ;  /* 0x0000000a7cf87c23 */ /* 0x000fe20008010899 */
[C---:B------:R-:W-:Y:S02]  /*8ed0*/  LOP3.LUT R70, R47.reuse, 0xffff, RZ, 0xc0, !PT ;  /* 0x0000ffff2f467812 */ /* 0x040fe400078ec0ff */
[----:B------:R-:W-:Y:S02]  /*8ee0*/  LOP3.LUT R69, R47, 0xff, RZ, 0xc0, !PT ;  /* 0x000000ff2f457812 */ /* 0x000fe400078ec0ff */
[----:B------:R-:W-:Y:S02]  /*8ef0*/  PRMT R45, R45, 0x5410, R46 ;  /* 0x000054102d2d7816 */ /* 0x000fe4000000002e */
[----:B------:R-:W-:-:S02]  /*8f00*/  SHF.R.U32.HI R47, RZ, 0x18, R47 ;  /* 0x00000018ff2f7819 */ /* 0x000fc4000001162f */
[----:B------:R-:W-:Y:S01]  /*8f10*/  LOP3.LUT R68, R68, 0xff, RZ, 0xc0, !PT ;  /* 0x000000ff44447812 */ /* 0x000fe200078ec0ff */
[----:B------:R-:W3:Y:S01]  /*8f20*/  MUFU.EX2 R248, R248 ;  /* 0x000000f800f87308 */ /* 0x000ee20000000800 */
[----:B------:R-:W-:Y:S02]  /*8f30*/  HSET2.LE.AND R45, R45, R62, PT ;  /* 0x0000003e2d2d7233 */ /* 0x000fe40003803000 */
[----:B------:R-:W-:Y:S02]  /*8f40*/  PRMT R68, R68, 0x5410, R47 ;  /* 0x0000541044447816 */ /* 0x000fe4000000002f */
[----:B-1----:R-:W-:Y:S01]  /*8f50*/  F2FP.F16.F32.PACK_AB R47, R247, R249 ;  /* 0x000000f9f72f723e */ /* 0x002fe200000000ff */
[----:B------:R-:W-:-:S03]  /*8f60*/  IMAD.WIDE.U32 R114, R114, -0x326172a9, RZ ;  /* 0xcd9e8d5772727825 */ /* 0x000fc600078e00ff */
[----:B------:R-:W-:Y:S02]  /*8f70*/  LOP3.LUT R47, R45, R47, RZ, 0xc0, !PT ;  /* 0x0000002f2d2f7212 */ /* 0x000fe400078ec0ff */
[--C-:B------:R-:W-:Y:S02]  /*8f80*/  HSET2.LE.AND R45, R68, R62.reuse, PT ;  /* 0x0000003e442d7233 */ /* 0x100fe40003803000 */
[----:B--2---:R-:W-:Y:S02]  /*8f90*/  F2FP.F16.F32.PACK_AB R68, R250, R227 ;  /* 0x000000e3fa44723e */ /* 0x004fe400000000ff */
[----:B------:R-:W-:Y:S02]  /*8fa0*/  SHF.R.U32.HI R70, RZ, 0x8, R70 ;  /* 0x00000008ff467819 */ /* 0x000fe40000011646 */
[----:B------:R-:W-:Y:S02]  /*8fb0*/  HSET2.LE.AND R44, R44, R62, PT ;  /* 0x0000003e2c2c7233 */ /* 0x000fe40003803000 */
[----:B------:R-:W-:-:S02]  /*8fc0*/  LOP3.LUT R45, R45, R68, RZ, 0xc0, !PT ;  /* 0x000000442d2d7212 */ /* 0x000fc400078ec0ff */
[----:B------:R-:W-:Y:S02]  /*8fd0*/  PRMT R69, R69, 0x5410, R70 ;  /* 0x0000541045457816 */ /* 0x000fe40000000046 */
[----:B------:R-:W-:Y:S02]  /*8fe0*/  F2FP.F16.F32.PACK_AB R46, R241, R245 ;  /* 0x000000f5f12e723e */ /* 0x000fe400000000ff */
[----:B------:R-:W-:Y:S02]  /*8ff0*/  LOP3.LUT R68, R115, UR20, R222, 0x96, !PT ;  /* 0x0000001473447c12 */ /* 0x000fe4000f8e96de */
[----:B------:R-:W-:Y:S02]  /*9000*/  LOP3.LUT R46, R44, R46, RZ, 0xc0, !PT ;  /* 0x0000002e2c2e7212 */ /* 0x000fe400078ec0ff */
[----:B------:R-:W-:Y:S01]  /*9010*/  HSET2.LE.AND R44, R69, R62, PT ;  /* 0x0000003e452c7233 */ /* 0x000fe20003803000 */
[----:B------:R-:W-:Y:S01]  /*9020*/  IMAD.WIDE.U32 R74, R68, -0x2daee0ad, RZ ;  /* 0xd2511f53444a7825 */ /* 0x000fe200078e00ff */
[----:B---3--:R-:W-:-:S02]  /*9030*/  F2FP.F16.F32.PACK_AB R69, R246, R248 ;  /* 0x000000f8f645723e */ /* 0x008fc400000000ff */
[----:B------:R-:W-:Y:S02]  /*9040*/  LOP3.LUT R68, R243, UR18, R114, 0x96, !PT ;  /* 0x00000012f3447c12 */ /* 0x000fe4000f8e9672 */
[----:B------:R-:W-:-:S03]  /*9050*/  LOP3.LUT R44, R44, R69, RZ, 0xc0, !PT ;  /* 0x000000452c2c7212 */ /* 0x000fc600078ec0ff */
[----:B------:R-:W-:Y:S01]  /*9060*/  IMAD.WIDE.U32 R68, R68, -0x2daee0ad, RZ ;  /* 0xd2511f5344447825 */ /* 0x000fe200078e00ff */
[----:B------:R-:W-:-:S04]  /*9070*/  LOP3.LUT R244, R75, UR17, R244, 0x96, !PT ;  /* 0x000000114bf47c12 */ /* 0x000fc8000f8e96f4 */
[----:B------:R-:W-:Y:S01]  /*9080*/  LOP3.LUT R74, R69, UR15, R74, 0x96, !PT ;  /* 0x0000000f454a7c12 */ /* 0x000fe2000f8e964a */
[----:B------:R-:W-:-:S04]  /*9090*/  IMAD.WIDE.U32 R72, R244, -0x326172a9, RZ ;  /* 0xcd9e8d57f4487825 */ /* 0x000fc800078e00ff */
[----:B------:R-:W-:Y:S01]  /*90a0*/  IMAD.WIDE.U32 R74, R74, -0x326172a9, RZ ;  /* 0xcd9e8d574a4a7825 */ /* 0x000fe200078e00ff */
[----:B------:R-:W-:-:S04]  /*90b0*/  LOP3.LUT R242, R73, UR16, R242, 0x96, !PT ;  /* 0x0000001049f27c12 */ /* 0x000fc8000f8e96f2 */
[----:B------:R-:W-:Y:S01]  /*90c0*/  LOP3.LUT R72, R75, UR14, R72, 0x96, !PT ;  /* 0x0000000e4b487c12 */ /* 0x000fe2000f8e9648 */
[----:B------:R-:W-:Y:S01]  /*90d0*/  IMAD.WIDE.U32 R242, R242, -0x2daee0ad, RZ ;  /* 0xd2511f53f2f27825 */ /* 0x000fe200078e00ff */
[----:B------:R-:W-:Y:S03]  /*90e0*/  HMMA.16816.F32 R8, R44, R116, R8 ;  /* 0x000000742c08723c */ /* 0x000fe60000001808 */
[----:B------:R-:W-:-:S03]  /*90f0*/  IMAD.WIDE.U32 R72, R72, -0x2daee0ad, RZ ;  /* 0xd2511f5348487825 */ /* 0x000fc600078e00ff */
[C---:B------:R-:W-:Y:S01]  /*9100*/  HMMA.16816.F32 R116, R44.reuse, R118, R4 ;  /* 0x000000762c74723c */ /* 0x040fe20000001804 */
[----:B------:R-:W-:Y:S01]  /*9110*/  LOP3.LUT R112, R243, UR13, R68, 0x96, !PT ;  /* 0x0000000df3707c12 */ /* 0x000fe2000f8e9644 */
[--C-:B------:R-:W-:Y:S01]  /*9120*/  FFMA.FTZ R226, R226, UR10, -R204.reuse ;  /* 0x0000000ae2e27c23 */ /* 0x100fe200080108cc */
[--C-:B------:R-:W-:Y:S01]  /*9130*/  FFMA.FTZ R218, R218, UR10, -R204.reuse ;  /* 0x0000000adada7c23 */ /* 0x100fe200080108cc */
[--C-:B------:R-:W-:Y:S01]  /*9140*/  FFMA.FTZ R219, R219, UR10, -R204.reuse ;  /* 0x0000000adbdb7c23 */ /* 0x100fe200080108cc */
[----:B------:R-:W-:Y:S02]  /*9150*/  FFMA.FTZ R217, R217, UR10, -R204 ;  /* 0x0000000ad9d97c23 */ /* 0x000fe400080108cc */
[----:B------:R-:W-:Y:S01]  /*9160*/  LOP3.LUT R4, R73, UR5, R242, 0x96, !PT ;  /* 0x0000000549047c12 */ /* 0x000fe2000f8e96f2 */
[----:B------:R-:W-:Y:S01]  /*9170*/  HMMA.16816.F32 R32, R44, R40, R32 ;  /* 0x000000282c20723c */ /* 0x000fe20000001820 */
[--C-:B------:R-:W-:Y:S01]  /*9180*/  FFMA.FTZ R216, R216, UR10, -R164.reuse ;  /* 0x0000000ad8d87c23 */ /* 0x100fe200080108a4 */
[--C-:B------:R-:W-:Y:S01]  /*9190*/  FFMA.FTZ R207, R207, UR10, -R164.reuse ;  /* 0x0000000acfcf7c23 */ /* 0x100fe200080108a4 */
[----:B------:R-:W-:Y:S01]  /*91a0*/  FFMA.FTZ R206, R206, UR10, -R164 ;  /* 0x0000000acece7c23 */ /* 0x000fe200080108a4 */
[----:B------:R-:W-:-:S04]  /*91b0*/  IMAD.WIDE.U32 R4, R4, -0x326172a9, RZ ;  /* 0xcd9e8d5704047825 */ /* 0x000fc800078e00ff */
[----:B------:R-:W-:Y:S01]  /*91c0*/  FFMA.FTZ R205, R205, UR10, -R164 ;  /* 0x0000000acdcd7c23 */ /* 0x000fe200080108a4 */
[----:B------:R-:W-:Y:S01]  /*91d0*/  HMMA.16816.F32 R12, R44, R42, R12 ;  /* 0x0000002a2c0c723c */ /* 0x000fe2000000180c */
[----:B------:R-:W-:Y:S01]  /*91e0*/  LDSM.16.MT88.4 R68, [R178+0x7000] ;  /* 0x00700000b244783b */ /* 0x000fe20000004200 */
[----:B------:R-:W-:Y:S01]  /*91f0*/  IMAD.WIDE.U32 R112, R112, -0x326172a9, RZ ;  /* 0xcd9e8d5770707825 */ /* 0x000fe200078e00ff */
[C---:B------:R-:W-:Y:S02]  /*9200*/  LOP3.LUT R40, R4.reuse, 0xffff, RZ, 0xc0, !PT ;  /* 0x0000ffff04287812 */ /* 0x040fe400078ec0ff */
[----:B------:R-:W-:Y:S02]  /*9210*/  LOP3.LUT R6, R5, UR21, R112, 0x96, !PT ;  /* 0x0000001505067c12 */ /* 0x000fe4000f8e9670 */
[----:B------:R-:W-:Y:S02]  /*9220*/  SHF.R.U32.HI R40, RZ, 0x8, R40 ;  /* 0x00000008ff287819 */ /* 0x000fe40000011628 */
[----:B------:R-:W-:-:S04]  /*9230*/  LOP3.LUT R5, R4, 0xff, RZ, 0xc0, !PT ;  /* 0x000000ff04057812 */ /* 0x000fc800078ec0ff */
[----:B------:R-:W-:Y:S02]  /*9240*/  PRMT R5, R5, 0x5410, R40 ;  /* 0x0000541005057816 */ /* 0x000fe40000000028 */
[----:B------:R-:W1:Y:S01]  /*9250*/  LDSM.16.MT88.4 R40, [R180+0x7000] ;  /* 0x00700000b428783b */ /* 0x000e620000004200 */
[----:B------:R-:W-:Y:S01]  /*9260*/  MUFU.EX2 R226, R226 ;  /* 0x000000e200e27308 */ /* 0x000fe20000000800 */
[----:B------:R-:W-:Y:S01]  /*9270*/  SHF.R.U32.HI R7, RZ, 0x10, R4 ;  /* 0x00000010ff077819 */ /* 0x000fe20000011604 */
[C---:B------:R-:W-:Y:S06]  /*9280*/  HMMA.16816.F32 R36, R44.reuse, R20, R36 ;  /* 0x000000142c24723c */ /* 0x040fec0000001824 */
[----:B------:R-:W2:Y:S01]  /*9290*/  MUFU.EX2 R218, R218 ;  /* 0x000000da00da7308 */ /* 0x000ea20000000800 */
[----:B------:R-:W-:Y:S01]  /*92a0*/  HMMA.16816.F32 R96, R44, R16, R96 ;  /* 0x000000102c60723c */ /* 0x000fe20000001860 */
[----:B------:R-:W-:-:S06]  /*92b0*/  LOP3.LUT R21, R6, 0xffff, RZ, 0xc0, !PT ;  /* 0x0000ffff06157812 */ /* 0x000fcc00078ec0ff */
[----:B------:R-:W-:Y:S01]  /*92c0*/  MUFU.EX2 R219, R219 ;  /* 0x000000db00db7308 */ /* 0x000fe20000000800 */
[----:B------:R-:W-:Y:S02]  /*92d0*/  SHF.R.U32.HI R16, RZ, 0x10, R6 ;  /* 0x00000010ff107819 */ /* 0x000fe40000011606 */
[----:B------:R-:W-:-:S05]  /*92e0*/  LOP3.LUT R20, R7, 0xff, RZ, 0xc0, !PT ;  /* 0x000000ff07147812 */ /* 0x000fca00078ec0ff */
[----:B------:R-:W-:Y:S01]  /*92f0*/  MUFU.EX2 R217, R217 ;  /* 0x000000d900d97308 */ /* 0x000fe20000000800 */
[----:B------:R-:W-:-:S07]  /*9300*/  LOP3.LUT R7, R6, 0xff, RZ, 0xc0, !PT ;  /* 0x000000ff06077812 */ /* 0x000fce00078ec0ff */
[----:B------:R-:W-:Y:S01]  /*9310*/  MUFU.EX2 R216, R216 ;  /* 0x000000d800d87308 */ /* 0x000fe20000000800 */
[----:B------:R-:W-:-:S07]  /*9320*/  SHF.R.U32.HI R21, RZ, 0x8, R21 ;  /* 0x00000008ff157819 */ /* 0x000fce0000011615 */
[----:B------:R-:W3:Y:S01]  /*9330*/  MUFU.EX2 R207, R207 ;  /* 0x000000cf00cf7308 */ /* 0x000ee20000000800 */
[----:B------:R-:W-:Y:S02]  /*9340*/  SHF.R.U32.HI R6, RZ, 0x18, R6 ;  /* 0x00000018ff067819 */ /* 0x000fe40000011606 */
[----:B------:R-:W-:Y:S02]  /*9350*/  LOP3.LUT R16, R16, 0xff, RZ, 0xc0, !PT ;  /* 0x000000ff10107812 */ /* 0x000fe400078ec0ff */
[----:B------:R-:W-:-:S03]  /*9360*/  PRMT R7, R7, 0x5410, R21 ;  /* 0x0000541007077816 */ /* 0x000fc60000000015 */
[----:B------:R-:W-:Y:S01]  /*9370*/  MUFU.EX2 R206, R206 ;  /* 0x000000ce00ce7308 */ /* 0x000fe20000000800 */
[----:B------:R-:W-:Y:S02]  /*9380*/  PRMT R6, R16, 0x5410, R6 ;  /* 0x0000541010067816 */ /* 0x000fe40000000006 */
[----:B------:R-:W-:-:S05]  /*9390*/  SHF.R.U32.HI R4, RZ, 0x18, R4 ;  /* 0x00000018ff047819 */ /* 0x000fca0000011604 */
[----:B------:R-:W4:Y:S01]  /*93a0*/  MUFU.EX2 R205, R205 ;  /* 0x000000cd00cd7308 */ /* 0x000f220000000800 */
[----:B------:R-:W-:Y:S01]  /*93b0*/  PRMT R4, R20, 0x5410, R4 ;  /* 0x0000541014047816 */ /* 0x000fe20000000004 */
[----:B------:R-:W-:Y:S01]  /*93c0*/  HMMA.16816.F32 R92, R44, R18, R92 ;  /* 0x000000122c5c723c */ /* 0x000fe2000000185c */
[--C-:B------:R-:W-:Y:S02]  /*93d0*/  HSET2.LE.AND R5, R5, R62.reuse, PT ;  /* 0x0000003e05057233 */ /* 0x100fe40003803000 */
[--C-:B------:R-:W-:Y:S02]  /*93e0*/  HSET2.LE.AND R7, R7, R62.reuse, PT ;  /* 0x0000003e07077233 */ /* 0x100fe40003803000 */
[----:B------:R-:W-:Y:S02]  /*93f0*/  HSET2.LE.AND R6, R6, R62, PT ;  /* 0x0000003e06067233 */ /* 0x000fe40003803000 */
[----:B--2---:R-:W-:Y:S02]  /*9400*/  F2FP.F16.F32.PACK_AB R16, R218, R226 ;  /* 0x000000e2da10723e */ /* 0x004fe400000000ff */
[----:B---3--:R-:W-:-:S02]  /*9410*/  F2FP.F16.F32.PACK_AB R17, R207, R216 ;  /* 0x000000d8cf11723e */ /* 0x008fc400000000ff */
[----:B------:R-:W-:Y:S01]  /*9420*/  F2FP.F16.F32.PACK_AB R18, R217, R219 ;  /* 0x000000dbd912723e */ /* 0x000fe200000000ff */
[----:B------:R-:W-:Y:S01]  /*9430*/  HMMA.16816.F32 R80, R44, R22, R80 ;  /* 0x000000162c50723c */ /* 0x000fe20000001850 */
[----:B------:R-:W-:Y:S01]  /*9440*/  LOP3.LUT R16, R7, R16, RZ, 0xc0, !PT ;  /* 0x0000001007107212 */ /* 0x000fe200078ec0ff */
[----:B------:R-:W2:Y:S01]  /*9450*/  LDSM.16.MT88.4 R20, [R177+0x7000] ;  /* 0x00700000b114783b */ /* 0x000ea20000004200 */
[----:B------:R-:W-:Y:S02]  /*9460*/  LOP3.LUT R17, R6, R17, RZ, 0xc0, !PT ;  /* 0x0000001106117212 */ /* 0x000fe400078ec0ff */
[----:B------:R-:W-:Y:S02]  /*9470*/  LOP3.LUT R18, R5, R18, RZ, 0xc0, !PT ;  /* 0x0000001205127212 */ /* 0x000fe400078ec0ff */
[----:B------:R-:W-:Y:S02]  /*9480*/  HSET2.LE.AND R19, R4, R62, PT ;  /* 0x0000003e04137233 */ /* 0x000fe40003803000 */
[----:B------:R-:W3:Y:S01]  /*9490*/  LDSM.16.MT88.4 R4, [R176+0x7000] ;  /* 0x00700000b004783b */ /* 0x000ee20000004200 */
[----:B----4-:R-:W-:-:S04]  /*94a0*/  F2FP.F16.F32.PACK_AB R44, R205, R206 ;  /* 0x000000cecd2c723e */ /* 0x010fc800000000ff */
[----:B------:R-:W-:-:S07]  /*94b0*/  LOP3.LUT R19, R19, R44, RZ, 0xc0, !PT ;  /* 0x0000002c13137212 */ /* 0x000fce00078ec0ff */
[----:B-1----:R-:W-:Y:S01]  /*94c0*/  HMMA.16816.F32 R124, R16, R40, R24 ;  /* 0x00000028107c723c */ /* 0x002fe20000001818 */
[----:B------:R-:W-:-:S06]  /*94d0*/  IMAD.WIDE.U32 R130, R225, -0x2daee0ad, RZ ;  /* 0xd2511f53e1827825 */ /* 0x000fcc00078e00ff */
[----:B------:R-:W-:Y:S02]  /*94e0*/  LOP3.LUT R24, R115, UR20, R120, 0x96, !PT ;  /* 0x0000001473187c12 */ /* 0x000fe4000f8e9678 */
[----:B------:R-:W-:-:S03]  /*94f0*/  LOP3.LUT R25, R129, UR18, R114, 0x96, !PT ;  /* 0x0000001281197c12 */ /* 0x000fc6000f8e9672 */
[----:B------:R-:W-:-:S04]  /*9500*/  IMAD.WIDE.U32 R114, R24, -0x2daee0ad, RZ ;  /* 0xd2511f5318727825 */ /* 0x000fc800078e00ff */
[----:B------:R-:W-:Y:S01]  /*9510*/  IMAD.WIDE.U32 R24, R25, -0x2daee0ad, RZ ;  /* 0xd2511f5319187825 */ /* 0x000fe200078e00ff */
[----:B------:R-:W-:-:S04]  /*9520*/  LOP3.LUT R26, R115, UR17, R130, 0x96, !PT ;  /* 0x00000011731a7c12 */ /* 0x000fc8000f8e9682 */
[----:B------:R-:W-:Y:S01]  /*9530*/  LOP3.LUT R114, R25, UR15, R114, 0x96, !PT ;  /* 0x0000000f19727c12 */ /* 0x000fe2000f8e9672 */
[----:B------:R-:W-:-:S04]  /*9540*/  IMAD.WIDE.U32 R26, R26, -0x326172a9, RZ ;  /* 0xcd9e8d571a1a7825 */ /* 0x000fc800078e00ff */
[----:B------:R-:W-:Y:S01]  /*9550*/  IMAD.WIDE.U32 R114, R114, -0x326172a9, RZ ;  /* 0xcd9e8d5772727825 */ /* 0x000fe200078e00ff */
[----:B------:R-:W-:-:S04]  /*9560*/  LOP3.LUT R25, R27, UR16, R128, 0x96, !PT ;  /* 0x000000101b197c12 */ /* 0x000fc8000f8e9680 */
[----:B------:R-:W-:Y:S01]  /*9570*/  LOP3.LUT R26, R115, UR14, R26, 0x96, !PT ;  /* 0x0000000e731a7c12 */ /* 0x000fe2000f8e961a */
[----:B------:R-:W-:Y:S01]  /*9580*/  HMMA.16816.F32 R120, R16, R42, R28 ;  /* 0x0000002a1078723c */ /* 0x000fe2000000181c */
[----:B------:R-:W-:-:S05]  /*9590*/  IMAD.WIDE.U32 R128, R25, -0x2daee0ad, RZ ;  /* 0xd2511f5319807825 */ /* 0x000fca00078e00ff */
[C---:B------:R-:W-:Y:S06]  /*95a0*/  HMMA.16816.F32 R108, R16.reuse, R68, R108 ;  /* 0x00000044106c723c */ /* 0x040fec000000186c */
[C---:B------:R-:W-:Y:S06]  /*95b0*/  HMMA.16816.F32 R104, R16.reuse, R70, R104 ;  /* 0x000000461068723c */ /* 0x040fec0000001868 */
[C---:B--2---:R-:W-:Y:S06]  /*95c0*/  HMMA.16816.F32 R76, R16.reuse, R20, R76 ;  /* 0x00000014104c723c */ /* 0x044fec000000184c */
[C---:B------:R-:W-:Y:S06]  /*95d0*/  HMMA.16816.F32 R100, R16.reuse, R22, R100 ;  /* 0x000000161064723c */ /* 0x040fec0000001864 */
[C---:B---3--:R-:W-:Y:S06]  /*95e0*/  HMMA.16816.F32 R84, R16.reuse, R4, R84 ;  /* 0x000000041054723c */ /* 0x048fec0000001854 */
[----:B------:R-:W-:Y:S07]  /*95f0*/  HMMA.16816.F32 R88, R16, R6, R88 ;  /* 0x000000061058723c */ /* 0x000fee0000001858 */
[----:B------:R-:W-:-:S05]  /*9600*/  IMAD.WIDE.U32 R16, R26, -0x2daee0ad, RZ ;  /* 0xd2511f531a107825 */ /* 0x000fca00078e00ff */
[----:B------:R-:W-:-:S05]  /*9610*/  LOP3.LUT R26, R17, UR5, R128, 0x96, !PT ;  /* 0x00000005111a7c12 */ /* 0x000fca000f8e9680 */
[----:B------:R-:W-:-:S04]  /*9620*/  IMAD.WIDE.U32 R26, R26, -0x326172a9, RZ ;  /* 0xcd9e8d571a1a7825 */ /* 0x000fc800078e00ff */
[--C-:B------:R-:W-:Y:S01]  /*9630*/  FFMA.FTZ R30, R156, UR10, -R153.reuse ;  /* 0x0000000a9c1e7c23 */ /* 0x100fe20008010899 */
[--C-:B------:R-:W-:Y:S01]  /*9640*/  FFMA.FTZ R31, R157, UR10, -R153.reuse ;  /* 0x0000000a9d1f7c23 */ /* 0x100fe20008010899 */
[----:B------:R-:W-:Y:S02]  /*9650*/  LOP3.LUT R128, R129, UR13, R24, 0x96, !PT ;  /* 0x0000000d81807c12 */ /* 0x000fe4000f8e9618 */
[C---:B------:R-:W-:Y:S01]  /*9660*/  LOP3.LUT R17, R26.reuse, 0xffff, RZ, 0xc0, !PT ;  /* 0x0000ffff1a117812 */ /* 0x040fe200078ec0ff */
[--C-:B------:R-:W-:Y:S01]  /*9670*/  FFMA.FTZ R28, R163, UR10, -R153.reuse ;  /* 0x0000000aa31c7c23 */ /* 0x100fe20008010899 */
[----:B------:R-:W-:Y:S01]  /*9680*/  LOP3.LUT R24, R26, 0xff, RZ, 0xc0, !PT ;  /* 0x000000ff1a187812 */ /* 0x000fe200078ec0ff */
[----:B------:R-:W-:Y:S01]  /*9690*/  FFMA.FTZ R29, R159, UR10, -R153 ;  /* 0x0000000a9f1d7c23 */ /* 0x000fe20008010899 */
[----:B------:R-:W-:Y:S01]  /*96a0*/  SHF.R.U32.HI R17, RZ, 0x8, R17 ;  /* 0x00000008ff117819 */ /* 0x000fe20000011611 */
[----:B------:R-:W-:Y:S01]  /*96b0*/  FFMA.FTZ R46, R161, UR10, -R142 ;  /* 0x0000000aa12e7c23 */ /* 0x000fe2000801088e */
[----:B------:R-:W-:Y:S01]  /*96c0*/  SHF.R.U32.HI R19, RZ, 0x10, R26 ;  /* 0x00000010ff137819 */ /* 0x000fe2000001161a */
[----:B------:R-:W-:-:S04]  /*96d0*/  IMAD.WIDE.U32 R128, R128, -0x326172a9, RZ ;  /* 0xcd9e8d5780807825 */ /* 0x000fc800078e00ff */
[--C-:B------:R-:W-:Y:S01]  /*96e0*/  FFMA.FTZ R47, R162, UR10, -R142.reuse ;  /* 0x0000000aa22f7c23 */ /* 0x100fe2000801088e */
[--C-:B------:R-:W-:Y:S01]  /*96f0*/  FFMA.FTZ R154, R154, UR10, -R142.reuse ;  /* 0x0000000a9a9a7c23 */ /* 0x100fe2000801088e */
[----:B------:R-:W-:Y:S01]  /*9700*/  FFMA.FTZ R155, R155, UR10, -R142 ;  /* 0x0000000a9b9b7c23 */ /* 0x000fe2000801088e */
[----:B------:R-:W-:Y:S01]  /*9710*/  MUFU.EX2 R30, R30 ;  /* 0x0000001e001e7308 */ /* 0x000fe20000000800 */
[----:B------:R-:W-:Y:S02]  /*9720*/  PRMT R24, R24, 0x5410, R17 ;  /* 0x0000541018187816 */ /* 0x000fe40000000011 */
[----:B------:R-:W-:Y:S02]  /*9730*/  LOP3.LUT R19, R19, 0xff, RZ, 0xc0, !PT ;  /* 0x000000ff13137812 */ /* 0x000fe400078ec0ff */
[----:B------:R-:W-:-:S03]  /*9740*/  SHF.R.U32.HI R17, RZ, 0x18, R26 ;  /* 0x00000018ff117819 */ /* 0x000fc6000001161a */
[----:B------:R-:W1:Y:S01]  /*9750*/  MUFU.EX2 R31, R31 ;  /* 0x0000001f001f7308 */ /* 0x000e620000000800 */
[----:B------:R-:W-:Y:S02]  /*9760*/  LOP3.LUT R25, R27, UR21, R128, 0x96, !PT ;  /* 0x000000151b197c12 */ /* 0x000fe4000f8e9680 */
[----:B------:R-:W-:Y:S02]  /*9770*/  PRMT R19, R19, 0x5410, R17 ;  /* 0x0000541013137816 */ /* 0x000fe40000000011 */
[----:B------:R-:W-:-:S03]  /*9780*/  LOP3.LUT R26, R25, 0xffff, RZ, 0xc0, !PT ;  /* 0x0000ffff191a7812 */ /* 0x000fc600078ec0ff */
[----:B------:R-:W-:Y:S01]  /*9790*/  MUFU.EX2 R28, R28 ;  /* 0x0000001c001c7308 */ /* 0x000fe20000000800 */
[----:B------:R-:W-:-:S07]  /*97a0*/  SHF.R.U32.HI R17, RZ, 0x10, R25 ;  /* 0x00000010ff117819 */ /* 0x000fce0000011619 */
[----:B------:R-:W-:Y:S01]  /*97b0*/  MUFU.EX2 R29, R29 ;  /* 0x0000001d001d7308 */ /* 0x000fe20000000800 */
[----:B------:R-:W-:-:S07]  /*97c0*/  LOP3.LUT R18, R25, 0xff, RZ, 0xc0, !PT ;  /* 0x000000ff19127812 */ /* 0x000fce00078ec0ff */
[----:B------:R-:W-:Y:S01]  /*97d0*/  MUFU.EX2 R46, R46 ;  /* 0x0000002e002e7308 */ /* 0x000fe20000000800 */
[----:B------:R-:W-:-:S07]  /*97e0*/  SHF.R.U32.HI R25, RZ, 0x18, R25 ;  /* 0x00000018ff197819 */ /* 0x000fce0000011619 */
[----:B------:R-:W2:Y:S01]  /*97f0*/  MUFU.EX2 R47, R47 ;  /* 0x0000002f002f7308 */ /* 0x000ea20000000800 */
[----:B------:R-:W-:-:S07]  /*9800*/  SHF.R.U32.HI R26, RZ, 0x8, R26 ;  /* 0x00000008ff1a7819 */ /* 0x000fce000001161a */
[----:B------:R-:W-:Y:S01]  /*9810*/  MUFU.EX2 R154, R154 ;  /* 0x0000009a009a7308 */ /* 0x000fe20000000800 */
[----:B------:R-:W-:-:S07]  /*9820*/  LOP3.LUT R17, R17, 0xff, RZ, 0xc0, !PT ;  /* 0x000000ff11117812 */ /* 0x000fce00078ec0ff */
[----:B------:R-:W3:Y:S01]  /*9830*/  MUFU.EX2 R155, R155 ;  /* 0x0000009b009b7308 */ /* 0x000ee20000000800 */
[----:B------:R-:W-:Y:S02]  /*9840*/  PRMT R18, R18, 0x5410, R26 ;  /* 0x0000541012127816 */ /* 0x000fe4000000001a */
[----:B------:R-:W-:Y:S02]  /*9850*/  PRMT R17, R17, 0x5410, R25 ;  /* 0x0000541011117816 */ /* 0x000fe40000000019 */
[--C-:B------:R-:W-:Y:S02]  /*9860*/  HSET2.LE.AND R24, R24, R62.reuse, PT ;  /* 0x0000003e18187233 */ /* 0x100fe40003803000 */
[----:B-1----:R-:W-:Y:S02]  /*9870*/  F2FP.F16.F32.PACK_AB R26, R31, R30 ;  /* 0x0000001e1f1a723e */ /* 0x002fe400000000ff */
[----:B------:R-:W-:Y:S02]  /*9880*/  HSET2.LE.AND R19, R19, R62, PT ;  /* 0x0000003e13137233 */ /* 0x000fe40003803000 */
[----:B------:R-:W-:-:S02]  /*9890*/  LOP3.LUT R26, R24, R26, RZ, 0xc0, !PT ;  /* 0x0000001a181a7212 */ /* 0x000fc400078ec0ff */
[--C-:B------:R-:W-:Y:S02]  /*98a0*/  HSET2.LE.AND R18, R18, R62.reuse, PT ;  /* 0x0000003e12127233 */ /* 0x100fe40003803000 */
[----:B------:R-:W-:Y:S02]  /*98b0*/  HSET2.LE.AND R17, R17, R62, PT ;  /* 0x0000003e11117233 */ /* 0x000fe40003803000 */
[----:B--2---:R-:W-:Y:S02]  /*98c0*/  F2FP.F16.F32.PACK_AB R27, R47, R46 ;  /* 0x0000002e2f1b723e */ /* 0x004fe400000000ff */
[----:B------:R-:W-:Y:S02]  /*98d0*/  F2FP.F16.F32.PACK_AB R24, R29, R28 ;  /* 0x0000001c1d18723e */ /* 0x000fe400000000ff */
[----:B---3--:R-:W-:Y:S02]  /*98e0*/  F2FP.F16.F32.PACK_AB R25, R155, R154 ;  /* 0x0000009a9b19723e */ /* 0x008fe400000000ff */
[----:B------:R-:W-:-:S02]  /*98f0*/  LOP3.LUT R27, R19, R27, RZ, 0xc0, !PT ;  /* 0x0000001b131b7212 */ /* 0x000fc400078ec0ff */
[----:B------:R-:W-:Y:S02]  /*9900*/  LOP3.LUT R24, R18, R24, RZ, 0xc0, !PT ;  /* 0x0000001812187212 */ /* 0x000fe400078ec0ff */
[----:B------:R-:W-:Y:S02]  /*9910*/  LOP3.LUT R25, R17, R25, RZ, 0xc0, !PT ;  /* 0x0000001911197212 */ /* 0x000fe400078ec0ff */
[----:B------:R-:W-:Y:S01]  /*9920*/  LOP3.LUT R74, R113, UR12, R74, 0x96, !PT ;  /* 0x0000000c714a7c12 */ /* 0x000fe2000f8e964a */
[--C-:B------:R-:W-:Y:S01]  /*9930*/  FFMA.FTZ R45, R160, UR10, -R153.reuse ;  /* 0x0000000aa02d7c23 */ /* 0x100fe20008010899 */
[----:B------:R-:W-:Y:S01]  /*9940*/  LOP3.LUT R160, R129, UR12, R114, 0x96, !PT ;  /* 0x0000000c81a07c12 */ /* 0x000fe2000f8e9672 */
[----:B------:R-:W-:Y:S02]  /*9950*/  FFMA.FTZ R44, R158, UR10, -R153 ;  /* 0x0000000a9e2c7c23 */ /* 0x000fe40008010899 */
[----:B------:R-:W-:Y:S01]  /*9960*/  IMAD.WIDE.U32 R74, R74, -0x2daee0ad, RZ ;  /* 0xd2511f534a4a7825 */ /* 0x000fe200078e00ff */
[C---:B------:R-:W-:Y:S03]  /*9970*/  HMMA.16816.F32 R112, R24.reuse, R68, R32 ;  /* 0x000000441870723c */ /* 0x040fe60000001820 */
[--C-:B------:R-:W-:Y:S01]  /*9980*/  FFMA.FTZ R158, R169, UR10, -R204.reuse ;  /* 0x0000000aa99e7c23 */ /* 0x100fe200080108cc */
[--C-:B------:R-:W-:Y:S01]  /*9990*/  FFMA.FTZ R159, R168, UR10, -R204.reuse ;  /* 0x0000000aa89f7c23 */ /* 0x100fe200080108cc */
[--C-:B------:R-:W-:Y:S01]  /*99a0*/  FFMA.FTZ R156, R171, UR10, -R204.reuse ;  /* 0x0000000aab9c7c23 */ /* 0x100fe200080108cc */
[----:B------:R-:W-:Y:S01]  /*99b0*/  FFMA.FTZ R157, R170, UR10, -R204 ;  /* 0x0000000aaa9d7c23 */ /* 0x000fe200080108cc */
[C---:B------:R-:W-:Y:S01]  /*99c0*/  HMMA.16816.F32 R128, R24.reuse, R40, R8 ;  /* 0x000000281880723c */ /* 0x040fe20000001808 */
[--C-:B------:R-:W-:Y:S01]  /*99d0*/  FFMA.FTZ R33, R165, UR10, -R164.reuse ;  /* 0x0000000aa5217c23 */ /* 0x100fe200080108a4 */
[----:B------:R-:W-:Y:S01]  /*99e0*/  FFMA.FTZ R34, R63, UR10, -R164 ;  /* 0x0000000a3f227c23 */ /* 0x000fe200080108a4 */
[----:B------:R-:W-:Y:S04]  /*99f0*/  MUFU.EX2 R158, R158 ;  /* 0x0000009e009e7308 */ /* 0x000fe80000000800 */
[----:B------:R-:W-:Y:S01]  /*9a00*/  LOP3.LUT R9, R75, UR22, R72, 0x96, !PT ;  /* 0x000000164b097c12 */ /* 0x000fe2000f8e9648 */
[----:B------:R-:W-:Y:S01]  /*9a10*/  HMMA.16816.F32 R68, R24, R70, R12 ;  /* 0x000000461844723c */ /* 0x000fe2000000180c */
[----:B------:R-:W-:Y:S01]  /*9a20*/  SHF.R.U32.HI R11, RZ, 0x10, R74 ;  /* 0x00000010ff0b7819 */ /* 0x000fe2000001164a */
[----:B------:R-:W-:Y:S01]  /*9a30*/  FFMA.FTZ R40, R167, UR10, -R164 ;  /* 0x0000000aa7287c23 */ /* 0x000fe200080108a4 */
[----:B------:R-:W-:Y:S01]  /*9a40*/  MUFU.EX2 R159, R159 ;  /* 0x0000009f009f7308 */ /* 0x000fe20000000800 */
[----:B------:R-:W-:-:S04]  /*9a50*/  IMAD.WIDE.U32 R160, R160, -0x2daee0ad, RZ ;  /* 0xd2511f53a0a07825 */ /* 0x000fc800078e00ff */
[----:B------:R-:W-:Y:S01]  /*9a60*/  FFMA.FTZ R166, R166, UR10, -R164 ;  /* 0x0000000aa6a67c23 */ /* 0x000fe200080108a4 */
[----:B------:R-:W-:Y:S02]  /*9a70*/  LOP3.LUT R12, R9, 0xffff, RZ, 0xc0, !PT ;  /* 0x0000ffff090c7812 */ /* 0x000fe400078ec0ff */
[----:B------:R-:W-:Y:S01]  /*9a80*/  MUFU.EX2 R33, R33 ;  /* 0x0000002100217308 */ /* 0x000fe20000000800 */
[----:B------:R-:W-:Y:S02]  /*9a90*/  LOP3.LUT R13, R11, 0xff, RZ, 0xc0, !PT ;  /* 0x000000ff0b0d7812 */ /* 0x000fe400078ec0ff */
[----:B------:R-:W-:-:S05]  /*9aa0*/  LOP3.LUT R8, R74, 0xffff, RZ, 0xc0, !PT ;  /* 0x0000ffff4a087812 */ /* 0x000fca00078ec0ff */
[----:B------:R-:W-:Y:S01]  /*9ab0*/  MUFU.EX2 R34, R34 ;  /* 0x0000002200227308 */ /* 0x000fe20000000800 */
[----:B------:R-:W-:Y:S02]  /*9ac0*/  LOP3.LUT R11, R9, 0xff, RZ, 0xc0, !PT ;  /* 0x000000ff090b7812 */ /* 0x000fe400078ec0ff */
[----:B------:R-:W-:-:S05]  /*9ad0*/  SHF.R.U32.HI R12, RZ, 0x8, R12 ;  /* 0x00000008ff0c7819 */ /* 0x000fca000001160c */
[----:B------:R-:W-:Y:S01]  /*9ae0*/  MUFU.EX2 R156, R156 ;  /* 0x0000009c009c7308 */ /* 0x000fe20000000800 */
[----:B------:R-:W-:Y:S01]  /*9af0*/  FFMA.FTZ R66, R213, R134, R66 ;  /* 0x00000086d5427223 */ /* 0x000fe20000010042 */
[----:B------:R-:W-:Y:S01]  /*9b00*/  FFMA.FTZ R58, R212, R133, R58 ;  /* 0x00000085d43a7223 */ /* 0x000fe2000001003a */
[----:B------:R-:W-:-:S05]  /*9b10*/  FFMA.FTZ R55, R211, R61, R55 ;  /* 0x0000003dd3377223 */ /* 0x000fca0000010037 */
[----:B------:R-:W1:Y:S01]  /*9b20*/  MUFU.EX2 R157, R157 ;  /* 0x0000009d009d7308 */ /* 0x000e620000000800 */
[----:B------:R-:W-:Y:S01]  /*9b30*/  FFMA.FTZ R51, R210, R60, R51 ;  /* 0x0000003cd2337223 */ /* 0x000fe20000010033 */
[----:B------:R-:W-:Y:S02]  /*9b40*/  LOP3.LUT R41, R161, UR22, R16, 0x96, !PT ;  /* 0x00000016a1297c12 */ /* 0x000fe4000f8e9610 */
[----:B------:R-:W-:Y:S02]  /*9b50*/  LOP3.LUT R16, R74, 0xff, RZ, 0xc0, !PT ;  /* 0x000000ff4a107812 */ /* 0x000fe400078ec0ff */
[----:B------:R-:W-:Y:S02]  /*9b60*/  SHF.R.U32.HI R8, RZ, 0x8, R8 ;  /* 0x00000008ff087819 */ /* 0x000fe40000011608 */
[----:B------:R-:W-:Y:S01]  /*9b70*/  MUFU.EX2 R40, R40 ;  /* 0x0000002800287308 */ /* 0x000fe20000000800 */
[----:B------:R-:W-:Y:S02]  /*9b80*/  SHF.R.U32.HI R10, RZ, 0x18, R74 ;  /* 0x00000018ff0a7819 */ /* 0x000fe4000001164a */
[----:B------:R-:W-:Y:S01]  /*9b90*/  PRMT R11, R11, 0x5410, R12 ;  /* 0x000054100b0b7816 */ /* 0x000fe2000000000c */
[----:B------:R-:W-:Y:S01]  /*9ba0*/  FADD.FTZ R66, R65, R66 ;  /* 0x0000004241427221 */ /* 0x000fe20000010000 */
[----:B------:R-:W-:-:S03]  /*9bb0*/  SHF.R.U32.HI R12, RZ, 0x10, R9 ;  /* 0x00000010ff0c7819 */ /* 0x000fc60000011609 */
[----:B------:R-:W2:Y:S01]  /*9bc0*/  MUFU.EX2 R32, R166 ;  /* 0x000000a600207308 */ /* 0x000ea20000000800 */
[----:B------:R-:W-:Y:S01]  /*9bd0*/  FADD.FTZ R58, R67, R58 ;  /* 0x0000003a433a7221 */ /* 0x000fe20000010000 */
[----:B------:R-:W-:Y:S01]  /*9be0*/  FADD.FTZ R55, R54, R55 ;  /* 0x0000003736377221 */ /* 0x000fe20000010000 */
[----:B------:R-:W-:Y:S01]  /*9bf0*/  FADD.FTZ R51, R50, R51 ;  /* 0x0000003332337221 */ /* 0x000fe20000010000 */
[C---:B------:R-:W-:Y:S01]  /*9c00*/  HMMA.16816.F32 R72, R24.reuse, R20, R36 ;  /* 0x000000141848723c */ /* 0x040fe20000001824 */
[----:B------:R-:W-:Y:S02]  /*9c10*/  PRMT R8, R16, 0x5410, R8 ;  /* 0x0000541010087816 */ /* 0x000fe40000000008 */
[----:B------:R-:W-:Y:S01]  /*9c20*/  PRMT R10, R13, 0x5410, R10 ;  /* 0x000054100d0a7816 */ /* 0x000fe2000000000a */
[----:B------:R-:W-:Y:S01]  /*9c30*/  FADD.FTZ R66, R64, R66 ;  /* 0x0000004240427221 */ /* 0x000fe20000010000 */
[----:B------:R-:W-:Y:S01]  /*9c40*/  FADD.FTZ R58, R57, R58 ;  /* 0x0000003a393a7221 */ /* 0x000fe20000010000 */
[----:B------:R-:W-:Y:S01]  /*9c50*/  FADD.FTZ R55, R53, R55 ;  /* 0x0000003735377221 */ /* 0x000fe20000010000 */
[----:B------:R-:W-:Y:S01]  /*9c60*/  SHF.R.U32.HI R21, RZ, 0x18, R9 ;  /* 0x00000018ff157819 */ /* 0x000fe20000011609 */
[----:B------:R-:W-:Y:S01]  /*9c70*/  FADD.FTZ R51, R49, R51 ;  /* 0x0000003331337221 */ /* 0x000fe20000010000 */
[----:B------:R-:W-:Y:S01]  /*9c80*/  LOP3.LUT R9, R12, 0xff, RZ, 0xc0, !PT ;  /* 0x000000ff0c097812 */ /* 0x000fe200078ec0ff */
[----:B------:R-:W-:Y:S01]  /*9c90*/  HMMA.16816.F32 R80, R24, R22, R80 ;  /* 0x000000161850723c */ /* 0x000fe20000001850 */
[----:B------:R-:W-:Y:S01]  /*9ca0*/  HSET2.LE.AND R11, R11, R62, PT ;  /* 0x0000003e0b0b7233 */ /* 0x000fe20003803000 */
[----:B------:R-:W-:Y:S01]  /*9cb0*/  FADD.FTZ R66, R59, R66 ;  /* 0x000000423b427221 */ /* 0x000fe20000010000 */
[----:B------:R-:W-:Y:S01]  /*9cc0*/  PRMT R21, R9, 0x5410, R21 ;  /* 0x0000541009157816 */ /* 0x000fe20000000015 */
[----:B------:R-:W-:-:S02]  /*9cd0*/  FADD.FTZ R58, R56, R58 ;  /* 0x0000003a383a7221 */ /* 0x000fc40000010000 */
[C---:B------:R-:W-:Y:S01]  /*9ce0*/  HMMA.16816.F32 R96, R24.reuse, R4, R96 ;  /* 0x000000041860723c */ /* 0x040fe20000001860 */
[--C-:B------:R-:W-:Y:S01]  /*9cf0*/  HSET2.LE.AND R22, R8, R62.reuse, PT ;  /* 0x0000003e08167233 */ /* 0x100fe20003803000 */
[----:B------:R-:W-:Y:S01]  /*9d00*/  FADD.FTZ R55, R52, R55 ;  /* 0x0000003734377221 */ /* 0x000fe20000010000 */
[--C-:B------:R-:W-:Y:S01]  /*9d10*/  HSET2.LE.AND R23, R10, R62.reuse, PT ;  /* 0x0000003e0a177233 */ /* 0x100fe20003803000 */
[----:B------:R-:W-:Y:S01]  /*9d20*/  FADD.FTZ R51, R48, R51 ;  /* 0x0000003330337221 */ /* 0x000fe20000010000 */
[----:B-1----:R-:W-:Y:S01]  /*9d30*/  F2FP.F16.F32.PACK_AB R20, R157, R156 ;  /* 0x0000009c9d14723e */ /* 0x002fe200000000ff */
[----:B------:R-:W-:Y:S01]  /*9d40*/  HMMA.16816.F32 R92, R24, R6, R92 ;  /* 0x00000006185c723c */ /* 0x000fe2000000185c */
[----:B------:R-:W-:Y:S01]  /*9d50*/  F2FP.F16.F32.PACK_AB R5, R159, R158 ;  /* 0x0000009e9f05723e */ /* 0x000fe200000000ff */
[----:B------:R-:W1:Y:S01]  /*9d60*/  LDSM.16.MT88.4 R16, [R180+0x7800] ;  /* 0x00780000b410783b */ /* 0x000e620000004200 */
[----:B------:R-:W-:Y:S01]  /*9d70*/  F2FP.F16.F32.PACK_AB R4, R34, R33 ;  /* 0x000000212204723e */ /* 0x000fe200000000ff */
[----:B------:R-:W-:Y:S01]  /*9d80*/  FADD.FTZ R66, R248, R66 ;  /* 0x00000042f8427221 */ /* 0x000fe20000010000 */
[----:B------:R-:W-:Y:S01]  /*9d90*/  LOP3.LUT R20, R11, R20, RZ, 0xc0, !PT ;  /* 0x000000140b147212 */ /* 0x000fe200078ec0ff */
[----:B------:R-:W-:Y:S01]  /*9da0*/  FADD.FTZ R58, R227, R58 ;  /* 0x0000003ae33a7221 */ /* 0x000fe20000010000 */
[----:B------:R-:W-:Y:S01]  /*9db0*/  HSET2.LE.AND R21, R21, R62, PT ;  /* 0x0000003e15157233 */ /* 0x000fe20003803000 */
[----:B------:R-:W-:Y:S01]  /*9dc0*/  FADD.FTZ R55, R136, R55 ;  /* 0x0000003788377221 */ /* 0x000fe20000010000 */
[----:B------:R-:W-:Y:S01]  /*9dd0*/  LOP3.LUT R22, R22, R5, RZ, 0xc0, !PT ;  /* 0x0000000516167212 */ /* 0x000fe200078ec0ff */
[----:B------:R-:W-:Y:S01]  /*9de0*/  FADD.FTZ R51, R149, R51 ;  /* 0x0000003395337221 */ /* 0x000fe20000010000 */
[----:B------:R-:W-:Y:S01]  /*9df0*/  LOP3.LUT R23, R23, R4, RZ, 0xc0, !PT ;  /* 0x0000000417177212 */ /* 0x000fe200078ec0ff */
[----:B------:R-:W3:Y:S01]  /*9e00*/  LDSM.16.MT88.4 R12, [R178+0x7800] ;  /* 0x00780000b20c783b */ /* 0x000ee20000004200 */
[----:B--2---:R-:W-:Y:S01]  /*9e10*/  F2FP.F16.F32.PACK_AB R38, R32, R40 ;  /* 0x000000282026723e */ /* 0x004fe200000000ff */
[--C-:B------:R-:W-:Y:S01]  /*9e20*/  FFMA.FTZ R35, R151, UR10, -R153.reuse ;  /* 0x0000000a97237c23 */ /* 0x100fe20008010899 */
[----:B------:R-:W-:Y:S01]  /*9e30*/  FFMA.FTZ R36, R150, UR10, -R153 ;  /* 0x0000000a96247c23 */ /* 0x000fe20008010899 */
[----:B------:R-:W2:Y:S01]  /*9e40*/  LDSM.16.MT88.4 R8, [R177+0x7800] ;  /* 0x00780000b108783b */ /* 0x000ea20000004200 */
[----:B------:R-:W-:-:S03]  /*9e50*/  FADD.FTZ R66, R246, R66 ;  /* 0x00000042f6427221 */ /* 0x000fc60000010000 */
[----:B------:R-:W4:Y:S01]  /*9e60*/  LDSM.16.MT88.4 R4, [R176+0x7800] ;  /* 0x00780000b004783b */ /* 0x000f220000004200 */
[----:B------:R-:W-:Y:S01]  /*9e70*/  FADD.FTZ R58, R250, R58 ;  /* 0x0000003afa3a7221 */ /* 0x000fe20000010000 */
[----:B------:R-:W-:Y:S01]  /*9e80*/  FADD.FTZ R55, R135, R55 ;  /* 0x0000003787377221 */ /* 0x000fe20000010000 */
[----:B------:R-:W-:Y:S01]  /*9e90*/  FADD.FTZ R51, R152, R51 ;  /* 0x0000003398337221 */ /* 0x000fe20000010000 */
[----:B------:R-:W-:Y:S01]  /*9ea0*/  LOP3.LUT R21, R21, R38, RZ, 0xc0, !PT ;  /* 0x0000002615157212 */ /* 0x000fe200078ec0ff */
[--C-:B------:R-:W-:Y:S01]  /*9eb0*/  FFMA.FTZ R38, R145, UR10, -R142.reuse ;  /* 0x0000000a91267c23 */ /* 0x100fe2000801088e */
[--C-:B------:R-:W-:Y:S01]  /*9ec0*/  FFMA.FTZ R39, R141, UR10, -R142.reuse ;  /* 0x0000000a8d277c23 */ /* 0x100fe2000801088e */
[----:B------:R-:W-:Y:S01]  /*9ed0*/  FFMA.FTZ R37, R146, UR10, -R142 ;  /* 0x0000000a92257c23 */ /* 0x000fe2000801088e */
[----:B------:R-:W-:Y:S01]  /*9ee0*/  MUFU.EX2 R35, R35 ;  /* 0x0000002300237308 */ /* 0x000fe20000000800 */
[----:B------:R-:W-:Y:S01]  /*9ef0*/  FADD.FTZ R66, R245, R66 ;  /* 0x00000042f5427221 */ /* 0x000fe20000010000 */
[----:B------:R-:W-:Y:S01]  /*9f00*/  FADD.FTZ R58, R249, R58 ;  /* 0x0000003af93a7221 */ /* 0x000fe20000010000 */
[----:B------:R-:W-:Y:S01]  /*9f10*/  FADD.FTZ R55, R144, R55 ;  /* 0x0000003790377221 */ /* 0x000fe20000010000 */
[----:B------:R-:W-:Y:S01]  /*9f20*/  FADD.FTZ R51, R148, R51 ;  /* 0x0000003394337221 */ /* 0x000fe20000010000 */
[----:B------:R-:W-:Y:S01]  /*9f30*/  FFMA.FTZ R140, R140, UR10, -R142 ;  /* 0x0000000a8c8c7c23 */ /* 0x000fe2000801088e */
[----:B------:R-:W-:Y:S02]  /*9f40*/  HMMA.16816.F32 R116, R24, R42, R116 ;  /* 0x0000002a1874723c */ /* 0x000fe40000001874 */
[----:B------:R-:W5:Y:S01]  /*9f50*/  MUFU.EX2 R36, R36 ;  /* 0x0000002400247308 */ /* 0x000f620000000800 */
[----:B------:R-:W-:Y:S01]  /*9f60*/  SHF.R.U32.HI R63, RZ, 0x10, R41 ;  /* 0x00000010ff3f7819 */ /* 0x000fe20000011629 */
[----:B------:R-:W-:Y:S01]  /*9f70*/  FADD.FTZ R66, R241, R66 ;  /* 0x00000042f1427221 */ /* 0x000fe20000010000 */
[----:B------:R-:W-:Y:S01]  /*9f80*/  FADD.FTZ R58, R247, R58 ;  /* 0x0000003af73a7221 */ /* 0x000fe20000010000 */
[----:B------:R-:W-:Y:S01]  /*9f90*/  FADD.FTZ R55, R143, R55 ;  /* 0x000000378f377221 */ /* 0x000fe20000010000 */
[----:B------:R-:W-:Y:S01]  /*9fa0*/  LOP3.LUT R26, R160, 0xffff, RZ, 0xc0, !PT ;  /* 0x0000ffffa01a7812 */ /* 0x000fe200078ec0ff */
[----:B------:R-:W-:Y:S01]  /*9fb0*/  FADD.FTZ R51, R147, R51 ;  /* 0x0000003393337221 */ /* 0x000fe20000010000 */
[C---:B------:R-:W-:Y:S01]  /*9fc0*/  LOP3.LUT R43, R41.reuse, 0xffff, RZ, 0xc0, !PT ;  /* 0x0000ffff292b7812 */ /* 0x040fe200078ec0ff */
[----:B------:R-:W-:Y:S01]  /*9fd0*/  MUFU.EX2 R38, R38 ;  /* 0x0000002600267308 */ /* 0x000fe20000000800 */
[----:B------:R-:W-:-:S02]  /*9fe0*/  LOP3.LUT R27, R41, 0xff, RZ, 0xc0, !PT ;  /* 0x000000ff291b7812 */ /* 0x000fc400078ec0ff */
[----:B------:R-:W-:Y:S01]  /*9ff0*/  SHF.R.U32.HI R42, RZ, 0x18, R41 ;  /* 0x00000018ff2a7819 */ /* 0x000fe20000011629 */
[----:B------:R-:W-:Y:S01]  /*a000*/  FADD.FTZ R66, R28, R66 ;  /* 0x000000421c427221 */ /* 0x000fe20000010000 */
[----:B------:R-:W-:-:S03]  /*a010*/  LOP3.LUT R24, R160, 0xff, RZ, 0xc0, !PT ;  /* 0x000000ffa0187812 */ /* 0x000fc600078ec0ff */
[----:B------:R-:W1:Y:S01]  /*a020*/  MUFU.EX2 R39, R39 ;  /* 0x0000002700277308 */ /* 0x000e620000000800 */
[----:B------:R-:W-:Y:S01]  /*a030*/  SHF.R.U32.HI R25, RZ, 0x10, R160 ;  /* 0x00000010ff197819 */ /* 0x000fe200000116a0 */
[----:B------:R-:W-:Y:S01]  /*a040*/  FADD.FTZ R58, R154, R58 ;  /* 0x0000003a9a3a7221 */ /* 0x000fe20000010000 */
[----:B------:R-:W-:Y:S01]  /*a050*/  SHF.R.U32.HI R26, RZ, 0x8, R26 ;  /* 0x00000008ff1a7819 */ /* 0x000fe2000001161a */
[----:B------:R-:W-:Y:S01]  /*a060*/  FADD.FTZ R55, R226, R55 ;  /* 0x00000037e2377221 */ /* 0x000fe20000010000 */
[----:B------:R-:W-:-:S03]  /*a070*/  FADD.FTZ R51, R216, R51 ;  /* 0x00000033d8337221 */ /* 0x000fc60000010000 */
[----:B------:R-:W-:Y:S01]  /*a080*/  MUFU.EX2 R44, R44 ;  /* 0x0000002c002c7308 */ /* 0x000fe20000000800 */
[----:B------:R-:W-:-:S07]  /*a090*/  SHF.R.U32.HI R160, RZ, 0x18, R160 ;  /* 0x00000018ffa07819 */ /* 0x000fce00000116a0 */
[----:B------:R-:W3:Y:S01]  /*a0a0*/  MUFU.EX2 R45, R45 ;  /* 0x0000002d002d7308 */ /* 0x000ee20000000800 */
[----:B------:R-:W-:-:S07]  /*a0b0*/  LOP3.LUT R25, R25, 0xff, RZ, 0xc0, !PT ;  /* 0x000000ff19197812 */ /* 0x000fce00078ec0ff */
[----:B------:R-:W-:Y:S01]  /*a0c0*/  MUFU.EX2 R37, R37 ;  /* 0x0000002500257308 */ /* 0x000fe20000000800 */
[----:B------:R-:W-:-:S07]  /*a0d0*/  SHF.R.U32.HI R43, RZ, 0x8, R43 ;  /* 0x00000008ff2b7819 */ /* 0x000fce000001162b */
[----:B------:R-:W2:Y:S01]  /*a0e0*/  MUFU.EX2 R41, R140 ;  /* 0x0000008c00297308 */ /* 0x000ea20000000800 */
[----:B------:R-:W-:Y:S01]  /*a0f0*/  PRMT R26, R24, 0x5410, R26 ;  /* 0x00005410181a7816 */ /* 0x000fe2000000001a */
[----:B------:R-:W-:Y:S01]  /*a100*/  FADD.FTZ R66, R29, R66 ;  /* 0x000000421d427221 */ /* 0x000fe20000010000 */
[----:B------:R-:W-:Y:S01]  /*a110*/  LOP3.LUT R63, R63, 0xff, RZ, 0xc0, !PT ;  /* 0x000000ff3f3f7812 */ /* 0x000fe200078ec0ff */
[----:B------:R-:W-:Y:S01]  /*a120*/  FADD.FTZ R58, R155, R58 ;  /* 0x0000003a9b3a7221 */ /* 0x000fe20000010000 */
[----:B------:R-:W-:Y:S01]  /*a130*/  FADD.FTZ R55, R218, R55 ;  /* 0x00000037da377221 */ /* 0x000fe20000010000 */
[----:B------:R-:W-:Y:S01]  /*a140*/  FADD.FTZ R51, R207, R51 ;  /* 0x00000033cf337221 */ /* 0x000fe20000010000 */
[----:B------:R-:W-:Y:S01]  /*a150*/  PRMT R25, R25, 0x5410, R160 ;  /* 0x0000541019197816 */ /* 0x000fe200000000a0 */
[----:B------:R-:W-:Y:S01]  /*a160*/  FADD.FTZ R66, R30, R66 ;  /* 0x000000421e427221 */ /* 0x000fe20000010000 */
[----:B------:R-:W-:Y:S01]  /*a170*/  PRMT R27, R27, 0x5410, R43 ;  /* 0x000054101b1b7816 */ /* 0x000fe2000000002b */
[----:B------:R-:W-:Y:S01]  /*a180*/  FADD.FTZ R58, R46, R58 ;  /* 0x0000003a2e3a7221 */ /* 0x000fe20000010000 */
[----:B------:R-:W-:Y:S01]  /*a190*/  PRMT R63, R63, 0x5410, R42 ;  /* 0x000054103f3f7816 */ /* 0x000fe2000000002a */
[----:B------:R-:W-:Y:S01]  /*a1a0*/  FADD.FTZ R55, R219, R55 ;  /* 0x00000037db377221 */ /* 0x000fe20000010000 */
[--C-:B------:R-:W-:Y:S01]  /*a1b0*/  HSET2.LE.AND R26, R26, R62.reuse, PT ;  /* 0x0000003e1a1a7233 */ /* 0x100fe20003803000 */
[----:B------:R-:W-:Y:S01]  /*a1c0*/  FADD.FTZ R51, R206, R51 ;  /* 0x00000033ce337221 */ /* 0x000fe20000010000 */
[----:B-----5:R-:W-:Y:S01]  /*a1d0*/  F2FP.F16.F32.PACK_AB R43, R36, R35 ;  /* 0x00000023242b723e */ /* 0x020fe200000000ff */
[----:B------:R-:W-:Y:S01]  /*a1e0*/  FADD.FTZ R66, R31, R66 ;  /* 0x000000421f427221 */ /* 0x000fe20000010000 */
[--C-:B------:R-:W-:Y:S01]  /*a1f0*/  HSET2.LE.AND R24, R25, R62.reuse, PT ;  /* 0x0000003e19187233 */ /* 0x100fe20003803000 */
[----:B------:R-:W-:Y:S01]  /*a200*/  FADD.FTZ R58, R47, R58 ;  /* 0x0000003a2f3a7221 */ /* 0x000fe20000010000 */
[--C-:B------:R-:W-:Y:S01]  /*a210*/  HSET2.LE.AND R42, R27, R62.reuse, PT ;  /* 0x0000003e1b2a7233 */ /* 0x100fe20003803000 */
[----:B------:R-:W-:Y:S01]  /*a220*/  FADD.FTZ R55, R217, R55 ;  /* 0x00000037d9377221 */ /* 0x000fe20000010000 */
[----:B------:R-:W-:Y:S01]  /*a230*/  FADD.FTZ R51, R205, R51 ;  /* 0x00000033cd337221 */ /* 0x000fe20000010000 */
[----:B------:R-:W-:-:S02]  /*a240*/  HSET2.LE.AND R25, R63, R62, PT ;  /* 0x0000003e3f197233 */ /* 0x000fc40003803000 */
[----:B-1----:R-:W-:Y:S02]  /*a250*/  F2FP.F16.F32.PACK_AB R27, R39, R38 ;  /* 0x00000026271b723e */ /* 0x002fe400000000ff */
[----:B------:R-:W-:Y:S02]  /*a260*/  LOP3.LUT R26, R26, R43, RZ, 0xc0, !PT ;  /* 0x0000002b1a1a7212 */ /* 0x000fe400078ec0ff */
[----:B------:R-:W-:Y:S02]  /*a270*/  ISETP.GE.AND P0, PT, R209, 0x3, PT ;  /* 0x00000003d100780c */ /* 0x000fe40003f06270 */
[----:B---3--:R-:W-:Y:S02]  /*a280*/  F2FP.F16.F32.PACK_AB R62, R45, R44 ;  /* 0x0000002c2d3e723e */ /* 0x008fe400000000ff */
[----:B--2---:R-:W-:Y:S01]  /*a290*/  F2FP.F16.F32.PACK_AB R43, R41, R37 ;  /* 0x00000025292b723e */ /* 0x004fe200000000ff */
[----:B------:R-:W-:Y:S01]  /*a2a0*/  FADD.FTZ R66, R44, R66 ;  /* 0x000000422c427221 */ /* 0x000fe20000010000 */
[----:B------:R-:W-:Y:S01]  /*a2b0*/  FADD.FTZ R58, R37, R58 ;  /* 0x0000003a253a7221 */ /* 0x000fe20000010000 */
[----:B------:R-:W-:Y:S01]  /*a2c0*/  FADD.FTZ R55, R156, R55 ;  /* 0x000000379c377221 */ /* 0x000fe20000010000 */
[----:B------:R-:W-:Y:S01]  /*a2d0*/  FADD.FTZ R51, R40, R51 ;  /* 0x0000003328337221 */ /* 0x000fe20000010000 */
[----:B------:R-:W-:-:S02]  /*a2e0*/  LOP3.LUT R27, R24, R27, RZ, 0xc0, !PT ;  /* 0x0000001b181b7212 */ /* 0x000fc400078ec0ff */
[----:B------:R-:W-:Y:S02]  /*a2f0*/  LOP3.LUT R24, R42, R62, RZ, 0xc0, !PT ;  /* 0x0000003e2a187212 */ /* 0x000fe400078ec0ff */
[----:B------:R-:W-:Y:S01]  /*a300*/  LOP3.LUT R25, R25, R43, RZ, 0xc0, !PT ;  /* 0x0000002b19197212 */ /* 0x000fe200078ec0ff */
        /* <DEDUP_REMOVED lines=12> */
[----:B------:R-:W-:Y:S01]  /*a3d0*/  HMMA.16816.F32 R120, R20, R18, R120 ;  /* 0x000000121478723c */ /* 0x000fe20000001878 */
[----:B------:R-:W-:Y:S01]  /*a3e0*/  FADD.FTZ R210, R34, R51 ;  /* 0x0000003322d27221 */ /* 0x000fe20000010000 */
[----:B------:R-:W-:-:S04]  /*a3f0*/  IMAD.MOV.U32 R135, RZ, RZ, R221 ;  /* 0x000000ffff877224 */ /* 0x000fc800078e00dd */
[----:B------:R-:W-:Y:S01]  /*a400*/  HMMA.16816.F32 R108, R20, R12, R108 ;  /* 0x0000000c146c723c */ /* 0x000fe2000000186c */
[----:B------:R-:W-:Y:S02]  /*a410*/  IMAD.MOV.U32 R136, RZ, RZ, R224 ;  /* 0x000000ffff887224 */ /* 0x000fe400078e00e0 */
[----:B------:R-:W-:-:S03]  /*a420*/  IMAD.MOV.U32 R133, RZ, RZ, R2 ;  /* 0x000000ffff857224 */ /* 0x000fc600078e0002 */
[----:B------:R-:W-:Y:S01]  /*a430*/  HMMA.16816.F32 R104, R20, R14, R104 ;  /* 0x0000000e1468723c */ /* 0x000fe20000001868 */
[----:B------:R-:W-:-:S05]  /*a440*/  IMAD.MOV.U32 R134, RZ, RZ, R220 ;  /* 0x000000ffff867224 */ /* 0x000fca00078e00dc */
[C---:B------:R-:W-:Y:S06]  /*a450*/  HMMA.16816.F32 R76, R20.reuse, R8, R76 ;  /* 0x00000008144c723c */ /* 0x040fec000000184c */
[C---:B------:R-:W-:Y:S06]  /*a460*/  HMMA.16816.F32 R100, R20.reuse, R10, R100 ;  /* 0x0000000a1464723c */ /* 0x040fec0000001864 */
        /* <DEDUP_REMOVED lines=15> */
[----:B------:R-:W-:-:S04]  /*a560*/  IMAD.WIDE.U32 R6, R208, R214, RZ ;  /* 0x000000d6d0067225 */ /* 0x000fc800078e00ff */
[----:B------:R-:W-:Y:S01]  /*a570*/  IMAD R4, R4, R214, RZ ;  /* 0x000000d604047224 */ /* 0x000fe200078e02ff */
[----:B------:R-:W-:Y:S01]  /*a580*/  BAR.SYNC.DEFER_BLOCKING 0x0 ;  /* 0x0000000000007b1d */ /* 0x000fe20000010000 */
[----:B------:R-:W-:Y:S02]  /*a590*/  LEA R5, P0, R6, R230, 0x6 ;  /* 0x000000e606057211 */ /* 0x000fe400078030ff */
[----:B------:R-:W-:Y:S02]  /*a5a0*/  IMAD R4, R208, R215, R4 ;  /* 0x000000d7d0047224 */ /* 0x000fe400078e0204 */
[----:B------:R-:W-:Y:S02]  /*a5b0*/  LEA R8, P1, R5, UR8, 0x1 ;  /* 0x0000000805087c11 */ /* 0x000fe4000f8208ff */
        /* <DEDUP_REMOVED lines=10> */
[----:B------:R-:W-:Y:S02]  /*a660*/  LDGSTS.E.BYPASS.LTC128B.128 [R194+0x6000], desc[UR24][R8.64] ;  /* 0x0600000008c27fae */ /* 0x000fe4000b901d58 */
[--C-:B------:R-:W-:Y:S02]  /*a670*/  IMAD.X R5, R7, 0x1, R132.reuse, P1 ;  /* 0x0000000107057824 */ /* 0x100fe400008e0684 */
[----:B------:R-:W-:Y:S02]  /*a680*/  LDGSTS.E.BYPASS.LTC128B.128 [R194+0x6800], desc[UR24][R6.64] ;  /* 0x0680000006c27fae */ /* 0x000fe4000b901d58 */
[----:B------:R-:W-:Y:S02]  /*a690*/  IMAD.X R241, R5, 0x1, R132, P0 ;  /* 0x0000000105f17824 */ /* 0x000fe400000e0684 */
[----:B------:R-:W-:Y:S04]  /*a6a0*/  LDGSTS.E.BYPASS.LTC128B.128 [R194+0x7000], desc[UR24][R4.64] ;  /* 0x0700000004c27fae */ /* 0x000fe8000b901d58 */
[----:B------:R1:W-:Y:S04]  /*a6b0*/  LDGSTS.E.BYPASS.LTC128B.128 [R194+0x7800], desc[UR24][R240.64] ;  /* 0x07800000f0c27fae */ /* 0x0003e8000b901d58 */
[----:B------:R-:W-:Y:S04]  /*a6c0*/  LDSM.16.M88.4 R44, [R185+0x4000] ;  /* 0x00400000b92c783b */ /* 0x000fe80000000200 */
[----:B------:R-:W2:Y:S04]  /*a6d0*/  LDSM.16.M88.4 R152, [R186] ;  /* 0x00000000ba98783b */ /* 0x000ea80000000200 */
[----:B------:R-:W3:Y:S04]  /*a6e0*/  LDSM.16.M88.4 R12, [R186+0x2000] ;  /* 0x00200000ba0c783b */ /* 0x000ee80000000200 */
[----:B------:R-:W4:Y:S04]  /*a6f0*/  LDSM.16.M88.4 R28, [R185+0x4800] ;  /* 0x00480000b91c783b */ /* 0x000f280000000200 */
[----:B------:R-:W5:Y:S04]  /*a700*/  LDSM.16.M88.4 R160, [R185+0x5000] ;  /* 0x00500000b9a0783b */ /* 0x000f680000000200 */
[----:B------:R-:W5:Y:S01]  /*a710*/  LDSM.16.M88.4 R64, [R185+0x5800] ;  /* 0x00580000b940783b */ /* 0x000f620000000200 */
[----:B-1----:R-:W-:-:S03]  /*a720*/  IMAD.WIDE.U32 R240, R137, -0x2daee0ad, RZ ;  /* 0xd2511f5389f07825 */ /* 0x002fc600078e00ff */
[----:B------:R-:W-:Y:S04]  /*a730*/  LDSM.16.M88.4 R8, [R179+0x4000] ;  /* 0x00400000b308783b */ /* 0x000fe80000000200 */
[----:B------:R-:W1:Y:S04]  /*a740*/  LDSM.16.M88.4 R216, [R184] ;  /* 0x00000000b8d8783b */ /* 0x000e680000000200 */
[----:B------:R-:W1:Y:S04]  /*a750*/  LDSM.16.M88.4 R60, [R184+0x2000] ;  /* 0x00200000b83c783b */ /* 0x000e680000000200 */
[----:B------:R-:W1:Y:S04]  /*a760*/  LDSM.16.M88.4 R4, [R179+0x4800] ;  /* 0x00480000b304783b */ /* 0x000e680000000200 */
[----:B------:R-:W1:Y:S01]  /*a770*/  LDSM.16.M88.4 R204, [R179+0x5000] ;  /* 0x00500000b3cc783b */ /* 0x000e620000000200 */
[-C--:B--2---:R-:W-:Y:S03]  /*a780*/  HMMA.16816.F32 R56, R152, R44.reuse, RZ ;  /* 0x0000002c9838723c */ /* 0x084fe600000018ff */
[----:B------:R-:W2:Y:S04]  /*a790*/  LDSM.16.M88.4 R168, [R179+0x5800] ;  /* 0x00580000b3a8783b */ /* 0x000ea80000000200 */
[----:B------:R-:W-:Y:S01]  /*a7a0*/  LDSM.16.M88.4 R140, [R182] ;  /* 0x00000000b68c783b */ /* 0x000fe20000000200 */
[C---:B---3--:R-:W-:Y:S03]  /*a7b0*/  HMMA.16816.F32 R52, R12.reuse, R44, RZ ;  /* 0x0000002c0c34723c */ /* 0x048fe600000018ff */
[----:B------:R-:W3:Y:S03]  /*a7c0*/  LDSM.16.M88.4 R148, [R183] ;  /* 0x00000000b794783b */ /* 0x000ee60000000200 */
[C---:B------:R-:W-:Y:S01]  /*a7d0*/  HMMA.16816.F32 R48, R12.reuse, R46, RZ ;  /* 0x0000002e0c30723c */ /* 0x040fe200000018ff */
[----:B------:R-:W3:Y:S04]  /*a7e0*/  LDSM.16.M88.4 R144, [R183+0x2000] ;  /* 0x00200000b790783b */ /* 0x000ee80000000200 */
[----:B------:R-:W-:Y:S01]  /*a7f0*/  LDSM.16.M88.4 R132, [R175] ;  /* 0x00000000af84783b */ /* 0x000fe20000000200 */
[C---:B----4-:R-:W-:Y:S03]  /*a800*/  HMMA.16816.F32 R36, R12.reuse, R28, RZ ;  /* 0x0000001c0c24723c */ /* 0x050fe600000018ff */
[----:B------:R-:W0:Y:S03]  /*a810*/  LDGDEPBAR ;  /* 0x00000000000079af */ /* 0x000e260000000000 */
[----:B------:R-:W-:Y:S06]  /*a820*/  HMMA.16816.F32 R32, R12, R30, RZ ;  /* 0x0000001e0c20723c */ /* 0x000fec00000018ff */
[C---:B------:R-:W-:Y:S06]  /*a830*/  HMMA.16816.F32 R40, R152.reuse, R28, RZ ;  /* 0x0000001c9828723c */ /* 0x040fec00000018ff */
[C---:B------:R-:W-:Y:S06]  /*a840*/  HMMA.16816.F32 R44, R152.reuse, R46, RZ ;  /* 0x0000002e982c723c */ /* 0x040fec00000018ff */
[----:B------:R-:W-:Y:S06]  /*a850*/  HMMA.16816.F32 R28, R152, R30, RZ ;  /* 0x0000001e981c723c */ /* 0x000fec00000018ff */
[C---:B-----5:R-:W-:Y:S06]  /*a860*/  HMMA.16816.F32 R24, R12.reuse, R160, RZ ;  /* 0x000000a00c18723c */ /* 0x060fec00000018ff */
[----:B------:R-:W-:Y:S06]  /*a870*/  HMMA.16816.F32 R20, R12, R162, RZ ;  /* 0x000000a20c14723c */ /* 0x000fec00000018ff */
[C---:B------:R-:W-:Y:S06]  /*a880*/  HMMA.16816.F32 R164, R152.reuse, R160, RZ ;  /* 0x000000a098a4723c */ /* 0x040fec00000018ff */
[C---:B------:R-:W-:Y:S06]  /*a890*/  HMMA.16816.F32 R160, R152.reuse, R162, RZ ;  /* 0x000000a298a0723c */ /* 0x040fec00000018ff */
[----:B------:R-:W-:Y:S06]  /*a8a0*/  HMMA.16816.F32 R156, R152, R64, RZ ;  /* 0x00000040989c723c */ /* 0x000fec00000018ff */
[-C--:B-1----:R-:W-:Y:S06]  /*a8b0*/  HMMA.16816.F32 R56, R216, R8.reuse, R56 ;  /* 0x00000008d838723c */ /* 0x082fec0000001838 */
[C---:B------:R-:W-:Y:S06]  /*a8c0*/  HMMA.16816.F32 R52, R60.reuse, R8, R52 ;  /* 0x000000083c34723c */ /* 0x040fec0000001834 */
[C---:B------:R-:W-:Y:S06]  /*a8d0*/  HMMA.16816.F32 R48, R60.reuse, R10, R48 ;  /* 0x0000000a3c30723c */ /* 0x040fec0000001830 */
[C---:B------:R-:W-:Y:S06]  /*a8e0*/  HMMA.16816.F32 R36, R60.reuse, R4, R36 ;  /* 0x000000043c24723c */ /* 0x040fec0000001824 */
[----:B------:R-:W-:Y:S06]  /*a8f0*/  HMMA.16816.F32 R32, R60, R6, R32 ;  /* 0x000000063c20723c */ /* 0x000fec0000001820 */
[C---:B------:R-:W-:Y:S01]  /*a900*/  HMMA.16816.F32 R44, R216.reuse, R10, R44 ;  /* 0x0000000ad82c723c */ /* 0x040fe2000000182c */
[----:B------:R-:W-:Y:S05]  /*a910*/  LDSM.16.M88.4 R8, [R181] ;  /* 0x00000000b508783b */ /* 0x000fea0000000200 */
[C---:B------:R-:W-:Y:S06]  /*a920*/  HMMA.16816.F32 R40, R216.reuse, R4, R40 ;  /* 0x00000004d828723c */ /* 0x040fec0000001828 */
[----:B------:R-:W-:Y:S01]  /*a930*/  HMMA.16816.F32 R28, R216, R6, R28 ;  /* 0x00000006d81c723c */ /* 0x000fe2000000181c */
[----:B------:R-:W1:Y:S05]  /*a940*/  LDSM.16.M88.4 R4, [R172] ;  /* 0x00000000ac04783b */ /* 0x000e6a0000000200 */
[C---:B------:R-:W-:Y:S06]  /*a950*/  HMMA.16816.F32 R16, R12.reuse, R64, RZ ;  /* 0x000000400c10723c */ /* 0x040fec00000018ff */
[-C--:B------:R-:W-:Y:S06]  /*a960*/  HMMA.16816.F32 R12, R12, R66.reuse, RZ ;  /* 0x000000420c0c723c */ /* 0x080fec00000018ff */
[----:B------:R-:W-:Y:S01]  /*a970*/  HMMA.16816.F32 R152, R152, R66, RZ ;  /* 0x000000429898723c */ /* 0x000fe200000018ff */
[----:B------:R-:W4:Y:S05]  /*a980*/  LDSM.16.M88.4 R64, [R174] ;  /* 0x00000000ae40783b */ /* 0x000f2a0000000200 */
[C---:B------:R-:W-:Y:S06]  /*a990*/  HMMA.16816.F32 R24, R60.reuse, R204, R24 ;  /* 0x000000cc3c18723c */ /* 0x040fec0000001818 */
[----:B------:R-:W-:Y:S06]  /*a9a0*/  HMMA.16816.F32 R20, R60, R206, R20 ;  /* 0x000000ce3c14723c */ /* 0x000fec0000001814 */
[C---:B------:R-:W-:Y:S06]  /*a9b0*/  HMMA.16816.F32 R164, R216.reuse, R204, R164 ;  /* 0x000000ccd8a4723c */ /* 0x040fec00000018a4 */
[C---:B------:R-:W-:Y:S06]  /*a9c0*/  HMMA.16816.F32 R160, R216.reuse, R206, R160 ;  /* 0x000000ced8a0723c */ /* 0x040fec00000018a0 */
[----:B--2---:R-:W-:Y:S01]  /*a9d0*/  HMMA.16816.F32 R204, R216, R168, R156 ;  /* 0x000000a8d8cc723c */ /* 0x004fe2000000189c */
[----:B------:R-:W2:Y:S05]  /*a9e0*/  LDSM.16.M88.4 R156, [R181+0x2000] ;  /* 0x00200000b59c783b */ /* 0x000eaa0000000200 */
[-C--:B---3--:R-:W-:Y:S06]  /*a9f0*/  HMMA.16816.F32 R56, R148, R140.reuse, R56 ;  /* 0x0000008c9438723c */ /* 0x088fec0000001838 */
[C---:B------:R-:W-:Y:S06]  /*aa00*/  HMMA.16816.F32 R52, R144.reuse, R140, R52 ;  /* 0x0000008c9034723c */ /* 0x040fec0000001834 */
[-C--:B------:R-:W-:Y:S06]  /*aa10*/  HMMA.16816.F32 R48, R144, R142.reuse, R48 ;  /* 0x0000008e9030723c */ /* 0x080fec0000001830 */
[----:B------:R-:W-:Y:S06]  /*aa20*/  HMMA.16816.F32 R44, R148, R142, R44 ;  /* 0x0000008e942c723c */ /* 0x000fec000000182c */
[----:B-1----:R-:W-:Y:S06]  /*aa30*/  HMMA.16816.F32 R56, R8, R4, R56 ;  /* 0x000000040838723c */ /* 0x002fec0000001838 */
[C---:B------:R-:W-:Y:S06]  /*aa40*/  HMMA.16816.F32 R16, R60.reuse, R168, R16 ;  /* 0x000000a83c10723c */ /* 0x040fec0000001810 */
[-C--:B------:R-:W-:Y:S01]  /*aa50*/  HMMA.16816.F32 R12, R60, R170.reuse, R12 ;  /* 0x000000aa3c0c723c */ /* 0x080fe2000000180c */
[----:B------:R-:W1:Y:S05]  /*aa60*/  LDSM.16.M88.4 R60, [R173] ;  /* 0x00000000ad3c783b */ /* 0x000e6a0000000200 */
[----:B------:R-:W-:Y:S01]  /*aa70*/  HMMA.16816.F32 R152, R216, R170, R152 ;  /* 0x000000aad898723c */ /* 0x000fe20000001898 */
[----:B------:R-:W3:Y:S05]  /*aa80*/  LDSM.16.M88.4 R168, [R172+0x800] ;  /* 0x00080000aca8783b */ /* 0x000eea0000000200 */
[-C--:B----4-:R-:W-:Y:S06]  /*aa90*/  HMMA.16816.F32 R24, R144, R64.reuse, R24 ;  /* 0x000000409018723c */ /* 0x090fec0000001818 */
[----:B------:R-:W-:Y:S06]  /*aaa0*/  HMMA.16816.F32 R164, R148, R64, R164 ;  /* 0x0000004094a4723c */ /* 0x000fec00000018a4 */
[----:B--2---:R-:W-:Y:S01]  /*aab0*/  HMMA.16816.F32 R52, R156, R4, R52 ;  /* 0x000000049c34723c */ /* 0x004fe20000001834 */
[----:B------:R-:W-:-:S04]  /*aac0*/  VIADD R64, R209, 0xfffffffd ;  /* 0xfffffffdd1407836 */ /* 0x000fc80000000000 */
[----:B------:R-:W-:Y:S01]  /*aad0*/  IMAD R239, R64, 0x40, R239 ;  /* 0x0000004040ef7824 */ /* 0x000fe200078e02ef */
[----:B------:R-:W-:Y:S03]  /*aae0*/  HMMA.16816.F32 R48, R156, R6, R48 ;  /* 0x000000069c30723c */ /* 0x000fe60000001830 */
[C---:B------:R-:W-:Y:S01]  /*aaf0*/  VIADD R4, R239.reuse, 0x1 ;  /* 0x00000001ef047836 */ /* 0x040fe20000000000 */
[CC--:B------:R-:W-:Y:S01]  /*ab00*/  ISETP.GE.AND P3, PT, R239.reuse, R238.reuse, PT ;  /* 0x000000eeef00720c */ /* 0x0c0fe20003f66270 */
[C---:B------:R-:W-:Y:S01]  /*ab10*/  VIADD R64, R239.reuse, 0x9 ;  /* 0x00000009ef407836 */ /* 0x040fe20000000000 */
[-C--:B------:R-:W-:Y:S01]  /*ab20*/  ISETP.GE.AND P1, PT, R239, R237.reuse, PT ;  /* 0x000000edef00720c */ /* 0x080fe20003f26270 */
[----:B------:R-:W-:Y:S01]  /*ab30*/  HMMA.16816.F32 R40, R148, R132, R40 ;  /* 0x000000849428723c */ /* 0x000fe20000001828 */
[C---:B------:R-:W-:Y:S02]  /*ab40*/  ISETP.GE.AND P2, PT, R4.reuse, R238, PT ;  /* 0x000000ee0400720c */ /* 0x040fe40003f46270 */
[----:B------:R-:W-:-:S02]  /*ab50*/  ISETP.GE.AND P0, PT, R4, R237, PT ;  /* 0x000000ed0400720c */ /* 0x000fc40003f06270 */
[C---:B------:R-:W-:Y:S01]  /*ab60*/  ISETP.GE.AND P4, PT, R4.reuse, R236, PT ;  /* 0x000000ec0400720c */ /* 0x040fe20003f86270 */
[----:B------:R-:W-:Y:S01]  /*ab70*/  HMMA.16816.F32 R44, R8, R6, R44 ;  /* 0x00000006082c723c */ /* 0x000fe2000000182c */
[----:B------:R-:W-:Y:S01]  /*ab80*/  ISETP.GE.AND P5, PT, R4, R235, PT ;  /* 0x000000eb0400720c */ /* 0x000fe20003fa6270 */
[----:B------:R-:W-:Y:S01]  /*ab90*/  VIADD R4, R239, 0x8 ;  /* 0x00000008ef047836 */ /* 0x000fe20000000000 */
[----:B------:R-:W-:Y:S02]  /*aba0*/  FSEL R56, R56, -INF , !P3 ;  /* 0xff80000038387808 */ /* 0x000fe40005800000 */
[----:B------:R-:W-:Y:S01]  /*abb0*/  FSEL R57, R57, -INF , !P2 ;  /* 0xff80000039397808 */ /* 0x000fe20005000000 */
[----:B------:R-:W-:Y:S01]  /*abc0*/  HMMA.16816.F32 R36, R144, R132, R36 ;  /* 0x000000849024723c */ /* 0x000fe20000001824 */
[----:B------:R-:W-:Y:S02]  /*abd0*/  FSEL R58, R58, -INF , !P1 ;  /* 0xff8000003a3a7808 */ /* 0x000fe40004800000 */
[----:B------:R-:W-:-:S02]  /*abe0*/  ISETP.GE.AND P3, PT, R4, R238, PT ;  /* 0x000000ee0400720c */ /* 0x000fc40003f66270 */
[C---:B------:R-:W-:Y:S01]  /*abf0*/  ISETP.GE.AND P1, PT, R4.reuse, R237, PT ;  /* 0x000000ed0400720c */ /* 0x040fe20003f26270 */
[-C--:B------:R-:W-:Y:S01]  /*ac00*/  HMMA.16816.F32 R32, R144, R134.reuse, R32 ;  /* 0x000000869020723c */ /* 0x080fe20000001820 */
[C---:B------:R-:W-:Y:S02]  /*ac10*/  ISETP.GE.AND P2, PT, R4.reuse, R236, PT ;  /* 0x000000ec0400720c */ /* 0x040fe40003f46270 */
[----:B------:R-:W-:Y:S02]  /*ac20*/  ISETP.GE.AND P6, PT, R4, R235, PT ;  /* 0x000000eb0400720c */ /* 0x000fe40003fc6270 */
[----:B------:R-:W2:Y:S01]  /*ac30*/  LDSM.16.M88.4 R4, [R172+0x1000] ;  /* 0x00100000ac04783b */ /* 0x000ea20000000200 */
[----:B------:R-:W-:Y:S01]  /*ac40*/  HMMA.16816.F32 R28, R148, R134, R28 ;  /* 0x00000086941c723c */ /* 0x000fe2000000181c */
[----:B------:R-:W-:Y:S02]  /*ac50*/  FSEL R142, R48, -INF , !P2 ;  /* 0xff800000308e7808 */ /* 0x000fe40005000000 */
[----:B------:R-:W-:-:S02]  /*ac60*/  ISETP.GE.AND P2, PT, R64, R238, PT ;  /* 0x000000ee4000720c */ /* 0x000fc40003f46270 */
[----:B------:R-:W-:Y:S01]  /*ac70*/  FSEL R59, R59, -INF , !P0 ;  /* 0xff8000003b3b7808 */ /* 0x000fe20004000000 */
[-C--:B-1----:R-:W-:Y:S01]  /*ac80*/  HMMA.16816.F32 R16, R144, R60.reuse, R16 ;  /* 0x0000003c9010723c */ /* 0x082fe20000001810 */
[----:B------:R-:W-:Y:S02]  /*ac90*/  ISETP.GE.AND P0, PT, R239, R236, PT ;  /* 0x000000ecef00720c */ /* 0x000fe40003f06270 */
[----:B------:R-:W-:Y:S02]  /*aca0*/  FSEL R133, R53, -INF , !P4 ;  /* 0xff80000035857808 */ /* 0x000fe40006000000 */
[----:B------:R-:W-:Y:S01]  /*acb0*/  FSEL R218, R52, -INF , !P0 ;  /* 0xff80000034da7808 */ /* 0x000fe20004000000 */
[----:B------:R-:W-:Y:S01]  /*acc0*/  HMMA.16816.F32 R204, R148, R60, R204 ;  /* 0x0000003c94cc723c */ /* 0x000fe200000018cc */
[----:B------:R-:W-:Y:S02]  /*acd0*/  FSEL R52, R55, -INF , !P5 ;  /* 0xff80000037347808 */ /* 0x000fe40006800000 */
[----:B------:R-:W-:-:S02]  /*ace0*/  FSEL R48, R44, -INF , !P3 ;  /* 0xff8000002c307808 */ /* 0x000fc40005800000 */
[C---:B------:R-:W-:Y:S01]  /*acf0*/  ISETP.GE.AND P0, PT, R239.reuse, R235, PT ;  /* 0x000000ebef00720c */ /* 0x040fe20003f06270 */
[----:B---3--:R-:W-:Y:S01]  /*ad00*/  HMMA.16816.F32 R40, R8, R168, R40 ;  /* 0x000000a80828723c */ /* 0x008fe20000001828 */
[----:B------:R-:W-:Y:S01]  /*ad10*/  P2R R60, PR, RZ, 0x2 ;  /* 0x00000002ff3c7803 */ /* 0x000fe20000000000 */
[----:B------:R-:W-:Y:S01]  /*ad20*/  VIADD R61, R239, 0x10 ;  /* 0x00000010ef3d7836 */ /* 0x000fe20000000000 */
[----:B------:R-:W-:Y:S02]  /*ad30*/  ISETP.GE.AND P1, PT, R64, R236, PT ;  /* 0x000000ec4000720c */ /* 0x000fe40003f26270 */
[----:B------:R-:W-:Y:S01]  /*ad40*/  FSEL R50, R50, -INF , !P6 ;  /* 0xff80000032327808 */ /* 0x000fe20007000000 */
[----:B------:R-:W-:Y:S01]  /*ad50*/  HMMA.16816.F32 R20, R144, R66, R20 ;  /* 0x000000429014723c */ /* 0x000fe20000001814 */
[----:B------:R-:W-:Y:S02]  /*ad60*/  FSEL R136, R49, -INF , !P1 ;  /* 0xff80000031887808 */ /* 0x000fe40004800000 */
[----:B------:R-:W-:-:S02]  /*ad70*/  FSEL R49, R45, -INF , !P2 ;  /* 0xff8000002d317808 */ /* 0x000fc40005000000 */
[----:B------:R-:W-:Y:S01]  /*ad80*/  ISETP.GE.AND P1, PT, R64, R237, PT ;  /* 0x000000ed4000720c */ /* 0x000fe20003f26270 */
[C---:B------:R-:W-:Y:S01]  /*ad90*/  HMMA.16816.F32 R36, R156.reuse, R168, R36 ;  /* 0x000000a89c24723c */ /* 0x040fe20000001824 */
[----:B------:R-:W-:Y:S02]  /*ada0*/  ISETP.NE.AND P2, PT, R60, RZ, PT ;  /* 0x000000ff3c00720c */ /* 0x000fe40003f45270 */
[----:B------:R-:W-:Y:S02]  /*adb0*/  FSEL R53, R47, -INF , !P1 ;  /* 0xff8000002f357808 */ /* 0x000fe40004800000 */
[----:B------:R-:W-:Y:S01]  /*adc0*/  FSEL R55, R46, -INF , !P2 ;  /* 0xff8000002e377808 */ /* 0x000fe20005000000 */
[----:B------:R-:W-:Y:S01]  /*add0*/  HMMA.16816.F32 R32, R156, R170, R32 ;  /* 0x000000aa9c20723c */ /* 0x000fe20000001820 */
[----:B------:R-:W1:Y:S01]  /*ade0*/  LDSM.16.M88.4 R44, [R172+0x1800] ;  /* 0x00180000ac2c783b */ /* 0x000e620000000200 */
[----:B------:R-:W-:Y:S01]  /*adf0*/  FSEL R135, R54, -INF , !P0 ;  /* 0xff80000036877808 */ /* 0x000fe20004000000 */
[----:B------:R-:W-:-:S04]  /*ae00*/  DEPBAR.LE SB0, 0x0 ;  /* 0x000080000000791a */ /* 0x000fc80000000000 */
[----:B------:R-:W-:Y:S01]  /*ae10*/  HMMA.16816.F32 R28, R8, R170, R28 ;  /* 0x000000aa081c723c */ /* 0x000fe2000000181c */
[C---:B------:R-:W-:Y:S02]  /*ae20*/  ISETP.GE.AND P4, PT, R61.reuse, R238, PT ;  /* 0x000000ee3d00720c */ /* 0x040fe40003f86270 */
[C---:B------:R-:W-:Y:S02]  /*ae30*/  ISETP.GE.AND P3, PT, R61.reuse, R237, PT ;  /* 0x000000ed3d00720c */ /* 0x040fe40003f66270 */
[C---:B------:R-:W-:Y:S01]  /*ae40*/  ISETP.GE.AND P5, PT, R61.reuse, R236, PT ;  /* 0x000000ec3d00720c */ /* 0x040fe20003fa6270 */
[C---:B--2---:R-:W-:Y:S01]  /*ae50*/  HMMA.16816.F32 R24, R156.reuse, R4, R24 ;  /* 0x000000049c18723c */ /* 0x044fe20000001818 */
[-C--:B------:R-:W-:Y:S01]  /*ae60*/  ISETP.GE.AND P6, PT, R61, R235.reuse, PT ;  /* 0x000000eb3d00720c */ /* 0x080fe20003fc6270 */
[C---:B------:R-:W-:Y:S01]  /*ae70*/  VIADD R61, R239.reuse, 0x11 ;  /* 0x00000011ef3d7836 */ /* 0x040fe20000000000 */
[----:B------:R-:W-:Y:S02]  /*ae80*/  ISETP.GE.AND P0, PT, R64, R235, PT ;  /* 0x000000eb4000720c */ /* 0x000fe40003f06270 */
[----:B------:R-:W-:Y:S01]  /*ae90*/  FSEL R54, R40, -INF , !P4 ;  /* 0xff80000028367808 */ /* 0x000fe20006000000 */
[----:B------:R-:W-:Y:S01]  /*aea0*/  VIADD R40, R239, 0x19 ;  /* 0x00000019ef287836 */ /* 0x000fe20000000000 */
[----:B------:R-:W-:Y:S01]  /*aeb0*/  FSEL R51, R51, -INF , !P0 ;  /* 0xff80000033337808 */ /* 0x000fe20004000000 */
[----:B------:R-:W-:Y:S01]  /*aec0*/  HMMA.16816.F32 R20, R156, R6, R20 ;  /* 0x000000069c14723c */ /* 0x000fe20000001814 */
[----:B------:R-:W-:-:S02]  /*aed0*/  ISETP.GE.AND P0, PT, R61, R237, PT ;  /* 0x000000ed3d00720c */ /* 0x000fc40003f06270 */
[C---:B------:R-:W-:Y:S02]  /*aee0*/  ISETP.GE.AND P1, PT, R61.reuse, R238, PT ;  /* 0x000000ee3d00720c */ /* 0x040fe40003f26270 */
[CC--:B------:R-:W-:Y:S01]  /*aef0*/  ISETP.GE.AND P2, PT, R61.reuse, R236.reuse, PT ;  /* 0x000000ec3d00720c */ /* 0x0c0fe20003f46270 */
[-C--:B------:R-:W-:Y:S01]  /*af00*/  HMMA.16816.F32 R12, R144, R62.reuse, R12 ;  /* 0x0000003e900c723c */ /* 0x080fe2000000180c */
[----:B------:R-:W-:Y:S01]  /*af10*/  ISETP.GE.AND P4, PT, R61, R235, PT ;  /* 0x000000eb3d00720c */ /* 0x000fe20003f86270 */
[----:B------:R-:W-:Y:S01]  /*af20*/  VIADD R61, R239, 0x18 ;  /* 0x00000018ef3d7836 */ /* 0x000fe20000000000 */
[----:B------:R-:W-:Y:S02]  /*af30*/  FSEL R141, R43, -INF , !P0 ;  /* 0xff8000002b8d7808 */ /* 0x000fe40004000000 */
[----:B------:R-:W-:Y:S01]  /*af40*/  ISETP.GE.AND P0, PT, R40, R236, PT ;  /* 0x000000ec2800720c */ /* 0x000fe20003f06270 */
[----:B------:R-:W-:Y:S01]  /*af50*/  HMMA.16816.F32 R152, R148, R62, R152 ;  /* 0x0000003e9498723c */ /* 0x000fe20000001898 */
[----:B------:R-:W-:-:S02]  /*af60*/  P2R R60, PR, RZ, 0x40 ;  /* 0x00000040ff3c7803 */ /* 0x000fc40000000000 */
[----:B------:R-:W-:Y:S02]  /*af70*/  FSEL R145, R41, -INF , !P1 ;  /* 0xff80000029917808 */ /* 0x000fe40004800000 */
[----:B------:R-:W-:Y:S01]  /*af80*/  FSEL R147, R42, -INF , !P3 ;  /* 0xff8000002a937808 */ /* 0x000fe20005800000 */
[----:B------:R-:W-:Y:S01]  /*af90*/  HMMA.16816.F32 R164, R8, R4, R164 ;  /* 0x0000000408a4723c */ /* 0x000fe200000018a4 */
[----:B------:R-:W-:Y:S02]  /*afa0*/  P2R R63, PR, RZ, 0x10 ;  /* 0x00000010ff3f7803 */ /* 0x000fe40000000000 */
[C---:B------:R-:W-:Y:S02]  /*afb0*/  ISETP.GE.AND P3, PT, R61.reuse, R238, PT ;  /* 0x000000ee3d00720c */ /* 0x040fe40003f66270 */
[C---:B------:R-:W-:Y:S01]  /*afc0*/  ISETP.GE.AND P6, PT, R61.reuse, R237, PT ;  /* 0x000000ed3d00720c */ /* 0x040fe20003fc6270 */
[----:B------:R-:W-:Y:S01]  /*afd0*/  HMMA.16816.F32 R160, R148, R66, R160 ;  /* 0x0000004294a0723c */ /* 0x000fe200000018a0 */
[----:B------:R-:W-:Y:S01]  /*afe0*/  ISETP.GE.AND P1, PT, R61, R236, PT ;  /* 0x000000ec3d00720c */ /* 0x000fe20003f26270 */
[----:B------:R-:W-:Y:S01]  /*aff0*/  VIADD R5, R239, 0x21 ;  /* 0x00000021ef057836 */ /* 0x000fe20000000000 */
[----:B------:R-:W-:-:S02]  /*b000*/  ISETP.GE.AND P4, PT, R61, R235, PT ;  /* 0x000000eb3d00720c */ /* 0x000fc40003f86270 */
[----:B------:R-:W-:Y:S01]  /*b010*/  FSEL R62, R36, -INF , !P5 ;  /* 0xff800000243e7808 */ /* 0x000fe20006800000 */
[----:B------:R-:W-:Y:S01]  /*b020*/  VIADD R36, R239, 0x20 ;  /* 0x00000020ef247836 */ /* 0x000fe20000000000 */
[----:B------:R-:W-:Y:S01]  /*b030*/  FSEL R61, R37, -INF , !P2 ;  /* 0xff800000253d7808 */ /* 0x000fe20005000000 */
[C---:B-1----:R-:W-:Y:S01]  /*b040*/  HMMA.16816.F32 R16, R156.reuse, R44, R16 ;  /* 0x0000002c9c10723c */ /* 0x042fe20000001810 */
[----:B------:R-:W-:Y:S02]  /*b050*/  FSEL R64, R33, -INF , !P0 ;  /* 0xff80000021407808 */ /* 0x000fe40004000000 */
[----:B------:R-:W-:Y:S02]  /*b060*/  ISETP.GE.AND P2, PT, R40, R238, PT ;  /* 0x000000ee2800720c */ /* 0x000fe40003f46270 */
[----:B------:R-:W-:Y:S01]  /*b070*/  ISETP.NE.AND P0, PT, R60, RZ, PT ;  /* 0x000000ff3c00720c */ /* 0x000fe20003f05270 */
[----:B------:R-:W-:Y:S01]  /*b080*/  HMMA.16816.F32 R12, R156, R46, R12 ;  /* 0x0000002e9c0c723c */ /* 0x000fe2000000180c */
[----:B------:R-:W-:-:S02]  /*b090*/  ISETP.NE.AND P5, PT, R63, RZ, PT ;  /* 0x000000ff3f00720c */ /* 0x000fc40003fa5270 */
[----:B------:R-:W-:Y:S02]  /*b0a0*/  FSEL R63, R32, -INF , !P1 ;  /* 0xff800000203f7808 */ /* 0x000fe40004800000 */
[----:B------:R-:W-:Y:S01]  /*b0b0*/  ISETP.GE.AND P1, PT, R40, R237, PT ;  /* 0x000000ed2800720c */ /* 0x000fe20003f26270 */
[C---:B------:R-:W-:Y:S01]  /*b0c0*/  HMMA.16816.F32 R204, R8.reuse, R44, R204 ;  /* 0x0000002c08cc723c */ /* 0x040fe200000018cc */
[----:B------:R-:W-:Y:S01]  /*b0d0*/  FSEL R132, R38, -INF , !P0 ;  /* 0xff80000026847808 */ /* 0x000fe20004000000 */
[----:B------:R-:W-:Y:S01]  /*b0e0*/  IMAD.WIDE.U32 R156, R0, -0x2daee0ad, RZ ;  /* 0xd2511f53009c7825 */ /* 0x000fe200078e00ff */
[----:B------:R-:W-:Y:S02]  /*b0f0*/  FSEL R171, R29, -INF , !P2 ;  /* 0xff8000001dab7808 */ /* 0x000fe40005000000 */
[----:B------:R-:W-:Y:S01]  /*b100*/  ISETP.GE.AND P0, PT, R40, R235, PT ;  /* 0x000000eb2800720c */ /* 0x000fe20003f06270 */
[----:B------:R-:W-:Y:S01]  /*b110*/  HMMA.16816.F32 R160, R8, R6, R160 ;  /* 0x0000000608a0723c */ /* 0x000fe200000018a0 */
[----:B------:R-:W-:-:S02]  /*b120*/  ISETP.GE.AND P2, PT, R36, R236, PT ;  /* 0x000000ec2400720c */ /* 0x000fc40003f46270 */
[----:B------:R-:W-:Y:S02]  /*b130*/  FSEL R169, R31, -INF , !P1 ;  /* 0xff8000001fa97808 */ /* 0x000fe40004800000 */
[----:B------:R-:W-:Y:S01]  /*b140*/  FSEL R148, R35, -INF , !P0 ;  /* 0xff80000023947808 */ /* 0x000fe20004000000 */
[----:B------:R-:W-:Y:S01]  /*b150*/  HMMA.16816.F32 R152, R8, R46, R152 ;  /* 0x0000002e0898723c */ /* 0x000fe20000001898 */
[----:B------:R-:W-:Y:S01]  /*b160*/  ISETP.GE.AND P1, PT, R5, R237, PT ;  /* 0x000000ed0500720c */ /* 0x000fe20003f26270 */
[C---:B------:R-:W-:Y:S01]  /*b170*/  VIADD R7, R239.reuse, 0x31 ;  /* 0x00000031ef077836 */ /* 0x040fe20000000000 */
[----:B------:R-:W-:Y:S01]  /*b180*/  FSEL R168, R24, -INF , !P2 ;  /* 0xff80000018a87808 */ /* 0x000fe20005000000 */
[----:B------:R-:W-:Y:S01]  /*b190*/  VIADD R24, R239, 0x28 ;  /* 0x00000028ef187836 */ /* 0x000fe20000000000 */
[----:B------:R-:W-:Y:S01]  /*b1a0*/  ISETP.GE.AND P0, PT, R5, R236, PT ;  /* 0x000000ec0500720c */ /* 0x000fe20003f06270 */
[----:B------:R-:W-:Y:S01]  /*b1b0*/  VIADD R6, R239, 0x38 ;  /* 0x00000038ef067836 */ /* 0x000fe20000000000 */
[----:B------:R-:W-:Y:S01]  /*b1c0*/  P2R R4, PR, RZ, 0x2 ;  /* 0x00000002ff047803 */ /* 0x000fe20000000000 */
[----:B------:R-:W-:Y:S01]  /*b1d0*/  IMAD.SHL.U32 R46, R208, 0x2, RZ ;  /* 0x00000002d02e7824 */ /* 0x000fe200078e00ff */
[----:B------:R-:W-:Y:S01]  /*b1e0*/  BAR.SYNC.DEFER_BLOCKING 0x0 ;  /* 0x0000000000007b1d */ /* 0x000fe20000010000 */
[----:B------:R-:W-:-:S02]  /*b1f0*/  ISETP.GE.AND P1, PT, R5, R235, PT ;  /* 0x000000eb0500720c */ /* 0x000fc40003f26270 */
[----:B------:R-:W-:Y:S02]  /*b200*/  FSEL R151, R25, -INF , !P0 ;  /* 0xff80000019977808 */ /* 0x000fe40004000000 */
[----:B------:R-:W-:Y:S02]  /*b210*/  ISETP.GE.AND P0, PT, R24, R236, PT ;  /* 0x000000ec1800720c */ /* 0x000fe40003f06270 */
[----:B------:R-:W-:Y:S02]  /*b220*/  FSEL R66, R27, -INF , !P1 ;  /* 0xff8000001b427808 */ /* 0x000fe40004800000 */
[----:B------:R-:W-:Y:S02]  /*b230*/  FSEL R150, R20, -INF , !P0 ;  /* 0xff80000014967808 */ /* 0x000fe40004000000 */
[----:B------:R-:W-:Y:S02]  /*b240*/  ISETP.GE.AND P1, PT, R24, R235, PT ;  /* 0x000000eb1800720c */ /* 0x000fe40003f26270 */
[----:B------:R-:W-:-:S02]  /*b250*/  FMNMX.FTZ R20, R220, R218, !PT ;  /* 0x000000dadc147209 */ /* 0x000fc40007810000 */
[----:B------:R-:W-:Y:S02]  /*b260*/  FSEL R144, R34, -INF , !P4 ;  /* 0xff80000022907808 */ /* 0x000fe40006000000 */
[----:B------:R-:W-:Y:S01]  /*b270*/  ISETP.GE.AND P4, PT, R5, R238, PT ;  /* 0x000000ee0500720c */ /* 0x000fe20003f86270 */
[----:B------:R-:W-:Y:S01]  /*b280*/  VIADD R5, R239, 0x29 ;  /* 0x00000029ef057836 */ /* 0x000fe20000000000 */
[----:B------:R-:W-:Y:S02]  /*b290*/  FSEL R65, R22, -INF , !P1 ;  /* 0xff80000016417808 */ /* 0x000fe40004800000 */
[----:B------:R-:W-:Y:S01]  /*b2a0*/  FMNMX.FTZ R22, R133, R20, !PT ;  /* 0x0000001485167209 */ /* 0x000fe20007810000 */
[----:B------:R-:W-:Y:S01]  /*b2b0*/  VIADD R20, R239, 0x30 ;  /* 0x00000030ef147836 */ /* 0x000fe20000000000 */
[----:B------:R-:W-:Y:S01]  /*b2c0*/  ISETP.GE.AND P2, PT, R5, R236, PT ;  /* 0x000000ec0500720c */ /* 0x000fe20003f46270 */
[----:B------:R-:W-:Y:S01]  /*b2d0*/  VIADD R239, R239, 0x39 ;  /* 0x00000039efef7836 */ /* 0x000fe20000000000 */
[----:B------:R-:W-:-:S02]  /*b2e0*/  FMNMX.FTZ R22, R142, R22, !PT ;  /* 0x000000168e167209 */ /* 0x000fc40007810000 */
[----:B------:R-:W-:Y:S02]  /*b2f0*/  ISETP.GE.AND P1, PT, R24, R237, PT ;  /* 0x000000ed1800720c */ /* 0x000fe40003f26270 */
[----:B------:R-:W-:Y:S02]  /*b300*/  FMNMX.FTZ R22, R136, R22, !PT ;  /* 0x0000001688167209 */ /* 0x000fe40007810000 */
[----:B------:R-:W-:Y:S02]  /*b310*/  FSEL R146, R21, -INF , !P2 ;  /* 0xff80000015927808 */ /* 0x000fe40005000000 */
[----:B------:R-:W-:Y:S02]  /*b320*/  ISETP.GE.AND P0, PT, R5, R235, PT ;  /* 0x000000eb0500720c */ /* 0x000fe40003f06270 */
[----:B------:R-:W-:Y:S02]  /*b330*/  P2R R21, PR, RZ, 0x2 ;  /* 0x00000002ff157803 */ /* 0x000fe40000000000 */
[----:B------:R-:W-:-:S02]  /*b340*/  ISETP.GE.AND P1, PT, R20, R236, PT ;  /* 0x000000ec1400720c */ /* 0x000fc40003f26270 */
[----:B------:R-:W-:Y:S02]  /*b350*/  FSEL R149, R28, -INF , !P3 ;  /* 0xff8000001c957808 */ /* 0x000fe40005800000 */
[----:B------:R-:W-:Y:S02]  /*b360*/  FMNMX.FTZ R22, R62, R22, !PT ;  /* 0x000000163e167209 */ /* 0x000fe40007810000 */
[----:B------:R-:W-:Y:S02]  /*b370*/  ISETP.GE.AND P3, PT, R36, R237, PT ;  /* 0x000000ed2400720c */ /* 0x000fe40003f66270 */
[----:B------:R-:W-:Y:S02]  /*b380*/  FSEL R140, R23, -INF , !P0 ;  /* 0xff800000178c7808 */ /* 0x000fe40004000000 */
[----:B------:R-:W-:Y:S02]  /*b390*/  ISETP.GE.AND P0, PT, R7, R236, PT ;  /* 0x000000ec0700720c */ /* 0x000fe40003f06270 */
[----:B------:R-:W-:-:S02]  /*b3a0*/  FSEL R43, R16, -INF , !P1 ;  /* 0xff800000102b7808 */ /* 0x000fc40004800000 */
[----:B------:R-:W-:Y:S02]  /*b3b0*/  FMNMX.FTZ R16, R61, R22, !PT ;  /* 0x000000163d107209 */ /* 0x000fe40007810000 */
[----:B------:R-:W-:Y:S02]  /*b3c0*/  P2R R28, PR, RZ, 0x8 ;  /* 0x00000008ff1c7803 */ /* 0x000fe40000000000 */
[----:B------:R-:W-:Y:S02]  /*b3d0*/  ISETP.GE.AND P3, PT, R36, R235, PT ;  /* 0x000000eb2400720c */ /* 0x000fe40003f66270 */
[----:B------:R-:W-:Y:S02]  /*b3e0*/  FSEL R45, R17, -INF , !P0 ;  /* 0xff800000112d7808 */ /* 0x000fe40004000000 */
[----:B------:R-:W-:Y:S02]  /*b3f0*/  FMNMX.FTZ R17, R2, R135, !PT ;  /* 0x0000008702117209 */ /* 0x000fe40007810000 */
[----:B------:R-:W-:-:S02]  /*b400*/  FMNMX.FTZ R16, R63, R16, !PT ;  /* 0x000000103f107209 */ /* 0x000fc40007810000 */
[----:B------:R-:W-:Y:S02]  /*b410*/  FSEL R143, R26, -INF , !P3 ;  /* 0xff8000001a8f7808 */ /* 0x000fe40005800000 */
        /* <DEDUP_REMOVED lines=8> */
[----:B------:R-:W-:Y:S02]  /*b4a0*/  FMNMX.FTZ R13, R168, R16, !PT ;  /* 0x00000010a80d7209 */ /* 0x000fe40007810000 */
[----:B------:R-:W-:Y:S02]  /*b4b0*/  FMNMX.FTZ R12, R51, R12, !PT ;  /* 0x0000000c330c7209 */ /* 0x000fe40007810000 */
[----:B------:R-:W-:-:S02]  /*b4c0*/  FMNMX.FTZ R13, R151, R13, !PT ;  /* 0x0000000d970d7209 */ /* 0x000fc40007810000 */
[----:B------:R-:W-:Y:S02]  /*b4d0*/  ISETP.GE.AND P0, PT, R7, R235, PT ;  /* 0x000000eb0700720c */ /* 0x000fe40003f06270 */
[----:B------:R-:W-:Y:S02]  /*b4e0*/  FMNMX.FTZ R12, R132, R12, !PT ;  /* 0x0000000c840c7209 */ /* 0x000fe40007810000 */
[----:B------:R-:W-:Y:S02]  /*b4f0*/  FMNMX.FTZ R13, R150, R13, !PT ;  /* 0x0000000d960d7209 */ /* 0x000fe40007810000 */
[----:B------:R-:W-:Y:S02]  /*b500*/  FSEL R41, R19, -INF , !P0 ;  /* 0xff80000013297808 */ /* 0x000fe40004000000 */
[----:B------:R-:W-:Y:S02]  /*b510*/  FMNMX.FTZ R12, R67, R12, !PT ;  /* 0x0000000c430c7209 */ /* 0x000fe40007810000 */
[----:B------:R-:W-:-:S02]  /*b520*/  FMNMX.FTZ R13, R146, R13, !PT ;  /* 0x0000000d920d7209 */ /* 0x000fc40007810000 */
[----:B------:R-:W-:Y:S02]  /*b530*/  ISETP.NE.AND P0, PT, R209, 0x3, PT ;  /* 0x00000003d100780c */ /* 0x000fe40003f05270 */
[----:B------:R-:W-:Y:S02]  /*b540*/  FMNMX.FTZ R0, R144, R12, !PT ;  /* 0x0000000c90007209 */ /* 0x000fe40007810000 */
[----:B------:R-:W-:Y:S02]  /*b550*/  FMNMX.FTZ R134, R43, R13, !PT ;  /* 0x0000000d2b867209 */ /* 0x000fe40007810000 */
[----:B------:R-:W-:Y:S02]  /*b560*/  ISETP.GE.AND P5, PT, R36, R238, PT ;  /* 0x000000ee2400720c */ /* 0x000fe40003fa6270 */
[----:B------:R-:W-:Y:S02]  /*b570*/  FMNMX.FTZ R0, R148, R0, !PT ;  /* 0x0000000094007209 */ /* 0x000fe40007810000 */
[----:B------:R-:W-:-:S02]  /*b580*/  FMNMX.FTZ R134, R45, R134, !PT ;  /* 0x000000862d867209 */ /* 0x000fc40007810000 */
[----:B------:R-:W-:Y:S02]  /*b590*/  ISETP.GE.AND P1, PT, R20, R235, PT ;  /* 0x000000eb1400720c */ /* 0x000fe40003f26270 */
[----:B------:R-:W-:Y:S02]  /*b5a0*/  FSEL R25, R164, -INF , !P5 ;  /* 0xff800000a4197808 */ /* 0x000fe40006800000 */
[----:B------:R-:W-:Y:S02]  /*b5b0*/  FMNMX.FTZ R0, R143, R0, !PT ;  /* 0x000000008f007209 */ /* 0x000fe40007810000 */
[----:B------:R-:W-:Y:S02]  /*b5c0*/  FMNMX.FTZ R134, R42, R134, !PT ;  /* 0x000000862a867209 */ /* 0x000fe40007810000 */
[----:B------:R-:W-:Y:S02]  /*b5d0*/  LOP3.LUT R164, R157, UR19, R240, 0x96, !PT ;  /* 0x000000139da47c12 */ /* 0x000fe4000f8e96f0 */
[----:B------:R-:W-:-:S02]  /*b5e0*/  LOP3.LUT R10, R241, UR27, R46, 0x96, !PT ;  /* 0x0000001bf10a7c12 */ /* 0x000fc4000f8e962e */
[----:B------:R-:W-:Y:S02]  /*b5f0*/  FSEL R170, R30, -INF , !P6 ;  /* 0xff8000001eaa7808 */ /* 0x000fe40007000000 */
[----:B------:R-:W-:Y:S02]  /*b600*/  ISETP.GE.AND P6, PT, R24, R238, PT ;  /* 0x000000ee1800720c */ /* 0x000fe40003fc6270 */
[----:B------:R-:W-:Y:S02]  /*b610*/  FSEL R37, R18, -INF , !P1 ;  /* 0xff80000012257808 */ /* 0x000fe40004800000 */
[----:B------:R-:W-:Y:S02]  /*b620*/  FSEL R24, R165, -INF , !P4 ;  /* 0xff800000a5187808 */ /* 0x000fe40006000000 */
[-C--:B------:R-:W-:Y:S02]  /*b630*/  ISETP.GE.AND P2, PT, R6, R235.reuse, PT ;  /* 0x000000eb0600720c */ /* 0x080fe40003f46270 */
[----:B------:R-:W-:-:S02]  /*b640*/  ISETP.GE.AND P1, PT, R239, R235, PT ;  /* 0x000000ebef00720c */ /* 0x000fc40003f26270 */
[----:B------:R-:W-:Y:S02]  /*b650*/  FMNMX.FTZ R0, R66, R0, !PT ;  /* 0x0000000042007209 */ /* 0x000fe40007810000 */
[----:B------:R-:W-:Y:S01]  /*b660*/  FMNMX.FTZ R134, R39, R134, !PT ;  /* 0x0000008627867209 */ /* 0x000fe20007810000 */
[----:B------:R-:W-:Y:S08]  /*b670*/  @!P0 BRA `(.L_x_788) ;  /* 0x00000000006c8947 */ /* 0x000ff00003800000 */
[----:B------:R-:W-:Y:S01]  /*b680*/  VIADD R9, R209, 0xfffffffc ;  /* 0xfffffffcd1097836 */ /* 0x000fe20000000000 */
[----:B------:R-:W-:-:S03]  /*b690*/  ULDC.64 UR6, c[0x0][0x218] ;  /* 0x0000860000067ab9 */ /* 0x000fc60000000a00 */
[----:B------:R-:W-:Y:S01]  /*b6a0*/  IMAD.WIDE.U32 R16, R9, R138, RZ ;  /* 0x0000008a09107225 */ /* 0x000fe200078e00ff */
[----:B------:R-:W-:Y:S02]  /*b6b0*/  SHF.R.S32.HI R8, RZ, 0x1f, R9 ;  /* 0x0000001fff087819 */ /* 0x000fe40000011409 */
[----:B------:R-:W-:-:S03]  /*b6c0*/  LEA R12, P0, R16, R196, 0x6 ;  /* 0x000000c4100c7211 */ /* 0x000fc600078030ff */
[----:B------:R-:W-:-:S04]  /*b6d0*/  IMAD R8, R8, R138, RZ ;  /* 0x0000008a08087224 */ /* 0x000fc800078e02ff */
[----:B------:R-:W-:Y:S01]  /*b6e0*/  IMAD R8, R9, R139, R8 ;  /* 0x0000008b09087224 */ /* 0x000fe200078e0208 */
[----:B------:R-:W-:-:S03]  /*b6f0*/  SHF.L.U64.HI R9, R138, 0x5, R139 ;  /* 0x000000058a097819 */ /* 0x000fc6000001028b */
[----:B------:R-:W-:-:S05]  /*b700*/  IMAD.IADD R8, R17, 0x1, R8 ;  /* 0x0000000111087824 */ /* 0x000fca00078e0208 */
[----:B------:R-:W-:Y:S01]  /*b710*/  LEA.HI.X R11, R16, R199, R8, 0x6, P0 ;  /* 0x000000c7100b7211 */ /* 0x000fe200000f3408 */
[----:B------:R-:W-:Y:S01]  /*b720*/  IMAD.SHL.U32 R8, R138, 0x20, RZ ;  /* 0x000000208a087824 */ /* 0x000fe200078e00ff */
[----:B------:R-:W-:-:S04]  /*b730*/  LEA R16, P0, R12, UR6, 0x1 ;  /* 0x000000060c107c11 */ /* 0x000fc8000f8008ff */
[----:B------:R-:W-:Y:S02]  /*b740*/  LEA.HI.X R17, R12, UR7, R11, 0x1, P0 ;  /* 0x000000070c117c11 */ /* 0x000fe400080f0c0b */
[----:B------:R-:W-:-:S03]  /*b750*/  IADD3 R18, P0, R16, R8, RZ ;  /* 0x0000000810127210 */ /* 0x000fc60007f1e0ff */
[----:B------:R-:W-:Y:S01]  /*b760*/  @!PT LDS RZ, [RZ] ;  /* 0x00000000fffff984 */ /* 0x000fe20000000800 */
[----:B------:R-:W-:Y:S01]  /*b770*/  @!PT LDS RZ, [RZ] ;  /* 0x00000000fffff984 */ /* 0x000fe20000000800 */
[----:B------:R-:W-:Y:S01]  /*b780*/  @!PT LDS RZ, [RZ] ;  /* 0x00000000fffff984 */ /* 0x000fe20000000800 */
[----:B------:R1:W-:Y:S02]  /*b790*/  LDGSTS.E.BYPASS.LTC128B.128 [R194+0x4000], desc[UR24][R16.64] ;  /* 0x0400000010c27fae */ /* 0x0003e4000b901d58 */
[----:B------:R-:W-:Y:S01]  /*b7a0*/  IMAD.X R19, R17, 0x1, R9, P0 ;  /* 0x0000000111137824 */ /* 0x000fe200000e0609 */
[----:B------:R-:W-:-:S04]  /*b7b0*/  IADD3 R12, P0, R18, R8, RZ ;  /* 0x00000008120c7210 */ /* 0x000fc80007f1e0ff */
[----:B------:R1:W-:Y:S01]  /*b7c0*/  LDGSTS.E.BYPASS.LTC128B.128 [R194+0x4800], desc[UR24][R18.64] ;  /* 0x0480000012c27fae */ /* 0x0003e2000b901d58 */
[----:B------:R-:W-:Y:S01]  /*b7d0*/  IMAD.X R13, R19, 0x1, R9, P0 ;  /* 0x00000001130d7824 */ /* 0x000fe200000e0609 */
[----:B------:R-:W-:-:S04]  /*b7e0*/  IADD3 R8, P0, R12, R8, RZ ;  /* 0x000000080c087210 */ /* 0x000fc80007f1e0ff */
[----:B------:R1:W-:Y:S01]  /*b7f0*/  LDGSTS.E.BYPASS.LTC128B.128 [R194+0x5000], desc[UR24][R12.64] ;  /* 0x050000000cc27fae */ /* 0x0003e2000b901d58 */
[----:B------:R-:W-:-:S05]  /*b800*/  IMAD.X R9, R13, 0x1, R9, P0 ;  /* 0x000000010d097824 */ /* 0x000fca00000e0609 */
[----:B------:R1:W-:Y:S04]  /*b810*/  LDGSTS.E.BYPASS.LTC128B.128 [R194+0x5800], desc[UR24][R8.64] ;  /* 0x0580000008c27fae */ /* 0x0003e8000b901d58 */
[----:B------:R-:W0:Y:S02]  /*b820*/  LDGDEPBAR ;  /* 0x00000000000079af */ /* 0x000e240000000000 */
.L_x_788:
[----:B------:R-:W-:Y:S01]  /*b830*/  ISETP.NE.AND P5, PT, R4, RZ, PT ;  /* 0x000000ff0400720c */ /* 0x000fe20003fa5270 */
[----:B------:R-:W-:Y:S01]  /*b840*/  IMAD.WIDE.U32 R10, R10, -0x326172a9, RZ ;  /* 0xcd9e8d570a0a7825 */ /* 0x000fe200078e00ff */
[----:B------:R-:W2:Y:S01]  /*b850*/  SHFL.BFLY PT, R4, R134, 0x2, 0x1f ;  /* 0x0c401f0086047f89 */ /* 0x000ea200000e0000 */
[----:B------:R-:W-:Y:S02]  /*b860*/  FMNMX.FTZ R0, R65, R0, !PT ;  /* 0x0000000041007209 */ /* 0x000fe40007810000 */
[----:B------:R-:W-:Y:S01]  /*b870*/  IMAD.WIDE.U32 R164, R164, -0x326172a9, RZ ;  /* 0xcd9e8d57a4a47825 */ /* 0x000fe200078e00ff */
[----:B-1----:R-:W-:Y:S01]  /*b880*/  LOP3.LUT R8, R11, UR20, R222, 0x96, !PT ;  /* 0x000000140b087c12 */ /* 0x002fe2000f8e96de */
[----:B------:R-:W-:Y:S01]  /*b890*/  LDSM.16.MT88.4 R16, [R180+0x6000] ;  /* 0x00600000b410783b */ /* 0x000fe20000004200 */
[----:B------:R-:W-:Y:S02]  /*b8a0*/  FMNMX.FTZ R0, R140, R0, !PT ;  /* 0x000000008c007209 */ /* 0x000fe40007810000 */
[----:B------:R-:W-:Y:S01]  /*b8b0*/  FSEL R40, R14, -INF , !P2 ;  /* 0xff8000000e287808 */ /* 0x000fe20005000000 */
[----:B------:R-:W-:Y:S01]  /*b8c0*/  IMAD.WIDE.U32 R8, R8, -0x2daee0ad, RZ ;  /* 0xd2511f5308087825 */ /* 0x000fe200078e00ff */
[----:B------:R-:W-:-:S02]  /*b8d0*/  FMNMX.FTZ R0, R37, R0, !PT ;  /* 0x0000000025007209 */ /* 0x000fc40007810000 */
[----:B------:R-:W-:Y:S02]  /*b8e0*/  LOP3.LUT R226, R165, UR18, R10, 0x96, !PT ;  /* 0x00000012a5e27c12 */ /* 0x000fe4000f8e960a */
[----:B------:R-:W-:Y:S02]  /*b8f0*/  FMNMX.FTZ R0, R41, R0, !PT ;  /* 0x0000000029007209 */ /* 0x000fe40007810000 */
[----:B------:R-:W-:Y:S01]  /*b900*/  FSEL R38, R15, -INF , !P1 ;  /* 0xff8000000f267808 */ /* 0x000fe20004800000 */
[----:B------:R-:W-:Y:S01]  /*b910*/  IMAD.WIDE.U32 R226, R226, -0x2daee0ad, RZ ;  /* 0xd2511f53e2e27825 */ /* 0x000fe200078e00ff */
[----:B------:R-:W-:Y:S02]  /*b920*/  FMNMX.FTZ R0, R40, R0, !PT ;  /* 0x0000000028007209 */ /* 0x000fe40007810000 */
[----:B------:R-:W-:Y:S02]  /*b930*/  FSEL R167, R167, -INF , !P5 ;  /* 0xff800000a7a77808 */ /* 0x000fe40006800000 */
[----:B------:R-:W-:-:S02]  /*b940*/  FMNMX.FTZ R0, R38, R0, !PT ;  /* 0x0000000026007209 */ /* 0x000fc40007810000 */
[----:B--2---:R-:W-:Y:S02]  /*b950*/  FMNMX.FTZ R134, R134, R4, !PT ;  /* 0x0000000486867209 */ /* 0x004fe40007810000 */
[----:B------:R-:W-:Y:S02]  /*b960*/  LOP3.LUT R4, R9, UR17, R156, 0x96, !PT ;  /* 0x0000001109047c12 */ /* 0x000fe4000f8e969c */
[----:B------:R-:W-:Y:S01]  /*b970*/  LOP3.LUT R158, R227, UR15, R8, 0x96, !PT ;  /* 0x0000000fe39e7c12 */ /* 0x000fe2000f8e9608 */
[----:B------:R-:W-:Y:S01]  /*b980*/  SHFL.BFLY PT, R9, R134, 0x1, 0x1f ;  /* 0x0c201f0086097f89 */ /* 0x000fe200000e0000 */
[----:B------:R-:W-:Y:S01]  /*b990*/  ISETP.NE.AND P3, PT, R21, RZ, PT ;  /* 0x000000ff1500720c */ /* 0x000fe20003f65270 */
[----:B------:R-:W-:Y:S01]  /*b9a0*/  IMAD.WIDE.U32 R26, R4, -0x326172a9, RZ ;  /* 0xcd9e8d57041a7825 */ /* 0x000fe200078e00ff */
[----:B------:R-:W-:Y:S01]  /*b9b0*/  FMNMX.FTZ R4, R224, R56, !PT ;  /* 0x00000038e0047209 */ /* 0x000fe20007810000 */
[----:B------:R-:W1:Y:S01]  /*b9c0*/  SHFL.BFLY PT, R8, R0, 0x2, 0x1f ;  /* 0x0c401f0000087f89 */ /* 0x000e6200000e0000 */
[----:B------:R-:W-:Y:S01]  /*b9d0*/  ISETP.GE.AND P0, PT, R5, R238, PT ;  /* 0x000000ee0500720c */ /* 0x000fe20003f06270 */
[----:B------:R-:W-:Y:S01]  /*b9e0*/  IMAD.WIDE.U32 R158, R158, -0x326172a9, RZ ;  /* 0xcd9e8d579e9e7825 */ /* 0x000fe200078e00ff */
[----:B------:R-:W-:-:S02]  /*b9f0*/  FMNMX.FTZ R4, R57, R4, !PT ;  /* 0x0000000439047209 */ /* 0x000fc40007810000 */
[C---:B------:R-:W-:Y:S02]  /*ba00*/  ISETP.GE.AND P1, PT, R7.reuse, R238, PT ;  /* 0x000000ee0700720c */ /* 0x040fe40003f26270 */
[----:B------:R-:W-:Y:S02]  /*ba10*/  FMNMX.FTZ R4, R48, R4, !PT ;  /* 0x0000000430047209 */ /* 0x000fe40007810000 */
[----:B------:R-:W-:Y:S02]  /*ba20*/  ISETP.GE.AND P5, PT, R7, R237, PT ;  /* 0x000000ed0700720c */ /* 0x000fe40003fa6270 */
[----:B------:R-:W-:Y:S02]  /*ba30*/  FMNMX.FTZ R4, R49, R4, !PT ;  /* 0x0000000431047209 */ /* 0x000fe40007810000 */
[----:B------:R-:W-:Y:S02]  /*ba40*/  LOP3.LUT R7, R27, UR16, R164, 0x96, !PT ;  /* 0x000000101b077c12 */ /* 0x000fe4000f8e96a4 */
[----:B------:R-:W-:Y:S01]  /*ba50*/  LOP3.LUT R26, R159, UR14, R26, 0x96, !PT ;  /* 0x0000000e9f1a7c12 */ /* 0x000fe2000f8e961a */
[----:B------:R-:W-:Y:S01]  /*ba60*/  VIADD R159, R46, 0x1 ;  /* 0x000000012e9f7836 */ /* 0x000fe20000000000 */
[----:B------:R-:W-:-:S02]  /*ba70*/  FSEL R161, R161, -INF , !P0 ;  /* 0xff800000a1a17808 */ /* 0x000fc40004000000 */
[----:B------:R-:W-:Y:S01]  /*ba80*/  FSEL R162, R162, -INF , !P3 ;  /* 0xff800000a2a27808 */ /* 0x000fe20005800000 */
[----:B------:R-:W-:Y:S01]  /*ba90*/  IMAD.WIDE.U32 R26, R26, -0x2daee0ad, RZ ;  /* 0xd2511f531a1a7825 */ /* 0x000fe200078e00ff */
[----:B------:R-:W-:Y:S02]  /*baa0*/  FMNMX.FTZ R13, R54, R4, !PT ;  /* 0x00000004360d7209 */ /* 0x000fe40007810000 */
[C---:B------:R-:W-:Y:S02]  /*bab0*/  ISETP.GE.AND P0, PT, R6.reuse, R238, PT ;  /* 0x000000ee0600720c */ /* 0x040fe40003f06270 */
[----:B------:R-:W-:Y:S01]  /*bac0*/  ISETP.GE.AND P3, PT, R6, R237, PT ;  /* 0x000000ed0600720c */ /* 0x000fe20003f66270 */
[----:B------:R-:W-:Y:S01]  /*bad0*/  IMAD.WIDE.U32 R6, R7, -0x2daee0ad, RZ ;  /* 0xd2511f5307067825 */ /* 0x000fe200078e00ff */
[----:B------:R-:W-:Y:S02]  /*bae0*/  FMNMX.FTZ R13, R145, R13, !PT ;  /* 0x0000000d910d7209 */ /* 0x000fe40007810000 */
[----:B------:R-:W-:-:S02]  /*baf0*/  ISETP.GE.AND P2, PT, R5, R237, PT ;  /* 0x000000ed0500720c */ /* 0x000fc40003f46270 */
[----:B------:R-:W-:Y:S01]  /*bb00*/  LOP3.LUT R4, R27, UR5, R6, 0x96, !PT ;  /* 0x000000051b047c12 */ /* 0x000fe2000f8e9606 */
[----:B------:R-:W-:Y:S01]  /*bb10*/  IMAD R27, R234, -0x326172a9, RZ ;  /* 0xcd9e8d57ea1b7824 */ /* 0x000fe200078e02ff */
[----:B-1----:R-:W-:Y:S02]  /*bb20*/  FMNMX.FTZ R6, R0, R8, !PT ;  /* 0x0000000800067209 */ /* 0x002fe40007810000 */
[----:B------:R-:W-:Y:S01]  /*bb30*/  FMNMX.FTZ R13, R149, R13, !PT ;  /* 0x0000000d950d7209 */ /* 0x000fe20007810000 */
[----:B------:R-:W-:Y:S01]  /*bb40*/  IMAD.WIDE.U32 R14, R4, -0x326172a9, RZ ;  /* 0xcd9e8d57040e7825 */ /* 0x000fe200078e00ff */
[----:B------:R-:W-:Y:S01]  /*bb50*/  FSEL R160, R160, -INF , !P6 ;  /* 0xff800000a0a07808 */ /* 0x000fe20007000000 */
[----:B------:R-:W1:Y:S01]  /*bb60*/  SHFL.BFLY PT, R12, R6, 0x1, 0x1f ;  /* 0x0c201f00060c7f89 */ /* 0x000e6200000e0000 */
[----:B------:R-:W-:Y:S02]  /*bb70*/  FMNMX.FTZ R13, R171, R13, !PT ;  /* 0x0000000dab0d7209 */ /* 0x000fe40007810000 */
[----:B------:R-:W-:-:S02]  /*bb80*/  FMNMX.FTZ R134, R134, R9, !PT ;  /* 0x0000000986867209 */ /* 0x000fc40007810000 */
[----:B------:R-:W-:Y:S02]  /*bb90*/  FMNMX.FTZ R13, R25, R13, !PT ;  /* 0x0000000d190d7209 */ /* 0x000fe40007810000 */
[----:B------:R-:W-:Y:S01]  /*bba0*/  P2R R5, PR, RZ, 0x4 ;  /* 0x00000004ff057803 */ /* 0x000fe20000000000 */
[----:B------:R-:W-:Y:S01]  /*bbb0*/  FMUL.FTZ R60, R134, UR10 ;  /* 0x0000000a863c7c20 */ /* 0x000fe20008410000 */
[----:B------:R-:W-:Y:S02]  /*bbc0*/  FMNMX.FTZ R13, R24, R13, !PT ;  /* 0x0000000d180d7209 */ /* 0x000fe40007810000 */
[----:B------:R-:W-:Y:S02]  /*bbd0*/  ISETP.GE.AND P2, PT, R20, R238, PT ;  /* 0x000000ee1400720c */ /* 0x000fe40003f46270 */
[----:B------:R-:W-:Y:S02]  /*bbe0*/  FMNMX.FTZ R13, R160, R13, !PT ;  /* 0x0000000da00d7209 */ /* 0x000fe40007810000 */
[----:B------:R-:W-:-:S02]  /*bbf0*/  FSEL R205, R205, -INF , !P1 ;  /* 0xff800000cdcd7808 */ /* 0x000fc40004800000 */
[----:B------:R-:W-:Y:S02]  /*bc00*/  FSETP.NEU.FTZ.AND P1, PT, R134, -INF , PT ;  /* 0xff8000008600780b */ /* 0x000fe40003f3d000 */
[----:B------:R-:W-:Y:S02]  /*bc10*/  FSEL R204, R204, -INF , !P2 ;  /* 0xff800000cccc7808 */ /* 0x000fe40005000000 */
[----:B------:R-:W-:Y:S02]  /*bc20*/  FMNMX.FTZ R13, R161, R13, !PT ;  /* 0x0000000da10d7209 */ /* 0x000fe40007810000 */
[----:B------:R-:W-:Y:S02]  /*bc30*/  FMNMX.FTZ R47, R221, R58, !PT ;  /* 0x0000003add2f7209 */ /* 0x000fe40007810000 */
[----:B------:R-:W-:Y:S02]  /*bc40*/  ISETP.NE.AND P4, PT, R28, RZ, PT ;  /* 0x000000ff1c00720c */ /* 0x000fe40003f85270 */
[----:B------:R-:W-:-:S02]  /*bc50*/  FSEL R60, R60, RZ, P1 ;  /* 0x000000ff3c3c7208 */ /* 0x000fc40000800000 */
[----:B------:R-:W-:Y:S02]  /*bc60*/  FMNMX.FTZ R13, R204, R13, !PT ;  /* 0x0000000dcc0d7209 */ /* 0x000fe40007810000 */
[----:B------:R-:W-:Y:S01]  /*bc70*/  FMNMX.FTZ R47, R59, R47, !PT ;  /* 0x0000002f3b2f7209 */ /* 0x000fe20007810000 */
[--C-:B------:R-:W-:Y:S01]  /*bc80*/  FFMA.FTZ R0, R133, UR10, -R60.reuse ;  /* 0x0000000a85007c23 */ /* 0x100fe2000801083c */
[----:B------:R-:W-:Y:S01]  /*bc90*/  FSEL R166, R166, -INF , !P4 ;  /* 0xff800000a6a67808 */ /* 0x000fe20006000000 */
[----:B------:R-:W-:Y:S01]  /*bca0*/  FFMA.FTZ R30, R136, UR10, -R60 ;  /* 0x0000000a881e7c23 */ /* 0x000fe2000801083c */
[----:B------:R-:W-:Y:S01]  /*bcb0*/  SHF.R.U32.HI R9, RZ, 0x10, R14 ;  /* 0x00000010ff097819 */ /* 0x000fe2000001160e */
[--C-:B------:R-:W-:Y:S01]  /*bcc0*/  FFMA.FTZ R28, R218, UR10, -R60.reuse ;  /* 0x0000000ada1c7c23 */ /* 0x100fe2000801083c */
[----:B------:R-:W-:Y:S01]  /*bcd0*/  ISETP.GE.AND P4, PT, R239, R238, PT ;  /* 0x000000eeef00720c */ /* 0x000fe20003f86270 */
[--C-:B------:R-:W-:Y:S01]  /*bce0*/  FFMA.FTZ R31, R142, UR10, -R60.reuse ;  /* 0x0000000a8e1f7c23 */ /* 0x100fe2000801083c */
[----:B------:R-:W-:Y:S01]  /*bcf0*/  FSEL R152, R152, -INF , !P0 ;  /* 0xff80000098987808 */ /* 0x000fe20004000000 */
[----:B------:R-:W-:Y:S01]  /*bd00*/  MUFU.EX2 R0, R0 ;  /* 0x0000000000007308 */ /* 0x000fe20000000800 */
[----:B------:R-:W-:Y:S01]  /*bd10*/  FMNMX.FTZ R13, R205, R13, !PT ;  /* 0x0000000dcd0d7209 */ /* 0x000fe20007810000 */
[--C-:B------:R-:W-:Y:S01]  /*bd20*/  FFMA.FTZ R62, R62, UR10, -R60.reuse ;  /* 0x0000000a3e3e7c23 */ /* 0x100fe2000801083c */
[----:B-1----:R-:W-:Y:S01]  /*bd30*/  FMNMX.FTZ R133, R6, R12, !PT ;  /* 0x0000000c06857209 */ /* 0x002fe20007810000 */
[--C-:B------:R-:W-:Y:S01]  /*bd40*/  FFMA.FTZ R61, R61, UR10, -R60.reuse ;  /* 0x0000000a3d3d7c23 */ /* 0x100fe2000801083c */
[----:B------:R-:W-:Y:S01]  /*bd50*/  FMNMX.FTZ R47, R55, R47, !PT ;  /* 0x0000002f372f7209 */ /* 0x000fe20007810000 */
[--C-:B------:R-:W-:Y:S01]  /*bd60*/  FFMA.FTZ R63, R63, UR10, -R60.reuse ;  /* 0x0000000a3f3f7c23 */ /* 0x100fe2000801083c */
[----:B------:R-:W-:Y:S01]  /*bd70*/  LOP3.LUT R6, R9, 0xff, RZ, 0xc0, !PT ;  /* 0x000000ff09067812 */ /* 0x000fe200078ec0ff */
[----:B------:R-:W-:Y:S01]  /*bd80*/  FMUL.FTZ R44, R133, UR10 ;  /* 0x0000000a852c7c20 */ /* 0x000fe20008410000 */
[----:B------:R-:W-:Y:S01]  /*bd90*/  FSEL R153, R153, -INF , !P4 ;  /* 0xff80000099997808 */ /* 0x000fe20006000000 */
[----:B------:R-:W-:Y:S01]  /*bda0*/  MUFU.EX2 R28, R28 ;  /* 0x0000001c001c7308 */ /* 0x000fe20000000800 */
[----:B------:R-:W-:Y:S01]  /*bdb0*/  FMNMX.FTZ R9, R152, R13, !PT ;  /* 0x0000000d98097209 */ /* 0x000fe20007810000 */
[--C-:B------:R-:W-:Y:S01]  /*bdc0*/  FFMA.FTZ R64, R64, UR10, -R60.reuse ;  /* 0x0000000a40407c23 */ /* 0x100fe2000801083c */
[----:B------:R-:W-:Y:S01]  /*bdd0*/  FMNMX.FTZ R47, R53, R47, !PT ;  /* 0x0000002f352f7209 */ /* 0x000fe20007810000 */
[--C-:B------:R-:W-:Y:S01]  /*bde0*/  FFMA.FTZ R168, R168, UR10, -R60.reuse ;  /* 0x0000000aa8a87c23 */ /* 0x100fe2000801083c */
[-C--:B------:R-:W-:Y:S01]  /*bdf0*/  ISETP.GE.AND P6, PT, R20, R237.reuse, PT ;  /* 0x000000ed1400720c */ /* 0x080fe20003fc6270 */
[--C-:B------:R-:W-:Y:S01]  /*be00*/  FFMA.FTZ R151, R151, UR10, -R60.reuse ;  /* 0x0000000a97977c23 */ /* 0x100fe2000801083c */
[----:B------:R-:W-:Y:S01]  /*be10*/  ISETP.GE.AND P2, PT, R239, R237, PT ;  /* 0x000000edef00720c */ /* 0x000fe20003f46270 */
[----:B------:R-:W-:Y:S01]  /*be20*/  IMAD.WIDE.U32 R236, R225, -0x2daee0ad, RZ ;  /* 0xd2511f53e1ec7825 */ /* 0x000fe200078e00ff */
[----:B------:R-:W-:Y:S01]  /*be30*/  FSETP.NEU.FTZ.AND P0, PT, R133, -INF , PT ;  /* 0xff8000008500780b */ /* 0x000fe20003f1d000 */
[----:B------:R-:W-:Y:S01]  /*be40*/  MUFU.EX2 R31, R31 ;  /* 0x0000001f001f7308 */ /* 0x000fe20000000800 */
[----:B------:R-:W-:Y:S01]  /*be50*/  FMNMX.FTZ R9, R153, R9, !PT ;  /* 0x0000000999097209 */ /* 0x000fe20007810000 */
[--C-:B------:R-:W-:Y:S01]  /*be60*/  FFMA.FTZ R150, R150, UR10, -R60.reuse ;  /* 0x0000000a96967c23 */ /* 0x100fe2000801083c */
[----:B------:R-:W-:Y:S01]  /*be70*/  FMNMX.FTZ R47, R147, R47, !PT ;  /* 0x0000002f932f7209 */ /* 0x000fe20007810000 */
[----:B------:R-:W-:Y:S01]  /*be80*/  FFMA.FTZ R146, R146, UR10, -R60 ;  /* 0x0000000a92927c23 */ /* 0x000fe2000801083c */
[----:B------:R-:W-:Y:S01]  /*be90*/  LOP3.LUT R226, R7, UR13, R226, 0x96, !PT ;  /* 0x0000000d07e27c12 */ /* 0x000fe2000f8e96e2 */
[----:B------:R-:W1:Y:S01]  /*bea0*/  SHFL.BFLY PT, R136, R9, 0x2, 0x1f ;  /* 0x0c401f0009887f89 */ /* 0x000e6200000e0000 */
[----:B------:R-:W-:Y:S01]  /*beb0*/  FSEL R44, R44, RZ, P0 ;  /* 0x000000ff2c2c7208 */ /* 0x000fe20000000000 */
[----:B------:R-:W2:Y:S01]  /*bec0*/  MUFU.EX2 R30, R30 ;  /* 0x0000001e001e7308 */ /* 0x000ea20000000800 */
[----:B------:R-:W-:Y:S01]  /*bed0*/  LOP3.LUT R216, R237, UR19, R240, 0x96, !PT ;  /* 0x00000013edd87c12 */ /* 0x000fe2000f8e96f0 */
[----:B------:R-:W-:Y:S01]  /*bee0*/  IMAD.WIDE.U32 R226, R226, -0x326172a9, RZ ;  /* 0xcd9e8d57e2e27825 */ /* 0x000fe200078e00ff */
[----:B------:R-:W-:-:S03]  /*bef0*/  FMNMX.FTZ R47, R141, R47, !PT ;  /* 0x0000002f8d2f7209 */ /* 0x000fc60007810000 */
[--C-:B------:R-:W-:Y:S01]  /*bf00*/  FFMA.FTZ R29, R135, UR10, -R44.reuse ;  /* 0x0000000a871d7c23 */ /* 0x100fe2000801082c */
[--C-:B------:R-:W-:Y:S01]  /*bf10*/  FFMA.FTZ R32, R50, UR10, -R44.reuse ;  /* 0x0000000a32207c23 */ /* 0x100fe2000801082c */
[--C-:B------:R-:W-:Y:S01]  /*bf20*/  FFMA.FTZ R33, R51, UR10, -R44.reuse ;  /* 0x0000000a33217c23 */ /* 0x100fe2000801082c */
[----:B------:R-:W-:Y:S01]  /*bf30*/  FFMA.FTZ R34, R52, UR10, -R44 ;  /* 0x0000000a34227c23 */ /* 0x000fe2000801082c */
[----:B------:R-:W-:Y:S01]  /*bf40*/  FMNMX.FTZ R47, R170, R47, !PT ;  /* 0x0000002faa2f7209 */ /* 0x000fe20007810000 */
[----:B------:R-:W-:Y:S01]  /*bf50*/  IMAD.WIDE.U32 R216, R216, -0x326172a9, RZ ;  /* 0xcd9e8d57d8d87825 */ /* 0x000fe200078e00ff */
[----:B------:R-:W-:Y:S01]  /*bf60*/  LOP3.LUT R219, R11, UR20, R27, 0x96, !PT ;  /* 0x000000140bdb7c12 */ /* 0x000fe2000f8e961b */
[----:B------:R-:W-:Y:S01]  /*bf70*/  MUFU.EX2 R29, R29 ;  /* 0x0000001d001d7308 */ /* 0x000fe20000000800 */
[----:B------:R-:W-:Y:S01]  /*bf80*/  LOP3.LUT R11, R15, UR21, R226, 0x96, !PT ;  /* 0x000000150f0b7c12 */ /* 0x000fe2000f8e96e2 */
[----:B------:R-:W-:Y:S01]  /*bf90*/  FFMA.FTZ R132, R132, UR10, -R44 ;  /* 0x0000000a84847c23 */ /* 0x000fe2000801082c */
[----:B------:R-:W-:Y:S01]  /*bfa0*/  FMNMX.FTZ R47, R169, R47, !PT ;  /* 0x0000002fa92f7209 */ /* 0x000fe20007810000 */
[----:B------:R-:W-:Y:S01]  /*bfb0*/  IMAD.WIDE.U32 R218, R219, -0x2daee0ad, RZ ;  /* 0xd2511f53dbda7825 */ /* 0x000fe200078e00ff */
[----:B------:R-:W-:-:S03]  /*bfc0*/  LOP3.LUT R4, R217, UR18, R10, 0x96, !PT ;  /* 0x00000012d9047c12 */ /* 0x000fc6000f8e960a */
[----:B------:R-:W-:Y:S01]  /*bfd0*/  FFMA.FTZ R67, R67, UR10, -R44 ;  /* 0x0000000a43437c23 */ /* 0x000fe2000801082c */
[C---:B------:R-:W-:Y:S01]  /*bfe0*/  LOP3.LUT R10, R14.reuse, 0xffff, RZ, 0xc0, !PT ;  /* 0x0000ffff0e0a7812 */ /* 0x040fe200078ec0ff */
[----:B------:R-:W-:Y:S01]  /*bff0*/  MUFU.EX2 R32, R32 ;  /* 0x0000002000207308 */ /* 0x000fe20000000800 */
[----:B------:R-:W-:Y:S01]  /*c000*/  LOP3.LUT R8, R14, 0xff, RZ, 0xc0, !PT ;  /* 0x000000ff0e087812 */ /* 0x000fe200078ec0ff */
[----:B------:R-:W-:Y:S01]  /*c010*/  IMAD.WIDE.U32 R50, R4, -0x2daee0ad, RZ ;  /* 0xd2511f5304327825 */ /* 0x000fe200078e00ff */
[----:B------:R-:W-:-:S03]  /*c020*/  SHF.R.U32.HI R7, RZ, 0x18, R14 ;  /* 0x00000018ff077819 */ /* 0x000fc6000001160e */
[--C-:B------:R-:W-:Y:S01]  /*c030*/  FFMA.FTZ R143, R143, UR10, -R44.reuse ;  /* 0x0000000a8f8f7c23 */ /* 0x100fe2000801082c */
[----:B------:R-:W-:Y:S01]  /*c040*/  LOP3.LUT R13, R11, 0xffff, RZ, 0xc0, !PT ;  /* 0x0000ffff0b0d7812 */ /* 0x000fe200078ec0ff */
[--C-:B------:R-:W-:Y:S01]  /*c050*/  FFMA.FTZ R66, R66, UR10, -R44.reuse ;  /* 0x0000000a42427c23 */ /* 0x100fe2000801082c */
[--C-:B------:R-:W-:Y:S01]  /*c060*/  SHF.R.U32.HI R14, RZ, 0x10, R11.reuse ;  /* 0x00000010ff0e7819 */ /* 0x100fe2000001160b */
[----:B------:R-:W3:Y:S01]  /*c070*/  MUFU.EX2 R33, R33 ;  /* 0x0000002100217308 */ /* 0x000ee20000000800 */
[----:B------:R-:W-:Y:S01]  /*c080*/  FMNMX.FTZ R47, R166, R47, !PT ;  /* 0x0000002fa62f7209 */ /* 0x000fe20007810000 */
[--C-:B------:R-:W-:Y:S01]  /*c090*/  FFMA.FTZ R65, R65, UR10, -R44.reuse ;  /* 0x0000000a41417c23 */ /* 0x100fe2000801082c */
[----:B------:R-:W-:Y:S01]  /*c0a0*/  ISETP.NE.AND P4, PT, R5, RZ, PT ;  /* 0x000000ff0500720c */ /* 0x000fe20003f85270 */
[----:B------:R-:W-:Y:S01]  /*c0b0*/  FFMA.FTZ R140, R140, UR10, -R44 ;  /* 0x0000000a8c8c7c23 */ /* 0x000fe2000801082c */
[----:B------:R-:W-:Y:S01]  /*c0c0*/  LOP3.LUT R5, R11, 0xff, RZ, 0xc0, !PT ;  /* 0x000000ff0b057812 */ /* 0x000fe200078ec0ff */
[----:B------:R-:W-:Y:S01]  /*c0d0*/  FFMA.FTZ R43, R43, UR10, -R60 ;  /* 0x0000000a2b2b7c23 */ /* 0x000fe2000801083c */
[----:B------:R-:W-:Y:S01]  /*c0e0*/  SHF.R.U32.HI R12, RZ, 0x18, R11 ;  /* 0x00000018ff0c7819 */ /* 0x000fe2000001160b */
[----:B------:R-:W4:Y:S01]  /*c0f0*/  MUFU.EX2 R34, R34 ;  /* 0x0000002200227308 */ /* 0x000f220000000800 */
[----:B------:R-:W-:Y:S01]  /*c100*/  SHF.R.U32.HI R10, RZ, 0x8, R10 ;  /* 0x00000008ff0a7819 */ /* 0x000fe2000001160a */
[--C-:B------:R-:W-:Y:S01]  /*c110*/  FFMA.FTZ R45, R45, UR10, -R60.reuse ;  /* 0x0000000a2d2d7c23 */ /* 0x100fe2000801083c */
[----:B------:R-:W-:Y:S01]  /*c120*/  SHF.R.U32.HI R13, RZ, 0x8, R13 ;  /* 0x00000008ff0d7819 */ /* 0x000fe2000001160d */
[--C-:B------:R-:W-:Y:S01]  /*c130*/  FFMA.FTZ R42, R42, UR10, -R60.reuse ;  /* 0x0000000a2a2a7c23 */ /* 0x100fe2000801083c */
[----:B------:R-:W-:Y:S01]  /*c140*/  LOP3.LUT R11, R14, 0xff, RZ, 0xc0, !PT ;  /* 0x000000ff0e0b7812 */ /* 0x000fe200078ec0ff */
[----:B------:R-:W-:Y:S01]  /*c150*/  FFMA.FTZ R39, R39, UR10, -R60 ;  /* 0x0000000a27277c23 */ /* 0x000fe2000801083c */
[----:B------:R-:W-:Y:S01]  /*c160*/  FMNMX.FTZ R47, R167, R47, !PT ;  /* 0x0000002fa72f7209 */ /* 0x000fe20007810000 */
[----:B------:R-:W-:Y:S01]  /*c170*/  MUFU.EX2 R62, R62 ;  /* 0x0000003e003e7308 */ /* 0x000fe20000000800 */
        /* <DEDUP_REMOVED lines=8> */
[----:B------:R-:W-:Y:S01]  /*c200*/  FSEL R163, R163, -INF , !P4 ;  /* 0xff800000a3a37808 */ /* 0x000fe20006000000 */
[----:B------:R-:W-:Y:S01]  /*c210*/  LDSM.16.MT88.4 R12, [R178+0x6000] ;  /* 0x00600000b20c783b */ /* 0x000fe20000004200 */
[----:B------:R-:W-:Y:S01]  /*c220*/  PRMT R36, R3, 0x7054, R3 ;  /* 0x0000705403247816 */ /* 0x000fe20000000003 */
[----:B------:R-:W-:Y:S01]  /*c230*/  FFMA.FTZ R41, R41, UR10, -R44 ;  /* 0x0000000a29297c23 */ /* 0x000fe2000801082c */
[----:B------:R-:W-:-:S02]  /*c240*/  FMNMX.FTZ R47, R162, R47, !PT ;  /* 0x0000002fa22f7209 */ /* 0x000fc40007810000 */
[----:B------:R-:W-:Y:S01]  /*c250*/  FSEL R206, R206, -INF , !P6 ;  /* 0xff800000cece7808 */ /* 0x000fe20007000000 */
[----:B------:R-:W-:Y:S01]  /*c260*/  MUFU.EX2 R63, R63 ;  /* 0x0000003f003f7308 */ /* 0x000fe20000000800 */
[----:B-1----:R-:W-:Y:S02]  /*c270*/  FMNMX.FTZ R136, R9, R136, !PT ;  /* 0x0000008809887209 */ /* 0x002fe40007810000 */
[----:B------:R-:W-:Y:S02]  /*c280*/  FMNMX.FTZ R47, R163, R47, !PT ;  /* 0x0000002fa32f7209 */ /* 0x000fe40007810000 */
[----:B------:R-:W-:Y:S01]  /*c290*/  FSEL R9, R133, RZ, P0 ;  /* 0x000000ff85097208 */ /* 0x000fe20000000000 */
[----:B------:R-:W1:Y:S01]  /*c2a0*/  SHFL.BFLY PT, R135, R136, 0x1, 0x1f ;  /* 0x0c201f0088877f89 */ /* 0x000e6200000e0000 */
[--C-:B------:R-:W-:Y:S01]  /*c2b0*/  HSET2.LE.AND R8, R8, R36.reuse, PT ;  /* 0x0000002408087233 */ /* 0x100fe20003803000 */
[----:B------:R-:W-:Y:S01]  /*c2c0*/  MUFU.EX2 R64, R64 ;  /* 0x0000004000407308 */ /* 0x000fe20000000800 */
[--C-:B------:R-:W-:Y:S01]  /*c2d0*/  HSET2.LE.AND R7, R7, R36.reuse, PT ;  /* 0x0000002407077233 */ /* 0x100fe20003803000 */
[----:B------:R-:W-:Y:S01]  /*c2e0*/  FADD.FTZ R2, R2, -R9 ;  /* 0x8000000902027221 */ /* 0x000fe20000010000 */
[----:B------:R-:W-:-:S02]  /*c2f0*/  HSET2.LE.AND R5, R5, R36, PT ;  /* 0x0000002405057233 */ /* 0x000fc40003803000 */
[----:B------:R-:W-:Y:S01]  /*c300*/  HSET2.LE.AND R6, R6, R36, PT ;  /* 0x0000002406067233 */ /* 0x000fe20003803000 */
[----:B------:R-:W-:Y:S01]  /*c310*/  FMUL.FTZ R2, R2, UR10 ;  /* 0x0000000a02027c20 */ /* 0x000fe20008410000 */
[----:B--2---:R-:W-:Y:S01]  /*c320*/  F2FP.F16.F32.PACK_AB R22, R30, R31 ;  /* 0x0000001f1e16723e */ /* 0x004fe200000000ff */
[----:B------:R-:W-:Y:S01]  /*c330*/  MUFU.EX2 R132, R132 ;  /* 0x0000008400847308 */ /* 0x000fe20000000800 */
[----:B---3--:R-:W-:Y:S02]  /*c340*/  F2FP.F16.F32.PACK_AB R23, R33, R32 ;  /* 0x000000202117723e */ /* 0x008fe400000000ff */
[----:B------:R-:W-:Y:S02]  /*c350*/  F2FP.F16.F32.PACK_AB R20, R0, R28 ;  /* 0x0000001c0014723e */ /* 0x000fe400000000ff */
[----:B----4-:R-:W-:Y:S02]  /*c360*/  F2FP.F16.F32.PACK_AB R21, R34, R29 ;  /* 0x0000001d2215723e */ /* 0x010fe400000000ff */
[----:B------:R-:W-:Y:S01]  /*c370*/  FSEL R207, R207, -INF , !P5 ;  /* 0xff800000cfcf7808 */ /* 0x000fe20006800000 */
[----:B------:R-:W2:Y:S01]  /*c380*/  MUFU.EX2 R2, R2 ;  /* 0x0000000200027308 */ /* 0x000ea20000000800 */
[----:B------:R-:W-:-:S02]  /*c390*/  FMNMX.FTZ R47, R206, R47, !PT ;  /* 0x0000002fce2f7209 */ /* 0x000fc40007810000 */
[----:B------:R-:W-:Y:S02]  /*c3a0*/  LOP3.LUT R22, R8, R22, RZ, 0xc0, !PT ;  /* 0x0000001608167212 */ /* 0x000fe400078ec0ff */
[----:B------:R-:W-:Y:S01]  /*c3b0*/  LOP3.LUT R23, R7, R23, RZ, 0xc0, !PT ;  /* 0x0000001707177212 */ /* 0x000fe200078ec0ff */
[----:B------:R-:W-:Y:S01]  /*c3c0*/  LDSM.16.MT88.4 R8, [R177+0x6000] ;  /* 0x00600000b108783b */ /* 0x000fe20000004200 */
[----:B------:R-:W-:Y:S01]  /*c3d0*/  LOP3.LUT R20, R5, R20, RZ, 0xc0, !PT ;  /* 0x0000001405147212 */ /* 0x000fe200078ec0ff */
[----:B------:R-:W-:Y:S01]  /*c3e0*/  MUFU.EX2 R67, R67 ;  /* 0x0000004300437308 */ /* 0x000fe20000000800 */
[----:B------:R-:W-:Y:S02]  /*c3f0*/  LOP3.LUT R21, R6, R21, RZ, 0xc0, !PT ;  /* 0x0000001506157212 */ /* 0x000fe400078ec0ff */
[----:B------:R-:W-:Y:S01]  /*c400*/  LDSM.16.MT88.4 R4, [R176+0x6000] ;  /* 0x00600000b004783b */ /* 0x000fe20000004200 */
[----:B------:R-:W-:Y:S02]  /*c410*/  FSEL R154, R154, -INF , !P3 ;  /* 0xff8000009a9a7808 */ /* 0x000fe40005800000 */
[----:B------:R-:W-:-:S02]  /*c420*/  FSEL R35, R134, RZ, P1 ;  /* 0x000000ff86237208 */ /* 0x000fc40000800000 */
[----:B------:R-:W-:Y:S01]  /*c430*/  FMNMX.FTZ R47, R207, R47, !PT ;  /* 0x0000002fcf2f7209 */ /* 0x000fe20007810000 */
[-C--:B--2---:R-:W-:Y:S01]  /*c440*/  FMUL.FTZ R126, R126, R2.reuse ;  /* 0x000000027e7e7220 */ /* 0x084fe20000410000 */
[----:B------:R-:W-:Y:S01]  /*c450*/  FSEL R155, R155, -INF , !P2 ;  /* 0xff8000009b9b7808 */ /* 0x000fe20005000000 */
[----:B------:R-:W-:Y:S01]  /*c460*/  FADD.FTZ R35, R220, -R35 ;  /* 0x80000023dc237221 */ /* 0x000fe20000010000 */
[----:B------:R-:W-:Y:S01]  /*c470*/  FMNMX.FTZ R47, R154, R47, !PT ;  /* 0x0000002f9a2f7209 */ /* 0x000fe20007810000 */
[-C--:B------:R-:W-:Y:S01]  /*c480*/  FMUL.FTZ R127, R127, R2.reuse ;  /* 0x000000027f7f7220 */ /* 0x080fe20000410000 */
[----:B------:R-:W-:Y:S01]  /*c490*/  LOP3.LUT R142, R219, UR17, R236, 0x96, !PT ;  /* 0x00000011db8e7c12 */ /* 0x000fe2000f8e96ec */
[----:B------:R-:W-:Y:S01]  /*c4a0*/  FMUL.FTZ R35, R35, UR10 ;  /* 0x0000000a23237c20 */ /* 0x000fe20008410000 */
[----:B------:R-:W-:Y:S01]  /*c4b0*/  FMNMX.FTZ R47, R155, R47, !PT ;  /* 0x0000002f9b2f7209 */ /* 0x000fe20007810000 */
[-C--:B------:R-:W-:Y:S01]  /*c4c0*/  FMUL.FTZ R122, R122, R2.reuse ;  /* 0x000000027a7a7220 */ /* 0x080fe20000410000 */
[----:B------:R-:W-:Y:S01]  /*c4d0*/  LOP3.LUT R242, R51, UR15, R218, 0x96, !PT ;  /* 0x0000000f33f27c12 */ /* 0x000fe2000f8e96da */
[-C--:B------:R-:W-:Y:S01]  /*c4e0*/  FMUL.FTZ R123, R123, R2.reuse ;  /* 0x000000027b7b7220 */ /* 0x080fe20000410000 */
[-C--:B------:R-:W-:Y:S01]  /*c4f0*/  FMUL.FTZ R110, R110, R2.reuse ;  /* 0x000000026e6e7220 */ /* 0x080fe20000410000 */
[----:B------:R-:W2:Y:S01]  /*c500*/  SHFL.BFLY PT, R52, R47, 0x2, 0x1f ;  /* 0x0c401f002f347f89 */ /* 0x000ea200000e0000 */
        /* <DEDUP_REMOVED lines=12> */
[----:B------:R-:W-:Y:S01]  /*c5d0*/  IMAD.WIDE.U32 R238, R142, -0x326172a9, RZ ;  /* 0xcd9e8d578eee7825 */ /* 0x000fe200078e00ff */
[----:B-1----:R-:W-:Y:S01]  /*c5e0*/  FMNMX.FTZ R136, R136, R135, !PT ;  /* 0x0000008788887209 */ /* 0x002fe20007810000 */
[----:B------:R-:W-:Y:S01]  /*c5f0*/  MUFU.EX2 R151, R151 ;  /* 0x0000009700977308 */ /* 0x000fe20000000800 */
[----:B------:R-:W-:Y:S01]  /*c600*/  LOP3.LUT R159, R241, UR27, R159, 0x96, !PT ;  /* 0x0000001bf19f7c12 */ /* 0x000fe2000f8e969f */
[----:B------:R-:W-:-:S04]  /*c610*/  IMAD.WIDE.U32 R242, R242, -0x326172a9, RZ ;  /* 0xcd9e8d57f2f27825 */ /* 0x000fc800078e00ff */
        /* <DEDUP_REMOVED lines=16> */
[----:B--2---:R-:W-:Y:S01]  /*c720*/  FMNMX.FTZ R47, R47, R52, !PT ;  /* 0x000000342f2f7209 */ /* 0x004fe20007810000 */
[C---:B------:R-:W-:Y:S01]  /*c730*/  HMMA.16816.F32 R124, R20.reuse, R16, R124 ;  /* 0x00000010147c723c */ /* 0x040fe2000000187c */
[----:B------:R-:W-:Y:S01]  /*c740*/  LOP3.LUT R238, R243, UR14, R238, 0x96, !PT ;  /* 0x0000000ef3ee7c12 */ /* 0x000fe2000f8e96ee */
[C---:B------:R-:W-:Y:S01]  /*c750*/  FMUL.FTZ R157, R136.reuse, UR10 ;  /* 0x0000000a889d7c20 */ /* 0x040fe20008410000 */
[----:B------:R-:W-:Y:S01]  /*c760*/  FSETP.NEU.FTZ.AND P1, PT, R136, -INF , PT ;  /* 0xff8000008800780b */ /* 0x000fe20003f3d000 */
[----:B------:R-:W1:Y:S01]  /*c770*/  SHFL.BFLY PT, R135, R47, 0x1, 0x1f ;  /* 0x0c201f002f877f89 */ /* 0x000e6200000e0000 */
[----:B------:R-:W-:Y:S01]  /*c780*/  LOP3.LUT R158, R227, UR12, R158, 0x96, !PT ;  /* 0x0000000ce39e7c12 */ /* 0x000fe2000f8e969e */
[----:B------:R-:W-:Y:S01]  /*c790*/  HMMA.16816.F32 R120, R20, R18, R120 ;  /* 0x000000121478723c */ /* 0x000fe20000001878 */
[----:B------:R-:W-:Y:S01]  /*c7a0*/  FSEL R157, R157, RZ, P1 ;  /* 0x000000ff9d9d7208 */ /* 0x000fe20000800000 */
[----:B------:R-:W-:Y:S01]  /*c7b0*/  MUFU.EX2 R143, R143 ;  /* 0x0000008f008f7308 */ /* 0x000fe20000000800 */
[----:B------:R-:W-:Y:S01]  /*c7c0*/  FFMA.FTZ R28, R211, R35, R28 ;  /* 0x00000023d31c7223 */ /* 0x000fe2000001001c */
[----:B------:R-:W-:-:S02]  /*c7d0*/  FFMA.FTZ R2, R210, R2, R29 ;  /* 0x00000002d2027223 */ /* 0x000fc4000001001d */
[C---:B------:R-:W-:Y:S01]  /*c7e0*/  HMMA.16816.F32 R108, R20.reuse, R12, R108 ;  /* 0x0000000c146c723c */ /* 0x040fe2000000186c */
[--C-:B------:R-:W-:Y:S01]  /*c7f0*/  FFMA.FTZ R49, R49, UR10, -R157.reuse ;  /* 0x0000000a31317c23 */ /* 0x100fe2000801089d */
[--C-:B------:R-:W-:Y:S01]  /*c800*/  FFMA.FTZ R52, R56, UR10, -R157.reuse ;  /* 0x0000000a38347c23 */ /* 0x100fe2000801089d */
[--C-:B------:R-:W-:Y:S01]  /*c810*/  FFMA.FTZ R51, R57, UR10, -R157.reuse ;  /* 0x0000000a39337c23 */ /* 0x100fe2000801089d */
[----:B------:R-:W-:Y:S01]  /*c820*/  MUFU.EX2 R66, R66 ;  /* 0x0000004200427308 */ /* 0x000fe20000000800 */
[----:B------:R-:W-:Y:S01]  /*c830*/  FADD.FTZ R28, R0, R28 ;  /* 0x0000001c001c7221 */ /* 0x000fe20000010000 */
[C---:B------:R-:W-:Y:S01]  /*c840*/  HMMA.16816.F32 R104, R20.reuse, R14, R104 ;  /* 0x0000000e1468723c */ /* 0x040fe20000001868 */
[----:B------:R-:W-:Y:S01]  /*c850*/  FADD.FTZ R2, R34, R2 ;  /* 0x0000000222027221 */ /* 0x000fe20000010000 */
[----:B------:R-:W-:Y:S01]  /*c860*/  FFMA.FTZ R60, R153, UR10, -R157 ;  /* 0x0000000a993c7c23 */ /* 0x000fe2000801089d */
[----:B------:R-:W-:Y:S02]  /*c870*/  FADD.FTZ R28, R31, R28 ;  /* 0x0000001c1f1c7221 */ /* 0x000fe40000010000 */
[----:B------:R-:W-:Y:S01]  /*c880*/  FADD.FTZ R2, R32, R2 ;  /* 0x0000000220027221 */ /* 0x000fe20000010000 */
[----:B------:R-:W-:Y:S01]  /*c890*/  HMMA.16816.F32 R76, R20, R8, R76 ;  /* 0x00000008144c723c */ /* 0x000fe2000000184c */
[----:B------:R-:W-:Y:S01]  /*c8a0*/  MUFU.EX2 R49, R49 ;  /* 0x0000003100317308 */ /* 0x000fe20000000800 */
[----:B------:R-:W-:Y:S01]  /*c8b0*/  FADD.FTZ R28, R30, R28 ;  /* 0x0000001c1e1c7221 */ /* 0x000fe20000010000 */
[----:B------:R-:W-:Y:S01]  /*c8c0*/  FADD.FTZ R2, R33, R2 ;  /* 0x0000000221027221 */ /* 0x000fe20000010000 */
[----:B-1----:R-:W-:-:S02]  /*c8d0*/  FMNMX.FTZ R135, R47, R135, !PT ;  /* 0x000000872f877209 */ /* 0x002fc40007810000 */
[C---:B------:R-:W-:Y:S01]  /*c8e0*/  HMMA.16816.F32 R100, R20.reuse, R10, R100 ;  /* 0x0000000a1464723c */ /* 0x040fe20000001864 */
[----:B------:R-:W-:Y:S01]  /*c8f0*/  FADD.FTZ R28, R62, R28 ;  /* 0x0000001c3e1c7221 */ /* 0x000fe20000010000 */
[C---:B------:R-:W-:Y:S01]  /*c900*/  FSETP.NEU.FTZ.AND P0, PT, R135.reuse, -INF , PT ;  /* 0xff8000008700780b */ /* 0x040fe20003f1d000 */
[----:B------:R-:W-:Y:S01]  /*c910*/  FMUL.FTZ R142, R135, UR10 ;  /* 0x0000000a878e7c20 */ /* 0x000fe20008410000 */
[----:B------:R-:W-:Y:S01]  /*c920*/  MUFU.EX2 R52, R52 ;  /* 0x0000003400347308 */ /* 0x000fe20000000800 */
[----:B------:R-:W-:Y:S01]  /*c930*/  FADD.FTZ R2, R132, R2 ;  /* 0x0000000284027221 */ /* 0x000fe20000010000 */
[C---:B------:R-:W-:Y:S01]  /*c940*/  HMMA.16816.F32 R84, R20.reuse, R4, R84 ;  /* 0x000000041454723c */ /* 0x040fe20000001854 */
[----:B------:R-:W-:Y:S01]  /*c950*/  FADD.FTZ R28, R61, R28 ;  /* 0x0000001c3d1c7221 */ /* 0x000fe20000010000 */
[----:B------:R-:W-:Y:S01]  /*c960*/  FSEL R142, R142, RZ, P0 ;  /* 0x000000ff8e8e7208 */ /* 0x000fe20000000000 */
[----:B------:R-:W-:Y:S02]  /*c970*/  FADD.FTZ R2, R67, R2 ;  /* 0x0000000243027221 */ /* 0x000fe40000010000 */
[----:B------:R-:W-:Y:S01]  /*c980*/  FADD.FTZ R28, R63, R28 ;  /* 0x0000001c3f1c7221 */ /* 0x000fe20000010000 */
[----:B------:R-:W-:Y:S01]  /*c990*/  HMMA.16816.F32 R88, R20, R6, R88 ;  /* 0x000000061458723c */ /* 0x000fe20000001858 */
[--C-:B------:R-:W-:Y:S01]  /*c9a0*/  FFMA.FTZ R47, R55, UR10, -R142.reuse ;  /* 0x0000000a372f7c23 */ /* 0x100fe2000801088e */
[--C-:B------:R-:W-:Y:S01]  /*c9b0*/  FFMA.FTZ R46, R53, UR10, -R142.reuse ;  /* 0x0000000a352e7c23 */ /* 0x100fe2000801088e */
[----:B------:R-:W-:Y:S01]  /*c9c0*/  MUFU.EX2 R51, R51 ;  /* 0x0000003300337308 */ /* 0x000fe20000000800 */
[--C-:B------:R-:W-:Y:S01]  /*c9d0*/  FFMA.FTZ R53, R59, UR10, -R142.reuse ;  /* 0x0000000a3b357c23 */ /* 0x100fe2000801088e */
[----:B------:R-:W-:Y:S01]  /*c9e0*/  FFMA.FTZ R59, R171, UR10, -R157 ;  /* 0x0000000aab3b7c23 */ /* 0x000fe2000801089d */
[----:B------:R-:W-:Y:S01]  /*c9f0*/  FFMA.FTZ R147, R147, UR10, -R142 ;  /* 0x0000000a93937c23 */ /* 0x000fe2000801088e */
[----:B------:R-:W-:Y:S01]  /*ca00*/  LOP3.LUT R20, R239, UR16, R216, 0x96, !PT ;  /* 0x00000010ef147c12 */ /* 0x000fe2000f8e96d8 */
[----:B------:R-:W-:-:S04]  /*ca10*/  IMAD.WIDE.U32 R238, R238, -0x2daee0ad, RZ ;  /* 0xd2511f53eeee7825 */ /* 0x000fc800078e00ff */
[--C-:B------:R-:W-:Y:S01]  /*ca20*/  FFMA.FTZ R141, R141, UR10, -R142.reuse ;  /* 0x0000000a8d8d7c23 */ /* 0x100fe2000801088e */
[----:B------:R-:W-:Y:S01]  /*ca30*/  FFMA.FTZ R162, R162, UR10, -R142 ;  /* 0x0000000aa2a27c23 */ /* 0x000fe2000801088e */
[----:B------:R-:W-:Y:S01]  /*ca40*/  MUFU.EX2 R47, R47 ;  /* 0x0000002f002f7308 */ /* 0x000fe20000000800 */
[----:B------:R-:W-:-:S04]  /*ca50*/  IMAD.WIDE.U32 R20, R20, -0x2daee0ad, RZ ;  /* 0xd2511f5314147825 */ /* 0x000fc800078e00ff */
[--C-:B------:R-:W-:Y:S01]  /*ca60*/  FFMA.FTZ R163, R163, UR10, -R142.reuse ;  /* 0x0000000aa3a37c23 */ /* 0x100fe2000801088e */
[--C-:B------:R-:W-:Y:S01]  /*ca70*/  FFMA.FTZ R166, R166, UR10, -R142.reuse ;  /* 0x0000000aa6a67c23 */ /* 0x100fe2000801088e */
[--C-:B------:R-:W-:Y:S01]  /*ca80*/  FFMA.FTZ R167, R167, UR10, -R142.reuse ;  /* 0x0000000aa7a77c23 */ /* 0x100fe2000801088e */
[----:B------:R-:W-:Y:S01]  /*ca90*/  FFMA.FTZ R155, R155, UR10, -R142 ;  /* 0x0000000a9b9b7c23 */ /* 0x000fe2000801088e */
[----:B------:R-:W-:Y:S01]  /*caa0*/  LOP3.LUT R20, R239, UR5, R20, 0x96, !PT ;  /* 0x00000005ef147c12 */ /* 0x000fe2000f8e9614 */
[----:B------:R-:W-:Y:S01]  /*cab0*/  FADD.FTZ R28, R64, R28 ;  /* 0x0000001c401c7221 */ /* 0x000fe20000010000 */
[----:B------:R-:W-:Y:S01]  /*cac0*/  LOP3.LUT R240, R21, UR13, R50, 0x96, !PT ;  /* 0x0000000d15f07c12 */ /* 0x000fe2000f8e9632 */
[----:B------:R-:W-:Y:S01]  /*cad0*/  FFMA.FTZ R50, R48, UR10, -R157 ;  /* 0x0000000a30327c23 */ /* 0x000fe2000801089d */
[----:B------:R-:W-:Y:S01]  /*cae0*/  FFMA.FTZ R48, R58, UR10, -R142 ;  /* 0x0000000a3a307c23 */ /* 0x000fe2000801088e */
[----:B------:R-:W-:Y:S01]  /*caf0*/  IMAD.WIDE.U32 R218, R20, -0x326172a9, RZ ;  /* 0xcd9e8d5714da7825 */ /* 0x000fe200078e00ff */
[----:B------:R-:W-:Y:S03]  /*cb00*/  MUFU.EX2 R46, R46 ;  /* 0x0000002e002e7308 */ /* 0x000fe60000000800 */
[----:B------:R-:W-:Y:S01]  /*cb10*/  IMAD.WIDE.U32 R240, R240, -0x326172a9, RZ ;  /* 0xcd9e8d57f0f07825 */ /* 0x000fe200078e00ff */
[----:B------:R-:W-:-:S02]  /*cb20*/  LOP3.LUT R20, R218, 0xffff, RZ, 0xc0, !PT ;  /* 0x0000ffffda147812 */ /* 0x000fc400078ec0ff */
[----:B------:R-:W-:Y:S02]  /*cb30*/  LOP3.LUT R21, R218, 0xff, RZ, 0xc0, !PT ;  /* 0x000000ffda157812 */ /* 0x000fe400078ec0ff */
[----:B------:R-:W-:Y:S01]  /*cb40*/  SHF.R.U32.HI R20, RZ, 0x8, R20 ;  /* 0x00000008ff147819 */ /* 0x000fe20000011614 */
[----:B------:R-:W1:Y:S01]  /*cb50*/  MUFU.EX2 R50, R50 ;  /* 0x0000003200327308 */ /* 0x000e620000000800 */
[----:B------:R-:W-:Y:S02]  /*cb60*/  SHF.R.U32.HI R23, RZ, 0x18, R218 ;  /* 0x00000018ff177819 */ /* 0x000fe400000116da */
[----:B------:R-:W-:Y:S02]  /*cb70*/  PRMT R21, R21, 0x5410, R20 ;  /* 0x0000541015157816 */ /* 0x000fe40000000014 */
[----:B------:R-:W-:Y:S02]  /*cb80*/  SHF.R.U32.HI R20, RZ, 0x10, R218 ;  /* 0x00000010ff147819 */ /* 0x000fe400000116da */
[----:B------:R-:W-:Y:S01]  /*cb90*/  LOP3.LUT R22, R219, UR21, R240, 0x96, !PT ;  /* 0x00000015db167c12 */ /* 0x000fe2000f8e96f0 */
[----:B------:R-:W-:Y:S01]  /*cba0*/  MUFU.EX2 R48, R48 ;  /* 0x0000003000307308 */ /* 0x000fe20000000800 */
[----:B------:R-:W-:-:S02]  /*cbb0*/  LOP3.LUT R20, R20, 0xff, RZ, 0xc0, !PT ;  /* 0x000000ff14147812 */ /* 0x000fc400078ec0ff */
[----:B------:R-:W-:Y:S02]  /*cbc0*/  LOP3.LUT R58, R22, 0xff, RZ, 0xc0, !PT ;  /* 0x000000ff163a7812 */ /* 0x000fe400078ec0ff */
[----:B------:R-:W-:Y:S02]  /*cbd0*/  PRMT R20, R20, 0x5410, R23 ;  /* 0x0000541014147816 */ /* 0x000fe40000000017 */
[----:B------:R-:W-:Y:S01]  /*cbe0*/  LOP3.LUT R23, R22, 0xffff, RZ, 0xc0, !PT ;  /* 0x0000ffff16177812 */ /* 0x000fe200078ec0ff */
[----:B------:R-:W2:Y:S01]  /*cbf0*/  MUFU.EX2 R53, R53 ;  /* 0x0000003500357308 */ /* 0x000ea20000000800 */
[----:B------:R-:W-:Y:S02]  /*cc00*/  SHF.R.U32.HI R55, RZ, 0x18, R22 ;  /* 0x00000018ff377819 */ /* 0x000fe40000011616 */
[----:B------:R-:W-:Y:S02]  /*cc10*/  SHF.R.U32.HI R23, RZ, 0x8, R23 ;  /* 0x00000008ff177819 */ /* 0x000fe40000011617 */
[----:B------:R-:W-:-:S02]  /*cc20*/  HSET2.LE.AND R20, R20, R36, PT ;  /* 0x0000002414147233 */ /* 0x000fc40003803000 */
[----:B------:R-:W-:Y:S01]  /*cc30*/  PRMT R58, R58, 0x5410, R23 ;  /* 0x000054103a3a7816 */ /* 0x000fe20000000017 */
[----:B------:R-:W-:Y:S01]  /*cc40*/  MUFU.EX2 R59, R59 ;  /* 0x0000003b003b7308 */ /* 0x000fe20000000800 */
[----:B------:R-:W-:Y:S02]  /*cc50*/  SHF.R.U32.HI R23, RZ, 0x10, R22 ;  /* 0x00000010ff177819 */ /* 0x000fe40000011616 */
[----:B------:R-:W-:Y:S02]  /*cc60*/  FSEL R22, R136, RZ, P1 ;  /* 0x000000ff88167208 */ /* 0x000fe40000800000 */
[----:B------:R-:W-:Y:S02]  /*cc70*/  LOP3.LUT R23, R23, 0xff, RZ, 0xc0, !PT ;  /* 0x000000ff17177812 */ /* 0x000fe400078ec0ff */
[----:B------:R-:W-:Y:S01]  /*cc80*/  HSET2.LE.AND R21, R21, R36, PT ;  /* 0x0000002415157233 */ /* 0x000fe20003803000 */
[----:B------:R-:W-:Y:S01]  /*cc90*/  FADD.FTZ R22, R224, -R22 ;  /* 0x80000016e0167221 */ /* 0x000fe20000010000 */
[----:B------:R-:W-:Y:S01]  /*cca0*/  PRMT R55, R23, 0x5410, R55 ;  /* 0x0000541017377816 */ /* 0x000fe20000000037 */
[----:B------:R-:W-:Y:S01]  /*ccb0*/  MUFU.EX2 R147, R147 ;  /* 0x0000009300937308 */ /* 0x000fe20000000800 */
[----:B------:R-:W-:Y:S01]  /*ccc0*/  FSEL R23, R135, RZ, P0 ;  /* 0x000000ff87177208 */ /* 0x000fe20000000000 */
[----:B------:R-:W-:Y:S01]  /*ccd0*/  FMUL.FTZ R57, R22, UR10 ;  /* 0x0000000a16397c20 */ /* 0x000fe20008410000 */
[----:B-1----:R-:W-:-:S02]  /*cce0*/  F2FP.F16.F32.PACK_AB R22, R49, R50 ;  /* 0x000000323116723e */ /* 0x002fc400000000ff */
[----:B------:R-:W-:Y:S01]  /*ccf0*/  ISETP.GE.AND P0, PT, R209, 0x4, PT ;  /* 0x00000004d100780c */ /* 0x000fe20003f06270 */
[----:B------:R-:W-:Y:S01]  /*cd00*/  FADD.FTZ R23, R221, -R23 ;  /* 0x80000017dd177221 */ /* 0x000fe20000010000 */
[----:B------:R-:W-:Y:S01]  /*cd10*/  LOP3.LUT R22, R21, R22, RZ, 0xc0, !PT ;  /* 0x0000001615167212 */ /* 0x000fe200078ec0ff */
[----:B------:R-:W1:Y:S01]  /*cd20*/  MUFU.EX2 R57, R57 ;  /* 0x0000003900397308 */ /* 0x000e620000000800 */
[----:B------:R-:W-:Y:S01]  /*cd30*/  F2FP.F16.F32.PACK_AB R21, R51, R52 ;  /* 0x000000343315723e */ /* 0x000fe200000000ff */
[----:B------:R-:W-:Y:S01]  /*cd40*/  FMUL.FTZ R56, R23, UR10 ;  /* 0x0000000a17387c20 */ /* 0x000fe20008410000 */
[----:B------:R-:W-:Y:S01]  /*cd50*/  F2FP.F16.F32.PACK_AB R23, R46, R47 ;  /* 0x0000002f2e17723e */ /* 0x000fe200000000ff */
[----:B------:R-:W-:Y:S01]  /*cd60*/  IMAD.WIDE.U32 R220, R159, -0x326172a9, RZ ;  /* 0xcd9e8d579fdc7825 */ /* 0x000fe200078e00ff */
[----:B------:R-:W-:Y:S02]  /*cd70*/  LOP3.LUT R159, R241, UR12, R242, 0x96, !PT ;  /* 0x0000000cf19f7c12 */ /* 0x000fe4000f8e96f2 */
[----:B------:R-:W-:Y:S01]  /*cd80*/  LOP3.LUT R23, R20, R23, RZ, 0xc0, !PT ;  /* 0x0000001714177212 */ /* 0x000fe200078ec0ff */
[----:B------:R-:W3:Y:S01]  /*cd90*/  MUFU.EX2 R56, R56 ;  /* 0x0000003800387308 */ /* 0x000ee20000000800 */
[--C-:B------:R-:W-:Y:S01]  /*cda0*/  HSET2.LE.AND R20, R58, R36.reuse, PT ;  /* 0x000000243a147233 */ /* 0x100fe20003803000 */
[----:B------:R-:W-:Y:S01]  /*cdb0*/  FFMA.FTZ R58, R149, UR10, -R157 ;  /* 0x0000000a953a7c23 */ /* 0x000fe2000801089d */
[----:B------:R-:W-:Y:S01]  /*cdc0*/  LOP3.LUT R27, R221, UR20, R27, 0x96, !PT ;  /* 0x00000014dd1b7c12 */ /* 0x000fe2000f8e961b */
[--C-:B------:R-:W-:Y:S01]  /*cdd0*/  FFMA.FTZ R149, R25, UR10, -R157.reuse ;  /* 0x0000000a19957c23 */ /* 0x100fe2000801089d */
[----:B------:R-:W-:Y:S01]  /*cde0*/  LOP3.LUT R218, R217, UR18, R220, 0x96, !PT ;  /* 0x00000012d9da7c12 */ /* 0x000fe2000f8e96dc */
[----:B------:R-:W-:Y:S01]  /*cdf0*/  @P0 VIADD R209, R209, 0xfffffffc ;  /* 0xfffffffcd1d10836 */ /* 0x000fe20000000000 */
[----:B------:R-:W-:Y:S01]  /*ce00*/  LOP3.LUT R20, R20, R21, RZ, 0xc0, !PT ;  /* 0x0000001514147212 */ /* 0x000fe200078ec0ff */
[----:B------:R-:W-:Y:S01]  /*ce10*/  MUFU.EX2 R58, R58 ;  /* 0x0000003a003a7308 */ /* 0x000fe20000000800 */
[----:B------:R-:W-:Y:S01]  /*ce20*/  HSET2.LE.AND R21, R55, R36, PT ;  /* 0x0000002437157233 */ /* 0x000fe20003803000 */
[--C-:B------:R-:W-:Y:S01]  /*ce30*/  FFMA.FTZ R55, R54, UR10, -R157.reuse ;  /* 0x0000000a36377c23 */ /* 0x100fe2000801089d */
[----:B--2---:R-:W-:Y:S01]  /*ce40*/  F2FP.F16.F32.PACK_AB R54, R53, R48 ;  /* 0x000000303536723e */ /* 0x004fe200000000ff */
[-C--:B-1----:R-:W-:Y:S01]  /*ce50*/  FMUL.FTZ R68, R68, R57.reuse ;  /* 0x0000003944447220 */ /* 0x082fe20000410000 */
[-C--:B------:R-:W-:Y:S01]  /*ce60*/  FMUL.FTZ R69, R69, R57.reuse ;  /* 0x0000003945457220 */ /* 0x080fe20000410000 */
[-C--:B------:R-:W-:Y:S01]  /*ce70*/  FMUL.FTZ R72, R72, R57.reuse ;  /* 0x0000003948487220 */ /* 0x080fe20000410000 */
[----:B------:R-:W-:Y:S01]  /*ce80*/  LOP3.LUT R21, R21, R54, RZ, 0xc0, !PT ;  /* 0x0000003615157212 */ /* 0x000fe200078ec0ff */
[-C--:B------:R-:W-:Y:S01]  /*ce90*/  FMUL.FTZ R73, R73, R57.reuse ;  /* 0x0000003949497220 */ /* 0x080fe20000410000 */
        /* <DEDUP_REMOVED lines=8> */
[C---:B------:R-:W-:Y:S01]  /*cf20*/  HMMA.16816.F32 R68, R20.reuse, R14, R68 ;  /* 0x0000000e1444723c */ /* 0x040fe20000001844 */
[----:B------:R-:W-:Y:S01]  /*cf30*/  FFMA.FTZ R54, R145, UR10, -R157 ;  /* 0x0000000a91367c23 */ /* 0x000fe2000801089d */
[----:B------:R-:W-:Y:S01]  /*cf40*/  FFMA.FTZ R145, R144, UR10, -R44 ;  /* 0x0000000a90917c23 */ /* 0x000fe2000801082c */
[-C--:B------:R-:W-:Y:S01]  /*cf50*/  FMUL.FTZ R80, R80, R57.reuse ;  /* 0x0000003950507220 */ /* 0x080fe20000410000 */
[----:B------:R-:W-:Y:S01]  /*cf60*/  FMUL.FTZ R81, R81, R57 ;  /* 0x0000003951517220 */ /* 0x000fe20000410000 */
[----:B------:R-:W-:Y:S01]  /*cf70*/  FMUL.FTZ R82, R82, R56 ;  /* 0x0000003852527220 */ /* 0x000fe20000410000 */
[----:B------:R-:W-:Y:S01]  /*cf80*/  HMMA.16816.F32 R72, R20, R8, R72 ;  /* 0x000000081448723c */ /* 0x000fe20000001848 */
[----:B------:R-:W-:-:S04]  /*cf90*/  IMAD.WIDE.U32 R14, R158, -0x2daee0ad, RZ ;  /* 0xd2511f539e0e7825 */ /* 0x000fc800078e00ff */
[-C--:B------:R-:W-:Y:S01]  /*cfa0*/  FMUL.FTZ R83, R83, R56.reuse ;  /* 0x0000003853537220 */ /* 0x080fe20000410000 */
[----:B------:R-:W-:Y:S01]  /*cfb0*/  FFMA.FTZ R144, R148, UR10, -R44 ;  /* 0x0000000a94907c23 */ /* 0x000fe2000801082c */
[----:B------:R-:W-:Y:S01]  /*cfc0*/  MUFU.EX2 R145, R145 ;  /* 0x0000009100917308 */ /* 0x000fe20000000800 */
[-C--:B------:R-:W-:Y:S01]  /*cfd0*/  FMUL.FTZ R128, R128, R57.reuse ;  /* 0x0000003980807220 */ /* 0x080fe20000410000 */
[C---:B------:R-:W-:Y:S01]  /*cfe0*/  HMMA.16816.F32 R112, R20.reuse, R12, R112 ;  /* 0x0000000c1470723c */ /* 0x040fe20000001870 */
[----:B------:R-:W-:Y:S01]  /*cff0*/  SHF.R.U32.HI R8, RZ, 0x10, R14 ;  /* 0x00000010ff087819 */ /* 0x000fe2000001160e */
[-C--:B------:R-:W-:Y:S01]  /*d000*/  FMUL.FTZ R129, R129, R57.reuse ;  /* 0x0000003981817220 */ /* 0x080fe20000410000 */
[----:B------:R-:W-:Y:S01]  /*d010*/  LOP3.LUT R26, R15, UR22, R26, 0x96, !PT ;  /* 0x000000160f1a7c12 */ /* 0x000fe2000f8e961a */
[-C--:B------:R-:W-:Y:S01]  /*d020*/  FMUL.FTZ R130, R130, R56.reuse ;  /* 0x0000003882827220 */ /* 0x080fe20000410000 */
[----:B------:R-:W-:Y:S01]  /*d030*/  LOP3.LUT R8, R8, 0xff, RZ, 0xc0, !PT ;  /* 0x000000ff08087812 */ /* 0x000fe200078ec0ff */
[----:B------:R-:W1:Y:S01]  /*d040*/  MUFU.EX2 R144, R144 ;  /* 0x0000009000907308 */ /* 0x000e620000000800 */
[C---:B------:R-:W-:Y:S01]  /*d050*/  LOP3.LUT R13, R14.reuse, 0xffff, RZ, 0xc0, !PT ;  /* 0x0000ffff0e0d7812 */ /* 0x040fe200078ec0ff */
[-C--:B------:R-:W-:Y:S01]  /*d060*/  FMUL.FTZ R131, R131, R56.reuse ;  /* 0x0000003883837220 */ /* 0x080fe20000410000 */
[----:B------:R-:W-:Y:S01]  /*d070*/  SHF.R.U32.HI R12, RZ, 0x18, R14 ;  /* 0x00000018ff0c7819 */ /* 0x000fe2000001160e */
[C---:B------:R-:W-:Y:S01]  /*d080*/  HMMA.16816.F32 R80, R20.reuse, R10, R80 ;  /* 0x0000000a1450723c */ /* 0x040fe20000001850 */
[----:B------:R-:W-:Y:S01]  /*d090*/  LOP3.LUT R9, R14, 0xff, RZ, 0xc0, !PT ;  /* 0x000000ff0e097812 */ /* 0x000fe200078ec0ff */
[-C--:B------:R-:W-:Y:S01]  /*d0a0*/  FMUL.FTZ R96, R96, R57.reuse ;  /* 0x0000003960607220 */ /* 0x080fe20000410000 */
[----:B------:R-:W-:Y:S01]  /*d0b0*/  SHF.R.U32.HI R13, RZ, 0x8, R13 ;  /* 0x00000008ff0d7819 */ /* 0x000fe2000001160d */
[-C--:B------:R-:W-:Y:S01]  /*d0c0*/  FMUL.FTZ R97, R97, R57.reuse ;  /* 0x0000003961617220 */ /* 0x080fe20000410000 */
[----:B------:R-:W-:Y:S01]  /*d0d0*/  PRMT R8, R8, 0x5410, R12 ;  /* 0x0000541008087816 */ /* 0x000fe2000000000c */
[-C--:B------:R-:W-:Y:S01]  /*d0e0*/  FMUL.FTZ R98, R98, R56.reuse ;  /* 0x0000003862627220 */ /* 0x080fe20000410000 */
[C---:B------:R-:W-:Y:S01]  /*d0f0*/  LOP3.LUT R12, R26.reuse, 0xffff, RZ, 0xc0, !PT ;  /* 0x0000ffff1a0c7812 */ /* 0x040fe200078ec0ff */
[-C--:B------:R-:W-:Y:S01]  /*d100*/  FMUL.FTZ R99, R99, R56.reuse ;  /* 0x0000003863637220 */ /* 0x080fe20000410000 */
[----:B------:R-:W-:Y:S01]  /*d110*/  PRMT R9, R9, 0x5410, R13 ;  /* 0x0000541009097816 */ /* 0x000fe2000000000d */
[C---:B------:R-:W-:Y:S01]  /*d120*/  HMMA.16816.F32 R128, R20.reuse, R16, R128 ;  /* 0x000000101480723c */ /* 0x040fe20000001880 */
[----:B------:R-:W-:Y:S01]  /*d130*/  LOP3.LUT R10, R26, 0xff, RZ, 0xc0, !PT ;  /* 0x000000ff1a0a7812 */ /* 0x000fe200078ec0ff */
[-C--:B------:R-:W-:Y:S01]  /*d140*/  FMUL.FTZ R116, R116, R57.reuse ;  /* 0x0000003974747220 */ /* 0x080fe20000410000 */
[----:B------:R-:W-:Y:S01]  /*d150*/  SHF.R.U32.HI R12, RZ, 0x8, R12 ;  /* 0x00000008ff0c7819 */ /* 0x000fe2000001160c */
[----:B------:R-:W-:Y:S01]  /*d160*/  FMUL.FTZ R117, R117, R57 ;  /* 0x0000003975757220 */ /* 0x000fe20000410000 */
[----:B------:R-:W-:Y:S01]  /*d170*/  HSET2.LE.AND R13, R9, R36, PT ;  /* 0x00000024090d7233 */ /* 0x000fe20003803000 */
[-C--:B------:R-:W-:Y:S01]  /*d180*/  FMUL.FTZ R118, R118, R56.reuse ;  /* 0x0000003876767220 */ /* 0x080fe20000410000 */
[----:B------:R-:W-:Y:S01]  /*d190*/  SHF.R.U32.HI R11, RZ, 0x10, R26 ;  /* 0x00000010ff0b7819 */ /* 0x000fe2000001161a */
[----:B------:R-:W-:Y:S01]  /*d1a0*/  FMUL.FTZ R119, R119, R56 ;  /* 0x0000003877777220 */ /* 0x000fe20000410000 */
[----:B------:R-:W-:Y:S01]  /*d1b0*/  PRMT R9, R10, 0x5410, R12 ;  /* 0x000054100a097816 */ /* 0x000fe2000000000c */
[----:B------:R-:W-:Y:S01]  /*d1c0*/  HMMA.16816.F32 R96, R20, R4, R96 ;  /* 0x000000041460723c */ /* 0x000fe20000001860 */
[----:B------:R-:W-:Y:S01]  /*d1d0*/  LOP3.LUT R16, R221, UR20, R222, 0x96, !PT ;  /* 0x00000014dd107c12 */ /* 0x000fe2000f8e96de */
[----:B------:R-:W-:Y:S01]  /*d1e0*/  FFMA.FTZ R148, R24, UR10, -R157 ;  /* 0x0000000a18947c23 */ /* 0x000fe2000801089d */
[----:B------:R-:W-:Y:S01]  /*d1f0*/  SHF.R.U32.HI R26, RZ, 0x18, R26 ;  /* 0x00000018ff1a7819 */ /* 0x000fe2000001161a */
[----:B------:R-:W-:Y:S01]  /*d200*/  IMAD.WIDE.U32 R158, R159, -0x2daee0ad, RZ ;  /* 0xd2511f539f9e7825 */ /* 0x000fe200078e00ff */
[----:B------:R-:W-:-:S03]  /*d210*/  LOP3.LUT R11, R11, 0xff, RZ, 0xc0, !PT ;  /* 0x000000ff0b0b7812 */ /* 0x000fc600078ec0ff */
[----:B------:R-:W-:Y:S01]  /*d220*/  FMUL.FTZ R92, R92, R57 ;  /* 0x000000395c5c7220 */ /* 0x000fe20000410000 */
[----:B------:R-:W-:Y:S01]  /*d230*/  HSET2.LE.AND R4, R9, R36, PT ;  /* 0x0000002409047233 */ /* 0x000fe20003803000 */
[----:B------:R-:W-:Y:S01]  /*d240*/  IMAD.WIDE.U32 R16, R16, -0x2daee0ad, RZ ;  /* 0xd2511f5310107825 */ /* 0x000fe200078e00ff */
[----:B------:R-:W-:-:S03]  /*d250*/  LOP3.LUT R220, R165, UR18, R220, 0x96, !PT ;  /* 0x00000012a5dc7c12 */ /* 0x000fc6000f8e96dc */
[----:B------:R-:W-:Y:S01]  /*d260*/  FMUL.FTZ R93, R93, R57 ;  /* 0x000000395d5d7220 */ /* 0x000fe20000410000 */
[----:B------:R-:W-:Y:S01]  /*d270*/  F2FP.F16.F32.PACK_AB R24, R61, R62 ;  /* 0x0000003e3d18723e */ /* 0x000fe200000000ff */
[-C--:B------:R-:W-:Y:S01]  /*d280*/  FMUL.FTZ R94, R94, R56.reuse ;  /* 0x000000385e5e7220 */ /* 0x080fe20000410000 */
[----:B------:R-:W-:Y:S01]  /*d290*/  PRMT R25, R11, 0x5410, R26 ;  /* 0x000054100b197816 */ /* 0x000fe2000000001a */
[----:B------:R-:W-:Y:S01]  /*d2a0*/  FMUL.FTZ R95, R95, R56 ;  /* 0x000000385f5f7220 */ /* 0x000fe20000410000 */
[C---:B------:R-:W-:Y:S01]  /*d2b0*/  HMMA.16816.F32 R116, R20.reuse, R18, R116 ;  /* 0x000000121474723c */ /* 0x040fe20000001874 */
[----:B------:R-:W-:Y:S01]  /*d2c0*/  IMAD.WIDE.U32 R218, R218, -0x2daee0ad, RZ ;  /* 0xd2511f53dada7825 */ /* 0x000fe200078e00ff */
[----:B------:R-:W-:Y:S01]  /*d2d0*/  LOP3.LUT R24, R4, R24, RZ, 0xc0, !PT ;  /* 0x0000001804187212 */ /* 0x000fe200078ec0ff */
[----:B------:R-:W-:Y:S01]  /*d2e0*/  MUFU.EX2 R141, R141 ;  /* 0x0000008d008d7308 */ /* 0x000fe20000000800 */
[----:B------:R-:W-:Y:S01]  /*d2f0*/  F2FP.F16.F32.PACK_AB R14, R64, R63 ;  /* 0x0000003f400e723e */ /* 0x000fe200000000ff */
[----:B------:R-:W-:Y:S01]  /*d300*/  IMAD.WIDE.U32 R220, R220, -0x2daee0ad, RZ ;  /* 0xd2511f53dcdc7825 */ /* 0x000fe200078e00ff */
[----:B-1----:R-:W-:Y:S01]  /*d310*/  F2FP.F16.F32.PACK_AB R5, R144, R145 ;  /* 0x000000919005723e */ /* 0x002fe200000000ff */
[----:B------:R-:W-:Y:S01]  /*d320*/  HMMA.16816.F32 R92, R20, R6, R92 ;  /* 0x00000006145c723c */ /* 0x000fe2000000185c */
[----:B------:R-:W-:Y:S01]  /*d330*/  LOP3.LUT R4, R158, 0xffff, RZ, 0xc0, !PT ;  /* 0x0000ffff9e047812 */ /* 0x000fe200078ec0ff */
[----:B------:R-:W-:Y:S01]  /*d340*/  IMAD.WIDE.U32 R18, R27, -0x2daee0ad, RZ ;  /* 0xd2511f531b127825 */ /* 0x000fe200078e00ff */
[--C-:B------:R-:W-:Y:S01]  /*d350*/  HSET2.LE.AND R27, R8, R36.reuse, PT ;  /* 0x00000024081b7233 */ /* 0x100fe20003803000 */
[----:B------:R-:W1:Y:S01]  /*d360*/  MUFU.EX2 R55, R55 ;  /* 0x0000003700377308 */ /* 0x000e620000000800 */
[----:B------:R-:W-:Y:S01]  /*d370*/  LOP3.LUT R217, R17, UR17, R156, 0x96, !PT ;  /* 0x0000001111d97c12 */ /* 0x000fe2000f8e969c */
[----:B------:R-:W2:Y:S01]  /*d380*/  LDSM.16.MT88.4 R8, [R177+0x6800] ;  /* 0x00680000b108783b */ /* 0x000ea20000004200 */
[--C-:B------:R-:W-:Y:S01]  /*d390*/  HSET2.LE.AND R25, R25, R36.reuse, PT ;  /* 0x0000002419197233 */ /* 0x100fe20003803000 */
[----:B------:R-:W-:Y:S01]  /*d3a0*/  FFMA.FTZ R52, R213, R57, R52 ;  /* 0x00000039d5347223 */ /* 0x000fe20000010034 */
[----:B------:R-:W-:Y:S01]  /*d3b0*/  F2FP.F16.F32.PACK_AB R156, R67, R132 ;  /* 0x00000084439c723e */ /* 0x000fe200000000ff */
[----:B------:R-:W-:Y:S01]  /*d3c0*/  IMAD.WIDE.U32 R222, R217, -0x326172a9, RZ ;  /* 0xcd9e8d57d9de7825 */ /* 0x000fe200078e00ff */
[----:B------:R-:W-:Y:S01]  /*d3d0*/  LOP3.LUT R165, R219, UR15, R18, 0x96, !PT ;  /* 0x0000000fdba57c12 */ /* 0x000fe2000f8e9612 */
[----:B------:R-:W-:Y:S01]  /*d3e0*/  MUFU.EX2 R54, R54 ;  /* 0x0000003600367308 */ /* 0x000fe20000000800 */
[----:B------:R-:W-:Y:S01]  /*d3f0*/  LOP3.LUT R171, R19, UR17, R236, 0x96, !PT ;  /* 0x0000001113ab7c12 */ /* 0x000fe2000f8e96ec */
[----:B------:R-:W-:Y:S01]  /*d400*/  FFMA.FTZ R48, R212, R56, R48 ;  /* 0x00000038d4307223 */ /* 0x000fe20000010030 */
[----:B------:R-:W-:Y:S01]  /*d410*/  LOP3.LUT R219, R221, UR15, R16, 0x96, !PT ;  /* 0x0000000fdddb7c12 */ /* 0x000fe2000f8e9610 */
[----:B------:R-:W-:Y:S01]  /*d420*/  FADD.FTZ R52, R51, R52 ;  /* 0x0000003433347221 */ /* 0x000fe20000010000 */
[----:B------:R-:W-:Y:S01]  /*d430*/  LOP3.LUT R26, R13, R14, RZ, 0xc0, !PT ;  /* 0x0000000e0d1a7212 */ /* 0x000fe200078ec0ff */
[----:B------:R-:W3:Y:S01]  /*d440*/  LDSM.16.MT88.4 R16, [R180+0x6800] ;  /* 0x00680000b410783b */ /* 0x000ee20000004200 */
[----:B------:R-:W-:Y:S01]  /*d450*/  LOP3.LUT R27, R27, R5, RZ, 0xc0, !PT ;  /* 0x000000051b1b7212 */ /* 0x000fe200078ec0ff */
[----:B------:R-:W-:Y:S01]  /*d460*/  MUFU.EX2 R65, R65 ;  /* 0x0000004100417308 */ /* 0x000fe20000000800 */
[----:B------:R-:W-:Y:S01]  /*d470*/  SHF.R.U32.HI R21, RZ, 0x8, R4 ;  /* 0x00000008ff157819 */ /* 0x000fe20000011604 */
[----:B------:R-:W4:Y:S01]  /*d480*/  LDSM.16.MT88.4 R12, [R178+0x6800] ;  /* 0x00680000b20c783b */ /* 0x000f220000004200 */
[----:B------:R-:W-:Y:S01]  /*d490*/  LOP3.LUT R25, R25, R156, RZ, 0xc0, !PT ;  /* 0x0000009c19197212 */ /* 0x000fe200078ec0ff */
[----:B------:R-:W-:Y:S01]  /*d4a0*/  FFMA.FTZ R156, R170, UR10, -R142 ;  /* 0x0000000aaa9c7c23 */ /* 0x000fe2000801088e */
[----:B------:R-:W-:Y:S01]  /*d4b0*/  LOP3.LUT R20, R158, 0xff, RZ, 0xc0, !PT ;  /* 0x000000ff9e147812 */ /* 0x000fe200078ec0ff */
[----:B------:R-:W5:Y:S01]  /*d4c0*/  LDSM.16.MT88.4 R4, [R176+0x6800] ;  /* 0x00680000b004783b */ /* 0x000f620000004200 */
[--C-:B------:R-:W-:Y:S01]  /*d4d0*/  SHF.R.U32.HI R23, RZ, 0x10, R158.reuse ;  /* 0x00000010ff177819 */ /* 0x100fe2000001169e */
[----:B------:R-:W-:Y:S01]  /*d4e0*/  MUFU.EX2 R140, R140 ;  /* 0x0000008c008c7308 */ /* 0x000fe20000000800 */
[----:B------:R-:W-:Y:S01]  /*d4f0*/  SHF.R.U32.HI R22, RZ, 0x18, R158 ;  /* 0x00000018ff167819 */ /* 0x000fe2000001169e */
[----:B------:R-:W-:Y:S01]  /*d500*/  FFMA.FTZ R158, R169, UR10, -R142 ;  /* 0x0000000aa99e7c23 */ /* 0x000fe2000801088e */
[----:B------:R-:W-:Y:S01]  /*d510*/  LOP3.LUT R238, R159, UR22, R238, 0x96, !PT ;  /* 0x000000169fee7c12 */ /* 0x000fe2000f8e96ee */
[----:B------:R-:W-:Y:S01]  /*d520*/  FADD.FTZ R48, R53, R48 ;  /* 0x0000003035307221 */ /* 0x000fe20000010000 */
[----:B------:R-:W-:Y:S01]  /*d530*/  LOP3.LUT R23, R23, 0xff, RZ, 0xc0, !PT ;  /* 0x000000ff17177812 */ /* 0x000fe200078ec0ff */
[----:B------:R-:W-:Y:S01]  /*d540*/  FADD.FTZ R52, R50, R52 ;  /* 0x0000003432347221 */ /* 0x000fe20000010000 */
[----:B------:R-:W-:Y:S01]  /*d550*/  LOP3.LUT R159, R238, 0xffff, RZ, 0xc0, !PT ;  /* 0x0000ffffee9f7812 */ /* 0x000fe200078ec0ff */
[----:B------:R-:W-:Y:S01]  /*d560*/  MUFU.EX2 R156, R156 ;  /* 0x0000009c009c7308 */ /* 0x000fe20000000800 */
[----:B------:R-:W-:Y:S01]  /*d570*/  PRMT R20, R20, 0x5410, R21 ;  /* 0x0000541014147816 */ /* 0x000fe20000000015 */
[----:B------:R-:W-:Y:S01]  /*d580*/  FADD.FTZ R48, R47, R48 ;  /* 0x000000302f307221 */ /* 0x000fe20000010000 */
[----:B------:R-:W-:Y:S01]  /*d590*/  LOP3.LUT R21, R238, 0xff, RZ, 0xc0, !PT ;  /* 0x000000ffee157812 */ /* 0x000fe200078ec0ff */
[----:B------:R-:W-:Y:S01]  /*d5a0*/  FADD.FTZ R52, R49, R52 ;  /* 0x0000003431347221 */ /* 0x000fe20000010000 */
[----:B------:R-:W-:Y:S01]  /*d5b0*/  SHF.R.U32.HI R159, RZ, 0x8, R159 ;  /* 0x00000008ff9f7819 */ /* 0x000fe2000001169f */
[----:B------:R-:W-:Y:S01]  /*d5c0*/  FADD.FTZ R48, R46, R48 ;  /* 0x000000302e307221 */ /* 0x000fe20000010000 */
[----:B------:R-:W-:Y:S01]  /*d5d0*/  PRMT R22, R23, 0x5410, R22 ;  /* 0x0000541017167816 */ /* 0x000fe20000000016 */
[----:B------:R-:W4:Y:S01]  /*d5e0*/  MUFU.EX2 R158, R158 ;  /* 0x0000009e009e7308 */ /* 0x000f220000000800 */
[--C-:B------:R-:W-:Y:S01]  /*d5f0*/  SHF.R.U32.HI R23, RZ, 0x10, R238.reuse ;  /* 0x00000010ff177819 */ /* 0x100fe200000116ee */
[C---:B--2---:R-:W-:Y:S01]  /*d600*/  HMMA.16816.F32 R76, R24.reuse, R8, R76 ;  /* 0x00000008184c723c */ /* 0x044fe2000000184c */
[----:B------:R-:W-:Y:S01]  /*d610*/  PRMT R21, R21, 0x5410, R159 ;  /* 0x0000541015157816 */ /* 0x000fe2000000009f */
[--C-:B------:R-:W-:Y:S01]  /*d620*/  FFMA.FTZ R159, R160, UR10, -R157.reuse ;  /* 0x0000000aa09f7c23 */ /* 0x100fe2000801089d */
[----:B------:R-:W-:Y:S01]  /*d630*/  SHF.R.U32.HI R238, RZ, 0x18, R238 ;  /* 0x00000018ffee7819 */ /* 0x000fe200000116ee */
[----:B-1----:R-:W-:Y:S01]  /*d640*/  FADD.FTZ R52, R55, R52 ;  /* 0x0000003437347221 */ /* 0x002fe20000010000 */
[----:B------:R-:W-:Y:S01]  /*d650*/  LOP3.LUT R23, R23, 0xff, RZ, 0xc0, !PT ;  /* 0x000000ff17177812 */ /* 0x000fe200078ec0ff */
[C---:B------:R-:W-:Y:S01]  /*d660*/  HMMA.16816.F32 R100, R24.reuse, R10, R100 ;  /* 0x0000000a1864723c */ /* 0x040fe20000001864 */
[--C-:B------:R-:W-:Y:S01]  /*d670*/  HSET2.LE.AND R160, R20, R36.reuse, PT ;  /* 0x0000002414a07233 */ /* 0x100fe20003803000 */
[----:B------:R-:W-:Y:S01]  /*d680*/  MUFU.EX2 R150, R150 ;  /* 0x0000009600967308 */ /* 0x000fe20000000800 */
[--C-:B------:R-:W-:Y:S01]  /*d690*/  HSET2.LE.AND R20, R22, R36.reuse, PT ;  /* 0x0000002416147233 */ /* 0x100fe20003803000 */
[----:B------:R-:W-:Y:S01]  /*d6a0*/  FADD.FTZ R48, R147, R48 ;  /* 0x0000003093307221 */ /* 0x000fe20000010000 */
[----:B------:R-:W-:Y:S01]  /*d6b0*/  F2FP.F16.F32.PACK_AB R22, R59, R58 ;  /* 0x0000003a3b16723e */ /* 0x000fe200000000ff */
[C---:B---3--:R-:W-:Y:S01]  /*d6c0*/  HMMA.16816.F32 R124, R24.reuse, R16, R124 ;  /* 0x00000010187c723c */ /* 0x048fe2000000187c */
[----:B------:R-:W-:Y:S01]  /*d6d0*/  PRMT R238, R23, 0x5410, R238 ;  /* 0x0000541017ee7816 */ /* 0x000fe200000000ee */
[--C-:B------:R-:W-:Y:S01]  /*d6e0*/  FFMA.FTZ R44, R152, UR10, -R157.reuse ;  /* 0x0000000a982c7c23 */ /* 0x100fe2000801089d */
[----:B----4-:R-:W-:Y:S01]  /*d6f0*/  F2FP.F16.F32.PACK_AB R169, R158, R156 ;  /* 0x0000009c9ea9723e */ /* 0x010fe200000000ff */
[----:B------:R-:W-:Y:S01]  /*d700*/  MUFU.EX2 R146, R146 ;  /* 0x0000009200927308 */ /* 0x000fe20000000800 */
[----:B------:R-:W-:Y:S01]  /*d710*/  LOP3.LUT R22, R160, R22, RZ, 0xc0, !PT ;  /* 0x00000016a0167212 */ /* 0x000fe200078ec0ff */
[----:B------:R-:W-:Y:S01]  /*d720*/  FFMA.FTZ R160, R161, UR10, -R157 ;  /* 0x0000000aa1a07c23 */ /* 0x000fe2000801089d */
[----:B------:R-:W-:Y:S01]  /*d730*/  LOP3.LUT R23, R20, R169, RZ, 0xc0, !PT ;  /* 0x000000a914177212 */ /* 0x000fe200078ec0ff */
[C---:B------:R-:W-:Y:S01]  /*d740*/  HMMA.16816.F32 R120, R24.reuse, R18, R120 ;  /* 0x000000121878723c */ /* 0x040fe20000001878 */
[--C-:B------:R-:W-:Y:S01]  /*d750*/  HSET2.LE.AND R20, R21, R36.reuse, PT ;  /* 0x0000002415147233 */ /* 0x100fe20003803000 */
[C---:B------:R-:W-:Y:S01]  /*d760*/  FADD.FTZ R52, R54.reuse, R52 ;  /* 0x0000003436347221 */ /* 0x040fe20000010000 */
[----:B------:R-:W-:Y:S01]  /*d770*/  HSET2.LE.AND R21, R238, R36, PT ;  /* 0x00000024ee157233 */ /* 0x000fe20003803000 */
[----:B------:R-:W-:Y:S01]  /*d780*/  MUFU.EX2 R159, R159 ;  /* 0x0000009f009f7308 */ /* 0x000fe20000000800 */
[C---:B------:R-:W-:Y:S01]  /*d790*/  F2FP.F16.F32.PACK_AB R161, R141.reuse, R147 ;  /* 0x000000938da1723e */ /* 0x040fe200000000ff */
[C---:B------:R-:W-:Y:S01]  /*d7a0*/  HMMA.16816.F32 R108, R24.reuse, R12, R108 ;  /* 0x0000000c186c723c */ /* 0x040fe2000000186c */
[----:B------:R-:W-:Y:S01]  /*d7b0*/  F2FP.F16.F32.PACK_AB R169, R54, R55 ;  /* 0x0000003736a9723e */ /* 0x000fe200000000ff */
[----:B------:R-:W-:Y:S01]  /*d7c0*/  FADD.FTZ R48, R141, R48 ;  /* 0x000000308d307221 */ /* 0x000fe20000010000 */
[----:B------:R-:W-:Y:S01]  /*d7d0*/  LOP3.LUT R21, R21, R161, RZ, 0xc0, !PT ;  /* 0x000000a115157212 */ /* 0x000fe200078ec0ff */
[----:B------:R-:W-:Y:S01]  /*d7e0*/  FFMA.FTZ R152, R206, UR10, -R142 ;  /* 0x0000000ace987c23 */ /* 0x000fe2000801088e */
[----:B------:R-:W-:Y:S01]  /*d7f0*/  LOP3.LUT R20, R20, R169, RZ, 0xc0, !PT ;  /* 0x000000a914147212 */ /* 0x000fe200078ec0ff */
[----:B------:R1:W2:Y:S01]  /*d800*/  MUFU.EX2 R161, R168 ;  /* 0x000000a800a17308 */ /* 0x0002a20000000800 */
[----:B------:R-:W-:Y:S01]  /*d810*/  HMMA.16816.F32 R104, R24, R14, R104 ;  /* 0x0000000e1868723c */ /* 0x000fe20000001868 */
[----:B------:R-:W-:Y:S01]  /*d820*/  LOP3.LUT R164, R223, UR16, R164, 0x96, !PT ;  /* 0x00000010dfa47c12 */ /* 0x000fe2000f8e96a4 */
[----:B------:R-:W-:Y:S01]  /*d830*/  FADD.FTZ R52, R58, R52 ;  /* 0x000000343a347221 */ /* 0x000fe20000010000 */
[----:B------:R-:W-:Y:S01]  /*d840*/  FADD.FTZ R48, R156, R48 ;  /* 0x000000309c307221 */ /* 0x000fe20000010000 */
[----:B------:R-:W-:-:S02]  /*d850*/  FADD.FTZ R2, R145, R2 ;  /* 0x0000000291027221 */ /* 0x000fc40000010000 */
[C---:B-----5:R-:W-:Y:S01]  /*d860*/  HMMA.16816.F32 R84, R24.reuse, R4, R84 ;  /* 0x000000041854723c */ /* 0x060fe20000001854 */
[----:B------:R-:W-:Y:S01]  /*d870*/  MUFU.EX2 R160, R160 ;  /* 0x000000a000a07308 */ /* 0x000fe20000000800 */
[----:B------:R-:W-:Y:S01]  /*d880*/  FADD.FTZ R52, R59, R52 ;  /* 0x000000343b347221 */ /* 0x000fe20000010000 */
[----:B------:R-:W-:Y:S01]  /*d890*/  FADD.FTZ R48, R158, R48 ;  /* 0x000000309e307221 */ /* 0x000fe20000010000 */
[----:B------:R-:W-:Y:S02]  /*d8a0*/  FADD.FTZ R2, R144, R2 ;  /* 0x0000000290027221 */ /* 0x000fe40000010000 */
[----:B------:R-:W-:Y:S02]  /*d8b0*/  HMMA.16816.F32 R88, R24, R6, R88 ;  /* 0x000000061858723c */ /* 0x000fe40000001858 */
[----:B------:R-:W-:Y:S01]  /*d8c0*/  FADD.FTZ R2, R143, R2 ;  /* 0x000000028f027221 */ /* 0x000fe20000010000 */
[----:B------:R-:W-:Y:S01]  /*d8d0*/  MUFU.EX2 R162, R162 ;  /* 0x000000a200a27308 */ /* 0x000fe20000000800 */
[----:B-1----:R-:W-:-:S04]  /*d8e0*/  IMAD.WIDE.U32 R168, R219, -0x326172a9, RZ ;  /* 0xcd9e8d57dba87825 */ /* 0x002fc800078e00ff */
[----:B--2---:R-:W-:Y:S01]  /*d8f0*/  FADD.FTZ R28, R161, R28 ;  /* 0x0000001ca11c7221 */ /* 0x004fe20000010000 */
[----:B------:R-:W-:Y:S01]  /*d900*/  HMMA.16816.F32 R128, R20, R16, R128 ;  /* 0x000000101480723c */ /* 0x000fe20000001880 */
[----:B------:R-:W-:Y:S01]  /*d910*/  FADD.FTZ R2, R66, R2 ;  /* 0x0000000242027221 */ /* 0x000fe20000010000 */
[----:B------:R-:W-:Y:S01]  /*d920*/  IMAD.WIDE.U32 R24, R171, -0x326172a9, RZ ;  /* 0xcd9e8d57ab187825 */ /* 0x000fe200078e00ff */
[----:B------:R-:W-:-:S03]  /*d930*/  LOP3.LUT R170, R169, UR14, R222, 0x96, !PT ;  /* 0x0000000ea9aa7c12 */ /* 0x000fc6000f8e96de */
[----:B------:R-:W-:Y:S01]  /*d940*/  FADD.FTZ R28, R151, R28 ;  /* 0x0000001c971c7221 */ /* 0x000fe20000010000 */
[----:B------:R-:W-:Y:S01]  /*d950*/  F2FP.F16.F32.PACK_AB R169, R146, R150 ;  /* 0x0000009692a9723e */ /* 0x000fe200000000ff */
[C---:B------:R-:W-:Y:S01]  /*d960*/  HMMA.16816.F32 R68, R20.reuse, R14, R68 ;  /* 0x0000000e1444723c */ /* 0x040fe20000001844 */
[----:B------:R-:W-:Y:S01]  /*d970*/  LOP3.LUT R16, R25, UR16, R216, 0x96, !PT ;  /* 0x0000001019107c12 */ /* 0x000fe2000f8e96d8 */
[----:B------:R-:W-:Y:S01]  /*d980*/  IMAD.WIDE.U32 R216, R165, -0x326172a9, RZ ;  /* 0xcd9e8d57a5d87825 */ /* 0x000fe200078e00ff */
[----:B------:R-:W-:Y:S03]  /*d990*/  MUFU.EX2 R163, R163 ;  /* 0x000000a300a37308 */ /* 0x000fe60000000800 */
[----:B------:R-:W-:Y:S01]  /*d9a0*/  FADD.FTZ R28, R150, R28 ;  /* 0x0000001c961c7221 */ /* 0x000fe20000010000 */
[----:B------:R-:W-:Y:S01]  /*d9b0*/  FADD.FTZ R2, R65, R2 ;  /* 0x0000000241027221 */ /* 0x000fe20000010000 */
[----:B------:R-:W-:Y:S01]  /*d9c0*/  IMAD.WIDE.U32 R164, R164, -0x2daee0ad, RZ ;  /* 0xd2511f53a4a47825 */ /* 0x000fe200078e00ff */
[----:B------:R-:W-:Y:S01]  /*d9d0*/  LOP3.LUT R221, R217, UR14, R24, 0x96, !PT ;  /* 0x0000000ed9dd7c12 */ /* 0x000fe2000f8e9618 */
[----:B------:R-:W-:Y:S02]  /*d9e0*/  HMMA.16816.F32 R112, R20, R12, R112 ;  /* 0x0000000c1470723c */ /* 0x000fe40000001870 */
[----:B------:R-:W-:Y:S01]  /*d9f0*/  FADD.FTZ R28, R146, R28 ;  /* 0x0000001c921c7221 */ /* 0x000fe20000010000 */
[----:B------:R-:W-:Y:S01]  /*da00*/  IMAD.WIDE.U32 R170, R170, -0x2daee0ad, RZ ;  /* 0xd2511f53aaaa7825 */ /* 0x000fe200078e00ff */
[----:B------:R-:W-:-:S03]  /*da10*/  LOP3.LUT R222, R165, UR13, R220, 0x96, !PT ;  /* 0x0000000da5de7c12 */ /* 0x000fc6000f8e96dc */
[--C-:B------:R-:W-:Y:S01]  /*da20*/  FFMA.FTZ R165, R205, UR10, -R157.reuse ;  /* 0x0000000acda57c23 */ /* 0x100fe2000801089d */
[----:B------:R-:W1:Y:S01]  /*da30*/  MUFU.EX2 R149, R149 ;  /* 0x0000009500957308 */ /* 0x000e620000000800 */
[----:B------:R-:W-:Y:S01]  /*da40*/  IMAD.WIDE.U32 R26, R16, -0x2daee0ad, RZ ;  /* 0xd2511f53101a7825 */ /* 0x000fe200078e00ff */
[----:B------:R-:W-:Y:S01]  /*da50*/  LOP3.LUT R17, R171, UR5, R164, 0x96, !PT ;  /* 0x00000005ab117c12 */ /* 0x000fe2000f8e96a4 */
[----:B------:R-:W-:Y:S02]  /*da60*/  HMMA.16816.F32 R72, R20, R8, R72 ;  /* 0x000000081448723c */ /* 0x000fe40000001848 */
[----:B------:R-:W-:Y:S01]  /*da70*/  FFMA.FTZ R164, R204, UR10, -R157 ;  /* 0x0000000acca47c23 */ /* 0x000fe2000801089d */
[----:B------:R-:W-:Y:S01]  /*da80*/  IMAD.WIDE.U32 R222, R222, -0x326172a9, RZ ;  /* 0xcd9e8d57dede7825 */ /* 0x000fe200078e00ff */
[----:B------:R-:W-:-:S03]  /*da90*/  LOP3.LUT R218, R27, UR13, R218, 0x96, !PT ;  /* 0x0000000d1bda7c12 */ /* 0x000fc6000f8e96da */
[----:B------:R-:W-:Y:S01]  /*daa0*/  FADD.FTZ R2, R140, R2 ;  /* 0x000000028c027221 */ /* 0x000fe20000010000 */
[----:B------:R-:W2:Y:S01]  /*dab0*/  MUFU.EX2 R148, R148 ;  /* 0x0000009400947308 */ /* 0x000ea20000000800 */
[----:B------:R-:W-:Y:S01]  /*dac0*/  IMAD.WIDE.U32 R24, R17, -0x326172a9, RZ ;  /* 0xcd9e8d5711187825 */ /* 0x000fe200078e00ff */
[C---:B------:R-:W-:Y:S03]  /*dad0*/  HMMA.16816.F32 R80, R20.reuse, R10, R80 ;  /* 0x0000000a1450723c */ /* 0x040fe60000001850 */
[----:B------:R-:W-:Y:S01]  /*dae0*/  IMAD.WIDE.U32 R220, R221, -0x2daee0ad, RZ ;  /* 0xd2511f53dddc7825 */ /* 0x000fe200078e00ff */
[----:B------:R-:W-:Y:S02]  /*daf0*/  LOP3.LUT R14, R25, UR21, R222, 0x96, !PT ;  /* 0x00000015190e7c12 */ /* 0x000fe4000f8e96de */
[----:B------:R-:W-:Y:S01]  /*db00*/  LOP3.LUT R15, R24, 0xffff, RZ, 0xc0, !PT ;  /* 0x0000ffff180f7812 */ /* 0x000fe200078ec0ff */
[----:B------:R-:W-:Y:S01]  /*db10*/  IMAD.WIDE.U32 R204, R218, -0x326172a9, RZ ;  /* 0xcd9e8d57dacc7825 */ /* 0x000fe200078e00ff */
[----:B------:R-:W-:Y:S01]  /*db20*/  SHF.R.U32.HI R12, RZ, 0x10, R24 ;  /* 0x00000010ff0c7819 */ /* 0x000fe20000011618 */
[C---:B------:R-:W-:Y:S01]  /*db30*/  HMMA.16816.F32 R96, R20.reuse, R4, R96 ;  /* 0x000000041460723c */ /* 0x040fe20000001860 */
[----:B------:R-:W-:Y:S01]  /*db40*/  LOP3.LUT R25, R14, 0xffff, RZ, 0xc0, !PT ;  /* 0x0000ffff0e197812 */ /* 0x000fe200078ec0ff */
[----:B------:R-:W3:Y:S01]  /*db50*/  MUFU.EX2 R166, R166 ;  /* 0x000000a600a67308 */ /* 0x000ee20000000800 */
[----:B------:R-:W-:Y:S01]  /*db60*/  SHF.R.U32.HI R16, RZ, 0x10, R14 ;  /* 0x00000010ff107819 */ /* 0x000fe2000001160e */
[----:B-1----:R-:W-:Y:S01]  /*db70*/  FADD.FTZ R52, R149, R52 ;  /* 0x0000003495347221 */ /* 0x002fe20000010000 */
[----:B------:R-:W-:Y:S01]  /*db80*/  LOP3.LUT R13, R24, 0xff, RZ, 0xc0, !PT ;  /* 0x000000ff180d7812 */ /* 0x000fe200078ec0ff */
[C---:B------:R-:W-:Y:S01]  /*db90*/  HMMA.16816.F32 R116, R20.reuse, R18, R116 ;  /* 0x000000121474723c */ /* 0x040fe20000001874 */
[----:B------:R-:W-:Y:S01]  /*dba0*/  LOP3.LUT R9, R14, 0xff, RZ, 0xc0, !PT ;  /* 0x000000ff0e097812 */ /* 0x000fe200078ec0ff */
[----:B--2---:R-:W-:Y:S01]  /*dbb0*/  FADD.FTZ R52, R148, R52 ;  /* 0x0000003494347221 */ /* 0x004fe20000010000 */
[----:B------:R-:W-:Y:S01]  /*dbc0*/  SHF.R.U32.HI R8, RZ, 0x8, R15 ;  /* 0x00000008ff087819 */ /* 0x000fe2000001160f */
[----:B------:R-:W1:Y:S01]  /*dbd0*/  MUFU.EX2 R167, R167 ;  /* 0x000000a700a77308 */ /* 0x000e620000000800 */
[----:B------:R-:W-:Y:S01]  /*dbe0*/  SHF.R.U32.HI R24, RZ, 0x18, R24 ;  /* 0x00000018ff187819 */ /* 0x000fe20000011618 */
[----:B------:R-:W-:Y:S01]  /*dbf0*/  HMMA.16816.F32 R92, R20, R6, R92 ;  /* 0x00000006145c723c */ /* 0x000fe2000000185c */
[----:B------:R-:W-:Y:S01]  /*dc00*/  SHF.R.U32.HI R14, RZ, 0x18, R14 ;  /* 0x00000018ff0e7819 */ /* 0x000fe2000001160e */
[----:B------:R-:W-:Y:S01]  /*dc10*/  FADD.FTZ R52, R159, R52 ;  /* 0x000000349f347221 */ /* 0x000fe20000010000 */
[----:B------:R-:W-:-:S02]  /*dc20*/  SHF.R.U32.HI R25, RZ, 0x8, R25 ;  /* 0x00000008ff197819 */ /* 0x000fc40000011619 */
[----:B------:R-:W-:Y:S01]  /*dc30*/  LOP3.LUT R15, R16, 0xff, RZ, 0xc0, !PT ;  /* 0x000000ff100f7812 */ /* 0x000fe200078ec0ff */
[----:B------:R-:W2:Y:S01]  /*dc40*/  MUFU.EX2 R43, R43 ;  /* 0x0000002b002b7308 */ /* 0x000ea20000000800 */
[----:B------:R-:W-:Y:S01]  /*dc50*/  LOP3.LUT R27, R12, 0xff, RZ, 0xc0, !PT ;  /* 0x000000ff0c1b7812 */ /* 0x000fe200078ec0ff */
[----:B------:R-:W4:Y:S01]  /*dc60*/  LDSM.16.MT88.4 R16, [R180+0x7000] ;  /* 0x00700000b410783b */ /* 0x000f220000004200 */
[----:B------:R-:W-:Y:S01]  /*dc70*/  LOP3.LUT R26, R221, UR5, R26, 0x96, !PT ;  /* 0x00000005dd1a7c12 */ /* 0x000fe2000f8e961a */
[----:B---3--:R-:W-:Y:S01]  /*dc80*/  FADD.FTZ R48, R166, R48 ;  /* 0x00000030a6307221 */ /* 0x008fe20000010000 */
[----:B------:R-:W-:Y:S01]  /*dc90*/  PRMT R8, R13, 0x5410, R8 ;  /* 0x000054100d087816 */ /* 0x000fe20000000008 */
[----:B------:R-:W-:Y:S01]  /*dca0*/  FADD.FTZ R52, R160, R52 ;  /* 0x00000034a0347221 */ /* 0x000fe20000010000 */
[----:B------:R-:W-:Y:S01]  /*dcb0*/  PRMT R9, R9, 0x5410, R25 ;  /* 0x0000541009097816 */ /* 0x000fe20000000019 */
[----:B------:R-:W-:Y:S01]  /*dcc0*/  IMAD.WIDE.U32 R218, R26, -0x326172a9, RZ ;  /* 0xcd9e8d571ada7825 */ /* 0x000fe200078e00ff */
[----:B------:R-:W-:Y:S01]  /*dcd0*/  PRMT R13, R15, 0x5410, R14 ;  /* 0x000054100f0d7816 */ /* 0x000fe2000000000e */
[----:B------:R-:W3:Y:S01]  /*dce0*/  MUFU.EX2 R45, R45 ;  /* 0x0000002d002d7308 */ /* 0x000ee20000000800 */
[----:B------:R-:W-:Y:S01]  /*dcf0*/  PRMT R27, R27, 0x5410, R24 ;  /* 0x000054101b1b7816 */ /* 0x000fe20000000018 */
[----:B-1----:R-:W-:Y:S01]  /*dd00*/  FADD.FTZ R48, R167, R48 ;  /* 0x00000030a7307221 */ /* 0x002fe20000010000 */
[----:B------:R-:W-:-:S02]  /*dd10*/  HSET2.LE.AND R9, R9, R36, PT ;  /* 0x0000002409097233 */ /* 0x000fc40003803000 */
[--C-:B------:R-:W-:Y:S01]  /*dd20*/  HSET2.LE.AND R25, R13, R36.reuse, PT ;  /* 0x000000240d197233 */ /* 0x100fe20003803000 */
[----:B------:R-:W-:Y:S01]  /*dd30*/  FADD.FTZ R48, R162, R48 ;  /* 0x00000030a2307221 */ /* 0x000fe20000010000 */
[----:B------:R-:W-:Y:S01]  /*dd40*/  F2FP.F16.F32.PACK_AB R11, R151, R161 ;  /* 0x000000a1970b723e */ /* 0x000fe200000000ff */
[----:B------:R-:W1:Y:S01]  /*dd50*/  LDSM.16.MT88.4 R12, [R178+0x7000] ;  /* 0x00700000b20c783b */ /* 0x000e620000004200 */
[----:B------:R-:W-:Y:S01]  /*dd60*/  F2FP.F16.F32.PACK_AB R10, R66, R143 ;  /* 0x0000008f420a723e */ /* 0x000fe200000000ff */
[----:B------:R-:W5:Y:S01]  /*dd70*/  MUFU.EX2 R42, R42 ;  /* 0x0000002a002a7308 */ /* 0x000f620000000800 */
[--C-:B------:R-:W-:Y:S01]  /*dd80*/  HSET2.LE.AND R5, R8, R36.reuse, PT ;  /* 0x0000002408057233 */ /* 0x100fe20003803000 */
[----:B------:R-:W-:Y:S01]  /*dd90*/  FADD.FTZ R48, R163, R48 ;  /* 0x00000030a3307221 */ /* 0x000fe20000010000 */
[----:B------:R-:W-:Y:S01]  /*dda0*/  HSET2.LE.AND R27, R27, R36, PT ;  /* 0x000000241b1b7233 */ /* 0x000fe20003803000 */
[----:B--2---:R-:W-:Y:S01]  /*ddb0*/  FADD.FTZ R28, R43, R28 ;  /* 0x0000001c2b1c7221 */ /* 0x004fe20000010000 */
[----:B------:R-:W-:-:S02]  /*ddc0*/  F2FP.F16.F32.PACK_AB R4, R140, R65 ;  /* 0x000000418c04723e */ /* 0x000fc400000000ff */
[----:B------:R-:W-:Y:S01]  /*ddd0*/  LOP3.LUT R20, R219, UR21, R204, 0x96, !PT ;  /* 0x00000015db147c12 */ /* 0x000fe2000f8e96cc */
[----:B------:R-:W2:Y:S01]  /*dde0*/  MUFU.EX2 R39, R39 ;  /* 0x0000002700277308 */ /* 0x000ea20000000800 */
[----:B------:R-:W-:Y:S01]  /*ddf0*/  LOP3.LUT R24, R9, R11, RZ, 0xc0, !PT ;  /* 0x0000000b09187212 */ /* 0x000fe200078ec0ff */
[----:B---3--:R-:W-:Y:S01]  /*de00*/  FADD.FTZ R28, R45, R28 ;  /* 0x0000001c2d1c7221 */ /* 0x008fe20000010000 */
[----:B------:R-:W-:Y:S02]  /*de10*/  LOP3.LUT R25, R25, R10, RZ, 0xc0, !PT ;  /* 0x0000000a19197212 */ /* 0x000fe400078ec0ff */
[----:B------:R-:W-:Y:S01]  /*de20*/  LOP3.LUT R26, R5, R169, RZ, 0xc0, !PT ;  /* 0x000000a9051a7212 */ /* 0x000fe200078ec0ff */
[----:B------:R-:W3:Y:S01]  /*de30*/  LDSM.16.MT88.4 R8, [R177+0x7000] ;  /* 0x00700000b108783b */ /* 0x000ee20000004200 */
[----:B------:R-:W-:Y:S01]  /*de40*/  LOP3.LUT R27, R27, R4, RZ, 0xc0, !PT ;  /* 0x000000041b1b7212 */ /* 0x000fe200078ec0ff */
[----:B------:R-:W-:Y:S01]  /*de50*/  MUFU.EX2 R40, R40 ;  /* 0x0000002800287308 */ /* 0x000fe20000000800 */
[----:B------:R-:W-:Y:S01]  /*de60*/  SHF.R.U32.HI R23, RZ, 0x10, R218 ;  /* 0x00000010ff177819 */ /* 0x000fe200000116da */
[----:B------:R-:W3:Y:S01]  /*de70*/  LDSM.16.MT88.4 R4, [R176+0x7000] ;  /* 0x00700000b004783b */ /* 0x000ee20000004200 */
[----:B------:R-:W-:Y:S01]  /*de80*/  LOP3.LUT R171, R20, 0xffff, RZ, 0xc0, !PT ;  /* 0x0000ffff14ab7812 */ /* 0x000fe200078ec0ff */
[----:B-----5:R-:W-:Y:S01]  /*de90*/  FADD.FTZ R28, R42, R28 ;  /* 0x0000001c2a1c7221 */ /* 0x020fe20000010000 */
[----:B------:R-:W-:Y:S01]  /*dea0*/  SHF.R.U32.HI R21, RZ, 0x18, R218 ;  /* 0x00000018ff157819 */ /* 0x000fe200000116da */
[C---:B----4-:R-:W-:Y:S01]  /*deb0*/  HMMA.16816.F32 R124, R24.reuse, R16, R124 ;  /* 0x00000010187c723c */ /* 0x050fe2000000187c */
[----:B------:R-:W-:Y:S01]  /*dec0*/  LOP3.LUT R23, R23, 0xff, RZ, 0xc0, !PT ;  /* 0x000000ff17177812 */ /* 0x000fe200078ec0ff */
[----:B------:R-:W-:Y:S01]  /*ded0*/  MUFU.EX2 R38, R38 ;  /* 0x0000002600267308 */ /* 0x000fe20000000800 */
[----:B------:R-:W-:Y:S01]  /*dee0*/  LOP3.LUT R204, R218, 0xffff, RZ, 0xc0, !PT ;  /* 0x0000ffffdacc7812 */ /* 0x000fe200078ec0ff */
[----:B--2---:R-:W-:Y:S01]  /*def0*/  FADD.FTZ R211, R39, R28 ;  /* 0x0000001c27d37221 */ /* 0x004fe20000010000 */
[----:B------:R-:W-:Y:S01]  /*df00*/  LOP3.LUT R169, R20, 0xff, RZ, 0xc0, !PT ;  /* 0x000000ff14a97812 */ /* 0x000fe200078ec0ff */
[----:B------:R-:W-:Y:S01]  /*df10*/  HMMA.16816.F32 R120, R24, R18, R120 ;  /* 0x000000121878723c */ /* 0x000fe20000001878 */
[----:B------:R-:W-:-:S02]  /*df20*/  SHF.R.U32.HI R171, RZ, 0x8, R171 ;  /* 0x00000008ffab7819 */ /* 0x000fc400000116ab */
[----:B------:R-:W-:Y:S01]  /*df30*/  PRMT R21, R23, 0x5410, R21 ;  /* 0x0000541017157816 */ /* 0x000fe20000000015 */
[----:B------:R-:W2:Y:S01]  /*df40*/  MUFU.EX2 R37, R37 ;  /* 0x0000002500257308 */ /* 0x000ea20000000800 */
[----:B------:R-:W-:Y:S02]  /*df50*/  LOP3.LUT R22, R218, 0xff, RZ, 0xc0, !PT ;  /* 0x000000ffda167812 */ /* 0x000fe400078ec0ff */
[----:B------:R-:W-:Y:S02]  /*df60*/  SHF.R.U32.HI R204, RZ, 0x8, R204 ;  /* 0x00000008ffcc7819 */ /* 0x000fe400000116cc */
[----:B------:R-:W-:Y:S01]  /*df70*/  PRMT R23, R169, 0x5410, R171 ;  /* 0x00005410a9177816 */ /* 0x000fe200000000ab */
[----:B-1----:R-:W-:Y:S01]  /*df80*/  HMMA.16816.F32 R108, R24, R12, R108 ;  /* 0x0000000c186c723c */ /* 0x002fe2000000186c */
[----:B------:R-:W-:Y:S01]  /*df90*/  SHF.R.U32.HI R169, RZ, 0x10, R20 ;  /* 0x00000010ffa97819 */ /* 0x000fe20000011614 */
[----:B------:R-:W1:Y:S01]  /*dfa0*/  MUFU.EX2 R41, R41 ;  /* 0x0000002900297308 */ /* 0x000e620000000800 */
[----:B------:R-:W-:-:S02]  /*dfb0*/  PRMT R22, R22, 0x5410, R204 ;  /* 0x0000541016167816 */ /* 0x000fc400000000cc */
[----:B------:R-:W-:Y:S01]  /*dfc0*/  SHF.R.U32.HI R20, RZ, 0x18, R20 ;  /* 0x00000018ff147819 */ /* 0x000fe20000011614 */
[C---:B------:R-:W-:Y:S01]  /*dfd0*/  HMMA.16816.F32 R104, R24.reuse, R14, R104 ;  /* 0x0000000e1868723c */ /* 0x040fe20000001868 */
[----:B------:R-:W-:Y:S02]  /*dfe0*/  LOP3.LUT R169, R169, 0xff, RZ, 0xc0, !PT ;  /* 0x000000ffa9a97812 */ /* 0x000fe400078ec0ff */
[--C-:B------:R-:W-:Y:S01]  /*dff0*/  HSET2.LE.AND R22, R22, R36.reuse, PT ;  /* 0x0000002416167233 */ /* 0x100fe20003803000 */
[----:B------:R-:W-:Y:S01]  /*e000*/  MUFU.EX2 R44, R44 ;  /* 0x0000002c002c7308 */ /* 0x000fe20000000800 */
[----:B------:R-:W-:Y:S01]  /*e010*/  PRMT R169, R169, 0x5410, R20 ;  /* 0x00005410a9a97816 */ /* 0x000fe20000000014 */
[----:B--2---:R-:W-:Y:S01]  /*e020*/  FADD.FTZ R2, R37, R2 ;  /* 0x0000000225027221 */ /* 0x004fe20000010000 */
[----:B------:R-:W-:Y:S02]  /*e030*/  F2FP.F16.F32.PACK_AB R171, R160, R159 ;  /* 0x0000009fa0ab723e */ /* 0x000fe400000000ff */
[--C-:B------:R-:W-:Y:S01]  /*e040*/  HSET2.LE.AND R21, R21, R36.reuse, PT ;  /* 0x0000002415157233 */ /* 0x100fe20003803000 */
[C---:B---3--:R-:W-:Y:S01]  /*e050*/  HMMA.16816.F32 R76, R24.reuse, R8, R76 ;  /* 0x00000008184c723c */ /* 0x048fe2000000184c */
[--C-:B------:R-:W-:Y:S01]  /*e060*/  HSET2.LE.AND R20, R23, R36.reuse, PT ;  /* 0x0000002417147233 */ /* 0x100fe20003803000 */
[----:B------:R-:W-:Y:S01]  /*e070*/  MUFU.EX2 R60, R60 ;  /* 0x0000003c003c7308 */ /* 0x000fe20000000800 */
[----:B------:R-:W-:Y:S01]  /*e080*/  LOP3.LUT R22, R22, R171, RZ, 0xc0, !PT ;  /* 0x000000ab16167212 */ /* 0x000fe200078ec0ff */
[----:B-1----:R-:W-:Y:S01]  /*e090*/  FADD.FTZ R2, R41, R2 ;  /* 0x0000000229027221 */ /* 0x002fe20000010000 */
[----:B------:R-:W-:Y:S01]  /*e0a0*/  HSET2.LE.AND R169, R169, R36, PT ;  /* 0x00000024a9a97233 */ /* 0x000fe20003803000 */
[C---:B------:R-:W-:Y:S01]  /*e0b0*/  HMMA.16816.F32 R100, R24.reuse, R10, R100 ;  /* 0x0000000a1864723c */ /* 0x040fe20000001864 */
[----:B------:R-:W-:Y:S01]  /*e0c0*/  F2FP.F16.F32.PACK_AB R23, R163, R162 ;  /* 0x000000a2a317723e */ /* 0x000fe200000000ff */
[----:B------:R-:W-:Y:S01]  /*e0d0*/  FADD.FTZ R2, R40, R2 ;  /* 0x0000000228027221 */ /* 0x000fe20000010000 */
[----:B------:R-:W-:Y:S01]  /*e0e0*/  LOP3.LUT R222, R223, UR12, R168, 0x96, !PT ;  /* 0x0000000cdfde7c12 */ /* 0x000fe2000f8e96a8 */
[----:B------:R-:W1:Y:S01]  /*e0f0*/  MUFU.EX2 R164, R164 ;  /* 0x000000a400a47308 */ /* 0x000e620000000800 */
[----:B------:R-:W-:Y:S01]  /*e100*/  F2FP.F16.F32.PACK_AB R171, R148, R149 ;  /* 0x0000009594ab723e */ /* 0x000fe200000000ff */
[----:B------:R-:W-:Y:S01]  /*e110*/  HMMA.16816.F32 R84, R24, R4, R84 ;  /* 0x000000041854723c */ /* 0x000fe20000001854 */
[----:B------:R-:W-:Y:S01]  /*e120*/  F2FP.F16.F32.PACK_AB R204, R167, R166 ;  /* 0x000000a6a7cc723e */ /* 0x000fe200000000ff */
[----:B------:R-:W-:Y:S01]  /*e130*/  IMAD.WIDE.U32 R222, R222, -0x2daee0ad, RZ ;  /* 0xd2511f53dede7825 */ /* 0x000fe200078e00ff */
[----:B------:R-:W-:-:S03]  /*e140*/  LOP3.LUT R23, R21, R23, RZ, 0xc0, !PT ;  /* 0x0000001715177212 */ /* 0x000fc600078ec0ff */
[----:B------:R-:W-:Y:S01]  /*e150*/  FADD.FTZ R210, R38, R2 ;  /* 0x0000000226d27221 */ /* 0x000fe20000010000 */
[----:B------:R-:W-:Y:S01]  /*e160*/  LOP3.LUT R20, R20, R171, RZ, 0xc0, !PT ;  /* 0x000000ab14147212 */ /* 0x000fe200078ec0ff */
[----:B------:R-:W-:Y:S01]  /*e170*/  HMMA.16816.F32 R88, R24, R6, R88 ;  /* 0x000000061858723c */ /* 0x000fe20000001858 */
[----:B------:R-:W-:Y:S01]  /*e180*/  LOP3.LUT R21, R169, R204, RZ, 0xc0, !PT ;  /* 0x000000cca9157212 */ /* 0x000fe200078ec0ff */
[----:B------:R-:W2:Y:S01]  /*e190*/  MUFU.EX2 R165, R165 ;  /* 0x000000a500a57308 */ /* 0x000ea20000000800 */
[----:B------:R-:W-:Y:S02]  /*e1a0*/  LOP3.LUT R170, R223, UR22, R170, 0x96, !PT ;  /* 0x00000016dfaa7c12 */ /* 0x000fe4000f8e96aa */
[----:B------:R-:W-:Y:S02]  /*e1b0*/  LOP3.LUT R169, R205, UR12, R216, 0x96, !PT ;  /* 0x0000000ccda97c12 */ /* 0x000fe4000f8e96d8 */
[----:B------:R-:W-:Y:S01]  /*e1c0*/  LOP3.LUT R25, R222, 0xff, RZ, 0xc0, !PT ;  /* 0x000000ffde197812 */ /* 0x000fe200078ec0ff */
[C---:B------:R-:W-:Y:S01]  /*e1d0*/  HMMA.16816.F32 R112, R20.reuse, R12, R112 ;  /* 0x0000000c1470723c */ /* 0x040fe20000001870 */
[----:B------:R-:W-:Y:S01]  /*e1e0*/  F2FP.F16.F32.PACK_AB R153, R41, R37 ;  /* 0x000000252999723e */ /* 0x000fe200000000ff */
[----:B------:R-:W-:Y:S01]  /*e1f0*/  IMAD.WIDE.U32 R168, R169, -0x2daee0ad, RZ ;  /* 0xd2511f53a9a87825 */ /* 0x000fe200078e00ff */
[----:B------:R-:W3:Y:S03]  /*e200*/  MUFU.EX2 R152, R152 ;  /* 0x0000009800987308 */ /* 0x000ee60000000800 */
[----:B-1----:R-:W-:Y:S01]  /*e210*/  FADD.FTZ R52, R164, R52 ;  /* 0x00000034a4347221 */ /* 0x002fe20000010000 */
[----:B------:R-:W-:Y:S01]  /*e220*/  HMMA.16816.F32 R128, R20, R16, R128 ;  /* 0x000000101480723c */ /* 0x000fe20000001880 */
[----:B------:R-:W-:-:S02]  /*e230*/  SHF.R.U32.HI R13, RZ, 0x10, R222 ;  /* 0x00000010ff0d7819 */ /* 0x000fc400000116de */
[----:B------:R-:W-:Y:S02]  /*e240*/  SHF.R.U32.HI R12, RZ, 0x18, R222 ;  /* 0x00000018ff0c7819 */ /* 0x000fe400000116de */
[----:B------:R-:W-:Y:S01]  /*e250*/  LOP3.LUT R220, R169, UR22, R220, 0x96, !PT ;  /* 0x00000016a9dc7c12 */ /* 0x000fe2000f8e96dc */
[C---:B------:R-:W-:Y:S01]  /*e260*/  HMMA.16816.F32 R68, R20.reuse, R14, R68 ;  /* 0x0000000e1444723c */ /* 0x040fe20000001844 */
[----:B------:R-:W-:Y:S01]  /*e270*/  LOP3.LUT R16, R222, 0xffff, RZ, 0xc0, !PT ;  /* 0x0000ffffde107812 */ /* 0x000fe200078ec0ff */
[----:B--2---:R-:W-:Y:S01]  /*e280*/  FADD.FTZ R52, R165, R52 ;  /* 0x00000034a5347221 */ /* 0x004fe20000010000 */
[----:B------:R-:W-:Y:S02]  /*e290*/  SHF.R.U32.HI R157, RZ, 0x10, R220 ;  /* 0x00000010ff9d7819 */ /* 0x000fe400000116dc */
[----:B------:R-:W-:Y:S01]  /*e2a0*/  SHF.R.U32.HI R16, RZ, 0x8, R16 ;  /* 0x00000008ff107819 */ /* 0x000fe20000011610 */
[C---:B------:R-:W-:Y:S01]  /*e2b0*/  HMMA.16816.F32 R72, R20.reuse, R8, R72 ;  /* 0x000000081448723c */ /* 0x040fe20000001848 */
[----:B------:R-:W-:Y:S01]  /*e2c0*/  LOP3.LUT R14, R170, 0xffff, RZ, 0xc0, !PT ;  /* 0x0000ffffaa0e7812 */ /* 0x000fe200078ec0ff */
[----:B---3--:R-:W-:Y:S01]  /*e2d0*/  FADD.FTZ R48, R152, R48 ;  /* 0x0000003098307221 */ /* 0x008fe20000010000 */
[----:B------:R-:W-:Y:S01]  /*e2e0*/  LOP3.LUT R15, R13, 0xff, RZ, 0xc0, !PT ;  /* 0x000000ff0d0f7812 */ /* 0x000fe200078ec0ff */
[----:B------:R-:W-:Y:S01]  /*e2f0*/  FADD.FTZ R52, R44, R52 ;  /* 0x000000342c347221 */ /* 0x000fe20000010000 */
[----:B------:R-:W-:Y:S01]  /*e300*/  LOP3.LUT R13, R170, 0xff, RZ, 0xc0, !PT ;  /* 0x000000ffaa0d7812 */ /* 0x000fe200078ec0ff */
[----:B------:R-:W-:Y:S01]  /*e310*/  HMMA.16816.F32 R80, R20, R10, R80 ;  /* 0x0000000a1450723c */ /* 0x000fe20000001850 */
[----:B------:R-:W-:Y:S01]  /*e320*/  SHF.R.U32.HI R14, RZ, 0x8, R14 ;  /* 0x00000008ff0e7819 */ /* 0x000fe2000001160e */
[----:B------:R-:W-:Y:S01]  /*e330*/  FADD.FTZ R213, R60, R52 ;  /* 0x000000343cd57221 */ /* 0x000fe20000010000 */
        /* <DEDUP_REMOVED lines=16> */
[----:B------:R-:W-:Y:S02]  /*e440*/  F2FP.F16.F32.PACK_AB R5, R39, R42 ;  /* 0x0000002a2705723e */ /* 0x000fe400000000ff */
[----:B------:R-:W-:-:S02]  /*e450*/  F2FP.F16.F32.PACK_AB R4, R38, R40 ;  /* 0x000000282604723e */ /* 0x000fc400000000ff */
[----:B------:R-:W-:Y:S02]  /*e460*/  LOP3.LUT R24, R24, R10, RZ, 0xc0, !PT ;  /* 0x0000000a18187212 */ /* 0x000fe400078ec0ff */
[----:B------:R-:W-:Y:S02]  /*e470*/  HSET2.LE.AND R25, R9, R36, PT ;  /* 0x0000002409197233 */ /* 0x000fe40003803000 */
[----:B------:R-:W-:Y:S01]  /*e480*/  LOP3.LUT R26, R26, R5, RZ, 0xc0, !PT ;  /* 0x000000051a1a7212 */ /* 0x000fe200078ec0ff */
[----:B------:R-:W3:Y:S01]  /*e490*/  LDSM.16.MT88.4 R8, [R177+0x7800] ;  /* 0x00780000b108783b */ /* 0x000ee20000004200 */
[----:B------:R-:W-:Y:S02]  /*e4a0*/  LOP3.LUT R27, R27, R4, RZ, 0xc0, !PT ;  /* 0x000000041b1b7212 */ /* 0x000fe400078ec0ff */
[----:B------:R-:W-:Y:S01]  /*e4b0*/  LOP3.LUT R25, R25, R153, RZ, 0xc0, !PT ;  /* 0x0000009919197212 */ /* 0x000fe200078ec0ff */
[----:B------:R-:W4:Y:S01]  /*e4c0*/  LDSM.16.MT88.4 R4, [R176+0x7800] ;  /* 0x00780000b004783b */ /* 0x000f220000004200 */
[--C-:B------:R-:W-:Y:S01]  /*e4d0*/  FFMA.FTZ R153, R154, UR10, -R142.reuse ;  /* 0x0000000a9a997c23 */ /* 0x100fe2000801088e */
[----:B------:R-:W-:Y:S01]  /*e4e0*/  FFMA.FTZ R154, R207, UR10, -R142 ;  /* 0x0000000acf9a7c23 */ /* 0x000fe2000801088e */
[----:B------:R-:W-:Y:S01]  /*e4f0*/  LOP3.LUT R22, R168, 0xffff, RZ, 0xc0, !PT ;  /* 0x0000ffffa8167812 */ /* 0x000fe200078ec0ff */
[----:B------:R5:W-:Y:S01]  /*e500*/  MUFU.EX2 R142, R155 ;  /* 0x0000009b008e7308 */ /* 0x000be20000000800 */
[----:B------:R-:W-:-:S02]  /*e510*/  SHF.R.U32.HI R21, RZ, 0x10, R168 ;  /* 0x00000010ff157819 */ /* 0x000fc400000116a8 */
[----:B------:R-:W-:Y:S02]  /*e520*/  LOP3.LUT R20, R168, 0xff, RZ, 0xc0, !PT ;  /* 0x000000ffa8147812 */ /* 0x000fe400078ec0ff */
[----:B------:R-:W-:Y:S02]  /*e530*/  SHF.R.U32.HI R168, RZ, 0x18, R168 ;  /* 0x00000018ffa87819 */ /* 0x000fe400000116a8 */
[----:B------:R-:W-:Y:S01]  /*e540*/  SHF.R.U32.HI R22, RZ, 0x8, R22 ;  /* 0x00000008ff167819 */ /* 0x000fe20000011616 */
[----:B------:R-:W-:Y:S01]  /*e550*/  MUFU.EX2 R153, R153 ;  /* 0x0000009900997308 */ /* 0x000fe20000000800 */
[----:B------:R-:W-:Y:S02]  /*e560*/  LOP3.LUT R21, R21, 0xff, RZ, 0xc0, !PT ;  /* 0x000000ff15157812 */ /* 0x000fe400078ec0ff */
[----:B------:R-:W-:Y:S01]  /*e570*/  LOP3.LUT R23, R220, 0xff, RZ, 0xc0, !PT ;  /* 0x000000ffdc177812 */ /* 0x000fe200078ec0ff */
[----:B-1----:R-:W-:Y:S01]  /*e580*/  HMMA.16816.F32 R124, R24, R16, R124 ;  /* 0x00000010187c723c */ /* 0x002fe2000000187c */
[----:B------:R-:W-:-:S02]  /*e590*/  LOP3.LUT R157, R157, 0xff, RZ, 0xc0, !PT ;  /* 0x000000ff9d9d7812 */ /* 0x000fc400078ec0ff */
[----:B------:R-:W-:Y:S01]  /*e5a0*/  PRMT R22, R20, 0x5410, R22 ;  /* 0x0000541014167816 */ /* 0x000fe20000000016 */
[----:B------:R-:W1:Y:S01]  /*e5b0*/  MUFU.EX2 R154, R154 ;  /* 0x0000009a009a7308 */ /* 0x000e620000000800 */
[----:B-----5:R-:W-:Y:S01]  /*e5c0*/  LOP3.LUT R155, R220, 0xffff, RZ, 0xc0, !PT ;  /* 0x0000ffffdc9b7812 */ /* 0x020fe200078ec0ff */
[C---:B------:R-:W-:Y:S01]  /*e5d0*/  HMMA.16816.F32 R120, R24.reuse, R18, R120 ;  /* 0x000000121878723c */ /* 0x040fe20000001878 */
[----:B------:R-:W-:Y:S02]  /*e5e0*/  SHF.R.U32.HI R220, RZ, 0x18, R220 ;  /* 0x00000018ffdc7819 */ /* 0x000fe400000116dc */
[----:B------:R-:W-:Y:S02]  /*e5f0*/  SHF.R.U32.HI R155, RZ, 0x8, R155 ;  /* 0x00000008ff9b7819 */ /* 0x000fe4000001169b */
[----:B------:R-:W-:Y:S01]  /*e600*/  PRMT R21, R21, 0x5410, R168 ;  /* 0x0000541015157816 */ /* 0x000fe200000000a8 */
[----:B--2---:R-:W-:Y:S01]  /*e610*/  HMMA.16816.F32 R108, R24, R12, R108 ;  /* 0x0000000c186c723c */ /* 0x004fe2000000186c */
[----:B------:R-:W-:-:S02]  /*e620*/  PRMT R20, R23, 0x5410, R155 ;  /* 0x0000541017147816 */ /* 0x000fc4000000009b */
[----:B------:R-:W-:Y:S02]  /*e630*/  PRMT R157, R157, 0x5410, R220 ;  /* 0x000054109d9d7816 */ /* 0x000fe400000000dc */
[--C-:B------:R-:W-:Y:S01]  /*e640*/  HSET2.LE.AND R23, R21, R36.reuse, PT ;  /* 0x0000002415177233 */ /* 0x100fe20003803000 */
[C---:B------:R-:W-:Y:S01]  /*e650*/  HMMA.16816.F32 R104, R24.reuse, R14, R104 ;  /* 0x0000000e1868723c */ /* 0x040fe20000001868 */
[--C-:B------:R-:W-:Y:S02]  /*e660*/  HSET2.LE.AND R22, R22, R36.reuse, PT ;  /* 0x0000002416167233 */ /* 0x100fe40003803000 */
[--C-:B------:R-:W-:Y:S01]  /*e670*/  HSET2.LE.AND R20, R20, R36.reuse, PT ;  /* 0x0000002414147233 */ /* 0x100fe20003803000 */
[----:B-1----:R-:W-:Y:S01]  /*e680*/  FADD.FTZ R48, R154, R48 ;  /* 0x000000309a307221 */ /* 0x002fe20000010000 */
[----:B------:R-:W-:Y:S01]  /*e690*/  HSET2.LE.AND R21, R157, R36, PT ;  /* 0x000000249d157233 */ /* 0x000fe20003803000 */
[----:B---3--:R-:W-:Y:S01]  /*e6a0*/  HMMA.16816.F32 R76, R24, R8, R76 ;  /* 0x00000008184c723c */ /* 0x008fe2000000184c */
[----:B------:R-:W-:Y:S01]  /*e6b0*/  F2FP.F16.F32.PACK_AB R36, R60, R44 ;  /* 0x0000002c3c24723e */ /* 0x000fe200000000ff */
[----:B------:R-:W-:Y:S01]  /*e6c0*/  FADD.FTZ R48, R153, R48 ;  /* 0x0000003099307221 */ /* 0x000fe20000010000 */
[----:B------:R-:W-:-:S02]  /*e6d0*/  F2FP.F16.F32.PACK_AB R155, R142, R153 ;  /* 0x000000998e9b723e */ /* 0x000fc400000000ff */
[----:B------:R-:W-:Y:S01]  /*e6e0*/  LOP3.LUT R22, R22, R36, RZ, 0xc0, !PT ;  /* 0x0000002416167212 */ /* 0x000fe200078ec0ff */
[C---:B------:R-:W-:Y:S01]  /*e6f0*/  HMMA.16816.F32 R100, R24.reuse, R10, R100 ;  /* 0x0000000a1864723c */ /* 0x040fe20000001864 */
[----:B------:R-:W-:Y:S01]  /*e700*/  F2FP.F16.F32.PACK_AB R157, R165, R164 ;  /* 0x000000a4a59d723e */ /* 0x000fe200000000ff */
[----:B------:R-:W-:Y:S01]  /*e710*/  FADD.FTZ R212, R142, R48 ;  /* 0x000000308ed47221 */ /* 0x000fe20000010000 */
[----:B------:R-:W-:Y:S02]  /*e720*/  F2FP.F16.F32.PACK_AB R36, R154, R152 ;  /* 0x000000989a24723e */ /* 0x000fe400000000ff */
[----:B------:R-:W-:Y:S01]  /*e730*/  LOP3.LUT R23, R23, R155, RZ, 0xc0, !PT ;  /* 0x0000009b17177212 */ /* 0x000fe200078ec0ff */
[----:B----4-:R-:W-:Y:S01]  /*e740*/  HMMA.16816.F32 R84, R24, R4, R84 ;  /* 0x000000041854723c */ /* 0x010fe20000001854 */
[----:B------:R-:W-:Y:S02]  /*e750*/  LOP3.LUT R20, R20, R157, RZ, 0xc0, !PT ;  /* 0x0000009d14147212 */ /* 0x000fe400078ec0ff */
[----:B------:R-:W-:-:S03]  /*e760*/  LOP3.LUT R21, R21, R36, RZ, 0xc0, !PT ;  /* 0x0000002415157212 */ /* 0x000fc600078ec0ff */
        /* <DEDUP_REMOVED lines=11> */
.L_x_786:
[----:B------:R-:W-:-:S07]  /*e820*/  IADD3 R209, R208, -0x1, RZ ;  /* 0xffffffffd0d17810 */ /* 0x000fce0007ffe0ff */
.L_x_789:
[----:B------:R-:W-:-:S13]  /*e830*/  ISETP.GE.AND P0, PT, R209, RZ, PT ;  /* 0x000000ffd100720c */ /* 0x000fda0003f06270 */
[----:B------:R-:W-:Y:S05]  /*e840*/  @!P0 BRA `(.L_x_790) ;  /* 0x00000038007c8947 */ /* 0x000fea0003800000 */
[----:B------:R-:W-:Y:S01]  /*e850*/  IMAD.WIDE.U32 R220, R234, -0x326172a9, RZ ;  /* 0xcd9e8d57eadc7825 */ /* 0x000fe200078e00ff */
[----:B------:R-:W-:Y:S01]  /*e860*/  SHF.L.U64.HI R208, R214, 0x5, R215 ;  /* 0x00000005d6d07819 */ /* 0x000fe200000102d7 */
[----:B------:R-:W-:Y:S01]  /*e870*/  ULDC UR4, c[0x0][0x2ec] ;  /* 0x0000bb0000047ab9 */ /* 0x000fe20000000800 */
[----:B------:R-:W-:Y:S01]  /*e880*/  PRMT R204, R3, 0x7054, R3 ;  /* 0x0000705403cc7816 */ /* 0x000fe20000000003 */
[----:B------:R-:W-:Y:S01]  /*e890*/  IMAD.WIDE.U32 R216, R229, -0x326172a9, RZ ;  /* 0xcd9e8d57e5d87825 */ /* 0x000fe200078e00ff */
[-C--:B------:R-:W-:Y:S01]  /*e8a0*/  LOP3.LUT R218, R221, R228.reuse, RZ, 0x3c, !PT ;  /* 0x000000e4ddda7212 */ /* 0x080fe200078e3cff */
[----:B------:R-:W-:Y:S01]  /*e8b0*/  ULDC.64 UR6, c[0x0][0x218] ;  /* 0x0000860000067ab9 */ /* 0x000fe20000000a00 */
[----:B------:R-:W-:Y:S01]  /*e8c0*/  SHF.L.U64.HI R206, R138, 0x5, R139 ;  /* 0x000000058ace7819 */ /* 0x000fe2000001028b */
[----:B------:R-:W-:Y:S01]  /*e8d0*/  IMAD.SHL.U32 R207, R214, 0x20, RZ ;  /* 0x00000020d6cf7824 */ /* 0x000fe200078e00ff */
[----:B------:R-:W-:Y:S01]  /*e8e0*/  LOP3.LUT R214, R217, R228, RZ, 0x3c, !PT ;  /* 0x000000e4d9d67212 */ /* 0x000fe200078e3cff */
[----:B------:R-:W-:Y:S01]  /*e8f0*/  IMAD.SHL.U32 R205, R138, 0x20, RZ ;  /* 0x000000208acd7824 */ /* 0x000fe200078e00ff */
[----:B------:R-:W-:Y:S01]  /*e900*/  MOV R132, R135 ;  /* 0x0000008700847202 */ /* 0x000fe20000000f00 */
[----:B------:R-:W-:Y:S01]  /*e910*/  IMAD.MOV.U32 R3, RZ, RZ, R136 ;  /* 0x000000ffff037224 */ /* 0x000fe200078e0088 */
[----:B------:R-:W-:Y:S01]  /*e920*/  MOV R0, R133 ;  /* 0x0000008500007202 */ /* 0x000fe20000000f00 */
[----:B------:R-:W-:Y:S01]  /*e930*/  IMAD.MOV.U32 R2, RZ, RZ, R134 ;  /* 0x000000ffff027224 */ /* 0x000fe200078e0086 */
[----:B------:R-:W-:Y:S01]  /*e940*/  MOV R224, R230 ;  /* 0x000000e600e07202 */ /* 0x000fe20000000f00 */
[----:B------:R-:W-:Y:S01]  /*e950*/  IMAD.WIDE.U32 R222, R137, -0x2daee0ad, RZ ;  /* 0xd2511f5389de7825 */ /* 0x000fe200078e00ff */
[----:B------:R-:W-:Y:S01]  /*e960*/  MOV R225, R233 ;  /* 0x000000e900e17202 */ /* 0x000fe20000000f00 */
[----:B------:R-:W-:Y:S01]  /*e970*/  ULDC.64 UR10, c[0x0][0x220] ;  /* 0x00008800000a7ab9 */ /* 0x000fe20000000a00 */
[----:B------:R-:W-:Y:S01]  /*e980*/  ULDC.64 UR8, c[0x0][0x248] ;  /* 0x0000920000087ab9 */ /* 0x000fe20000000a00 */
[----:B------:R-:W-:-:S04]  /*e990*/  IMAD.WIDE.U32 R218, R218, -0x2daee0ad, RZ ;  /* 0xd2511f53dada7825 */ /* 0x000fc800078e00ff */
[----:B------:R-:W-:Y:S01]  /*e9a0*/  IMAD.WIDE.U32 R214, R214, -0x2daee0ad, RZ ;  /* 0xd2511f53d6d67825 */ /* 0x000fe200078e00ff */
[----:B------:R-:W-:Y:S06]  /*e9b0*/  BRA `(.L_x_791) ;  /* 0x0000000000647947 */ /* 0x000fec0003800000 */
.L_x_793:
        /* <DEDUP_REMOVED lines=9> */
[-C--:B------:R-:W-:Y:S02]  /*ea50*/  IADD3 R138, P0, R140, R205.reuse, RZ ;  /* 0x000000cd8c8a7210 */ /* 0x080fe40007f1e0ff */
[----:B------:R-:W-:Y:S02]  /*ea60*/  LEA.HI.X R141, R137, UR7, R135, 0x1, P1 ;  /* 0x00000007898d7c11 */ /* 0x000fe400088f0c87 */
[-C--:B------:R-:W-:Y:S03]  /*ea70*/  IADD3 R144, P1, R138, R205.reuse, RZ ;  /* 0x000000cd8a907210 */ /* 0x080fe60007f3e0ff */
[----:B------:R-:W-:Y:S01]  /*ea80*/  @!PT LDS RZ, [RZ] ;  /* 0x00000000fffff984 */ /* 0x000fe20000000800 */
[----:B------:R-:W-:Y:S01]  /*ea90*/  @!PT LDS RZ, [RZ] ;  /* 0x00000000fffff984 */ /* 0x000fe20000000800 */
[----:B------:R-:W-:Y:S01]  /*eaa0*/  @!PT LDS RZ, [RZ] ;  /* 0x00000000fffff984 */ /* 0x000fe20000000800 */
[----:B------:R1:W-:Y:S01]  /*eab0*/  LDGSTS.E.BYPASS.LTC128B.128 [R194+0x4000], desc[UR24][R140.64] ;  /* 0x040000008cc27fae */ /* 0x0003e2000b901d58 */
[--C-:B------:R-:W-:Y:S01]  /*eac0*/  IMAD.X R139, R141, 0x1, R206.reuse, P0 ;  /* 0x000000018d8b7824 */ /* 0x100fe200000e06ce */
[----:B------:R-:W-:Y:S03]  /*ead0*/  IADD3 R142, P0, R144, R205, RZ ;  /* 0x000000cd908e7210 */ /* 0x000fe60007f1e0ff */
[--C-:B------:R-:W-:Y:S01]  /*eae0*/  IMAD.X R145, R139, 0x1, R206.reuse, P1 ;  /* 0x000000018b917824 */ /* 0x100fe200008e06ce */
[----:B------:R1:W-:Y:S03]  /*eaf0*/  LDGSTS.E.BYPASS.LTC128B.128 [R194+0x4800], desc[UR24][R138.64] ;  /* 0x048000008ac27fae */ /* 0x0003e6000b901d58 */
[----:B------:R-:W-:Y:S01]  /*eb00*/  IMAD.X R143, R145, 0x1, R206, P0 ;  /* 0x00000001918f7824 */ /* 0x000fe200000e06ce */
[----:B------:R1:W-:Y:S04]  /*eb10*/  LDGSTS.E.BYPASS.LTC128B.128 [R194+0x5000], desc[UR24][R144.64] ;  /* 0x0500000090c27fae */ /* 0x0003e8000b901d58 */
[----:B------:R1:W-:Y:S04]  /*eb20*/  LDGSTS.E.BYPASS.LTC128B.128 [R194+0x5800], desc[UR24][R142.64] ;  /* 0x058000008ec27fae */ /* 0x0003e8000b901d58 */
[----:B------:R-:W0:Y:S01]  /*eb30*/  LDGDEPBAR ;  /* 0x00000000000079af */ /* 0x000e220000000000 */
[----:B------:R-:W-:Y:S05]  /*eb40*/  BRA `(.L_x_792) ;  /* 0x0000000800787947 */ /* 0x000fea0003800000 */
.L_x_791:
[----:B------:R-:W-:Y:S04]  /*eb50*/  DEPBAR.LE SB0, 0x0 ;  /* 0x000080000000791a */ /* 0x000fe80000000000 */
[----:B------:R-:W-:Y:S01]  /*eb60*/  BAR.SYNC.DEFER_BLOCKING 0x0 ;  /* 0x0000000000007b1d */ /* 0x000fe20000010000 */
[----:B------:R-:W-:Y:S01]  /*eb70*/  SHF.R.S32.HI R5, RZ, 0x1f, R209 ;  /* 0x0000001fff057819 */ /* 0x000fe200000114d1 */
[----:B------:R-:W-:Y:S02]  /*eb80*/  IMAD R4, R188, R209, RZ ;  /* 0x000000d1bc047224 */ /* 0x000fe400078e02ff */
[-C--:B------:R-:W-:Y:S04]  /*eb90*/  IMAD.WIDE.U32 R6, R209, R189.reuse, R224 ;  /* 0x000000bdd1067225 */ /* 0x080fe800078e00e0 */
[----:B------:R-:W-:Y:S01]  /*eba0*/  IMAD R4, R5, R189, R4 ;  /* 0x000000bd05047224 */ /* 0x000fe200078e0204 */
[----:B------:R-:W-:Y:S03]  /*ebb0*/  LEA R8, P0, R6, UR10, 0x1 ;  /* 0x0000000a06087c11 */ /* 0x000fe6000f8008ff */
[----:B------:R-:W-:Y:S01]  /*ebc0*/  IMAD.IADD R4, R7, 0x1, R4 ;  /* 0x0000000107047824 */ /* 0x000fe200078e0204 */
[-C--:B------:R-:W-:Y:S04]  /*ebd0*/  IADD3 R10, P2, R8, R207.reuse, RZ ;  /* 0x000000cf080a7210 */ /* 0x080fe80007f5e0ff */
[----:B------:R-:W-:Y:S02]  /*ebe0*/  LEA.HI.X R9, R6, UR11, R4, 0x1, P0 ;  /* 0x0000000b06097c11 */ /* 0x000fe400080f0c04 */
[-C--:B------:R-:W-:Y:S03]  /*ebf0*/  IADD3 R6, P1, R10, R207.reuse, RZ ;  /* 0x000000cf0a067210 */ /* 0x080fe60007f3e0ff */
[--C-:B------:R-:W-:Y:S01]  /*ec00*/  IMAD.X R11, R9, 0x1, R208.reuse, P2 ;  /* 0x00000001090b7824 */ /* 0x100fe200010e06d0 */
[----:B------:R-:W-:Y:S01]  /*ec10*/  IADD3 R4, P0, R6, R207, RZ ;  /* 0x000000cf06047210 */ /* 0x000fe20007f1e0ff */
[----:B------:R-:W-:Y:S01]  /*ec20*/  @!PT LDS RZ, [RZ] ;  /* 0x00000000fffff984 */ /* 0x000fe20000000800 */
[----:B------:R-:W-:Y:S01]  /*ec30*/  @!PT LDS RZ, [RZ] ;  /* 0x00000000fffff984 */ /* 0x000fe20000000800 */
[----:B------:R-:W-:Y:S01]  /*ec40*/  @!PT LDS RZ, [RZ] ;  /* 0x00000000fffff984 */ /* 0x000fe20000000800 */
[----:B------:R-:W-:Y:S01]  /*ec50*/  LDGSTS.E.BYPASS.LTC128B.128 [R194+0x6000], desc[UR24][R8.64] ;  /* 0x0600000008c27fae */ /* 0x000fe2000b901d58 */
[----:B------:R-:W-:Y:S01]  /*ec60*/  ISETP.GT.AND P2, PT, R209, RZ, PT ;  /* 0x000000ffd100720c */ /* 0x000fe20003f44270 */
[--C-:B------:R-:W-:Y:S04]  /*ec70*/  IMAD.X R7, R11, 0x1, R208.reuse, P1 ;  /* 0x000000010b077824 */ /* 0x100fe800008e06d0 */
[----:B------:R-:W-:Y:S01]  /*ec80*/  LDGSTS.E.BYPASS.LTC128B.128 [R194+0x6800], desc[UR24][R10.64] ;  /* 0x068000000ac27fae */ /* 0x000fe2000b901d58 */
[----:B------:R-:W-:Y:S05]  /*ec90*/  IMAD.X R5, R7, 0x1, R208, P0 ;  /* 0x0000000107057824 */ /* 0x000fea00000e06d0 */
[----:B------:R-:W-:Y:S06]  /*eca0*/  LDGSTS.E.BYPASS.LTC128B.128 [R194+0x7000], desc[UR24][R6.64] ;  /* 0x0700000006c27fae */ /* 0x000fec000b901d58 */
[----:B------:R1:W-:Y:S06]  /*ecb0*/  LDGSTS.E.BYPASS.LTC128B.128 [R194+0x7800], desc[UR24][R4.64] ;  /* 0x0780000004c27fae */ /* 0x0003ec000b901d58 */
[----:B------:R-:W-:Y:S06]  /*ecc0*/  LDSM.16.M88.4 R64, [R186] ;  /* 0x00000000ba40783b */ /* 0x000fec0000000200 */
[----:B------:R-:W1:Y:S06]  /*ecd0*/  LDSM.16.M88.4 R16, [R185+0x4000] ;  /* 0x00400000b910783b */ /* 0x000e6c0000000200 */
[----:B------:R-:W2:Y:S06]  /*ece0*/  LDSM.16.M88.4 R60, [R186+0x2000] ;  /* 0x00200000ba3c783b */ /* 0x000eac0000000200 */
[----:B------:R-:W3:Y:S06]  /*ecf0*/  LDSM.16.M88.4 R32, [R185+0x4800] ;  /* 0x00480000b920783b */ /* 0x000eec0000000200 */
[----:B------:R-:W0:Y:S06]  /*ed00*/  LDGDEPBAR ;  /* 0x00000000000079af */ /* 0x000e2c0000000000 */
[----:B------:R-:W4:Y:S06]  /*ed10*/  LDSM.16.M88.4 R48, [R185+0x5000] ;  /* 0x00500000b930783b */ /* 0x000f2c0000000200 */
[----:B------:R-:W5:Y:S06]  /*ed20*/  LDSM.16.M88.4 R136, [R185+0x5800] ;  /* 0x00580000b988783b */ /* 0x000f6c0000000200 */
[----:B------:R-:W-:Y:S01]  /*ed30*/  LDSM.16.M88.4 R140, [R184] ;  /* 0x00000000b88c783b */ /* 0x000fe20000000200 */
[-C--:B-1----:R-:W-:Y:S05]  /*ed40*/  HMMA.16816.F32 R4, R64, R16.reuse, RZ ;  /* 0x000000104004723c */ /* 0x082fea00000018ff */
[----:B------:R-:W1:Y:S01]  /*ed50*/  LDSM.16.M88.4 R144, [R179+0x4000] ;  /* 0x00400000b390783b */ /* 0x000e620000000200 */
        /* <DEDUP_REMOVED lines=125> */
.L_x_792:
[----:B------:R-:W-:Y:S01]  /*f530*/  FMNMX.FTZ R133, R57, R133, !PT ;  /* 0x0000008539857209 */ /* 0x000fe20007810000 */
[----:B-1----:R-:W1:Y:S01]  /*f540*/  SHFL.BFLY PT, R139, R136, 0x2, 0x1f ;  /* 0x0c401f00888b7f89 */ /* 0x002e6200000e0000 */
[----:B------:R-:W-:Y:S02]  /*f550*/  FMNMX.FTZ R134, R66, R134, !PT ;  /* 0x0000008642867209 */ /* 0x000fe40007810000 */
[----:B------:R-:W-:Y:S02]  /*f560*/  FMNMX.FTZ R135, R60, R133, !PT ;  /* 0x000000853c877209 */ /* 0x000fe40007810000 */
[----:B------:R-:W-:Y:S01]  /*f570*/  FMNMX.FTZ R140, R67, R134, !PT ;  /* 0x00000086438c7209 */ /* 0x000fe20007810000 */
[----:B------:R-:W-:Y:S01]  /*f580*/  IMAD.SHL.U32 R134, R209, 0x2, RZ ;  /* 0x00000002d1867824 */ /* 0x000fe200078e00ff */
        /* <DEDUP_REMOVED lines=36> */
[----:B------:R-:W-:Y:S01]  /*f7d0*/  LOP3.LUT R244, R247, UR18, R240, 0x96, !PT ;  /* 0x00000012f7f47c12 */ /* 0x000fe2000f8e96f0 */
        /* <DEDUP_REMOVED lines=9> */
[----:B------:R-:W-:Y:S02]  /*f870*/  LOP3.LUT R139, R237, UR17, R214, 0x96, !PT ;  /* 0x00000011ed8b7c12 */ /* 0x000fe4000f8e96d6 */
[----:B------:R-:W-:Y:S01]  /*f880*/  LOP3.LUT R240, R155, UR18, R240, 0x96, !PT ;  /* 0x000000129bf07c12 */ /* 0x000fe2000f8e96f0 */
[----:B------:R-:W-:Y:S01]  /*f890*/  FMUL.FTZ R133, R133, UR4 ;  /* 0x0000000485857c20 */ /* 0x000fe20008410000 */
[----:B--2---:R-:W-:Y:S01]  /*f8a0*/  FMNMX.FTZ R135, R142, R135, !PT ;  /* 0x000000878e877209 */ /* 0x004fe20007810000 */
[----:B------:R-:W-:Y:S01]  /*f8b0*/  FMUL.FTZ R239, R136, UR4 ;  /* 0x0000000488ef7c20 */ /* 0x000fe20008410000 */
[----:B------:R-:W-:Y:S01]  /*f8c0*/  LOP3.LUT R142, R145, UR16, R246, 0x96, !PT ;  /* 0x00000010918e7c12 */ /* 0x000fe2000f8e96f6 */
[----:B------:R-:W-:Y:S01]  /*f8d0*/  IMAD.WIDE.U32 R240, R240, -0x2daee0ad, RZ ;  /* 0xd2511f53f0f07825 */ /* 0x000fe200078e00ff */
[----:B---3--:R-:W-:Y:S02]  /*f8e0*/  FMNMX.FTZ R134, R141, R134, !PT ;  /* 0x000000868d867209 */ /* 0x008fe40007810000 */
[----:B------:R-:W-:Y:S01]  /*f8f0*/  FMNMX.FTZ R141, R42, R3, !PT ;  /* 0x000000032a8d7209 */ /* 0x000fe20007810000 */
[----:B------:R-:W-:Y:S01]  /*f900*/  FADD.FTZ R3, -R135, R132 ;  /* 0x0000008487037221 */ /* 0x000fe20000010100 */
[----:B------:R-:W-:Y:S01]  /*f910*/  FSEL R239, R239, RZ, P0 ;  /* 0x000000ffefef7208 */ /* 0x000fe20000000000 */
[----:B------:R1:W2:Y:S01]  /*f920*/  MUFU.EX2 R132, R133 ;  /* 0x0000008500847308 */ /* 0x0002a20000000800 */
[----:B------:R-:W-:Y:S01]  /*f930*/  FSETP.NEU.FTZ.AND P0, PT, R135, -INF , PT ;  /* 0xff8000008700780b */ /* 0x000fe20003f1d000 */
[----:B------:R-:W-:Y:S01]  /*f940*/  IMAD.WIDE.U32 R152, R152, -0x2daee0ad, RZ ;  /* 0xd2511f5398987825 */ /* 0x000fe200078e00ff */
[----:B------:R-:W-:Y:S03]  /*f950*/  LOP3.LUT R236, R241, UR15, R236, 0x96, !PT ;  /* 0x0000000ff1ec7c12 */ /* 0x000fe6000f8e96ec */
[--C-:B------:R-:W-:Y:S01]  /*f960*/  FFMA.FTZ R16, R16, UR4, -R239.reuse ;  /* 0x0000000410107c23 */ /* 0x100fe200080108ef */
[----:B------:R-:W-:Y:S01]  /*f970*/  IMAD.WIDE.U32 R242, R137, -0x2daee0ad, RZ ;  /* 0xd2511f5389f27825 */ /* 0x000fe200078e00ff */
[----:B------:R-:W-:Y:S03]  /*f980*/  LOP3.LUT R150, R153, UR15, R150, 0x96, !PT ;  /* 0x0000000f99967c12 */ /* 0x000fe6000f8e9696 */
[--C-:B------:R-:W-:Y:S01]  /*f990*/  FFMA.FTZ R153, R4, UR4, -R239.reuse ;  /* 0x0000000404997c23 */ /* 0x100fe200080108ef */
[----:B------:R-:W-:Y:S01]  /*f9a0*/  IMAD.WIDE.U32 R156, R138, -0x326172a9, RZ ;  /* 0xcd9e8d578a9c7825 */ /* 0x000fe200078e00ff */
[----:B------:R-:W-:Y:S03]  /*f9b0*/  LOP3.LUT R137, R243, UR17, R218, 0x96, !PT ;  /* 0x00000011f3897c12 */ /* 0x000fe6000f8e96da */
[--C-:B------:R-:W-:Y:S01]  /*f9c0*/  FFMA.FTZ R165, R32, UR4, -R239.reuse ;  /* 0x0000000420a57c23 */ /* 0x100fe200080108ef */
[----:B------:R-:W-:Y:S01]  /*f9d0*/  IMAD.WIDE.U32 R244, R244, -0x2daee0ad, RZ ;  /* 0xd2511f53f4f47825 */ /* 0x000fe200078e00ff */
[----:B------:R-:W-:Y:S02]  /*f9e0*/  MUFU.EX2 R153, R153 ;  /* 0x0000009900997308 */ /* 0x000fe40000000800 */
[----:B-1----:R-:W-:Y:S01]  /*f9f0*/  FMNMX.FTZ R133, R43, R141, !PT ;  /* 0x0000008d2b857209 */ /* 0x002fe20007810000 */
[--C-:B------:R-:W-:Y:S01]  /*fa00*/  FFMA.FTZ R167, R33, UR4, -R239.reuse ;  /* 0x0000000421a77c23 */ /* 0x100fe200080108ef */
[----:B------:R-:W-:Y:S01]  /*fa10*/  LOP3.LUT R140, R157, UR16, R154, 0x96, !PT ;  /* 0x000000109d8c7c12 */ /* 0x000fe2000f8e969a */
[----:B------:R-:W-:Y:S01]  /*fa20*/  IMAD.WIDE.U32 R150, R150, -0x326172a9, RZ ;  /* 0xcd9e8d5796967825 */ /* 0x000fe200078e00ff */
[----:B------:R-:W-:Y:S04]  /*fa30*/  FMNMX.FTZ R133, R46, R133, !PT ;  /* 0x000000852e857209 */ /* 0x000fe80007810000 */
[----:B------:R-:W-:Y:S01]  /*fa40*/  MUFU.EX2 R165, R165 ;  /* 0x000000a500a57308 */ /* 0x000fe20000000800 */
[----:B------:R-:W-:Y:S01]  /*fa50*/  LOP3.LUT R141, R147, UR14, R156, 0x96, !PT ;  /* 0x0000000e938d7c12 */ /* 0x000fe2000f8e969c */
[----:B------:R-:W-:Y:S01]  /*fa60*/  IMAD.WIDE.U32 R236, R236, -0x326172a9, RZ ;  /* 0xcd9e8d57ecec7825 */ /* 0x000fe200078e00ff */
[----:B------:R-:W-:Y:S02]  /*fa70*/  FMNMX.FTZ R133, R47, R133, !PT ;  /* 0x000000852f857209 */ /* 0x000fe40007810000 */
[----:B------:R-:W-:Y:S01]  /*fa80*/  LOP3.LUT R242, R245, UR15, R242, 0x96, !PT ;  /* 0x0000000ff5f27c12 */ /* 0x000fe2000f8e96f2 */
[----:B------:R-:W-:Y:S01]  /*fa90*/  IMAD.WIDE.U32 R156, R137, -0x326172a9, RZ ;  /* 0xcd9e8d57899c7825 */ /* 0x000fe200078e00ff */
[----:B------:R-:W-:Y:S03]  /*faa0*/  FMNMX.FTZ R133, R58, R133, !PT ;  /* 0x000000853a857209 */ /* 0x000fe60007810000 */
[----:B------:R1:W-:Y:S01]  /*fab0*/  MUFU.EX2 R137, R16 ;  /* 0x0000001000897308 */ /* 0x0003e20000000800 */
[----:B------:R-:W-:Y:S01]  /*fac0*/  LOP3.LUT R144, R151, UR14, R144, 0x96, !PT ;  /* 0x0000000e97907c12 */ /* 0x000fe2000f8e9690 */
[C---:B--2---:R-:W-:Y:S01]  /*fad0*/  FMUL.FTZ R80, R132.reuse, R80 ;  /* 0x0000005084507220 */ /* 0x044fe20000410000 */
[----:B------:R-:W-:Y:S01]  /*fae0*/  FMNMX.FTZ R133, R59, R133, !PT ;  /* 0x000000853b857209 */ /* 0x000fe20007810000 */
[----:B------:R-:W-:Y:S01]  /*faf0*/  FMUL.FTZ R81, R132, R81 ;  /* 0x0000005184517220 */ /* 0x000fe20000410000 */
[----:B------:R-:W-:Y:S01]  /*fb00*/  LOP3.LUT R246, R157, UR16, R246, 0x96, !PT ;  /* 0x000000109df67c12 */ /* 0x000fe2000f8e96f6 */
[----:B------:R-:W-:Y:S01]  /*fb10*/  FMUL.FTZ R231, R135, UR4 ;  /* 0x0000000487e77c20 */ /* 0x000fe20008410000 */
[----:B------:R-:W-:Y:S03]  /*fb20*/  FMNMX.FTZ R133, R62, R133, !PT ;  /* 0x000000853e857209 */ /* 0x000fe60007810000 */
[----:B------:R-:W-:Y:S01]  /*fb30*/  MUFU.EX2 R167, R167 ;  /* 0x000000a700a77308 */ /* 0x000fe20000000800 */
[----:B------:R-:W-:Y:S04]  /*fb40*/  IMAD.WIDE.U32 R144, R144, -0x2daee0ad, RZ ;  /* 0xd2511f5390907825 */ /* 0x000fe800078e00ff */
[--C-:B------:R-:W-:Y:S01]  /*fb50*/  FFMA.FTZ R36, R36, UR4, -R239.reuse ;  /* 0x0000000424247c23 */ /* 0x100fe200080108ef */
[----:B------:R-:W-:Y:S01]  /*fb60*/  FMNMX.FTZ R133, R63, R133, !PT ;  /* 0x000000853f857209 */ /* 0x000fe20007810000 */
[----:B------:R-:W-:Y:S01]  /*fb70*/  IMAD.WIDE.U32 R242, R242, -0x326172a9, RZ ;  /* 0xcd9e8d57f2f27825 */ /* 0x000fe200078e00ff */
[----:B------:R-:W-:Y:S02]  /*fb80*/  FSEL R231, R231, RZ, P0 ;  /* 0x000000ffe7e77208 */ /* 0x000fe40000000000 */
[----:B------:R-:W-:Y:S01]  /*fb90*/  FSETP.NEU.FTZ.AND P0, PT, R134, -INF , PT ;  /* 0xff8000008600780b */ /* 0x000fe20003f1d000 */
[----:B-1----:R-:W1:Y:S01]  /*fba0*/  SHFL.BFLY PT, R16, R133, 0x2, 0x1f ;  /* 0x0c401f0085107f89 */ /* 0x002e6200000e0000 */
[----:B------:R-:W-:Y:S01]  /*fbb0*/  IMAD.WIDE.U32 R158, R139, -0x326172a9, RZ ;  /* 0xcd9e8d578b9e7825 */ /* 0x000fe200078e00ff */
[----:B------:R-:W-:Y:S03]  /*fbc0*/  LOP3.LUT R245, R243, UR14, R156, 0x96, !PT ;  /* 0x0000000ef3f57c12 */ /* 0x000fe6000f8e969c */
[----:B------:R-:W-:Y:S01]  /*fbd0*/  FFMA.FTZ R138, R17, UR4, -R239 ;  /* 0x00000004118a7c23 */ /* 0x000fe200080108ef */
[----:B------:R-:W-:Y:S01]  /*fbe0*/  IMAD.WIDE.U32 R142, R142, -0x2daee0ad, RZ ;  /* 0xd2511f538e8e7825 */ /* 0x000fe200078e00ff */
[----:B------:R-:W-:Y:S03]  /*fbf0*/  LOP3.LUT R243, R159, UR16, R154, 0x96, !PT ;  /* 0x000000109ff37c12 */ /* 0x000fe6000f8e969a */
[--C-:B------:R-:W-:Y:S01]  /*fc00*/  FFMA.FTZ R139, R18, UR4, -R231.reuse ;  /* 0x00000004128b7c23 */ /* 0x100fe200080108e7 */
[----:B------:R-:W-:Y:S01]  /*fc10*/  IMAD.WIDE.U32 R154, R140, -0x2daee0ad, RZ ;  /* 0xd2511f538c9a7825 */ /* 0x000fe200078e00ff */
[----:B------:R-:W2:Y:S02]  /*fc20*/  MUFU.EX2 R138, R138 ;  /* 0x0000008a008a7308 */ /* 0x000ea40000000800 */
[----:B------:R-:W-:Y:S01]  /*fc30*/  LOP3.LUT R17, R143, UR13, R152, 0x96, !PT ;  /* 0x0000000d8f117c12 */ /* 0x000fe2000f8e9698 */
[--C-:B------:R-:W-:Y:S01]  /*fc40*/  FFMA.FTZ R166, R34, UR4, -R231.reuse ;  /* 0x0000000422a67c23 */ /* 0x100fe200080108e7 */
[----:B------:R-:W-:Y:S01]  /*fc50*/  LOP3.LUT R140, R145, UR5, R142, 0x96, !PT ;  /* 0x00000005918c7c12 */ /* 0x000fe2000f8e968e */
[--C-:B------:R-:W-:Y:S01]  /*fc60*/  FFMA.FTZ R152, R19, UR4, -R231.reuse ;  /* 0x0000000413987c23 */ /* 0x100fe200080108e7 */
[----:B------:R-:W-:Y:S01]  /*fc70*/  IMAD.WIDE.U32 R18, R141, -0x2daee0ad, RZ ;  /* 0xd2511f538d127825 */ /* 0x000fe200078e00ff */
[----:B------:R-:W-:Y:S03]  /*fc80*/  LOP3.LUT R148, R155, UR13, R148, 0x96, !PT ;  /* 0x0000000d9b947c12 */ /* 0x000fe6000f8e9694 */
[----:B------:R-:W-:Y:S01]  /*fc90*/  MUFU.EX2 R139, R139 ;  /* 0x0000008b008b7308 */ /* 0x000fe20000000800 */
[----:B------:R-:W-:Y:S01]  /*fca0*/  LOP3.LUT R241, R237, UR14, R158, 0x96, !PT ;  /* 0x0000000eedf17c12 */ /* 0x000fe2000f8e969e */
[--C-:B------:R-:W-:Y:S01]  /*fcb0*/  FFMA.FTZ R168, R35, UR4, -R231.reuse ;  /* 0x0000000423a87c23 */ /* 0x100fe200080108e7 */
[----:B------:R-:W-:Y:S01]  /*fcc0*/  LOP3.LUT R19, R19, UR5, R154, 0x96, !PT ;  /* 0x0000000513137c12 */ /* 0x000fe2000f8e969a */
[----:B------:R-:W-:Y:S01]  /*fcd0*/  LDSM.16.MT88.4 R32, [R180+0x6000] ;  /* 0x00600000b420783b */ /* 0x000fe20000004200 */
[--C-:B------:R-:W-:Y:S01]  /*fce0*/  FFMA.FTZ R38, R38, UR4, -R231.reuse ;  /* 0x0000000426267c23 */ /* 0x100fe200080108e7 */
[----:B-1----:R-:W-:Y:S01]  /*fcf0*/  FMNMX.FTZ R4, R133, R16, !PT ;  /* 0x0000001085047209 */ /* 0x002fe20007810000 */
[----:B------:R-:W-:Y:S03]  /*fd00*/  IMAD.WIDE.U32 R142, R17, -0x326172a9, RZ ;  /* 0xcd9e8d57118e7825 */ /* 0x000fe600078e00ff */
[----:B------:R-:W1:Y:S01]  /*fd10*/  MUFU.EX2 R152, R152 ;  /* 0x0000009800987308 */ /* 0x000e620000000800 */
[----:B------:R-:W-:Y:S01]  /*fd20*/  FMUL.FTZ R228, R134, UR4 ;  /* 0x0000000486e47c20 */ /* 0x000fe20008410000 */
[--C-:B------:R-:W-:Y:S01]  /*fd30*/  FFMA.FTZ R54, R54, UR4, -R231.reuse ;  /* 0x0000000436367c23 */ /* 0x100fe200080108e7 */
[----:B------:R-:W-:Y:S01]  /*fd40*/  LOP3.LUT R17, R143, UR12, R150, 0x96, !PT ;  /* 0x0000000c8f117c12 */ /* 0x000fe2000f8e9696 */
[----:B------:R-:W3:Y:S01]  /*fd50*/  SHFL.BFLY PT, R133, R4, 0x1, 0x1f ;  /* 0x0c201f0004857f89 */ /* 0x000ee200000e0000 */
[----:B------:R-:W-:Y:S01]  /*fd60*/  IMAD.WIDE.U32 R150, R148, -0x326172a9, RZ ;  /* 0xcd9e8d5794967825 */ /* 0x000fe200078e00ff */
[----:B------:R-:W-:Y:S04]  /*fd70*/  FSEL R228, R228, RZ, P0 ;  /* 0x000000ffe4e47208 */ /* 0x000fe80000000000 */
[----:B------:R-:W-:Y:S01]  /*fd80*/  MUFU.EX2 R166, R166 ;  /* 0x000000a600a67308 */ /* 0x000fe20000000800 */
[----:B------:R-:W-:Y:S01]  /*fd90*/  FFMA.FTZ R158, R6, UR4, -R231 ;  /* 0x00000004069e7c23 */ /* 0x000fe200080108e7 */
[----:B------:R-:W-:Y:S01]  /*fda0*/  IMAD.WIDE.U32 R148, R19, -0x326172a9, RZ ;  /* 0xcd9e8d5713947825 */ /* 0x000fe200078e00ff */
[----:B------:R-:W-:Y:S03]  /*fdb0*/  LOP3.LUT R16, R151, UR12, R146, 0x96, !PT ;  /* 0x0000000c97107c12 */ /* 0x000fe6000f8e9692 */
[----:B------:R-:W-:Y:S01]  /*fdc0*/  FFMA.FTZ R154, R5, UR4, -R239 ;  /* 0x00000004059a7c23 */ /* 0x000fe200080108ef */
[--C-:B------:R-:W-:Y:S01]  /*fdd0*/  FFMA.FTZ R226, R22, UR4, -R231.reuse ;  /* 0x0000000416e27c23 */ /* 0x100fe200080108e7 */
[C---:B------:R-:W-:Y:S01]  /*fde0*/  LOP3.LUT R6, R148.reuse, 0xffff, RZ, 0xc0, !PT ;  /* 0x0000ffff94067812 */ /* 0x040fe200078ec0ff */
[--C-:B------:R-:W-:Y:S01]  /*fdf0*/  FFMA.FTZ R227, R23, UR4, -R231.reuse ;  /* 0x0000000417e37c23 */ /* 0x100fe200080108e7 */
[----:B------:R-:W-:Y:S01]  /*fe00*/  LOP3.LUT R146, R148, 0xff, RZ, 0xc0, !PT ;  /* 0x000000ff94927812 */ /* 0x000fe200078ec0ff */
[----:B------:R-:W-:Y:S01]  /*fe10*/  FFMA.FTZ R25, R25, UR4, -R228 ;  /* 0x0000000419197c23 */ /* 0x000fe200080108e4 */
[----:B------:R-:W-:Y:S01]  /*fe20*/  SHF.R.U32.HI R147, RZ, 0x18, R148 ;  /* 0x00000018ff937819 */ /* 0x000fe20000011694 */
[--C-:B------:R-:W-:Y:S01]  /*fe30*/  FFMA.FTZ R238, R50, UR4, -R231.reuse ;  /* 0x0000000432ee7c23 */ /* 0x100fe200080108e7 */
[----:B------:R-:W-:Y:S01]  /*fe40*/  SHF.R.U32.HI R6, RZ, 0x8, R6 ;  /* 0x00000008ff067819 */ /* 0x000fe20000011606 */
[----:B------:R-:W-:Y:S01]  /*fe50*/  FFMA.FTZ R237, R51, UR4, -R231 ;  /* 0x0000000433ed7c23 */ /* 0x000fe200080108e7 */
[----:B------:R-:W-:Y:S01]  /*fe60*/  LOP3.LUT R5, R149, UR21, R150, 0x96, !PT ;  /* 0x0000001595057c12 */ /* 0x000fe2000f8e9696 */
[----:B------:R-:W4:Y:S01]  /*fe70*/  MUFU.EX2 R154, R154 ;  /* 0x0000009a009a7308 */ /* 0x000f220000000800 */
[----:B------:R-:W-:Y:S01]  /*fe80*/  PRMT R146, R146, 0x5410, R6 ;  /* 0x0000541092927816 */ /* 0x000fe20000000006 */
[----:B------:R-:W-:Y:S01]  /*fe90*/  IMAD.WIDE.U32 R246, R246, -0x2daee0ad, RZ ;  /* 0xd2511f53f6f67825 */ /* 0x000fe200078e00ff */
[----:B------:R-:W-:Y:S02]  /*fea0*/  SHF.R.U32.HI R145, RZ, 0x18, R5 ;  /* 0x00000018ff917819 */ /* 0x000fe40000011605 */
[----:B---3--:R-:W-:Y:S01]  /*feb0*/  FMNMX.FTZ R133, R4, R133, !PT ;  /* 0x0000008504857209 */ /* 0x008fe20007810000 */
[----:B------:R-:W-:Y:S01]  /*fec0*/  IMAD.WIDE.U32 R156, R140, -0x326172a9, RZ ;  /* 0xcd9e8d578c9c7825 */ /* 0x000fe200078e00ff */
[--C-:B------:R-:W-:Y:S03]  /*fed0*/  HSET2.LE.AND R146, R146, R204.reuse, PT ;  /* 0x000000cc92927233 */ /* 0x100fe60003803000 */
[----:B------:R-:W-:Y:S01]  /*fee0*/  MUFU.EX2 R158, R158 ;  /* 0x0000009e009e7308 */ /* 0x000fe20000000800 */
[C---:B------:R-:W-:Y:S01]  /*fef0*/  FSETP.NEU.FTZ.AND P0, PT, R133.reuse, -INF , PT ;  /* 0xff8000008500780b */ /* 0x040fe20003f1d000 */
[----:B------:R-:W-:Y:S01]  /*ff00*/  FMUL.FTZ R171, R133, UR4 ;  /* 0x0000000485ab7c20 */ /* 0x000fe20008410000 */
[----:B------:R-:W-:Y:S01]  /*ff10*/  LOP3.LUT R140, R157, UR21, R142, 0x96, !PT ;  /* 0x000000159d8c7c12 */ /* 0x000fe2000f8e968e */
[----:B------:R-:W-:Y:S01]  /*ff20*/  FFMA.FTZ R155, R12, UR4, -R228 ;  /* 0x000000040c9b7c23 */ /* 0x000fe200080108e4 */
[C---:B------:R-:W-:Y:S01]  /*ff30*/  LOP3.LUT R141, R156.reuse, 0xffff, RZ, 0xc0, !PT ;  /* 0x0000ffff9c8d7812 */ /* 0x040fe200078ec0ff */
[----:B------:R-:W-:Y:S01]  /*ff40*/  FFMA.FTZ R157, R7, UR4, -R231 ;  /* 0x00000004079d7c23 */ /* 0x000fe200080108e7 */
[----:B------:R-:W-:Y:S03]  /*ff50*/  SHF.R.U32.HI R7, RZ, 0x10, R148 ;  /* 0x00000010ff077819 */ /* 0x000fe60000011694 */
[----:B------:R-:W-:Y:S01]  /*ff60*/  MUFU.EX2 R168, R168 ;  /* 0x000000a800a87308 */ /* 0x000fe20000000800 */
[----:B------:R-:W-:Y:S01]  /*ff70*/  FSEL R171, R171, RZ, P0 ;  /* 0x000000ffabab7208 */ /* 0x000fe20000000000 */
[----:B------:R-:W-:Y:S01]  /*ff80*/  IMAD.WIDE.U32 R148, R17, -0x2daee0ad, RZ ;  /* 0xd2511f5311947825 */ /* 0x000fe200078e00ff */
[----:B------:R-:W-:Y:S02]  /*ff90*/  LOP3.LUT R142, R156, 0xff, RZ, 0xc0, !PT ;  /* 0x000000ff9c8e7812 */ /* 0x000fe400078ec0ff */
[----:B------:R-:W-:Y:S01]  /*ffa0*/  SHF.R.U32.HI R141, RZ, 0x8, R141 ;  /* 0x00000008ff8d7819 */ /* 0x000fe2000001168d */
[--C-:B------:R-:W-:Y:S01]  /*ffb0*/  FFMA.FTZ R62, R62, UR4, -R171.reuse ;  /* 0x000000043e3e7c23 */ /* 0x100fe200080108ab */
[----:B------:R-:W-:Y:S03]  /*ffc0*/  LOP3.LUT R7, R7, 0xff, RZ, 0xc0, !PT ;  /* 0x000000ff07077812 */ /* 0x000fe600078ec0ff */
[----:B------:R-:W3:Y:S01]  /*ffd0*/  MUFU.EX2 R157, R157 ;  /* 0x0000009d009d7308 */ /* 0x000ee20000000800 */
[--C-:B------:R-:W-:Y:S01]  /*ffe0*/  SHF.R.U32.HI R19, RZ, 0x10, R156.reuse ;  /* 0x00000010ff137819 */ /* 0x100fe2000001169c */
[--C-:B------:R-:W-:Y:S01]  /*fff0*/  FFMA.FTZ R159, R14, UR4, -R171.reuse ;  /* 0x000000040e9f7c23 */ /* 0x100fe200080108ab */
[----:B------:R-:W-:Y:S01]  /*10000*/  SHF.R.U32.HI R143, RZ, 0x18, R156 ;  /* 0x00000018ff8f7819 */ /* 0x000fe2000001169c */
[----:B------:R-:W-:Y:S01]  /*10010*/  FFMA.FTZ R160, R15, UR4, -R171 ;  /* 0x000000040fa07c23 */ /* 0x000fe200080108ab */
[----:B------:R-:W-:Y:S01]  /*10020*/  PRMT R142, R142, 0x5410, R141 ;  /* 0x000054108e8e7816 */ /* 0x000fe2000000008d */
[----:B------:R-:W-:Y:S01]  /*10030*/  FFMA.FTZ R163, R10, UR4, -R171 ;  /* 0x000000040aa37c23 */ /* 0x000fe200080108ab */
[----:B------:R-:W-:Y:S03]  /*10040*/  PRMT R147, R7, 0x5410, R147 ;  /* 0x0000541007937816 */ /* 0x000fe60000000093 */
[----:B------:R-:W-:Y:S01]  /*10050*/  MUFU.EX2 R155, R155 ;  /* 0x0000009b009b7308 */ /* 0x000fe20000000800 */
[C---:B------:R-:W-:Y:S01]  /*10060*/  LOP3.LUT R4, R140.reuse, 0xffff, RZ, 0xc0, !PT ;  /* 0x0000ffff8c047812 */ /* 0x040fe200078ec0ff */
[----:B------:R-:W-:Y:S01]  /*10070*/  FFMA.FTZ R164, R11, UR4, -R171 ;  /* 0x000000040ba47c23 */ /* 0x000fe200080108ab */
[----:B------:R-:W-:Y:S01]  /*10080*/  SHF.R.U32.HI R6, RZ, 0x10, R140 ;  /* 0x00000010ff067819 */ /* 0x000fe2000001168c */
[--C-:B------:R-:W-:Y:S01]  /*10090*/  FFMA.FTZ R156, R13, UR4, -R228.reuse ;  /* 0x000000040d9c7c23 */ /* 0x100fe200080108e4 */
[----:B------:R-:W-:Y:S01]  /*100a0*/  LOP3.LUT R7, R140, 0xff, RZ, 0xc0, !PT ;  /* 0x000000ff8c077812 */ /* 0x000fe200078ec0ff */
[----:B------:R-:W-:Y:S01]  /*100b0*/  FFMA.FTZ R162, R8, UR4, -R228 ;  /* 0x0000000408a27c23 */ /* 0x000fe200080108e4 */
[----:B------:R-:W-:Y:S03]  /*100c0*/  SHF.R.U32.HI R141, RZ, 0x18, R140 ;  /* 0x00000018ff8d7819 */ /* 0x000fe6000001168c */
[----:B------:R-:W-:Y:S01]  /*100d0*/  MUFU.EX2 R159, R159 ;  /* 0x0000009f009f7308 */ /* 0x000fe20000000800 */
[----:B------:R-:W-:Y:S01]  /*100e0*/  SHF.R.U32.HI R140, RZ, 0x10, R5 ;  /* 0x00000010ff8c7819 */ /* 0x000fe20000011605 */
[----:B------:R-:W-:Y:S01]  /*100f0*/  FFMA.FTZ R161, R9, UR4, -R228 ;  /* 0x0000000409a17c23 */ /* 0x000fe200080108e4 */
[----:B------:R-:W-:Y:S01]  /*10100*/  LOP3.LUT R229, R149, UR22, R144, 0x96, !PT ;  /* 0x0000001695e57c12 */ /* 0x000fe2000f8e9690 */
[----:B------:R-:W-:Y:S01]  /*10110*/  FMUL.FTZ R3, R3, UR4 ;  /* 0x0000000403037c20 */ /* 0x000fe20008410000 */
[C---:B------:R-:W-:Y:S01]  /*10120*/  LOP3.LUT R8, R5.reuse, 0xffff, RZ, 0xc0, !PT ;  /* 0x0000ffff05087812 */ /* 0x040fe200078ec0ff */
[----:B------:R-:W-:Y:S01]  /*10130*/  IMAD.WIDE.U32 R12, R16, -0x2daee0ad, RZ ;  /* 0xd2511f53100c7825 */ /* 0x000fe200078e00ff */
[----:B------:R-:W-:Y:S03]  /*10140*/  LOP3.LUT R144, R5, 0xff, RZ, 0xc0, !PT ;  /* 0x000000ff05907812 */ /* 0x000fe600078ec0ff */
[----:B------:R-:W5:Y:S01]  /*10150*/  MUFU.EX2 R156, R156 ;  /* 0x0000009c009c7308 */ /* 0x000f620000000800 */
[----:B------:R-:W-:Y:S01]  /*10160*/  SHF.R.U32.HI R5, RZ, 0x8, R4 ;  /* 0x00000008ff057819 */ /* 0x000fe20000011604 */
[----:B------:R-:W-:Y:S01]  /*10170*/  FADD.FTZ R2, -R134, R2 ;  /* 0x0000000286027221 */ /* 0x000fe20000010100 */
[----:B------:R-:W-:Y:S01]  /*10180*/  LOP3.LUT R19, R19, 0xff, RZ, 0xc0, !PT ;  /* 0x000000ff13137812 */ /* 0x000fe200078ec0ff */
[----:B------:R-:W-:Y:S01]  /*10190*/  FADD.FTZ R0, -R133, R0 ;  /* 0x0000000085007221 */ /* 0x000fe20000010100 */
[----:B------:R-:W-:Y:S01]  /*101a0*/  LOP3.LUT R6, R6, 0xff, RZ, 0xc0, !PT ;  /* 0x000000ff06067812 */ /* 0x000fe200078ec0ff */
[----:B------:R-:W-:Y:S01]  /*101b0*/  FFMA.FTZ R232, R30, UR4, -R171 ;  /* 0x000000041ee87c23 */ /* 0x000fe200080108ab */
[----:B------:R-:W-:Y:S03]  /*101c0*/  LOP3.LUT R4, R140, 0xff, RZ, 0xc0, !PT ;  /* 0x000000ff8c047812 */ /* 0x000fe600078ec0ff */
[----:B------:R-:W5:Y:S01]  /*101d0*/  MUFU.EX2 R160, R160 ;  /* 0x000000a000a07308 */ /* 0x000f620000000800 */
[----:B------:R-:W-:Y:S01]  /*101e0*/  PRMT R143, R19, 0x5410, R143 ;  /* 0x00005410138f7816 */ /* 0x000fe2000000008f */
[----:B------:R-:W-:Y:S01]  /*101f0*/  FMUL.FTZ R2, R2, UR4 ;  /* 0x0000000402027c20 */ /* 0x000fe20008410000 */
[----:B------:R-:W-:Y:S01]  /*10200*/  PRMT R140, R7, 0x5410, R5 ;  /* 0x00005410078c7816 */ /* 0x000fe20000000005 */
[----:B------:R-:W-:Y:S01]  /*10210*/  FMUL.FTZ R0, R0, UR4 ;  /* 0x0000000400007c20 */ /* 0x000fe20008410000 */
[----:B------:R-:W-:Y:S01]  /*10220*/  PRMT R141, R6, 0x5410, R141 ;  /* 0x00005410068d7816 */ /* 0x000fe2000000008d */
[----:B------:R-:W-:Y:S01]  /*10230*/  FFMA.FTZ R233, R31, UR4, -R171 ;  /* 0x000000041fe97c23 */ /* 0x000fe200080108ab */
[----:B------:R-:W-:Y:S03]  /*10240*/  PRMT R145, R4, 0x5410, R145 ;  /* 0x0000541004917816 */ /* 0x000fe60000000091 */
[----:B------:R-:W-:Y:S01]  /*10250*/  MUFU.EX2 R162, R162 ;  /* 0x000000a200a27308 */ /* 0x000fe20000000800 */
[--C-:B------:R-:W-:Y:S01]  /*10260*/  HSET2.LE.AND R142, R142, R204.reuse, PT ;  /* 0x000000cc8e8e7233 */ /* 0x100fe20003803000 */
[--C-:B------:R-:W-:Y:S01]  /*10270*/  FFMA.FTZ R251, R58, UR4, -R171.reuse ;  /* 0x000000043afb7c23 */ /* 0x100fe200080108ab */
[----:B------:R-:W-:Y:S01]  /*10280*/  SHF.R.U32.HI R8, RZ, 0x8, R8 ;  /* 0x00000008ff087819 */ /* 0x000fe20000011608 */
[----:B------:R-:W-:Y:S01]  /*10290*/  FFMA.FTZ R252, R59, UR4, -R171 ;  /* 0x000000043bfc7c23 */ /* 0x000fe200080108ab */
[----:B--2---:R-:W-:Y:S01]  /*102a0*/  F2FP.F16.F32.PACK_AB R4, R138, R137 ;  /* 0x000000898a04723e */ /* 0x004fe200000000ff */
[----:B------:R-:W-:Y:S01]  /*102b0*/  FFMA.FTZ R24, R24, UR4, -R228 ;  /* 0x0000000418187c23 */ /* 0x000fe200080108e4 */
[----:B------:R-:W-:Y:S03]  /*102c0*/  PRMT R144, R144, 0x5410, R8 ;  /* 0x0000541090907816 */ /* 0x000fe60000000008 */
[----:B------:R-:W2:Y:S01]  /*102d0*/  MUFU.EX2 R161, R161 ;  /* 0x000000a100a17308 */ /* 0x000ea20000000800 */
[----:B------:R-:W-:Y:S01]  /*102e0*/  LOP3.LUT R142, R142, R4, RZ, 0xc0, !PT ;  /* 0x000000048e8e7212 */ /* 0x000fe200078ec0ff */
[C---:B------:R-:W-:Y:S01]  /*102f0*/  FMUL.FTZ R68, R132.reuse, R68 ;  /* 0x0000004484447220 */ /* 0x040fe20000410000 */
[--C-:B------:R-:W-:Y:S01]  /*10300*/  HSET2.LE.AND R143, R143, R204.reuse, PT ;  /* 0x000000cc8f8f7233 */ /* 0x100fe20003803000 */
[C---:B------:R-:W-:Y:S01]  /*10310*/  FMUL.FTZ R69, R132.reuse, R69 ;  /* 0x0000004584457220 */ /* 0x040fe20000410000 */
[--C-:B------:R-:W-:Y:S01]  /*10320*/  HSET2.LE.AND R140, R140, R204.reuse, PT ;  /* 0x000000cc8c8c7233 */ /* 0x100fe20003803000 */
[----:B------:R-:W-:Y:S01]  /*10330*/  FMUL.FTZ R72, R132, R72 ;  /* 0x0000004884487220 */ /* 0x000fe20000410000 */
[--C-:B------:R-:W-:Y:S03]  /*10340*/  HSET2.LE.AND R141, R141, R204.reuse, PT ;  /* 0x000000cc8d8d7233 */ /* 0x100fe60003803000 */
[----:B------:R-:W-:Y:S01]  /*10350*/  MUFU.EX2 R163, R163 ;  /* 0x000000a300a37308 */ /* 0x000fe20000000800 */
[----:B-1----:R-:W-:Y:S01]  /*10360*/  F2FP.F16.F32.PACK_AB R6, R152, R139 ;  /* 0x0000008b9806723e */ /* 0x002fe200000000ff */
[----:B------:R-:W-:Y:S01]  /*10370*/  FMUL.FTZ R73, R132, R73 ;  /* 0x0000004984497220 */ /* 0x000fe20000410000 */
[----:B----4-:R-:W-:Y:S01]  /*10380*/  F2FP.F16.F32.PACK_AB R5, R154, R153 ;  /* 0x000000999a05723e */ /* 0x010fe200000000ff */
[C---:B------:R-:W-:Y:S01]  /*10390*/  FMUL.FTZ R92, R132.reuse, R92 ;  /* 0x0000005c845c7220 */ /* 0x040fe20000410000 */
[----:B---3--:R-:W-:Y:S01]  /*103a0*/  F2FP.F16.F32.PACK_AB R4, R157, R158 ;  /* 0x0000009e9d04723e */ /* 0x008fe200000000ff */
[----:B------:R-:W-:Y:S01]  /*103b0*/  FMUL.FTZ R93, R132, R93 ;  /* 0x0000005d845d7220 */ /* 0x000fe20000410000 */
[----:B------:R-:W-:Y:S03]  /*103c0*/  LOP3.LUT R17, R148, 0xffff, RZ, 0xc0, !PT ;  /* 0x0000ffff94117812 */ /* 0x000fe600078ec0ff */
[----:B------:R-:W-:Y:S01]  /*103d0*/  MUFU.EX2 R164, R164 ;  /* 0x000000a400a47308 */ /* 0x000fe20000000800 */
[--C-:B------:R-:W-:Y:S01]  /*103e0*/  SHF.R.U32.HI R19, RZ, 0x10, R148.reuse ;  /* 0x00000010ff137819 */ /* 0x100fe20000011694 */
[--C-:B------:R-:W-:Y:S01]  /*103f0*/  FFMA.FTZ R169, R20, UR4, -R239.reuse ;  /* 0x0000000414a97c23 */ /* 0x100fe200080108ef */
[----:B------:R-:W-:Y:S01]  /*10400*/  LOP3.LUT R16, R148, 0xff, RZ, 0xc0, !PT ;  /* 0x000000ff94107812 */ /* 0x000fe200078ec0ff */
[----:B------:R-:W-:Y:S01]  /*10410*/  FFMA.FTZ R170, R21, UR4, -R239 ;  /* 0x0000000415aa7c23 */ /* 0x000fe200080108ef */
[----:B------:R-:W-:Y:S01]  /*10420*/  SHF.R.U32.HI R14, RZ, 0x18, R148 ;  /* 0x00000018ff0e7819 */ /* 0x000fe20000011694 */
[C---:B------:R-:W-:Y:S01]  /*10430*/  FMUL.FTZ R20, R132.reuse, R112 ;  /* 0x0000007084147220 */ /* 0x040fe20000410000 */
[----:B------:R-:W1:Y:S03]  /*10440*/  LDSM.16.MT88.4 R148, [R178+0x6000] ;  /* 0x00600000b294783b */ /* 0x000e660000004200 */
[----:B------:R-:W3:Y:S01]  /*10450*/  MUFU.EX2 R3, R3 ;  /* 0x0000000300037308 */ /* 0x000ee20000000800 */
[----:B------:R-:W-:Y:S01]  /*10460*/  LOP3.LUT R143, R143, R6, RZ, 0xc0, !PT ;  /* 0x000000068f8f7212 */ /* 0x000fe200078ec0ff */
[----:B------:R-:W-:Y:S01]  /*10470*/  FMUL.FTZ R21, R132, R113 ;  /* 0x0000007184157220 */ /* 0x000fe20000410000 */
[----:B------:R-:W-:Y:S01]  /*10480*/  LOP3.LUT R140, R140, R5, RZ, 0xc0, !PT ;  /* 0x000000058c8c7212 */ /* 0x000fe200078ec0ff */
[----:B------:R-:W-:Y:S01]  /*10490*/  FFMA.FTZ R112, R27, UR4, -R171 ;  /* 0x000000041b707c23 */ /* 0x000fe200080108ab */
[----:B------:R-:W-:Y:S01]  /*104a0*/  LOP3.LUT R141, R141, R4, RZ, 0xc0, !PT ;  /* 0x000000048d8d7212 */ /* 0x000fe200078ec0ff */
[--C-:B------:R-:W-:Y:S01]  /*104b0*/  FFMA.FTZ R249, R56, UR4, -R228.reuse ;  /* 0x0000000438f97c23 */ /* 0x100fe200080108e4 */
[--C-:B------:R-:W-:Y:S03]  /*104c0*/  HSET2.LE.AND R147, R147, R204.reuse, PT ;  /* 0x000000cc93937233 */ /* 0x100fe60003803000 */
[----:B------:R-:W4:Y:S01]  /*104d0*/  MUFU.EX2 R2, R2 ;  /* 0x0000000200027308 */ /* 0x000f220000000800 */
[--C-:B------:R-:W-:Y:S01]  /*104e0*/  HSET2.LE.AND R144, R144, R204.reuse, PT ;  /* 0x000000cc90907233 */ /* 0x100fe20003803000 */
[----:B------:R-:W-:Y:S01]  /*104f0*/  FFMA.FTZ R250, R57, UR4, -R228 ;  /* 0x0000000439fa7c23 */ /* 0x000fe200080108e4 */
[--C-:B------:R-:W-:Y:S01]  /*10500*/  HSET2.LE.AND R145, R145, R204.reuse, PT ;  /* 0x000000cc91917233 */ /* 0x100fe20003803000 */
[----:B------:R-:W-:Y:S01]  /*10510*/  FFMA.FTZ R235, R48, UR4, -R239 ;  /* 0x0000000430eb7c23 */ /* 0x000fe200080108ef */
[----:B-----5:R-:W-:Y:S01]  /*10520*/  F2FP.F16.F32.PACK_AB R7, R156, R155 ;  /* 0x0000009b9c07723e */ /* 0x020fe200000000ff */
[----:B------:R-:W-:Y:S01]  /*10530*/  FMUL.FTZ R48, R132, R96 ;  /* 0x0000006084307220 */ /* 0x000fe20000410000 */
[----:B------:R-:W-:Y:S03]  /*10540*/  F2FP.F16.F32.PACK_AB R6, R160, R159 ;  /* 0x0000009fa006723e */ /* 0x000fe600000000ff */
[----:B------:R-:W5:Y:S01]  /*10550*/  MUFU.EX2 R0, R0 ;  /* 0x0000000000007308 */ /* 0x000f620000000800 */
[----:B--2---:R-:W-:Y:S01]  /*10560*/  F2FP.F16.F32.PACK_AB R5, R161, R162 ;  /* 0x000000a2a105723e */ /* 0x004fe200000000ff */
[C---:B---3--:R-:W-:Y:S01]  /*10570*/  FMUL.FTZ R22, R3.reuse, R114 ;  /* 0x0000007203167220 */ /* 0x048fe20000410000 */
[----:B------:R-:W-:Y:S01]  /*10580*/  F2FP.F16.F32.PACK_AB R4, R164, R163 ;  /* 0x000000a3a404723e */ /* 0x000fe200000000ff */
[C---:B------:R-:W-:Y:S01]  /*10590*/  FMUL.FTZ R23, R3.reuse, R115 ;  /* 0x0000007303177220 */ /* 0x040fe20000410000 */
[----:B------:R-:W-:Y:S01]  /*105a0*/  LOP3.LUT R146, R146, R7, RZ, 0xc0, !PT ;  /* 0x0000000792927212 */ /* 0x000fe200078ec0ff */
[----:B------:R-:W-:Y:S01]  /*105b0*/  FMUL.FTZ R7, R3, R131 ;  /* 0x0000008303077220 */ /* 0x000fe20000410000 */
[----:B------:R-:W-:Y:S01]  /*105c0*/  LOP3.LUT R147, R147, R6, RZ, 0xc0, !PT ;  /* 0x0000000693937212 */ /* 0x000fe200078ec0ff */
[----:B------:R-:W-:Y:S01]  /*105d0*/  FMUL.FTZ R6, R3, R130 ;  /* 0x0000008203067220 */ /* 0x000fe20000410000 */
[----:B------:R-:W-:Y:S01]  /*105e0*/  LOP3.LUT R144, R144, R5, RZ, 0xc0, !PT ;  /* 0x0000000590907212 */ /* 0x000fe200078ec0ff */
[C---:B------:R-:W-:Y:S01]  /*105f0*/  FMUL.FTZ R5, R132.reuse, R129 ;  /* 0x0000008184057220 */ /* 0x040fe20000410000 */
[----:B------:R-:W-:Y:S01]  /*10600*/  LOP3.LUT R145, R145, R4, RZ, 0xc0, !PT ;  /* 0x0000000491917212 */ /* 0x000fe200078ec0ff */
[----:B------:R-:W-:Y:S01]  /*10610*/  FMUL.FTZ R4, R132, R128 ;  /* 0x0000008084047220 */ /* 0x000fe20000410000 */
[----:B------:R-:W-:Y:S01]  /*10620*/  LOP3.LUT R230, R13, UR22, R18, 0x96, !PT ;  /* 0x000000160de67c12 */ /* 0x000fe2000f8e9612 */
[----:B----4-:R-:W-:Y:S01]  /*10630*/  FMUL.FTZ R8, R2, R124 ;  /* 0x0000007c02087220 */ /* 0x010fe20000410000 */
[----:B------:R-:W-:Y:S01]  /*10640*/  LOP3.LUT R18, R12, 0xffff, RZ, 0xc0, !PT ;  /* 0x0000ffff0c127812 */ /* 0x000fe200078ec0ff */
[----:B------:R-:W-:Y:S01]  /*10650*/  FMUL.FTZ R9, R2, R125 ;  /* 0x0000007d02097220 */ /* 0x000fe20000410000 */
[--C-:B------:R-:W-:Y:S01]  /*10660*/  SHF.R.U32.HI R15, RZ, 0x10, R12.reuse ;  /* 0x00000010ff0f7819 */ /* 0x100fe2000001160c */
[C---:B-----5:R-:W-:Y:S01]  /*10670*/  FMUL.FTZ R10, R0.reuse, R126 ;  /* 0x0000007e000a7220 */ /* 0x060fe20000410000 */
[-C--:B------:R-:W-:Y:S01]  /*10680*/  HMMA.16816.F32 R4, R140, R32.reuse, R4 ;  /* 0x000000208c04723c */ /* 0x080fe20000001804 */
[----:B------:R-:W-:Y:S04]  /*10690*/  MUFU.EX2 R169, R169 ;  /* 0x000000a900a97308 */ /* 0x000fe80000000800 */
[----:B------:R-:W-:Y:S01]  /*106a0*/  FMUL.FTZ R11, R0, R127 ;  /* 0x0000007f000b7220 */ /* 0x000fe20000410000 */
[----:B------:R-:W-:Y:S01]  /*106b0*/  LOP3.LUT R13, R12, 0xff, RZ, 0xc0, !PT ;  /* 0x000000ff0c0d7812 */ /* 0x000fe200078ec0ff */
[----:B------:R-:W-:Y:S01]  /*106c0*/  FMUL.FTZ R27, R0, R107 ;  /* 0x0000006b001b7220 */ /* 0x000fe20000410000 */
[----:B------:R-:W-:Y:S03]  /*106d0*/  SHF.R.U32.HI R12, RZ, 0x18, R12 ;  /* 0x00000018ff0c7819 */ /* 0x000fe6000001160c */
[----:B------:R-:W-:Y:S01]  /*106e0*/  MUFU.EX2 R129, R62 ;  /* 0x0000003e00817308 */ /* 0x000fe20000000800 */
[----:B------:R-:W-:Y:S01]  /*106f0*/  LOP3.LUT R15, R15, 0xff, RZ, 0xc0, !PT ;  /* 0x000000ff0f0f7812 */ /* 0x000fe200078ec0ff */
[C---:B------:R-:W-:Y:S04]  /*10700*/  HMMA.16816.F32 R8, R144.reuse, R32, R8 ;  /* 0x000000209008723c */ /* 0x040fe80000001808 */
[----:B------:R-:W-:Y:S01]  /*10710*/  LOP3.LUT R19, R19, 0xff, RZ, 0xc0, !PT ;  /* 0x000000ff13137812 */ /* 0x000fe200078ec0ff */
[----:B------:R-:W-:Y:S01]  /*10720*/  FMUL.FTZ R70, R3, R70 ;  /* 0x0000004603467220 */ /* 0x000fe20000410000 */
[----:B------:R-:W-:Y:S01]  /*10730*/  SHF.R.U32.HI R18, RZ, 0x8, R18 ;  /* 0x00000008ff127819 */ /* 0x000fe20000011612 */
[C---:B------:R-:W-:Y:S01]  /*10740*/  FMUL.FTZ R32, R2.reuse, R108 ;  /* 0x0000006c02207220 */ /* 0x040fe20000410000 */
[----:B------:R-:W-:Y:S01]  /*10750*/  PRMT R124, R15, 0x5410, R12 ;  /* 0x000054100f7c7816 */ /* 0x000fe2000000000c */
[----:B------:R-:W2:Y:S02]  /*10760*/  MUFU.EX2 R170, R170 ;  /* 0x000000aa00aa7308 */ /* 0x000ea40000000800 */
[----:B------:R-:W-:Y:S01]  /*10770*/  PRMT R126, R19, 0x5410, R14 ;  /* 0x00005410137e7816 */ /* 0x000fe2000000000e */
[C---:B------:R-:W-:Y:S01]  /*10780*/  FMUL.FTZ R12, R2.reuse, R120 ;  /* 0x00000078020c7220 */ /* 0x040fe20000410000 */
[----:B------:R-:W-:Y:S01]  /*10790*/  PRMT R125, R13, 0x5410, R18 ;  /* 0x000054100d7d7816 */ /* 0x000fe20000000012 */
[----:B------:R-:W-:Y:S01]  /*107a0*/  FMUL.FTZ R13, R2, R121 ;  /* 0x00000079020d7220 */ /* 0x000fe20000410000 */
[C---:B------:R-:W-:Y:S01]  /*107b0*/  FMUL.FTZ R14, R0.reuse, R122 ;  /* 0x0000007a000e7220 */ /* 0x040fe20000410000 */
[----:B------:R-:W-:Y:S01]  /*107c0*/  FMUL.FTZ R15, R0, R123 ;  /* 0x0000007b000f7220 */ /* 0x000fe20000410000 */
[----:B------:R-:W-:Y:S01]  /*107d0*/  SHF.R.U32.HI R17, RZ, 0x8, R17 ;  /* 0x00000008ff117819 */ /* 0x000fe20000011611 */
[C---:B------:R-:W-:Y:S01]  /*107e0*/  FMUL.FTZ R18, R3.reuse, R118 ;  /* 0x0000007603127220 */ /* 0x040fe20000410000 */
[C---:B------:R-:W-:Y:S01]  /*107f0*/  FMUL.FTZ R19, R3.reuse, R119 ;  /* 0x0000007703137220 */ /* 0x040fe20000410000 */
[----:B------:R-:W-:Y:S01]  /*10800*/  FMUL.FTZ R33, R2, R109 ;  /* 0x0000006d02217220 */ /* 0x000fe20000410000 */
[----:B------:R-:W-:Y:S01]  /*10810*/  PRMT R127, R16, 0x5410, R17 ;  /* 0x00005410107f7816 */ /* 0x000fe20000000011 */
[C---:B------:R-:W-:Y:S01]  /*10820*/  FMUL.FTZ R16, R132.reuse, R116 ;  /* 0x0000007484107220 */ /* 0x040fe20000410000 */
[-C--:B------:R-:W-:Y:S01]  /*10830*/  HMMA.16816.F32 R12, R144, R34.reuse, R12 ;  /* 0x00000022900c723c */ /* 0x080fe2000000180c */
[----:B------:R-:W-:Y:S02]  /*10840*/  MUFU.EX2 R226, R226 ;  /* 0x000000e200e27308 */ /* 0x000fe40000000800 */
[----:B------:R-:W-:Y:S01]  /*10850*/  FMUL.FTZ R17, R132, R117 ;  /* 0x0000007584117220 */ /* 0x000fe20000410000 */
[C---:B------:R-:W-:Y:S01]  /*10860*/  FMUL.FTZ R30, R0.reuse, R102 ;  /* 0x00000066001e7220 */ /* 0x040fe20000410000 */
[----:B------:R-:W-:Y:S01]  /*10870*/  FMUL.FTZ R31, R0, R103 ;  /* 0x00000067001f7220 */ /* 0x000fe20000410000 */
[--C-:B------:R-:W-:Y:S01]  /*10880*/  SHF.R.U32.HI R121, RZ, 0x10, R230.reuse ;  /* 0x00000010ff797819 */ /* 0x100fe200000116e6 */
[----:B------:R-:W-:Y:S01]  /*10890*/  FFMA.FTZ R119, R26, UR4, -R171 ;  /* 0x000000041a777c23 */ /* 0x000fe200080108ab */
[C---:B------:R-:W-:Y:S03]  /*108a0*/  FMUL.FTZ R26, R0.reuse, R106 ;  /* 0x0000006a001a7220 */ /* 0x040fe60000410000 */
[----:B------:R-:W3:Y:S01]  /*108b0*/  MUFU.EX2 R227, R227 ;  /* 0x000000e300e37308 */ /* 0x000ee20000000800 */
[C---:B------:R-:W-:Y:S04]  /*108c0*/  HMMA.16816.F32 R16, R140.reuse, R34, R16 ;  /* 0x000000228c10723c */ /* 0x040fe80000001810 */
[----:B------:R-:W-:Y:S01]  /*108d0*/  SHF.R.U32.HI R116, RZ, 0x18, R230 ;  /* 0x00000018ff747819 */ /* 0x000fe200000116e6 */
[----:B------:R-:W-:Y:S01]  /*108e0*/  FMUL.FTZ R82, R3, R82 ;  /* 0x0000005203527220 */ /* 0x000fe20000410000 */
[-C--:B-1----:R-:W-:Y:S03]  /*108f0*/  HMMA.16816.F32 R20, R140, R148.reuse, R20 ;  /* 0x000000948c14723c */ /* 0x082fe60000001814 */
[----:B------:R-:W-:Y:S02]  /*10900*/  MUFU.EX2 R232, R232 ;  /* 0x000000e800e87308 */ /* 0x000fe40000000800 */
[C---:B------:R-:W-:Y:S01]  /*10910*/  FMUL.FTZ R34, R0.reuse, R110 ;  /* 0x0000006e00227220 */ /* 0x040fe20000410000 */
[----:B------:R-:W-:Y:S01]  /*10920*/  FMUL.FTZ R35, R0, R111 ;  /* 0x0000006f00237220 */ /* 0x000fe20000410000 */
[----:B------:R-:W-:Y:S01]  /*10930*/  LOP3.LUT R120, R229, 0xffff, RZ, 0xc0, !PT ;  /* 0x0000ffffe5787812 */ /* 0x000fe200078ec0ff */
[----:B------:R-:W1:Y:S05]  /*10940*/  LDSM.16.MT88.4 R108, [R177+0x6000] ;  /* 0x00600000b16c783b */ /* 0x000e6a0000004200 */
[----:B------:R-:W-:Y:S01]  /*10950*/  MUFU.EX2 R233, R233 ;  /* 0x000000e900e97308 */ /* 0x000fe20000000800 */
[--C-:B------:R-:W-:Y:S01]  /*10960*/  SHF.R.U32.HI R118, RZ, 0x10, R229.reuse ;  /* 0x00000010ff767819 */ /* 0x100fe200000116e5 */
[----:B------:R-:W-:Y:S01]  /*10970*/  FMUL.FTZ R83, R3, R83 ;  /* 0x0000005303537220 */ /* 0x000fe20000410000 */
[C---:B------:R-:W-:Y:S04]  /*10980*/  HMMA.16816.F32 R32, R144.reuse, R148, R32 ;  /* 0x000000949020723c */ /* 0x040fe80000001820 */
[----:B------:R-:W-:Y:S03]  /*10990*/  LOP3.LUT R115, R229, 0xff, RZ, 0xc0, !PT ;  /* 0x000000ffe5737812 */ /* 0x000fe600078ec0ff */
[----:B------:R4:W-:Y:S01]  /*109a0*/  MUFU.EX2 R149, R25 ;  /* 0x0000001900957308 */ /* 0x0009e20000000800 */
[----:B------:R-:W-:Y:S03]  /*109b0*/  SHF.R.U32.HI R114, RZ, 0x18, R229 ;  /* 0x00000018ff727819 */ /* 0x000fe600000116e5 */
[C---:B------:R-:W-:Y:S01]  /*109c0*/  FMUL.FTZ R71, R3.reuse, R71 ;  /* 0x0000004703477220 */ /* 0x040fe20000410000 */
[C---:B------:R-:W-:Y:S02]  /*109d0*/  LOP3.LUT R117, R230.reuse, 0xffff, RZ, 0xc0, !PT ;  /* 0x0000ffffe6757812 */ /* 0x040fe400078ec0ff */
[----:B------:R-:W-:Y:S01]  /*109e0*/  LOP3.LUT R113, R230, 0xff, RZ, 0xc0, !PT ;  /* 0x000000ffe6717812 */ /* 0x000fe200078ec0ff */
[C---:B------:R-:W-:Y:S02]  /*109f0*/  FMUL.FTZ R74, R3.reuse, R74 ;  /* 0x0000004a034a7220 */ /* 0x040fe40000410000 */
[----:B------:R5:W3:Y:S01]  /*10a00*/  MUFU.EX2 R229, R24 ;  /* 0x0000001800e57308 */ /* 0x000ae20000000800 */
[C---:B------:R-:W-:Y:S01]  /*10a10*/  FMUL.FTZ R75, R3.reuse, R75 ;  /* 0x0000004b034b7220 */ /* 0x040fe20000410000 */
[C---:B------:R-:W-:Y:S01]  /*10a20*/  FMUL.FTZ R76, R2.reuse, R76 ;  /* 0x0000004c024c7220 */ /* 0x040fe20000410000 */
[----:B------:R-:W-:Y:S01]  /*10a30*/  FMUL.FTZ R77, R2, R77 ;  /* 0x0000004d024d7220 */ /* 0x000fe20000410000 */
[C---:B------:R-:W-:Y:S01]  /*10a40*/  FMUL.FTZ R78, R0.reuse, R78 ;  /* 0x0000004e004e7220 */ /* 0x040fe20000410000 */
[----:B------:R-:W-:Y:S01]  /*10a50*/  FMUL.FTZ R79, R0, R79 ;  /* 0x0000004f004f7220 */ /* 0x000fe20000410000 */
[----:B------:R-:W-:Y:S01]  /*10a60*/  FMUL.FTZ R50, R3, R98 ;  /* 0x0000006203327220 */ /* 0x000fe20000410000 */
[----:B------:R-:W-:Y:S03]  /*10a70*/  F2FP.F16.F32.PACK_AB R98, R167, R165 ;  /* 0x000000a5a762723e */ /* 0x000fe600000000ff */
[----:B------:R2:W-:Y:S01]  /*10a80*/  MUFU.EX2 R230, R112 ;  /* 0x0000007000e67308 */ /* 0x0005e20000000800 */
[----:B----4-:R-:W-:Y:S01]  /*10a90*/  FMUL.FTZ R25, R2, R105 ;  /* 0x0000006902197220 */ /* 0x010fe20000410000 */
[----:B------:R-:W-:Y:S01]  /*10aa0*/  FFMA.FTZ R234, R49, UR4, -R239 ;  /* 0x0000000431ea7c23 */ /* 0x000fe200080108ef */
[----:B------:R-:W-:Y:S01]  /*10ab0*/  FMUL.FTZ R49, R132, R97 ;  /* 0x0000006184317220 */ /* 0x000fe20000410000 */
[----:B------:R-:W-:Y:S01]  /*10ac0*/  FMUL.FTZ R51, R3, R99 ;  /* 0x0000006303337220 */ /* 0x000fe20000410000 */
[----:B------:R-:W-:Y:S01]  /*10ad0*/  SHF.R.U32.HI R120, RZ, 0x8, R120 ;  /* 0x00000008ff787819 */ /* 0x000fe20000011678 */
[C---:B------:R-:W-:Y:S01]  /*10ae0*/  FMUL.FTZ R84, R2.reuse, R84 ;  /* 0x0000005402547220 */ /* 0x040fe20000410000 */
[C---:B------:R-:W-:Y:S03]  /*10af0*/  FMUL.FTZ R85, R2.reuse, R85 ;  /* 0x0000005502557220 */ /* 0x040fe60000410000 */
[----:B------:R-:W4:Y:S01]  /*10b00*/  MUFU.EX2 R148, R119 ;  /* 0x0000007700947308 */ /* 0x000f220000000800 */
[C---:B-----5:R-:W-:Y:S01]  /*10b10*/  FMUL.FTZ R24, R2.reuse, R104 ;  /* 0x0000006802187220 */ /* 0x060fe20000410000 */
[----:B------:R-:W-:Y:S01]  /*10b20*/  LOP3.LUT R104, R121, 0xff, RZ, 0xc0, !PT ;  /* 0x000000ff79687812 */ /* 0x000fe200078ec0ff */
[C---:B------:R-:W-:Y:S01]  /*10b30*/  FMUL.FTZ R88, R2.reuse, R88 ;  /* 0x0000005802587220 */ /* 0x040fe20000410000 */
[----:B------:R-:W-:Y:S01]  /*10b40*/  SHF.R.U32.HI R117, RZ, 0x8, R117 ;  /* 0x00000008ff757819 */ /* 0x000fe20000011675 */
[----:B------:R-:W-:Y:S01]  /*10b50*/  FMUL.FTZ R89, R2, R89 ;  /* 0x0000005902597220 */ /* 0x000fe20000410000 */
[----:B------:R-:W-:Y:S01]  /*10b60*/  LOP3.LUT R244, R247, UR13, R244, 0x96, !PT ;  /* 0x0000000df7f47c12 */ /* 0x000fe2000f8e96f4 */
[----:B------:R-:W-:Y:S01]  /*10b70*/  FFMA.FTZ R247, R67, UR4, -R231 ;  /* 0x0000000443f77c23 */ /* 0x000fe200080108e7 */
[-C--:B------:R-:W-:Y:S02]  /*10b80*/  HMMA.16816.F32 R24, R144, R150.reuse, R24 ;  /* 0x000000969018723c */ /* 0x080fe40000001818 */
[----:B------:R-:W-:Y:S01]  /*10b90*/  MUFU.EX2 R249, R249 ;  /* 0x000000f900f97308 */ /* 0x000fe20000000800 */
[----:B--2---:R-:W-:Y:S01]  /*10ba0*/  PRMT R112, R104, 0x5410, R116 ;  /* 0x0000541068707816 */ /* 0x004fe20000000074 */
[----:B------:R-:W-:Y:S01]  /*10bb0*/  FMUL.FTZ R90, R0, R90 ;  /* 0x0000005a005a7220 */ /* 0x000fe20000410000 */
[----:B------:R-:W2:Y:S01]  /*10bc0*/  LDSM.16.MT88.4 R104, [R176+0x6000] ;  /* 0x00600000b068783b */ /* 0x000ea20000004200 */
[C---:B------:R-:W-:Y:S06]  /*10bd0*/  HMMA.16816.F32 R68, R140.reuse, R150, R68 ;  /* 0x000000968c44723c */ /* 0x040fec0000001844 */
[----:B------:R-:W-:Y:S01]  /*10be0*/  MUFU.EX2 R250, R250 ;  /* 0x000000fa00fa7308 */ /* 0x000fe20000000800 */
[----:B------:R-:W-:Y:S01]  /*10bf0*/  PRMT R113, R113, 0x5410, R117 ;  /* 0x0000541071717816 */ /* 0x000fe20000000075 */
[-C--:B-1----:R-:W-:Y:S03]  /*10c00*/  HMMA.16816.F32 R72, R140, R108.reuse, R72 ;  /* 0x0000006c8c48723c */ /* 0x082fe60000001848 */
[--C-:B------:R-:W-:Y:S03]  /*10c10*/  FFMA.FTZ R151, R29, UR4, -R228.reuse ;  /* 0x000000041d977c23 */ /* 0x100fe600080108e4 */
[C---:B------:R-:W-:Y:S02]  /*10c20*/  HMMA.16816.F32 R76, R144.reuse, R108, R76 ;  /* 0x0000006c904c723c */ /* 0x040fe4000000184c */
[----:B------:R-:W-:Y:S03]  /*10c30*/  MUFU.EX2 R235, R235 ;  /* 0x000000eb00eb7308 */ /* 0x000fe60000000800 */
[----:B------:R-:W-:Y:S01]  /*10c40*/  FFMA.FTZ R150, R28, UR4, -R228 ;  /* 0x000000041c967c23 */ /* 0x000fe200080108e4 */
[C---:B------:R-:W-:Y:S01]  /*10c50*/  FMUL.FTZ R29, R2.reuse, R101 ;  /* 0x00000065021d7220 */ /* 0x040fe20000410000 */
[----:B------:R-:W-:Y:S01]  /*10c60*/  FMUL.FTZ R28, R2, R100 ;  /* 0x00000064021c7220 */ /* 0x000fe20000410000 */
[--C-:B------:R-:W-:Y:S04]  /*10c70*/  HSET2.LE.AND R100, R127, R204.reuse, PT ;  /* 0x000000cc7f647233 */ /* 0x100fe80003803000 */
[----:B------:R-:W-:Y:S01]  /*10c80*/  MUFU.EX2 R151, R151 ;  /* 0x0000009700977308 */ /* 0x000fe20000000800 */
[----:B------:R-:W-:Y:S04]  /*10c90*/  IMAD.WIDE.U32 R116, R243, -0x2daee0ad, RZ ;  /* 0xd2511f53f3747825 */ /* 0x000fe800078e00ff */
[----:B------:R-:W-:Y:S01]  /*10ca0*/  FFMA.FTZ R243, R47, UR4, -R171 ;  /* 0x000000042ff37c23 */ /* 0x000fe200080108ab */
[-C--:B------:R-:W-:Y:S03]  /*10cb0*/  HMMA.16816.F32 R28, R144, R110.reuse, R28 ;  /* 0x0000006e901c723c */ /* 0x080fe6000000181c */
[----:B------:R-:W-:Y:S01]  /*10cc0*/  LOP3.LUT R98, R100, R98, RZ, 0xc0, !PT ;  /* 0x0000006264627212 */ /* 0x000fe200078ec0ff */
[C---:B------:R-:W-:Y:S01]  /*10cd0*/  FMUL.FTZ R91, R0.reuse, R91 ;  /* 0x0000005b005b7220 */ /* 0x040fe20000410000 */
[----:B------:R-:W1:Y:S01]  /*10ce0*/  LDSM.16.MT88.4 R100, [R180+0x6800] ;  /* 0x00680000b464783b */ /* 0x000e620000004200 */
[C---:B------:R-:W-:Y:S01]  /*10cf0*/  HMMA.16816.F32 R80, R140.reuse, R110, R80 ;  /* 0x0000006e8c50723c */ /* 0x040fe20000001850 */
[----:B------:R-:W-:Y:S04]  /*10d00*/  MUFU.EX2 R243, R243 ;  /* 0x000000f300f37308 */ /* 0x000fe80000000800 */
[C---:B------:R-:W-:Y:S01]  /*10d10*/  FMUL.FTZ R86, R0.reuse, R86 ;  /* 0x0000005600567220 */ /* 0x040fe20000410000 */
[----:B------:R-:W-:Y:S01]  /*10d20*/  FMUL.FTZ R87, R0, R87 ;  /* 0x0000005700577220 */ /* 0x000fe20000410000 */
[-C--:B--2---:R-:W-:Y:S04]  /*10d30*/  HMMA.16816.F32 R48, R140, R104.reuse, R48 ;  /* 0x000000688c30723c */ /* 0x084fe80000001830 */
[----:B------:R-:W2:Y:S01]  /*10d40*/  MUFU.EX2 R150, R150 ;  /* 0x0000009600967308 */ /* 0x000ea20000000800 */
[----:B------:R-:W-:Y:S01]  /*10d50*/  PRMT R115, R115, 0x5410, R120 ;  /* 0x0000541073737816 */ /* 0x000fe20000000078 */
[C---:B------:R-:W-:Y:S01]  /*10d60*/  FMUL.FTZ R94, R3.reuse, R94 ;  /* 0x0000005e035e7220 */ /* 0x040fe20000410000 */
[C---:B------:R-:W-:Y:S07]  /*10d70*/  HMMA.16816.F32 R84, R144.reuse, R104, R84 ;  /* 0x000000689054723c */ /* 0x040fee0000001854 */
[----:B------:R-:W-:Y:S01]  /*10d80*/  MUFU.EX2 R234, R234 ;  /* 0x000000ea00ea7308 */ /* 0x000fe20000000800 */
[----:B------:R-:W-:Y:S01]  /*10d90*/  LOP3.LUT R118, R118, 0xff, RZ, 0xc0, !PT ;  /* 0x000000ff76767812 */ /* 0x000fe200078ec0ff */
[-C--:B------:R-:W-:Y:S03]  /*10da0*/  HMMA.16816.F32 R88, R144, R106.reuse, R88 ;  /* 0x0000006a9058723c */ /* 0x080fe60000001858 */
[--C-:B------:R-:W-:Y:S05]  /*10db0*/  HSET2.LE.AND R109, R126, R204.reuse, PT ;  /* 0x000000cc7e6d7233 */ /* 0x100fea0003803000 */
[----:B------:R5:W-:Y:S03]  /*10dc0*/  MUFU.EX2 R144, R36 ;  /* 0x0000002400907308 */ /* 0x000be60000000800 */
[--C-:B------:R-:W-:Y:S01]  /*10dd0*/  HSET2.LE.AND R108, R115, R204.reuse, PT ;  /* 0x000000cc736c7233 */ /* 0x100fe20003803000 */
[----:B------:R-:W-:Y:S01]  /*10de0*/  FMUL.FTZ R95, R3, R95 ;  /* 0x0000005f035f7220 */ /* 0x000fe20000410000 */
[----:B------:R-:W-:Y:S01]  /*10df0*/  PRMT R114, R118, 0x5410, R114 ;  /* 0x0000541076727816 */ /* 0x000fe20000000072 */
[----:B------:R-:W-:Y:S01]  /*10e00*/  FFMA.FTZ R145, R37, UR4, -R239 ;  /* 0x0000000425917c23 */ /* 0x000fe200080108ef */
[----:B------:R-:W-:Y:S01]  /*10e10*/  F2FP.F16.F32.PACK_AB R99, R168, R166 ;  /* 0x000000a6a863723e */ /* 0x000fe200000000ff */
[--C-:B------:R-:W-:Y:S03]  /*10e20*/  FFMA.FTZ R146, R42, UR4, -R171.reuse ;  /* 0x000000042a927c23 */ /* 0x100fe600080108ab */
[----:B------:R-:W-:Y:S01]  /*10e30*/  HMMA.16816.F32 R92, R140, R106, R92 ;  /* 0x0000006a8c5c723c */ /* 0x000fe2000000185c */
[----:B------:R2:W-:Y:S03]  /*10e40*/  MUFU.EX2 R140, R38 ;  /* 0x00000026008c7308 */ /* 0x0005e60000000800 */
[----:B------:R-:W-:Y:S01]  /*10e50*/  F2FP.F16.F32.PACK_AB R96, R170, R169 ;  /* 0x000000a9aa60723e */ /* 0x000fe200000000ff */
[----:B------:R-:W-:Y:S01]  /*10e60*/  FFMA.FTZ R147, R43, UR4, -R171 ;  /* 0x000000042b937c23 */ /* 0x000fe200080108ab */
[----:B------:R-:W-:Y:S01]  /*10e70*/  LOP3.LUT R99, R109, R99, RZ, 0xc0, !PT ;  /* 0x000000636d637212 */ /* 0x000fe200078ec0ff */
[----:B------:R-:W-:Y:S01]  /*10e80*/  FFMA.FTZ R141, R39, UR4, -R231 ;  /* 0x00000004278d7c23 */ /* 0x000fe200080108e7 */
[----:B------:R-:W-:Y:S03]  /*10e90*/  LOP3.LUT R96, R108, R96, RZ, 0xc0, !PT ;  /* 0x000000606c607212 */ /* 0x000fe600078ec0ff */
[----:B------:R-:W-:Y:S01]  /*10ea0*/  MUFU.EX2 R238, R238 ;  /* 0x000000ee00ee7308 */ /* 0x000fe20000000800 */
[--C-:B------:R-:W-:Y:S01]  /*10eb0*/  HSET2.LE.AND R97, R114, R204.reuse, PT ;  /* 0x000000cc72617233 */ /* 0x100fe20003803000 */
[----:B------:R-:W-:Y:S01]  /*10ec0*/  IMAD.WIDE.U32 R114, R241, -0x2daee0ad, RZ ;  /* 0xd2511f53f1727825 */ /* 0x000fe200078e00ff */
[--C-:B------:R-:W-:Y:S02]  /*10ed0*/  HSET2.LE.AND R104, R113, R204.reuse, PT ;  /* 0x000000cc71687233 */ /* 0x100fe40003803000 */
[--C-:B------:R-:W-:Y:S01]  /*10ee0*/  HSET2.LE.AND R105, R112, R204.reuse, PT ;  /* 0x000000cc70697233 */ /* 0x100fe20003803000 */
[--C-:B------:R-:W-:Y:S01]  /*10ef0*/  FFMA.FTZ R142, R40, UR4, -R228.reuse ;  /* 0x00000004288e7c23 */ /* 0x100fe200080108e4 */
[----:B---3--:R-:W-:Y:S01]  /*10f00*/  F2FP.F16.F32.PACK_AB R110, R227, R226 ;  /* 0x000000e2e36e723e */ /* 0x008fe200000000ff */
[--C-:B------:R-:W-:Y:S01]  /*10f10*/  FFMA.FTZ R143, R41, UR4, -R228.reuse ;  /* 0x00000004298f7c23 */ /* 0x100fe200080108e4 */
[----:B------:R-:W-:Y:S01]  /*10f20*/  F2FP.F16.F32.PACK_AB R109, R149, R229 ;  /* 0x000000e5956d723e */ /* 0x000fe200000000ff */
[----:B------:R-:W-:Y:S01]  /*10f30*/  FFMA.FTZ R241, R45, UR4, -R228 ;  /* 0x000000042df17c23 */ /* 0x000fe200080108e4 */
[----:B----4-:R-:W-:Y:S01]  /*10f40*/  F2FP.F16.F32.PACK_AB R108, R230, R148 ;  /* 0x00000094e66c723e */ /* 0x010fe200000000ff */
[----:B------:R-:W-:Y:S01]  /*10f50*/  MUFU.EX2 R237, R237 ;  /* 0x000000ed00ed7308 */ /* 0x000fe20000000800 */
[----:B------:R-:W-:Y:S01]  /*10f60*/  LOP3.LUT R97, R97, R110, RZ, 0xc0, !PT ;  /* 0x0000006e61617212 */ /* 0x000fe200078ec0ff */
[----:B------:R-:W-:Y:S01]  /*10f70*/  FFMA.FTZ R248, R52, UR4, -R239 ;  /* 0x0000000434f87c23 */ /* 0x000fe200080108ef */
[----:B------:R-:W-:Y:S01]  /*10f80*/  LOP3.LUT R104, R104, R109, RZ, 0xc0, !PT ;  /* 0x0000006d68687212 */ /* 0x000fe200078ec0ff */
[----:B------:R-:W-:Y:S01]  /*10f90*/  FFMA.FTZ R153, R132, R213, R153 ;  /* 0x000000d584997223 */ /* 0x000fe20000010099 */
[----:B------:R-:W-:Y:S01]  /*10fa0*/  LOP3.LUT R105, R105, R108, RZ, 0xc0, !PT ;  /* 0x0000006c69697212 */ /* 0x000fe200078ec0ff */
[----:B------:R-:W-:Y:S01]  /*10fb0*/  IMAD.MOV.U32 R132, RZ, RZ, R135 ;  /* 0x000000ffff847224 */ /* 0x000fe200078e0087 */
[----:B------:R-:W3:Y:S01]  /*10fc0*/  LDSM.16.MT88.4 R108, [R178+0x6800] ;  /* 0x00680000b26c783b */ /* 0x000ee20000004200 */
[-C--:B-1----:R-:W-:Y:S02]  /*10fd0*/  HMMA.16816.F32 R4, R96, R100.reuse, R4 ;  /* 0x000000646004723c */ /* 0x082fe40000001804 */
[----:B------:R-:W1:Y:S03]  /*10fe0*/  MUFU.EX2 R141, R141 ;  /* 0x0000008d008d7308 */ /* 0x000e660000000800 */
[--C-:B-----5:R-:W-:Y:S01]  /*10ff0*/  HSET2.LE.AND R36, R124, R204.reuse, PT ;  /* 0x000000cc7c247233 */ /* 0x120fe20003803000 */
[----:B------:R-:W-:Y:S01]  /*11000*/  FFMA.FTZ R158, R3, R212, R158 ;  /* 0x000000d4039e7223 */ /* 0x000fe2000001009e */
[--C-:B------:R-:W-:Y:S01]  /*11010*/  HSET2.LE.AND R112, R125, R204.reuse, PT ;  /* 0x000000cc7d707233 */ /* 0x100fe20003803000 */
[----:B------:R-:W-:Y:S04]  /*11020*/  FFMA.FTZ R162, R2, R211, R162 ;  /* 0x000000d302a27223 */ /* 0x000fe800000100a2 */
[----:B------:R-:W4:Y:S01]  /*11030*/  MUFU.EX2 R145, R145 ;  /* 0x0000009100917308 */ /* 0x000f220000000800 */
[----:B------:R-:W-:Y:S01]  /*11040*/  F2FP.F16.F32.PACK_AB R37, R233, R232 ;  /* 0x000000e8e925723e */ /* 0x000fe200000000ff */
[----:B------:R-:W-:Y:S01]  /*11050*/  FFMA.FTZ R163, R0, R210, R163 ;  /* 0x000000d200a37223 */ /* 0x000fe200000100a3 */
[----:B--2---:R-:W-:Y:S01]  /*11060*/  F2FP.F16.F32.PACK_AB R113, R151, R150 ;  /* 0x000000969771723e */ /* 0x004fe200000000ff */
[----:B------:R-:W-:Y:S01]  /*11070*/  FADD.FTZ R153, R154, R153 ;  /* 0x000000999a997221 */ /* 0x000fe20000010000 */
[----:B------:R-:W-:Y:S01]  /*11080*/  LOP3.LUT R107, R36, R37, RZ, 0xc0, !PT ;  /* 0x00000025246b7212 */ /* 0x000fe200078ec0ff */
[----:B------:R-:W-:Y:S01]  /*11090*/  FADD.FTZ R158, R157, R158 ;  /* 0x0000009e9d9e7221 */ /* 0x000fe20000010000 */
[----:B------:R-:W-:Y:S01]  /*110a0*/  LOP3.LUT R106, R112, R113, RZ, 0xc0, !PT ;  /* 0x00000071706a7212 */ /* 0x000fe200078ec0ff */
[----:B------:R-:W2:Y:S01]  /*110b0*/  LDSM.16.MT88.4 R36, [R177+0x6800] ;  /* 0x00680000b124783b */ /* 0x000ea20000004200 */
[----:B------:R-:W-:Y:S01]  /*110c0*/  LOP3.LUT R240, R117, UR13, R240, 0x96, !PT ;  /* 0x0000000d75f07c12 */ /* 0x000fe2000f8e96f0 */
[----:B------:R-:W-:Y:S01]  /*110d0*/  IMAD.WIDE.U32 R112, R245, -0x2daee0ad, RZ ;  /* 0xd2511f53f5707825 */ /* 0x000fe200078e00ff */
[----:B-1----:R-:W-:Y:S01]  /*110e0*/  F2FP.F16.F32.PACK_AB R52, R141, R140 ;  /* 0x0000008c8d34723e */ /* 0x002fe200000000ff */
[----:B------:R-:W-:Y:S02]  /*110f0*/  MUFU.EX2 R142, R142 ;  /* 0x0000008e008e7308 */ /* 0x000fe40000000800 */
[----:B------:R-:W-:Y:S01]  /*11100*/  FADD.FTZ R162, R161, R162 ;  /* 0x000000a2a1a27221 */ /* 0x000fe20000010000 */
[C---:B------:R-:W-:Y:S04]  /*11110*/  HMMA.16816.F32 R8, R104.reuse, R100, R8 ;  /* 0x000000646808723c */ /* 0x040fe80000001808 */
[----:B------:R-:W-:Y:S01]  /*11120*/  LOP3.LUT R113, R113, UR5, R246, 0x96, !PT ;  /* 0x0000000571717c12 */ /* 0x000fe2000f8e96f6 */
[--C-:B------:R-:W-:Y:S01]  /*11130*/  FFMA.FTZ R246, R66, UR4, -R231.reuse ;  /* 0x0000000442f67c23 */ /* 0x100fe200080108e7 */
[-C--:B------:R-:W-:Y:S01]  /*11140*/  HMMA.16816.F32 R12, R104, R102.reuse, R12 ;  /* 0x00000066680c723c */ /* 0x080fe2000000180c */
[----:B------:R-:W1:Y:S04]  /*11150*/  MUFU.EX2 R143, R143 ;  /* 0x0000008f008f7308 */ /* 0x000e680000000800 */
[----:B------:R-:W-:Y:S01]  /*11160*/  FFMA.FTZ R231, R55, UR4, -R231 ;  /* 0x0000000437e77c23 */ /* 0x000fe200080108e7 */
[C---:B------:R-:W-:Y:S05]  /*11170*/  HMMA.16816.F32 R16, R96.reuse, R102, R16 ;  /* 0x000000666010723c */ /* 0x040fea0000001810 */
[----:B------:R-:W-:Y:S01]  /*11180*/  MUFU.EX2 R241, R241 ;  /* 0x000000f100f17308 */ /* 0x000fe20000000800 */
[----:B------:R-:W-:Y:S01]  /*11190*/  IMAD.WIDE.U32 R244, R244, -0x326172a9, RZ ;  /* 0xcd9e8d57f4f47825 */ /* 0x000fe200078e00ff */
[-C--:B---3--:R-:W-:Y:S04]  /*111a0*/  HMMA.16816.F32 R20, R96, R108.reuse, R20 ;  /* 0x0000006c6014723c */ /* 0x088fe80000001814 */
[----:B------:R-:W-:Y:S02]  /*111b0*/  IMAD.WIDE.U32 R118, R113, -0x326172a9, RZ ;  /* 0xcd9e8d5771767825 */ /* 0x000fe400078e00ff */
[C---:B------:R-:W-:Y:S02]  /*111c0*/  HMMA.16816.F32 R32, R104.reuse, R108, R32 ;  /* 0x0000006c6820723c */ /* 0x040fe40000001820 */
[----:B------:R-:W-:Y:S03]  /*111d0*/  MUFU.EX2 R231, R231 ;  /* 0x000000e700e77308 */ /* 0x000fe60000000800 */
[----:B------:R-:W-:Y:S01]  /*111e0*/  LOP3.LUT R100, R115, UR5, R116, 0x96, !PT ;  /* 0x0000000573647c12 */ /* 0x000fe2000f8e9674 */
[-C--:B------:R-:W-:Y:S06]  /*111f0*/  HMMA.16816.F32 R24, R104, R110.reuse, R24 ;  /* 0x0000006e6818723c */ /* 0x080fec0000001818 */
[----:B------:R-:W-:Y:S01]  /*11200*/  MUFU.EX2 R146, R146 ;  /* 0x0000009200927308 */ /* 0x000fe20000000800 */
[--C-:B------:R-:W-:Y:S01]  /*11210*/  SHF.R.U32.HI R116, RZ, 0x10, R118.reuse ;  /* 0x00000010ff747819 */ /* 0x100fe20000011676 */
[C---:B------:R-:W-:Y:S04]  /*11220*/  HMMA.16816.F32 R68, R96.reuse, R110, R68 ;  /* 0x0000006e6044723c */ /* 0x040fe80000001844 */
[C---:B------:R-:W-:Y:S02]  /*11230*/  LOP3.LUT R40, R118.reuse, 0xff, RZ, 0xc0, !PT ;  /* 0x000000ff76287812 */ /* 0x040fe400078ec0ff */
[-C--:B--2---:R-:W-:Y:S02]  /*11240*/  HMMA.16816.F32 R72, R96, R36.reuse, R72 ;  /* 0x000000246048723c */ /* 0x084fe40000001848 */
[----:B------:R-:W-:Y:S03]  /*11250*/  MUFU.EX2 R147, R147 ;  /* 0x0000009300937308 */ /* 0x000fe60000000800 */
[----:B------:R-:W-:Y:S01]  /*11260*/  SHF.R.U32.HI R41, RZ, 0x18, R118 ;  /* 0x00000018ff297819 */ /* 0x000fe20000011676 */
[C---:B------:R-:W-:Y:S06]  /*11270*/  HMMA.16816.F32 R76, R104.reuse, R36, R76 ;  /* 0x00000024684c723c */ /* 0x040fec000000184c */
[----:B------:R-:W-:Y:S01]  /*11280*/  MUFU.EX2 R248, R248 ;  /* 0x000000f800f87308 */ /* 0x000fe20000000800 */
[----:B------:R-:W-:Y:S01]  /*11290*/  LOP3.LUT R115, R119, UR21, R244, 0x96, !PT ;  /* 0x0000001577737c12 */ /* 0x000fe2000f8e96f4 */
[-C--:B------:R-:W-:Y:S03]  /*112a0*/  HMMA.16816.F32 R28, R104, R38.reuse, R28 ;  /* 0x00000026681c723c */ /* 0x080fe6000000181c */
[----:B------:R-:W-:Y:S01]  /*112b0*/  LOP3.LUT R101, R118, 0xffff, RZ, 0xc0, !PT ;  /* 0x0000ffff76657812 */ /* 0x000fe200078ec0ff */
[----:B------:R-:W-:Y:S01]  /*112c0*/  IMAD.WIDE.U32 R118, R100, -0x326172a9, RZ ;  /* 0xcd9e8d5764767825 */ /* 0x000fe200078e00ff */
[----:B------:R-:W-:Y:S01]  /*112d0*/  LOP3.LUT R108, R116, 0xff, RZ, 0xc0, !PT ;  /* 0x000000ff746c7812 */ /* 0x000fe200078ec0ff */
[C---:B------:R-:W-:Y:S02]  /*112e0*/  HMMA.16816.F32 R80, R96.reuse, R38, R80 ;  /* 0x000000266050723c */ /* 0x040fe40000001850 */
[----:B------:R-:W-:Y:S03]  /*112f0*/  MUFU.EX2 R246, R246 ;  /* 0x000000f600f67308 */ /* 0x000fe60000000800 */
[----:B------:R-:W-:Y:S01]  /*11300*/  LOP3.LUT R42, R118, 0xffff, RZ, 0xc0, !PT ;  /* 0x0000ffff762a7812 */ /* 0x000fe200078ec0ff */
[----:B------:R-:W-:Y:S01]  /*11310*/  IMAD.WIDE.U32 R102, R240, -0x326172a9, RZ ;  /* 0xcd9e8d57f0667825 */ /* 0x000fe200078e00ff */
[----:B------:R-:W-:Y:S04]  /*11320*/  SHF.R.U32.HI R43, RZ, 0x10, R118 ;  /* 0x00000010ff2b7819 */ /* 0x000fe80000011676 */
[----:B------:R-:W-:Y:S01]  /*11330*/  SHF.R.U32.HI R109, RZ, 0x8, R101 ;  /* 0x00000008ff6d7819 */ /* 0x000fe20000011665 */
[----:B------:R-:W-:Y:S01]  /*11340*/  MUFU.EX2 R247, R247 ;  /* 0x000000f700f77308 */ /* 0x000fe20000000800 */
[----:B------:R-:W-:Y:S02]  /*11350*/  FFMA.FTZ R240, R44, UR4, -R228 ;  /* 0x000000042cf07c23 */ /* 0x000fe400080108e4 */
[----:B------:R-:W-:Y:S01]  /*11360*/  PRMT R109, R40, 0x5410, R109 ;  /* 0x00005410286d7816 */ /* 0x000fe2000000006d */
[----:B------:R-:W-:Y:S01]  /*11370*/  FFMA.FTZ R244, R46, UR4, -R171 ;  /* 0x000000042ef47c23 */ /* 0x000fe200080108ab */
[----:B------:R-:W-:Y:S01]  /*11380*/  PRMT R108, R108, 0x5410, R41 ;  /* 0x000054106c6c7816 */ /* 0x000fe20000000029 */
[----:B------:R-:W-:Y:S01]  /*11390*/  FFMA.FTZ R171, R63, UR4, -R171 ;  /* 0x000000043fab7c23 */ /* 0x000fe200080108ab */
[----:B------:R-:W-:Y:S03]  /*113a0*/  SHF.R.U32.HI R110, RZ, 0x8, R42 ;  /* 0x00000008ff6e7819 */ /* 0x000fe6000001162a */
[----:B------:R-:W2:Y:S01]  /*113b0*/  MUFU.EX2 R240, R240 ;  /* 0x000000f000f07308 */ /* 0x000ea20000000800 */
[----:B------:R-:W-:Y:S01]  /*113c0*/  LOP3.LUT R44, R43, 0xff, RZ, 0xc0, !PT ;  /* 0x000000ff2b2c7812 */ /* 0x000fe200078ec0ff */
[----:B------:R-:W-:Y:S01]  /*113d0*/  FADD.FTZ R163, R164, R163 ;  /* 0x000000a3a4a37221 */ /* 0x000fe20000010000 */
[----:B------:R-:W3:Y:S01]  /*113e0*/  LDSM.16.MT88.4 R40, [R176+0x6800] ;  /* 0x00680000b028783b */ /* 0x000ee20000004200 */
[----:B------:R-:W-:Y:S01]  /*113f0*/  SHF.R.U32.HI R101, RZ, 0x18, R118 ;  /* 0x00000018ff657819 */ /* 0x000fe20000011676 */
[----:B------:R-:W-:Y:S01]  /*11400*/  IMAD.MOV.U32 R0, RZ, RZ, R133 ;  /* 0x000000ffff007224 */ /* 0x000fe200078e0085 */
[----:B------:R-:W-:Y:S01]  /*11410*/  LOP3.LUT R102, R119, UR21, R102, 0x96, !PT ;  /* 0x0000001577667c12 */ /* 0x000fe2000f8e9666 */
[----:B------:R-:W-:Y:S01]  /*11420*/  FADD.FTZ R153, R137, R153 ;  /* 0x0000009989997221 */ /* 0x000fe20000010000 */
[----:B------:R-:W-:Y:S02]  /*11430*/  LOP3.LUT R100, R118, 0xff, RZ, 0xc0, !PT ;  /* 0x000000ff76647812 */ /* 0x000fe400078ec0ff */
[----:B------:R-:W5:Y:S01]  /*11440*/  MUFU.EX2 R244, R244 ;  /* 0x000000f400f47308 */ /* 0x000f620000000800 */
[----:B------:R-:W-:Y:S01]  /*11450*/  PRMT R101, R44, 0x5410, R101 ;  /* 0x000054102c657816 */ /* 0x000fe20000000065 */
[----:B------:R-:W-:Y:S01]  /*11460*/  LDSM.16.MT88.4 R116, [R180+0x7800] ;  /* 0x00780000b474783b */ /* 0x000fe20000004200 */
[----:B------:R-:W-:Y:S01]  /*11470*/  LOP3.LUT R46, R115, 0xffff, RZ, 0xc0, !PT ;  /* 0x0000ffff732e7812 */ /* 0x000fe200078ec0ff */
[----:B------:R-:W-:Y:S01]  /*11480*/  FADD.FTZ R158, R139, R158 ;  /* 0x0000009e8b9e7221 */ /* 0x000fe20000010000 */
[----:B------:R-:W-:Y:S01]  /*11490*/  SHF.R.U32.HI R45, RZ, 0x10, R115 ;  /* 0x00000010ff2d7819 */ /* 0x000fe20000011673 */
[----:B------:R-:W-:Y:S01]  /*114a0*/  FADD.FTZ R162, R155, R162 ;  /* 0x000000a29ba27221 */ /* 0x000fe20000010000 */
[----:B------:R-:W-:Y:S03]  /*114b0*/  LOP3.LUT R44, R102, 0xffff, RZ, 0xc0, !PT ;  /* 0x0000ffff662c7812 */ /* 0x000fe600078ec0ff */
[----:B------:R-:W-:Y:S01]  /*114c0*/  MUFU.EX2 R171, R171 ;  /* 0x000000ab00ab7308 */ /* 0x000fe20000000800 */
[----:B------:R-:W-:Y:S01]  /*114d0*/  PRMT R100, R100, 0x5410, R110 ;  /* 0x0000541064647816 */ /* 0x000fe2000000006e */
        /* <DEDUP_REMOVED lines=13> */
[----:B------:R-:W-:Y:S01]  /*115b0*/  LOP3.LUT R113, R245, UR12, R242, 0x96, !PT ;  /* 0x0000000cf5717c12 */ /* 0x000fe2000f8e96f2 */
[--C-:B------:R-:W-:Y:S01]  /*115c0*/  FFMA.FTZ R242, R64, UR4, -R239.reuse ;  /* 0x0000000440f27c23 */ /* 0x100fe200080108ef */
[----:B------:R-:W-:Y:S01]  /*115d0*/  PRMT R111, R111, 0x5410, R46 ;  /* 0x000054106f6f7816 */ /* 0x000fe2000000002e */
[--C-:B------:R-:W-:Y:S01]  /*115e0*/  FFMA.FTZ R245, R65, UR4, -R239.reuse ;  /* 0x0000000441f57c23 */ /* 0x100fe200080108ef */
[----:B------:R-:W-:Y:S01]  /*115f0*/  PRMT R110, R45, 0x5410, R110 ;  /* 0x000054102d6e7816 */ /* 0x000fe2000000006e */
[----:B------:R-:W-:Y:S01]  /*11600*/  FFMA.FTZ R239, R53, UR4, -R239 ;  /* 0x0000000435ef7c23 */ /* 0x000fe200080108ef */
[----:B------:R-:W-:Y:S01]  /*11610*/  PRMT R64, R36, 0x5410, R44 ;  /* 0x0000541024407816 */ /* 0x000fe2000000002c */
[----:B------:R-:W-:Y:S01]  /*11620*/  MUFU.EX2 R242, R242 ;  /* 0x000000f200f27308 */ /* 0x000fe20000000800 */
[----:B------:R-:W5:Y:S01]  /*11630*/  LDSM.16.MT88.4 R44, [R180+0x7000] ;  /* 0x00700000b42c783b */ /* 0x000f620000004200 */
[--C-:B------:R-:W-:Y:S01]  /*11640*/  HSET2.LE.AND R38, R109, R204.reuse, PT ;  /* 0x000000cc6d267233 */ /* 0x100fe20003803000 */
[----:B------:R-:W-:Y:S01]  /*11650*/  FADD.FTZ R158, R226, R158 ;  /* 0x0000009ee29e7221 */ /* 0x000fe20000010000 */
[-C--:B---3--:R-:W-:Y:S03]  /*11660*/  HMMA.16816.F32 R48, R96, R40.reuse, R48 ;  /* 0x000000286030723c */ /* 0x088fe60000001830 */
[--C-:B------:R-:W-:Y:S03]  /*11670*/  SHF.R.U32.HI R37, RZ, 0x10, R102.reuse ;  /* 0x00000010ff257819 */ /* 0x100fe60000011666 */
[----:B------:R-:W-:Y:S01]  /*11680*/  MUFU.EX2 R239, R239 ;  /* 0x000000ef00ef7308 */ /* 0x000fe20000000800 */
[----:B------:R-:W-:Y:S01]  /*11690*/  SHF.R.U32.HI R102, RZ, 0x18, R102 ;  /* 0x00000018ff667819 */ /* 0x000fe20000011666 */
[C---:B------:R-:W-:Y:S04]  /*116a0*/  HMMA.16816.F32 R84, R104.reuse, R40, R84 ;  /* 0x000000286854723c */ /* 0x040fe80000001854 */
[----:B------:R-:W-:Y:S02]  /*116b0*/  LOP3.LUT R37, R37, 0xff, RZ, 0xc0, !PT ;  /* 0x000000ff25257812 */ /* 0x000fe400078ec0ff */
[-C--:B------:R-:W-:Y:S02]  /*116c0*/  HMMA.16816.F32 R88, R104, R42.reuse, R88 ;  /* 0x0000002a6858723c */ /* 0x080fe40000001858 */
[----:B------:R-:W-:Y:S03]  /*116d0*/  MUFU.EX2 R245, R245 ;  /* 0x000000f500f57308 */ /* 0x000fe60000000800 */
[----:B------:R-:W-:Y:S01]  /*116e0*/  PRMT R102, R37, 0x5410, R102 ;  /* 0x0000541025667816 */ /* 0x000fe20000000066 */
[----:B------:R-:W-:Y:S06]  /*116f0*/  HMMA.16816.F32 R92, R96, R42, R92 ;  /* 0x0000002a605c723c */ /* 0x000fec000000185c */
[----:B------:R-:W-:Y:S01]  /*11700*/  MUFU.EX2 R252, R252 ;  /* 0x000000fc00fc7308 */ /* 0x000fe20000000800 */
[----:B------:R-:W-:Y:S01]  /*11710*/  F2FP.F16.F32.PACK_AB R37, R234, R235 ;  /* 0x000000ebea25723e */ /* 0x000fe200000000ff */
[----:B------:R-:W-:Y:S03]  /*11720*/  FADD.FTZ R162, R229, R162 ;  /* 0x000000a2e5a27221 */ /* 0x000fe60000010000 */
[--C-:B------:R-:W-:Y:S01]  /*11730*/  HSET2.LE.AND R39, R108, R204.reuse, PT ;  /* 0x000000cc6c277233 */ /* 0x100fe20003803000 */
[----:B------:R-:W-:Y:S01]  /*11740*/  FADD.FTZ R163, R148, R163 ;  /* 0x000000a394a37221 */ /* 0x000fe20000010000 */
[----:B------:R-:W-:Y:S01]  /*11750*/  LOP3.LUT R38, R38, R37, RZ, 0xc0, !PT ;  /* 0x0000002526267212 */ /* 0x000fe200078ec0ff */
[----:B------:R-:W-:Y:S01]  /*11760*/  FADD.FTZ R153, R170, R153 ;  /* 0x00000099aa997221 */ /* 0x000fe20000010000 */
[----:B------:R-:W-:Y:S01]  /*11770*/  F2FP.F16.F32.PACK_AB R36, R237, R238 ;  /* 0x000000eeed24723e */ /* 0x000fe200000000ff */
[----:B------:R-:W-:Y:S01]  /*11780*/  FADD.FTZ R158, R227, R158 ;  /* 0x0000009ee39e7221 */ /* 0x000fe20000010000 */
        /* <DEDUP_REMOVED lines=10> */
[----:B----4-:R-:W-:Y:S01]  /*11830*/  F2FP.F16.F32.PACK_AB R53, R145, R144 ;  /* 0x000000909135723e */ /* 0x010fe200000000ff */
[----:B------:R-:W-:Y:S01]  /*11840*/  FADD.FTZ R162, R150, R162 ;  /* 0x000000a296a27221 */ /* 0x000fe20000010000 */
[----:B-1----:R-:W-:Y:S01]  /*11850*/  F2FP.F16.F32.PACK_AB R41, R143, R142 ;  /* 0x0000008e8f29723e */ /* 0x002fe200000000ff */
[----:B------:R-:W-:Y:S01]  /*11860*/  FADD.FTZ R163, R232, R163 ;  /* 0x000000a3e8a37221 */ /* 0x000fe20000010000 */
[--C-:B------:R-:W-:Y:S01]  /*11870*/  HSET2.LE.AND R52, R101, R204.reuse, PT ;  /* 0x000000cc65347233 */ /* 0x100fe20003803000 */
[----:B------:R-:W-:Y:S01]  /*11880*/  FADD.FTZ R153, R167, R153 ;  /* 0x00000099a7997221 */ /* 0x000fe20000010000 */
[--C-:B------:R-:W-:Y:S01]  /*11890*/  HSET2.LE.AND R100, R100, R204.reuse, PT ;  /* 0x000000cc64647233 */ /* 0x100fe20003803000 */
[----:B------:R-:W-:Y:S01]  /*118a0*/  FADD.FTZ R158, R168, R158 ;  /* 0x0000009ea89e7221 */ /* 0x000fe20000010000 */
[----:B--2---:R-:W-:Y:S01]  /*118b0*/  F2FP.F16.F32.PACK_AB R101, R241, R240 ;  /* 0x000000f0f165723e */ /* 0x004fe200000000ff */
[----:B------:R-:W-:Y:S01]  /*118c0*/  FADD.FTZ R162, R151, R162 ;  /* 0x000000a297a27221 */ /* 0x000fe20000010000 */
[----:B------:R-:W-:Y:S01]  /*118d0*/  LOP3.LUT R36, R36, R53, RZ, 0xc0, !PT ;  /* 0x0000003524247212 */ /* 0x000fe200078ec0ff */
[----:B------:R-:W-:Y:S01]  /*118e0*/  FADD.FTZ R163, R233, R163 ;  /* 0x000000a3e9a37221 */ /* 0x000fe20000010000 */
[----:B------:R-:W-:Y:S01]  /*118f0*/  LOP3.LUT R40, R40, R41, RZ, 0xc0, !PT ;  /* 0x0000002928287212 */ /* 0x000fe200078ec0ff */
[----:B------:R-:W-:Y:S01]  /*11900*/  FADD.FTZ R153, R144, R153 ;  /* 0x0000009990997221 */ /* 0x000fe20000010000 */
[--C-:B------:R-:W-:Y:S01]  /*11910*/  HSET2.LE.AND R41, R102, R204.reuse, PT ;  /* 0x000000cc66297233 */ /* 0x100fe20003803000 */
[----:B------:R-:W-:Y:S01]  /*11920*/  FADD.FTZ R158, R140, R158 ;  /* 0x0000009e8c9e7221 */ /* 0x000fe20000010000 */
[----:B-----5:R-:W-:Y:S01]  /*11930*/  F2FP.F16.F32.PACK_AB R53, R243, R244 ;  /* 0x000000f4f335723e */ /* 0x020fe200000000ff */
[-C--:B------:R-:W-:Y:S05]  /*11940*/  HMMA.16816.F32 R4, R36, R44.reuse, R4 ;  /* 0x0000002c2404723c */ /* 0x080fea0000001804 */
        /* <DEDUP_REMOVED lines=31> */
[----:B------:R-:W-:Y:S01]  /*11b40*/  FFMA.FTZ R65, R60, UR4, -R228 ;  /* 0x000000043c417c23 */ /* 0x000fe200080108e4 */
[----:B------:R-:W-:Y:S01]  /*11b50*/  PRMT R56, R56, 0x5410, R44 ;  /* 0x0000541038387816 */ /* 0x000fe2000000002c */
[----:B------:R-:W-:Y:S02]  /*11b60*/  FFMA.FTZ R228, R61, UR4, -R228 ;  /* 0x000000043de47c23 */ /* 0x000fe400080108e4 */
[----:B------:R3:W4:Y:S01]  /*11b70*/  MUFU.EX2 R128, R65 ;  /* 0x0000004100807308 */ /* 0x0007220000000800 */
[----:B------:R-:W-:Y:S01]  /*11b80*/  SHF.R.U32.HI R45, RZ, 0x8, R45 ;  /* 0x00000008ff2d7819 */ /* 0x000fe2000001162d */
[----:B------:R-:W-:Y:S01]  /*11b90*/  FADD.FTZ R153, R235, R153 ;  /* 0x00000099eb997221 */ /* 0x000fe20000010000 */
[----:B------:R-:W-:Y:S01]  /*11ba0*/  SHF.R.U32.HI R46, RZ, 0x8, R46 ;  /* 0x00000008ff2e7819 */ /* 0x000fe2000001162e */
[----:B------:R-:W-:Y:S01]  /*11bb0*/  FADD.FTZ R158, R238, R158 ;  /* 0x0000009eee9e7221 */ /* 0x000fe20000010000 */
[----:B------:R-:W-:Y:S01]  /*11bc0*/  LOP3.LUT R44, R112, 0xffff, RZ, 0xc0, !PT ;  /* 0x0000ffff702c7812 */ /* 0x000fe200078ec0ff */
[----:B------:R-:W-:Y:S01]  /*11bd0*/  FADD.FTZ R162, R240, R162 ;  /* 0x000000a2f0a27221 */ /* 0x000fe20000010000 */
[----:B------:R-:W-:Y:S03]  /*11be0*/  LOP3.LUT R47, R47, 0xff, RZ, 0xc0, !PT ;  /* 0x000000ff2f2f7812 */ /* 0x000fe600078ec0ff */
[----:B------:R-:W5:Y:S01]  /*11bf0*/  MUFU.EX2 R228, R228 ;  /* 0x000000e400e47308 */ /* 0x000f620000000800 */
        /* <DEDUP_REMOVED lines=20> */
[----:B--2---:R-:W-:Y:S01]  /*11d40*/  FADD.FTZ R158, R236, R158 ;  /* 0x0000009eec9e7221 */ /* 0x004fe20000010000 */
[----:B------:R-:W-:Y:S01]  /*11d50*/  LOP3.LUT R57, R112, 0xff, RZ, 0xc0, !PT ;  /* 0x000000ff70397812 */ /* 0x000fe200078ec0ff */
[----:B------:R-:W-:Y:S03]  /*11d60*/  FADD.FTZ R162, R249, R162 ;  /* 0x000000a2f9a27221 */ /* 0x000fe60000010000 */
[----:B------:R-:W-:Y:S01]  /*11d70*/  SHF.R.U32.HI R99, RZ, 0x18, R112 ;  /* 0x00000018ff637819 */ /* 0x000fe20000011670 */
[----:B------:R-:W-:Y:S01]  /*11d80*/  FADD.FTZ R163, R251, R163 ;  /* 0x000000a3fba37221 */ /* 0x000fe20000010000 */
[----:B------:R-:W-:Y:S01]  /*11d90*/  SHF.R.U32.HI R61, RZ, 0x18, R114 ;  /* 0x00000018ff3d7819 */ /* 0x000fe20000011672 */
[----:B------:R-:W-:Y:S01]  /*11da0*/  FADD.FTZ R153, R239, R153 ;  /* 0x00000099ef997221 */ /* 0x000fe20000010000 */
[----:B------:R-:W-:Y:S01]  /*11db0*/  PRMT R99, R64, 0x5410, R99 ;  /* 0x0000541040637816 */ /* 0x000fe20000000063 */
[C---:B------:R-:W-:Y:S01]  /*11dc0*/  FADD.FTZ R158, R231.reuse, R158 ;  /* 0x0000009ee79e7221 */ /* 0x040fe20000010000 */
[----:B---3--:R-:W2:Y:S01]  /*11dd0*/  LDSM.16.MT88.4 R64, [R178+0x7800] ;  /* 0x00780000b240783b */ /* 0x008ea20000004200 */
        /* <DEDUP_REMOVED lines=19> */
[----:B----4-:R-:W-:Y:S01]  /*11f10*/  IMAD.MOV.U32 R43, RZ, RZ, R128 ;  /* 0x000000ffff2b7224 */ /* 0x010fe200078e0080 */
[----:B------:R-:W-:Y:S01]  /*11f20*/  PRMT R60, R60, 0x5410, R59 ;  /* 0x000054103c3c7816 */ /* 0x000fe2000000003b */
[----:B------:R-:W-:Y:S03]  /*11f30*/  IMAD.MOV.U32 R2, RZ, RZ, R134 ;  /* 0x000000ffff027224 */ /* 0x000fe600078e0086 */
[--C-:B------:R-:W-:Y:S01]  /*11f40*/  HSET2.LE.AND R59, R56, R204.reuse, PT ;  /* 0x000000cc383b7233 */ /* 0x100fe20003803000 */
[----:B------:R-:W-:Y:S01]  /*11f50*/  FADD.FTZ R162, R43, R162 ;  /* 0x000000a22ba27221 */ /* 0x000fe20000010000 */
[--C-:B------:R-:W-:Y:S01]  /*11f60*/  HSET2.LE.AND R56, R57, R204.reuse, PT ;  /* 0x000000cc39387233 */ /* 0x100fe20003803000 */
[----:B------:R-:W-:Y:S01]  /*11f70*/  FADD.FTZ R212, R247, R158 ;  /* 0x0000009ef7d47221 */ /* 0x000fe20000010000 */
[----:B------:R-:W-:Y:S01]  /*11f80*/  PRMT R61, R58, 0x5410, R61 ;  /* 0x000054103a3d7816 */ /* 0x000fe2000000003d */
[----:B-----5:R-:W-:Y:S01]  /*11f90*/  FADD.FTZ R211, R228, R162 ;  /* 0x000000a2e4d37221 */ /* 0x020fe20000010000 */
[--C-:B------:R-:W-:Y:S02]  /*11fa0*/  HSET2.LE.AND R58, R98, R204.reuse, PT ;  /* 0x000000cc623a7233 */ /* 0x100fe40003803000 */
[--C-:B------:R-:W-:Y:S02]  /*11fb0*/  HSET2.LE.AND R57, R99, R204.reuse, PT ;  /* 0x000000cc63397233 */ /* 0x100fe40003803000 */
[----:B------:R-:W-:Y:S02]  /*11fc0*/  LOP3.LUT R56, R56, R54, RZ, 0xc0, !PT ;  /* 0x0000003638387212 */ /* 0x000fe400078ec0ff */
[--C-:B------:R-:W-:Y:S02]  /*11fd0*/  HSET2.LE.AND R54, R96, R204.reuse, PT ;  /* 0x000000cc60367233 */ /* 0x100fe40003803000 */
[----:B------:R-:W-:Y:S02]  /*11fe0*/  LOP3.LUT R58, R58, R52, RZ, 0xc0, !PT ;  /* 0x000000343a3a7212 */ /* 0x000fe400078ec0ff */
[----:B------:R-:W-:Y:S02]  /*11ff0*/  LOP3.LUT R59, R59, R55, RZ, 0xc0, !PT ;  /* 0x000000373b3b7212 */ /* 0x000fe400078ec0ff */
[----:B------:R-:W-:Y:S02]  /*12000*/  LOP3.LUT R57, R57, R53, RZ, 0xc0, !PT ;  /* 0x0000003539397212 */ /* 0x000fe400078ec0ff */
[----:B------:R-:W-:Y:S02]  /*12010*/  F2FP.F16.F32.PACK_AB R45, R228, R128 ;  /* 0x00000080e42d723e */ /* 0x000fe400000000ff */
[--C-:B------:R-:W-:Y:S02]  /*12020*/  HSET2.LE.AND R53, R61, R204.reuse, PT ;  /* 0x000000cc3d357233 */ /* 0x100fe40003803000 */
[--C-:B------:R-:W-:Y:S02]  /*12030*/  HSET2.LE.AND R52, R60, R204.reuse, PT ;  /* 0x000000cc3c347233 */ /* 0x100fe40003803000 */
[----:B------:R-:W-:Y:S02]  /*12040*/  HSET2.LE.AND R55, R97, R204, PT ;  /* 0x000000cc61377233 */ /* 0x000fe40003803000 */
[----:B------:R-:W-:Y:S02]  /*12050*/  F2FP.F16.F32.PACK_AB R60, R250, R249 ;  /* 0x000000f9fa3c723e */ /* 0x000fe400000000ff */
[----:B------:R-:W-:Y:S02]  /*12060*/  F2FP.F16.F32.PACK_AB R44, R171, R129 ;  /* 0x00000081ab2c723e */ /* 0x000fe400000000ff */
[----:B------:R-:W-:Y:S02]  /*12070*/  F2FP.F16.F32.PACK_AB R96, R252, R251 ;  /* 0x000000fbfc60723e */ /* 0x000fe400000000ff */
[----:B------:R-:W-:Y:S01]  /*12080*/  LOP3.LUT R54, R54, R45, RZ, 0xc0, !PT ;  /* 0x0000002d36367212 */ /* 0x000fe200078ec0ff */
[----:B------:R-:W-:Y:S01]  /*12090*/  IMAD.MOV.U32 R45, RZ, RZ, R129 ;  /* 0x000000ffff2d7224 */ /* 0x000fe200078e0081 */
[----:B------:R-:W-:Y:S01]  /*120a0*/  LOP3.LUT R52, R52, R60, RZ, 0xc0, !PT ;  /* 0x0000003c34347212 */ /* 0x000fe200078ec0ff */
[-C--:B------:R-:W-:Y:S01]  /*120b0*/  HMMA.16816.F32 R128, R56, R116.reuse, R4 ;  /* 0x000000743880723c */ /* 0x080fe20000001804 */
[----:B------:R-:W1:Y:S04]  /*120c0*/  LDSM.16.MT88.4 R60, [R177+0x7800] ;  /* 0x00780000b13c783b */ /* 0x000e680000004200 */
[----:B------:R-:W-:Y:S01]  /*120d0*/  LOP3.LUT R53, R53, R96, RZ, 0xc0, !PT ;  /* 0x0000006035357212 */ /* 0x000fe200078ec0ff */
[----:B------:R-:W-:Y:S01]  /*120e0*/  FADD.FTZ R163, R45, R163 ;  /* 0x000000a32da37221 */ /* 0x000fe20000010000 */
[----:B------:R-:W-:Y:S02]  /*120f0*/  LOP3.LUT R55, R55, R44, RZ, 0xc0, !PT ;  /* 0x0000002c37377212 */ /* 0x000fe400078ec0ff */
[----:B------:R-:W3:Y:S02]  /*12100*/  LDSM.16.MT88.4 R4, [R176+0x7800] ;  /* 0x00780000b004783b */ /* 0x000ee40000004200 */
[----:B------:R-:W-:Y:S03]  /*12110*/  FADD.FTZ R210, R171, R163 ;  /* 0x000000a3abd27221 */ /* 0x000fe60000010000 */
        /* <DEDUP_REMOVED lines=11> */
[-C--:B---3--:R-:W-:Y:S06]  /*121d0*/  HMMA.16816.F32 R96, R56, R4.reuse, R48 ;  /* 0x000000043860723c */ /* 0x088fec0000001830 */
[C---:B------:R-:W-:Y:S06]  /*121e0*/  HMMA.16816.F32 R84, R52.reuse, R4, R84 ;  /* 0x000000043454723c */ /* 0x040fec0000001854 */
[-C--:B------:R-:W-:Y:S06]  /*121f0*/  HMMA.16816.F32 R88, R52, R6.reuse, R88 ;  /* 0x000000063458723c */ /* 0x080fec0000001858 */
[----:B------:R-:W-:Y:S01]  /*12200*/  HMMA.16816.F32 R92, R56, R6, R92 ;  /* 0x00000006385c723c */ /* 0x000fe2000000185c */
[----:B------:R-:W-:Y:S11]  /*12210*/  @!UPT UIADD3 URZ, URZ, URZ, URZ ;  /* 0x0000003f3f3ff290 */ /* 0x000ff6000fffe03f */
[----:B------:R-:W-:Y:S01]  /*12220*/  @!UPT UIADD3 URZ, URZ, URZ, URZ ;  /* 0x0000003f3f3ff290 */ /* 0x000fe2000fffe03f */
[----:B------:R-:W-:Y:S11]  /*12230*/  @P2 BRA `(.L_x_791) ;  /* 0xffffffc800442947 */ /* 0x000ff6000383ffff */
.L_x_790:
[----:B------:R-:W1:Y:S01]  /*12240*/  SHFL.BFLY PT, R2, R213, 0x2, 0x1f ;  /* 0x0c401f00d5027f89 */ /* 0x000e6200000e0000 */
[----:B------:R-:W-:Y:S01]  /*12250*/  MOV R12, 0x3f800000 ;  /* 0x3f800000000c7802 */ /* 0x000fe20000000f00 */
[----:B------:R-:W-:Y:S01]  /*12260*/  ULDC UR4, c[0x0][0x38c] ;  /* 0x0000e30000047ab9 */ /* 0x000fe20000000800 */
[----:B------:R-:W-:Y:S01]  /*12270*/  MOV R13, 0x3f800000 ;  /* 0x3f800000000d7802 */ /* 0x000fe20000000f00 */
[----:B------:R-:W2:Y:S01]  /*12280*/  SHFL.BFLY PT, R0, R212, 0x2, 0x1f ;  /* 0x0c401f00d4007f89 */ /* 0x000ea200000e0000 */
[----:B------:R-:W-:Y:S01]  /*12290*/  MOV R10, 0x3f800000 ;  /* 0x3f800000000a7802 */ /* 0x000fe20000000f00 */
[----:B------:R-:W-:Y:S01]  /*122a0*/  UMOV UR5, 0x400 ;  /* 0x0000040000057882 */ /* 0x000fe20000000000 */
[----:B------:R-:W-:Y:S01]  /*122b0*/  MOV R11, 0x3f800000 ;  /* 0x3f800000000b7802 */ /* 0x000fe20000000f00 */
[----:B------:R-:W3:Y:S01]  /*122c0*/  SHFL.BFLY PT, R3, R211, 0x2, 0x1f ;  /* 0x0c401f00d3037f89 */ /* 0x000ee200000e0000 */
[----:B-1----:R-:W-:-:S03]  /*122d0*/  FADD.FTZ R213, R2, R213 ;  /* 0x000000d502d57221 */ /* 0x002fc60000010000 */
[----:B------:R-:W1:Y:S01]  /*122e0*/  SHFL.BFLY PT, R2, R210, 0x2, 0x1f ;  /* 0x0c401f00d2027f89 */ /* 0x000e6200000e0000 */
[----:B--2---:R-:W-:-:S03]  /*122f0*/  FADD.FTZ R212, R0, R212 ;  /* 0x000000d400d47221 */ /* 0x004fc60000010000 */
[----:B------:R-:W2:Y:S01]  /*12300*/  SHFL.BFLY PT, R6, R213, 0x1, 0x1f ;  /* 0x0c201f00d5067f89 */ /* 0x000ea200000e0000 */
[----:B---3--:R-:W-:-:S03]  /*12310*/  FADD.FTZ R211, R3, R211 ;  /* 0x000000d303d37221 */ /* 0x008fc60000010000 */
[----:B------:R-:W3:Y:S04]  /*12320*/  SHFL.BFLY PT, R5, R212, 0x1, 0x1f ;  /* 0x0c201f00d4057f89 */ /* 0x000ee800000e0000 */
[----:B------:R-:W4:Y:S01]  /*12330*/  SHFL.BFLY PT, R4, R211, 0x1, 0x1f ;  /* 0x0c201f00d3047f89 */ /* 0x000f2200000e0000 */
[----:B------:R-:W5:Y:S01]  /*12340*/  S2R R0, SR_TID.X ;  /* 0x0000000000007919 */ /* 0x000f620000002100 */
[----:B-1----:R-:W-:Y:S01]  /*12350*/  FADD.FTZ R210, R2, R210 ;  /* 0x000000d202d27221 */ /* 0x002fe20000010000 */
[----:B--2---:R-:W-:-:S04]  /*12360*/  FADD.FTZ R6, R213, R6 ;  /* 0x00000006d5067221 */ /* 0x004fc80000010000 */
[----:B------:R-:W1:Y:S01]  /*12370*/  SHFL.BFLY PT, R3, R210, 0x1, 0x1f ;  /* 0x0c201f00d2037f89 */ /* 0x000e6200000e0000 */
[----:B---3--:R-:W-:Y:S01]  /*12380*/  FADD.FTZ R5, R212, R5 ;  /* 0x00000005d4057221 */ /* 0x008fe20000010000 */
[----:B------:R-:W-:Y:S01]  /*12390*/  FSETP.NE.FTZ.AND P5, PT, R6, RZ, PT ;  /* 0x000000ff0600720b */ /* 0x000fe20003fb5000 */
[----:B----4-:R-:W-:-:S03]  /*123a0*/  FADD.FTZ R4, R211, R4 ;  /* 0x00000004d3047221 */ /* 0x010fc60000010000 */
[----:B------:R-:W-:Y:S02]  /*123b0*/  FSETP.NE.FTZ.AND P4, PT, R5, RZ, PT ;  /* 0x000000ff0500720b */ /* 0x000fe40003f95000 */
[----:B------:R-:W-:-:S07]  /*123c0*/  FSETP.NE.FTZ.AND P3, PT, R4, RZ, PT ;  /* 0x000000ff0400720b */ /* 0x000fce0003f75000 */
[----:B------:R-:W2:Y:S01]  /*123d0*/  @P5 MUFU.RCP R12, R6 ;  /* 0x00000006000c5308 */ /* 0x000ea20000001000 */
[----:B-----5:R-:W-:-:S04]  /*123e0*/  SHF.R.S32.HI R2, RZ, 0x1f, R0 ;  /* 0x0000001fff027819 */ /* 0x020fc80000011400 */
[-C--:B------:R-:W-:Y:S01]  /*123f0*/  LEA.HI R9, R2, R0.reuse, RZ, 0x2 ;  /* 0x0000000002097211 */ /* 0x080fe200078f10ff */
[----:B-1----:R-:W-:Y:S02]  /*12400*/  FADD.FTZ R3, R210, R3 ;  /* 0x00000003d2037221 */ /* 0x002fe40000010000 */
[----:B------:R-:W1:Y:S01]  /*12410*/  @P4 MUFU.RCP R13, R5 ;  /* 0x00000005000d4308 */ /* 0x000e620000001000 */
[----:B------:R-:W-:Y:S02]  /*12420*/  LEA.HI R2, R2, R0, RZ, 0x5 ;  /* 0x0000000002027211 */ /* 0x000fe400078f28ff */
[--C-:B------:R-:W-:Y:S02]  /*12430*/  SHF.R.S32.HI R8, RZ, 0x2, R9.reuse ;  /* 0x00000002ff087819 */ /* 0x100fe40000011409 */
[----:B------:R-:W-:Y:S02]  /*12440*/  FSETP.NE.FTZ.AND P6, PT, R3, RZ, PT ;  /* 0x000000ff0300720b */ /* 0x000fe40003fd5000 */
[----:B------:R-:W-:Y:S01]  /*12450*/  SHF.R.S32.HI R7, RZ, 0x1f, R9 ;  /* 0x0000001fff077819 */ /* 0x000fe20000011409 */
[----:B------:R-:W3:Y:S01]  /*12460*/  @P3 MUFU.RCP R10, R4 ;  /* 0x00000004000a3308 */ /* 0x000ee20000001000 */
[----:B--2---:R-:W-:Y:S01]  /*12470*/  FMUL.FTZ R12, R12, UR4 ;  /* 0x000000040c0c7c20 */ /* 0x004fe20008410000 */
[----:B------:R-:W-:-:S02]  /*12480*/  LOP3.LUT R9, R9, 0x3ffffffc, RZ, 0xc0, !PT ;  /* 0x3ffffffc09097812 */ /* 0x000fc400078ec0ff */
[----:B------:R-:W-:Y:S01]  /*12490*/  LEA.HI R7, R7, R8, RZ, 0x3 ;  /* 0x0000000807077211 */ /* 0x000fe200078f18ff */
[C---:B------:R-:W-:Y:S01]  /*124a0*/  FMUL.FTZ R128, R12.reuse, R128 ;  /* 0x000000800c807220 */ /* 0x040fe20000410000 */
[----:B------:R-:W-:Y:S01]  /*124b0*/  IADD3 R9, -R9, R0, RZ ;  /* 0x0000000009097210 */ /* 0x000fe20007ffe1ff */
[C---:B------:R-:W-:Y:S01]  /*124c0*/  FMUL.FTZ R129, R12.reuse, R129 ;  /* 0x000000810c817220 */ /* 0x040fe20000410000 */
[----:B------:R-:W-:Y:S01]  /*124d0*/  LOP3.LUT R7, R7, 0xfffffff8, RZ, 0xc0, !PT ;  /* 0xfffffff807077812 */ /* 0x000fe200078ec0ff */
[----:B-1----:R-:W-:Y:S01]  /*124e0*/  FMUL.FTZ R13, R13, UR4 ;  /* 0x000000040d0d7c20 */ /* 0x002fe20008410000 */
[----:B------:R-:W1:Y:S01]  /*124f0*/  @P6 MUFU.RCP R11, R3 ;  /* 0x00000003000b6308 */ /* 0x000e620000001000 */
[----:B------:R-:W-:Y:S01]  /*12500*/  FMUL.FTZ R116, R12, R116 ;  /* 0x000000740c747220 */ /* 0x000fe20000410000 */
[----:B------:R-:W-:Y:S01]  /*12510*/  IADD3 R7, R8, -R7, RZ ;  /* 0x8000000708077210 */ /* 0x000fe20007ffe0ff */
[C---:B------:R-:W-:Y:S01]  /*12520*/  FMUL.FTZ R130, R13.reuse, R130 ;  /* 0x000000820d827220 */ /* 0x040fe20000410000 */
[----:B------:R-:W-:Y:S01]  /*12530*/  SHF.R.S32.HI R8, RZ, 0x5, R2 ;  /* 0x00000005ff087819 */ /* 0x000fe20000011402 */
[----:B------:R-:W-:Y:S01]  /*12540*/  FMUL.FTZ R131, R13, R131 ;  /* 0x000000830d837220 */ /* 0x000fe20000410000 */
[C---:B------:R-:W-:Y:S01]  /*12550*/  SHF.L.U32 R14, R7.reuse, 0x6, RZ ;  /* 0x00000006070e7819 */ /* 0x040fe200000006ff */
[----:B---3--:R-:W-:Y:S01]  /*12560*/  FMUL.FTZ R10, R10, UR4 ;  /* 0x000000040a0a7c20 */ /* 0x008fe20008410000 */
[----:B------:R-:W-:Y:S01]  /*12570*/  R2P PR, R7, 0x6 ;  /* 0x0000000607007804 */ /* 0x000fe20000000000 */
[C---:B------:R-:W-:Y:S01]  /*12580*/  FMUL.FTZ R118, R13.reuse, R118 ;  /* 0x000000760d767220 */ /* 0x040fe20000410000 */
[----:B------:R-:W-:Y:S01]  /*12590*/  LOP3.LUT R14, R14, 0x1c0, RZ, 0xc0, !PT ;  /* 0x000001c00e0e7812 */ /* 0x000fe200078ec0ff */
[----:B------:R-:W-:Y:S01]  /*125a0*/  FMUL.FTZ R119, R13, R119 ;  /* 0x000000770d777220 */ /* 0x000fe20000410000 */
[----:B------:R-:W-:Y:S01]  /*125b0*/  LOP3.LUT R7, R7, 0x1, RZ, 0xc0, !PT ;  /* 0x0000000107077812 */ /* 0x000fe200078ec0ff */
[C---:B------:R-:W-:Y:S01]  /*125c0*/  FMUL.FTZ R114, R13.reuse, R114 ;  /* 0x000000720d727220 */ /* 0x040fe20000410000 */
[----:B------:R-:W-:Y:S01]  /*125d0*/  LEA R9, R8, R9, 0x9 ;  /* 0x0000000908097211 */ /* 0x000fe200078e48ff */
[----:B------:R-:W-:Y:S01]  /*125e0*/  FMUL.FTZ R115, R13, R115 ;  /* 0x000000730d737220 */ /* 0x000fe20000410000 */
[----:B------:R-:W-:Y:S01]  /*125f0*/  LEA.HI R14, R14, R14, RZ, 0x1d ;  /* 0x0000000e0e0e7211 */ /* 0x000fe200078fe8ff */
[----:B-1----:R-:W-:Y:S01]  /*12600*/  FMUL.FTZ R11, R11, UR4 ;  /* 0x000000040b0b7c20 */ /* 0x002fe20008410000 */
        /* <DEDUP_REMOVED lines=11> */
[----:B------:R-:W-:Y:S01]  /*126c0*/  ISETP.NE.U32.AND P0, PT, R7, 0x1, PT ;  /* 0x000000010700780c */ /* 0x000fe20003f05070 */
[C---:B------:R-:W-:Y:S01]  /*126d0*/  FMUL.FTZ R117, R12.reuse, R117 ;  /* 0x000000750c757220 */ /* 0x040fe20000410000 */
[----:B------:R-:W-:Y:S01]  /*126e0*/  MOV R7, 0x10 ;  /* 0x0000001000077802 */ /* 0x000fe20000000f00 */
[C---:B------:R-:W-:Y:S01]  /*126f0*/  FMUL.FTZ R112, R12.reuse, R112 ;  /* 0x000000700c707220 */ /* 0x040fe20000410000 */
[----:B------:R-:W-:Y:S01]  /*12700*/  LEA R9, R9, R14, 0x1 ;  /* 0x0000000e09097211 */ /* 0x000fe200078e08ff */
        /* <DEDUP_REMOVED lines=8> */
[----:B-1----:R-:W-:Y:S01]  /*12790*/  ULEA UR4, UR4, UR5, 0x18 ;  /* 0x0000000504047291 */ /* 0x002fe2000f8ec03f */
[C---:B------:R-:W-:Y:S01]  /*127a0*/  FMUL.FTZ R97, R12.reuse, R97 ;  /* 0x000000610c617220 */ /* 0x040fe20000410000 */
[C---:B------:R-:W-:Y:S01]  /*127b0*/  FMUL.FTZ R92, R12.reuse, R92 ;  /* 0x0000005c0c5c7220 */ /* 0x040fe20000410000 */
[----:B------:R-:W-:Y:S01]  /*127c0*/  FMUL.FTZ R12, R12, R93 ;  /* 0x0000005d0c0c7220 */ /* 0x000fe20000410000 */
[----:B------:R-:W-:Y:S01]  /*127d0*/  F2FP.F16.F32.PACK_AB R94, R13, R94 ;  /* 0x0000005e0d5e723e */ /* 0x000fe200000000ff */
[C---:B------:R-:W-:Y:S01]  /*127e0*/  FMUL.FTZ R124, R10.reuse, R124 ;  /* 0x0000007c0a7c7220 */ /* 0x040fe20000410000 */
[C---:B------:R-:W-:Y:S01]  /*127f0*/  FMUL.FTZ R125, R10.reuse, R125 ;  /* 0x0000007d0a7d7220 */ /* 0x040fe20000410000 */
[C---:B------:R-:W-:Y:S01]  /*12800*/  FMUL.FTZ R126, R11.reuse, R126 ;  /* 0x0000007e0b7e7220 */ /* 0x040fe20000410000 */
[----:B------:R-:W-:Y:S01]  /*12810*/  FMUL.FTZ R127, R11, R127 ;  /* 0x0000007f0b7f7220 */ /* 0x000fe20000410000 */
[----:B------:R-:W-:Y:S01]  /*12820*/  SEL R7, R7, 0xfffffff0, P0 ;  /* 0xfffffff007077807 */ /* 0x000fe20000000000 */
[C---:B------:R-:W-:Y:S01]  /*12830*/  FMUL.FTZ R120, R10.reuse, R120 ;  /* 0x000000780a787220 */ /* 0x040fe20000410000 */
[----:B------:R-:W-:Y:S01]  /*12840*/  LEA R9, R9, UR4, 0x1 ;  /* 0x0000000409097c11 */ /* 0x000fe2000f8e08ff */
[C---:B------:R-:W-:Y:S01]  /*12850*/  FMUL.FTZ R121, R10.reuse, R121 ;  /* 0x000000790a797220 */ /* 0x040fe20000410000 */
[----:B------:R-:W-:Y:S01]  /*12860*/  MOV R13, 0x20 ;  /* 0x00000020000d7802 */ /* 0x000fe20000000f00 */
[C---:B------:R-:W-:Y:S01]  /*12870*/  FMUL.FTZ R122, R11.reuse, R122 ;  /* 0x0000007a0b7a7220 */ /* 0x040fe20000410000 */
[----:B------:R-:W-:Y:S01]  /*12880*/  FMUL.FTZ R123, R11, R123 ;  /* 0x0000007b0b7b7220 */ /* 0x000fe20000410000 */
[----:B------:R-:W-:Y:S01]  /*12890*/  F2FP.F16.F32.PACK_AB R128, R129, R128 ;  /* 0x000000808180723e */ /* 0x000fe200000000ff */
[C---:B------:R-:W-:Y:S01]  /*128a0*/  FMUL.FTZ R108, R10.reuse, R108 ;  /* 0x0000006c0a6c7220 */ /* 0x040fe20000410000 */
[----:B------:R-:W-:Y:S01]  /*128b0*/  F2FP.F16.F32.PACK_AB R130, R131, R130 ;  /* 0x000000828382723e */ /* 0x000fe200000000ff */
[----:B------:R-:W-:Y:S01]  /*128c0*/  FMUL.FTZ R109, R10, R109 ;  /* 0x0000006d0a6d7220 */ /* 0x000fe20000410000 */
[----:B------:R-:W-:Y:S01]  /*128d0*/  F2FP.F16.F32.PACK_AB R92, R12, R92 ;  /* 0x0000005c0c5c723e */ /* 0x000fe200000000ff */
[----:B------:R-:W-:Y:S01]  /*128e0*/  FMUL.FTZ R110, R11, R110 ;  /* 0x0000006e0b6e7220 */ /* 0x000fe20000410000 */
[----:B------:R-:W-:Y:S01]  /*128f0*/  F2FP.F16.F32.PACK_AB R116, R117, R116 ;  /* 0x000000747574723e */ /* 0x000fe200000000ff */
[----:B------:R-:W-:Y:S01]  /*12900*/  FMUL.FTZ R111, R11, R111 ;  /* 0x0000006f0b6f7220 */ /* 0x000fe20000410000 */
[----:B------:R-:W-:Y:S01]  /*12910*/  F2FP.F16.F32.PACK_AB R118, R119, R118 ;  /* 0x000000767776723e */ /* 0x000fe200000000ff */
[----:B------:R-:W-:Y:S01]  /*12920*/  STS [R9], R128 ;  /* 0x0000008009007388 */ /* 0x000fe20000000800 */
[----:B------:R-:W-:Y:S01]  /*12930*/  IADD3 R12, R9, R7, RZ ;  /* 0x00000007090c7210 */ /* 0x000fe20007ffe0ff */
[C---:B------:R-:W-:Y:S01]  /*12940*/  FMUL.FTZ R104, R10.reuse, R104 ;  /* 0x000000680a687220 */ /* 0x040fe20000410000 */
[----:B------:R-:W-:Y:S01]  /*12950*/  SEL R15, R13, 0xffffffe0, !P1 ;  /* 0xffffffe00d0f7807 */ /* 0x000fe20004800000 */
[----:B------:R-:W-:Y:S01]  /*12960*/  STS [R9+0x400], R130 ;  /* 0x0004008209007388 */ /* 0x000fe20000000800 */
[----:B------:R-:W-:Y:S01]  /*12970*/  F2FP.F16.F32.PACK_AB R124, R125, R124 ;  /* 0x0000007c7d7c723e */ /* 0x000fe200000000ff */
[----:B------:R-:W-:Y:S01]  /*12980*/  FMUL.FTZ R105, R10, R105 ;  /* 0x000000690a697220 */ /* 0x000fe20000410000 */
[----:B------:R-:W-:Y:S01]  /*12990*/  F2FP.F16.F32.PACK_AB R126, R127, R126 ;  /* 0x0000007e7f7e723e */ /* 0x000fe200000000ff */
[----:B------:R-:W-:Y:S01]  /*129a0*/  STS [R12], R116 ;  /* 0x000000740c007388 */ /* 0x000fe20000000800 */
[----:B------:R-:W-:Y:S01]  /*129b0*/  ISETP.NE.AND P1, PT, R190, -0x1, PT ;  /* 0xffffffffbe00780c */ /* 0x000fe20003f25270 */
[----:B------:R-:W-:Y:S01]  /*129c0*/  FMUL.FTZ R106, R11, R106 ;  /* 0x0000006a0b6a7220 */ /* 0x000fe20000410000 */
[----:B------:R-:W-:Y:S01]  /*129d0*/  F2FP.F16.F32.PACK_AB R120, R121, R120 ;  /* 0x000000787978723e */ /* 0x000fe200000000ff */
[----:B------:R-:W-:Y:S01]  /*129e0*/  STS [R12+0x400], R118 ;  /* 0x000400760c007388 */ /* 0x000fe20000000800 */
[----:B------:R-:W-:Y:S01]  /*129f0*/  F2FP.F16.F32.PACK_AB R122, R123, R122 ;  /* 0x0000007a7b7a723e */ /* 0x000fe200000000ff */
[----:B------:R-:W-:Y:S01]  /*12a00*/  FMUL.FTZ R107, R11, R107 ;  /* 0x0000006b0b6b7220 */ /* 0x000fe20000410000 */
[C---:B------:R-:W-:Y:S01]  /*12a10*/  IADD3 R14, R9.reuse, 0x40, RZ ;  /* 0x00000040090e7810 */ /* 0x040fe20007ffe0ff */
[----:B------:R-:W-:Y:S01]  /*12a20*/  STS [R9+0x2000], R124 ;  /* 0x0020007c09007388 */ /* 0x000fe20000000800 */
[----:B------:R-:W-:Y:S01]  /*12a30*/  @P2 IADD3 R14, R9, -0x40, RZ ;  /* 0xffffffc0090e2810 */ /* 0x000fe20007ffe0ff */
[C---:B------:R-:W-:Y:S01]  /*12a40*/  FMUL.FTZ R76, R10.reuse, R76 ;  /* 0x0000004c0a4c7220 */ /* 0x040fe20000410000 */
[----:B------:R-:W-:Y:S01]  /*12a50*/  F2FP.F16.F32.PACK_AB R112, R113, R112 ;  /* 0x000000707170723e */ /* 0x000fe200000000ff */
[----:B------:R1:W-:Y:S01]  /*12a60*/  STS [R9+0x2400], R126 ;  /* 0x0024007e09007388 */ /* 0x0003e20000000800 */
[----:B------:R-:W-:Y:S01]  /*12a70*/  F2FP.F16.F32.PACK_AB R114, R115, R114 ;  /* 0x000000727372723e */ /* 0x000fe200000000ff */
[C---:B------:R-:W-:Y:S01]  /*12a80*/  FMUL.FTZ R77, R10.reuse, R77 ;  /* 0x0000004d0a4d7220 */ /* 0x040fe20000410000 */
[----:B------:R-:W-:Y:S01]  /*12a90*/  IADD3 R13, R9, R15, RZ ;  /* 0x0000000f090d7210 */ /* 0x000fe20007ffe0ff */
[----:B------:R-:W-:Y:S01]  /*12aa0*/  STS [R12+0x2000], R120 ;  /* 0x002000780c007388 */ /* 0x000fe20000000800 */
[----:B------:R-:W-:Y:S01]  /*12ab0*/  F2FP.F16.F32.PACK_AB R68, R69, R68 ;  /* 0x000000444544723e */ /* 0x000fe200000000ff */
[----:B------:R-:W-:Y:S01]  /*12ac0*/  FMUL.FTZ R78, R11, R78 ;  /* 0x0000004e0b4e7220 */ /* 0x000fe20000410000 */
[----:B------:R-:W-:Y:S01]  /*12ad0*/  F2FP.F16.F32.PACK_AB R70, R71, R70 ;  /* 0x000000464746723e */ /* 0x000fe200000000ff */
[----:B------:R2:W-:Y:S01]  /*12ae0*/  STS [R12+0x2400], R122 ;  /* 0x0024007a0c007388 */ /* 0x0005e20000000800 */
[----:B------:R-:W-:Y:S01]  /*12af0*/  F2FP.F16.F32.PACK_AB R108, R109, R108 ;  /* 0x0000006c6d6c723e */ /* 0x000fe200000000ff */
[----:B------:R-:W-:Y:S01]  /*12b00*/  FMUL.FTZ R79, R11, R79 ;  /* 0x0000004f0b4f7220 */ /* 0x000fe20000410000 */
[----:B------:R-:W-:Y:S01]  /*12b10*/  F2FP.F16.F32.PACK_AB R110, R111, R110 ;  /* 0x0000006e6f6e723e */ /* 0x000fe200000000ff */
[----:B------:R-:W-:Y:S01]  /*12b20*/  STS [R13], R112 ;  /* 0x000000700d007388 */ /* 0x000fe20000000800 */
[C---:B------:R-:W-:Y:S01]  /*12b30*/  FMUL.FTZ R100, R10.reuse, R100 ;  /* 0x000000640a647220 */ /* 0x040fe20000410000 */
[C---:B------:R-:W-:Y:S01]  /*12b40*/  FMUL.FTZ R101, R10.reuse, R101 ;  /* 0x000000650a657220 */ /* 0x040fe20000410000 */
[C---:B------:R-:W-:Y:S01]  /*12b50*/  FMUL.FTZ R102, R11.reuse, R102 ;  /* 0x000000660b667220 */ /* 0x040fe20000410000 */
[----:B------:R-:W-:Y:S01]  /*12b60*/  STS [R13+0x400], R114 ;  /* 0x000400720d007388 */ /* 0x000fe20000000800 */
        /* <DEDUP_REMOVED lines=9> */
[----:B-1----:R-:W-:Y:S01]  /*12c00*/  IADD3 R9, R12, R15, RZ ;  /* 0x0000000f0c097210 */ /* 0x002fe20007ffe0ff */
[C---:B------:R-:W-:Y:S01]  /*12c10*/  FMUL.FTZ R88, R10.reuse, R88 ;  /* 0x000000580a587220 */ /* 0x040fe20000410000 */
[----:B------:R-:W-:Y:S01]  /*12c20*/  F2FP.F16.F32.PACK_AB R80, R81, R80 ;  /* 0x000000505150723e */ /* 0x000fe200000000ff */
[----:B------:R-:W-:Y:S01]  /*12c30*/  FMUL.FTZ R10, R10, R89 ;  /* 0x000000590a0a7220 */ /* 0x000fe20000410000 */
[----:B------:R-:W-:Y:S01]  /*12c40*/  F2FP.F16.F32.PACK_AB R82, R83, R82 ;  /* 0x000000525352723e */ /* 0x000fe200000000ff */
[----:B------:R-:W-:Y:S01]  /*12c50*/  STS [R9], R68 ;  /* 0x0000004409007388 */ /* 0x000fe20000000800 */
[----:B------:R-:W-:-:S02]  /*12c60*/  F2FP.F16.F32.PACK_AB R76, R77, R76 ;  /* 0x0000004c4d4c723e */ /* 0x000fc400000000ff */
[----:B--2---:R-:W-:Y:S01]  /*12c70*/  IADD3 R12, R15, 0x400, R14 ;  /* 0x000004000f0c7810 */ /* 0x004fe20007ffe00e */
[----:B------:R-:W-:Y:S01]  /*12c80*/  STS [R9+0x400], R70 ;  /* 0x0004004609007388 */ /* 0x000fe20000000800 */
[----:B------:R-:W-:Y:S02]  /*12c90*/  F2FP.F16.F32.PACK_AB R78, R79, R78 ;  /* 0x0000004e4f4e723e */ /* 0x000fe400000000ff */
[C---:B------:R-:W-:Y:S01]  /*12ca0*/  IADD3 R16, R7.reuse, R12, RZ ;  /* 0x0000000c07107210 */ /* 0x040fe20007ffe0ff */
[----:B------:R-:W-:Y:S01]  /*12cb0*/  STS [R13+0x2000], R108 ;  /* 0x0020006c0d007388 */ /* 0x000fe20000000800 */
[----:B------:R-:W-:Y:S02]  /*12cc0*/  IADD3 R7, R7, R14, RZ ;  /* 0x0000000e07077210 */ /* 0x000fe40007ffe0ff */
        /* <DEDUP_REMOVED lines=10> */
[----:B------:R-:W-:Y:S04]  /*12d70*/  STS [R14], R72 ;  /* 0x000000480e007388 */ /* 0x000fe80000000800 */
[----:B------:R-:W-:Y:S04]  /*12d80*/  STS [R14+0x400], R74 ;  /* 0x0004004a0e007388 */ /* 0x000fe80000000800 */
[----:B------:R-:W-:Y:S04]  /*12d90*/  STS [R7], R80 ;  /* 0x0000005007007388 */ /* 0x000fe80000000800 */
[----:B------:R-:W-:Y:S01]  /*12da0*/  STS [R7+0x400], R82 ;  /* 0x0004005207007388 */ /* 0x000fe20000000800 */
[----:B-1----:R-:W1:Y:S03]  /*12db0*/  @P1 LDC.64 R12, c[0x0][0x298] ;  /* 0x0000a600ff0c1b82 */ /* 0x002e660000000a00 */
[----:B------:R-:W-:Y:S04]  /*12dc0*/  STS [R14+0x2000], R76 ;  /* 0x0020004c0e007388 */ /* 0x000fe80000000800 */
[----:B------:R-:W-:Y:S01]  /*12dd0*/  STS [R14+0x2400], R78 ;  /* 0x0024004e0e007388 */ /* 0x000fe20000000800 */
[----:B--2---:R-:W-:-:S02]  /*12de0*/  IADD3 R9, R15, R14, RZ ;  /* 0x0000000e0f097210 */ /* 0x004fc40007ffe0ff */
[----:B------:R-:W-:Y:S01]  /*12df0*/  IADD3 R15, R15, R7, RZ ;  /* 0x000000070f0f7210 */ /* 0x000fe20007ffe0ff */
[----:B------:R-:W-:Y:S04]  /*12e00*/  STS [R7+0x2000], R100 ;  /* 0x0020006407007388 */ /* 0x000fe80000000800 */
[----:B------:R2:W-:Y:S04]  /*12e10*/  STS [R7+0x2400], R102 ;  /* 0x0024006607007388 */ /* 0x0005e80000000800 */
[----:B------:R-:W-:Y:S04]  /*12e20*/  STS [R9], R96 ;  /* 0x0000006009007388 */ /* 0x000fe80000000800 */
[----:B------:R-:W-:Y:S01]  /*12e30*/  STS [R9+0x400], R98 ;  /* 0x0004006209007388 */ /* 0x000fe20000000800 */
[----:B-1----:R-:W-:-:S03]  /*12e40*/  @P1 IMAD.WIDE.U32 R18, R190, R12, RZ ;  /* 0x0000000cbe121225 */ /* 0x002fc600078e00ff */
[----:B------:R-:W-:Y:S01]  /*12e50*/  STS [R15], R92 ;  /* 0x0000005c0f007388 */ /* 0x000fe20000000800 */
[----:B------:R-:W-:-:S03]  /*12e60*/  @P1 IMAD R13, R190, R13, R19 ;  /* 0x0000000dbe0d1224 */ /* 0x000fc600078e0213 */
[----:B------:R-:W-:Y:S04]  /*12e70*/  STS [R16], R94 ;  /* 0x0000005e10007388 */ /* 0x000fe80000000800 */
[----:B------:R-:W-:Y:S04]  /*12e80*/  STS [R9+0x2000], R84 ;  /* 0x0020005409007388 */ /* 0x000fe80000000800 */
[----:B------:R1:W-:Y:S01]  /*12e90*/  STS [R9+0x2400], R86 ;  /* 0x0024005609007388 */ /* 0x0003e20000000800 */
[C---:B--2---:R-:W-:Y:S01]  /*12ea0*/  FMUL.FTZ R7, R11.reuse, R90 ;  /* 0x0000005a0b077220 */ /* 0x044fe20000410000 */
[----:B------:R-:W-:-:S05]  /*12eb0*/  FMUL.FTZ R11, R11, R91 ;  /* 0x0000005b0b0b7220 */ /* 0x000fca0000410000 */
[----:B------:R-:W-:Y:S02]  /*12ec0*/  F2FP.F16.F32.PACK_AB R7, R11, R7 ;  /* 0x000000070b07723e */ /* 0x000fe400000000ff */
[----:B-1----:R-:W-:Y:S01]  /*12ed0*/  @P1 MOV R9, R18 ;  /* 0x0000001200091202 */ /* 0x002fe20000000f00 */
[----:B------:R-:W-:Y:S06]  /*12ee0*/  @P1 BRA `(.L_x_794) ;  /* 0x0000000000201947 */ /* 0x000fec0003800000 */
[----:B------:R-:W1:Y:S01]  /*12ef0*/  S2R R12, SR_CTAID.Y ;  /* 0x00000000000c7919 */ /* 0x000e620000002600 */
[----:B------:R-:W2:Y:S01]  /*12f00*/  LDC.64 R10, c[0x0][0x290] ;  /* 0x0000a400ff0a7b82 */ /* 0x000ea20000000a00 */
[----:B-1----:R-:W-:Y:S01]  /*12f10*/  SHF.R.S32.HI R9, RZ, 0x1f, R12 ;  /* 0x0000001fff097819 */ /* 0x002fe2000001140c */
[----:B--2---:R-:W-:-:S04]  /*12f20*/  IMAD.WIDE.U32 R18, R12, R10, RZ ;  /* 0x0000000a0c127225 */ /* 0x004fc800078e00ff */
[----:B------:R-:W-:-:S04]  /*12f30*/  IMAD R9, R9, R10, RZ ;  /* 0x0000000a09097224 */ /* 0x000fc800078e02ff */
[----:B------:R-:W-:Y:S01]  /*12f40*/  IMAD R11, R12, R11, R9 ;  /* 0x0000000b0c0b7224 */ /* 0x000fe200078e0209 */
[----:B------:R-:W-:-:S04]  /*12f50*/  MOV R9, R18 ;  /* 0x0000001200097202 */ /* 0x000fc80000000f00 */
[----:B------:R-:W-:-:S07]  /*12f60*/  IADD3 R13, R19, R11, RZ ;  /* 0x0000000b130d7210 */ /* 0x000fce0007ffe0ff */
.L_x_794:
[----:B------:R1:W-:Y:S01]  /*12f70*/  STS [R15+0x2000], R88 ;  /* 0x002000580f007388 */ /* 0x0003e20000000800 */
[----:B------:R-:W-:Y:S01]  /*12f80*/  ULDC.U8 UR5, c[0x0][0x3d8] ;  /* 0x0000f60000057ab9 */ /* 0x000fe20000000000 */
[----:B------:R-:W2:Y:S01]  /*12f90*/  @P5 LDC R21, c[0x0][0x2e8] ;  /* 0x0000ba00ff155b82 */ /* 0x000ea20000000800 */
[----:B------:R-:W-:Y:S01]  /*12fa0*/  ISETP.NE.AND P0, PT, RZ, UR5, PT ;  /* 0x00000005ff007c0c */ /* 0x000fe2000bf05270 */
[----:B------:R-:W3:Y:S01]  /*12fb0*/  S2R R12, SR_CTAID.Z ;  /* 0x00000000000c7919 */ /* 0x000ee20000002700 */
[----:B------:R-:W-:Y:S01]  /*12fc0*/  ULDC.U8 UR4, c[0x0][0x3d9] ;  /* 0x0000f64000047ab9 */ /* 0x000fe20000000000 */
[----:B------:R-:W4:Y:S01]  /*12fd0*/  @P4 MUFU.LG2 R20, R5 ;  /* 0x0000000500144308 */ /* 0x000f220000000c00 */
[----:B------:R-:W-:Y:S01]  /*12fe0*/  ISETP.EQ.AND P0, PT, RZ, UR4, P0 ;  /* 0x00000004ff007c0c */ /* 0x000fe20008702270 */
[----:B------:R-:W2:Y:S01]  /*12ff0*/  S2R R14, SR_CTAID.X ;  /* 0x00000000000e7919 */ /* 0x000ea20000002500 */
[----:B------:R-:W-:Y:S01]  /*13000*/  ISETP.NE.AND P2, PT, RZ, UR4, PT ;  /* 0x00000004ff007c0c */ /* 0x000fe2000bf45270 */
[----:B------:R-:W2:Y:S01]  /*13010*/  @P4 LDC R19, c[0x0][0x2e8] ;  /* 0x0000ba00ff134b82 */ /* 0x000ea20000000800 */
[----:B------:R-:W2:Y:S02]  /*13020*/  S2R R11, SR_TID.X ;  /* 0x00000000000b7919 */ /* 0x000ea40000002100 */
[----:B------:R-:W-:Y:S01]  /*13030*/  P2R R17, PR, RZ, 0x4 ;  /* 0x00000004ff117803 */ /* 0x000fe20000000000 */
[----:B------:R-:W2:Y:S01]  /*13040*/  @P3 MUFU.LG2 R23, R4 ;  /* 0x0000000400173308 */ /* 0x000ea20000000c00 */
[----:B------:R5:W-:Y:S03]  /*13050*/  STS [R16+0x2000], R7 ;  /* 0x0020000710007388 */ /* 0x000be60000000800 */
[----:B------:R-:W2:Y:S02]  /*13060*/  @P3 LDC R18, c[0x0][0x2e8] ;  /* 0x0000ba00ff123b82 */ /* 0x000ea40000000800 */
[----:B------:R-:W-:-:S02]  /*13070*/  @!P0 CS2R R26, SRZ ;  /* 0x00000000001a8805 */ /* 0x000fc4000001ff00 */
[----:B------:R5:W2:Y:S01]  /*13080*/  @P5 MUFU.LG2 R10, R6 ;  /* 0x00000006000a5308 */ /* 0x000aa20000000c00 */
[----:B-1----:R-:W1:Y:S03]  /*13090*/  S2R R15, SR_CTAID.Y ;  /* 0x00000000000f7919 */ /* 0x002e660000002600 */
[----:B-----5:R-:W1:Y:S01]  /*130a0*/  @P2 LDC.64 R6, c[0x0][0x2c0] ;  /* 0x0000b000ff062b82 */ /* 0x020e620000000a00 */
[----:B------:R-:W-:Y:S01]  /*130b0*/  @!P0 PLOP3.LUT P2, PT, PT, PT, PT, 0x8, 0x0 ;  /* 0x000000000000881c */ /* 0x000fe20003f4e170 */
[----:B---34-:R-:W-:-:S12]  /*130c0*/  @!P0 BRA `(.L_x_795) ;  /* 0x0000000000188947 */ /* 0x018fd80003800000 */
[----:B------:R-:W3:Y:S01]  /*130d0*/  S2R R4, SR_CTAID.Y ;  /* 0x0000000000047919 */ /* 0x000ee20000002600 */
[----:B------:R-:W3:Y:S01]  /*130e0*/  LDC R5, c[0x0][0x2c4] ;  /* 0x0000b100ff057b82 */ /* 0x000ee20000000800 */
[----:B------:R-:W-:Y:S01]  /*130f0*/  PLOP3.LUT P2, PT, PT, PT, PT, 0x80, 0x0 ;  /* 0x000000000000781c */ /* 0x000fe20003f4f070 */
[----:B---3--:R-:W-:-:S05]  /*13100*/  IMAD R4, R4, R5, RZ ;  /* 0x0000000504047224 */ /* 0x008fca00078e02ff */
[----:B------:R-:W-:-:S04]  /*13110*/  SEL R26, R4, R190, !P1 ;  /* 0x000000be041a7207 */ /* 0x000fc80004800000 */
[----:B------:R-:W-:Y:S02]  /*13120*/  SHF.R.S32.HI R27, RZ, 0x1f, R26 ;  /* 0x0000001fff1b7819 */ /* 0x000fe4000001141a */
.L_x_795:
[----:B------:R-:W-:Y:S02]  /*13130*/  ISETP.NE.AND P0, PT, R17, RZ, PT ;  /* 0x000000ff1100720c */ /* 0x000fe40003f05270 */
[----:B------:R-:W-:-:S11]  /*13140*/  MOV R17, 0x7f800000 ;  /* 0x7f80000000117802 */ /* 0x000fd60000000f00 */
[----:B------:R-:W3:Y:S01]  /*13150*/  @P0 LDC R16, c[0x0][0x2c0] ;  /* 0x0000b000ff100b82 */ /* 0x000ee20000000800 */
[----:B-1----:R-:W-:Y:S01]  /*13160*/  @P0 IMAD R25, R7, R6, RZ ;  /* 0x0000000607190224 */ /* 0x002fe200078e02ff */
[----:B------:R-:W-:Y:S01]  /*13170*/  @P0 MOV R24, 0x1 ;  /* 0x0000000100180802 */ /* 0x000fe20000000f00 */
[----:B------:R-:W-:Y:S06]  /*13180*/  @P0 BRA `(.L_x_796) ;  /* 0x0000000000180947 */ /* 0x000fec0003800000 */
[----:B------:R-:W1:Y:S01]  /*13190*/  LDC R25, c[0x0][0x2c4] ;  /* 0x0000b100ff197b82 */ /* 0x000e620000000800 */
[----:B------:R-:W-:Y:S02]  /*131a0*/  ISETP.NE.AND P0, PT, RZ, UR5, PT ;  /* 0x00000005ff007c0c */ /* 0x000fe4000bf05270 */
[----:B---3--:R-:W-:-:S05]  /*131b0*/  MOV R16, 0x1 ;  /* 0x0000000100107802 */ /* 0x008fca0000000f00 */
[----:B------:R-:W3:Y:S08]  /*131c0*/  LDC R24, c[0x0][0x270] ;  /* 0x00009c00ff187b82 */ /* 0x000ef00000000800 */
[----:B-1----:R-:W3:Y:S02]  /*131d0*/  @P0 LDC R25, c[0x0][0x2e4] ;  /* 0x0000b900ff190b82 */ /* 0x002ee40000000800 */
[----:B---3--:R-:W-:-:S07]  /*131e0*/  IMAD R24, R25, R24, RZ ;  /* 0x0000001819187224 */ /* 0x008fce00078e02ff */
.L_x_796:
[----:B------:R-:W-:Y:S01]  /*131f0*/  BAR.SYNC.DEFER_BLOCKING 0x0 ;  /* 0x0000000000007b1d */ /* 0x000fe20000010000 */
[----:B------:R-:W-:Y:S01]  /*13200*/  LOP3.LUT R28, R2, 0xffffffe0, RZ, 0xc0, !PT ;  /* 0xffffffe0021c7812 */ /* 0x000fe200078ec0ff */
[----:B------:R-:W-:Y:S02]  /*13210*/  IMAD R15, R15, R24, RZ ;  /* 0x000000180f0f7224 */ /* 0x000fe400078e02ff */
[----:B--2---:R-:W-:Y:S01]  /*13220*/  @P5 FMUL.FTZ R10, R10, 0.69314718246459960938 ;  /* 0x3f3172180a0a5820 */ /* 0x004fe20000410000 */
[----:B---3--:R-:W-:Y:S02]  /*13230*/  IMAD R14, R14, R16, RZ ;  /* 0x000000100e0e7224 */ /* 0x008fe400078e02ff */
[----:B------:R-:W-:Y:S01]  /*13240*/  @P4 FMUL.FTZ R20, R20, 0.69314718246459960938 ;  /* 0x3f31721814144820 */ /* 0x000fe20000410000 */
[----:B------:R-:W1:Y:S01]  /*13250*/  @P6 LDC R2, c[0x0][0x2e8] ;  /* 0x0000ba00ff026b82 */ /* 0x000e620000000800 */
[----:B------:R-:W2:Y:S01]  /*13260*/  @P6 MUFU.LG2 R3, R3 ;  /* 0x0000000300036308 */ /* 0x000ea20000000c00 */
[----:B------:R-:W-:Y:S01]  /*13270*/  IMAD.IADD R28, R0, 0x1, -R28 ;  /* 0x00000001001c7824 */ /* 0x000fe200078e0a1c */
[----:B------:R-:W-:Y:S01]  /*13280*/  SEL R15, R15, RZ, !P2 ;  /* 0x000000ff0f0f7207 */ /* 0x000fe20005000000 */
[----:B------:R-:W-:Y:S01]  /*13290*/  @P5 FFMA.FTZ R17, R136, R21, R10 ;  /* 0x0000001588115223 */ /* 0x000fe2000001000a */
[----:B------:R-:W-:Y:S01]  /*132a0*/  SHF.R.S32.HI R10, RZ, 0x1f, R11 ;  /* 0x0000001fff0a7819 */ /* 0x000fe2000001140b */
[----:B------:R-:W-:Y:S01]  /*132b0*/  IMAD.MOV.U32 R24, RZ, RZ, 0x7f800000 ;  /* 0x7f800000ff187424 */ /* 0x000fe200078e00ff */
[----:B------:R-:W-:Y:S01]  /*132c0*/  LOP3.LUT P2, RZ, R28, 0x3, RZ, 0xc0, !PT ;  /* 0x000000031cff7812 */ /* 0x000fe2000784c0ff */
[----:B------:R-:W-:Y:S01]  /*132d0*/  IMAD R15, R12, R25, R15 ;  /* 0x000000190c0f7224 */ /* 0x000fe200078e020f */
[----:B------:R-:W-:Y:S01]  /*132e0*/  ISETP.GE.AND P1, PT, R193, R187, PT ;  /* 0x000000bbc100720c */ /* 0x000fe20003f26270 */
[----:B------:R-:W-:Y:S01]  /*132f0*/  @P4 FFMA.FTZ R24, R135, R19, R20 ;  /* 0x0000001387184223 */ /* 0x000fe20000010014 */
[----:B------:R-:W-:Y:S01]  /*13300*/  ISETP.GE.AND P0, PT, R192, R187, PT ;  /* 0x000000bbc000720c */ /* 0x000fe20003f06270 */
[----:B------:R-:W-:Y:S01]  /*13310*/  @P3 FMUL.FTZ R23, R23, 0.69314718246459960938 ;  /* 0x3f31721817173820 */ /* 0x000fe20000410000 */
[----:B------:R-:W-:Y:S01]  /*13320*/  LEA.HI R10, R10, R11, RZ, 0x3 ;  /* 0x0000000b0a0a7211 */ /* 0x000fe200078f18ff */
[----:B------:R-:W-:Y:S01]  /*13330*/  IMAD.MOV.U32 R0, RZ, RZ, 0x7f800000 ;  /* 0x7f800000ff007424 */ /* 0x000fe200078e00ff */
[----:B------:R-:W-:Y:S01]  /*13340*/  SHF.L.U32 R14, R14, 0x7, RZ ;  /* 0x000000070e0e7819 */ /* 0x000fe200000006ff */
[----:B------:R-:W-:Y:S01]  /*13350*/  BSSY B0, `(.L_x_797) ;  /* 0x0000038000007945 */ /* 0x000fe20003800000 */
[----:B------:R-:W-:Y:S01]  /*13360*/  P2R R22, PR, RZ, 0x2 ;  /* 0x00000002ff167803 */ /* 0x000fe20000000000 */
[----:B------:R3:W4:Y:S01]  /*13370*/  LDS.128 R4, [R194+0x3800] ;  /* 0x00380000c2047984 */ /* 0x0007220000000c00 */
[----:B------:R-:W-:Y:S01]  /*13380*/  P2R R21, PR, RZ, 0x1 ;  /* 0x00000001ff157803 */ /* 0x000fe20000000000 */
[----:B------:R-:W-:Y:S01]  /*13390*/  @P3 FFMA.FTZ R0, R134, R18, R23 ;  /* 0x0000001286003223 */ /* 0x000fe20000010017 */
[----:B------:R-:W-:Y:S01]  /*133a0*/  SHF.R.S32.HI R19, RZ, 0x3, R10 ;  /* 0x00000003ff137819 */ /* 0x000fe2000001140a */
[----:B--2---:R-:W-:Y:S01]  /*133b0*/  @P6 FMUL.FTZ R10, R3, 0.69314718246459960938 ;  /* 0x3f317218030a6820 */ /* 0x004fe20000410000 */
[--C-:B------:R-:W-:Y:S01]  /*133c0*/  IADD3 R20, P1, P0, R14, R26, R15.reuse ;  /* 0x0000001a0e147210 */ /* 0x100fe2000783e00f */
[----:B------:R-:W-:Y:S01]  /*133d0*/  IMAD.MOV.U32 R18, RZ, RZ, 0x7f800000 ;  /* 0x7f800000ff127424 */ /* 0x000fe200078e00ff */
[----:B------:R-:W-:Y:S01]  /*133e0*/  SHF.R.S32.HI R3, RZ, 0x1f, R14 ;  /* 0x0000001fff037819 */ /* 0x000fe2000001140e */
[----:B-1----:R-:W-:Y:S01]  /*133f0*/  @P6 FFMA.FTZ R18, R133, R2, R10 ;  /* 0x0000000285126223 */ /* 0x002fe2000001000a */
[----:B------:R-:W-:-:S02]  /*13400*/  SHF.R.S32.HI R26, RZ, 0x1f, R15 ;  /* 0x0000001fff1a7819 */ /* 0x000fc4000001140f */
[----:B------:R-:W-:Y:S02]  /*13410*/  ISETP.GE.AND P5, PT, R191, R187, PT ;  /* 0x000000bbbf00720c */ /* 0x000fe40003fa6270 */
[----:B------:R-:W-:Y:S02]  /*13420*/  IADD3 R23, R19, 0x10, RZ ;  /* 0x0000001013177810 */ /* 0x000fe40007ffe0ff */
[----:B------:R-:W-:Y:S01]  /*13430*/  IADD3.X R26, R3, R27, R26, P1, P0 ;  /* 0x0000001b031a7210 */ /* 0x000fe20000fe041a */
[----:B---3--:R-:W-:Y:S08]  /*13440*/  @P2 BRA `(.L_x_798) ;  /* 0x0000000000a02947 */ /* 0x008ff00003800000 */
[----:B------:R-:W-:-:S04]  /*13450*/  SHF.R.S32.HI R2, RZ, 0x1f, R8 ;  /* 0x0000001fff027819 */ /* 0x000fc80000011408 */
[----:B------:R-:W-:-:S04]  /*13460*/  LEA.HI R2, R2, R8, RZ, 0x2 ;  /* 0x0000000802027211 */ /* 0x000fc800078f10ff */
[----:B------:R-:W-:-:S05]  /*13470*/  LOP3.LUT R2, R2, 0xffffffc, RZ, 0xc0, !PT ;  /* 0x0ffffffc02027812 */ /* 0x000fca00078ec0ff */
[----:B------:R-:W-:-:S04]  /*13480*/  IMAD.IADD R2, R8, 0x1, -R2 ;  /* 0x0000000108027824 */ /* 0x000fc800078e0a02 */
[----:B------:R-:W-:-:S04]  /*13490*/  IMAD R25, R2, 0x10, R195 ;  /* 0x0000001002197824 */ /* 0x000fc800078e02c3 */
[C---:B------:R-:W-:Y:S01]  /*134a0*/  VIADD R27, R25.reuse, 0x8 ;  /* 0x00000008191b7836 */ /* 0x040fe20000000000 */
[C---:B------:R-:W-:Y:S01]  /*134b0*/  ISETP.GE.AND P3, PT, R25.reuse, R187, PT ;  /* 0x000000bb1900720c */ /* 0x040fe20003f66270 */
[----:B------:R-:W-:-:S03]  /*134c0*/  VIADD R8, R25, 0x40 ;  /* 0x0000004019087836 */ /* 0x000fc60000000000 */
[-C--:B------:R-:W-:Y:S02]  /*134d0*/  ISETP.GE.AND P2, PT, R27, R187.reuse, PT ;  /* 0x000000bb1b00720c */ /* 0x080fe40003f46270 */
[----:B------:R-:W-:-:S07]  /*134e0*/  ISETP.GE.AND P1, PT, R8, R187, PT ;  /* 0x000000bb0800720c */ /* 0x000fce0003f26270 */
[----:B------:R-:W1:Y:S01]  /*134f0*/  @!P3 LDC.64 R2, c[0x0][0x2b0] ;  /* 0x0000ac00ff02bb82 */ /* 0x000e620000000a00 */
[CC--:B------:R-:W-:Y:S02]  /*13500*/  @!P3 IMAD R10, R25.reuse, R16.reuse, RZ ;  /* 0x00000010190ab224 */ /* 0x0c0fe400078e02ff */
[----:B------:R-:W-:Y:S02]  /*13510*/  VIADD R25, R25, 0x48 ;  /* 0x0000004819197836 */ /* 0x000fe40000000000 */
[----:B------:R-:W-:Y:S01]  /*13520*/  @!P2 IMAD R27, R27, R16, RZ ;  /* 0x000000101b1ba224 */ /* 0x000fe200078e02ff */
[----:B------:R-:W-:Y:S01]  /*13530*/  @!P3 IADD3 R11, P0, R10, R20, RZ ;  /* 0x000000140a0bb210 */ /* 0x000fe20007f1e0ff */
[----:B------:R-:W-:Y:S01]  /*13540*/  @!P1 IMAD R8, R8, R16, RZ ;  /* 0x0000001008089224 */ /* 0x000fe200078e02ff */
[----:B------:R-:W2:Y:S02]  /*13550*/  @!P2 LDC.64 R14, c[0x0][0x2b0] ;  /* 0x0000ac00ff0eab82 */ /* 0x000ea40000000a00 */
[----:B------:R-:W-:-:S02]  /*13560*/  @!P3 LEA.HI.X.SX32 R10, R10, R26, 0x1, P0 ;  /* 0x0000001a0a0ab211 */ /* 0x000fc400000f0eff */
[----:B-1----:R-:W-:-:S04]  /*13570*/  @!P3 LEA R2, P0, R11, R2, 0x2 ;  /* 0x000000020b02b211 */ /* 0x002fc800078010ff */
[----:B------:R-:W-:Y:S02]  /*13580*/  @!P3 LEA.HI.X R3, R11, R3, R10, 0x2, P0 ;  /* 0x000000030b03b211 */ /* 0x000fe400000f140a */
[C---:B------:R-:W-:Y:S01]  /*13590*/  ISETP.GE.AND P0, PT, R25.reuse, R187, PT ;  /* 0x000000bb1900720c */ /* 0x040fe20003f06270 */
[----:B------:R-:W1:Y:S02]  /*135a0*/  @!P1 LDC.64 R10, c[0x0][0x2b0] ;  /* 0x0000ac00ff0a9b82 */ /* 0x000e640000000a00 */
[----:B------:R3:W-:Y:S10]  /*135b0*/  @!P3 STG.E desc[UR24][R2.64], R17 ;  /* 0x000000110200b986 */ /* 0x0007f4000c101918 */
[----:B------:R-:W-:Y:S01]  /*135c0*/  @!P0 IMAD R16, R25, R16, RZ ;  /* 0x0000001019108224 */ /* 0x000fe200078e02ff */
[C---:B---3--:R-:W-:Y:S01]  /*135d0*/  @!P2 IADD3 R17, P3, R27.reuse, R20, RZ ;  /* 0x000000141b11a210 */ /* 0x048fe20007f7e0ff */
[----:B------:R-:W3:Y:S03]  /*135e0*/  @!P0 LDC.64 R2, c[0x0][0x2b0] ;  /* 0x0000ac00ff028b82 */ /* 0x000ee60000000a00 */
[----:B------:R-:W-:-:S02]  /*135f0*/  @!P2 LEA.HI.X.SX32 R27, R27, R26, 0x1, P3 ;  /* 0x0000001a1b1ba211 */ /* 0x000fc400018f0eff */
[----:B--2---:R-:W-:-:S04]  /*13600*/  @!P2 LEA R28, P3, R17, R14, 0x2 ;  /* 0x0000000e111ca211 */ /* 0x004fc800078610ff */
[----:B------:R-:W-:Y:S02]  /*13610*/  @!P2 LEA.HI.X R29, R17, R15, R27, 0x2, P3 ;  /* 0x0000000f111da211 */ /* 0x000fe400018f141b */
[----:B------:R-:W-:-:S03]  /*13620*/  @!P1 IADD3 R14, P3, R8, R20, RZ ;  /* 0x00000014080e9210 */ /* 0x000fc60007f7e0ff */
[----:B------:R2:W-:Y:S01]  /*13630*/  @!P2 STG.E desc[UR24][R28.64], R24 ;  /* 0x000000181c00a986 */ /* 0x0005e2000c101918 */
[----:B------:R-:W-:Y:S02]  /*13640*/  @!P1 LEA.HI.X.SX32 R8, R8, R26, 0x1, P3 ;  /* 0x0000001a08089211 */ /* 0x000fe400018f0eff */
[----:B-1----:R-:W-:-:S04]  /*13650*/  @!P1 LEA R10, P3, R14, R10, 0x2 ;  /* 0x0000000a0e0a9211 */ /* 0x002fc800078610ff */
[----:B------:R-:W-:Y:S02]  /*13660*/  @!P1 LEA.HI.X R11, R14, R11, R8, 0x2, P3 ;  /* 0x0000000b0e0b9211 */ /* 0x000fe400018f1408 */
[----:B------:R-:W-:-:S03]  /*13670*/  @!P0 IADD3 R20, P3, R16, R20, RZ ;  /* 0x0000001410148210 */ /* 0x000fc60007f7e0ff */
[----:B------:R2:W-:Y:S01]  /*13680*/  @!P1 STG.E desc[UR24][R10.64], R0 ;  /* 0x000000000a009986 */ /* 0x0005e2000c101918 */
[----:B------:R-:W-:Y:S02]  /*13690*/  @!P0 LEA.HI.X.SX32 R16, R16, R26, 0x1, P3 ;  /* 0x0000001a10108211 */ /* 0x000fe400018f0eff */
[----:B---3--:R-:W-:-:S04]  /*136a0*/  @!P0 LEA R2, P3, R20, R2, 0x2 ;  /* 0x0000000214028211 */ /* 0x008fc800078610ff */
[----:B------:R-:W-:-:S05]  /*136b0*/  @!P0 LEA.HI.X R3, R20, R3, R16, 0x2, P3 ;  /* 0x0000000314038211 */ /* 0x000fca00018f1410 */
[----:B------:R2:W-:Y:S04]  /*136c0*/  @!P0 STG.E desc[UR24][R2.64], R18 ;  /* 0x0000001202008986 */ /* 0x0005e8000c101918 */
.L_x_798:
[----:B------:R-:W-:Y:S05]  /*136d0*/  BSYNC B0 ;  /* 0x0000000000007941 */ /* 0x000fea0003800000 */
.L_x_797:
[----:B------:R-:W-:Y:S01]  /*136e0*/  IADD3 R8, P0, R200, R9, RZ ;  /* 0x00000009c8087210 */ /* 0x000fe20007f1e0ff */
[C---:B--2---:R-:W-:Y:S01]  /*136f0*/  VIADD R0, R19.reuse, 0x20 ;  /* 0x0000002013007836 */ /* 0x044fe20000000000 */
[----:B------:R-:W-:Y:S01]  /*13700*/  SHF.R.S32.HI R2, RZ, 0x1f, R12 ;  /* 0x0000001fff027819 */ /* 0x000fe2000001140c */
[----:B------:R-:W-:Y:S01]  /*13710*/  ULDC.64 UR4, c[0x0][0x2a0] ;  /* 0x0000a80000047ab9 */ /* 0x000fe20000000a00 */
[----:B------:R-:W-:Y:S01]  /*13720*/  IADD3 R3, R19, 0x30, RZ ;  /* 0x0000003013037810 */ /* 0x000fe20007ffe0ff */
[----:B------:R-:W-:Y:S01]  /*13730*/  IMAD.X R9, R201, 0x1, R13, P0 ;  /* 0x00000001c9097824 */ /* 0x000fe200000e060d */
[-C--:B------:R-:W-:Y:S01]  /*13740*/  ISETP.GE.AND P2, PT, R0, R187.reuse, PT ;  /* 0x000000bb0000720c */ /* 0x080fe20003f46270 */
[----:B------:R-:W-:Y:S01]  /*13750*/  IMAD R0, R2, UR4, RZ ;  /* 0x0000000402007c24 */ /* 0x000fe2000f8e02ff */
[-C--:B------:R-:W-:Y:S01]  /*13760*/  ISETP.GE.AND P4, PT, R3, R187.reuse, PT ;  /* 0x000000bb0300720c */ /* 0x080fe20003f86270 */
[C---:B------:R-:W-:Y:S01]  /*13770*/  IMAD.WIDE.U32 R2, R12.reuse, UR4, R8 ;  /* 0x000000040c027c25 */ /* 0x040fe2000f8e0008 */
[-C--:B------:R-:W-:Y:S01]  /*13780*/  ISETP.GE.AND P0, PT, R19, R187.reuse, PT ;  /* 0x000000bb1300720c */ /* 0x080fe20003f06270 */
[----:B------:R1:W2:Y:S01]  /*13790*/  LDS.128 R8, [R194] ;  /* 0x00000000c2087984 */ /* 0x0002a20000000c00 */
[----:B------:R-:W-:Y:S01]  /*137a0*/  BSSY B0, `(.L_x_799) ;  /* 0x0000010000007945 */ /* 0x000fe20003800000 */
[----:B------:R-:W-:Y:S01]  /*137b0*/  IMAD R0, R12, UR5, R0 ;  /* 0x000000050c007c24 */ /* 0x000fe2000f8e0200 */
[----:B------:R-:W-:Y:S01]  /*137c0*/  ISETP.GE.AND P1, PT, R23, R187, PT ;  /* 0x000000bb1700720c */ /* 0x000fe20003f26270 */
[----:B------:R-:W-:-:S03]  /*137d0*/  VIADD R19, R19, 0x40 ;  /* 0x0000004013137836 */ /* 0x000fc60000000000 */
[----:B------:R-:W-:-:S05]  /*137e0*/  IADD3 R13, R3, R0, RZ ;  /* 0x00000000030d7210 */ /* 0x000fca0007ffe0ff */
        /* <DEDUP_REMOVED lines=10> */
[----:B--2---:R3:W-:Y:S02]  /*13890*/  STG.E.128 desc[UR24][R16.64], R8 ;  /* 0x0000000810007986 */ /* 0x0047e4000c101d18 */
.L_x_800:
[----:B------:R-:W-:Y:S05]  /*138a0*/  BSYNC B0 ;  /* 0x0000000000007941 */ /* 0x000fea0003800000 */
.L_x_799:
[----:B--23--:R2:W3:Y:S01]  /*138b0*/  LDS.128 R8, [R194+0x800] ;  /* 0x00080000c2087984 */ /* 0x00c4e20000000c00 */
[----:B------:R-:W-:Y:S01]  /*138c0*/  BSSY B0, `(.L_x_801) ;  /* 0x0000010000007945 */ /* 0x000fe20003800000 */
[----:B------:R-:W-:-:S03]  /*138d0*/  ISETP.GE.AND P3, PT, R19, R187, PT ;  /* 0x000000bb1300720c */ /* 0x000fc60003f66270 */
[----:B------:R-:W-:Y:S10]  /*138e0*/  @P1 BRA `(.L_x_802) ;  /* 0x0000000000341947 */ /* 0x000ff40003800000 */
[----:B------:R-:W-:Y:S01]  /*138f0*/  IADD3 R14, P0, R202, 0x10, RZ ;  /* 0x00000010ca0e7810 */ /* 0x000fe20007f1e0ff */
[----:B------:R-:W-:Y:S01]  /*13900*/  ULDC.64 UR4, c[0x0][0x298] ;  /* 0x0000a60000047ab9 */ /* 0x000fe20000000a00 */
[----:B------:R-:W-:Y:S01]  /*13910*/  MOV R17, R13 ;  /* 0x0000000d00117202 */ /* 0x000fe20000000f00 */
[----:B------:R-:W-:Y:S02]  /*13920*/  IMAD.MOV.U32 R16, RZ, RZ, R2 ;  /* 0x000000ffff107224 */ /* 0x000fe400078e0002 */
[----:B------:R-:W-:Y:S02]  /*13930*/  IMAD.X R0, RZ, RZ, R203, P0 ;  /* 0x000000ffff007224 */ /* 0x000fe400000e06cb */
[----:B------:R-:W-:-:S04]  /*13940*/  IMAD.WIDE.U32 R16, R14, UR4, R16 ;  /* 0x000000040e107c25 */ /* 0x000fc8000f8e0010 */
[----:B------:R-:W-:-:S04]  /*13950*/  IMAD R0, R0, UR4, RZ ;  /* 0x0000000400007c24 */ /* 0x000fc8000f8e02ff */
[----:B------:R-:W-:Y:S01]  /*13960*/  IMAD R0, R14, UR5, R0 ;  /* 0x000000050e007c24 */ /* 0x000fe2000f8e0200 */
[----:B------:R-:W-:Y:S02]  /*13970*/  ULDC.64 UR4, c[0x0][0x280] ;  /* 0x0000a00000047ab9 */ /* 0x000fe40000000a00 */
[----:B------:R-:W-:Y:S02]  /*13980*/  LEA R14, P0, R16, UR4, 0x1 ;  /* 0x00000004100e7c11 */ /* 0x000fe4000f8008ff */
[----:B------:R-:W-:-:S04]  /*13990*/  IADD3 R0, R17, R0, RZ ;  /* 0x0000000011007210 */ /* 0x000fc80007ffe0ff */
[----:B------:R-:W-:-:S05]  /*139a0*/  LEA.HI.X R15, R16, UR5, R0, 0x1, P0 ;  /* 0x00000005100f7c11 */ /* 0x000fca00080f0c00 */
[----:B---3--:R3:W-:Y:S02]  /*139b0*/  STG.E.128 desc[UR24][R14.64], R8 ;  /* 0x000000080e007986 */ /* 0x0087e4000c101d18 */
.L_x_802:
[----:B------:R-:W-:Y:S05]  /*139c0*/  BSYNC B0 ;  /* 0x0000000000007941 */ /* 0x000fea0003800000 */
.L_x_801:
[----:B---3--:R3:W1:Y:S01]  /*139d0*/  LDS.128 R8, [R194+0x1000] ;  /* 0x00100000c2087984 */ /* 0x0086620000000c00 */
[----:B------:R-:W-:Y:S04]  /*139e0*/  BSSY B0, `(.L_x_803) ;  /* 0x000000f000007945 */ /* 0x000fe80003800000 */
[----:B------:R-:W-:Y:S05]  /*139f0*/  @P2 BRA `(.L_x_804) ;  /* 0x0000000000342947 */ /* 0x000fea0003800000 */
        /* <DEDUP_REMOVED lines=12> */
[----:B-1----:R1:W-:Y:S02]  /*13ac0*/  STG.E.128 desc[UR24][R14.64], R8 ;  /* 0x000000080e007986 */ /* 0x0023e4000c101d18 */
.L_x_804:
[----:B------:R-:W-:Y:S05]  /*13ad0*/  BSYNC B0 ;  /* 0x0000000000007941 */ /* 0x000fea0003800000 */
.L_x_803:
[----:B-1----:R1:W1:Y:S01]  /*13ae0*/  LDS.128 R8, [R194+0x1800] ;  /* 0x00180000c2087984 */ /* 0x0022620000000c00 */
        /* <DEDUP_REMOVED lines=15> */
.L_x_806:
[----:B------:R-:W-:Y:S05]  /*13be0*/  BSYNC B0 ;  /* 0x0000000000007941 */ /* 0x000fea0003800000 */
.L_x_805:
        /* <DEDUP_REMOVED lines=16> */
.L_x_808:
[----:B------:R-:W-:Y:S05]  /*13cf0*/  BSYNC B0 ;  /* 0x0000000000007941 */ /* 0x000fea0003800000 */
.L_x_807:
[----:B-1----:R1:W1:Y:S01]  /*13d00*/  LDS.128 R8, [R194+0x2800] ;  /* 0x00280000c2087984 */ /* 0x0022620000000c00 */
[----:B------:R-:W-:Y:S01]  /*13d10*/  ISETP.NE.AND P0, PT, R22, RZ, PT ;  /* 0x000000ff1600720c */ /* 0x000fe20003f05270 */
[----:B------:R-:W-:-:S12]  /*13d20*/  BSSY B0, `(.L_x_809) ;  /* 0x000000f000007945 */ /* 0x000fd80003800000 */
        /* <DEDUP_REMOVED lines=14> */
.L_x_810:
[----:B------:R-:W-:Y:S05]  /*13e10*/  BSYNC B0 ;  /* 0x0000000000007941 */ /* 0x000fea0003800000 */
.L_x_809:
[----:B-123--:R-:W1:Y:S01]  /*13e20*/  LDS.128 R192, [R194+0x3000] ;  /* 0x00300000c2c07984 */ /* 0x00ee620000000c00 */
        /* <DEDUP_REMOVED lines=16> */
.L_x_812:
[----:B------:R-:W-:Y:S05]  /*13f30*/  BSYNC B0 ;  /* 0x0000000000007941 */ /* 0x000fea0003800000 */
.L_x_811:
[----:B------:R-:W-:Y:S05]  /*13f40*/  @P5 EXIT ;  /* 0x000000000000594d */ /* 0x000fea0003800000 */
[----:B------:R-:W-:Y:S01]  /*13f50*/  IADD3 R0, P0, R202, 0x70, RZ ;  /* 0x00000070ca007810 */ /* 0x000fe20007f1e0ff */
[----:B------:R-:W-:Y:S01]  /*13f60*/  ULDC.64 UR4, c[0x0][0x298] ;  /* 0x0000a60000047ab9 */ /* 0x000fe20000000a00 */
[----:B------:R-:W-:Y:S02]  /*13f70*/  MOV R3, R13 ;  /* 0x0000000d00037202 */ /* 0x000fe40000000f00 */
[----:B------:R-:W-:Y:S01]  /*13f80*/  IADD3.X R202, RZ, R203, RZ, P0, !PT ;  /* 0x000000cbffca7210 */ /* 0x000fe200007fe4ff */
[----:B------:R-:W-:-:S04]  /*13f90*/  IMAD.WIDE.U32 R2, R0, UR4, R2 ;  /* 0x0000000400027c25 */ /* 0x000fc8000f8e0002 */
[----:B------:R-:W-:-:S04]  /*13fa0*/  IMAD R202, R202, UR4, RZ ;  /* 0x00000004caca7c24 */ /* 0x000fc8000f8e02ff */
[----:B------:R-:W-:Y:S01]  /*13fb0*/  IMAD R202, R0, UR5, R202 ;  /* 0x0000000500ca7c24 */ /* 0x000fe2000f8e02ca */
[----:B------:R-:W-:Y:S02]  /*13fc0*/  ULDC.64 UR4, c[0x0][0x280] ;  /* 0x0000a00000047ab9 */ /* 0x000fe40000000a00 */
[----:B--2---:R-:W-:Y:S02]  /*13fd0*/  LEA R8, P0, R2, UR4, 0x1 ;  /* 0x0000000402087c11 */ /* 0x004fe4000f8008ff */
[----:B------:R-:W-:-:S04]  /*13fe0*/  IADD3 R202, R3, R202, RZ ;  /* 0x000000ca03ca7210 */ /* 0x000fc80007ffe0ff */
[----:B------:R-:W-:-:S05]  /*13ff0*/  LEA.HI.X R9, R2, UR5, R202, 0x1, P0 ;  /* 0x0000000502097c11 */ /* 0x000fca00080f0cca */
[----:B----4-:R-:W-:Y:S01]  /*14000*/  STG.E.128 desc[UR24][R8.64], R4 ;  /* 0x0000000408007986 */ /* 0x010fe2000c101d18 */
[----:B------:R-:W-:Y:S05]  /*14010*/  EXIT ;  /* 0x000000000000794d */ /* 0x000fea0003800000 */
.L_x_782:
[----:B------:R-:W1:Y:S01]  /*14020*/  LDC.U8 R2, c[0x0][0x3d9] ;  /* 0x0000f640ff027b82 */ /* 0x000e620000000000 */
[----:B------:R-:W-:Y:S01]  /*14030*/  ISETP.NE.AND P0, PT, R190, -0x1, PT ;  /* 0xffffffffbe00780c */ /* 0x000fe20003f05270 */
[----:B------:R-:W-:Y:S01]  /*14040*/  IMAD.IADD R125, R125, 0x1, -R126 ;  /* 0x000000017d7d7824 */ /* 0x000fe200078e0a7e */
[----:B------:R-:W-:Y:S01]  /*14050*/  LEA.HI R14, R14, R122, RZ, 0x3 ;  /* 0x0000007a0e0e7211 */ /* 0x000fe200078f18ff */
[----:B------:R-:W-:Y:S01]  /*14060*/  ULDC.64 UR4, c[0x0][0x2a0] ;  /* 0x0000a80000047ab9 */ /* 0x000fe20000000a00 */
[----:B------:R-:W-:Y:S01]  /*14070*/  LOP3.LUT P5, RZ, R122, 0x7, RZ, 0xc0, !PT ;  /* 0x000000077aff7812 */ /* 0x000fe200078ac0ff */
[----:B------:R-:W-:Y:S02]  /*14080*/  BSSY B0, `(.L_x_813) ;  /* 0x0000045000007945 */ /* 0x000fe40003800000 */
[----:B---3--:R-:W2:Y:S06]  /*14090*/  LDC.U8 R6, c[0x0][0x3d8] ;  /* 0x0000f600ff067b82 */ /* 0x008eac0000000000 */
[----:B------:R-:W-:-:S02]  /*140a0*/  @!P0 SHF.R.S32.HI R9, RZ, 0x1f, R15 ;  /* 0x0000001fff098819 */ /* 0x000fc4000001140f */
[----:B------:R-:W3:Y:S01]  /*140b0*/  @P0 LDC.64 R4, c[0x0][0x298] ;  /* 0x0000a600ff040b82 */ /* 0x000ee20000000a00 */
[----:B-1----:R-:W-:Y:S02]  /*140c0*/  ISETP.NE.AND P2, PT, R2, RZ, PT ;  /* 0x000000ff0200720c */ /* 0x002fe40003f45270 */
[C---:B--2---:R-:W-:Y:S02]  /*140d0*/  ISETP.NE.AND P1, PT, R6.reuse, RZ, PT ;  /* 0x000000ff0600720c */ /* 0x044fe40003f25270 */
[----:B------:R-:W-:Y:S02]  /*140e0*/  ISETP.NE.AND P3, PT, R6, RZ, !P2 ;  /* 0x000000ff0600720c */ /* 0x000fe40005765270 */
[----:B------:R-:W-:-:S07]  /*140f0*/  ISETP.EQ.AND P1, PT, R2, RZ, P1 ;  /* 0x000000ff0200720c */ /* 0x000fce0000f22270 */
[----:B------:R-:W1:Y:S01]  /*14100*/  @!P2 LDC R8, c[0x0][0x2c4] ;  /* 0x0000b100ff08ab82 */ /* 0x000e620000000800 */
[C---:B------:R-:W-:Y:S01]  /*14110*/  ISETP.NE.OR P4, PT, R190.reuse, -0x1, !P1 ;  /* 0xffffffffbe00780c */ /* 0x040fe20004f85670 */
[----:B---3--:R-:W-:Y:S01]  /*14120*/  @P0 IMAD.WIDE.U32 R12, R190, R4, RZ ;  /* 0x00000004be0c0225 */ /* 0x008fe200078e00ff */
[----:B------:R-:W-:-:S05]  /*14130*/  LOP3.LUT R4, R14, 0x1ffffff8, RZ, 0xc0, !PT ;  /* 0x1ffffff80e047812 */ /* 0x000fca00078ec0ff */
[----:B------:R-:W2:Y:S01]  /*14140*/  @!P0 LDC.64 R2, c[0x0][0x290] ;  /* 0x0000a400ff028b82 */ /* 0x000ea20000000a00 */
[----:B------:R-:W-:-:S07]  /*14150*/  IMAD.IADD R4, R122, 0x1, -R4 ;  /* 0x000000017a047824 */ /* 0x000fce00078e0a04 */
[----:B------:R-:W3:Y:S08]  /*14160*/  @P1 LDC R10, c[0x0][0x2c4] ;  /* 0x0000b100ff0a1b82 */ /* 0x000ef00000000800 */
[----:B-1----:R-:W1:Y:S01]  /*14170*/  @P3 LDC R8, c[0x0][0x2e4] ;  /* 0x0000b900ff083b82 */ /* 0x002e620000000800 */
[----:B--2---:R-:W-:-:S07]  /*14180*/  @!P0 IMAD R9, R9, R2, RZ ;  /* 0x0000000209098224 */ /* 0x004fce00078e02ff */
[----:B------:R-:W2:Y:S01]  /*14190*/  @P2 LDC.64 R6, c[0x0][0x2c0] ;  /* 0x0000b000ff062b82 */ /* 0x000ea20000000a00 */
[----:B------:R-:W-:-:S04]  /*141a0*/  @!P0 IMAD.WIDE.U32 R16, R15, R2, RZ ;  /* 0x000000020f108225 */ /* 0x000fc800078e00ff */
[C---:B------:R-:W-:Y:S02]  /*141b0*/  @!P0 IMAD R3, R15.reuse, R3, R9 ;  /* 0x000000030f038224 */ /* 0x040fe400078e0209 */
[----:B------:R-:W-:Y:S01]  /*141c0*/  @P0 IMAD R9, R190, R5, R13 ;  /* 0x00000005be090224 */ /* 0x000fe200078e020d */
[----:B------:R-:W4:Y:S01]  /*141d0*/  @P2 LDC R2, c[0x0][0x2c0] ;  /* 0x0000b000ff022b82 */ /* 0x000f220000000800 */
[----:B---3--:R-:W-:Y:S02]  /*141e0*/  @!P4 IMAD R190, R15, R10, RZ ;  /* 0x0000000a0fbec224 */ /* 0x008fe400078e02ff */
[----:B------:R-:W-:Y:S01]  /*141f0*/  IMAD.SHL.U32 R10, R4, 0x8, RZ ;  /* 0x00000008040a7824 */ /* 0x000fe200078e00ff */
[----:B------:R-:W-:Y:S01]  /*14200*/  @!P1 CS2R R4, SRZ ;  /* 0x0000000000049805 */ /* 0x000fe2000001ff00 */
[----:B------:R-:W-:Y:S01]  /*14210*/  @!P0 IMAD.MOV.U32 R12, RZ, RZ, R16 ;  /* 0x000000ffff0c8224 */ /* 0x000fe200078e0010 */
[----:B------:R-:W-:Y:S01]  /*14220*/  SHF.R.S32.HI R16, RZ, 0x3, R14 ;  /* 0x00000003ff107819 */ /* 0x000fe2000001140e */
[----:B------:R-:W-:Y:S01]  /*14230*/  @!P0 IMAD.IADD R9, R17, 0x1, R3 ;  /* 0x0000000111098824 */ /* 0x000fe200078e0203 */
[----:B------:R-:W-:Y:S01]  /*14240*/  @P1 SHF.R.S32.HI R5, RZ, 0x1f, R190 ;  /* 0x0000001fff051819 */ /* 0x000fe200000114be */
[----:B------:R-:W-:Y:S01]  /*14250*/  @P2 IMAD.MOV.U32 R3, RZ, RZ, 0x1 ;  /* 0x00000001ff032424 */ /* 0x000fe200078e00ff */
[----:B------:R-:W-:Y:S01]  /*14260*/  IADD3 R20, P0, R10, R12, RZ ;  /* 0x0000000c0a147210 */ /* 0x000fe20007f1e0ff */
[----:B-1----:R-:W-:Y:S01]  /*14270*/  @!P2 IMAD R3, R8, R0, RZ ;  /* 0x000000000803a224 */ /* 0x002fe200078e02ff */
[C---:B------:R-:W-:Y:S01]  /*14280*/  ISETP.GE.OR P3, PT, R16.reuse, R125, P5 ;  /* 0x0000007d1000720c */ /* 0x040fe20002f66670 */
[----:B------:R-:W-:Y:S01]  /*14290*/  VIADD R0, R16, 0x40 ;  /* 0x0000004010007836 */ /* 0x000fe20000000000 */
[----:B------:R-:W-:-:S02]  /*142a0*/  LEA.HI.X.SX32 R21, R10, R9, 0x1, P0 ;  /* 0x000000090a157211 */ /* 0x000fc400000f0eff */
[C---:B------:R-:W-:Y:S01]  /*142b0*/  ISETP.GE.AND P0, PT, R16.reuse, R125, PT ;  /* 0x0000007d1000720c */ /* 0x040fe20003f06270 */
[----:B--2---:R-:W-:Y:S01]  /*142c0*/  @P2 IMAD R6, R7, R6, RZ ;  /* 0x0000000607062224 */ /* 0x004fe200078e02ff */
[----:B------:R-:W-:Y:S01]  /*142d0*/  SHF.R.S32.HI R9, RZ, 0x1f, R22 ;  /* 0x0000001fff097819 */ /* 0x000fe20000011416 */
[----:B------:R-:W-:Y:S01]  /*142e0*/  @!P2 IMAD.MOV.U32 R6, RZ, RZ, R8 ;  /* 0x000000ffff06a224 */ /* 0x000fe200078e0008 */
[----:B------:R-:W-:Y:S01]  /*142f0*/  SHF.R.S32.HI R17, RZ, 0x1f, R16 ;  /* 0x0000001fff117819 */ /* 0x000fe20000011410 */
[C---:B------:R-:W-:Y:S01]  /*14300*/  VIADD R8, R16.reuse, 0x10 ;  /* 0x0000001010087836 */ /* 0x040fe20000000000 */
[C---:B------:R-:W-:Y:S01]  /*14310*/  IADD3 R7, R16.reuse, 0x20, RZ ;  /* 0x0000002010077810 */ /* 0x040fe20007ffe0ff */
[----:B------:R-:W-:Y:S01]  /*14320*/  IMAD R24, R9, UR4, RZ ;  /* 0x0000000409187c24 */ /* 0x000fe2000f8e02ff */
[----:B------:R-:W-:Y:S01]  /*14330*/  @P1 MOV R4, R190 ;  /* 0x000000be00041202 */ /* 0x000fe20000000f00 */
[----:B------:R-:W-:Y:S01]  /*14340*/  IMAD R9, R15, R3, RZ ;  /* 0x000000030f097224 */ /* 0x000fe200078e02ff */
[----:B------:R-:W-:Y:S01]  /*14350*/  P2R R10, PR, RZ, 0x8 ;  /* 0x00000008ff0a7803 */ /* 0x000fe20000000000 */
[----:B------:R-:W-:Y:S01]  /*14360*/  VIADD R3, R16, 0x30 ;  /* 0x0000003010037836 */ /* 0x000fe20000000000 */
[-C--:B------:R-:W-:Y:S01]  /*14370*/  ISETP.GE.AND P3, PT, R8, R125.reuse, PT ;  /* 0x0000007d0800720c */ /* 0x080fe20003f66270 */
[C---:B------:R-:W-:Y:S01]  /*14380*/  IMAD R24, R22.reuse, UR5, R24 ;  /* 0x0000000516187c24 */ /* 0x040fe2000f8e0218 */
[----:B------:R-:W-:Y:S01]  /*14390*/  SEL R9, R9, RZ, !P1 ;  /* 0x000000ff09097207 */ /* 0x000fe20004800000 */
[----:B------:R-:W-:Y:S01]  /*143a0*/  IMAD.WIDE.U32 R20, R22, UR4, R20 ;  /* 0x0000000416147c25 */ /* 0x000fe2000f8e0014 */
[----:B------:R-:W-:-:S02]  /*143b0*/  ISETP.GE.AND P1, PT, R3, R125, PT ;  /* 0x0000007d0300720c */ /* 0x000fc40003f26270 */
[-C--:B------:R-:W-:Y:S01]  /*143c0*/  ISETP.GE.AND P6, PT, R0, R125.reuse, PT ;  /* 0x0000007d0000720c */ /* 0x080fe20003fc6270 */
[----:B------:R-:W-:Y:S01]  /*143d0*/  @!P2 IMAD.MOV.U32 R2, RZ, RZ, 0x1 ;  /* 0x00000001ff02a424 */ /* 0x000fe200078e00ff */
[----:B------:R-:W-:Y:S01]  /*143e0*/  ISETP.GE.AND P2, PT, R7, R125, PT ;  /* 0x0000007d0700720c */ /* 0x000fe20003f46270 */
[----:B------:R-:W-:Y:S01]  /*143f0*/  IMAD.WIDE R234, R234, 0x80, R16 ;  /* 0x00000080eaea7825 */ /* 0x000fe200078e0210 */
[----:B------:R-:W-:-:S03]  /*14400*/  IADD3 R13, R16, 0x50, RZ ;  /* 0x00000050100d7810 */ /* 0x000fc60007ffe0ff */
[----:B------:R-:W-:Y:S01]  /*14410*/  IMAD.IADD R25, R24, 0x1, R21 ;  /* 0x0000000118197824 */ /* 0x000fe200078e0215 */
[----:B----4-:R-:W-:Y:S07]  /*14420*/  @P0 BRA `(.L_x_814) ;  /* 0x0000000000280947 */ /* 0x010fee0003800000 */
        /* <DEDUP_REMOVED lines=10> */
.L_x_814:
[----:B------:R-:W-:Y:S05]  /*144d0*/  BSYNC B0 ;  /* 0x0000000000007941 */ /* 0x000fea0003800000 */
.L_x_813:
[----:B------:R-:W-:Y:S01]  /*144e0*/  BSSY B0, `(.L_x_815) ;  /* 0x0000011000007945 */ /* 0x000fe20003800000 */
[----:B------:R-:W-:Y:S02]  /*144f0*/  ISETP.GE.AND P5, PT, R13, R125, PT ;  /* 0x0000007d0d00720c */ /* 0x000fe40003fa6270 */
[----:B------:R-:W-:Y:S01]  /*14500*/  IADD3 R12, R16, 0x60, RZ ;  /* 0x00000060100c7810 */ /* 0x000fe20007ffe0ff */
[----:B------:R-:W-:Y:S05]  /*14510*/  @P3 BRA `(.L_x_816) ;  /* 0x0000000000343947 */ /* 0x000fea0003800000 */
[----:B------:R-:W-:Y:S01]  /*14520*/  IADD3 R14, P0, R234, 0x10, RZ ;  /* 0x00000010ea0e7810 */ /* 0x000fe20007f1e0ff */
[----:B------:R-:W-:Y:S01]  /*14530*/  ULDC.64 UR4, c[0x0][0x298] ;  /* 0x0000a60000047ab9 */ /* 0x000fe20000000a00 */
[----:B-1----:R-:W-:Y:S01]  /*14540*/  MOV R19, R25 ;  /* 0x0000001900137202 */ /* 0x002fe20000000f00 */
        /* <DEDUP_REMOVED lines=10> */
.L_x_816:
[----:B------:R-:W-:Y:S05]  /*145f0*/  BSYNC B0 ;  /* 0x0000000000007941 */ /* 0x000fea0003800000 */
.L_x_815:
[----:B------:R-:W-:Y:S01]  /*14600*/  BSSY B0, `(.L_x_817) ;  /* 0x0000011000007945 */ /* 0x000fe20003800000 */
[----:B------:R-:W-:Y:S02]  /*14610*/  ISETP.GE.AND P3, PT, R12, R125, PT ;  /* 0x0000007d0c00720c */ /* 0x000fe40003f66270 */
[----:B------:R-:W-:Y:S01]  /*14620*/  IADD3 R11, R16, 0x70, RZ ;  /* 0x00000070100b7810 */ /* 0x000fe20007ffe0ff */
[----:B------:R-:W-:Y:S05]  /*14630*/  @P2 BRA `(.L_x_818) ;  /* 0x0000000000342947 */ /* 0x000fea0003800000 */
[----:B--2---:R-:W-:Y:S01]  /*14640*/  IADD3 R15, P0, R234, 0x20, RZ ;  /* 0x00000020ea0f7810 */ /* 0x004fe20007f1e0ff */
        /* <DEDUP_REMOVED lines=12> */
.L_x_818:
[----:B------:R-:W-:Y:S05]  /*14710*/  BSYNC B0 ;  /* 0x0000000000007941 */ /* 0x000fea0003800000 */
.L_x_817:
[----:B------:R-:W-:Y:S01]  /*14720*/  BSSY B0, `(.L_x_819) ;  /* 0x0000010000007945 */ /* 0x000fe20003800000 */
[----:B------:R-:W-:-:S03]  /*14730*/  ISETP.GE.AND P4, PT, R11, R125, PT ;  /* 0x0000007d0b00720c */ /* 0x000fc60003f86270 */
[----:B------:R-:W-:Y:S10]  /*14740*/  @P1 BRA `(.L_x_820) ;  /* 0x0000000000341947 */ /* 0x000ff40003800000 */
        /* <DEDUP_REMOVED lines=9> */
[----:B---3--:R-:W-:Y:S02]  /*147e0*/  LEA R26, P0, R18, UR4, 0x1 ;  /* 0x00000004121a7c11 */ /* 0x008fe4000f8008ff */
[----:B------:R-:W-:-:S04]  /*147f0*/  IADD3 R14, R14, R19, RZ ;  /* 0x000000130e0e7210 */ /* 0x000fc80007ffe0ff */
[----:B------:R-:W-:-:S05]  /*14800*/  LEA.HI.X R27, R18, UR5, R14, 0x1, P0 ;  /* 0x00000005121b7c11 */ /* 0x000fca00080f0c0e */
[----:B------:R4:W-:Y:S02]  /*14810*/  STG.E.128 desc[UR24][R26.64], RZ ;  /* 0x000000ff1a007986 */ /* 0x0009e4000c101d18 */
.L_x_820:
[----:B------:R-:W-:Y:S05]  /*14820*/  BSYNC B0 ;  /* 0x0000000000007941 */ /* 0x000fea0003800000 */
.L_x_819:
[----:B------:R-:W-:Y:S01]  /*14830*/  LOP3.LUT P1, RZ, R122, 0x7, RZ, 0xc0, !PT ;  /* 0x000000077aff7812 */ /* 0x000fe2000782c0ff */
[----:B------:R-:W-:Y:S03]  /*14840*/  BSSY B0, `(.L_x_821) ;  /* 0x0000011000007945 */ /* 0x000fe60003800000 */
[----:B------:R-:W-:-:S04]  /*14850*/  ISETP.GE.OR P0, PT, R8, R125, P1 ;  /* 0x0000007d0800720c */ /* 0x000fc80000f06670 */
[----:B-1----:R-:W-:Y:S01]  /*14860*/  P2R R18, PR, RZ, 0x1 ;  /* 0x00000001ff127803 */ /* 0x002fe20000000000 */
[----:B------:R-:W-:Y:S08]  /*14870*/  @P6 BRA `(.L_x_822) ;  /* 0x0000000000346947 */ /* 0x000ff00003800000 */
[----:B--2---:R-:W-:Y:S01]  /*14880*/  IADD3 R15, P0, R234, 0x40, RZ ;  /* 0x00000040ea0f7810 */ /* 0x004fe20007f1e0ff */
[----:B------:R-:W-:Y:S01]  /*14890*/  ULDC.64 UR4, c[0x0][0x298] ;  /* 0x0000a60000047ab9 */ /* 0x000fe20000000a00 */
[----:B---34-:R-:W-:Y:S01]  /*148a0*/  MOV R27, R25 ;  /* 0x00000019001b7202 */ /* 0x018fe20000000f00 */
        /* <DEDUP_REMOVED lines=10> */
.L_x_822:
[----:B------:R-:W-:Y:S05]  /*14950*/  BSYNC B0 ;  /* 0x0000000000007941 */ /* 0x000fea0003800000 */
.L_x_821:
[----:B------:R-:W-:Y:S01]  /*14960*/  BSSY B0, `(.L_x_823) ;  /* 0x0000012000007945 */ /* 0x000fe20003800000 */
[----:B------:R-:W-:Y:S01]  /*14970*/  ISETP.GE.OR P6, PT, R7, R125, P1 ;  /* 0x0000007d0700720c */ /* 0x000fe20000fc6670 */
[----:B------:R-:W-:Y:S02]  /*14980*/  IMAD R6, R22, R6, R9 ;  /* 0x0000000616067224 */ /* 0x000fe400078e0209 */
[----:B------:R-:W-:Y:S01]  /*14990*/  IMAD R126, R126, R2, RZ ;  /* 0x000000027e7e7224 */ /* 0x000fe200078e02ff */
[----:B------:R-:W-:Y:S09]  /*149a0*/  @P5 BRA `(.L_x_824) ;  /* 0x0000000000345947 */ /* 0x000ff20003800000 */
[----:B--2---:R-:W-:Y:S01]  /*149b0*/  IADD3 R14, P0, R234, 0x50, RZ ;  /* 0x00000050ea0e7810 */ /* 0x004fe20007f1e0ff */
        /* <DEDUP_REMOVED lines=12> */
.L_x_824:
[----:B------:R-:W-:Y:S05]  /*14a80*/  BSYNC B0 ;  /* 0x0000000000007941 */ /* 0x000fea0003800000 */
.L_x_823:
[----:B------:R-:W-:Y:S04]  /*14a90*/  BSSY B0, `(.L_x_825) ;  /* 0x000000f000007945 */ /* 0x000fe80003800000 */
[----:B------:R-:W-:Y:S05]  /*14aa0*/  @P3 BRA `(.L_x_826) ;  /* 0x0000000000343947 */ /* 0x000fea0003800000 */
        /* <DEDUP_REMOVED lines=13> */
.L_x_826:
[----:B------:R-:W-:Y:S05]  /*14b80*/  BSYNC B0 ;  /* 0x0000000000007941 */ /* 0x000fea0003800000 */
.L_x_825:
[----:B------:R-:W-:Y:S01]  /*14b90*/  BSSY B0, `(.L_x_827) ;  /* 0x0000011000007945 */ /* 0x000fe20003800000 */
[----:B------:R-:W-:Y:S02]  /*14ba0*/  IADD3 R9, P2, P1, R126, R4, R6 ;  /* 0x000000047e097210 */ /* 0x000fe4000795e006 */
[----:B------:R-:W-:Y:S02]  /*14bb0*/  SHF.R.S32.HI R126, RZ, 0x1f, R126 ;  /* 0x0000001fff7e7819 */ /* 0x000fe4000001147e */
[----:B--2---:R-:W-:Y:S01]  /*14bc0*/  SHF.R.S32.HI R14, RZ, 0x1f, R6 ;  /* 0x0000001fff0e7819 */ /* 0x004fe20000011406 */
[----:B------:R-:W-:Y:S08]  /*14bd0*/  @P4 BRA `(.L_x_828) ;  /* 0x0000000000304947 */ /* 0x000ff00003800000 */
        /* <DEDUP_REMOVED lines=12> */
.L_x_828:
[----:B------:R-:W-:Y:S05]  /*14ca0*/  BSYNC B0 ;  /* 0x0000000000007941 */ /* 0x000fea0003800000 */
.L_x_827:
[----:B------:R-:W-:Y:S01]  /*14cb0*/  ISETP.NE.AND P0, PT, R10, RZ, PT ;  /* 0x000000ff0a00720c */ /* 0x000fe20003f05270 */
[----:B------:R-:W-:Y:S01]  /*14cc0*/  BSSY B0, `(.L_x_829) ;  /* 0x000000b000007945 */ /* 0x000fe20003800000 */
[----:B------:R-:W-:-:S11]  /*14cd0*/  IADD3.X R14, R126, R5, R14, P2, P1 ;  /* 0x000000057e0e7210 */ /* 0x000fd600017e240e */
[----:B------:R-:W-:Y:S05]  /*14ce0*/  @P0 BRA `(.L_x_830) ;  /* 0x0000000000200947 */ /* 0x000fea0003800000 */
[----:B------:R-:W-:Y:S01]  /*14cf0*/  IMAD R4, R16, R2, RZ ;  /* 0x0000000210047224 */ /* 0x000fe200078e02ff */
[----:B------:R-:W-:-:S04]  /*14d00*/  ULDC.64 UR4, c[0x0][0x2b0] ;  /* 0x0000ac0000047ab9 */ /* 0x000fc80000000a00 */
[----:B------:R-:W-:-:S04]  /*14d10*/  IADD3 R5, P0, R4, R9, RZ ;  /* 0x0000000904057210 */ /* 0x000fc80007f1e0ff */
[----:B------:R-:W-:Y:S02]  /*14d20*/  LEA.HI.X.SX32 R4, R4, R14, 0x1, P0 ;  /* 0x0000000e04047211 */ /* 0x000fe400000f0eff */
[----:B------:R-:W-:-:S04]  /*14d30*/  LEA R16, P0, R5, UR4, 0x2 ;  /* 0x0000000405107c11 */ /* 0x000fc8000f8010ff */
[----:B------:R-:W-:Y:S01]  /*14d40*/  LEA.HI.X R17, R5, UR5, R4, 0x2, P0 ;  /* 0x0000000505117c11 */ /* 0x000fe200080f1404 */
[----:B------:R-:W-:-:S05]  /*14d50*/  IMAD.MOV.U32 R4, RZ, RZ, 0x7f800000 ;  /* 0x7f800000ff047424 */ /* 0x000fca00078e00ff */
[----:B------:R1:W-:Y:S03]  /*14d60*/  STG.E desc[UR24][R16.64], R4 ;  /* 0x0000000410007986 */ /* 0x0003e6000c101918 */
.L_x_830:
[----:B------:R-:W-:Y:S05]  /*14d70*/  BSYNC B0 ;  /* 0x0000000000007941 */ /* 0x000fea0003800000 */
.L_x_829:
[----:B------:R-:W-:Y:S01]  /*14d80*/  ISETP.NE.AND P0, PT, R18, RZ, PT ;  /* 0x000000ff1200720c */ /* 0x000fe20003f05270 */
[----:B------:R-:W-:Y:S01]  /*14d90*/  BSSY B0, `(.L_x_831) ;  /* 0x0000010000007945 */ /* 0x000fe20003800000 */
[----:B------:R-:W-:-:S04]  /*14da0*/  LOP3.LUT P5, RZ, R122, 0x7, RZ, 0xc0, !PT ;  /* 0x000000077aff7812 */ /* 0x000fc800078ac0ff */
[-C--:B------:R-:W-:Y:S02]  /*14db0*/  ISETP.GE.OR P1, PT, R3, R125.reuse, P5 ;  /* 0x0000007d0300720c */ /* 0x080fe40002f26670 */
[-C--:B------:R-:W-:Y:S02]  /*14dc0*/  ISETP.GE.OR P2, PT, R0, R125.reuse, P5 ;  /* 0x0000007d0000720c */ /* 0x080fe40002f46670 */
[-C--:B------:R-:W-:Y:S02]  /*14dd0*/  ISETP.GE.OR P3, PT, R13, R125.reuse, P5 ;  /* 0x0000007d0d00720c */ /* 0x080fe40002f66670 */
[-C--:B------:R-:W-:Y:S02]  /*14de0*/  ISETP.GE.OR P4, PT, R12, R125.reuse, P5 ;  /* 0x0000007d0c00720c */ /* 0x080fe40002f86670 */
[----:B------:R-:W-:Y:S01]  /*14df0*/  ISETP.GE.OR P5, PT, R11, R125, P5 ;  /* 0x0000007d0b00720c */ /* 0x000fe20002fa6670 */
[----:B------:R-:W-:-:S12]  /*14e00*/  @P0 BRA `(.L_x_832) ;  /* 0x0000000000200947 */ /* 0x000fd80003800000 */
        /* <DEDUP_REMOVED lines=8> */
.L_x_832:
[----:B------:R-:W-:Y:S05]  /*14e90*/  BSYNC B0 ;  /* 0x0000000000007941 */ /* 0x000fea0003800000 */
.L_x_831:
        /* <DEDUP_REMOVED lines=10> */
.L_x_834:
[----:B------:R-:W-:Y:S05]  /*14f40*/  BSYNC B0 ;  /* 0x0000000000007941 */ /* 0x000fea0003800000 */
.L_x_833:
[----:B------:R-:W-:Y:S04]  /*14f50*/  BSSY B0, `(.L_x_835) ;  /* 0x000000a000007945 */ /* 0x000fe80003800000 */
[----:B------:R-:W-:Y:S05]  /*14f60*/  @P1 BRA `(.L_x_836) ;  /* 0x0000000000201947 */ /* 0x000fea0003800000 */
[----:B------:R-:W-:Y:S01]  /*14f70*/  IMAD R3, R3, R2, RZ ;  /* 0x0000000203037224 */ /* 0x000fe200078e02ff */
[----:B------:R-:W-:-:S04]  /*14f80*/  ULDC.64 UR4, c[0x0][0x2b0] ;  /* 0x0000ac0000047ab9 */ /* 0x000fc80000000a00 */
[----:B-1----:R-:W-:-:S04]  /*14f90*/  IADD3 R4, P0, R3, R9, RZ ;  /* 0x0000000903047210 */ /* 0x002fc80007f1e0ff */
[----:B------:R-:W-:Y:S02]  /*14fa0*/  LEA.HI.X.SX32 R3, R3, R14, 0x1, P0 ;  /* 0x0000000e03037211 */ /* 0x000fe400000f0eff */
[----:B------:R-:W-:-:S04]  /*14fb0*/  LEA R6, P0, R4, UR4, 0x2 ;  /* 0x0000000404067c11 */ /* 0x000fc8000f8010ff */
[----:B------:R-:W-:Y:S01]  /*14fc0*/  LEA.HI.X R7, R4, UR5, R3, 0x2, P0 ;  /* 0x0000000504077c11 */ /* 0x000fe200080f1403 */
[----:B------:R-:W-:-:S05]  /*14fd0*/  IMAD.MOV.U32 R3, RZ, RZ, 0x7f800000 ;  /* 0x7f800000ff037424 */ /* 0x000fca00078e00ff */
[----:B------:R1:W-:Y:S03]  /*14fe0*/  STG.E desc[UR24][R6.64], R3 ;  /* 0x0000000306007986 */ /* 0x0003e6000c101918 */
.L_x_836:
[----:B------:R-:W-:Y:S05]  /*14ff0*/  BSYNC B0 ;  /* 0x0000000000007941 */ /* 0x000fea0003800000 */
.L_x_835:
        /* <DEDUP_REMOVED lines=10> */
.L_x_838:
[----:B------:R-:W-:Y:S05]  /*150a0*/  BSYNC B0 ;  /* 0x0000000000007941 */ /* 0x000fea0003800000 */
.L_x_837:
        /* <DEDUP_REMOVED lines=10> */
.L_x_840:
[----:B------:R-:W-:Y:S05]  /*15150*/  BSYNC B0 ;  /* 0x0000000000007941 */ /* 0x000fea0003800000 */
.L_x_839:
        /* <DEDUP_REMOVED lines=10> */
.L_x_842:
[----:B------:R-:W-:Y:S05]  /*15200*/  BSYNC B0 ;  /* 0x0000000000007941 */ /* 0x000fea0003800000 */
.L_x_841:
[----:B------:R-:W-:Y:S05]  /*15210*/  @P5 EXIT ;  /* 0x000000000000594d */ /* 0x000fea0003800000 */
[----:B------:R-:W-:Y:S01]  /*15220*/  IMAD R2, R11, R2, RZ ;  /* 0x000000020b027224 */ /* 0x000fe200078e02ff */
[----:B------:R-:W-:Y:S01]  /*15230*/  ULDC.64 UR4, c[0x0][0x2b0] ;  /* 0x0000ac0000047ab9 */ /* 0x000fe20000000a00 */
[----:B-1----:R-:W-:-:S03]  /*15240*/  IMAD.MOV.U32 R0, RZ, RZ, 0x7f800000 ;  /* 0x7f800000ff007424 */ /* 0x002fc600078e00ff */
[----:B------:R-:W-:-:S04]  /*15250*/  IADD3 R9, P0, R2, R9, RZ ;  /* 0x0000000902097210 */ /* 0x000fc80007f1e0ff */
[----:B------:R-:W-:Y:S02]  /*15260*/  LEA.HI.X.SX32 R2, R2, R14, 0x1, P0 ;  /* 0x0000000e02027211 */ /* 0x000fe400000f0eff */
[----:B------:R-:W-:-:S04]  /*15270*/  LEA R4, P0, R9, UR4, 0x2 ;  /* 0x0000000409047c11 */ /* 0x000fc8000f8010ff */
[----:B------:R-:W-:-:S05]  /*15280*/  LEA.HI.X R5, R9, UR5, R2, 0x2, P0 ;  /* 0x0000000509057c11 */ /* 0x000fca00080f1402 */
[----:B------:R-:W-:Y:S01]  /*15290*/  STG.E desc[UR24][R4.64], R0 ;  /* 0x0000000004007986 */ /* 0x000fe2000c101918 */
[----:B------:R-:W-:Y:S05]  /*152a0*/  EXIT ;  /* 0x000000000000794d */ /* 0x000fea0003800000 */
.L_x_843:
        /* <DEDUP_REMOVED lines=13> */
.L_x_1426:


//--------------------- .text._ZN5flash16flash_fwd_kernelI23Flash_fwd_kernel_traitsILi64ELi128ELi64ELi4ELb0ELb0EN7cutlass6half_tE19Flash_kernel_traitsILi64ELi128ELi64ELi4ES3_EELb0ELb1ELb0ELb0ELb0ELb1ELb1ELb0EEEvNS_16Flash_fwd_paramsE --------------------------
	.section	.text._ZN5flash16flash_fwd_kernelI23Flash_fwd_kernel_traitsILi64ELi128ELi64ELi4ELb0ELb0EN7cutlass6half_tE19Flash_kernel_traitsILi64ELi128ELi64ELi4ES3_EELb0ELb1ELb0ELb0ELb0ELb1ELb1ELb0EEEvNS_16Flash_fwd_paramsE,"ax",@progbits
	.align	128
        .global         _ZN5flash16flash_fwd_kernelI23Flash_fwd_kernel_traitsILi64ELi128ELi64ELi4ELb0ELb0EN7cutlass6half_tE19Flash_kernel_traitsILi64ELi128ELi64ELi4ES3_EELb0ELb1ELb0ELb0ELb0ELb1ELb1ELb0EEEvNS_16Flash_fwd_paramsE
        .type           _ZN5flash16flash_fwd_kernelI23Flash_fwd_kernel_traitsILi64ELi128ELi64ELi4ELb0ELb0EN7cutlass6half_tE19Flash_kernel_traitsILi64ELi128ELi64ELi4ES3_EELb0ELb1ELb0ELb0ELb0ELb1ELb1ELb0EEEvNS_16Flash_fwd_paramsE,@function
        .size           _ZN5flash16flash_fwd_kernelI23Flash_fwd_kernel_traitsILi64ELi128ELi64ELi4ELb0ELb0EN7cutlass6half_tE19Flash_kernel_traitsILi64ELi128ELi64ELi4ES3_EELb0ELb1ELb0ELb0ELb0ELb1ELb1ELb0EEEvNS_16Flash_fwd_paramsE,(.L_x_1427 - _ZN5flash16flash_fwd_kernelI23Flash_fwd_kernel_traitsILi64ELi128ELi64ELi4ELb0ELb0EN7cutlass6half_tE19Flash_kernel_traitsILi64ELi128ELi64ELi4ES3_EELb0ELb1ELb0ELb0ELb0ELb1ELb1ELb0EEEvNS_16Flash_fwd_paramsE)
        .other          _ZN5flash16flash_fwd_kernelI23Flash_fwd_kernel_traitsILi64ELi128ELi64ELi4ELb0ELb0EN7cutlass6half_tE19Flash_kernel_traitsILi64ELi128ELi64ELi4ES3_EELb0ELb1ELb0ELb0ELb0ELb1ELb1ELb0EEEvNS_16Flash_fwd_paramsE,@"STO_CUDA_ENTRY STV_DEFAULT"
_ZN5flash16flash_fwd_kernelI23Flash_fwd_kernel_traitsILi64ELi128ELi64ELi4ELb0ELb0EN7cutlass6half_tE19Flash_kernel_traitsILi64ELi128ELi64ELi4ES3_EELb0ELb1ELb0ELb0ELb0ELb1ELb1ELb0EEEvNS_16Flash_fwd_paramsE:
.text._ZN5flash16flash_fwd_kernelI23Flash_fwd_kernel_traitsILi64ELi128ELi64ELi4ELb0ELb0EN7cutlass6half_tE19Flash_kernel_traitsILi64ELi128ELi64ELi4ES3_EELb0ELb1ELb0ELb0ELb0ELb1ELb1ELb0EEEvNS_16Flash_fwd_paramsE:
[----:B------:R-:W1:Y:S08]  /*0000*/  LDC R1, c[0x0][0x28] ;  /* 0x00000a00ff017b82 */ /* 0x000e700000000800 */
[----:B------:R-:W2:Y:S01]  /*0010*/  LDC.64 R4, c[0x0][0x2f0] ;  /* 0x0000bc00ff047b82 */ /* 0x000ea20000000a00 */
[----:B------:R-:W3:Y:S01]  /*0020*/  S2R R46, SR_CTAID.Y ;  /* 0x00000000002e7919 */ /* 0x000ee20000002600 */
[----:B------:R-:W-:Y:S01]  /*0030*/  IMAD.MOV.U32 R17, RZ, RZ, -0x1 ;  /* 0xffffffffff117424 */ /* 0x000fe200078e00ff */
[----:B------:R-:W-:Y:S01]  /*0040*/  ULDC.64 UR12, c[0x0][0x208] ;  /* 0x00008200000c7ab9 */ /* 0x000fe20000000a00 */
[----:B-1----:R-:W-:-:S04]  /*0050*/  VIADD R1, R1, 0xffffffb8 ;  /* 0xffffffb801017836 */ /* 0x002fc80000000000 */
[----:B------:R-:W1:Y:S08]  /*0060*/  LDC.64 R2, c[0x0][0x300] ;  /* 0x0000c000ff027b82 */ /* 0x000e700000000a00 */
[----:B------:R-:W3:Y:S01]  /*0070*/  LDC.64 R6, c[0x0][0x2f0] ;  /* 0x0000bc00ff067b82 */ /* 0x000ee20000000a00 */
[----:B--2---:R-:W-:-:S07]  /*0080*/  ISETP.NE.U32.AND P2, PT, R4, RZ, PT ;  /* 0x000000ff0400720c */ /* 0x004fce0003f45070 */
[----:B------:R-:W2:Y:S01]  /*0090*/  LDC.U8 R10, c[0x0][0x3c2] ;  /* 0x0000f080ff0a7b82 */ /* 0x000ea20000000000 */
[----:B------:R-:W-:Y:S02]  /*00a0*/  ISETP.NE.AND.EX P2, PT, R5, RZ, PT, P2 ;  /* 0x000000ff0500720c */ /* 0x000fe40003f45320 */
[----:B-1----:R-:W-:-:S05]  /*00b0*/  ISETP.NE.U32.AND P1, PT, R2, RZ, PT ;  /* 0x000000ff0200720c */ /* 0x002fca0003f25070 */
[----:B------:R-:W1:Y:S01]  /*00c0*/  LDC.64 R8, c[0x0][0x2f8] ;  /* 0x0000be00ff087b82 */ /* 0x000e620000000a00 */
[----:B------:R-:W-:Y:S01]  /*00d0*/  ISETP.NE.AND.EX P1, PT, R3, RZ, PT, P1 ;  /* 0x000000ff0300720c */ /* 0x000fe20003f25310 */
[----:B---3--:R-:W-:-:S06]  /*00e0*/  IMAD.WIDE R4, R46, 0x4, R6 ;  /* 0x000000042e047825 */ /* 0x008fcc00078e0206 */
[----:B------:R-:W3:Y:S01]  /*00f0*/  LDC.64 R2, c[0x0][0x2f8] ;  /* 0x0000be00ff027b82 */ /* 0x000ee20000000a00 */
[----:B------:R-:W4:Y:S04]  /*0100*/  @P2 LDG.E R17, desc[UR12][R4.64] ;  /* 0x0000000c04112981 */ /* 0x000f28000c1e1900 */
[----:B------:R2:W4:Y:S03]  /*0110*/  @P2 LDG.E R0, desc[UR12][R4.64+0x4] ;  /* 0x0000040c04002981 */ /* 0x000526000c1e1900 */
[----:B------:R-:W2:Y:S01]  /*0120*/  @P1 LDC.64 R6, c[0x0][0x300] ;  /* 0x0000c000ff061b82 */ /* 0x000ea20000000a00 */
[----:B------:R-:W-:Y:S02]  /*0130*/  IMAD.MOV.U32 R18, RZ, RZ, RZ ;  /* 0x000000ffff127224 */ /* 0x000fe400078e00ff */
[----:B--2---:R-:W-:-:S05]  /*0140*/  @P1 IMAD.WIDE R4, R46, 0x4, R6 ;  /* 0x000000042e041825 */ /* 0x004fca00078e0206 */
[----:B------:R2:W5:Y:S01]  /*0150*/  @P1 LDG.E R18, desc[UR12][R4.64] ;  /* 0x0000000c04121981 */ /* 0x000562000c1e1900 */
[----:B------:R-:W-:Y:S02]  /*0160*/  ISETP.NE.AND P3, PT, R10, RZ, PT ;  /* 0x000000ff0a00720c */ /* 0x000fe40003f65270 */
[----:B---3--:R-:W-:-:S04]  /*0170*/  ISETP.EQ.U32.AND P0, PT, R2, RZ, PT ;  /* 0x000000ff0200720c */ /* 0x008fc80003f02070 */
[----:B------:R-:W-:Y:S01]  /*0180*/  ISETP.EQ.OR.EX P0, PT, R3, RZ, !P3, P0 ;  /* 0x000000ff0300720c */ /* 0x000fe20005f02700 */
[----:B------:R-:W-:Y:S02]  /*0190*/  IMAD.MOV.U32 R21, RZ, RZ, -0x1 ;  /* 0xffffffffff157424 */ /* 0x000fe400078e00ff */
[----:B-1----:R-:W-:Y:S01]  /*01a0*/  IMAD.WIDE R6, R46, 0x4, R8 ;  /* 0x000000042e067825 */ /* 0x002fe200078e0208 */
[----:B------:R-:W1:Y:S01]  /*01b0*/  S2R R248, SR_CTAID.X ;  /* 0x0000000000f87919 */ /* 0x000e620000002500 */
[----:B------:R-:W3:Y:S08]  /*01c0*/  S2R R27, SR_CTAID.Z ;  /* 0x00000000001b7919 */ /* 0x000ef00000002700 */
[----:B------:R2:W5:Y:S01]  /*01d0*/  @!P0 LDG.E R21, desc[UR12][R6.64] ;  /* 0x0000000c06158981 */ /* 0x000562000c1e1900 */
[----:B------:R-:W-:-:S04]  /*01e0*/  ISETP.NE.U32.AND P0, PT, R2, RZ, PT ;  /* 0x000000ff0200720c */ /* 0x000fc80003f05070 */
[----:B------:R-:W-:Y:S01]  /*01f0*/  ISETP.NE.AND.EX P0, PT, R3, RZ, PT, P0 ;  /* 0x000000ff0300720c */ /* 0x000fe20003f05300 */
[----:B----4-:R-:W-:Y:S01]  /*0200*/  @P2 IMAD.IADD R101, R0, 0x1, -R17 ;  /* 0x0000000100652824 */ /* 0x010fe200078e0a11 */
[----:B------:R2:W-:Y:S05]  /*0210*/  STL [R1+0x10], R17 ;  /* 0x0000101101007387 */ /* 0x0005ea0000100800 */
[----:B------:R-:W4:Y:S06]  /*0220*/  @!P2 LDC R101, c[0x0][0x2c4] ;  /* 0x0000b100ff65ab82 */ /* 0x000f2c0000000800 */
[----:B-1-3--:R-:W-:Y:S05]  /*0230*/  @!P0 BRA `(.L_x_844) ;  /* 0x0000000000108947 */ /* 0x00afea0003800000 */
[----:B------:R-:W2:Y:S02]  /*0240*/  @P3 LDG.E R0, desc[UR12][R6.64+0x4] ;  /* 0x0000040c06003981 */ /* 0x000ea4000c1e1900 */
[----:B--2--5:R-:W-:-:S06]  /*0250*/  @P3 IADD3 R4, R0, -R21, RZ ;  /* 0x8000001500043210 */ /* 0x024fcc0007ffe0ff */
[----:B------:R2:W5:Y:S01]  /*0260*/  @!P3 LDG.E R4, desc[UR12][R6.64] ;  /* 0x0000000c0604b981 */ /* 0x000562000c1e1900 */
[----:B------:R-:W-:Y:S05]  /*0270*/  BRA `(.L_x_845) ;  /* 0x0000000000047947 */ /* 0x000fea0003800000 */
.L_x_844:
[----:B--2---:R-:W1:Y:S02]  /*0280*/  LDC R4, c[0x0][0x2c8] ;  /* 0x0000b200ff047b82 */ /* 0x004e640000000800 */
.L_x_845:
[----:B------:R-:W3:Y:S02]  /*0290*/  LDC.64 R2, c[0x0][0x308] ;  /* 0x0000c200ff027b82 */ /* 0x000ee40000000a00 */
[----:B---3--:R-:W-:-:S04]  /*02a0*/  ISETP.NE.U32.AND P1, PT, R2, RZ, PT ;  /* 0x000000ff0200720c */ /* 0x008fc80003f25070 */
[----:B------:R-:W-:-:S13]  /*02b0*/  ISETP.NE.AND.EX P1, PT, R3, RZ, PT, P1 ;  /* 0x000000ff0300720c */ /* 0x000fda0003f25310 */
[----:B------:R-:W3:Y:S01]  /*02c0*/  @P1 LDC.64 R2, c[0x0][0x308] ;  /* 0x0000c200ff021b82 */ /* 0x000ee20000000a00 */
[----:B------:R-:W-:-:S07]  /*02d0*/  IMAD.SHL.U32 R125, R248, 0x80, RZ ;  /* 0x00000080f87d7824 */ /* 0x000fce00078e00ff */
[----:B------:R-:W1:Y:S01]  /*02e0*/  @!P1 LDC R5, c[0x0][0x2cc] ;  /* 0x0000b300ff059b82 */ /* 0x000e620000000800 */
[----:B----4-:R-:W-:Y:S01]  /*02f0*/  ISETP.GT.AND P0, PT, R101, R125, PT ;  /* 0x0000007d6500720c */ /* 0x010fe20003f04270 */
[----:B---3--:R-:W-:-:S05]  /*0300*/  @P1 IMAD.WIDE R2, R46, 0x4, R2 ;  /* 0x000000042e021825 */ /* 0x008fca00078e0202 */
[----:B------:R3:W5:Y:S01]  /*0310*/  @P1 LDG.E R0, desc[UR12][R2.64] ;  /* 0x0000000c02001981 */ /* 0x000762000c1e1900 */
[----:B------:R-:W4:Y:S06]  /*0320*/  @!P1 LDC.64 R2, c[0x0][0x318] ;  /* 0x0000c600ff029b82 */ /* 0x000f2c0000000a00 */
[----:B-1-3--:R-:W-:Y:S05]  /*0330*/  @!P0 EXIT ;  /* 0x000000000000894d */ /* 0x00afea0003800000 */
[----:B------:R-:W1:Y:S01]  /*0340*/  LDC R141, c[0x0][0x398] ;  /* 0x0000e600ff8d7b82 */ /* 0x000e620000000800 */
[----:B----4-:R-:W-:Y:S01]  /*0350*/  @!P1 ISETP.NE.U32.AND P0, PT, R2, RZ, PT ;  /* 0x000000ff0200920c */ /* 0x010fe20003f05070 */
[----:B-----5:R-:W-:Y:S01]  /*0360*/  @P1 IMAD.IADD R100, R0, 0x1, -R18 ;  /* 0x0000000100641824 */ /* 0x020fe200078e0a12 */
[----:B------:R-:W3:Y:S02]  /*0370*/  S2R R135, SR_TID.X ;  /* 0x0000000000877919 */ /* 0x000ee40000002100 */
        /* <DEDUP_REMOVED lines=14> */
[----:B---3--:R-:W-:Y:S05]  /*0460*/  @!P0 BRA `(.L_x_846) ;  /* 0x0000010c004c8947 */ /* 0x008fea0003800000 */
[----:B------:R-:W1:Y:S01]  /*0470*/  LDC R29, c[0x0][0x278] ;  /* 0x00009e00ff1d7b82 */ /* 0x000e620000000800 */
[----:B------:R-:W-:Y:S01]  /*0480*/  SHF.R.S32.HI R47, RZ, 0x1f, R135 ;  /* 0x0000001fff2f7819 */ /* 0x000fe20000011487 */
[----:B------:R-:W-:Y:S01]  /*0490*/  IMAD.IADD R247, R101, 0x1, -R125 ;  /* 0x0000000165f77824 */ /* 0x000fe200078e0a7d */
[----:B------:R-:W-:Y:S01]  /*04a0*/  ISETP.NE.AND P4, PT, R17, -0x1, PT ;  /* 0xffffffff1100780c */ /* 0x000fe20003f85270 */
[----:B------:R-:W-:Y:S01]  /*04b0*/  ULDC.64 UR4, c[0x0][0x258] ;  /* 0x0000960000047ab9 */ /* 0x000fe20000000a00 */
[----:B------:R-:W-:Y:S01]  /*04c0*/  LEA.HI R4, R47, R135, RZ, 0x3 ;  /* 0x000000872f047211 */ /* 0x000fe200078f18ff */
[----:B------:R-:W-:Y:S01]  /*04d0*/  VIADD R161, R209, 0xffffffff ;  /* 0xffffffffd1a17836 */ /* 0x000fe20000000000 */
[----:B------:R-:W-:Y:S01]  /*04e0*/  IABS R16, R27 ;  /* 0x0000001b00107213 */ /* 0x000fe20000000000 */
[----:B------:R-:W3:Y:S01]  /*04f0*/  S2UR UR6, SR_CgaCtaId ;  /* 0x00000000000679c3 */ /* 0x000ee20000008800 */
[----:B------:R-:W-:Y:S02]  /*0500*/  SHF.R.S32.HI R50, RZ, 0x3, R4 ;  /* 0x00000003ff327819 */ /* 0x000fe40000011404 */
[----:B------:R-:W-:-:S02]  /*0510*/  LOP3.LUT R4, R4, 0xfffffff8, RZ, 0xc0, !PT ;  /* 0xfffffff804047812 */ /* 0x000fc400078ec0ff */
[CC--:B------:R-:W-:Y:S01]  /*0520*/  ISETP.GE.AND P2, PT, R50.reuse, R247.reuse, PT ;  /* 0x000000f73200720c */ /* 0x0c0fe20003f46270 */
[C---:B------:R-:W-:Y:S01]  /*0530*/  VIADD R53, R50.reuse, 0x10 ;  /* 0x0000001032357836 */ /* 0x040fe20000000000 */
[----:B------:R-:W-:Y:S01]  /*0540*/  SHF.R.S32.HI R51, RZ, 0x1f, R50 ;  /* 0x0000001fff337819 */ /* 0x000fe20000011432 */
[----:B------:R-:W2:Y:S01]  /*0550*/  @!P4 LDC.64 R8, c[0x0][0x228] ;  /* 0x00008a00ff08cb82 */ /* 0x000ea20000000a00 */
[C---:B------:R-:W-:Y:S01]  /*0560*/  VIADD R52, R50.reuse, 0x20 ;  /* 0x0000002032347836 */ /* 0x040fe20000000000 */
[----:B------:R-:W-:Y:S01]  /*0570*/  @!P4 SHF.R.S32.HI R5, RZ, 0x1f, R46 ;  /* 0x0000001fff05c819 */ /* 0x000fe2000001142e */
[----:B------:R-:W-:Y:S01]  /*0580*/  IMAD.IADD R48, R135, 0x1, -R4 ;  /* 0x0000000187307824 */ /* 0x000fe200078e0a04 */
[-C--:B------:R-:W-:Y:S01]  /*0590*/  ISETP.GE.AND P1, PT, R53, R247.reuse, PT ;  /* 0x000000f73500720c */ /* 0x080fe20003f26270 */
[----:B------:R-:W-:Y:S01]  /*05a0*/  VIADD R49, R50, 0x30 ;  /* 0x0000003032317836 */ /* 0x000fe20000000000 */
[----:B------:R-:W-:Y:S01]  /*05b0*/  ISETP.GE.AND P0, PT, R52, R247, PT ;  /* 0x000000f73400720c */ /* 0x000fe20003f06270 */
[----:B------:R-:W-:Y:S01]  /*05c0*/  IMAD.WIDE R248, R248, 0x80, R50 ;  /* 0x00000080f8f87825 */ /* 0x000fe200078e0232 */
[----:B-1----:R-:W-:Y:S01]  /*05d0*/  IABS R0, R29 ;  /* 0x0000001d00007213 */ /* 0x002fe20000000000 */
[----:B------:R-:W1:Y:S01]  /*05e0*/  @P4 LDC.64 R10, c[0x0][0x240] ;  /* 0x00009000ff0a4b82 */ /* 0x000e620000000a00 */
[----:B------:R-:W-:Y:S01]  /*05f0*/  SHF.L.U32 R54, R48, 0x3, RZ ;  /* 0x0000000330367819 */ /* 0x000fe200000006ff */
[C---:B------:R-:W-:Y:S01]  /*0600*/  VIADD R32, R50.reuse, 0x40 ;  /* 0x0000004032207836 */ /* 0x040fe20000000000 */
[C---:B------:R-:W-:Y:S01]  /*0610*/  IADD3 R30, R50.reuse, 0x60, RZ ;  /* 0x00000060321e7810 */ /* 0x040fe20007ffe0ff */
[----:B------:R-:W-:Y:S01]  /*0620*/  IMAD.MOV.U32 R15, RZ, RZ, R0 ;  /* 0x000000ffff0f7224 */ /* 0x000fe200078e0000 */
[----:B------:R-:W-:Y:S01]  /*0630*/  SHF.R.S32.HI R55, RZ, 0x1f, R54 ;  /* 0x0000001fff377819 */ /* 0x000fe20000011436 */
[----:B------:R-:W-:Y:S01]  /*0640*/  VIADD R31, R50, 0x50 ;  /* 0x00000050321f7836 */ /* 0x000fe20000000000 */
[----:B------:R-:W-:Y:S01]  /*0650*/  STL [R1+0x28], R53 ;  /* 0x0000283501007387 */ /* 0x000fe20000100800 */
[----:B------:R-:W4:Y:S01]  /*0660*/  I2F.RP R2, R15 ;  /* 0x0000000f00027306 */ /* 0x000f220000209400 */
[----:B------:R-:W5:Y:S01]  /*0670*/  @!P1 LDC.64 R24, c[0x0][0x210] ;  /* 0x00008400ff189b82 */ /* 0x000f620000000a00 */
[----:B------:R-:W3:Y:S01]  /*0680*/  @!P1 S2R R14, SR_CgaCtaId ;  /* 0x00000000000e9919 */ /* 0x000ee20000008800 */
[----:B--2---:R-:W-:Y:S01]  /*0690*/  @!P4 IMAD R7, R5, R8, RZ ;  /* 0x000000080507c224 */ /* 0x004fe200078e02ff */
[----:B------:R-:W2:Y:S03]  /*06a0*/  @!P0 S2R R13, SR_CgaCtaId ;  /* 0x00000000000d8919 */ /* 0x000ea60000008800 */
[----:B------:R-:W-:Y:S01]  /*06b0*/  @!P4 IMAD R7, R46, R9, R7 ;  /* 0x000000092e07c224 */ /* 0x000fe200078e0207 */
[----:B------:R-:W-:Y:S01]  /*06c0*/  STL [R1+0x2c], R52 ;  /* 0x00002c3401007387 */ /* 0x000fe20000100800 */
[----:B----4-:R-:W4:Y:S03]  /*06d0*/  MUFU.RCP R2, R2 ;  /* 0x0000000200027308 */ /* 0x010f260000001000 */
[----:B------:R-:W-:Y:S04]  /*06e0*/  STL.64 [R1], R50 ;  /* 0x0000003201007387 */ /* 0x000fe80000100a00 */
[----:B------:R-:W-:Y:S04]  /*06f0*/  STL.64 [R1+0x18], R54 ;  /* 0x0000183601007387 */ /* 0x000fe80000100a00 */
[----:B------:R-:W-:Y:S04]  /*0700*/  STL [R1+0x30], R49 ;  /* 0x0000303101007387 */ /* 0x000fe80000100800 */
[----:B------:R5:W-:Y:S01]  /*0710*/  STL [R1+0x38], R32 ;  /* 0x0000382001007387 */ /* 0x000be20000100800 */
[----:B----4-:R-:W-:-:S03]  /*0720*/  VIADD R2, R2, 0xffffffe ;  /* 0x0ffffffe02027836 */ /* 0x010fc60000000000 */
[----:B------:R-:W-:Y:S01]  /*0730*/  STL [R1+0x40], R31 ;  /* 0x0000401f01007387 */ /* 0x000fe20000100800 */
[----:B------:R-:W4:Y:S03]  /*0740*/  F2I.FTZ.U32.TRUNC.NTZ R3, R2 ;  /* 0x0000000200037305 */ /* 0x000f26000021f000 */
[----:B------:R-:W-:Y:S01]  /*0750*/  STL [R1+0x3c], R30 ;  /* 0x00003c1e01007387 */ /* 0x000fe20000100800 */
[----:B----4-:R-:W-:Y:S01]  /*0760*/  IADD3 R0, RZ, -R3, RZ ;  /* 0x80000003ff007210 */ /* 0x010fe20007ffe0ff */
[----:B------:R-:W-:-:S04]  /*0770*/  IMAD.MOV.U32 R2, RZ, RZ, RZ ;  /* 0x000000ffff027224 */ /* 0x000fc800078e00ff */
[----:B------:R-:W-:-:S04]  /*0780*/  IMAD R0, R0, R15, RZ ;  /* 0x0000000f00007224 */ /* 0x000fc800078e02ff */
[----:B------:R-:W-:-:S04]  /*0790*/  IMAD.HI.U32 R2, R3, R0, R2 ;  /* 0x0000000003027227 */ /* 0x000fc800078e0002 */
[----:B------:R-:W-:Y:S02]  /*07a0*/  IMAD.SHL.U32 R0, R50, 0x40, RZ ;  /* 0x0000004032007824 */ /* 0x000fe400078e00ff */
[----:B------:R-:W-:-:S03]  /*07b0*/  IMAD.HI.U32 R6, R2, R16, RZ ;  /* 0x0000001002067227 */ /* 0x000fc600078e00ff */
[----:B------:R-:W-:Y:S01]  /*07c0*/  LOP3.LUT R0, R0, 0x1c0, RZ, 0xc0, !PT ;  /* 0x000001c000007812 */ /* 0x000fe200078ec0ff */
[C---:B-1----:R-:W-:Y:S01]  /*07d0*/  @P4 IMAD.WIDE.U32 R2, R17.reuse, R10, RZ ;  /* 0x0000000a11024225 */ /* 0x042fe200078e00ff */
[----:B------:R-:W-:Y:S02]  /*07e0*/  @!P1 MOV R10, 0x400 ;  /* 0x00000400000a9802 */ /* 0x000fe40000000f00 */
[----:B------:R-:W-:Y:S01]  /*07f0*/  LOP3.LUT R4, R0, 0x38, R54, 0xf8, !PT ;  /* 0x0000003800047812 */ /* 0x000fe200078ef836 */
[----:B------:R-:W-:Y:S01]  /*0800*/  @P4 IMAD R3, R17, R11, R3 ;  /* 0x0000000b11034224 */ /* 0x000fe200078e0203 */
[----:B------:R-:W-:Y:S01]  /*0810*/  SHF.R.U32.HI R5, RZ, 0x3, R0 ;  /* 0x00000003ff057819 */ /* 0x000fe20000011600 */
[----:B------:R-:W-:Y:S01]  /*0820*/  IMAD.MOV R0, RZ, RZ, -R6 ;  /* 0x000000ffff007224 */ /* 0x000fe200078e0a06 */
[----:B---3--:R-:W-:Y:S02]  /*0830*/  @!P1 LEA R19, R14, R10, 0x18 ;  /* 0x0000000a0e139211 */ /* 0x008fe400078ec0ff */
[----:B------:R-:W-:Y:S01]  /*0840*/  LOP3.LUT R12, R4, R5, RZ, 0x3c, !PT ;  /* 0x00000005040c7212 */ /* 0x000fe200078e3cff */
[C---:B------:R-:W-:Y:S01]  /*0850*/  IMAD R0, R15.reuse, R0, R16 ;  /* 0x000000000f007224 */ /* 0x040fe200078e0210 */
[----:B------:R-:W-:Y:S01]  /*0860*/  SHF.R.S32.HI R10, RZ, 0x1f, R27 ;  /* 0x0000001fff0a7819 */ /* 0x000fe2000001141b */
[----:B------:R-:W-:Y:S01]  /*0870*/  @!P4 IMAD.WIDE.U32 R4, R46, R8, RZ ;  /* 0x000000082e04c225 */ /* 0x000fe200078e00ff */
[----:B------:R-:W1:Y:S02]  /*0880*/  @!P0 LDC.64 R16, c[0x0][0x240] ;  /* 0x00009000ff108b82 */ /* 0x000e640000000a00 */
[----:B------:R-:W-:Y:S01]  /*0890*/  ISETP.GT.U32.AND P3, PT, R15, R0, PT ;  /* 0x000000000f00720c */ /* 0x000fe20003f64070 */
[----:B------:R-:W-:Y:S01]  /*08a0*/  @!P4 IMAD.MOV.U32 R2, RZ, RZ, R4 ;  /* 0x000000ffff02c224 */ /* 0x000fe200078e0004 */
[----:B------:R-:W-:Y:S01]  /*08b0*/  LEA.HI R4, R47, R135, RZ, 0x6 ;  /* 0x000000872f047211 */ /* 0x000fe200078f30ff */
[----:B------:R-:W-:Y:S01]  /*08c0*/  @!P4 IMAD.IADD R3, R5, 0x1, R7 ;  /* 0x000000010503c824 */ /* 0x000fe200078e0207 */
[----:B------:R-:W-:Y:S01]  /*08d0*/  @!P0 MOV R5, 0x400 ;  /* 0x0000040000058802 */ /* 0x000fe20000000f00 */
[----:B------:R-:W-:Y:S01]  /*08e0*/  IMAD R7, R10, UR4, RZ ;  /* 0x000000040a077c24 */ /* 0x000fe2000f8e02ff */
[----:B------:R-:W3:Y:S01]  /*08f0*/  @!P2 LDC.64 R8, c[0x0][0x240] ;  /* 0x00009000ff08ab82 */ /* 0x000ee20000000a00 */
[----:B------:R-:W-:Y:S01]  /*0900*/  IADD3 R2, P4, R54, R2, RZ ;  /* 0x0000000236027210 */ /* 0x000fe20007f9e0ff */
[----:B------:R-:W-:Y:S01]  /*0910*/  IMAD.SHL.U32 R4, R4, 0x8, RZ ;  /* 0x0000000804047824 */ /* 0x000fe200078e00ff */
[----:B--2---:R-:W-:-:S02]  /*0920*/  @!P0 LEA R13, R13, R5, 0x18 ;  /* 0x000000050d0d8211 */ /* 0x004fc400078ec0ff */
[----:B------:R-:W-:Y:S01]  /*0930*/  LOP3.LUT R5, R27, R29, RZ, 0x3c, !PT ;  /* 0x0000001d1b057212 */ /* 0x000fe200078e3cff */
[----:B------:R-:W-:Y:S01]  /*0940*/  IMAD.X R3, R55, 0x1, R3, P4 ;  /* 0x0000000137037824 */ /* 0x000fe200020e0603 */
[----:B------:R-:W-:Y:S01]  /*0950*/  @!P3 IADD3 R0, R0, -R15, RZ ;  /* 0x8000000f0000b210 */ /* 0x000fe20007ffe0ff */
[----:B------:R-:W2:Y:S01]  /*0960*/  @!P1 LDC.64 R10, c[0x0][0x240] ;  /* 0x00009000ff0a9b82 */ /* 0x000ea20000000a00 */
[----:B------:R-:W-:Y:S01]  /*0970*/  ISETP.GE.AND P4, PT, R49, R247, PT ;  /* 0x000000f73100720c */ /* 0x000fe20003f86270 */
[----:B------:R-:W-:Y:S01]  /*0980*/  @!P3 VIADD R6, R6, 0x1 ;  /* 0x000000010606b836 */ /* 0x000fe20000000000 */
[----:B------:R-:W-:Y:S01]  /*0990*/  ISETP.GE.U32.AND P6, PT, R0, R15, PT ;  /* 0x0000000f0000720c */ /* 0x000fe20003fc6070 */
[----:B------:R-:W-:Y:S01]  /*09a0*/  IMAD.WIDE.U32 R2, R27, UR4, R2 ;  /* 0x000000041b027c25 */ /* 0x000fe2000f8e0002 */
[----:B------:R-:W-:Y:S01]  /*09b0*/  LOP3.LUT R20, R12, 0xfffffe00, R4, 0xf8, !PT ;  /* 0xfffffe000c147812 */ /* 0x000fe200078ef804 */
[----:B------:R-:W-:Y:S01]  /*09c0*/  UMOV UR4, 0x400 ;  /* 0x0000040000047882 */ /* 0x000fe20000000000 */
[----:B------:R-:W-:Y:S01]  /*09d0*/  ISETP.GE.AND P5, PT, R5, RZ, PT ;  /* 0x000000ff0500720c */ /* 0x000fe20003fa6270 */
[----:B------:R-:W4:Y:S01]  /*09e0*/  @!P2 LDC.64 R14, c[0x0][0x210] ;  /* 0x00008400ff0eab82 */ /* 0x000f220000000a00 */
[----:B------:R-:W-:Y:S01]  /*09f0*/  IMAD R4, R27, UR5, R7 ;  /* 0x000000051b047c24 */ /* 0x000fe2000f8e0207 */
[----:B------:R-:W-:Y:S01]  /*0a00*/  @!P1 IADD3 R7, P3, R248, 0x10, RZ ;  /* 0x00000010f8079810 */ /* 0x000fe20007f7e0ff */
[----:B------:R-:W-:-:S02]  /*0a10*/  ULEA UR4, UR6, UR4, 0x18 ;  /* 0x0000000406047291 */ /* 0x000fc4000f8ec03f */
[----:B------:R-:W-:-:S03]  /*0a20*/  IMAD.IADD R3, R3, 0x1, R4 ;  /* 0x0000000103037824 */ /* 0x000fc600078e0204 */
[----:B------:R-:W-:Y:S01]  /*0a30*/  @P6 IADD3 R6, R6, 0x1, RZ ;  /* 0x0000000106066810 */ /* 0x000fe20007ffe0ff */
[-C--:B---3--:R-:W-:Y:S01]  /*0a40*/  @!P2 IMAD R0, R249, R8.reuse, RZ ;  /* 0x00000008f900a224 */ /* 0x088fe200078e02ff */
[----:B------:R-:W3:Y:S01]  /*0a50*/  @!P0 LDC.64 R26, c[0x0][0x210] ;  /* 0x00008400ff1a8b82 */ /* 0x000ee20000000a00 */
[----:B------:R-:W-:Y:S01]  /*0a60*/  @!P2 IMAD.WIDE.U32 R4, R248, R8, R2 ;  /* 0x00000008f804a225 */ /* 0x000fe200078e0002 */
[----:B------:R-:W-:Y:S02]  /*0a70*/  LEA R208, R20, UR4, 0x1 ;  /* 0x0000000414d07c11 */ /* 0x000fe4000f8e08ff */
[----:B------:R-:W-:Y:S01]  /*0a80*/  ISETP.NE.AND P6, PT, R29, RZ, PT ;  /* 0x000000ff1d00720c */ /* 0x000fe20003fc5270 */
[C---:B------:R-:W-:Y:S02]  /*0a90*/  @!P2 IMAD R0, R248.reuse, R9, R0 ;  /* 0x00000009f800a224 */ /* 0x040fe400078e0200 */
[----:B------:R-:W-:Y:S01]  /*0aa0*/  IMAD.MOV.U32 R28, RZ, RZ, R6 ;  /* 0x000000ffff1c7224 */ /* 0x000fe200078e0006 */
[----:B------:R-:W3:Y:S01]  /*0ab0*/  @!P4 LDC.64 R22, c[0x0][0x240] ;  /* 0x00009000ff16cb82 */ /* 0x000ee20000000a00 */
[----:B------:R-:W-:Y:S01]  /*0ac0*/  @!P1 IMAD.X R6, RZ, RZ, R249, P3 ;  /* 0x000000ffff069224 */ /* 0x000fe200018e06f9 */
[----:B------:R-:W-:Y:S01]  /*0ad0*/  @!P0 IADD3 R12, P3, R248, 0x20, RZ ;  /* 0x00000020f80c8810 */ /* 0x000fe20007f7e0ff */
[----:B------:R-:W-:-:S02]  /*0ae0*/  @!P5 IMAD.MOV R28, RZ, RZ, -R28 ;  /* 0x000000ffff1cd224 */ /* 0x000fc400078e0a1c */
[----:B------:R-:W-:Y:S01]  /*0af0*/  @!P2 IMAD.IADD R0, R5, 0x1, R0 ;  /* 0x000000010500a824 */ /* 0x000fe200078e0200 */
[----:B----4-:R-:W-:Y:S01]  /*0b00*/  @!P2 LEA R8, P5, R4, R14, 0x1 ;  /* 0x0000000e0408a211 */ /* 0x010fe200078a08ff */
[-C--:B--2---:R-:W-:Y:S01]  /*0b10*/  @!P1 IMAD R6, R6, R10.reuse, RZ ;  /* 0x0000000a06069224 */ /* 0x084fe200078e02ff */
[----:B------:R-:W-:Y:S02]  /*0b20*/  @!P0 IADD3.X R5, RZ, R249, RZ, P3, !PT ;  /* 0x000000f9ff058210 */ /* 0x000fe40001ffe4ff */
[----:B------:R-:W-:Y:S01]  /*0b30*/  @!P2 LEA.HI.X R9, R4, R15, R0, 0x1, P5 ;  /* 0x0000000f0409a211 */ /* 0x000fe200028f0c00 */
[C---:B------:R-:W-:Y:S01]  /*0b40*/  @!P1 IMAD R0, R7.reuse, R11, R6 ;  /* 0x0000000b07009224 */ /* 0x040fe200078e0206 */
[----:B------:R-:W2:Y:S01]  /*0b50*/  @!P4 LDC.64 R14, c[0x0][0x210] ;  /* 0x00008400ff0ecb82 */ /* 0x000ea20000000a00 */
[----:B------:R-:W-:Y:S01]  /*0b60*/  @!P1 IMAD.WIDE.U32 R6, R7, R10, R2 ;  /* 0x0000000a07069225 */ /* 0x000fe200078e0002 */
[----:B------:R-:W-:Y:S01]  /*0b70*/  @!P6 LOP3.LUT R28, RZ, R29, RZ, 0x33, !PT ;  /* 0x0000001dff1ce212 */ /* 0x000fe200078e33ff */
[----:B------:R-:W-:Y:S01]  /*0b80*/  @!PT LDS RZ, [RZ] ;  /* 0x00000000fffff984 */ /* 0x000fe20000000800 */
[----:B------:R-:W-:Y:S01]  /*0b90*/  @!PT LDS RZ, [RZ] ;  /* 0x00000000fffff984 */ /* 0x000fe20000000800 */
[----:B------:R-:W-:Y:S01]  /*0ba0*/  @!PT LDS RZ, [RZ] ;  /* 0x00000000fffff984 */ /* 0x000fe20000000800 */
[----:B------:R5:W-:Y:S01]  /*0bb0*/  @!P2 LDGSTS.E.BYPASS.LTC128B.128 [R208], desc[UR12][R8.64] ;  /* 0x0000000008d0afae */ /* 0x000be2000b901d4c */
[----:B------:R-:W-:Y:S01]  /*0bc0*/  @!P4 IADD3 R10, P2, R248, 0x30, RZ ;  /* 0x00000030f80ac810 */ /* 0x000fe20007f5e0ff */
[----:B-1----:R-:W-:-:S02]  /*0bd0*/  @!P0 IMAD R5, R5, R16, RZ ;  /* 0x0000001005058224 */ /* 0x002fc400078e02ff */
[----:B------:R-:W-:Y:S01]  /*0be0*/  @!P1 IMAD.IADD R0, R7, 0x1, R0 ;  /* 0x0000000107009824 */ /* 0x000fe200078e0200 */
[----:B------:R-:W-:Y:S01]  /*0bf0*/  @!P1 LEA R7, R20, R19, 0x1 ;  /* 0x0000001314079211 */ /* 0x000fe200078e08ff */
[C---:B------:R-:W-:Y:S02]  /*0c00*/  @!P0 IMAD R11, R12.reuse, R17, R5 ;  /* 0x000000110c0b8224 */ /* 0x040fe400078e0205 */
[----:B------:R-:W-:-:S04]  /*0c10*/  @!P0 IMAD.WIDE.U32 R4, R12, R16, R2 ;  /* 0x000000100c048225 */ /* 0x000fc800078e0002 */
[----:B------:R-:W-:Y:S02]  /*0c20*/  @!P0 IMAD.IADD R5, R5, 0x1, R11 ;  /* 0x0000000105058824 */ /* 0x000fe400078e020b */
[----:B------:R-:W-:-:S05]  /*0c30*/  IMAD R19, R161, -0x40, R100 ;  /* 0xffffffc0a1137824 */ /* 0x000fca00078e0264 */
[----:B------:R-:W-:Y:S02]  /*0c40*/  ISETP.GE.AND P6, PT, R50, R19, PT ;  /* 0x000000133200720c */ /* 0x000fe40003fc6270 */
[----:B-----5:R-:W-:-:S04]  /*0c50*/  @!P1 LEA R8, P3, R6, R24, 0x1 ;  /* 0x0000001806089211 */ /* 0x020fc800078608ff */
[----:B------:R-:W-:Y:S01]  /*0c60*/  @!P1 LEA.HI.X R9, R6, R25, R0, 0x1, P3 ;  /* 0x0000001906099211 */ /* 0x000fe200018f0c00 */
[----:B------:R-:W-:Y:S01]  /*0c70*/  @!P4 IMAD.X R0, RZ, RZ, R249, P2 ;  /* 0x000000ffff00c224 */ /* 0x000fe200010e06f9 */
[----:B---3--:R-:W-:Y:S02]  /*0c80*/  @!P0 LEA R6, P2, R4, R26, 0x1 ;  /* 0x0000001a04068211 */ /* 0x008fe400078408ff */
[----:B------:R-:W-:Y:S01]  /*0c90*/  ISETP.GE.AND P3, PT, R32, R247, PT ;  /* 0x000000f72000720c */ /* 0x000fe20003f66270 */
[----:B------:R-:W-:Y:S01]  /*0ca0*/  @!P4 IMAD R0, R0, R22, RZ ;  /* 0x000000160000c224 */ /* 0x000fe200078e02ff */
[----:B------:R1:W-:Y:S01]  /*0cb0*/  @!P1 LDGSTS.E.BYPASS.LTC128B.128 [R7+0x800], desc[UR12][R8.64] ;  /* 0x0080000008079fae */ /* 0x0003e2000b901d4c */
[----:B------:R-:W-:-:S10]  /*0cc0*/  P2R R26, PR, RZ, 0x40 ;  /* 0x00000040ff1a7803 */ /* 0x000fd40000000000 */
[----:B------:R-:W3:Y:S01]  /*0cd0*/  @!P3 LDC.64 R24, c[0x0][0x210] ;  /* 0x00008400ff18bb82 */ /* 0x000ee20000000a00 */
[----:B-1----:R-:W-:Y:S01]  /*0ce0*/  @!P0 LEA.HI.X R7, R4, R27, R5, 0x1, P2 ;  /* 0x0000001b04078211 */ /* 0x002fe200010f0c05 */
[C---:B------:R-:W-:Y:S01]  /*0cf0*/  @!P4 IMAD R8, R10.reuse, R23, R0 ;  /* 0x000000170a08c224 */ /* 0x040fe200078e0200 */
[----:B------:R-:W-:Y:S01]  /*0d00*/  ISETP.GE.AND P2, PT, R31, R247, PT ;  /* 0x000000f71f00720c */ /* 0x000fe20003f46270 */
[----:B------:R-:W-:Y:S01]  /*0d10*/  @!P4 IMAD.WIDE.U32 R4, R10, R22, R2 ;  /* 0x000000160a04c225 */ /* 0x000fe200078e0002 */
[----:B------:R-:W-:-:S03]  /*0d20*/  @!P4 MOV R10, 0x400 ;  /* 0x00000400000ac802 */ /* 0x000fc60000000f00 */
[----:B------:R-:W-:Y:S01]  /*0d30*/  @!P0 IMAD R0, R20, 0x2, R13 ;  /* 0x0000000214008824 */ /* 0x000fe200078e020d */
[----:B--2---:R-:W-:Y:S01]  /*0d40*/  @!P4 LEA R22, P1, R4, R14, 0x1 ;  /* 0x0000000e0416c211 */ /* 0x004fe200078208ff */
[----:B------:R-:W-:Y:S01]  /*0d50*/  @!P4 IMAD.IADD R5, R5, 0x1, R8 ;  /* 0x000000010505c824 */ /* 0x000fe200078e0208 */
[----:B------:R-:W-:Y:S01]  /*0d60*/  @!P3 IADD3 R13, P5, R248, 0x40, RZ ;  /* 0x00000040f80db810 */ /* 0x000fe20007fbe0ff */
[----:B------:R-:W-:Y:S01]  /*0d70*/  VIADD R9, R50, 0x70 ;  /* 0x0000007032097836 */ /* 0x000fe20000000000 */
[----:B------:R1:W-:Y:S01]  /*0d80*/  @!P0 LDGSTS.E.BYPASS.LTC128B.128 [R0+0x1000], desc[UR12][R6.64] ;  /* 0x0100000006008fae */ /* 0x0003e2000b901d4c */
[----:B------:R-:W-:Y:S02]  /*0d90*/  @!P3 MOV R8, 0x400 ;  /* 0x000004000008b802 */ /* 0x000fe40000000f00 */
[----:B------:R-:W-:Y:S01]  /*0da0*/  @!P4 LEA.HI.X R23, R4, R15, R5, 0x1, P1 ;  /* 0x0000000f0417c211 */ /* 0x000fe200008f0c05 */
[----:B------:R2:W-:Y:S01]  /*0db0*/  STL [R1+0x44], R9 ;  /* 0x0000440901007387 */ /* 0x0005e20000100800 */
[-C--:B------:R-:W-:Y:S01]  /*0dc0*/  ISETP.GE.AND P1, PT, R30, R247.reuse, PT ;  /* 0x000000f71e00720c */ /* 0x080fe20003f26270 */
[----:B------:R-:W4:Y:S01]  /*0dd0*/  @!P3 LDC.64 R14, c[0x0][0x240] ;  /* 0x00009000ff0ebb82 */ /* 0x000f220000000a00 */
[----:B------:R-:W-:Y:S01]  /*0de0*/  ISETP.GE.AND P0, PT, R9, R247, PT ;  /* 0x000000f70900720c */ /* 0x000fe20003f06270 */
[----:B------:R-:W5:Y:S01]  /*0df0*/  @!P2 S2R R5, SR_CgaCtaId ;  /* 0x000000000005a919 */ /* 0x000f620000008800 */
[----:B------:R-:W-:Y:S01]  /*0e00*/  @!P3 IADD3.X R16, RZ, R249, RZ, P5, !PT ;  /* 0x000000f9ff10b210 */ /* 0x000fe20002ffe4ff */
[--C-:B------:R-:W-:Y:S01]  /*0e10*/  @!P2 IMAD.MOV.U32 R32, RZ, RZ, R2.reuse ;  /* 0x000000ffff20a224 */ /* 0x100fe200078e0002 */
[----:B------:R-:W-:Y:S01]  /*0e20*/  ISETP.NE.AND P5, PT, R21, -0x1, PT ;  /* 0xffffffff1500780c */ /* 0x000fe20003fa5270 */
[--C-:B------:R-:W-:Y:S01]  /*0e30*/  @!P2 IMAD.MOV.U32 R33, RZ, RZ, R3.reuse ;  /* 0x000000ffff21a224 */ /* 0x100fe200078e0003 */
[----:B------:R-:W-:Y:S01]  /*0e40*/  @!P6 MOV R4, 0x400 ;  /* 0x000004000004e802 */ /* 0x000fe20000000f00 */
[----:B------:R-:W3:Y:S04]  /*0e50*/  @!P2 LDC.64 R34, c[0x0][0x240] ;  /* 0x00009000ff22ab82 */ /* 0x000ee80000000a00 */
[----:B------:R-:W4:Y:S01]  /*0e60*/  @!P1 S2R R12, SR_CgaCtaId ;  /* 0x00000000000c9919 */ /* 0x000f220000008800 */
[--C-:B------:R-:W-:Y:S01]  /*0e70*/  @!P1 IMAD.MOV.U32 R36, RZ, RZ, R2.reuse ;  /* 0x000000ffff249224 */ /* 0x100fe200078e0002 */
[----:B------:R-:W-:Y:S01]  /*0e80*/  @!P1 MOV R37, R3 ;  /* 0x0000000300259202 */ /* 0x000fe20000000f00 */
[----:B------:R-:W-:Y:S01]  /*0e90*/  @!P0 IMAD.MOV.U32 R38, RZ, RZ, R2 ;  /* 0x000000ffff268224 */ /* 0x000fe200078e0002 */
[----:B------:R-:W3:Y:S01]  /*0ea0*/  @!P0 S2R R11, SR_CgaCtaId ;  /* 0x00000000000b8919 */ /* 0x000ee20000008800 */
[----:B------:R-:W3:Y:S01]  /*0eb0*/  @!P1 LDC.64 R40, c[0x0][0x240] ;  /* 0x00009000ff289b82 */ /* 0x000ee20000000a00 */
[----:B------:R-:W-:Y:S01]  /*0ec0*/  @!P0 IMAD.MOV.U32 R39, RZ, RZ, R3 ;  /* 0x000000ffff278224 */ /* 0x000fe200078e0003 */
[----:B-1----:R-:W1:Y:S01]  /*0ed0*/  @!P6 S2R R0, SR_CgaCtaId ;  /* 0x000000000000e919 */ /* 0x002e620000008800 */
[----:B------:R-:W-:Y:S01]  /*0ee0*/  @!P2 MOV R6, 0x400 ;  /* 0x000004000006a802 */ /* 0x000fe20000000f00 */
[----:B------:R-:W1:Y:S04]  /*0ef0*/  @!P3 S2R R7, SR_CgaCtaId ;  /* 0x000000000007b919 */ /* 0x000e680000008800 */
[----:B------:R-:W3:Y:S01]  /*0f00*/  @P5 LDC.64 R210, c[0x0][0x250] ;  /* 0x00009400ffd25b82 */ /* 0x000ee20000000a00 */
[----:B--2---:R-:W2:Y:S07]  /*0f10*/  @!P4 S2R R9, SR_CgaCtaId ;  /* 0x000000000009c919 */ /* 0x004eae0000008800 */
[----:B------:R-:W2:Y:S01]  /*0f20*/  @P5 LDC.64 R178, c[0x0][0x248] ;  /* 0x00009200ffb25b82 */ /* 0x000ea20000000a00 */
[----:B-----5:R-:W-:-:S02]  /*0f30*/  @!P2 LEA R42, R5, R6, 0x18 ;  /* 0x00000006052aa211 */ /* 0x020fc400078ec0ff */
[----:B------:R-:W-:-:S04]  /*0f40*/  @!P1 MOV R5, 0x400 ;  /* 0x0000040000059802 */ /* 0x000fc80000000f00 */
[----:B----4-:R-:W-:Y:S02]  /*0f50*/  @!P1 LEA R43, R12, R5, 0x18 ;  /* 0x000000050c2b9211 */ /* 0x010fe400078ec0ff */
[----:B------:R-:W-:Y:S02]  /*0f60*/  @!P3 MOV R5, R3 ;  /* 0x000000030005b202 */ /* 0x000fe40000000f00 */
[----:B-1----:R-:W-:Y:S01]  /*0f70*/  @!P6 LEA R45, R0, R4, 0x18 ;  /* 0x00000004002de211 */ /* 0x002fe200078ec0ff */
[C-C-:B------:R-:W-:Y:S01]  /*0f80*/  @P5 IMAD.IADD R0, R18.reuse, 0x1, R21.reuse ;  /* 0x0000000112005824 */ /* 0x140fe200078e0215 */
[----:B------:R-:W-:Y:S02]  /*0f90*/  @!P0 MOV R4, 0x400 ;  /* 0x0000040000048802 */ /* 0x000fe40000000f00 */
[----:B------:R-:W-:Y:S01]  /*0fa0*/  @!P3 LEA R31, R7, R8, 0x18 ;  /* 0x00000008071fb211 */ /* 0x000fe200078ec0ff */
[----:B------:R-:W-:Y:S01]  /*0fb0*/  @P5 IMAD.IADD R8, R18, 0x1, R21 ;  /* 0x0000000112085824 */ /* 0x000fe200078e0215 */
[----:B---3--:R-:W-:Y:S01]  /*0fc0*/  @!P0 LEA R44, R11, R4, 0x18 ;  /* 0x000000040b2c8211 */ /* 0x008fe200078ec0ff */
[----:B------:R-:W-:Y:S01]  /*0fd0*/  @P5 IMAD.WIDE.U32 R6, R0, R210, RZ ;  /* 0x000000d200065225 */ /* 0x000fe200078e00ff */
[----:B--2---:R-:W-:-:S03]  /*0fe0*/  @!P4 LEA R17, R9, R10, 0x18 ;  /* 0x0000000a0911c211 */ /* 0x004fc600078ec0ff */
[----:B------:R-:W-:Y:S01]  /*0ff0*/  @P5 IMAD R10, R0, R211, RZ ;  /* 0x000000d3000a5224 */ /* 0x000fe200078e02ff */
[----:B------:R-:W-:Y:S01]  /*1000*/  @P5 MOV R29, R6 ;  /* 0x00000006001d5202 */ /* 0x000fe20000000f00 */
[----:B------:R-:W-:Y:S02]  /*1010*/  @!P3 IMAD.MOV.U32 R4, RZ, RZ, R2 ;  /* 0x000000ffff04b224 */ /* 0x000fe400078e0002 */
[----:B------:R-:W-:Y:S02]  /*1020*/  @P5 IMAD R9, R8, R179, RZ ;  /* 0x000000b308095224 */ /* 0x000fe400078e02ff */
[----:B------:R-:W-:Y:S02]  /*1030*/  @!P3 IMAD R0, R16, R14, RZ ;  /* 0x0000000e1000b224 */ /* 0x000fe400078e02ff */
[----:B------:R-:W-:-:S04]  /*1040*/  @P5 IMAD.WIDE.U32 R2, R8, R178, RZ ;  /* 0x000000b208025225 */ /* 0x000fc800078e00ff */
[----:B------:R-:W-:Y:S02]  /*1050*/  @P5 IMAD.IADD R30, R7, 0x1, R10 ;  /* 0x00000001071e5824 */ /* 0x000fe400078e020a */
[C---:B------:R-:W-:Y:S02]  /*1060*/  @!P3 IMAD R10, R13.reuse, R15, R0 ;  /* 0x0000000f0d0ab224 */ /* 0x040fe400078e0200 */
[----:B------:R-:W-:-:S04]  /*1070*/  @!P3 IMAD.WIDE.U32 R6, R13, R14, R4 ;  /* 0x0000000e0d06b225 */ /* 0x000fc800078e0004 */
[----:B------:R-:W-:Y:S02]  /*1080*/  @P5 IMAD.IADD R11, R3, 0x1, R9 ;  /* 0x00000001030b5824 */ /* 0x000fe400078e0209 */
[----:B------:R-:W-:Y:S01]  /*1090*/  @P5 IMAD.MOV.U32 R8, RZ, RZ, R2 ;  /* 0x000000ffff085224 */ /* 0x000fe200078e0002 */
[----:B------:R-:W-:Y:S06]  /*10a0*/  @P5 BRA `(.L_x_847) ;  /* 0x0000000000345947 */ /* 0x000fec0003800000 */
        /* <DEDUP_REMOVED lines=13> */
.L_x_847:
[----:B------:R-:W-:Y:S01]  /*1180*/  @!P4 IMAD R9, R20, 0x2, R17 ;  /* 0x000000021409c824 */ /* 0x000fe200078e0211 */
[----:B------:R-:W-:Y:S02]  /*1190*/  @!P3 IADD3 R10, R7, R10, RZ ;  /* 0x0000000a070ab210 */ /* 0x000fe40007ffe0ff */
[----:B------:R-:W-:Y:S01]  /*11a0*/  @!P3 LEA R12, P6, R6, R24, 0x1 ;  /* 0x00000018060cb211 */ /* 0x000fe200078c08ff */
[----:B------:R-:W-:-:S12]  /*11b0*/  @P5 BRA `(.L_x_848) ;  /* 0x0000000000345947 */ /* 0x000fd80003800000 */
        /* <DEDUP_REMOVED lines=13> */
.L_x_848:
[----:B------:R-:W-:Y:S01]  /*1290*/  @!PT LDS RZ, [RZ] ;  /* 0x00000000fffff984 */ /* 0x000fe20000000800 */
[----:B------:R-:W-:Y:S01]  /*12a0*/  @!PT LDS RZ, [RZ] ;  /* 0x00000000fffff984 */ /* 0x000fe20000000800 */
[----:B------:R-:W-:Y:S01]  /*12b0*/  @!PT LDS RZ, [RZ] ;  /* 0x00000000fffff984 */ /* 0x000fe20000000800 */
[----:B------:R1:W-:Y:S01]  /*12c0*/  @!P4 LDGSTS.E.BYPASS.LTC128B.128 [R9+0x1800], desc[UR12][R22.64] ;  /* 0x018000001609cfae */ /* 0x0003e2000b901d4c */
[----:B------:R-:W2:Y:S01]  /*12d0*/  @!P0 LDC.64 R16, c[0x0][0x240] ;  /* 0x00009000ff108b82 */ /* 0x000ea20000000a00 */
[----:B------:R-:W-:Y:S01]  /*12e0*/  @!P3 LEA.HI.X R13, R6, R25, R10, 0x1, P6 ;  /* 0x00000019060db211 */ /* 0x000fe200030f0c0a */
[-C--:B------:R-:W-:Y:S01]  /*12f0*/  IMAD R0, R51, R178.reuse, RZ ;  /* 0x000000b233007224 */ /* 0x080fe200078e02ff */
[----:B------:R-:W-:Y:S01]  /*1300*/  @!P2 IADD3 R6, P4, R248, 0x50, RZ ;  /* 0x00000050f806a810 */ /* 0x000fe20007f9e0ff */
[----:B------:R-:W-:Y:S01]  /*1310*/  IMAD.WIDE.U32 R2, R50, R178, R54 ;  /* 0x000000b232027225 */ /* 0x000fe200078e0036 */
[----:B------:R-:W-:Y:S01]  /*1320*/  ISETP.NE.AND P6, PT, R26, RZ, PT ;  /* 0x000000ff1a00720c */ /* 0x000fe20003fc5270 */
[----:B------:R-:W-:Y:S01]  /*1330*/  ULDC.64 UR6, c[0x0][0x260] ;  /* 0x0000980000067ab9 */ /* 0x000fe20000000a00 */
[----:B------:R-:W-:Y:S01]  /*1340*/  SHF.R.S32.HI R21, RZ, 0x1f, R28 ;  /* 0x0000001fff157819 */ /* 0x000fe2000001141c */
[----:B------:R-:W3:Y:S01]  /*1350*/  @!P1 LDC.64 R24, c[0x0][0x210] ;  /* 0x00008400ff189b82 */ /* 0x000ee20000000a00 */
[----:B------:R-:W-:Y:S01]  /*1360*/  @!P2 IMAD.X R4, RZ, RZ, R249, P4 ;  /* 0x000000ffff04a224 */ /* 0x000fe200020e06f9 */
[----:B------:R-:W-:Y:S01]  /*1370*/  IADD3 R14, P4, R8, R2, RZ ;  /* 0x00000002080e7210 */ /* 0x000fe20007f9e0ff */
[----:B------:R-:W-:Y:S01]  /*1380*/  IMAD R0, R50, R179, R0 ;  /* 0x000000b332007224 */ /* 0x000fe200078e0200 */
[----:B------:R-:W-:Y:S01]  /*1390*/  SHF.L.U64.HI R115, R178, 0x6, R179 ;  /* 0x00000006b2737819 */ /* 0x000fe200000102b3 */
[-C--:B------:R-:W-:Y:S01]  /*13a0*/  @!P2 IMAD R2, R4, R34.reuse, RZ ;  /* 0x000000220402a224 */ /* 0x080fe200078e02ff */
[----:B------:R-:W-:Y:S01]  /*13b0*/  SHF.R.S32.HI R18, RZ, 0x1f, R161 ;  /* 0x0000001fff127819 */ /* 0x000fe200000114a1 */
[----:B------:R-:W-:Y:S01]  /*13c0*/  IMAD.SHL.U32 R120, R178, 0x40, RZ ;  /* 0x00000040b2787824 */ /* 0x000fe200078e00ff */
[----:B------:R-:W4:Y:S01]  /*13d0*/  @!P0 LDC.64 R26, c[0x0][0x210] ;  /* 0x00008400ff1a8b82 */ /* 0x000f220000000a00 */
[----:B------:R-:W-:Y:S01]  /*13e0*/  IADD3.X R15, R11, R3, R0, P4, !PT ;  /* 0x000000030b0f7210 */ /* 0x000fe200027fe400 */
[----:B------:R-:W-:Y:S01]  /*13f0*/  @!P3 IMAD R0, R20, 0x2, R31 ;  /* 0x000000021400b824 */ /* 0x000fe200078e021f */
[----:B------:R-:W-:Y:S01]  /*1400*/  SHF.L.U64.HI R252, R210, 0x6, R211 ;  /* 0x00000006d2fc7819 */ /* 0x000fe200000102d3 */
[C---:B------:R-:W-:Y:S01]  /*1410*/  @!P2 IMAD R4, R6.reuse, R35, R2 ;  /* 0x000000230604a224 */ /* 0x040fe200078e0202 */
[----:B------:R-:W-:Y:S01]  /*1420*/  LEA.HI R124, R47, R135, RZ, 0x5 ;  /* 0x000000872f7c7211 */ /* 0x000fe200078f28ff */
[----:B------:R-:W-:Y:S01]  /*1430*/  @!P2 IMAD.WIDE.U32 R6, R6, R34, R32 ;  /* 0x000000220606a225 */ /* 0x000fe200078e0020 */
[----:B------:R5:W-:Y:S01]  /*1440*/  @!P3 LDGSTS.E.BYPASS.LTC128B.128 [R0+0x2000], desc[UR12][R12.64] ;  /* 0x020000000c00bfae */ /* 0x000be2000b901d4c */
[----:B------:R-:W-:Y:S01]  /*1450*/  ULDC UR8, c[0x0][0x39c] ;  /* 0x0000e70000087ab9 */ /* 0x000fe20000000800 */
[----:B------:R-:W-:Y:S01]  /*1460*/  SHF.R.S32.HI R103, RZ, 0x5, R124 ;  /* 0x00000005ff677819 */ /* 0x000fe2000001147c */
[----:B-1----:R-:W1:Y:S01]  /*1470*/  @!P2 LDC.64 R22, c[0x0][0x210] ;  /* 0x00008400ff16ab82 */ /* 0x002e620000000a00 */
[----:B------:R-:W-:Y:S01]  /*1480*/  @!P1 IADD3 R9, P5, R248, 0x60, RZ ;  /* 0x00000060f8099810 */ /* 0x000fe20007fbe0ff */
[----:B------:R-:W-:-:S04]  /*1490*/  IMAD.WIDE.U32 R224, R28, UR6, R14 ;  /* 0x000000061ce07c25 */ /* 0x000fc8000f8e000e */
[--C-:B------:R-:W-:Y:S01]  /*14a0*/  @!P1 IMAD.X R5, RZ, RZ, R249.reuse, P5 ;  /* 0x000000ffff059224 */ /* 0x100fe200028e06f9 */
[----:B------:R-:W-:Y:S01]  /*14b0*/  @!P0 IADD3 R10, P5, R248, 0x70, RZ ;  /* 0x00000070f80a8810 */ /* 0x000fe20007fbe0ff */
[----:B------:R-:W-:Y:S01]  /*14c0*/  IMAD.MOV.U32 R250, RZ, RZ, R224 ;  /* 0x000000fffffa7224 */ /* 0x000fe200078e00e0 */
[----:B------:R-:W-:Y:S01]  /*14d0*/  STL.64 [R1+0x8], R224 ;  /* 0x000008e001007387 */ /* 0x000fe20000100a00 */
[----:B------:R-:W-:Y:S02]  /*14e0*/  @!P1 IMAD R2, R5, R40, RZ ;  /* 0x0000002805029224 */ /* 0x000fe400078e02ff */
[----:B------:R-:W-:Y:S02]  /*14f0*/  @!P0 IMAD.X R3, RZ, RZ, R249, P5 ;  /* 0x000000ffff038224 */ /* 0x000fe400028e06f9 */
[----:B------:R-:W-:Y:S02]  /*1500*/  @!P1 IMAD R11, R9, R41, R2 ;  /* 0x00000029090b9224 */ /* 0x000fe400078e0202 */
[----:B--2---:R-:W-:-:S02]  /*1510*/  @!P0 IMAD R3, R3, R16, RZ ;  /* 0x0000001003038224 */ /* 0x004fc400078e02ff */
[----:B------:R-:W-:Y:S02]  /*1520*/  IMAD.SHL.U32 R246, R210, 0x40, RZ ;  /* 0x00000040d2f67824 */ /* 0x000fe400078e00ff */
[----:B-----5:R-:W-:Y:S01]  /*1530*/  @!P2 IMAD.IADD R0, R7, 0x1, R4 ;  /* 0x000000010700a824 */ /* 0x020fe200078e0204 */
[----:B-1----:R-:W-:Y:S01]  /*1540*/  @!P2 LEA R8, P3, R6, R22, 0x1 ;  /* 0x000000160608a211 */ /* 0x002fe200078608ff */
[----:B------:R-:W-:-:S03]  /*1550*/  @!P1 IMAD.WIDE.U32 R4, R9, R40, R36 ;  /* 0x0000002809049225 */ /* 0x000fc600078e0024 */
[----:B------:R-:W-:Y:S01]  /*1560*/  @!P2 LEA.HI.X R9, R6, R23, R0, 0x1, P3 ;  /* 0x000000170609a211 */ /* 0x000fe200018f0c00 */
[----:B------:R-:W-:Y:S01]  /*1570*/  @!P0 IMAD R7, R10, R17, R3 ;  /* 0x000000110a078224 */ /* 0x000fe200078e0203 */
[----:B---3--:R-:W-:Y:S01]  /*1580*/  @!P1 LEA R6, P4, R4, R24, 0x1 ;  /* 0x0000001804069211 */ /* 0x008fe200078808ff */
[----:B------:R-:W-:Y:S02]  /*1590*/  @!P0 IMAD.WIDE.U32 R2, R10, R16, R38 ;  /* 0x000000100a028225 */ /* 0x000fe400078e0026 */
[----:B------:R-:W1:Y:S02]  /*15a0*/  @!P6 LDC.64 R16, c[0x0][0x218] ;  /* 0x00008600ff10eb82 */ /* 0x000e640000000a00 */
[----:B------:R-:W-:Y:S01]  /*15b0*/  @!P1 IMAD.IADD R5, R5, 0x1, R11 ;  /* 0x0000000105059824 */ /* 0x000fe200078e020b */
[----:B----4-:R-:W-:Y:S01]  /*15c0*/  @!P0 LEA R10, P3, R2, R26, 0x1 ;  /* 0x0000001a020a8211 */ /* 0x010fe200078608ff */
[----:B------:R-:W-:Y:S02]  /*15d0*/  @!P0 IMAD.IADD R3, R3, 0x1, R7 ;  /* 0x0000000103038824 */ /* 0x000fe400078e0207 */
[----:B------:R-:W-:Y:S01]  /*15e0*/  @!P2 IMAD R0, R20, 0x2, R42 ;  /* 0x000000021400a824 */ /* 0x000fe200078e022a */
[----:B------:R-:W-:Y:S01]  /*15f0*/  @!P1 LEA.HI.X R7, R4, R25, R5, 0x1, P4 ;  /* 0x0000001904079211 */ /* 0x000fe200020f0c05 */
[C---:B------:R-:W-:Y:S01]  /*1600*/  @!P1 IMAD R4, R20.reuse, 0x2, R43 ;  /* 0x0000000214049824 */ /* 0x040fe200078e022b */
[----:B------:R-:W-:Y:S01]  /*1610*/  ISETP.GE.AND P4, PT, R53, R19, PT ;  /* 0x000000133500720c */ /* 0x000fe20003f86270 */
[----:B------:R-:W-:Y:S01]  /*1620*/  @!P0 IMAD R5, R20, 0x2, R44 ;  /* 0x0000000214058824 */ /* 0x000fe200078e022c */
[----:B------:R-:W-:Y:S01]  /*1630*/  @!P0 LEA.HI.X R11, R2, R27, R3, 0x1, P3 ;  /* 0x0000001b020b8211 */ /* 0x000fe200018f0c03 */
[----:B------:R-:W-:Y:S01]  /*1640*/  IMAD.WIDE.U32 R2, R50, R210, R54 ;  /* 0x000000d232027225 */ /* 0x000fe200078e0036 */
[----:B------:R2:W-:Y:S01]  /*1650*/  @!P2 LDGSTS.E.BYPASS.LTC128B.128 [R0+0x2800], desc[UR12][R8.64] ;  /* 0x028000000800afae */ /* 0x0005e2000b901d4c */
[----:B------:R-:W-:-:S02]  /*1660*/  ISETP.GE.AND P3, PT, R52, R19, PT ;  /* 0x000000133400720c */ /* 0x000fc40003f66270 */
[----:B------:R-:W-:Y:S01]  /*1670*/  ISETP.GE.AND P2, PT, R49, R19, PT ;  /* 0x000000133100720c */ /* 0x000fe20003f46270 */
[----:B------:R-:W-:Y:S01]  /*1680*/  @!P1 LDGSTS.E.BYPASS.LTC128B.128 [R4+0x3000], desc[UR12][R6.64] ;  /* 0x0300000006049fae */ /* 0x000fe2000b901d4c */
[----:B------:R-:W-:Y:S01]  /*1690*/  IADD3 R22, P5, R29, R2, RZ ;  /* 0x000000021d167210 */ /* 0x000fe20007fbe0ff */
[----:B------:R-:W-:Y:S02]  /*16a0*/  IMAD R2, R21, UR6, RZ ;  /* 0x0000000615027c24 */ /* 0x000fe4000f8e02ff */
[----:B------:R3:W-:Y:S01]  /*16b0*/  @!P0 LDGSTS.E.BYPASS.LTC128B.128 [R5+0x3800], desc[UR12][R10.64] ;  /* 0x038000000a058fae */ /* 0x0007e2000b901d4c */
[----:B------:R-:W4:Y:S01]  /*16c0*/  @!P4 LDC.64 R12, c[0x0][0x218] ;  /* 0x00008600ff0ccb82 */ /* 0x000f220000000a00 */
[----:B------:R-:W-:Y:S01]  /*16d0*/  IMAD R2, R28, UR7, R2 ;  /* 0x000000071c027c24 */ /* 0x000fe2000f8e0202 */
[----:B------:R-:W-:Y:S01]  /*16e0*/  ULDC.64 UR6, c[0x0][0x268] ;  /* 0x00009a0000067ab9 */ /* 0x000fe20000000a00 */
[----:B------:R-:W5:Y:S02]  /*16f0*/  @!P4 S2R R14, SR_CgaCtaId ;  /* 0x00000000000ec919 */ /* 0x000f640000008800 */
[----:B------:R-:W-:Y:S01]  /*1700*/  IMAD.IADD R251, R225, 0x1, R2 ;  /* 0x00000001e1fb7824 */ /* 0x000fe200078e0202 */
[----:B------:R-:W5:Y:S01]  /*1710*/  @!P3 S2R R15, SR_CgaCtaId ;  /* 0x00000000000fb919 */ /* 0x000f620000008800 */
[----:B------:R-:W5:Y:S01]  /*1720*/  @!P2 S2R R24, SR_CgaCtaId ;  /* 0x000000000018a919 */ /* 0x000f620000008800 */
[----:B--2---:R-:W-:Y:S01]  /*1730*/  IMAD R0, R51, R210, RZ ;  /* 0x000000d233007224 */ /* 0x004fe200078e02ff */
[----:B------:R-:W-:-:S03]  /*1740*/  LEA.HI R9, R47, R135, RZ, 0x4 ;  /* 0x000000872f097211 */ /* 0x000fc600078f20ff */
[----:B------:R-:W-:Y:S02]  /*1750*/  IMAD R0, R50, R211, R0 ;  /* 0x000000d332007224 */ /* 0x000fe400078e0200 */
[----:B---3--:R-:W-:-:S03]  /*1760*/  @!P6 IMAD R5, R20, 0x2, R45 ;  /* 0x000000021405e824 */ /* 0x008fc600078e022d */
[----:B------:R-:W-:Y:S01]  /*1770*/  IADD3.X R23, R30, R3, R0, P5, !PT ;  /* 0x000000031e177210 */ /* 0x000fe20002ffe400 */
[----:B------:R-:W-:Y:S01]  /*1780*/  IMAD R0, R115, R161, RZ ;  /* 0x000000a173007224 */ /* 0x000fe200078e02ff */
[----:B------:R-:W-:Y:S01]  /*1790*/  SHF.R.S32.HI R10, RZ, 0x4, R9 ;  /* 0x00000004ff0a7819 */ /* 0x000fe20000011409 */
[----:B------:R-:W-:Y:S01]  /*17a0*/  IMAD.WIDE.U32 R2, R161, R120, R250 ;  /* 0x00000078a1027225 */ /* 0x000fe200078e00fa */
[----:B------:R-:W-:-:S03]  /*17b0*/  ISETP.GE.AND P5, PT, R53, R19, PT ;  /* 0x000000133500720c */ /* 0x000fc60003fa6270 */
[----:B------:R-:W-:Y:S01]  /*17c0*/  IMAD R0, R18, R120, R0 ;  /* 0x0000007812007224 */ /* 0x000fe200078e0200 */
[----:B-1----:R-:W-:Y:S01]  /*17d0*/  @!P6 LEA R6, P1, R2, R16, 0x1 ;  /* 0x000000100206e211 */ /* 0x002fe200078208ff */
[----:B------:R-:W-:-:S04]  /*17e0*/  IMAD.WIDE.U32 R22, R28, UR6, R22 ;  /* 0x000000061c167c25 */ /* 0x000fc8000f8e0016 */
[----:B------:R-:W-:Y:S01]  /*17f0*/  IMAD.IADD R3, R3, 0x1, R0 ;  /* 0x0000000103037824 */ /* 0x000fe200078e0200 */
[----:B------:R-:W-:Y:S01]  /*1800*/  @!P4 LEA R0, P0, R178, R2, 0x4 ;  /* 0x00000002b200c211 */ /* 0x000fe200078020ff */
[----:B------:R-:W-:Y:S01]  /*1810*/  IMAD.MOV.U32 R244, RZ, RZ, R22 ;  /* 0x000000fffff47224 */ /* 0x000fe200078e0016 */
[----:B------:R-:W-:Y:S02]  /*1820*/  STL.64 [R1+0x20], R22 ;  /* 0x0000201601007387 */ /* 0x000fe40000100a00 */
[----:B------:R-:W-:Y:S02]  /*1830*/  @!P6 LEA.HI.X R7, R2, R17, R3, 0x1, P1 ;  /* 0x000000110207e211 */ /* 0x000fe400008f0c03 */
[----:B------:R-:W-:Y:S02]  /*1840*/  @!P4 LEA.HI.X R8, R178, R3, R179, 0x4, P0 ;  /* 0x00000003b208c211 */ /* 0x000fe400000f24b3 */
[----:B----4-:R-:W-:Y:S01]  /*1850*/  @!P4 LEA R4, P0, R0, R12, 0x1 ;  /* 0x0000000c0004c211 */ /* 0x010fe200078008ff */
[----:B------:R1:W-:Y:S01]  /*1860*/  @!P6 LDGSTS.E.BYPASS.LTC128B.128 [R5+0x4000], desc[UR12][R6.64] ;  /* 0x040000000605efae */ /* 0x0003e2000b901d4c */
[----:B------:R-:W-:-:S02]  /*1870*/  ISETP.GE.AND P6, PT, R50, R19, PT ;  /* 0x000000133200720c */ /* 0x000fc40003fc6270 */
[----:B------:R-:W-:-:S11]  /*1880*/  ISETP.GE.AND P1, PT, R52, R19, PT ;  /* 0x000000133400720c */ /* 0x000fd60003f26270 */
[----:B------:R-:W2:Y:S01]  /*1890*/  @!P6 LDC.64 R16, c[0x0][0x220] ;  /* 0x00008800ff10eb82 */ /* 0x000ea20000000a00 */
[----:B-1----:R-:W-:Y:S02]  /*18a0*/  LEA.HI R6, R9, R10, RZ, 0x1 ;  /* 0x0000000a09067211 */ /* 0x002fe400078f08ff */
[----:B------:R-:W-:Y:S02]  /*18b0*/  @!P4 LEA.HI.X R5, R0, R13, R8, 0x1, P0 ;  /* 0x0000000d0005c211 */ /* 0x000fe400000f0c08 */
[----:B------:R-:W-:-:S03]  /*18c0*/  LOP3.LUT R0, R6, 0xfffffffe, RZ, 0xc0, !PT ;  /* 0xfffffffe06007812 */ /* 0x000fc600078ec0ff */
[----:B------:R-:W1:Y:S01]  /*18d0*/  @!P2 LDC.64 R12, c[0x0][0x218] ;  /* 0x00008600ff0cab82 */ /* 0x000e620000000a00 */
[----:B------:R-:W-:Y:S02]  /*18e0*/  @!P4 MOV R6, 0x400 ;  /* 0x000004000006c802 */ /* 0x000fe40000000f00 */
[----:B------:R-:W-:Y:S01]  /*18f0*/  LOP3.LUT R7, R9, 0xfffffff0, RZ, 0xc0, !PT ;  /* 0xfffffff009077812 */ /* 0x000fe200078ec0ff */
[----:B------:R-:W-:Y:S01]  /*1900*/  IMAD.IADD R25, R10, 0x1, -R0 ;  /* 0x000000010a197824 */ /* 0x000fe200078e0a00 */
[----:B-----5:R-:W-:Y:S02]  /*1910*/  @!P4 LEA R0, R14, R6, 0x18 ;  /* 0x000000060e00c211 */ /* 0x020fe400078ec0ff */
[----:B------:R-:W-:Y:S01]  /*1920*/  @!P3 MOV R8, 0x400 ;  /* 0x000004000008b802 */ /* 0x000fe20000000f00 */
[----:B------:R-:W3:Y:S01]  /*1930*/  @!P3 LDC.64 R10, c[0x0][0x218] ;  /* 0x00008600ff0abb82 */ /* 0x000ee20000000a00 */
[----:B------:R-:W-:Y:S01]  /*1940*/  @!P2 MOV R6, 0x400 ;  /* 0x000004000006a802 */ /* 0x000fe20000000f00 */
[----:B------:R-:W-:Y:S01]  /*1950*/  @!P4 IMAD R0, R20, 0x2, R0 ;  /* 0x000000021400c824 */ /* 0x000fe200078e0200 */
[----:B------:R-:W-:Y:S01]  /*1960*/  @!P3 LEA R14, R15, R8, 0x18 ;  /* 0x000000080f0eb211 */ /* 0x000fe200078ec0ff */
[----:B------:R-:W-:Y:S01]  /*1970*/  IMAD.IADD R7, R135, 0x1, -R7 ;  /* 0x0000000187077824 */ /* 0x000fe200078e0a07 */
[----:B------:R-:W-:Y:S01]  /*1980*/  @!P2 LEA R15, R24, R6, 0x18 ;  /* 0x00000006180fa211 */ /* 0x000fe200078ec0ff */
[----:B------:R-:W-:Y:S01]  /*1990*/  IMAD.SHL.U32 R8, R50, 0x8, RZ ;  /* 0x0000000832087824 */ /* 0x000fe200078e00ff */
[----:B------:R4:W-:Y:S01]  /*19a0*/  @!P4 LDGSTS.E.BYPASS.LTC128B.128 [R0+0x4800], desc[UR12][R4.64] ;  /* 0x048000000400cfae */ /* 0x0009e2000b901d4c */
[----:B------:R-:W-:-:S02]  /*19b0*/  ISETP.GE.AND P0, PT, R49, R19, PT ;  /* 0x000000133100720c */ /* 0x000fc40003f06270 */
[----:B------:R-:W-:-:S04]  /*19c0*/  SHF.R.S32.HI R6, RZ, 0x1f, R7 ;  /* 0x0000001fff067819 */ /* 0x000fc80000011407 */
[----:B------:R-:W-:Y:S01]  /*19d0*/  LEA.HI R24, R6, R7, RZ, 0x3 ;  /* 0x0000000706187211 */ /* 0x000fe200078f18ff */
[----:B------:R-:W-:-:S03]  /*19e0*/  IMAD.SHL.U32 R6, R179, 0x20, RZ ;  /* 0x00000020b3067824 */ /* 0x000fc600078e00ff */
[----:B------:R-:W-:-:S05]  /*19f0*/  LOP3.LUT R9, R24, 0xfffffff8, RZ, 0xc0, !PT ;  /* 0xfffffff818097812 */ /* 0x000fca00078ec0ff */
[----:B------:R-:W-:Y:S02]  /*1a00*/  IMAD.IADD R29, R7, 0x1, -R9 ;  /* 0x00000001071d7824 */ /* 0x000fe400078e0a09 */
[----:B------:R-:W-:Y:S02]  /*1a10*/  @!P3 IMAD R9, R20, 0x2, R14 ;  /* 0x000000021409b824 */ /* 0x000fe400078e020e */
[----:B----4-:R-:W-:Y:S02]  /*1a20*/  IMAD.SHL.U32 R0, R48, 0x40, RZ ;  /* 0x0000004030007824 */ /* 0x010fe400078e00ff */
[----:B------:R-:W-:-:S03]  /*1a30*/  IMAD.WIDE.U32 R4, R178, 0x20, RZ ;  /* 0x00000020b2047825 */ /* 0x000fc600078e00ff */
[----:B------:R-:W-:Y:S02]  /*1a40*/  LOP3.LUT R0, R0, 0x1c0, RZ, 0xc0, !PT ;  /* 0x000001c000007812 */ /* 0x000fe400078ec0ff */
[----:B------:R-:W-:Y:S02]  /*1a50*/  @!P3 IADD3 R4, P4, R2, R4, RZ ;  /* 0x000000040204b210 */ /* 0x000fe40007f9e0ff */
[----:B------:R-:W-:Y:S02]  /*1a60*/  LOP3.LUT R8, R0, 0x8, R8, 0xf8, !PT ;  /* 0x0000000800087812 */ /* 0x000fe400078ef808 */
[----:B------:R-:W-:Y:S02]  /*1a70*/  SHF.R.U32.HI R0, RZ, 0x3, R0 ;  /* 0x00000003ff007819 */ /* 0x000fe40000011600 */
[----:B------:R-:W-:Y:S01]  /*1a80*/  @!P3 IADD3.X R5, R3, R5, R6, P4, !PT ;  /* 0x000000050305b210 */ /* 0x000fe200027fe406 */
[----:B------:R-:W-:Y:S01]  /*1a90*/  @!P2 IMAD.WIDE.U32 R2, R178, 0x30, R2 ;  /* 0x00000030b202a825 */ /* 0x000fe200078e0002 */
[----:B---3--:R-:W-:-:S02]  /*1aa0*/  @!P3 LEA R6, P4, R4, R10, 0x1 ;  /* 0x0000000a0406b211 */ /* 0x008fc400078808ff */
[----:B------:R-:W-:Y:S01]  /*1ab0*/  LOP3.LUT R26, R8, R0, RZ, 0x3c, !PT ;  /* 0x00000000081a7212 */ /* 0x000fe200078e3cff */
[----:B------:R-:W-:Y:S01]  /*1ac0*/  @!P2 IMAD R0, R179, 0x30, RZ ;  /* 0x00000030b300a824 */ /* 0x000fe200078e02ff */
[----:B------:R-:W-:Y:S01]  /*1ad0*/  @!P3 LEA.HI.X R7, R4, R11, R5, 0x1, P4 ;  /* 0x0000000b0407b211 */ /* 0x000fe200020f0c05 */
[----:B------:R-:W-:Y:S01]  /*1ae0*/  IMAD R5, R252, R161, RZ ;  /* 0x000000a1fc057224 */ /* 0x000fe200078e02ff */
[----:B-1----:R-:W-:Y:S01]  /*1af0*/  @!P2 LEA R4, P4, R2, R12, 0x1 ;  /* 0x0000000c0204a211 */ /* 0x002fe200078808ff */
[----:B------:R-:W-:Y:S02]  /*1b00*/  @!P2 IMAD.IADD R3, R3, 0x1, R0 ;  /* 0x000000010303a824 */ /* 0x000fe400078e0200 */
[----:B------:R-:W-:Y:S01]  /*1b10*/  IMAD R10, R18, R246, R5 ;  /* 0x000000f6120a7224 */ /* 0x000fe200078e0205 */
[----:B------:R1:W-:Y:S01]  /*1b20*/  @!P3 LDGSTS.E.BYPASS.LTC128B.128 [R9+0x5000], desc[UR12][R6.64] ;  /* 0x050000000609bfae */ /* 0x0003e2000b901d4c */
[----:B------:R-:W-:Y:S01]  /*1b30*/  @!P2 IMAD R8, R20, 0x2, R15 ;  /* 0x000000021408a824 */ /* 0x000fe200078e020f */
[----:B------:R-:W-:Y:S01]  /*1b40*/  @!P2 LEA.HI.X R5, R2, R13, R3, 0x1, P4 ;  /* 0x0000000d0205a211 */ /* 0x000fe200020f0c03 */
[----:B------:R-:W-:Y:S01]  /*1b50*/  IMAD R0, R21, UR6, RZ ;  /* 0x0000000615007c24 */ /* 0x000fe2000f8e02ff */
[----:B------:R-:W3:Y:S01]  /*1b60*/  @!P5 LDC.64 R18, c[0x0][0x220] ;  /* 0x00008800ff12db82 */ /* 0x000ee20000000a00 */
[----:B------:R-:W-:-:S02]  /*1b70*/  @!P0 IMAD R11, R211, 0x30, RZ ;  /* 0x00000030d30b8824 */ /* 0x000fc400078e02ff */
[----:B------:R4:W-:Y:S01]  /*1b80*/  @!P2 LDGSTS.E.BYPASS.LTC128B.128 [R8+0x5800], desc[UR12][R4.64] ;  /* 0x058000000408afae */ /* 0x0009e2000b901d4c */
[----:B------:R-:W-:Y:S02]  /*1b90*/  IMAD R2, R28, UR7, R0 ;  /* 0x000000071c027c24 */ /* 0x000fe4000f8e0200 */
[----:B------:R-:W-:Y:S01]  /*1ba0*/  IMAD.SHL.U32 R0, R29, 0x40, RZ ;  /* 0x000000401d007824 */ /* 0x000fe200078e00ff */
[----:B------:R-:W0:Y:S01]  /*1bb0*/  LDGDEPBAR ;  /* 0x00000000000079af */ /* 0x000e220000000000 */
[----:B------:R-:W-:Y:S01]  /*1bc0*/  IMAD.IADD R245, R23, 0x1, R2 ;  /* 0x0000000117f57824 */ /* 0x000fe200078e0202 */
[----:B------:R-:W5:Y:S02]  /*1bd0*/  @!P1 LDC.64 R20, c[0x0][0x220] ;  /* 0x00008800ff149b82 */ /* 0x000f640000000a00 */
[----:B------:R-:W-:Y:S01]  /*1be0*/  LOP3.LUT R0, R0, 0x1c0, RZ, 0xc0, !PT ;  /* 0x000001c000007812 */ /* 0x000fe200078ec0ff */
[----:B------:R-:W-:-:S04]  /*1bf0*/  IMAD.WIDE.U32 R2, R161, R246, R244 ;  /* 0x000000f6a1027225 */ /* 0x000fc800078e00f4 */
[----:B------:R-:W-:Y:S01]  /*1c00*/  IMAD.IADD R3, R3, 0x1, R10 ;  /* 0x0000000103037824 */ /* 0x000fe200078e020a */
[----:B------:R-:W5:Y:S01]  /*1c10*/  @!P0 LDC.64 R14, c[0x0][0x220] ;  /* 0x00008800ff0e8b82 */ /* 0x000f620000000a00 */
[----:B-1----:R-:W-:-:S05]  /*1c20*/  IMAD.SHL.U32 R6, R25, 0x8, RZ ;  /* 0x0000000819067824 */ /* 0x002fca00078e00ff */
[----:B------:R-:W-:Y:S01]  /*1c30*/  LOP3.LUT R7, R0, 0x8, R6, 0xf8, !PT ;  /* 0x0000000800077812 */ /* 0x000fe200078ef806 */
[----:B----4-:R-:W-:Y:S01]  /*1c40*/  IMAD.WIDE.U32 R4, R210, 0x20, RZ ;  /* 0x00000020d2047825 */ /* 0x010fe200078e00ff */
[----:B------:R-:W-:-:S04]  /*1c50*/  DEPBAR.LE SB0, 0x0 ;  /* 0x000080000000791a */ /* 0x000fc80000000000 */
[----:B------:R-:W-:Y:S01]  /*1c60*/  BAR.SYNC.DEFER_BLOCKING 0x0 ;  /* 0x0000000000007b1d */ /* 0x000fe20000010000 */
[----:B------:R-:W-:Y:S01]  /*1c70*/  IMAD.SHL.U32 R8, R211, 0x20, RZ ;  /* 0x00000020d3087824 */ /* 0x000fe200078e00ff */
[----:B------:R-:W-:Y:S01]  /*1c80*/  SHF.R.U32.HI R6, RZ, 0x3, R0 ;  /* 0x00000003ff067819 */ /* 0x000fe20000011600 */
[----:B------:R-:W-:Y:S01]  /*1c90*/  IMAD R0, R25, 0x200, R26 ;  /* 0x0000020019007824 */ /* 0x000fe200078e021a */
[----:B------:R-:W-:Y:S01]  /*1ca0*/  @!P1 IADD3 R10, P2, R2, R4, RZ ;  /* 0x00000004020a9210 */ /* 0x000fe20007f5e0ff */
[----:B------:R-:W-:Y:S01]  /*1cb0*/  IMAD.SHL.U32 R4, R24, 0x40, RZ ;  /* 0x0000004018047824 */ /* 0x000fe200078e00ff */
[----:B------:R-:W-:Y:S02]  /*1cc0*/  LOP3.LUT R117, R7, R6, RZ, 0x3c, !PT ;  /* 0x0000000607757212 */ /* 0x000fe400078e3cff */
[----:B------:R-:W-:Y:S02]  /*1cd0*/  @!P1 IADD3.X R12, R3, R5, R8, P2, !PT ;  /* 0x00000005030c9210 */ /* 0x000fe400017fe408 */
[----:B--2---:R-:W-:-:S02]  /*1ce0*/  @!P6 LEA R6, P2, R2, R16, 0x1 ;  /* 0x000000100206e211 */ /* 0x004fc400078408ff */
[----:B------:R-:W-:Y:S02]  /*1cf0*/  LOP3.LUT R116, R4, 0xfffffe00, RZ, 0xc0, !PT ;  /* 0xfffffe0004747812 */ /* 0x000fe400078ec0ff */
[----:B------:R-:W-:Y:S02]  /*1d00*/  @!P6 LEA.HI.X R7, R2, R17, R3, 0x1, P2 ;  /* 0x000000110207e211 */ /* 0x000fe400010f0c03 */
[----:B------:R-:W-:Y:S02]  /*1d10*/  @!P5 LEA R5, P2, R210, R2, 0x4 ;  /* 0x00000002d205d211 */ /* 0x000fe400078420ff */
[----:B------:R-:W-:Y:S01]  /*1d20*/  LEA R192, R0, UR4, 0x1 ;  /* 0x0000000400c07c11 */ /* 0x000fe2000f8e08ff */
[----:B------:R-:W-:Y:S01]  /*1d30*/  IMAD.MOV.U32 R0, RZ, RZ, 0x10 ;  /* 0x00000010ff007424 */ /* 0x000fe200078e00ff */
[C---:B------:R-:W-:Y:S01]  /*1d40*/  @!P5 LEA.HI.X R9, R210.reuse, R3, R211, 0x4, P2 ;  /* 0x00000003d209d211 */ /* 0x040fe200010f24d3 */
[----:B------:R-:W-:Y:S01]  /*1d50*/  @!P0 IMAD.WIDE.U32 R2, R210, 0x30, R2 ;  /* 0x00000030d2028825 */ /* 0x000fe200078e0002 */
[----:B---3--:R-:W-:-:S02]  /*1d60*/  @!P5 LEA R4, P3, R5, R18, 0x1 ;  /* 0x000000120504d211 */ /* 0x008fc400078608ff */
[C---:B-----5:R-:W-:Y:S01]  /*1d70*/  @!P1 LEA R8, P2, R10.reuse, R20, 0x1 ;  /* 0x000000140a089211 */ /* 0x060fe200078408ff */
[----:B------:R-:W-:Y:S01]  /*1d80*/  @P6 STS.128 [R208+0x6000], RZ ;  /* 0x006000ffd0006388 */ /* 0x000fe20000000c00 */
[----:B------:R-:W-:Y:S01]  /*1d90*/  @!P5 LEA.HI.X R5, R5, R19, R9, 0x1, P3 ;  /* 0x000000130505d211 */ /* 0x000fe200018f0c09 */
[----:B------:R-:W-:Y:S01]  /*1da0*/  @!P0 IMAD.IADD R3, R3, 0x1, R11 ;  /* 0x0000000103038824 */ /* 0x000fe200078e020b */
[----:B------:R-:W-:Y:S01]  /*1db0*/  @!P1 LEA.HI.X R9, R10, R21, R12, 0x1, P2 ;  /* 0x000000150a099211 */ /* 0x000fe200010f0c0c */
[----:B------:R-:W-:Y:S01]  /*1dc0*/  @!PT LDS RZ, [RZ] ;  /* 0x00000000fffff984 */ /* 0x000fe20000000800 */
[----:B------:R-:W-:Y:S01]  /*1dd0*/  @!PT LDS RZ, [RZ] ;  /* 0x00000000fffff984 */ /* 0x000fe20000000800 */
[----:B------:R-:W-:Y:S01]  /*1de0*/  @!PT LDS RZ, [RZ] ;  /* 0x00000000fffff984 */ /* 0x000fe20000000800 */
[----:B------:R1:W-:Y:S01]  /*1df0*/  @!P6 LDGSTS.E.BYPASS.LTC128B.128 [R208+0x6000], desc[UR12][R6.64] ;  /* 0x0600000006d0efae */ /* 0x0003e2000b901d4c */
[----:B------:R-:W-:Y:S02]  /*1e00*/  IMAD R10, R103, 0x400, R116 ;  /* 0x00000400670a7824 */ /* 0x000fe400078e0274 */
[----:B------:R-:W-:Y:S01]  /*1e10*/  VIADD R203, R192, 0x4040 ;  /* 0x00004040c0cb7836 */ /* 0x000fe20000000000 */
        /* <DEDUP_REMOVED lines=11> */
[----:B-1----:R-:W-:-:S04]  /*1ed0*/  @!P0 LEA R6, P2, R2, R14, 0x1 ;  /* 0x0000000e02068211 */ /* 0x002fc800078408ff */
[----:B------:R-:W-:Y:S01]  /*1ee0*/  @!P0 LEA.HI.X R7, R2, R15, R3, 0x1, P2 ;  /* 0x0000000f02078211 */ /* 0x000fe200010f0c03 */
[----:B------:R-:W-:Y:S01]  /*1ef0*/  IMAD.IADD R2, R117, 0x1, R10 ;  /* 0x0000000175027824 */ /* 0x000fe200078e020a */
[----:B------:R-:W-:Y:S01]  /*1f00*/  R2P PR, R29, 0x6 ;  /* 0x000000061d007804 */ /* 0x000fe20000000000 */
[----:B------:R-:W-:Y:S02]  /*1f10*/  VIADD R3, R192, 0x4000 ;  /* 0x00004000c0037836 */ /* 0x000fe40000000000 */
[----:B------:R-:W-:Y:S01]  /*1f20*/  @!PT LDS RZ, [RZ] ;  /* 0x00000000fffff984 */ /* 0x000fe20000000800 */
[----:B------:R-:W-:Y:S01]  /*1f30*/  @!PT LDS RZ, [RZ] ;  /* 0x00000000fffff984 */ /* 0x000fe20000000800 */
[----:B------:R-:W-:Y:S01]  /*1f40*/  @!PT LDS RZ, [RZ] ;  /* 0x00000000fffff984 */ /* 0x000fe20000000800 */
[----:B------:R1:W-:Y:S01]  /*1f50*/  @!P0 LDGSTS.E.BYPASS.LTC128B.128 [R208+0x7800], desc[UR12][R6.64] ;  /* 0x0780000006d08fae */ /* 0x0003e2000b901d4c */
[----:B------:R-:W-:Y:S01]  /*1f60*/  LEA R199, R2, UR4, 0x1 ;  /* 0x0000000402c77c11 */ /* 0x000fe2000f8e08ff */
[----:B--2---:R-:W-:Y:S01]  /*1f70*/  IMAD.MOV.U32 R4, RZ, RZ, 0x20 ;  /* 0x00000020ff047424 */ /* 0x004fe200078e00ff */
[----:B------:R-:W-:Y:S01]  /*1f80*/  LOP3.LUT P0, RZ, R48, 0x2, RZ, 0xc0, !PT ;  /* 0x0000000230ff7812 */ /* 0x000fe2000780c0ff */
[----:B------:R-:W-:Y:S01]  /*1f90*/  LDSM.16.M88.4 R40, [R192+0x4000] ;  /* 0x00400000c028783b */ /* 0x000fe20000000200 */
[----:B------:R-:W-:-:S02]  /*1fa0*/  SEL R2, R0, 0xfffffff0, !P1 ;  /* 0xfffffff000027807 */ /* 0x000fc40004800000 */
[----:B------:R-:W-:Y:S01]  /*1fb0*/  SEL R0, R0, 0xfffffff0, !P0 ;  /* 0xfffffff000007807 */ /* 0x000fe20004000000 */
[----:B------:R-:W2:Y:S01]  /*1fc0*/  LDSM.16.M88.4 R24, [R199] ;  /* 0x00000000c718783b */ /* 0x000ea20000000200 */
[----:B------:R-:W-:Y:S01]  /*1fd0*/  LOP3.LUT P0, RZ, R48, 0x4, RZ, 0xc0, !PT ;  /* 0x0000000430ff7812 */ /* 0x000fe2000780c0ff */
[----:B------:R-:W-:Y:S01]  /*1fe0*/  IMAD R202, R2, 0x2, R199 ;  /* 0x0000000202ca7824 */ /* 0x000fe200078e02c7 */
[----:B------:R-:W-:Y:S01]  /*1ff0*/  SEL R4, R4, 0xffffffe0, !P2 ;  /* 0xffffffe004047807 */ /* 0x000fe20005000000 */
[----:B------:R-:W4:Y:S01]  /*2000*/  LDSM.16.M88.4 R20, [R199+0x2000] ;  /* 0x00200000c714783b */ /* 0x000f220000000200 */
[----:B------:R-:W-:-:S03]  /*2010*/  IMAD R198, R0, 0x2, R192 ;  /* 0x0000000200c67824 */ /* 0x000fc600078e02c0 */
[----:B------:R-:W-:Y:S01]  /*2020*/  LDSM.16.M88.4 R16, [R202] ;  /* 0x00000000ca10783b */ /* 0x000fe20000000200 */
[----:B------:R-:W-:-:S03]  /*2030*/  IMAD R200, R4, 0x2, R199 ;  /* 0x0000000204c87824 */ /* 0x000fc600078e02c7 */
[----:B------:R-:W5:Y:S01]  /*2040*/  LDSM.16.M88.4 R44, [R198+0x4000] ;  /* 0x00400000c62c783b */ /* 0x000f620000000200 */
[----:B------:R-:W-:Y:S02]  /*2050*/  IMAD R201, R2, 0x2, R200 ;  /* 0x0000000202c97824 */ /* 0x000fe400078e02c8 */
[----:B------:R-:W-:Y:S01]  /*2060*/  @P0 VIADD R203, R3, 0xffffffc0 ;  /* 0xffffffc003cb0836 */ /* 0x000fe20000000000 */
[----:B------:R-:W1:Y:S03]  /*2070*/  LDSM.16.M88.4 R12, [R202+0x2000] ;  /* 0x00200000ca0c783b */ /* 0x000e660000000200 */
[----:B------:R-:W-:Y:S01]  /*2080*/  IMAD R197, R0, 0x2, R203 ;  /* 0x0000000200c57824 */ /* 0x000fe200078e02cb */
[----:B------:R-:W1:Y:S04]  /*2090*/  LDSM.16.M88.4 R52, [R192+0x4800] ;  /* 0x00480000c034783b */ /* 0x000e680000000200 */
[----:B------:R-:W-:Y:S04]  /*20a0*/  LDSM.16.M88.4 R56, [R203] ;  /* 0x00000000cb38783b */ /* 0x000fe80000000200 */
[----:B------:R-:W1:Y:S04]  /*20b0*/  LDSM.16.M88.4 R36, [R200] ;  /* 0x00000000c824783b */ /* 0x000e680000000200 */
[----:B---3--:R-:W3:Y:S04]  /*20c0*/  LDSM.16.M88.4 R8, [R200+0x2000] ;  /* 0x00200000c808783b */ /* 0x008ee80000000200 */
[----:B------:R-:W-:Y:S01]  /*20d0*/  LDSM.16.M88.4 R60, [R197] ;  /* 0x00000000c53c783b */ /* 0x000fe20000000200 */
[-C--:B--2---:R-:W-:Y:S03]  /*20e0*/  HMMA.16816.F32 R28, R24, R40.reuse, RZ ;  /* 0x00000028181c723c */ /* 0x084fe600000018ff */
[----:B------:R-:W-:Y:S04]  /*20f0*/  LDSM.16.M88.4 R32, [R201] ;  /* 0x00000000c920783b */ /* 0x000fe80000000200 */
[----:B------:R-:W0:Y:S01]  /*2100*/  LDGDEPBAR ;  /* 0x00000000000079af */ /* 0x000e220000000000 */
[----:B----4-:R-:W-:Y:S06]  /*2110*/  HMMA.16816.F32 R48, R20, R40, RZ ;  /* 0x000000281430723c */ /* 0x010fec00000018ff */
[-C--:B------:R-:W-:Y:S06]  /*2120*/  HMMA.16816.F32 R84, R24, R42.reuse, RZ ;  /* 0x0000002a1854723c */ /* 0x080fec00000018ff */
[----:B------:R-:W-:Y:S06]  /*2130*/  HMMA.16816.F32 R72, R20, R42, RZ ;  /* 0x0000002a1448723c */ /* 0x000fec00000018ff */
[-C--:B-----5:R-:W-:Y:S01]  /*2140*/  HMMA.16816.F32 R64, R16, R44.reuse, R28 ;  /* 0x0000002c1040723c */ /* 0x0a0fe2000000181c */
[----:B------:R-:W-:Y:S05]  /*2150*/  LDSM.16.M88.4 R28, [R201+0x2000] ;  /* 0x00200000c91c783b */ /* 0x000fea0000000200 */
[----:B-1----:R-:W-:Y:S01]  /*2160*/  HMMA.16816.F32 R80, R12, R44, R48 ;  /* 0x0000002c0c50723c */ /* 0x002fe20000001830 */
[----:B------:R-:W1:Y:S05]  /*2170*/  LDSM.16.M88.4 R48, [R198+0x4800] ;  /* 0x00480000c630783b */ /* 0x000e6a0000000200 */
[----:B------:R-:W-:Y:S06]  /*2180*/  HMMA.16816.F32 R68, R24, R52, RZ ;  /* 0x000000341844723c */ /* 0x000fec00000018ff */
[----:B------:R-:W-:Y:S06]  /*2190*/  HMMA.16816.F32 R84, R16, R46, R84 ;  /* 0x0000002e1054723c */ /* 0x000fec0000001854 */
[-C--:B------:R-:W-:Y:S06]  /*21a0*/  HMMA.16816.F32 R76, R36, R56.reuse, R64 ;  /* 0x00000038244c723c */ /* 0x080fec0000001840 */
[----:B---3--:R-:W-:Y:S06]  /*21b0*/  HMMA.16816.F32 R40, R8, R56, R80 ;  /* 0x000000380828723c */ /* 0x008fec0000001850 */
[----:B------:R-:W-:Y:S06]  /*21c0*/  HMMA.16816.F32 R64, R20, R52, RZ ;  /* 0x000000341440723c */ /* 0x000fec00000018ff */
[----:B-1----:R-:W-:Y:S06]  /*21d0*/  HMMA.16816.F32 R92, R16, R48, R68 ;  /* 0x00000030105c723c */ /* 0x002fec0000001844 */
[----:B------:R-:W-:Y:S06]  /*21e0*/  HMMA.16816.F32 R88, R32, R60, R76 ;  /* 0x0000003c2058723c */ /* 0x000fec000000184c */
[----:B------:R-:W-:Y:S06]  /*21f0*/  HMMA.16816.F32 R68, R12, R46, R72 ;  /* 0x0000002e0c44723c */ /* 0x000fec0000001848 */
[----:B------:R-:W-:Y:S01]  /*2200*/  HMMA.16816.F32 R76, R28, R60, R40 ;  /* 0x0000003c1c4c723c */ /* 0x000fe20000001828 */
[----:B------:R-:W1:Y:S05]  /*2210*/  LDSM.16.M88.4 R40, [R203+0x800] ;  /* 0x00080000cb28783b */ /* 0x000e6a0000000200 */
[----:B------:R-:W-:Y:S06]  /*2220*/  HMMA.16816.F32 R44, R36, R58, R84 ;  /* 0x0000003a242c723c */ /* 0x000fec0000001854 */
[----:B------:R-:W-:Y:S01]  /*2230*/  HMMA.16816.F32 R96, R12, R48, R64 ;  /* 0x000000300c60723c */ /* 0x000fe20000001840 */
[----:B------:R-:W-:Y:S01]  /*2240*/  FMUL.FTZ R88, R88, UR8 ;  /* 0x0000000858587c20 */ /* 0x000fe20008410000 */
[----:B------:R-:W-:Y:S01]  /*2250*/  FMUL.FTZ R89, R89, UR8 ;  /* 0x0000000859597c20 */ /* 0x000fe20008410000 */
[----:B------:R-:W-:Y:S01]  /*2260*/  FMUL.FTZ R90, R90, UR8 ;  /* 0x000000085a5a7c20 */ /* 0x000fe20008410000 */
[----:B------:R-:W-:Y:S01]  /*2270*/  FMUL.FTZ R91, R91, UR8 ;  /* 0x000000085b5b7c20 */ /* 0x000fe20008410000 */
[----:B------:R-:W-:Y:S01]  /*2280*/  MUFU.TANH R139, R88 ;  /* 0x00000058008b7308 */ /* 0x000fe20000002400 */
[-C--:B------:R-:W-:Y:S06]  /*2290*/  HMMA.16816.F32 R64, R20, R54.reuse, RZ ;  /* 0x000000361440723c */ /* 0x080fec00000018ff */
[----:B------:R-:W-:Y:S01]  /*22a0*/  HMMA.16816.F32 R52, R24, R54, RZ ;  /* 0x000000361834723c */ /* 0x000fe200000018ff */
[----:B------:R-:W-:Y:S01]  /*22b0*/  FMUL.FTZ R76, R76, UR8 ;  /* 0x000000084c4c7c20 */ /* 0x000fe20008410000 */
[----:B------:R-:W-:Y:S01]  /*22c0*/  FMUL.FTZ R77, R77, UR8 ;  /* 0x000000084d4d7c20 */ /* 0x000fe20008410000 */
[----:B------:R-:W-:Y:S01]  /*22d0*/  FMUL.FTZ R78, R78, UR8 ;  /* 0x000000084e4e7c20 */ /* 0x000fe20008410000 */
[----:B------:R-:W-:Y:S01]  /*22e0*/  FMUL.FTZ R79, R79, UR8 ;  /* 0x000000084f4f7c20 */ /* 0x000fe20008410000 */
[----:B------:R-:W-:Y:S01]  /*22f0*/  MUFU.TANH R119, R76 ;  /* 0x0000004c00777308 */ /* 0x000fe20000002400 */
[----:B------:R-:W-:Y:S01]  /*2300*/  HMMA.16816.F32 R72, R32, R62, R44 ;  /* 0x0000003e2048723c */ /* 0x000fe2000000182c */
[----:B------:R-:W2:Y:S05]  /*2310*/  LDSM.16.M88.4 R44, [R197+0x800] ;  /* 0x00080000c52c783b */ /* 0x000eaa0000000200 */
[----:B------:R-:W-:Y:S01]  /*2320*/  HMMA.16816.F32 R80, R8, R58, R68 ;  /* 0x0000003a0850723c */ /* 0x000fe20000001844 */
[----:B------:R-:W3:Y:S01]  /*2330*/  LDSM.16.M88.4 R56, [R192+0x5000] ;  /* 0x00500000c038783b */ /* 0x000ee20000000200 */
[----:B------:R-:W-:Y:S04]  /*2340*/  MUFU.TANH R136, R77 ;  /* 0x0000004d00887308 */ /* 0x000fe80000002400 */
[-C--:B------:R-:W-:Y:S04]  /*2350*/  HMMA.16816.F32 R84, R12, R50.reuse, R64 ;  /* 0x000000320c54723c */ /* 0x080fe80000001840 */
[----:B------:R-:W-:Y:S02]  /*2360*/  MUFU.TANH R118, R78 ;  /* 0x0000004e00767308 */ /* 0x000fe40000002400 */
[----:B------:R-:W-:Y:S01]  /*2370*/  HMMA.16816.F32 R64, R16, R50, R52 ;  /* 0x000000321040723c */ /* 0x000fe20000001834 */
[----:B------:R-:W4:Y:S05]  /*2380*/  LDSM.16.M88.4 R52, [R192+0x5800] ;  /* 0x00580000c034783b */ /* 0x000f2a0000000200 */
[----:B-1----:R-:W-:Y:S01]  /*2390*/  HMMA.16816.F32 R48, R36, R40, R92 ;  /* 0x000000282430723c */ /* 0x002fe2000000185c */
[----:B------:R1:W-:Y:S01]  /*23a0*/  MUFU.TANH R133, R79 ;  /* 0x0000004f00857308 */ /* 0x0003e20000002400 */
[----:B------:R-:W-:Y:S01]  /*23b0*/  FMUL.FTZ R0, R73, UR8 ;  /* 0x0000000849007c20 */ /* 0x000fe20008410000 */
[----:B------:R-:W-:-:S03]  /*23c0*/  FMUL.FTZ R72, R72, UR8 ;  /* 0x0000000848487c20 */ /* 0x000fc60008410000 */
[C---:B------:R-:W-:Y:S03]  /*23d0*/  HMMA.16816.F32 R68, R8.reuse, R40, R96 ;  /* 0x000000280844723c */ /* 0x040fe60000001860 */
[----:B------:R5:W-:Y:S03]  /*23e0*/  MUFU.TANH R132, R0 ;  /* 0x0000000000847308 */ /* 0x000be60000002400 */
[----:B------:R-:W-:Y:S05]  /*23f0*/  HMMA.16816.F32 R92, R8, R42, R84 ;  /* 0x0000002a085c723c */ /* 0x000fea0000001854 */
[----:B------:R-:W4:Y:S01]  /*2400*/  MUFU.TANH R138, R89 ;  /* 0x00000059008a7308 */ /* 0x000f220000002400 */
[----:B-1----:R-:W-:Y:S06]  /*2410*/  HMMA.16816.F32 R76, R28, R62, R80 ;  /* 0x0000003e1c4c723c */ /* 0x002fec0000001850 */
[----:B------:R-:W-:Y:S01]  /*2420*/  HMMA.16816.F32 R80, R36, R42, R64 ;  /* 0x0000002a2450723c */ /* 0x000fe20000001840 */
[----:B------:R-:W-:Y:S01]  /*2430*/  LDSM.16.M88.4 R40, [R203+0x1000] ;  /* 0x00100000cb28783b */ /* 0x000fe20000000200 */
[----:B-----5:R-:W-:Y:S01]  /*2440*/  FMUL.FTZ R0, R74, UR8 ;  /* 0x000000084a007c20 */ /* 0x020fe20008410000 */
[----:B------:R-:W-:Y:S03]  /*2450*/  MUFU.TANH R131, R90 ;  /* 0x0000005a00837308 */ /* 0x000fe60000002400 */
[----:B--2---:R-:W-:Y:S01]  /*2460*/  HMMA.16816.F32 R64, R32, R44, R48 ;  /* 0x0000002c2040723c */ /* 0x004fe20000001830 */
[----:B------:R-:W1:Y:S04]  /*2470*/  LDSM.16.M88.4 R48, [R198+0x5000] ;  /* 0x00500000c630783b */ /* 0x000e680000000200 */
[----:B------:R2:W-:Y:S01]  /*2480*/  MUFU.TANH R127, R0 ;  /* 0x00000000007f7308 */ /* 0x0005e20000002400 */
[----:B---3--:R-:W-:Y:S06]  /*2490*/  HMMA.16816.F32 R60, R24, R56, RZ ;  /* 0x00000038183c723c */ /* 0x008fec00000018ff */
[----:B------:R-:W-:Y:S01]  /*24a0*/  HMMA.16816.F32 R68, R28, R44, R68 ;  /* 0x0000002c1c44723c */ /* 0x000fe20000001844 */
[----:B------:R3:W5:Y:S05]  /*24b0*/  MUFU.TANH R137, R91 ;  /* 0x0000005b00897308 */ /* 0x00076a0000002400 */
[----:B------:R-:W-:Y:S03]  /*24c0*/  HMMA.16816.F32 R84, R20, R56, RZ ;  /* 0x000000381454723c */ /* 0x000fe600000018ff */
[----:B------:R5:W-:Y:S01]  /*24d0*/  MUFU.TANH R126, R72 ;  /* 0x00000048007e7308 */ /* 0x000be20000002400 */
[----:B--2---:R-:W-:-:S02]  /*24e0*/  FMUL.FTZ R0, R75, UR8 ;  /* 0x000000084b007c20 */ /* 0x004fc40008410000 */
[----:B----4-:R-:W-:Y:S05]  /*24f0*/  HMMA.16816.F32 R96, R24, R54, RZ ;  /* 0x000000361860723c */ /* 0x010fea00000018ff */
[----:B------:R2:W-:Y:S01]  /*2500*/  MUFU.TANH R130, R0 ;  /* 0x0000000000827308 */ /* 0x0005e20000002400 */
[C---:B---3--:R-:W-:Y:S06]  /*2510*/  HMMA.16816.F32 R88, R20.reuse, R58, RZ ;  /* 0x0000003a1458723c */ /* 0x048fec00000018ff */
[----:B------:R-:W-:Y:S06]  /*2520*/  HMMA.16816.F32 R108, R20, R52, RZ ;  /* 0x00000034146c723c */ /* 0x000fec00000018ff */
[----:B-----5:R-:W-:Y:S01]  /*2530*/  HMMA.16816.F32 R72, R28, R46, R92 ;  /* 0x0000002e1c48723c */ /* 0x020fe2000000185c */
[----:B--2---:R-:W-:-:S05]  /*2540*/  FMUL.FTZ R0, R76, UR8 ;  /* 0x000000084c007c20 */ /* 0x004fca0008410000 */
[----:B------:R-:W-:Y:S01]  /*2550*/  HMMA.16816.F32 R104, R20, R54, RZ ;  /* 0x000000361468723c */ /* 0x000fe200000018ff */
[----:B------:R-:W-:Y:S01]  /*2560*/  LDSM.16.M88.4 R20, [R198+0x5800] ;  /* 0x00580000c614783b */ /* 0x000fe20000000200 */
[----:B------:R2:W3:Y:S04]  /*2570*/  MUFU.TANH R7, R0 ;  /* 0x0000000000077308 */ /* 0x0004e80000002400 */
[----:B-1----:R-:W-:Y:S01]  /*2580*/  HMMA.16816.F32 R88, R12, R50, R88 ;  /* 0x000000320c58723c */ /* 0x002fe20000001858 */
[----:B--2---:R-:W-:-:S04]  /*2590*/  FMUL.FTZ R0, R77, UR8 ;  /* 0x000000084d007c20 */ /* 0x004fc80008410000 */
[----:B------:R1:W-:Y:S02]  /*25a0*/  MUFU.TANH R128, R0 ;  /* 0x0000000000807308 */ /* 0x0003e40000002400 */
[----:B-1----:R-:W-:-:S06]  /*25b0*/  FMUL.FTZ R0, R78, UR8 ;  /* 0x000000084e007c20 */ /* 0x002fcc0008410000 */
[----:B------:R1:W2:Y:S02]  /*25c0*/  MUFU.TANH R6, R0 ;  /* 0x0000000000067308 */ /* 0x0002a40000002400 */
[----:B-1----:R-:W-:Y:S02]  /*25d0*/  FMUL.FTZ R0, R79, UR8 ;  /* 0x000000084f007c20 */ /* 0x002fe40008410000 */
[----:B------:R-:W-:Y:S04]  /*25e0*/  HMMA.16816.F32 R76, R24, R58, RZ ;  /* 0x0000003a184c723c */ /* 0x000fe800000018ff */
[----:B------:R1:W4:Y:S02]  /*25f0*/  MUFU.TANH R123, R0 ;  /* 0x00000000007b7308 */ /* 0x0003240000002400 */
[----:B------:R-:W-:Y:S01]  /*2600*/  HMMA.16816.F32 R56, R16, R48, R60 ;  /* 0x000000301038723c */ /* 0x000fe2000000183c */
[----:B------:R-:W5:Y:S01]  /*2610*/  LDSM.16.M88.4 R60, [R197+0x1000] ;  /* 0x00100000c53c783b */ /* 0x000f620000000200 */
[----:B-1----:R-:W-:-:S04]  /*2620*/  FMUL.FTZ R0, R64, UR8 ;  /* 0x0000000840007c20 */ /* 0x002fc80008410000 */
[----:B------:R1:W-:Y:S02]  /*2630*/  MUFU.TANH R122, R0 ;  /* 0x00000000007a7308 */ /* 0x0003e40000002400 */
[----:B-1----:R-:W-:-:S06]  /*2640*/  FMUL.FTZ R0, R65, UR8 ;  /* 0x0000000841007c20 */ /* 0x002fcc0008410000 */
[----:B------:R1:W-:Y:S02]  /*2650*/  MUFU.TANH R134, R0 ;  /* 0x0000000000867308 */ /* 0x0003e40000002400 */
[----:B-1----:R-:W-:-:S06]  /*2660*/  FMUL.FTZ R0, R66, UR8 ;  /* 0x0000000842007c20 */ /* 0x002fcc0008410000 */
[----:B------:R1:W4:Y:S02]  /*2670*/  MUFU.TANH R121, R0 ;  /* 0x0000000000797308 */ /* 0x0003240000002400 */
[----:B-1----:R-:W-:Y:S02]  /*2680*/  FMUL.FTZ R0, R67, UR8 ;  /* 0x0000000843007c20 */ /* 0x002fe40008410000 */
[----:B------:R-:W-:Y:S04]  /*2690*/  HMMA.16816.F32 R64, R32, R46, R80 ;  /* 0x0000002e2040723c */ /* 0x000fe80000001850 */
[----:B------:R1:W-:Y:S02]  /*26a0*/  MUFU.TANH R114, R0 ;  /* 0x0000000000727308 */ /* 0x0003e40000002400 */
[----:B------:R-:W-:Y:S06]  /*26b0*/  HMMA.16816.F32 R80, R24, R52, RZ ;  /* 0x000000341850723c */ /* 0x000fec00000018ff */
[----:B------:R-:W-:Y:S06]  /*26c0*/  HMMA.16816.F32 R24, R36, R40, R56 ;  /* 0x000000282418723c */ /* 0x000fec0000001838 */
[----:B------:R-:W-:Y:S01]  /*26d0*/  HMMA.16816.F32 R44, R12, R48, R84 ;  /* 0x000000300c2c723c */ /* 0x000fe20000001854 */
[----:B-1----:R-:W-:-:S04]  /*26e0*/  FMUL.FTZ R0, R68, UR8 ;  /* 0x0000000844007c20 */ /* 0x002fc80008410000 */
[----:B------:R1:W4:-:S13]  /*26f0*/  MUFU.TANH R129, R0 ;  /* 0x0000000000817308 */ /* 0x00031a0000002400 */
[----:B-----5:R-:W-:Y:S01]  /*2700*/  HMMA.16816.F32 R52, R32, R60, R24 ;  /* 0x0000003c2034723c */ /* 0x020fe20000001818 */
[----:B------:R-:W5:Y:S01]  /*2710*/  LDSM.16.M88.4 R24, [R203+0x1800] ;  /* 0x00180000cb18783b */ /* 0x000f620000000200 */
[----:B-1----:R-:W-:-:S04]  /*2720*/  FMUL.FTZ R0, R69, UR8 ;  /* 0x0000000845007c20 */ /* 0x002fc80008410000 */
[----:B------:R-:W-:Y:S01]  /*2730*/  HMMA.16816.F32 R44, R8, R40, R44 ;  /* 0x00000028082c723c */ /* 0x000fe2000000182c */
[----:B------:R1:W-:-:S15]  /*2740*/  MUFU.TANH R113, R0 ;  /* 0x0000000000717308 */ /* 0x0003de0000002400 */
[----:B------:R-:W-:-:S02]  /*2750*/  NOP ;  /* 0x0000000000007918 */ /* 0x000fc40000000000 */
[----:B------:R-:W-:Y:S01]  /*2760*/  FMUL.FTZ R3, R54, UR8 ;  /* 0x0000000836037c20 */ /* 0x000fe20008410000 */
[----:B-1----:R-:W-:Y:S01]  /*2770*/  FMUL.FTZ R0, R70, UR8 ;  /* 0x0000000846007c20 */ /* 0x002fe20008410000 */
[----:B------:R-:W-:-:S03]  /*2780*/  FMUL.FTZ R5, R55, UR8 ;  /* 0x0000000837057c20 */ /* 0x000fc60008410000 */
[----:B------:R1:W-:Y:S01]  /*2790*/  MUFU.TANH R112, R0 ;  /* 0x0000000000707308 */ /* 0x0003e20000002400 */
[----:B------:R-:W-:Y:S01]  /*27a0*/  HMMA.16816.F32 R56, R28, R60, R44 ;  /* 0x0000003c1c38723c */ /* 0x000fe2000000182c */
[----:B-1----:R-:W-:-:S05]  /*27b0*/  FMUL.FTZ R0, R71, UR8 ;  /* 0x0000000847007c20 */ /* 0x002fca0008410000 */
[----:B------:R-:W-:Y:S01]  /*27c0*/  HMMA.16816.F32 R68, R16, R50, R76 ;  /* 0x000000321044723c */ /* 0x000fe2000000184c */
[----:B------:R1:W-:Y:S05]  /*27d0*/  MUFU.TANH R92, R0 ;  /* 0x00000000005c7308 */ /* 0x0003ea0000002400 */
[----:B------:R-:W-:-:S12]  /*27e0*/  HMMA.16816.F32 R48, R12, R20, R108 ;  /* 0x000000140c30723c */ /* 0x000fd8000000186c */
[----:B------:R-:W-:Y:S01]  /*27f0*/  FMUL.FTZ R56, R56, UR8 ;  /* 0x0000000838387c20 */ /* 0x000fe20008410000 */
[----:B------:R-:W-:Y:S01]  /*2800*/  FMUL.FTZ R57, R57, UR8 ;  /* 0x0000000839397c20 */ /* 0x000fe20008410000 */
[----:B------:R-:W-:Y:S01]  /*2810*/  FMUL.FTZ R58, R58, UR8 ;  /* 0x000000083a3a7c20 */ /* 0x000fe20008410000 */
[----:B------:R-:W-:Y:S01]  /*2820*/  FMUL.FTZ R59, R59, UR8 ;  /* 0x000000083b3b7c20 */ /* 0x000fe20008410000 */
[----:B------:R-:W-:Y:S01]  /*2830*/  HMMA.16816.F32 R76, R12, R22, R104 ;  /* 0x000000160c4c723c */ /* 0x000fe20000001868 */
[----:B------:R-:W3:Y:S01]  /*2840*/  LDSM.16.M88.4 R12, [R197+0x1800] ;  /* 0x00180000c50c783b */ /* 0x000ee20000000200 */
[----:B------:R-:W-:-:S04]  /*2850*/  DEPBAR.LE SB0, 0x0 ;  /* 0x000080000000791a */ /* 0x000fc80000000000 */
[----:B-1----:R-:W-:-:S04]  /*2860*/  FMUL.FTZ R0, R64, UR8 ;  /* 0x0000000840007c20 */ /* 0x002fc80008410000 */
[----:B------:R1:W-:Y:S01]  /*2870*/  MUFU.TANH R95, R0 ;  /* 0x00000000005f7308 */ /* 0x0003e20000002400 */
[----:B------:R-:W-:Y:S06]  /*2880*/  HMMA.16816.F32 R44, R36, R42, R68 ;  /* 0x0000002a242c723c */ /* 0x000fec0000001844 */
[----:B-----5:R-:W-:Y:S01]  /*2890*/  HMMA.16816.F32 R48, R8, R24, R48 ;  /* 0x000000180830723c */ /* 0x020fe20000001830 */
[----:B------:R-:W-:Y:S08]  /*28a0*/  MUFU.TANH R70, R57 ;  /* 0x0000003900467308 */ /* 0x000ff00000002400 */
[----:B------:R-:W-:Y:S01]  /*28b0*/  MUFU.TANH R69, R58 ;  /* 0x0000003a00457308 */ /* 0x000fe20000002400 */
[----:B-1----:R-:W-:-:S07]  /*28c0*/  FMUL.FTZ R0, R65, UR8 ;  /* 0x0000000841007c20 */ /* 0x002fce0008410000 */
[----:B------:R1:W5:Y:S01]  /*28d0*/  MUFU.TANH R94, R0 ;  /* 0x00000000005e7308 */ /* 0x0003620000002400 */
[----:B------:R-:W-:Y:S06]  /*28e0*/  HMMA.16816.F32 R44, R32, R62, R44 ;  /* 0x0000003e202c723c */ /* 0x000fec000000182c */
[----:B---3--:R-:W-:Y:S01]  /*28f0*/  HMMA.16816.F32 R48, R28, R12, R48 ;  /* 0x0000000c1c30723c */ /* 0x008fe20000001830 */
[----:B------:R-:W-:Y:S01]  /*2900*/  MUFU.TANH R68, R59 ;  /* 0x0000003b00447308 */ /* 0x000fe20000002400 */
[----:B-1----:R-:W-:-:S07]  /*2910*/  FMUL.FTZ R0, R66, UR8 ;  /* 0x0000000842007c20 */ /* 0x002fce0008410000 */
[----:B------:R1:W-:Y:S02]  /*2920*/  MUFU.TANH R102, R0 ;  /* 0x0000000000667308 */ /* 0x0003e40000002400 */
[----:B-1----:R-:W-:Y:S02]  /*2930*/  FMUL.FTZ R0, R67, UR8 ;  /* 0x0000000843007c20 */ /* 0x002fe40008410000 */
[C---:B------:R-:W-:Y:S04]  /*2940*/  HMMA.16816.F32 R64, R8.reuse, R42, R88 ;  /* 0x0000002a0840723c */ /* 0x040fe80000001858 */
[----:B------:R1:W-:Y:S02]  /*2950*/  MUFU.TANH R93, R0 ;  /* 0x00000000005d7308 */ /* 0x0003e40000002400 */
[----:B------:R-:W-:Y:S01]  /*2960*/  HMMA.16816.F32 R40, R8, R26, R76 ;  /* 0x0000001a0828723c */ /* 0x000fe2000000184c */
[----:B-1----:R-:W-:-:S05]  /*2970*/  FMUL.FTZ R0, R72, UR8 ;  /* 0x0000000848007c20 */ /* 0x002fca0008410000 */
[----:B------:R1:W-:Y:S02]  /*2980*/  MUFU.TANH R87, R0 ;  /* 0x0000000000577308 */ /* 0x0003e40000002400 */
[----:B-1----:R-:W-:-:S06]  /*2990*/  FMUL.FTZ R0, R73, UR8 ;  /* 0x0000000849007c20 */ /* 0x002fcc0008410000 */
[----:B------:R1:W-:Y:S02]  /*29a0*/  MUFU.TANH R86, R0 ;  /* 0x0000000000567308 */ /* 0x0003e40000002400 */
[----:B-1----:R-:W-:-:S06]  /*29b0*/  FMUL.FTZ R0, R74, UR8 ;  /* 0x000000084a007c20 */ /* 0x002fcc0008410000 */
[----:B------:R1:W-:Y:S02]  /*29c0*/  MUFU.TANH R85, R0 ;  /* 0x0000000000557308 */ /* 0x0003e40000002400 */
[----:B-1----:R-:W-:Y:S02]  /*29d0*/  FMUL.FTZ R0, R75, UR8 ;  /* 0x000000084b007c20 */ /* 0x002fe40008410000 */
[C---:B------:R-:W-:Y:S04]  /*29e0*/  HMMA.16816.F32 R72, R16.reuse, R20, R80 ;  /* 0x000000141048723c */ /* 0x040fe80000001850 */
[----:B------:R1:W-:Y:S02]  /*29f0*/  MUFU.TANH R84, R0 ;  /* 0x0000000000547308 */ /* 0x0003e40000002400 */
[----:B------:R-:W-:Y:S01]  /*2a00*/  HMMA.16816.F32 R16, R16, R22, R96 ;  /* 0x000000161010723c */ /* 0x000fe20000001860 */
[----:B-1----:R-:W-:-:S05]  /*2a10*/  FMUL.FTZ R0, R52, UR8 ;  /* 0x0000000834007c20 */ /* 0x002fca0008410000 */
[----:B------:R1:W-:-:S12]  /*2a20*/  MUFU.TANH R80, R0 ;  /* 0x0000000000507308 */ /* 0x0003d80000002400 */
[C---:B------:R-:W-:Y:S06]  /*2a30*/  HMMA.16816.F32 R20, R36.reuse, R24, R72 ;  /* 0x000000182414723c */ /* 0x040fec0000001848 */
[----:B------:R-:W-:Y:S06]  /*2a40*/  HMMA.16816.F32 R36, R36, R26, R16 ;  /* 0x0000001a2424723c */ /* 0x000fec0000001810 */
[----:B------:R-:W-:Y:S01]  /*2a50*/  HMMA.16816.F32 R16, R28, R62, R64 ;  /* 0x0000003e1c10723c */ /* 0x000fe20000001840 */
[----:B-1----:R-:W-:-:S04]  /*2a60*/  FMUL.FTZ R0, R53, UR8 ;  /* 0x0000000835007c20 */ /* 0x002fc80008410000 */
[----:B------:R1:W3:Y:S07]  /*2a70*/  MUFU.TANH R71, R0 ;  /* 0x0000000000477308 */ /* 0x0002ee0000002400 */
[C---:B------:R-:W-:Y:S06]  /*2a80*/  HMMA.16816.F32 R20, R32.reuse, R12, R20 ;  /* 0x0000000c2014723c */ /* 0x040fec0000001814 */
[----:B------:R-:W-:Y:S01]  /*2a90*/  HMMA.16816.F32 R36, R32, R14, R36 ;  /* 0x0000000e2024723c */ /* 0x000fe20000001824 */
[----:B-1----:R-:W-:-:S02]  /*2aa0*/  LOP3.LUT R0, R124, 0xffffffe0, RZ, 0xc0, !PT ;  /* 0xffffffe07c007812 */ /* 0x002fc400078ec0ff */
[----:B------:R1:W-:Y:S03]  /*2ab0*/  MUFU.TANH R124, R3 ;  /* 0x00000003007c7308 */ /* 0x0003e60000002400 */
[----:B------:R-:W-:-:S12]  /*2ac0*/  IMAD.IADD R0, R135, 0x1, -R0 ;  /* 0x0000000187007824 */ /* 0x000fd800078e0a00 */
[----:B------:R-:W-:-:S04]  /*2ad0*/  FMUL.FTZ R12, R21, UR8 ;  /* 0x00000008150c7c20 */ /* 0x000fc80008410000 */
[----:B------:R-:W-:Y:S01]  /*2ae0*/  MUFU.TANH R13, R12 ;  /* 0x0000000c000d7308 */ /* 0x000fe20000002400 */
[----:B-1----:R-:W-:-:S04]  /*2af0*/  SHF.R.S32.HI R3, RZ, 0x1f, R0 ;  /* 0x0000001fff037819 */ /* 0x002fc80000011400 */
[----:B------:R-:W-:Y:S01]  /*2b00*/  LEA.HI R0, R3, R0, RZ, 0x2 ;  /* 0x0000000003007211 */ /* 0x000fe200078f10ff */
[----:B------:R-:W-:Y:S02]  /*2b10*/  IMAD R3, R103, 0x10, R125 ;  /* 0x0000001067037824 */ /* 0x000fe400078e027d */
[----:B------:R1:W-:Y:S01]  /*2b20*/  MUFU.TANH R125, R5 ;  /* 0x00000005007d7308 */ /* 0x0003e20000002400 */
[----:B------:R-:W-:-:S04]  /*2b30*/  SHF.R.S32.HI R140, RZ, 0x2, R0 ;  /* 0x00000002ff8c7819 */ /* 0x000fc80000011400 */
[----:B------:R-:W-:Y:S01]  /*2b40*/  IADD3 R0, R3, 0x1, R140 ;  /* 0x0000000103007810 */ /* 0x000fe20007ffe08c */
[----:B------:R2:W-:Y:S03]  /*2b50*/  STL [R1+0x34], R140 ;  /* 0x0000348c01007387 */ /* 0x0005e60000100800 */
[----:B------:R-:W-:-:S05]  /*2b60*/  IADD3 R0, R100, R0, -R101 ;  /* 0x0000000064007210 */ /* 0x000fca0007ffe865 */
[----:B------:R-:W-:Y:S02]  /*2b70*/  IMAD.IADD R3, R0, 0x1, R141 ;  /* 0x0000000100037824 */ /* 0x000fe400078e028d */
[----:B-1----:R-:W-:-:S03]  /*2b80*/  IMAD.SHL.U32 R5, R135, 0x2, RZ ;  /* 0x0000000287057824 */ /* 0x002fc600078e00ff */
[C---:B------:R-:W-:Y:S01]  /*2b90*/  VIMNMX R8, R3.reuse, R100, PT ;  /* 0x0000006403087248 */ /* 0x040fe20003fe0100 */
[----:B------:R1:W-:Y:S01]  /*2ba0*/  MUFU.TANH R135, R56 ;  /* 0x0000003800877308 */ /* 0x0003e20000002400 */
[--C-:B------:R-:W-:Y:S02]  /*2bb0*/  VIADDMNMX R11, R3, 0x8, R100.reuse, PT ;  /* 0x00000008030b7846 */ /* 0x100fe40003800164 */
[----:B------:R-:W-:Y:S02]  /*2bc0*/  LOP3.LUT R226, R5, 0x6, RZ, 0xc0, !PT ;  /* 0x0000000605e27812 */ /* 0x000fe400078ec0ff */
[C-C-:B------:R-:W-:Y:S02]  /*2bd0*/  VIADDMNMX R9, R3.reuse, 0x40, R100.reuse, PT ;  /* 0x0000004003097846 */ /* 0x140fe40003800164 */
[----:B------:R-:W-:Y:S01]  /*2be0*/  VIADDMNMX R10, R3, 0x48, R100, PT ;  /* 0x00000048030a7846 */ /* 0x000fe20003800164 */
[----:B------:R-:W-:-:S04]  /*2bf0*/  IMAD R0, R161, 0x40, R226 ;  /* 0x00000040a1007824 */ /* 0x000fc800078e02e2 */
[C---:B------:R-:W-:Y:S02]  /*2c00*/  VIADD R5, R0.reuse, 0x1 ;  /* 0x0000000100057836 */ /* 0x040fe40000000000 */
[C---:B------:R-:W-:Y:S02]  /*2c10*/  VIADD R3, R0.reuse, 0x8 ;  /* 0x0000000800037836 */ /* 0x040fe40000000000 */
[C---:B------:R-:W-:Y:S01]  /*2c20*/  VIADD R24, R0.reuse, 0x30 ;  /* 0x0000003000187836 */ /* 0x040fe20000000000 */
[C---:B------:R-:W-:Y:S01]  /*2c30*/  ISETP.GE.AND P1, PT, R5.reuse, R8, PT ;  /* 0x000000080500720c */ /* 0x040fe20003f26270 */
[----:B-1----:R-:W-:Y:S01]  /*2c40*/  HMMA.16816.F32 R56, R28, R14, R40 ;  /* 0x0000000e1c38723c */ /* 0x002fe20000001828 */
[C---:B------:R-:W-:Y:S01]  /*2c50*/  ISETP.GE.AND P3, PT, R5.reuse, R11, PT ;  /* 0x0000000b0500720c */ /* 0x040fe20003f66270 */
[C---:B------:R-:W-:Y:S01]  /*2c60*/  VIADD R27, R0.reuse, 0x31 ;  /* 0x00000031001b7836 */ /* 0x040fe20000000000 */
[C---:B------:R-:W-:Y:S01]  /*2c70*/  ISETP.GE.AND P6, PT, R5.reuse, R9, PT ;  /* 0x000000090500720c */ /* 0x040fe20003fc6270 */
[----:B------:R-:W-:Y:S01]  /*2c80*/  VIADD R26, R0, 0x38 ;  /* 0x00000038001a7836 */ /* 0x000fe20000000000 */
[----:B------:R-:W-:Y:S01]  /*2c90*/  ISETP.GE.AND P5, PT, R5, R10, PT ;  /* 0x0000000a0500720c */ /* 0x000fe20003fa6270 */
[----:B------:R-:W-:Y:S01]  /*2ca0*/  FMUL.FTZ R5, R44, UR8 ;  /* 0x000000082c057c20 */ /* 0x000fe20008410000 */
[----:B------:R-:W-:Y:S01]  /*2cb0*/  FSEL R52, R138, -INF , !P1 ;  /* 0xff8000008a347808 */ /* 0x000fe20004800000 */
[----:B------:R-:W-:Y:S01]  /*2cc0*/  FMUL.FTZ R14, R22, UR8 ;  /* 0x00000008160e7c20 */ /* 0x000fe20008410000 */
[C---:B------:R-:W-:Y:S01]  /*2cd0*/  ISETP.GE.AND P4, PT, R3.reuse, R8, PT ;  /* 0x000000080300720c */ /* 0x040fe20003f86270 */
[----:B------:R1:W-:Y:S01]  /*2ce0*/  MUFU.TANH R53, R5 ;  /* 0x0000000500357308 */ /* 0x0003e20000002400 */
[C---:B------:R-:W-:Y:S01]  /*2cf0*/  ISETP.GE.AND P2, PT, R3.reuse, R11, PT ;  /* 0x0000000b0300720c */ /* 0x040fe20003f46270 */
[C---:B------:R-:W-:Y:S01]  /*2d00*/  VIADD R28, R0.reuse, 0x39 ;  /* 0x00000039001c7836 */ /* 0x040fe20000000000 */
[----:B------:R-:W-:Y:S01]  /*2d10*/  ISETP.GE.AND P0, PT, R3, R9, PT ;  /* 0x000000090300720c */ /* 0x000fe20003f06270 */
[----:B------:R-:W-:Y:S01]  /*2d20*/  FMUL.FTZ R30, R23, UR8 ;  /* 0x00000008171e7c20 */ /* 0x000fe20008410000 */
[----:B------:R-:W-:Y:S01]  /*2d30*/  ISETP.GE.AND P1, PT, R3, R10, PT ;  /* 0x0000000a0300720c */ /* 0x000fe20003f26270 */
[----:B------:R-:W-:Y:S01]  /*2d40*/  VIADD R3, R0, 0x9 ;  /* 0x0000000900037836 */ /* 0x000fe20000000000 */
[----:B------:R-:W-:Y:S01]  /*2d50*/  FSEL R65, R137, -INF , !P3 ;  /* 0xff80000089417808 */ /* 0x000fe20005800000 */
[----:B------:R-:W-:Y:S01]  /*2d60*/  MUFU.TANH R64, R14 ;  /* 0x0000000e00407308 */ /* 0x000fe20000002400 */
[----:B------:R-:W-:-:S02]  /*2d70*/  FSEL R60, R136, -INF , !P6 ;  /* 0xff800000883c7808 */ /* 0x000fc40007000000 */
[----:B------:R-:W-:Y:S01]  /*2d80*/  FSEL R61, R133, -INF , !P5 ;  /* 0xff800000853d7808 */ /* 0x000fe20006800000 */
[----:B------:R-:W-:Y:S01]  /*2d90*/  BAR.SYNC.DEFER_BLOCKING 0x0 ;  /* 0x0000000000007b1d */ /* 0x000fe20000010000 */
[C---:B------:R-:W-:Y:S02]  /*2da0*/  ISETP.GE.AND P3, PT, R3.reuse, R8, PT ;  /* 0x000000080300720c */ /* 0x040fe40003f66270 */
[----:B------:R-:W-:Y:S01]  /*2db0*/  ISETP.GE.AND P6, PT, R3, R11, PT ;  /* 0x0000000b0300720c */ /* 0x000fe20003fc6270 */
[----:B-1----:R-:W-:Y:S01]  /*2dc0*/  FMUL.FTZ R5, R45, UR8 ;  /* 0x000000082d057c20 */ /* 0x002fe20008410000 */
[----:B------:R-:W-:Y:S02]  /*2dd0*/  ISETP.GE.AND P5, PT, R3, R9, PT ;  /* 0x000000090300720c */ /* 0x000fe40003fa6270 */
[----:B------:R-:W-:Y:S01]  /*2de0*/  FSEL R55, R7, -INF , !P0 ;  /* 0xff80000007377808 */ /* 0x000fe20004000000 */
[----:B------:R1:W3:Y:S01]  /*2df0*/  MUFU.TANH R25, R5 ;  /* 0x0000000500197308 */ /* 0x0002e20000002400 */
[----:B------:R-:W-:Y:S01]  /*2e00*/  FSEL R74, R127, -INF , !P2 ;  /* 0xff8000007f4a7808 */ /* 0x000fe20005000000 */
[----:B------:R-:W-:Y:S01]  /*2e10*/  FMUL.FTZ R7, R20, UR8 ;  /* 0x0000000814077c20 */ /* 0x000fe20008410000 */
[----:B--2---:R-:W-:-:S02]  /*2e20*/  FSEL R63, R6, -INF , !P1 ;  /* 0xff800000063f7808 */ /* 0x004fc40004800000 */
[----:B------:R-:W-:Y:S02]  /*2e30*/  FSEL R45, R132, -INF , !P3 ;  /* 0xff800000842d7808 */ /* 0x000fe40005800000 */
[----:B------:R-:W-:Y:S01]  /*2e40*/  FSEL R73, R130, -INF , !P6 ;  /* 0xff80000082497808 */ /* 0x000fe20007000000 */
[----:B------:R2:W3:Y:S01]  /*2e50*/  MUFU.TANH R15, R7 ;  /* 0x00000007000f7308 */ /* 0x0004e20000002400 */
[----:B------:R-:W-:Y:S01]  /*2e60*/  FSEL R54, R128, -INF , !P5 ;  /* 0xff80000080367808 */ /* 0x000fe20006800000 */
[----:B-1----:R-:W-:Y:S01]  /*2e70*/  FMUL.FTZ R5, R46, UR8 ;  /* 0x000000082e057c20 */ /* 0x002fe20008410000 */
[----:B------:R-:W-:Y:S02]  /*2e80*/  FSEL R46, R126, -INF , !P4 ;  /* 0xff8000007e2e7808 */ /* 0x000fe40006000000 */
[----:B------:R-:W-:Y:S01]  /*2e90*/  ISETP.GE.AND P4, PT, R3, R10, PT ;  /* 0x0000000a0300720c */ /* 0x000fe20003f86270 */
[----:B------:R-:W-:Y:S02]  /*2ea0*/  VIADD R3, R0, 0x10 ;  /* 0x0000001000037836 */ /* 0x000fe40000000000 */
[----:B------:R1:W-:Y:S01]  /*2eb0*/  MUFU.TANH R126, R5 ;  /* 0x00000005007e7308 */ /* 0x0003e20000002400 */
[----:B----4-:R-:W-:Y:S01]  /*2ec0*/  FSEL R62, R123, -INF , !P4 ;  /* 0xff8000007b3e7808 */ /* 0x010fe20006000000 */
[----:B--2---:R-:W-:Y:S01]  /*2ed0*/  FMUL.FTZ R7, R36, UR8 ;  /* 0x0000000824077c20 */ /* 0x004fe20008410000 */
[----:B------:R-:W-:-:S02]  /*2ee0*/  ISETP.GE.AND P0, PT, R3, R11, PT ;  /* 0x0000000b0300720c */ /* 0x000fc40003f06270 */
[-C--:B------:R-:W-:Y:S02]  /*2ef0*/  ISETP.GE.AND P2, PT, R3, R8.reuse, PT ;  /* 0x000000080300720c */ /* 0x080fe40003f46270 */
[----:B------:R-:W-:Y:S01]  /*2f00*/  FSEL R103, R121, -INF , !P0 ;  /* 0xff80000079677808 */ /* 0x000fe20004000000 */
[----:B------:R2:W4:Y:S01]  /*2f10*/  MUFU.TANH R12, R7 ;  /* 0x00000007000c7308 */ /* 0x0005220000002400 */
[C---:B------:R-:W-:Y:S02]  /*2f20*/  ISETP.GE.AND P0, PT, R0.reuse, R8, PT ;  /* 0x000000080000720c */ /* 0x040fe40003f06270 */
[----:B------:R-:W-:Y:S02]  /*2f30*/  ISETP.GE.AND P1, PT, R3, R9, PT ;  /* 0x000000090300720c */ /* 0x000fe40003f26270 */
[----:B------:R-:W-:Y:S02]  /*2f40*/  FSEL R29, R139, -INF , !P0 ;  /* 0xff8000008b1d7808 */ /* 0x000fe40004000000 */
[----:B------:R-:W-:Y:S01]  /*2f50*/  ISETP.GE.AND P3, PT, R3, R10, PT ;  /* 0x0000000a0300720c */ /* 0x000fe20003f66270 */
[----:B-1----:R-:W-:Y:S01]  /*2f60*/  FMUL.FTZ R5, R47, UR8 ;  /* 0x000000082f057c20 */ /* 0x002fe20008410000 */
[----:B------:R-:W-:Y:S01]  /*2f70*/  FMNMX.FTZ R6, R29, R52, !PT ;  /* 0x000000341d067209 */ /* 0x000fe20007810000 */
[----:B------:R-:W-:Y:S01]  /*2f80*/  VIADD R3, R0, 0x11 ;  /* 0x0000001100037836 */ /* 0x000fe20000000000 */
[----:B------:R-:W-:Y:S01]  /*2f90*/  FSEL R44, R122, -INF , !P2 ;  /* 0xff8000007a2c7808 */ /* 0x000fe20005000000 */
[----:B------:R1:W1:Y:S01]  /*2fa0*/  MUFU.TANH R127, R5 ;  /* 0x00000005007f7308 */ /* 0x0002620000002400 */
[----:B------:R-:W-:-:S02]  /*2fb0*/  FMNMX.FTZ R6, R46, R6, !PT ;  /* 0x000000062e067209 */ /* 0x000fc40007810000 */
[----:B------:R-:W-:Y:S02]  /*2fc0*/  ISETP.GE.AND P6, PT, R3, R8, PT ;  /* 0x000000080300720c */ /* 0x000fe40003fc6270 */
[----:B------:R-:W-:Y:S01]  /*2fd0*/  FMNMX.FTZ R6, R45, R6, !PT ;  /* 0x000000062d067209 */ /* 0x000fe20007810000 */
[----:B--2---:R-:W-:Y:S01]  /*2fe0*/  FMUL.FTZ R7, R37, UR8 ;  /* 0x0000000825077c20 */ /* 0x004fe20008410000 */
[C---:B------:R-:W-:Y:S02]  /*2ff0*/  ISETP.GE.AND P5, PT, R3.reuse, R11, PT ;  /* 0x0000000b0300720c */ /* 0x040fe40003fa6270 */
[C---:B------:R-:W-:Y:S02]  /*3000*/  ISETP.GE.AND P4, PT, R3.reuse, R9, PT ;  /* 0x000000090300720c */ /* 0x040fe40003f86270 */
[----:B------:R-:W-:Y:S01]  /*3010*/  ISETP.GE.AND P2, PT, R3, R10, PT ;  /* 0x0000000a0300720c */ /* 0x000fe20003f46270 */
[----:B------:R-:W-:Y:S01]  /*3020*/  FMUL.FTZ R3, R18, UR8 ;  /* 0x0000000812037c20 */ /* 0x000fe20008410000 */
[----:B------:R-:W-:Y:S01]  /*3030*/  VIADD R18, R0, 0x19 ;  /* 0x0000001900127836 */ /* 0x000fe20000000000 */
[----:B------:R-:W-:-:S02]  /*3040*/  FSEL R72, R129, -INF , !P1 ;  /* 0xff80000081487808 */ /* 0x000fc40004800000 */
[----:B------:R-:W-:Y:S01]  /*3050*/  FSEL R33, R134, -INF , !P6 ;  /* 0xff80000086217808 */ /* 0x000fe20007000000 */
[----:B-1----:R-:W-:Y:S01]  /*3060*/  FMUL.FTZ R5, R16, UR8 ;  /* 0x0000000810057c20 */ /* 0x002fe20008410000 */
[----:B------:R-:W-:Y:S01]  /*3070*/  FMNMX.FTZ R6, R44, R6, !PT ;  /* 0x000000062c067209 */ /* 0x000fe20007810000 */
[----:B------:R-:W-:Y:S01]  /*3080*/  VIADD R16, R0, 0x21 ;  /* 0x0000002100107836 */ /* 0x000fe20000000000 */
[----:B------:R-:W-:Y:S01]  /*3090*/  ISETP.GE.AND P6, PT, R18, R8, PT ;  /* 0x000000081200720c */ /* 0x000fe20003fc6270 */
[----:B------:R1:W2:Y:S01]  /*30a0*/  MUFU.TANH R47, R5 ;  /* 0x00000005002f7308 */ /* 0x0002a20000002400 */
[----:B------:R-:W-:Y:S02]  /*30b0*/  FMNMX.FTZ R6, R33, R6, !PT ;  /* 0x0000000621067209 */ /* 0x000fe40007810000 */
[----:B-----5:R-:W-:Y:S02]  /*30c0*/  FSEL R35, R94, -INF , !P6 ;  /* 0xff8000005e237808 */ /* 0x020fe40007000000 */
[----:B------:R-:W-:-:S02]  /*30d0*/  ISETP.GE.AND P6, PT, R16, R8, PT ;  /* 0x000000081000720c */ /* 0x000fc40003fc6270 */
[----:B------:R-:W-:Y:S01]  /*30e0*/  ISETP.GE.AND P0, PT, R209, 0x2, PT ;  /* 0x00000002d100780c */ /* 0x000fe20003f06270 */
[----:B------:R5:W2:Y:S01]  /*30f0*/  MUFU.TANH R32, R3 ;  /* 0x0000000300207308 */ /* 0x000aa20000002400 */
[----:B---3--:R-:W-:Y:S01]  /*3100*/  FSEL R36, R71, -INF , !P6 ;  /* 0xff80000047247808 */ /* 0x008fe20007000000 */
[----:B-1----:R-:W-:Y:S01]  /*3110*/  FMUL.FTZ R5, R17, UR8 ;  /* 0x0000000811057c20 */ /* 0x002fe20008410000 */
[----:B------:R-:W-:-:S05]  /*3120*/  VIADD R17, R0, 0x20 ;  /* 0x0000002000117836 */ /* 0x000fca0000000000 */
[----:B------:R1:W3:Y:S01]  /*3130*/  MUFU.TANH R41, R5 ;  /* 0x0000000500297308 */ /* 0x0002e20000002400 */
[----:B-----5:R-:W-:-:S05]  /*3140*/  VIADD R3, R0, 0x29 ;  /* 0x0000002900037836 */ /* 0x020fca0000000000 */
[----:B------:R-:W-:-:S04]  /*3150*/  ISETP.GE.AND P6, PT, R3, R8, PT ;  /* 0x000000080300720c */ /* 0x000fc80003fc6270 */
[----:B------:R-:W-:Y:S02]  /*3160*/  FSEL R43, R25, -INF , !P6 ;  /* 0xff800000192b7808 */ /* 0x000fe40007000000 */
[----:B------:R-:W2:Y:S01]  /*3170*/  MUFU.TANH R25, R7 ;  /* 0x0000000700197308 */ /* 0x000ea20000002400 */
[----:B------:R-:W-:Y:S01]  /*3180*/  ISETP.GE.AND P6, PT, R27, R8, PT ;  /* 0x000000081b00720c */ /* 0x000fe20003fc6270 */
[----:B-1----:R-:W-:Y:S01]  /*3190*/  FMUL.FTZ R5, R19, UR8 ;  /* 0x0000000813057c20 */ /* 0x002fe20008410000 */
[----:B------:R-:W-:-:S05]  /*31a0*/  VIADD R19, R0, 0x18 ;  /* 0x0000001800137836 */ /* 0x000fca0000000000 */
[-C--:B------:R-:W-:Y:S01]  /*31b0*/  ISETP.GE.AND P1, PT, R19, R8.reuse, PT ;  /* 0x000000081300720c */ /* 0x080fe20003f26270 */
[----:B------:R1:W1:Y:S03]  /*31c0*/  MUFU.TANH R31, R5 ;  /* 0x00000005001f7308 */ /* 0x0002660000002400 */
[----:B------:R-:W-:Y:S02]  /*31d0*/  FSEL R34, R95, -INF , !P1 ;  /* 0xff8000005f227808 */ /* 0x000fe40004800000 */
[----:B------:R-:W-:Y:S02]  /*31e0*/  ISETP.GE.AND P1, PT, R17, R8, PT ;  /* 0x000000081100720c */ /* 0x000fe40003f26270 */
[----:B------:R-:W-:Y:S02]  /*31f0*/  FMNMX.FTZ R6, R34, R6, !PT ;  /* 0x0000000622067209 */ /* 0x000fe40007810000 */
[----:B------:R-:W-:-:S02]  /*3200*/  FSEL R40, R80, -INF , !P1 ;  /* 0xff80000050287808 */ /* 0x000fc40004800000 */
[----:B------:R-:W-:-:S04]  /*3210*/  FMNMX.FTZ R6, R35, R6, !PT ;  /* 0x0000000623067209 */ /* 0x000fc80007810000 */
[----:B------:R-:W-:Y:S01]  /*3220*/  FMNMX.FTZ R6, R40, R6, !PT ;  /* 0x0000000628067209 */ /* 0x000fe20007810000 */
[----:B-1----:R-:W-:-:S03]  /*3230*/  VIADD R5, R0, 0x28 ;  /* 0x0000002800057836 */ /* 0x002fc60000000000 */
[----:B------:R-:W-:Y:S02]  /*3240*/  FMNMX.FTZ R6, R36, R6, !PT ;  /* 0x0000000624067209 */ /* 0x000fe40007810000 */
[----:B------:R-:W-:-:S04]  /*3250*/  ISETP.GE.AND P1, PT, R5, R8, PT ;  /* 0x000000080500720c */ /* 0x000fc80003f26270 */
[----:B------:R-:W-:Y:S02]  /*3260*/  FSEL R42, R53, -INF , !P1 ;  /* 0xff800000352a7808 */ /* 0x000fe40004800000 */
[----:B------:R-:W-:Y:S02]  /*3270*/  ISETP.GE.AND P1, PT, R24, R8, PT ;  /* 0x000000081800720c */ /* 0x000fe40003f26270 */
[----:B------:R-:W-:Y:S02]  /*3280*/  FMNMX.FTZ R6, R42, R6, !PT ;  /* 0x000000062a067209 */ /* 0x000fe40007810000 */
[----:B------:R-:W-:Y:S02]  /*3290*/  FSEL R37, R15, -INF , !P1 ;  /* 0xff8000000f257808 */ /* 0x000fe40004800000 */
[----:B------:R-:W-:Y:S02]  /*32a0*/  FMNMX.FTZ R6, R43, R6, !PT ;  /* 0x000000062b067209 */ /* 0x000fe40007810000 */
[----:B------:R-:W-:-:S02]  /*32b0*/  ISETP.GE.AND P1, PT, R26, R8, PT ;  /* 0x000000081a00720c */ /* 0x000fc40003f26270 */
[----:B------:R-:W-:Y:S02]  /*32c0*/  FSEL R53, R13, -INF , !P6 ;  /* 0xff8000000d357808 */ /* 0x000fe40007000000 */
[----:B------:R-:W-:Y:S02]  /*32d0*/  FMNMX.FTZ R6, R37, R6, !PT ;  /* 0x0000000625067209 */ /* 0x000fe40007810000 */
[----:B------:R-:W-:Y:S02]  /*32e0*/  ISETP.GE.AND P6, PT, R28, R8, PT ;  /* 0x000000081c00720c */ /* 0x000fe40003fc6270 */
[----:B----4-:R-:W-:Y:S02]  /*32f0*/  FSEL R101, R12, -INF , !P1 ;  /* 0xff8000000c657808 */ /* 0x010fe40004800000 */
[----:B------:R-:W-:Y:S01]  /*3300*/  FMNMX.FTZ R21, R53, R6, !PT ;  /* 0x0000000635157209 */ /* 0x000fe20007810000 */
[----:B--23--:R-:W-:Y:S08]  /*3310*/  @!P0 BRA `(.L_x_849) ;  /* 0x0000000000648947 */ /* 0x00cff00003800000 */
[----:B------:R-:W-:Y:S01]  /*3320*/  VIADD R6, R209, 0xfffffffe ;  /* 0xfffffffed1067836 */ /* 0x000fe20000000000 */
[----:B------:R-:W-:Y:S01]  /*3330*/  ULDC.64 UR6, c[0x0][0x218] ;  /* 0x0000860000067ab9 */ /* 0x000fe20000000a00 */
[C---:B------:R-:W-:Y:S01]  /*3340*/  IMAD.SHL.U32 R22, R178.reuse, 0x20, RZ ;  /* 0x00000020b2167824 */ /* 0x040fe200078e00ff */
[----:B------:R-:W-:Y:S01]  /*3350*/  SHF.L.U64.HI R20, R178, 0x5, R179 ;  /* 0x00000005b2147819 */ /* 0x000fe200000102b3 */
[----:B------:R-:W-:Y:S01]  /*3360*/  IMAD R12, R115, R6, RZ ;  /* 0x00000006730c7224 */ /* 0x000fe200078e02ff */
[----:B------:R-:W-:Y:S01]  /*3370*/  SHF.R.S32.HI R13, RZ, 0x1f, R6 ;  /* 0x0000001fff0d7819 */ /* 0x000fe20000011406 */
[----:B------:R-:W-:-:S04]  /*3380*/  IMAD.WIDE.U32 R6, R6, R120, R250 ;  /* 0x0000007806067225 */ /* 0x000fc800078e00fa */
[----:B------:R-:W-:Y:S01]  /*3390*/  IMAD R12, R13, R120, R12 ;  /* 0x000000780d0c7224 */ /* 0x000fe200078e020c */
[----:B------:R-:W-:-:S03]  /*33a0*/  LEA R14, P1, R6, UR6, 0x1 ;  /* 0x00000006060e7c11 */ /* 0x000fc6000f8208ff */
[----:B------:R-:W-:-:S05]  /*33b0*/  IMAD.IADD R7, R7, 0x1, R12 ;  /* 0x0000000107077824 */ /* 0x000fca00078e020c */
[----:B------:R-:W-:Y:S02]  /*33c0*/  LEA.HI.X R15, R6, UR7, R7, 0x1, P1 ;  /* 0x00000007060f7c11 */ /* 0x000fe400088f0c07 */
[----:B------:R-:W-:-:S03]  /*33d0*/  IADD3 R12, P1, R22, R14, RZ ;  /* 0x0000000e160c7210 */ /* 0x000fc60007f3e0ff */
[----:B------:R-:W-:Y:S01]  /*33e0*/  @!PT LDS RZ, [RZ] ;  /* 0x00000000fffff984 */ /* 0x000fe20000000800 */
[----:B------:R-:W-:Y:S01]  /*33f0*/  @!PT LDS RZ, [RZ] ;  /* 0x00000000fffff984 */ /* 0x000fe20000000800 */
[----:B------:R-:W-:Y:S01]  /*3400*/  @!PT LDS RZ, [RZ] ;  /* 0x00000000fffff984 */ /* 0x000fe20000000800 */
[----:B------:R1:W-:Y:S01]  /*3410*/  LDGSTS.E.BYPASS.LTC128B.128 [R208+0x4000], desc[UR12][R14.64] ;  /* 0x040000000ed07fae */ /* 0x0003e2000b901d4c */
[----:B------:R-:W-:Y:S02]  /*3420*/  IADD3.X R13, R20, R15, RZ, P1, !PT ;  /* 0x0000000f140d7210 */ /* 0x000fe40000ffe4ff */
[----:B------:R-:W-:-:S03]  /*3430*/  IADD3 R6, P1, R12, R22, RZ ;  /* 0x000000160c067210 */ /* 0x000fc60007f3e0ff */
[----:B------:R1:W-:Y:S02]  /*3440*/  LDGSTS.E.BYPASS.LTC128B.128 [R208+0x4800], desc[UR12][R12.64] ;  /* 0x048000000cd07fae */ /* 0x0003e4000b901d4c */
[----:B------:R-:W-:Y:S01]  /*3450*/  IMAD.X R7, R13, 0x1, R20, P1 ;  /* 0x000000010d077824 */ /* 0x000fe200008e0614 */
[----:B------:R-:W-:-:S04]  /*3460*/  IADD3 R22, P1, R6, R22, RZ ;  /* 0x0000001606167210 */ /* 0x000fc80007f3e0ff */
[----:B------:R-:W-:Y:S01]  /*3470*/  IADD3.X R23, R7, R20, RZ, P1, !PT ;  /* 0x0000001407177210 */ /* 0x000fe20000ffe4ff */
[----:B------:R1:W-:Y:S04]  /*3480*/  LDGSTS.E.BYPASS.LTC128B.128 [R208+0x5000], desc[UR12][R6.64] ;  /* 0x0500000006d07fae */ /* 0x0003e8000b901d4c */
[----:B------:R1:W-:Y:S04]  /*3490*/  LDGSTS.E.BYPASS.LTC128B.128 [R208+0x5800], desc[UR12][R22.64] ;  /* 0x0580000016d07fae */ /* 0x0003e8000b901d4c */
[----:B------:R-:W0:Y:S02]  /*34a0*/  LDGDEPBAR ;  /* 0x00000000000079af */ /* 0x000e240000000000 */
.L_x_849:
[----:B------:R-:W-:Y:S01]  /*34b0*/  FSEL R83, R25, -INF , !P6 ;  /* 0xff80000019537808 */ /* 0x000fe20007000000 */
[----:B-1----:R-:W-:Y:S01]  /*34c0*/  FMUL.FTZ R12, R51, UR8 ;  /* 0x00000008330c7c20 */ /* 0x002fe20008410000 */
[----:B------:R-:W-:Y:S01]  /*34d0*/  FMNMX.FTZ R6, R101, R21, !PT ;  /* 0x0000001565067209 */ /* 0x000fe20007810000 */
[----:B------:R-:W-:Y:S01]  /*34e0*/  ULDC UR9, c[0x0][0x2ec] ;  /* 0x0000bb0000097ab9 */ /* 0x000fe20000000800 */
[----:B------:R-:W-:Y:S01]  /*34f0*/  FSEL R80, R112, -INF , !P3 ;  /* 0xff80000070507808 */ /* 0x000fe20005800000 */
[----:B------:R-:W-:Y:S01]  /*3500*/  MUFU.TANH R20, R30 ;  /* 0x0000001e00147308 */ /* 0x000fe20000002400 */
[----:B------:R-:W-:Y:S01]  /*3510*/  FMNMX.FTZ R13, R83, R6, !PT ;  /* 0x00000006530d7209 */ /* 0x000fe20007810000 */
[----:B------:R-:W-:Y:S01]  /*3520*/  FMUL.FTZ R6, R48, UR8 ;  /* 0x0000000830067c20 */ /* 0x000fe20008410000 */
[C---:B------:R-:W-:Y:S02]  /*3530*/  ISETP.GE.AND P6, PT, R19.reuse, R11, PT ;  /* 0x0000000b1300720c */ /* 0x040fe40003fc6270 */
[C---:B------:R-:W-:Y:S01]  /*3540*/  ISETP.GE.AND P1, PT, R19.reuse, R9, PT ;  /* 0x000000091300720c */ /* 0x040fe20003f26270 */
[----:B------:R-:W1:Y:S01]  /*3550*/  SHFL.BFLY PT, R7, R13, 0x2, 0x1f ;  /* 0x0c401f000d077f89 */ /* 0x000e6200000e0000 */
[----:B------:R-:W-:Y:S01]  /*3560*/  ISETP.GE.AND P3, PT, R19, R10, PT ;  /* 0x0000000a1300720c */ /* 0x000fe20003f66270 */
[----:B------:R2:W3:Y:S01]  /*3570*/  MUFU.TANH R15, R6 ;  /* 0x00000006000f7308 */ /* 0x0004e20000002400 */
        /* <DEDUP_REMOVED lines=8> */
[----:B--2---:R-:W-:Y:S01]  /*3600*/  FMUL.FTZ R6, R49, UR8 ;  /* 0x0000000831067c20 */ /* 0x004fe20008410000 */
[-C--:B------:R-:W-:Y:S02]  /*3610*/  ISETP.GE.AND P2, PT, R16, R9.reuse, PT ;  /* 0x000000091000720c */ /* 0x080fe40003f46270 */
[----:B------:R-:W-:Y:S01]  /*3620*/  ISETP.GE.AND P1, PT, R17, R9, PT ;  /* 0x000000091100720c */ /* 0x000fe20003f26270 */
[----:B------:R2:W-:Y:S01]  /*3630*/  MUFU.TANH R18, R6 ;  /* 0x0000000600127308 */ /* 0x0005e20000002400 */
[----:B------:R-:W-:Y:S02]  /*3640*/  FSEL R133, R70, -INF , !P2 ;  /* 0xff80000046857808 */ /* 0x000fe40005000000 */
[----:B------:R-:W-:Y:S02]  /*3650*/  ISETP.GE.AND P2, PT, R5, R10, PT ;  /* 0x0000000a0500720c */ /* 0x000fe40003f46270 */
[----:B------:R-:W-:-:S02]  /*3660*/  FSEL R135, R135, -INF , !P1 ;  /* 0xff80000087877808 */ /* 0x000fc40004800000 */
[----:B------:R-:W-:Y:S02]  /*3670*/  FSEL R139, R32, -INF , !P2 ;  /* 0xff800000208b7808 */ /* 0x000fe40005000000 */
[----:B------:R-:W-:Y:S02]  /*3680*/  ISETP.GE.AND P2, PT, R24, R9, PT ;  /* 0x000000091800720c */ /* 0x000fe40003f46270 */
[----:B------:R-:W-:Y:S02]  /*3690*/  ISETP.GE.AND P1, PT, R16, R10, PT ;  /* 0x0000000a1000720c */ /* 0x000fe40003f26270 */
[----:B---3--:R-:W-:Y:S02]  /*36a0*/  FSEL R163, R15, -INF , !P2 ;  /* 0xff8000000fa37808 */ /* 0x008fe40005000000 */
[----:B------:R-:W-:Y:S01]  /*36b0*/  FSEL R138, R68, -INF , !P1 ;  /* 0xff800000448a7808 */ /* 0x000fe20004800000 */
[----:B--2---:R-:W-:Y:S01]  /*36c0*/  FMUL.FTZ R6, R50, UR8 ;  /* 0x0000000832067c20 */ /* 0x004fe20008410000 */
[----:B------:R-:W-:-:S02]  /*36d0*/  FSEL R50, R85, -INF , !P3 ;  /* 0xff80000055327808 */ /* 0x000fc40005800000 */
[----:B------:R-:W-:Y:S01]  /*36e0*/  ISETP.GE.AND P3, PT, R17, R10, PT ;  /* 0x0000000a1100720c */ /* 0x000fe20003f66270 */
[----:B------:R2:W3:Y:S01]  /*36f0*/  MUFU.TANH R14, R6 ;  /* 0x00000006000e7308 */ /* 0x0004e20000002400 */
[-C--:B------:R-:W-:Y:S02]  /*3700*/  ISETP.GE.AND P1, PT, R3, R9.reuse, PT ;  /* 0x000000090300720c */ /* 0x080fe40003f26270 */
[----:B------:R-:W-:Y:S02]  /*3710*/  FSEL R137, R69, -INF , !P3 ;  /* 0xff80000045897808 */ /* 0x000fe40005800000 */
[----:B------:R-:W-:Y:S02]  /*3720*/  ISETP.GE.AND P3, PT, R5, R9, PT ;  /* 0x000000090500720c */ /* 0x000fe40003f66270 */
[----:B-1----:R-:W-:Y:S01]  /*3730*/  FMNMX.FTZ R13, R13, R7, !PT ;  /* 0x000000070d0d7209 */ /* 0x002fe20007810000 */
[----:B------:R-:W-:Y:S01]  /*3740*/  FMUL.FTZ R7, R38, UR8 ;  /* 0x0000000826077c20 */ /* 0x000fe20008410000 */
[----:B------:R-:W-:-:S02]  /*3750*/  FSEL R134, R47, -INF , !P3 ;  /* 0xff8000002f867808 */ /* 0x000fc40005800000 */
[----:B------:R-:W-:Y:S01]  /*3760*/  ISETP.GE.AND P3, PT, R3, R10, PT ;  /* 0x0000000a0300720c */ /* 0x000fe20003f66270 */
[----:B------:R-:W-:Y:S01]  /*3770*/  MUFU.TANH R22, R7 ;  /* 0x0000000700167308 */ /* 0x000fe20000002400 */
[----:B------:R-:W-:Y:S02]  /*3780*/  FSEL R136, R41, -INF , !P1 ;  /* 0xff80000029887808 */ /* 0x000fe40004800000 */
[----:B------:R-:W-:Y:S02]  /*3790*/  FSEL R140, R31, -INF , !P3 ;  /* 0xff8000001f8c7808 */ /* 0x000fe40005800000 */
[----:B------:R-:W-:Y:S01]  /*37a0*/  ISETP.GE.AND P3, PT, R0, R9, PT ;  /* 0x000000090000720c */ /* 0x000fe20003f66270 */
[----:B--2---:R-:W-:Y:S01]  /*37b0*/  FMUL.FTZ R6, R39, UR8 ;  /* 0x0000000827067c20 */ /* 0x004fe20008410000 */
[----:B------:R-:W-:Y:S02]  /*37c0*/  FSEL R102, R102, -INF , !P6 ;  /* 0xff80000066667808 */ /* 0x000fe40007000000 */
[----:B------:R-:W-:Y:S01]  /*37d0*/  FSEL R15, R119, -INF , !P3 ;  /* 0xff800000770f7808 */ /* 0x000fe20005800000 */
[----:B------:R1:W-:Y:S01]  /*37e0*/  MUFU.TANH R21, R6 ;  /* 0x0000000600157308 */ /* 0x0003e20000002400 */
[----:B------:R-:W-:-:S02]  /*37f0*/  ISETP.GE.AND P3, PT, R3, R11, PT ;  /* 0x0000000b0300720c */ /* 0x000fc40003f66270 */
[----:B------:R-:W-:Y:S02]  /*3800*/  FMNMX.FTZ R3, R15, R60, !PT ;  /* 0x0000003c0f037209 */ /* 0x000fe40007810000 */
[----:B------:R-:W-:Y:S02]  /*3810*/  ISETP.GE.AND P1, PT, R24, R10, PT ;  /* 0x0000000a1800720c */ /* 0x000fe40003f26270 */
[----:B------:R-:W-:Y:S02]  /*3820*/  ISETP.GE.AND P6, PT, R17, R11, PT ;  /* 0x0000000b1100720c */ /* 0x000fe40003fc6270 */
[----:B------:R2:W4:Y:S01]  /*3830*/  MUFU.TANH R17, R12 ;  /* 0x0000000c00117308 */ /* 0x0005220000002400 */
[----:B------:R-:W-:Y:S02]  /*3840*/  FMNMX.FTZ R3, R55, R3, !PT ;  /* 0x0000000337037209 */ /* 0x000fe40007810000 */
[----:B------:R-:W-:Y:S01]  /*3850*/  ISETP.GE.AND P2, PT, R5, R11, PT ;  /* 0x0000000b0500720c */ /* 0x000fe20003f46270 */
[----:B------:R-:W-:Y:S01]  /*3860*/  FMUL.FTZ R5, R56, UR8 ;  /* 0x0000000838057c20 */ /* 0x000fe20008410000 */
[----:B---3--:R-:W-:-:S02]  /*3870*/  FSEL R171, R14, -INF , !P1 ;  /* 0xff8000000eab7808 */ /* 0x008fc40004800000 */
[----:B------:R-:W-:Y:S01]  /*3880*/  ISETP.GE.AND P1, PT, R27, R9, PT ;  /* 0x000000091b00720c */ /* 0x000fe20003f26270 */
[----:B------:R3:W5:Y:S01]  /*3890*/  MUFU.TANH R7, R5 ;  /* 0x0000000500077308 */ /* 0x0007620000002400 */
[----:B------:R-:W-:Y:S01]  /*38a0*/  FMNMX.FTZ R3, R54, R3, !PT ;  /* 0x0000000336037209 */ /* 0x000fe20007810000 */
[----:B-1----:R-:W-:Y:S01]  /*38b0*/  FMUL.FTZ R6, R57, UR8 ;  /* 0x0000000839067c20 */ /* 0x002fe20008410000 */
[----:B------:R-:W-:Y:S02]  /*38c0*/  FSEL R143, R18, -INF , !P1 ;  /* 0xff800000128f7808 */ /* 0x000fe40004800000 */
[----:B------:R-:W-:Y:S02]  /*38d0*/  ISETP.GE.AND P1, PT, R0, R10, PT ;  /* 0x0000000a0000720c */ /* 0x000fe40003f26270 */
[----:B------:R-:W-:Y:S01]  /*38e0*/  FSEL R49, R86, -INF , !P4 ;  /* 0xff80000056317808 */ /* 0x000fe20006000000 */
[----:B--2---:R-:W1:Y:S01]  /*38f0*/  SHFL.BFLY PT, R12, R13, 0x1, 0x1f ;  /* 0x0c201f000d0c7f89 */ /* 0x004e6200000e0000 */
[----:B------:R-:W-:-:S02]  /*3900*/  ISETP.GE.AND P4, PT, R16, R11, PT ;  /* 0x0000000b1000720c */ /* 0x000fc40003f86270 */
[----:B------:R-:W-:Y:S02]  /*3910*/  FSEL R16, R118, -INF , !P1 ;  /* 0xff80000076107808 */ /* 0x000fe40004800000 */
[----:B------:R-:W-:Y:S02]  /*3920*/  ISETP.GE.AND P1, PT, R27, R10, PT ;  /* 0x0000000a1b00720c */ /* 0x000fe40003f26270 */
[----:B------:R-:W-:Y:S02]  /*3930*/  FSEL R71, R93, -INF , !P5 ;  /* 0xff8000005d477808 */ /* 0x000fe40006800000 */
[----:B---3--:R-:W-:Y:S02]  /*3940*/  FMNMX.FTZ R5, R72, R3, !PT ;  /* 0x0000000348057209 */ /* 0x008fe40007810000 */
[----:B------:R-:W-:Y:S02]  /*3950*/  FMNMX.FTZ R3, R16, R61, !PT ;  /* 0x0000003d10037209 */ /* 0x000fe40007810000 */
[----:B------:R-:W-:-:S02]  /*3960*/  FMNMX.FTZ R5, R19, R5, !PT ;  /* 0x0000000513057209 */ /* 0x000fc40007810000 */
[----:B------:R-:W-:Y:S02]  /*3970*/  FMNMX.FTZ R3, R63, R3, !PT ;  /* 0x000000033f037209 */ /* 0x000fe40007810000 */
[----:B------:R-:W-:Y:S01]  /*3980*/  FMNMX.FTZ R68, R48, R5, !PT ;  /* 0x0000000530447209 */ /* 0x000fe20007810000 */
[----:B------:R-:W-:Y:S01]  /*3990*/  FMUL.FTZ R5, R59, UR8 ;  /* 0x000000083b057c20 */ /* 0x000fe20008410000 */
[----:B----4-:R-:W-:Y:S02]  /*39a0*/  FSEL R170, R17, -INF , !P1 ;  /* 0xff80000011aa7808 */ /* 0x010fe40004800000 */
[----:B------:R-:W-:Y:S02]  /*39b0*/  FMNMX.FTZ R68, R49, R68, !PT ;  /* 0x0000004431447209 */ /* 0x000fe40007810000 */
[----:B------:R-:W-:Y:S02]  /*39c0*/  FMNMX.FTZ R3, R62, R3, !PT ;  /* 0x000000033e037209 */ /* 0x000fe40007810000 */
[----:B------:R-:W-:-:S02]  /*39d0*/  FMNMX.FTZ R68, R135, R68, !PT ;  /* 0x0000004487447209 */ /* 0x000fc40007810000 */
[----:B-1----:R-:W-:Y:S02]  /*39e0*/  FMNMX.FTZ R70, R13, R12, !PT ;  /* 0x0000000c0d467209 */ /* 0x002fe40007810000 */
[----:B------:R-:W-:Y:S01]  /*39f0*/  ISETP.GE.AND P1, PT, R26, R9, PT ;  /* 0x000000091a00720c */ /* 0x000fe20003f26270 */
[----:B------:R1:W2:Y:S01]  /*3a00*/  MUFU.TANH R12, R6 ;  /* 0x00000006000c7308 */ /* 0x0002a20000002400 */
[----:B------:R-:W-:Y:S02]  /*3a10*/  FMNMX.FTZ R3, R80, R3, !PT ;  /* 0x0000000350037209 */ /* 0x000fe40007810000 */
[----:B------:R-:W-:Y:S02]  /*3a20*/  FMNMX.FTZ R68, R133, R68, !PT ;  /* 0x0000004485447209 */ /* 0x000fe40007810000 */
[----:B-----5:R-:W-:Y:S01]  /*3a30*/  FSEL R142, R7, -INF , !P1 ;  /* 0xff800000078e7808 */ /* 0x020fe20004800000 */
[C---:B------:R-:W-:Y:S01]  /*3a40*/  FMUL.FTZ R7, R70.reuse, UR9 ;  /* 0x0000000946077c20 */ /* 0x040fe20008410000 */
[----:B------:R-:W-:Y:S01]  /*3a50*/  FSETP.NEU.FTZ.AND P1, PT, R70, -INF , PT ;  /* 0xff8000004600780b */ /* 0x000fe20003f3d000 */
[----:B------:R3:W-:Y:S01]  /*3a60*/  MUFU.TANH R13, R5 ;  /* 0x00000005000d7308 */ /* 0x0007e20000002400 */
[----:B------:R-:W-:-:S02]  /*3a70*/  FMNMX.FTZ R3, R81, R3, !PT ;  /* 0x0000000351037209 */ /* 0x000fc40007810000 */
[----:B------:R-:W-:Y:S02]  /*3a80*/  FMNMX.FTZ R68, R134, R68, !PT ;  /* 0x0000004486447209 */ /* 0x000fe40007810000 */
[----:B------:R-:W-:Y:S02]  /*3a90*/  FSEL R7, R7, RZ, P1 ;  /* 0x000000ff07077208 */ /* 0x000fe40000800000 */
[----:B------:R-:W-:Y:S02]  /*3aa0*/  FMNMX.FTZ R3, R50, R3, !PT ;  /* 0x0000000332037209 */ /* 0x000fe40007810000 */
[----:B------:R-:W-:Y:S01]  /*3ab0*/  FMNMX.FTZ R68, R136, R68, !PT ;  /* 0x0000004488447209 */ /* 0x000fe20007810000 */
[----:B-1----:R-:W-:Y:S01]  /*3ac0*/  FMUL.FTZ R6, R58, UR8 ;  /* 0x000000083a067c20 */ /* 0x002fe20008410000 */
[----:B------:R-:W-:Y:S01]  /*3ad0*/  ISETP.GE.AND P1, PT, R0, R11, PT ;  /* 0x0000000b0000720c */ /* 0x000fe20003f26270 */
[----:B------:R-:W-:Y:S01]  /*3ae0*/  FFMA.FTZ R0, R29, UR9, -R7 ;  /* 0x000000091d007c23 */ /* 0x000fe20008010807 */
[----:B------:R-:W-:-:S02]  /*3af0*/  FMNMX.FTZ R3, R82, R3, !PT ;  /* 0x0000000352037209 */ /* 0x000fc40007810000 */
[----:B------:R-:W-:Y:S01]  /*3b00*/  FMNMX.FTZ R68, R163, R68, !PT ;  /* 0x00000044a3447209 */ /* 0x000fe20007810000 */
[----:B------:R1:W-:Y:S01]  /*3b10*/  MUFU.EX2 R222, R0 ;  /* 0x0000000000de7308 */ /* 0x0003e20000000800 */
[----:B------:R-:W-:Y:S02]  /*3b20*/  FSEL R17, R131, -INF , !P1 ;  /* 0xff80000083117808 */ /* 0x000fe40004800000 */
[----:B------:R-:W-:Y:S02]  /*3b30*/  ISETP.GE.AND P1, PT, R28, R9, PT ;  /* 0x000000091c00720c */ /* 0x000fe40003f26270 */
[----:B------:R-:W-:Y:S02]  /*3b40*/  FMNMX.FTZ R3, R137, R3, !PT ;  /* 0x0000000389037209 */ /* 0x000fe40007810000 */
[----:B------:R-:W-:Y:S01]  /*3b50*/  FMNMX.FTZ R68, R143, R68, !PT ;  /* 0x000000448f447209 */ /* 0x000fe20007810000 */
[----:B------:R-:W4:Y:S01]  /*3b60*/  MUFU.TANH R6, R6 ;  /* 0x0000000600067308 */ /* 0x000f220000002400 */
[----:B---3--:R-:W-:-:S02]  /*3b70*/  FMNMX.FTZ R5, R17, R65, !PT ;  /* 0x0000004111057209 */ /* 0x008fc40007810000 */
[----:B--2---:R-:W-:Y:S02]  /*3b80*/  FSEL R141, R12, -INF , !P1 ;  /* 0xff8000000c8d7808 */ /* 0x004fe40004800000 */
[----:B------:R-:W-:Y:S02]  /*3b90*/  FMNMX.FTZ R3, R138, R3, !PT ;  /* 0x000000038a037209 */ /* 0x000fe40007810000 */
[----:B------:R-:W-:Y:S01]  /*3ba0*/  FMNMX.FTZ R68, R142, R68, !PT ;  /* 0x000000448e447209 */ /* 0x000fe20007810000 */
[----:B-1----:R-:W-:Y:S01]  /*3bb0*/  FFMA.FTZ R0, R52, UR9, -R7 ;  /* 0x0000000934007c23 */ /* 0x002fe20008010807 */
[----:B------:R-:W-:Y:S02]  /*3bc0*/  FMNMX.FTZ R5, R74, R5, !PT ;  /* 0x000000054a057209 */ /* 0x000fe40007810000 */
[----:B------:R-:W-:Y:S01]  /*3bd0*/  FMNMX.FTZ R3, R139, R3, !PT ;  /* 0x000000038b037209 */ /* 0x000fe20007810000 */
[----:B------:R1:W-:Y:S01]  /*3be0*/  MUFU.EX2 R217, R0 ;  /* 0x0000000000d97308 */ /* 0x0003e20000000800 */
[----:B------:R-:W-:-:S02]  /*3bf0*/  FMNMX.FTZ R68, R141, R68, !PT ;  /* 0x000000448d447209 */ /* 0x000fc40007810000 */
[----:B------:R-:W-:Y:S02]  /*3c00*/  FMNMX.FTZ R5, R73, R5, !PT ;  /* 0x0000000549057209 */ /* 0x000fe40007810000 */
[----:B------:R-:W-:Y:S01]  /*3c10*/  FMNMX.FTZ R3, R140, R3, !PT ;  /* 0x000000038c037209 */ /* 0x000fe20007810000 */
[----:B------:R-:W2:Y:S01]  /*3c20*/  SHFL.BFLY PT, R12, R68, 0x2, 0x1f ;  /* 0x0c401f00440c7f89 */ /* 0x000ea200000e0000 */
[----:B------:R-:W-:Y:S02]  /*3c30*/  FMNMX.FTZ R5, R103, R5, !PT ;  /* 0x0000000567057209 */ /* 0x000fe40007810000 */
[----:B------:R-:W-:Y:S02]  /*3c40*/  ISETP.GE.AND P1, PT, R26, R10, PT ;  /* 0x0000000a1a00720c */ /* 0x000fe40003f26270 */
[----:B------:R-:W-:Y:S02]  /*3c50*/  FMNMX.FTZ R5, R100, R5, !PT ;  /* 0x0000000564057209 */ /* 0x000fe40007810000 */
[----:B----4-:R-:W-:-:S02]  /*3c60*/  FSEL R164, R6, -INF , !P1 ;  /* 0xff80000006a47808 */ /* 0x010fc40004800000 */
[----:B------:R-:W-:Y:S01]  /*3c70*/  ISETP.GE.AND P1, PT, R28, R10, PT ;  /* 0x0000000a1c00720c */ /* 0x000fe20003f26270 */
[----:B-1----:R-:W-:Y:S01]  /*3c80*/  FFMA.FTZ R0, R46, UR9, -R7 ;  /* 0x000000092e007c23 */ /* 0x002fe20008010807 */
[----:B------:R-:W-:Y:S02]  /*3c90*/  FMNMX.FTZ R5, R102, R5, !PT ;  /* 0x0000000566057209 */ /* 0x000fe40007810000 */
[----:B------:R-:W-:Y:S01]  /*3ca0*/  FSEL R162, R13, -INF , !P1 ;  /* 0xff8000000da27808 */ /* 0x000fe20004800000 */
[----:B------:R1:W-:Y:S01]  /*3cb0*/  MUFU.EX2 R218, R0 ;  /* 0x0000000000da7308 */ /* 0x0003e20000000800 */
[----:B------:R-:W-:Y:S02]  /*3cc0*/  FSEL R124, R124, -INF , !P6 ;  /* 0xff8000007c7c7808 */ /* 0x000fe40007000000 */
[----:B------:R-:W-:Y:S02]  /*3cd0*/  FMNMX.FTZ R5, R71, R5, !PT ;  /* 0x0000000547057209 */ /* 0x000fe40007810000 */
[----:B------:R-:W-:-:S02]  /*3ce0*/  FSEL R125, R125, -INF , !P4 ;  /* 0xff8000007d7d7808 */ /* 0x000fc40006000000 */
[----:B------:R-:W-:Y:S02]  /*3cf0*/  FMNMX.FTZ R5, R124, R5, !PT ;  /* 0x000000057c057209 */ /* 0x000fe40007810000 */
[----:B------:R-:W-:Y:S02]  /*3d00*/  FSEL R126, R126, -INF , !P2 ;  /* 0xff8000007e7e7808 */ /* 0x000fe40005000000 */
[----:B--2---:R-:W-:Y:S02]  /*3d10*/  FMNMX.FTZ R68, R68, R12, !PT ;  /* 0x0000000c44447209 */ /* 0x004fe40007810000 */
[-C--:B------:R-:W-:Y:S02]  /*3d20*/  ISETP.GE.AND P1, PT, R24, R11.reuse, PT ;  /* 0x0000000b1800720c */ /* 0x080fe40003f26270 */
[----:B------:R-:W-:Y:S01]  /*3d30*/  FSEL R127, R127, -INF , !P3 ;  /* 0xff8000007f7f7808 */ /* 0x000fe20005800000 */
[----:B------:R-:W2:Y:S01]  /*3d40*/  SHFL.BFLY PT, R13, R68, 0x1, 0x1f ;  /* 0x0c201f00440d7f89 */ /* 0x000ea200000e0000 */
[----:B-1----:R-:W-:Y:S01]  /*3d50*/  FFMA.FTZ R0, R45, UR9, -R7 ;  /* 0x000000092d007c23 */ /* 0x002fe20008010807 */
[----:B------:R-:W-:-:S02]  /*3d60*/  ISETP.GE.AND P2, PT, R27, R11, PT ;  /* 0x0000000b1b00720c */ /* 0x000fc40003f46270 */
[----:B------:R-:W-:Y:S01]  /*3d70*/  FSEL R132, R64, -INF , !P1 ;  /* 0xff80000040847808 */ /* 0x000fe20004800000 */
[----:B------:R1:W3:Y:S01]  /*3d80*/  MUFU.EX2 R219, R0 ;  /* 0x0000000000db7308 */ /* 0x0002e20000000800 */
[-C--:B------:R-:W-:Y:S02]  /*3d90*/  ISETP.GE.AND P1, PT, R26, R11.reuse, PT ;  /* 0x0000000b1a00720c */ /* 0x080fe40003f26270 */
[----:B------:R-:W-:Y:S02]  /*3da0*/  FSEL R144, R20, -INF , !P2 ;  /* 0xff80000014907808 */ /* 0x000fe40005000000 */
[----:B------:R-:W-:Y:S02]  /*3db0*/  ISETP.GE.AND P2, PT, R28, R11, PT ;  /* 0x0000000b1c00720c */ /* 0x000fe40003f46270 */
[----:B------:R-:W-:Y:S02]  /*3dc0*/  FSEL R177, R22, -INF , !P1 ;  /* 0xff80000016b17808 */ /* 0x000fe40004800000 */
[----:B------:R-:W-:-:S02]  /*3dd0*/  FSEL R180, R21, -INF , !P2 ;  /* 0xff80000015b47808 */ /* 0x000fc40005000000 */
[----:B-1----:R-:W-:Y:S01]  /*3de0*/  FMNMX.FTZ R0, R171, R3, !PT ;  /* 0x00000003ab007209 */ /* 0x002fe20007810000 */
[----:B------:R-:W-:Y:S01]  /*3df0*/  FFMA.FTZ R3, R44, UR9, -R7 ;  /* 0x000000092c037c23 */ /* 0x000fe20008010807 */
[----:B--2---:R-:W-:Y:S02]  /*3e00*/  FMNMX.FTZ R68, R68, R13, !PT ;  /* 0x0000000d44447209 */ /* 0x004fe40007810000 */
[----:B------:R-:W-:Y:S01]  /*3e10*/  FMNMX.FTZ R0, R170, R0, !PT ;  /* 0x00000000aa007209 */ /* 0x000fe20007810000 */
[----:B------:R1:W-:Y:S01]  /*3e20*/  MUFU.EX2 R221, R3 ;  /* 0x0000000300dd7308 */ /* 0x0003e20000000800 */
[----:B------:R-:W-:Y:S02]  /*3e30*/  FSETP.NEU.FTZ.AND P1, PT, R68, -INF , PT ;  /* 0xff8000004400780b */ /* 0x000fe40003f3d000 */
[----:B------:R-:W-:Y:S02]  /*3e40*/  FMNMX.FTZ R0, R164, R0, !PT ;  /* 0x00000000a4007209 */ /* 0x000fe40007810000 */
[----:B---3--:R-:W-:-:S02]  /*3e50*/  F2FP.F16.F32.PACK_AB R18, R219, R218 ;  /* 0x000000dadb12723e */ /* 0x008fc400000000ff */
[----:B------:R-:W-:-:S05]  /*3e60*/  FMNMX.FTZ R0, R162, R0, !PT ;  /* 0x00000000a2007209 */ /* 0x000fca0007810000 */
[----:B------:R-:W2:Y:S01]  /*3e70*/  SHFL.BFLY PT, R6, R0, 0x2, 0x1f ;  /* 0x0c401f0000067f89 */ /* 0x000ea200000e0000 */
[----:B-1----:R-:W-:-:S04]  /*3e80*/  FFMA.FTZ R3, R33, UR9, -R7 ;  /* 0x0000000921037c23 */ /* 0x002fc80008010807 */
[----:B------:R1:W-:Y:S01]  /*3e90*/  MUFU.EX2 R220, R3 ;  /* 0x0000000300dc7308 */ /* 0x0003e20000000800 */
[----:B--2---:R-:W-:Y:S01]  /*3ea0*/  FMNMX.FTZ R0, R0, R6, !PT ;  /* 0x0000000600007209 */ /* 0x004fe20007810000 */
[----:B------:R-:W-:Y:S01]  /*3eb0*/  FMUL.FTZ R6, R68, UR9 ;  /* 0x0000000944067c20 */ /* 0x000fe20008410000 */
[----:B-1----:R-:W-:-:S03]  /*3ec0*/  FFMA.FTZ R3, R34, UR9, -R7 ;  /* 0x0000000922037c23 */ /* 0x002fc60008010807 */
[----:B------:R-:W1:Y:S02]  /*3ed0*/  SHFL.BFLY PT, R12, R0, 0x1, 0x1f ;  /* 0x0c201f00000c7f89 */ /* 0x000e6400000e0000 */
[----:B------:R2:W-:Y:S01]  /*3ee0*/  MUFU.EX2 R216, R3 ;  /* 0x0000000300d87308 */ /* 0x0005e20000000800 */
[----:B------:R-:W-:-:S05]  /*3ef0*/  FSEL R6, R6, RZ, P1 ;  /* 0x000000ff06067208 */ /* 0x000fca0000800000 */
[----:B------:R-:W-:-:S04]  /*3f00*/  FFMA.FTZ R13, R55, UR9, -R6 ;  /* 0x00000009370d7c23 */ /* 0x000fc80008010806 */
[----:B------:R-:W-:Y:S01]  /*3f10*/  MUFU.EX2 R191, R13 ;  /* 0x0000000d00bf7308 */ /* 0x000fe20000000800 */
[----:B--2---:R-:W-:Y:S01]  /*3f20*/  FMNMX.FTZ R3, R125, R5, !PT ;  /* 0x000000057d037209 */ /* 0x004fe20007810000 */
[----:B------:R-:W-:-:S03]  /*3f30*/  FFMA.FTZ R5, R35, UR9, -R7 ;  /* 0x0000000923057c23 */ /* 0x000fc60008010807 */
[----:B------:R-:W-:-:S03]  /*3f40*/  FMNMX.FTZ R3, R126, R3, !PT ;  /* 0x000000037e037209 */ /* 0x000fc60007810000 */
[----:B------:R2:W-:Y:S01]  /*3f50*/  MUFU.EX2 R215, R5 ;  /* 0x0000000500d77308 */ /* 0x0005e20000000800 */
[----:B------:R-:W-:-:S04]  /*3f60*/  FMNMX.FTZ R3, R127, R3, !PT ;  /* 0x000000037f037209 */ /* 0x000fc80007810000 */
[----:B------:R-:W-:Y:S01]  /*3f70*/  FMNMX.FTZ R3, R132, R3, !PT ;  /* 0x0000000384037209 */ /* 0x000fe20007810000 */
[----:B--2---:R-:W-:-:S04]  /*3f80*/  FFMA.FTZ R5, R40, UR9, -R7 ;  /* 0x0000000928057c23 */ /* 0x004fc80008010807 */
[----:B------:R2:W-:Y:S02]  /*3f90*/  MUFU.EX2 R214, R5 ;  /* 0x0000000500d67308 */ /* 0x0005e40000000800 */
[----:B--2---:R-:W-:Y:S01]  /*3fa0*/  FMNMX.FTZ R5, R144, R3, !PT ;  /* 0x0000000390057209 */ /* 0x004fe20007810000 */
[----:B------:R-:W-:-:S03]  /*3fb0*/  FFMA.FTZ R3, R36, UR9, -R7 ;  /* 0x0000000924037c23 */ /* 0x000fc60008010807 */
[----:B------:R-:W-:Y:S02]  /*3fc0*/  FMNMX.FTZ R5, R177, R5, !PT ;  /* 0x00000005b1057209 */ /* 0x000fe40007810000 */
[----:B------:R2:W-:Y:S02]  /*3fd0*/  MUFU.EX2 R207, R3 ;  /* 0x0000000300cf7308 */ /* 0x0005e40000000800 */
[----:B------:R-:W-:-:S05]  /*3fe0*/  FMNMX.FTZ R5, R180, R5, !PT ;  /* 0x00000005b4057209 */ /* 0x000fca0007810000 */
[----:B------:R-:W3:Y:S01]  /*3ff0*/  SHFL.BFLY PT, R14, R5, 0x2, 0x1f ;  /* 0x0c401f00050e7f89 */ /* 0x000ee200000e0000 */
        /* <DEDUP_REMOVED lines=8> */
[----:B-1----:R-:W-:Y:S01]  /*4080*/  FMNMX.FTZ R3, R0, R12, !PT ;  /* 0x0000000c00037209 */ /* 0x002fe20007810000 */
[----:B------:R-:W-:Y:S01]  /*4090*/  FFMA.FTZ R0, R60, UR9, -R6 ;  /* 0x000000093c007c23 */ /* 0x000fe20008010806 */
[----:B---3--:R-:W-:Y:S02]  /*40a0*/  FMNMX.FTZ R12, R5, R14, !PT ;  /* 0x0000000e050c7209 */ /* 0x008fe40007810000 */
[C---:B------:R-:W-:Y:S02]  /*40b0*/  FSETP.NEU.FTZ.AND P1, PT, R3.reuse, -INF , PT ;  /* 0xff8000000300780b */ /* 0x040fe40003f3d000 */
[----:B------:R1:W2:Y:S01]  /*40c0*/  MUFU.EX2 R190, R0 ;  /* 0x0000000000be7308 */ /* 0x0002a20000000800 */
[----:B------:R-:W3:Y:S01]  /*40d0*/  SHFL.BFLY PT, R69, R12, 0x1, 0x1f ;  /* 0x0c201f000c457f89 */ /* 0x000ee200000e0000 */
[----:B-1----:R-:W-:-:S05]  /*40e0*/  FMUL.FTZ R0, R3, UR9 ;  /* 0x0000000903007c20 */ /* 0x002fca0008410000 */
[----:B------:R-:W-:Y:S01]  /*40f0*/  FSEL R5, R0, RZ, P1 ;  /* 0x000000ff00057208 */ /* 0x000fe20000800000 */
[----:B------:R-:W-:Y:S01]  /*4100*/  FFMA.FTZ R0, R54, UR9, -R6 ;  /* 0x0000000936007c23 */ /* 0x000fe20008010806 */
[----:B---3--:R-:W-:-:S03]  /*4110*/  FMNMX.FTZ R69, R12, R69, !PT ;  /* 0x000000450c457209 */ /* 0x008fc60007810000 */
[----:B------:R1:W3:Y:S01]  /*4120*/  MUFU.EX2 R204, R0 ;  /* 0x0000000000cc7308 */ /* 0x0002e20000000800 */
[----:B------:R-:W-:Y:S01]  /*4130*/  FFMA.FTZ R13, R16, UR9, -R5 ;  /* 0x00000009100d7c23 */ /* 0x000fe20008010805 */
[----:B--2---:R-:W-:Y:S02]  /*4140*/  F2FP.F16.F32.PACK_AB R12, R190, R176 ;  /* 0x000000b0be0c723e */ /* 0x004fe400000000ff */
[----:B------:R-:W-:Y:S02]  /*4150*/  FSETP.NEU.FTZ.AND P1, PT, R69, -INF , PT ;  /* 0xff8000004500780b */ /* 0x000fe40003f3d000 */
[----:B------:R-:W-:Y:S02]  /*4160*/  F2FP.F16.F32.PACK_AB R16, R217, R222 ;  /* 0x000000ded910723e */ /* 0x000fe400000000ff */
[----:B------:R-:W-:Y:S01]  /*4170*/  MUFU.EX2 R172, R13 ;  /* 0x0000000d00ac7308 */ /* 0x000fe20000000800 */
[----:B-1----:R-:W-:Y:S01]  /*4180*/  IMAD.IADD R0, R116, 0x1, R117 ;  /* 0x0000000174007824 */ /* 0x002fe200078e0275 */
[----:B---3--:R-:W-:-:S04]  /*4190*/  F2FP.F16.F32.PACK_AB R14, R204, R191 ;  /* 0x000000bfcc0e723e */ /* 0x008fc800000000ff */
[----:B------:R-:W-:Y:S01]  /*41a0*/  LEA R193, R0, UR4, 0x1 ;  /* 0x0000000400c17c11 */ /* 0x000fe2000f8e08ff */
[----:B------:R-:W-:-:S04]  /*41b0*/  FFMA.FTZ R0, R61, UR9, -R5 ;  /* 0x000000093d007c23 */ /* 0x000fc80008010805 */
[----:B------:R1:W2:Y:S01]  /*41c0*/  MUFU.EX2 R186, R0 ;  /* 0x0000000000ba7308 */ /* 0x0002a20000000800 */
[--C-:B------:R-:W-:Y:S01]  /*41d0*/  IMAD R194, R4, 0x2, R193.reuse ;  /* 0x0000000204c27824 */ /* 0x100fe200078e02c1 */
[----:B------:R-:W-:Y:S01]  /*41e0*/  LDSM.16.MT88.4 R32, [R193+0x6000] ;  /* 0x00600000c120783b */ /* 0x000fe20000004200 */
[C---:B------:R-:W-:Y:S02]  /*41f0*/  IMAD R196, R2.reuse, 0x2, R193 ;  /* 0x0000000202c47824 */ /* 0x040fe400078e02c1 */
[----:B------:R-:W-:Y:S02]  /*4200*/  IMAD R195, R2, 0x2, R194 ;  /* 0x0000000202c37824 */ /* 0x000fe400078e02c2 */
[----:B------:R-:W-:Y:S01]  /*4210*/  FMUL.FTZ R2, R69, UR9 ;  /* 0x0000000945027c20 */ /* 0x000fe20008410000 */
[----:B------:R-:W-:Y:S04]  /*4220*/  LDSM.16.MT88.4 R20, [R194+0x6000] ;  /* 0x00600000c214783b */ /* 0x000fe80000004200 */
[----:B------:R-:W3:Y:S04]  /*4230*/  LDSM.16.MT88.4 R24, [R195+0x6000] ;  /* 0x00600000c318783b */ /* 0x000ee80000004200 */
[----:B------:R-:W4:Y:S01]  /*4240*/  LDSM.16.MT88.4 R28, [R196+0x6000] ;  /* 0x00600000c41c783b */ /* 0x000f220000004200 */
[----:B-1----:R-:W-:Y:S01]  /*4250*/  FFMA.FTZ R0, R63, UR9, -R5 ;  /* 0x000000093f007c23 */ /* 0x002fe20008010805 */
[----:B--2---:R-:W-:-:S02]  /*4260*/  F2FP.F16.F32.PACK_AB R13, R186, R172 ;  /* 0x000000acba0d723e */ /* 0x004fc400000000ff */
[----:B------:R-:W1:Y:S01]  /*4270*/  LDSM.16.MT88.4 R44, [R193+0x6800] ;  /* 0x00680000c12c783b */ /* 0x000e620000004200 */
[----:B------:R2:W-:Y:S03]  /*4280*/  MUFU.EX2 R187, R0 ;  /* 0x0000000000bb7308 */ /* 0x0005e60000000800 */
[----:B------:R-:W5:Y:S04]  /*4290*/  LDSM.16.MT88.4 R40, [R196+0x6800] ;  /* 0x00680000c428783b */ /* 0x000f680000004200 */
[----:B------:R-:W-:Y:S01]  /*42a0*/  LDSM.16.MT88.4 R36, [R194+0x6800] ;  /* 0x00680000c224783b */ /* 0x000fe20000004200 */
[----:B--2---:R-:W-:-:S04]  /*42b0*/  FFMA.FTZ R0, R62, UR9, -R5 ;  /* 0x000000093e007c23 */ /* 0x004fc80008010805 */
[----:B------:R2:W3:Y:S02]  /*42c0*/  MUFU.EX2 R188, R0 ;  /* 0x0000000000bc7308 */ /* 0x0004e40000000800 */
[----:B--2---:R-:W-:Y:S01]  /*42d0*/  FSEL R0, R2, RZ, P1 ;  /* 0x000000ff02007208 */ /* 0x004fe20000800000 */
[----:B------:R-:W-:Y:S01]  /*42e0*/  FFMA.FTZ R2, R53, UR9, -R7 ;  /* 0x0000000935027c23 */ /* 0x000fe20008010807 */
[----:B---3--:R-:W-:-:S04]  /*42f0*/  F2FP.F16.F32.PACK_AB R15, R188, R187 ;  /* 0x000000bbbc0f723e */ /* 0x008fc800000000ff */
[----:B------:R2:W-:Y:S03]  /*4300*/  MUFU.EX2 R205, R2 ;  /* 0x0000000200cd7308 */ /* 0x0005e60000000800 */
[C---:B------:R-:W-:Y:S06]  /*4310*/  HMMA.16816.F32 R52, R12.reuse, R24, RZ ;  /* 0x000000180c34723c */ /* 0x040fec00000018ff */
[C---:B------:R-:W-:Y:S06]  /*4320*/  HMMA.16816.F32 R92, R12.reuse, R34, RZ ;  /* 0x000000220c5c723c */ /* 0x040fec00000018ff */
[----:B----4-:R-:W-:Y:S01]  /*4330*/  HMMA.16816.F32 R60, R12, R28, RZ ;  /* 0x0000001c0c3c723c */ /* 0x010fe200000018ff */
[----:B--2---:R-:W-:-:S04]  /*4340*/  FFMA.FTZ R2, R17, UR9, -R0 ;  /* 0x0000000911027c23 */ /* 0x004fc80008010800 */
[----:B------:R2:W-:Y:S01]  /*4350*/  MUFU.EX2 R165, R2 ;  /* 0x0000000200a57308 */ /* 0x0005e20000000800 */
[C---:B------:R-:W-:Y:S06]  /*4360*/  HMMA.16816.F32 R56, R12.reuse, R20, RZ ;  /* 0x000000140c38723c */ /* 0x040fec00000018ff */
[C---:B------:R-:W-:Y:S06]  /*4370*/  HMMA.16816.F32 R76, R12.reuse, R22, RZ ;  /* 0x000000160c4c723c */ /* 0x040fec00000018ff */
[----:B------:R-:W-:Y:S01]  /*4380*/  HMMA.16816.F32 R84, R12, R26, RZ ;  /* 0x0000001a0c54723c */ /* 0x000fe200000018ff */
[----:B--2---:R-:W-:-:S05]  /*4390*/  FFMA.FTZ R2, R65, UR9, -R0 ;  /* 0x0000000941027c23 */ /* 0x004fca0008010800 */
[----:B------:R-:W-:Y:S01]  /*43a0*/  HMMA.16816.F32 R64, R12, R32, RZ ;  /* 0x000000200c40723c */ /* 0x000fe200000018ff */
[----:B------:R2:W3:Y:S02]  /*43b0*/  MUFU.EX2 R182, R2 ;  /* 0x0000000200b67308 */ /* 0x0004e40000000800 */
[----:B--2---:R-:W-:Y:S01]  /*43c0*/  FFMA.FTZ R2, R74, UR9, -R0 ;  /* 0x000000094a027c23 */ /* 0x004fe20008010800 */
[----:B---3--:R-:W-:-:S05]  /*43d0*/  F2FP.F16.F32.PACK_AB R17, R182, R165 ;  /* 0x000000a5b611723e */ /* 0x008fca00000000ff */
[----:B------:R2:W-:Y:S02]  /*43e0*/  MUFU.EX2 R183, R2 ;  /* 0x0000000200b77308 */ /* 0x0005e40000000800 */
[----:B--2---:R-:W-:-:S06]  /*43f0*/  FFMA.FTZ R2, R73, UR9, -R0 ;  /* 0x0000000949027c23 */ /* 0x004fcc0008010800 */
[----:B------:R2:W3:Y:S02]  /*4400*/  MUFU.EX2 R184, R2 ;  /* 0x0000000200b87308 */ /* 0x0004e40000000800 */
[--C-:B--2---:R-:W-:Y:S02]  /*4410*/  FFMA.FTZ R2, R72, UR9, -R6.reuse ;  /* 0x0000000948027c23 */ /* 0x104fe40008010806 */
[----:B------:R-:W-:Y:S04]  /*4420*/  HMMA.16816.F32 R72, R12, R30, RZ ;  /* 0x0000001e0c48723c */ /* 0x000fe800000018ff */
[----:B------:R2:W-:Y:S02]  /*4430*/  MUFU.EX2 R185, R2 ;  /* 0x0000000200b97308 */ /* 0x0005e40000000800 */
[----:B--2---:R-:W-:Y:S01]  /*4440*/  FFMA.FTZ R2, R19, UR9, -R6 ;  /* 0x0000000913027c23 */ /* 0x004fe20008010806 */
[----:B---3--:R-:W-:-:S05]  /*4450*/  F2FP.F16.F32.PACK_AB R19, R184, R183 ;  /* 0x000000b7b813723e */ /* 0x008fca00000000ff */
[----:B------:R2:W3:Y:S02]  /*4460*/  MUFU.EX2 R173, R2 ;  /* 0x0000000200ad7308 */ /* 0x0004e40000000800 */
[C---:B------:R-:W-:Y:S06]  /*4470*/  HMMA.16816.F32 R96, R16.reuse, R32, RZ ;  /* 0x000000201060723c */ /* 0x040fec00000018ff */
[C---:B------:R-:W-:Y:S06]  /*4480*/  HMMA.16816.F32 R116, R16.reuse, R34, RZ ;  /* 0x000000221074723c */ /* 0x040fec00000018ff */
[----:B------:R-:W-:Y:S01]  /*4490*/  HMMA.16816.F32 R120, R16, R22, RZ ;  /* 0x000000161078723c */ /* 0x000fe200000018ff */
[----:B--2---:R-:W-:Y:S01]  /*44a0*/  FFMA.FTZ R2, R48, UR9, -R6 ;  /* 0x0000000930027c23 */ /* 0x004fe20008010806 */
[----:B---3--:R-:W-:-:S03]  /*44b0*/  F2FP.F16.F32.PACK_AB R12, R173, R185 ;  /* 0x000000b9ad0c723e */ /* 0x008fc600000000ff */
[----:B------:R2:W-:Y:S01]  /*44c0*/  MUFU.EX2 R174, R2 ;  /* 0x0000000200ae7308 */ /* 0x0005e20000000800 */
[C---:B------:R-:W-:Y:S06]  /*44d0*/  HMMA.16816.F32 R88, R16.reuse, R28, RZ ;  /* 0x0000001c1058723c */ /* 0x040fec00000018ff */
[C---:B------:R-:W-:Y:S06]  /*44e0*/  HMMA.16816.F32 R128, R16.reuse, R30, RZ ;  /* 0x0000001e1080723c */ /* 0x040fec00000018ff */
[----:B------:R-:W-:Y:S01]  /*44f0*/  HMMA.16816.F32 R32, R16, R20, RZ ;  /* 0x000000141020723c */ /* 0x000fe200000018ff */
[----:B------:R-:W-:Y:S01]  /*4500*/  LDSM.16.MT88.4 R20, [R193+0x7000] ;  /* 0x00700000c114783b */ /* 0x000fe20000004200 */
[----:B--2---:R-:W-:-:S04]  /*4510*/  FFMA.FTZ R2, R49, UR9, -R6 ;  /* 0x0000000931027c23 */ /* 0x004fc80008010806 */
[C---:B------:R-:W-:Y:S01]  /*4520*/  HMMA.16816.F32 R28, R16.reuse, R24, RZ ;  /* 0x00000018101c723c */ /* 0x040fe200000018ff */
[----:B------:R2:W3:Y:S05]  /*4530*/  MUFU.EX2 R175, R2 ;  /* 0x0000000200af7308 */ /* 0x0004ea0000000800 */
[----:B------:R-:W-:Y:S01]  /*4540*/  HMMA.16816.F32 R112, R16, R26, RZ ;  /* 0x0000001a1070723c */ /* 0x000fe200000018ff */
[----:B------:R-:W-:Y:S06]  /*4550*/  LDSM.16.MT88.4 R24, [R196+0x7000] ;  /* 0x00700000c418783b */ /* 0x000fec0000004200 */
[----:B------:R-:W-:-:S02]  /*4560*/  F2FP.F16.F32.PACK_AB R16, R220, R221 ;  /* 0x000000dddc10723e */ /* 0x000fc400000000ff */
[----:B------:R-:W-:Y:S01]  /*4570*/  F2FP.F16.F32.PACK_AB R18, R215, R216 ;  /* 0x000000d8d712723e */ /* 0x000fe200000000ff */
[----:B--2---:R-:W-:Y:S01]  /*4580*/  FFMA.FTZ R2, R80, UR9, -R5 ;  /* 0x0000000950027c23 */ /* 0x004fe20008010805 */
[----:B---3--:R-:W-:-:S03]  /*4590*/  F2FP.F16.F32.PACK_AB R14, R175, R174 ;  /* 0x000000aeaf0e723e */ /* 0x008fc600000000ff */
[----:B------:R2:W-:Y:S02]  /*45a0*/  MUFU.EX2 R166, R2 ;  /* 0x0000000200a67308 */ /* 0x0005e40000000800 */
[----:B--2---:R-:W-:-:S06]  /*45b0*/  FFMA.FTZ R2, R81, UR9, -R5 ;  /* 0x0000000951027c23 */ /* 0x004fcc0008010805 */
[----:B------:R2:W3:Y:S02]  /*45c0*/  MUFU.EX2 R169, R2 ;  /* 0x0000000200a97308 */ /* 0x0004e40000000800 */
[--C-:B--2---:R-:W-:Y:S01]  /*45d0*/  FFMA.FTZ R2, R50, UR9, -R5.reuse ;  /* 0x0000000932027c23 */ /* 0x104fe20008010805 */
[----:B---3--:R-:W-:Y:S01]  /*45e0*/  F2FP.F16.F32.PACK_AB R13, R169, R166 ;  /* 0x000000a6a90d723e */ /* 0x008fe200000000ff */
[----:B------:R-:W2:Y:S04]  /*45f0*/  LDSM.16.MT88.4 R48, [R195+0x6800] ;  /* 0x00680000c330783b */ /* 0x000ea80000004200 */
[----:B------:R3:W-:Y:S02]  /*4600*/  MUFU.EX2 R168, R2 ;  /* 0x0000000200a87308 */ /* 0x0007e40000000800 */
[----:B---3--:R-:W-:-:S06]  /*4610*/  FFMA.FTZ R2, R82, UR9, -R5 ;  /* 0x0000000952027c23 */ /* 0x008fcc0008010805 */
[----:B------:R3:W4:Y:S02]  /*4620*/  MUFU.EX2 R167, R2 ;  /* 0x0000000200a77308 */ /* 0x0007240000000800 */
[----:B---3--:R-:W-:Y:S01]  /*4630*/  FFMA.FTZ R2, R101, UR9, -R7 ;  /* 0x0000000965027c23 */ /* 0x008fe20008010807 */
[----:B----4-:R-:W-:-:S05]  /*4640*/  F2FP.F16.F32.PACK_AB R15, R167, R168 ;  /* 0x000000a8a70f723e */ /* 0x010fca00000000ff */
[----:B------:R3:W-:Y:S02]  /*4650*/  MUFU.EX2 R189, R2 ;  /* 0x0000000200bd7308 */ /* 0x0007e40000000800 */
[C---:B-1----:R-:W-:Y:S06]  /*4660*/  HMMA.16816.F32 R108, R12.reuse, R44, R64 ;  /* 0x0000002c0c6c723c */ /* 0x042fec0000001840 */
[C---:B------:R-:W-:Y:S06]  /*4670*/  HMMA.16816.F32 R92, R12.reuse, R46, R92 ;  /* 0x0000002e0c5c723c */ /* 0x040fec000000185c */
[----:B-----5:R-:W-:Y:S01]  /*4680*/  HMMA.16816.F32 R104, R12, R40, R60 ;  /* 0x000000280c68723c */ /* 0x020fe2000000183c */
[----:B---3--:R-:W-:-:S04]  /*4690*/  FFMA.FTZ R2, R83, UR9, -R7 ;  /* 0x0000000953027c23 */ /* 0x008fc80008010807 */
[----:B------:R1:W-:Y:S01]  /*46a0*/  MUFU.EX2 R240, R2 ;  /* 0x0000000200f07308 */ /* 0x0003e20000000800 */
[C---:B--2---:R-:W-:Y:S06]  /*46b0*/  HMMA.16816.F32 R80, R12.reuse, R48, R52 ;  /* 0x000000300c50723c */ /* 0x044fec0000001834 */
[C---:B------:R-:W-:Y:S06]  /*46c0*/  HMMA.16816.F32 R60, R12.reuse, R42, R72 ;  /* 0x0000002a0c3c723c */ /* 0x040fec0000001848 */
[----:B------:R-:W-:Y:S01]  /*46d0*/  HMMA.16816.F32 R64, R12, R38, R76 ;  /* 0x000000260c40723c */ /* 0x000fe2000000184c */
[----:B-1----:R-:W-:-:S04]  /*46e0*/  FFMA.FTZ R2, R103, UR9, -R0 ;  /* 0x0000000967027c23 */ /* 0x002fc80008010800 */
[----:B------:R1:W-:Y:S02]  /*46f0*/  MUFU.EX2 R181, R2 ;  /* 0x0000000200b57308 */ /* 0x0003e40000000800 */
[----:B-1----:R-:W-:-:S06]  /*4700*/  FFMA.FTZ R2, R100, UR9, -R0 ;  /* 0x0000000964027c23 */ /* 0x002fcc0008010800 */
[----:B------:R1:W2:Y:S02]  /*4710*/  MUFU.EX2 R160, R2 ;  /* 0x0000000200a07308 */ /* 0x0002a40000000800 */
[--C-:B-1----:R-:W-:Y:S01]  /*4720*/  FFMA.FTZ R2, R102, UR9, -R0.reuse ;  /* 0x0000000966027c23 */ /* 0x102fe20008010800 */
[----:B--2---:R-:W-:Y:S01]  /*4730*/  F2FP.F16.F32.PACK_AB R17, R160, R181 ;  /* 0x000000b5a011723e */ /* 0x004fe200000000ff */
[C---:B------:R-:W-:Y:S04]  /*4740*/  HMMA.16816.F32 R100, R12.reuse, R36, R56 ;  /* 0x000000240c64723c */ /* 0x040fe80000001838 */
[----:B------:R1:W-:Y:S02]  /*4750*/  MUFU.EX2 R159, R2 ;  /* 0x00000002009f7308 */ /* 0x0003e40000000800 */
[----:B------:R-:W-:Y:S01]  /*4760*/  HMMA.16816.F32 R56, R12, R50, R84 ;  /* 0x000000320c38723c */ /* 0x000fe20000001854 */
[----:B-1----:R-:W-:-:S05]  /*4770*/  FFMA.FTZ R2, R71, UR9, -R0 ;  /* 0x0000000947027c23 */ /* 0x002fca0008010800 */
        /* <DEDUP_REMOVED lines=8> */
[----:B------:R-:W-:Y:S03]  /*4800*/  LDSM.16.MT88.4 R120, [R194+0x7800] ;  /* 0x00780000c278783b */ /* 0x000fe60000004200 */
[----:B------:R1:W2:Y:S01]  /*4810*/  MUFU.EX2 R156, R2 ;  /* 0x00000002009c7308 */ /* 0x0002a20000000800 */
[C---:B------:R-:W-:Y:S01]  /*4820*/  HMMA.16816.F32 R84, R16.reuse, R36, R32 ;  /* 0x000000241054723c */ /* 0x040fe20000001820 */
[----:B------:R-:W-:Y:S05]  /*4830*/  LDSM.16.MT88.4 R32, [R195+0x7000] ;  /* 0x00700000c320783b */ /* 0x000fea0000004200 */
[C---:B------:R-:W-:Y:S01]  /*4840*/  HMMA.16816.F32 R96, R16.reuse, R40, R88 ;  /* 0x000000281060723c */ /* 0x040fe20000001858 */
[----:B------:R-:W-:Y:S05]  /*4850*/  LDSM.16.MT88.4 R88, [R193+0x7800] ;  /* 0x00780000c158783b */ /* 0x000fea0000004200 */
[----:B------:R-:W-:Y:S01]  /*4860*/  HMMA.16816.F32 R40, R16, R42, R128 ;  /* 0x0000002a1028723c */ /* 0x000fe20000001880 */
[----:B-1----:R-:W-:Y:S01]  /*4870*/  FFMA.FTZ R2, R134, UR9, -R6 ;  /* 0x0000000986027c23 */ /* 0x002fe20008010806 */
[----:B--2---:R-:W-:-:S03]  /*4880*/  F2FP.F16.F32.PACK_AB R12, R156, R157 ;  /* 0x0000009d9c0c723e */ /* 0x004fc600000000ff */
        /* <DEDUP_REMOVED lines=9> */
[----:B--2---:R-:W-:Y:S01]  /*4920*/  F2FP.F16.F32.PACK_AB R13, R152, R153 ;  /* 0x00000099980d723e */ /* 0x004fe200000000ff */
[C---:B------:R-:W-:Y:S01]  /*4930*/  HMMA.16816.F32 R136, R16.reuse, R48, R28 ;  /* 0x000000301088723c */ /* 0x040fe2000000181c */
[----:B------:R-:W1:Y:S03]  /*4940*/  LDSM.16.MT88.4 R28, [R194+0x7000] ;  /* 0x00700000c21c783b */ /* 0x000e660000004200 */
[----:B------:R2:W-:Y:S02]  /*4950*/  MUFU.EX2 R151, R2 ;  /* 0x0000000200977308 */ /* 0x0005e40000000800 */
[----:B------:R-:W-:Y:S07]  /*4960*/  HMMA.16816.F32 R48, R16, R50, R112 ;  /* 0x000000321030723c */ /* 0x000fee0000001870 */
[----:B------:R-:W-:-:S02]  /*4970*/  F2FP.F16.F32.PACK_AB R16, R207, R214 ;  /* 0x000000d6cf10723e */ /* 0x000fc400000000ff */
[----:B------:R-:W-:Y:S01]  /*4980*/  F2FP.F16.F32.PACK_AB R18, R212, R206 ;  /* 0x000000ced412723e */ /* 0x000fe200000000ff */
[----:B--2---:R-:W-:-:S04]  /*4990*/  FFMA.FTZ R2, R140, UR9, -R5 ;  /* 0x000000098c027c23 */ /* 0x004fc80008010805 */
[----:B------:R2:W3:Y:S02]  /*49a0*/  MUFU.EX2 R150, R2 ;  /* 0x0000000200967308 */ /* 0x0004e40000000800 */
[----:B--2---:R-:W-:Y:S01]  /*49b0*/  FFMA.FTZ R2, R124, UR9, -R0 ;  /* 0x000000097c027c23 */ /* 0x004fe20008010800 */
[----:B---3--:R-:W-:-:S05]  /*49c0*/  F2FP.F16.F32.PACK_AB R15, R150, R151 ;  /* 0x00000097960f723e */ /* 0x008fca00000000ff */
[----:B------:R2:W-:Y:S02]  /*49d0*/  MUFU.EX2 R149, R2 ;  /* 0x0000000200957308 */ /* 0x0005e40000000800 */
[C---:B------:R-:W-:Y:S06]  /*49e0*/  HMMA.16816.F32 R92, R12.reuse, R22, R92 ;  /* 0x000000160c5c723c */ /* 0x040fec000000185c */
[C---:B------:R-:W-:Y:S01]  /*49f0*/  HMMA.16816.F32 R76, R12.reuse, R24, R104 ;  /* 0x000000180c4c723c */ /* 0x040fe20000001868 */
[----:B------:R-:W-:Y:S05]  /*4a00*/  LDSM.16.MT88.4 R104, [R196+0x7800] ;  /* 0x00780000c468783b */ /* 0x000fea0000004200 */
[----:B------:R-:W-:Y:S01]  /*4a10*/  HMMA.16816.F32 R108, R12, R20, R108 ;  /* 0x000000140c6c723c */ /* 0x000fe2000000186c */
[----:B--2---:R-:W-:-:S04]  /*4a20*/  FFMA.FTZ R2, R125, UR9, -R0 ;  /* 0x000000097d027c23 */ /* 0x004fc80008010800 */
[----:B------:R2:W3:Y:S01]  /*4a30*/  MUFU.EX2 R148, R2 ;  /* 0x0000000200947308 */ /* 0x0004e20000000800 */
[C---:B-1----:R-:W-:Y:S06]  /*4a40*/  HMMA.16816.F32 R116, R12.reuse, R28, R100 ;  /* 0x0000001c0c74723c */ /* 0x042fec0000001864 */
[C---:B------:R-:W-:Y:S06]  /*4a50*/  HMMA.16816.F32 R60, R12.reuse, R26, R60 ;  /* 0x0000001a0c3c723c */ /* 0x040fec000000183c */
[----:B------:R-:W-:Y:S01]  /*4a60*/  HMMA.16816.F32 R64, R12, R30, R64 ;  /* 0x0000001e0c40723c */ /* 0x000fe20000001840 */
[----:B--2---:R-:W-:Y:S01]  /*4a70*/  FFMA.FTZ R2, R126, UR9, -R0 ;  /* 0x000000097e027c23 */ /* 0x004fe20008010800 */
[----:B---3--:R-:W-:-:S04]  /*4a80*/  F2FP.F16.F32.PACK_AB R17, R148, R149 ;  /* 0x000000959411723e */ /* 0x008fc800000000ff */
[----:B------:R-:W-:Y:S01]  /*4a90*/  HMMA.16816.F32 R56, R12, R34, R56 ;  /* 0x000000220c38723c */ /* 0x000fe20000001838 */
[----:B------:R1:W-:Y:S02]  /*4aa0*/  MUFU.EX2 R147, R2 ;  /* 0x0000000200937308 */ /* 0x0003e40000000800 */
[----:B-1----:R-:W-:-:S06]  /*4ab0*/  FFMA.FTZ R2, R127, UR9, -R0 ;  /* 0x000000097f027c23 */ /* 0x002fcc0008010800 */
[----:B------:R1:W2:Y:S02]  /*4ac0*/  MUFU.EX2 R146, R2 ;  /* 0x0000000200927308 */ /* 0x0002a40000000800 */
[----:B-1----:R-:W-:Y:S01]  /*4ad0*/  FFMA.FTZ R2, R132, UR9, -R0 ;  /* 0x0000000984027c23 */ /* 0x002fe20008010800 */
[----:B--2---:R-:W-:Y:S01]  /*4ae0*/  F2FP.F16.F32.PACK_AB R19, R146, R147 ;  /* 0x000000939213723e */ /* 0x004fe200000000ff */
[----:B------:R-:W-:Y:S04]  /*4af0*/  HMMA.16816.F32 R132, R12, R32, R80 ;  /* 0x000000200c84723c */ /* 0x000fe80000001850 */
[----:B------:R1:W-:Y:S02]  /*4b00*/  MUFU.EX2 R145, R2 ;  /* 0x0000000200917308 */ /* 0x0003e40000000800 */
[----:B------:R-:W-:Y:S01]  /*4b10*/  HMMA.16816.F32 R44, R16, R22, R44 ;  /* 0x00000016102c723c */ /* 0x000fe2000000182c */
[----:B------:R-:W-:Y:S01]  /*4b20*/  FADD.FTZ R14, R222, R217 ;  /* 0x000000d9de0e7221 */ /* 0x000fe20000010000 */
[----:B------:R-:W-:-:S03]  /*4b30*/  FADD.FTZ R13, R172, R186 ;  /* 0x000000baac0d7221 */ /* 0x000fc60000010000 */
[----:B------:R-:W-:Y:S01]  /*4b40*/  FADD.FTZ R14, R218, R14 ;  /* 0x0000000eda0e7221 */ /* 0x000fe20000010000 */
[----:B------:R-:W-:Y:S01]  /*4b50*/  HMMA.16816.F32 R52, R16, R20, R52 ;  /* 0x000000141034723c */ /* 0x000fe20000001834 */
[----:B------:R-:W-:Y:S02]  /*4b60*/  FADD.FTZ R13, R187, R13 ;  /* 0x0000000dbb0d7221 */ /* 0x000fe40000010000 */
[----:B------:R-:W-:-:S03]  /*4b70*/  FADD.FTZ R14, R219, R14 ;  /* 0x0000000edb0e7221 */ /* 0x000fc60000010000 */
[----:B------:R-:W-:Y:S01]  /*4b80*/  HMMA.16816.F32 R128, R16, R32, R136 ;  /* 0x000000201080723c */ /* 0x000fe20000001888 */
[----:B-1----:R-:W-:-:S04]  /*4b90*/  FFMA.FTZ R2, R144, UR9, -R0 ;  /* 0x0000000990027c23 */ /* 0x002fc80008010800 */
[----:B------:R1:W2:Y:S01]  /*4ba0*/  MUFU.EX2 R144, R2 ;  /* 0x0000000200907308 */ /* 0x0002a20000000800 */
[----:B------:R-:W-:Y:S01]  /*4bb0*/  HMMA.16816.F32 R96, R16, R24, R96 ;  /* 0x000000181060723c */ /* 0x000fe20000001860 */
[----:B------:R-:W-:Y:S02]  /*4bc0*/  F2FP.F16.F32.PACK_AB R136, R205, R213 ;  /* 0x000000d5cd88723e */ /* 0x000fe400000000ff */
[----:B------:R-:W-:-:S03]  /*4bd0*/  F2FP.F16.F32.PACK_AB R138, R240, R189 ;  /* 0x000000bdf08a723e */ /* 0x000fc600000000ff */
[C---:B------:R-:W-:Y:S06]  /*4be0*/  HMMA.16816.F32 R112, R16.reuse, R28, R84 ;  /* 0x0000001c1070723c */ /* 0x040fec0000001854 */
[----:B------:R-:W-:Y:S01]  /*4bf0*/  HMMA.16816.F32 R40, R16, R26, R40 ;  /* 0x0000001a1028723c */ /* 0x000fe20000001828 */
[----:B-1----:R-:W-:Y:S01]  /*4c00*/  FFMA.FTZ R2, R163, UR9, -R6 ;  /* 0x00000009a3027c23 */ /* 0x002fe20008010806 */
[----:B--2---:R-:W-:-:S04]  /*4c10*/  F2FP.F16.F32.PACK_AB R137, R144, R145 ;  /* 0x000000919089723e */ /* 0x004fc800000000ff */
        /* <DEDUP_REMOVED lines=18> */
[----:B-1----:R-:W-:Y:S02]  /*4d40*/  FFMA.FTZ R2, R162, UR9, -R5 ;  /* 0x00000009a2027c23 */ /* 0x002fe40008010805 */
[----:B------:R-:W1:Y:S04]  /*4d50*/  LDSM.16.MT88.4 R4, [R195+0x7800] ;  /* 0x00780000c304783b */ /* 0x000e680000004200 */
[----:B------:R2:W3:Y:S02]  /*4d60*/  MUFU.EX2 R21, R2 ;  /* 0x0000000200157308 */ /* 0x0004e40000000800 */
[--C-:B--2---:R-:W-:Y:S01]  /*4d70*/  FFMA.FTZ R2, R177, UR9, -R0.reuse ;  /* 0x00000009b1027c23 */ /* 0x104fe20008010800 */
[----:B------:R-:W-:Y:S01]  /*4d80*/  FFMA.FTZ R0, R180, UR9, -R0 ;  /* 0x00000009b4007c23 */ /* 0x000fe20008010800 */
[----:B---3--:R-:W-:-:S04]  /*4d90*/  F2FP.F16.F32.PACK_AB R143, R21, R23 ;  /* 0x00000017158f723e */ /* 0x008fc800000000ff */
[----:B------:R2:W-:Y:S03]  /*4da0*/  MUFU.EX2 R20, R2 ;  /* 0x0000000200147308 */ /* 0x0005e60000000800 */
[C---:B------:R-:W-:Y:S05]  /*4db0*/  HMMA.16816.F32 R80, R140.reuse, R88, R108 ;  /* 0x000000588c50723c */ /* 0x040fea000000186c */
[----:B------:R3:W4:Y:S01]  /*4dc0*/  MUFU.EX2 R15, R0 ;  /* 0x00000000000f7308 */ /* 0x0007220000000800 */
[----:B------:R-:W-:Y:S01]  /*4dd0*/  HMMA.16816.F32 R92, R140, R90, R92 ;  /* 0x0000005a8c5c723c */ /* 0x000fe2000000185c */
[----:B--2---:R-:W-:-:S05]  /*4de0*/  FADD.FTZ R2, R176, R190 ;  /* 0x000000beb0027221 */ /* 0x004fca0000010000 */
[C---:B-1----:R-:W-:Y:S06]  /*4df0*/  HMMA.16816.F32 R132, R140.reuse, R4, R132 ;  /* 0x000000048c84723c */ /* 0x042fec0000001884 */
[----:B------:R-:W-:Y:S01]  /*4e00*/  HMMA.16816.F32 R100, R140, R104, R76 ;  /* 0x000000688c64723c */ /* 0x000fe2000000184c */
[----:B---3--:R-:W-:Y:S01]  /*4e10*/  FADD.FTZ R0, R165, R182 ;  /* 0x000000b6a5007221 */ /* 0x008fe20000010000 */
[----:B----4-:R-:W-:-:S03]  /*4e20*/  F2FP.F16.F32.PACK_AB R139, R15, R20 ;  /* 0x000000140f8b723e */ /* 0x010fc600000000ff */
[----:B------:R-:W-:Y:S01]  /*4e30*/  FADD.FTZ R12, R183, R0 ;  /* 0x00000000b70c7221 */ /* 0x000fe20000010000 */
[----:B------:R-:W-:Y:S01]  /*4e40*/  FADD.FTZ R0, R191, R2 ;  /* 0x00000002bf007221 */ /* 0x000fe20000010000 */
[----:B------:R-:W-:Y:S02]  /*4e50*/  HMMA.16816.F32 R108, R140, R106, R60 ;  /* 0x0000006a8c6c723c */ /* 0x000fe4000000183c */
[----:B------:R-:W-:Y:S01]  /*4e60*/  FADD.FTZ R12, R184, R12 ;  /* 0x0000000cb80c7221 */ /* 0x000fe20000010000 */
[----:B------:R-:W-:Y:S01]  /*4e70*/  FADD.FTZ R2, R204, R0 ;  /* 0x00000000cc027221 */ /* 0x000fe20000010000 */
[----:B------:R-:W-:Y:S01]  /*4e80*/  FADD.FTZ R0, R188, R13 ;  /* 0x0000000dbc007221 */ /* 0x000fe20000010000 */
[----:B------:R-:W-:Y:S01]  /*4e90*/  VIADD R204, R203, 0x1800 ;  /* 0x00001800cbcc7836 */ /* 0x000fe20000000000 */
[----:B------:R-:W-:Y:S01]  /*4ea0*/  HMMA.16816.F32 R128, R136, R4, R128 ;  /* 0x000000048880723c */ /* 0x000fe20000001880 */
[----:B------:R-:W-:Y:S01]  /*4eb0*/  FADD.FTZ R13, R181, R12 ;  /* 0x0000000cb50d7221 */ /* 0x000fe20000010000 */
[----:B------:R-:W-:-:S03]  /*4ec0*/  FADD.FTZ R12, R185, R2 ;  /* 0x00000002b90c7221 */ /* 0x000fc60000010000 */
[----:B------:R-:W-:Y:S01]  /*4ed0*/  FADD.FTZ R2, R160, R13 ;  /* 0x0000000da0027221 */ /* 0x000fe20000010000 */
[C---:B------:R-:W-:Y:S01]  /*4ee0*/  HMMA.16816.F32 R116, R140.reuse, R120, R116 ;  /* 0x000000788c74723c */ /* 0x040fe20000001874 */
[----:B------:R-:W-:Y:S01]  /*4ef0*/  FADD.FTZ R4, R221, R14 ;  /* 0x0000000edd047221 */ /* 0x000fe20000010000 */
[----:B------:R-:W-:Y:S01]  /*4f00*/  FADD.FTZ R5, R166, R0 ;  /* 0x00000000a6057221 */ /* 0x000fe20000010000 */
[----:B------:R-:W-:Y:S02]  /*4f10*/  FADD.FTZ R0, R173, R12 ;  /* 0x0000000cad007221 */ /* 0x000fe40000010000 */
[----:B------:R-:W-:Y:S01]  /*4f20*/  FADD.FTZ R4, R220, R4 ;  /* 0x00000004dc047221 */ /* 0x000fe20000010000 */
[----:B------:R-:W-:Y:S01]  /*4f30*/  HMMA.16816.F32 R124, R140, R122, R64 ;  /* 0x0000007a8c7c723c */ /* 0x000fe20000001840 */
[----:B------:R-:W-:-:S05]  /*4f40*/  FADD.FTZ R5, R169, R5 ;  /* 0x00000005a9057221 */ /* 0x000fca0000010000 */
[C---:B------:R-:W-:Y:S06]  /*4f50*/  HMMA.16816.F32 R84, R136.reuse, R88, R52 ;  /* 0x000000588854723c */ /* 0x040fec0000001834 */
[C---:B------:R-:W-:Y:S06]  /*4f60*/  HMMA.16816.F32 R96, R136.reuse, R104, R96 ;  /* 0x000000688860723c */ /* 0x040fec0000001860 */
[C---:B------:R-:W-:Y:S06]  /*4f70*/  HMMA.16816.F32 R112, R136.reuse, R120, R112 ;  /* 0x000000788870723c */ /* 0x040fec0000001870 */
[C---:B------:R-:W-:Y:S06]  /*4f80*/  HMMA.16816.F32 R88, R136.reuse, R90, R44 ;  /* 0x0000005a8858723c */ /* 0x040fec000000182c */
[C---:B------:R-:W-:Y:S06]  /*4f90*/  HMMA.16816.F32 R104, R136.reuse, R106, R40 ;  /* 0x0000006a8868723c */ /* 0x040fec0000001828 */
[----:B------:R-:W-:Y:S06]  /*4fa0*/  HMMA.16816.F32 R120, R136, R122, R28 ;  /* 0x0000007a8878723c */ /* 0x000fec000000181c */
[-C--:B------:R-:W-:Y:S06]  /*4fb0*/  HMMA.16816.F32 R140, R140, R6.reuse, R56 ;  /* 0x000000068c8c723c */ /* 0x080fec0000001838 */
[----:B------:R-:W-:Y:S07]  /*4fc0*/  HMMA.16816.F32 R136, R136, R6, R16 ;  /* 0x000000068888723c */ /* 0x000fee0000001810 */
        /* <DEDUP_REMOVED lines=41> */
[C---:B------:R-:W-:Y:S02]  /*5260*/  VIADD R206, R203.reuse, 0x800 ;  /* 0x00000800cbce7836 */ /* 0x040fe40000000000 */
[----:B------:R-:W-:Y:S01]  /*5270*/  VIADD R205, R203, 0x1000 ;  /* 0x00001000cbcd7836 */ /* 0x000fe20000000000 */
[----:B------:R-:W-:Y:S06]  /*5280*/  @!P0 BRA `(.L_x_850) ;  /* 0x0000007000688947 */ /* 0x000fec0003800000 */
        /* <DEDUP_REMOVED lines=14> */
[----:B------:R-:W-:Y:S01]  /*5370*/  IMAD R0, R172, 0x40, R226 ;  /* 0x00000040ac007824 */ /* 0x000fe200078e02e2 */
[----:B------:R-:W-:-:S03]  /*5380*/  IADD3 R4, P1, R6, R173, RZ ;  /* 0x000000ad06047210 */ /* 0x000fc60007f3e0ff */
[----:B------:R-:W-:Y:S01]  /*5390*/  IMAD.X R7, R174, 0x1, R13, P0 ;  /* 0x00000001ae077824 */ /* 0x000fe200000e060d */
[----:B------:R-:W-:Y:S01]  /*53a0*/  IADD3 R14, P0, R4, R173, RZ ;  /* 0x000000ad040e7210 */ /* 0x000fe20007f1e0ff */
[----:B------:R-:W-:Y:S02]  /*53b0*/  VIADD R2, R0, 0x1 ;  /* 0x0000000100027836 */ /* 0x000fe40000000000 */
[----:B------:R-:W-:-:S03]  /*53c0*/  IMAD.X R5, R7, 0x1, R174, P1 ;  /* 0x0000000107057824 */ /* 0x000fc600008e06ae */
[C---:B------:R-:W-:Y:S01]  /*53d0*/  ISETP.GE.AND P2, PT, R2.reuse, R8, PT ;  /* 0x000000080200720c */ /* 0x040fe20003f46270 */
[----:B------:R-:W-:Y:S01]  /*53e0*/  IMAD.X R15, R5, 0x1, R174, P0 ;  /* 0x00000001050f7824 */ /* 0x000fe200000e06ae */
[C---:B------:R-:W-:Y:S01]  /*53f0*/  ISETP.GE.AND P6, PT, R2.reuse, R11, PT ;  /* 0x0000000b0200720c */ /* 0x040fe20003fc6270 */
[----:B------:R-:W-:Y:S01]  /*5400*/  @!PT LDS RZ, [RZ] ;  /* 0x00000000fffff984 */ /* 0x000fe20000000800 */
[----:B------:R-:W-:Y:S01]  /*5410*/  @!PT LDS RZ, [RZ] ;  /* 0x00000000fffff984 */ /* 0x000fe20000000800 */
[----:B------:R-:W-:Y:S01]  /*5420*/  @!PT LDS RZ, [RZ] ;  /* 0x00000000fffff984 */ /* 0x000fe20000000800 */
[----:B------:R-:W-:Y:S01]  /*5430*/  LDGSTS.E.BYPASS.LTC128B.128 [R208+0x6000], desc[UR12][R12.64] ;  /* 0x060000000cd07fae */ /* 0x000fe2000b901d4c */
[C---:B------:R-:W-:Y:S02]  /*5440*/  ISETP.GE.AND P4, PT, R2.reuse, R9, PT ;  /* 0x000000090200720c */ /* 0x040fe40003f86270 */
[----:B------:R-:W-:Y:S01]  /*5450*/  ISETP.GE.AND P5, PT, R2, R10, PT ;  /* 0x0000000a0200720c */ /* 0x000fe20003fa6270 */
[----:B------:R-:W-:Y:S01]  /*5460*/  LDGSTS.E.BYPASS.LTC128B.128 [R208+0x6800], desc[UR12][R6.64] ;  /* 0x0680000006d07fae */ /* 0x000fe2000b901d4c */
[----:B------:R-:W-:-:S03]  /*5470*/  VIADD R2, R0, 0x8 ;  /* 0x0000000800027836 */ /* 0x000fc60000000000 */
[----:B------:R1:W-:Y:S02]  /*5480*/  LDGSTS.E.BYPASS.LTC128B.128 [R208+0x7000], desc[UR12][R4.64] ;  /* 0x0700000004d07fae */ /* 0x0003e4000b901d4c */
[C---:B------:R-:W-:Y:S02]  /*5490*/  ISETP.GE.AND P3, PT, R2.reuse, R8, PT ;  /* 0x000000080200720c */ /* 0x040fe40003f66270 */
[----:B------:R2:W-:Y:S01]  /*54a0*/  LDGSTS.E.BYPASS.LTC128B.128 [R208+0x7800], desc[UR12][R14.64] ;  /* 0x078000000ed07fae */ /* 0x0005e2000b901d4c */
[C---:B------:R-:W-:Y:S02]  /*54b0*/  ISETP.GE.AND P1, PT, R2.reuse, R11, PT ;  /* 0x0000000b0200720c */ /* 0x040fe40003f26270 */
[----:B------:R-:W-:Y:S01]  /*54c0*/  ISETP.GE.AND P0, PT, R2, R9, PT ;  /* 0x000000090200720c */ /* 0x000fe20003f06270 */
[----:B------:R-:W-:Y:S04]  /*54d0*/  LDSM.16.M88.4 R36, [R199] ;  /* 0x00000000c724783b */ /* 0x000fe80000000200 */
[----:B------:R-:W1:Y:S04]  /*54e0*/  LDSM.16.M88.4 R40, [R192+0x4000] ;  /* 0x00400000c028783b */ /* 0x000e680000000200 */
[----:B------:R-:W3:Y:S04]  /*54f0*/  LDSM.16.M88.4 R32, [R199+0x2000] ;  /* 0x00200000c720783b */ /* 0x000ee80000000200 */
[----:B------:R-:W-:Y:S04]  /*5500*/  LDSM.16.M88.4 R28, [R202] ;  /* 0x00000000ca1c783b */ /* 0x000fe80000000200 */
[----:B------:R-:W-:Y:S04]  /*5510*/  LDSM.16.M88.4 R52, [R198+0x4000] ;  /* 0x00400000c634783b */ /* 0x000fe80000000200 */
[----:B------:R-:W4:Y:S04]  /*5520*/  LDSM.16.M88.4 R44, [R192+0x4800] ;  /* 0x00480000c02c783b */ /* 0x000f280000000200 */
[----:B------:R-:W5:Y:S04]  /*5530*/  LDSM.16.M88.4 R24, [R202+0x2000] ;  /* 0x00200000ca18783b */ /* 0x000f680000000200 */
[----:B------:R-:W-:Y:S04]  /*5540*/  LDSM.16.M88.4 R56, [R203] ;  /* 0x00000000cb38783b */ /* 0x000fe80000000200 */
[----:B------:R-:W-:Y:S04]  /*5550*/  LDSM.16.M88.4 R20, [R200] ;  /* 0x00000000c814783b */ /* 0x000fe80000000200 */
[----:B------:R-:W5:Y:S04]  /*5560*/  LDSM.16.M88.4 R48, [R198+0x4800] ;  /* 0x00480000c630783b */ /* 0x000f680000000200 */
[----:B------:R-:W5:Y:S01]  /*5570*/  LDSM.16.M88.4 R16, [R200+0x2000] ;  /* 0x00200000c810783b */ /* 0x000f620000000200 */
[-C--:B-1----:R-:W-:Y:S03]  /*5580*/  HMMA.16816.F32 R4, R36, R40.reuse, RZ ;  /* 0x000000282404723c */ /* 0x082fe600000018ff */
[----:B------:R-:W-:Y:S04]  /*5590*/  LDSM.16.M88.4 R60, [R197] ;  /* 0x00000000c53c783b */ /* 0x000fe80000000200 */
[----:B--2---:R-:W1:Y:S01]  /*55a0*/  LDSM.16.M88.4 R12, [R201] ;  /* 0x00000000c90c783b */ /* 0x004e620000000200 */
[----:B---3--:R-:W-:Y:S03]  /*55b0*/  HMMA.16816.F32 R72, R32, R40, RZ ;  /* 0x000000282048723c */ /* 0x008fe600000018ff */
[----:B------:R-:W0:Y:S03]  /*55c0*/  LDGDEPBAR ;  /* 0x00000000000079af */ /* 0x000e260000000000 */
[----:B------:R-:W-:Y:S06]  /*55d0*/  HMMA.16816.F32 R76, R36, R42, RZ ;  /* 0x0000002a244c723c */ /* 0x000fec00000018ff */
[----:B----4-:R-:W-:Y:S06]  /*55e0*/  HMMA.16816.F32 R144, R32, R44, RZ ;  /* 0x0000002c2090723c */ /* 0x010fec00000018ff */
[-C--:B------:R-:W-:Y:S06]  /*55f0*/  HMMA.16816.F32 R4, R28, R52.reuse, R4 ;  /* 0x000000341c04723c */ /* 0x080fec0000001804 */
[----:B-----5:R-:W-:Y:S06]  /*5600*/  HMMA.16816.F32 R72, R24, R52, R72 ;  /* 0x000000341848723c */ /* 0x020fec0000001848 */
[----:B------:R-:W-:Y:S06]  /*5610*/  HMMA.16816.F32 R148, R36, R44, RZ ;  /* 0x0000002c2494723c */ /* 0x000fec00000018ff */
[----:B------:R-:W-:Y:S06]  /*5620*/  HMMA.16816.F32 R164, R24, R48, R144 ;  /* 0x0000003018a4723c */ /* 0x000fec0000001890 */
[----:B------:R-:W-:Y:S01]  /*5630*/  HMMA.16816.F32 R64, R20, R56, R4 ;  /* 0x000000381440723c */ /* 0x000fe20000001804 */
[----:B------:R-:W-:Y:S05]  /*5640*/  LDSM.16.M88.4 R4, [R201+0x2000] ;  /* 0x00200000c904783b */ /* 0x000fea0000000200 */
[----:B------:R-:W-:Y:S01]  /*5650*/  HMMA.16816.F32 R144, R32, R42, RZ ;  /* 0x0000002a2090723c */ /* 0x000fe200000018ff */
[----:B------:R-:W2:Y:S05]  /*5660*/  LDSM.16.M88.4 R40, [R206] ;  /* 0x00000000ce28783b */ /* 0x000eaa0000000200 */
[----:B------:R-:W-:Y:S06]  /*5670*/  HMMA.16816.F32 R152, R16, R56, R72 ;  /* 0x000000381098723c */ /* 0x000fec0000001848 */
[C---:B------:R-:W-:Y:S06]  /*5680*/  HMMA.16816.F32 R72, R28.reuse, R54, R76 ;  /* 0x000000361c48723c */ /* 0x040fec000000184c */
[----:B------:R-:W-:Y:S06]  /*5690*/  HMMA.16816.F32 R160, R28, R48, R148 ;  /* 0x000000301ca0723c */ /* 0x000fec0000001894 */
[----:B-1----:R-:W-:Y:S06]  /*56a0*/  HMMA.16816.F32 R148, R12, R60, R64 ;  /* 0x0000003c0c94723c */ /* 0x002fec0000001840 */
[-C--:B------:R-:W-:Y:S06]  /*56b0*/  HMMA.16816.F32 R76, R32, R46.reuse, RZ ;  /* 0x0000002e204c723c */ /* 0x080fec00000018ff */
[----:B------:R-:W-:Y:S06]  /*56c0*/  HMMA.16816.F32 R64, R36, R46, RZ ;  /* 0x0000002e2440723c */ /* 0x000fec00000018ff */
[----:B------:R-:W-:Y:S06]  /*56d0*/  HMMA.16816.F32 R52, R24, R54, R144 ;  /* 0x000000361834723c */ /* 0x000fec0000001890 */
[----:B------:R-:W-:Y:S01]  /*56e0*/  HMMA.16816.F32 R44, R20, R58, R72 ;  /* 0x0000003a142c723c */ /* 0x000fe20000001848 */
[----:B------:R-:W-:Y:S01]  /*56f0*/  FMUL.FTZ R148, R148, UR8 ;  /* 0x0000000894947c20 */ /* 0x000fe20008410000 */
[----:B------:R-:W-:Y:S01]  /*5700*/  FMUL.FTZ R149, R149, UR8 ;  /* 0x0000000895957c20 */ /* 0x000fe20008410000 */
[----:B------:R-:W-:Y:S01]  /*5710*/  FMUL.FTZ R150, R150, UR8 ;  /* 0x0000000896967c20 */ /* 0x000fe20008410000 */
[----:B------:R-:W-:Y:S01]  /*5720*/  FMUL.FTZ R151, R151, UR8 ;  /* 0x0000000897977c20 */ /* 0x000fe20008410000 */
[----:B------:R-:W-:Y:S01]  /*5730*/  MUFU.TANH R223, R148 ;  /* 0x0000009400df7308 */ /* 0x000fe20000002400 */
[-C--:B------:R-:W-:Y:S06]  /*5740*/  HMMA.16816.F32 R156, R24, R50.reuse, R76 ;  /* 0x00000032189c723c */ /* 0x080fec000000184c */
[----:B------:R-:W-:Y:S01]  /*5750*/  HMMA.16816.F32 R144, R28, R50, R64 ;  /* 0x000000321c90723c */ /* 0x000fe20000001840 */
[----:B------:R-:W-:Y:S05]  /*5760*/  MUFU.TANH R222, R149 ;  /* 0x0000009500de7308 */ /* 0x000fea0000002400 */
[----:B------:R-:W-:Y:S01]  /*5770*/  HMMA.16816.F32 R48, R16, R58, R52 ;  /* 0x0000003a1030723c */ /* 0x000fe20000001834 */
[----:B------:R-:W1:Y:S02]  /*5780*/  LDSM.16.M88.4 R52, [R197+0x800] ;  /* 0x00080000c534783b */ /* 0x000e640000000200 */
[----:B------:R-:W-:Y:S03]  /*5790*/  MUFU.TANH R184, R150 ;  /* 0x0000009600b87308 */ /* 0x000fe60000002400 */
[----:B------:R-:W-:Y:S01]  /*57a0*/  HMMA.16816.F32 R64, R12, R62, R44 ;  /* 0x0000003e0c40723c */ /* 0x000fe2000000182c */
[----:B------:R-:W3:Y:S04]  /*57b0*/  LDSM.16.M88.4 R44, [R192+0x5000] ;  /* 0x00500000c02c783b */ /* 0x000ee80000000200 */
[----:B------:R4:W5:Y:S01]  /*57c0*/  MUFU.TANH R221, R151 ;  /* 0x0000009700dd7308 */ /* 0x0009620000002400 */
[----:B--2---:R-:W-:Y:S06]  /*57d0*/  HMMA.16816.F32 R56, R16, R40, R164 ;  /* 0x000000281038723c */ /* 0x004fec00000018a4 */
[C---:B------:R-:W-:Y:S06]  /*57e0*/  HMMA.16816.F32 R152, R4.reuse, R60, R152 ;  /* 0x0000003c0498723c */ /* 0x040fec0000001898 */
[----:B------:R-:W-:Y:S01]  /*57f0*/  HMMA.16816.F32 R76, R4, R62, R48 ;  /* 0x0000003e044c723c */ /* 0x000fe20000001830 */
[----:B------:R-:W2:Y:S05]  /*5800*/  LDSM.16.M88.4 R48, [R192+0x5800] ;  /* 0x00580000c030783b */ /* 0x000eaa0000000200 */
[C---:B----4-:R-:W-:Y:S01]  /*5810*/  HMMA.16816.F32 R148, R20.reuse, R42, R144 ;  /* 0x0000002a1494723c */ /* 0x050fe20000001890 */
[----:B------:R-:W-:Y:S01]  /*5820*/  FMUL.FTZ R64, R64, UR8 ;  /* 0x0000000840407c20 */ /* 0x000fe20008410000 */
[----:B------:R-:W-:Y:S01]  /*5830*/  FMUL.FTZ R65, R65, UR8 ;  /* 0x0000000841417c20 */ /* 0x000fe20008410000 */
[----:B------:R-:W-:Y:S01]  /*5840*/  FMUL.FTZ R66, R66, UR8 ;  /* 0x0000000842427c20 */ /* 0x000fe20008410000 */
[----:B------:R-:W-:Y:S01]  /*5850*/  FMUL.FTZ R67, R67, UR8 ;  /* 0x0000000843437c20 */ /* 0x000fe20008410000 */
[----:B------:R-:W-:Y:S01]  /*5860*/  MUFU.TANH R216, R64 ;  /* 0x0000004000d87308 */ /* 0x000fe20000002400 */
[----:B------:R-:W-:Y:S06]  /*5870*/  HMMA.16816.F32 R72, R20, R40, R160 ;  /* 0x000000281448723c */ /* 0x000fec00000018a0 */
[----:B-1----:R-:W-:Y:S01]  /*5880*/  HMMA.16816.F32 R144, R4, R52, R56 ;  /* 0x000000340490723c */ /* 0x002fe20000001838 */
[----:B------:R-:W1:Y:S01]  /*5890*/  LDSM.16.M88.4 R56, [R198+0x5000] ;  /* 0x00500000c638783b */ /* 0x000e620000000200 */
[----:B------:R-:W-:Y:S01]  /*58a0*/  MUFU.TANH R217, R65 ;  /* 0x0000004100d97308 */ /* 0x000fe20000002400 */
[----:B------:R-:W-:Y:S01]  /*58b0*/  FMUL.FTZ R152, R152, UR8 ;  /* 0x0000000898987c20 */ /* 0x000fe20008410000 */
[----:B------:R-:W-:Y:S01]  /*58c0*/  FMUL.FTZ R153, R153, UR8 ;  /* 0x0000000899997c20 */ /* 0x000fe20008410000 */
[----:B------:R-:W-:Y:S01]  /*58d0*/  FMUL.FTZ R154, R154, UR8 ;  /* 0x000000089a9a7c20 */ /* 0x000fe20008410000 */
[----:B---3--:R-:W-:Y:S01]  /*58e0*/  HMMA.16816.F32 R60, R36, R44, RZ ;  /* 0x0000002c243c723c */ /* 0x008fe200000018ff */
[----:B------:R-:W-:Y:S01]  /*58f0*/  FMUL.FTZ R155, R155, UR8 ;  /* 0x000000089b9b7c20 */ /* 0x000fe20008410000 */
[----:B------:R-:W-:Y:S01]  /*5900*/  FMUL.FTZ R76, R76, UR8 ;  /* 0x000000084c4c7c20 */ /* 0x000fe20008410000 */
[----:B------:R-:W-:Y:S01]  /*5910*/  FMUL.FTZ R77, R77, UR8 ;  /* 0x000000084d4d7c20 */ /* 0x000fe20008410000 */
[----:B------:R-:W-:Y:S01]  /*5920*/  MUFU.TANH R213, R66 ;  /* 0x0000004200d57308 */ /* 0x000fe20000002400 */
[----:B------:R-:W-:Y:S01]  /*5930*/  FMUL.FTZ R78, R78, UR8 ;  /* 0x000000084e4e7c20 */ /* 0x000fe20008410000 */
[----:B------:R-:W-:Y:S01]  /*5940*/  HMMA.16816.F32 R156, R16, R42, R156 ;  /* 0x0000002a109c723c */ /* 0x000fe2000000189c */
[----:B------:R-:W3:Y:S01]  /*5950*/  LDSM.16.M88.4 R40, [R205] ;  /* 0x00000000cd28783b */ /* 0x000ee20000000200 */
[----:B------:R-:W-:-:S04]  /*5960*/  FMUL.FTZ R79, R79, UR8 ;  /* 0x000000084f4f7c20 */ /* 0x000fc80008410000 */
[----:B------:R4:W-:Y:S01]  /*5970*/  MUFU.TANH R214, R67 ;  /* 0x0000004300d67308 */ /* 0x0009e20000002400 */
[----:B------:R-:W-:Y:S05]  /*5980*/  HMMA.16816.F32 R72, R12, R52, R72 ;  /* 0x000000340c48723c */ /* 0x000fea0000001848 */
[----:B------:R-:W-:Y:S01]  /*5990*/  FMUL.FTZ R144, R144, UR8 ;  /* 0x0000000890907c20 */ /* 0x000fe20008410000 */
[----:B--2---:R-:W-:Y:S01]  /*59a0*/  HMMA.16816.F32 R164, R36, R48, RZ ;  /* 0x0000003024a4723c */ /* 0x004fe200000018ff */
[----:B------:R-:W-:Y:S01]  /*59b0*/  MUFU.TANH R185, R152 ;  /* 0x0000009800b97308 */ /* 0x000fe20000002400 */
[----:B------:R-:W-:Y:S01]  /*59c0*/  FMUL.FTZ R145, R145, UR8 ;  /* 0x0000000891917c20 */ /* 0x000fe20008410000 */
[----:B------:R-:W-:Y:S01]  /*59d0*/  FMUL.FTZ R146, R146, UR8 ;  /* 0x0000000892927c20 */ /* 0x000fe20008410000 */
[----:B------:R-:W-:-:S02]  /*59e0*/  FMUL.FTZ R147, R147, UR8 ;  /* 0x0000000893937c20 */ /* 0x000fc40008410000 */
[C---:B------:R-:W-:Y:S03]  /*59f0*/  HMMA.16816.F32 R160, R32.reuse, R48, RZ ;  /* 0x0000003020a0723c */ /* 0x040fe600000018ff */
[----:B------:R-:W2:Y:S03]  /*5a00*/  MUFU.TANH R220, R153 ;  /* 0x0000009900dc7308 */ /* 0x000ea60000002400 */
[C---:B----4-:R-:W-:Y:S05]  /*5a10*/  HMMA.16816.F32 R64, R32.reuse, R44, RZ ;  /* 0x0000002c2040723c */ /* 0x050fea00000018ff */
[----:B------:R-:W-:Y:S01]  /*5a20*/  MUFU.TANH R186, R154 ;  /* 0x0000009a00ba7308 */ /* 0x000fe20000002400 */
[----:B------:R-:W-:Y:S01]  /*5a30*/  HMMA.16816.F32 R168, R32, R50, RZ ;  /* 0x0000003220a8723c */ /* 0x000fe200000018ff */
[----:B------:R-:W-:Y:S01]  /*5a40*/  FMUL.FTZ R72, R72, UR8 ;  /* 0x0000000848487c20 */ /* 0x000fe20008410000 */
[----:B------:R-:W-:Y:S01]  /*5a50*/  FMUL.FTZ R73, R73, UR8 ;  /* 0x0000000849497c20 */ /* 0x000fe20008410000 */
[----:B------:R-:W-:Y:S01]  /*5a60*/  FMUL.FTZ R74, R74, UR8 ;  /* 0x000000084a4a7c20 */ /* 0x000fe20008410000 */
[----:B------:R-:W-:-:S03]  /*5a70*/  FMUL.FTZ R75, R75, UR8 ;  /* 0x000000084b4b7c20 */ /* 0x000fc60008410000 */
[----:B------:R4:W-:Y:S08]  /*5a80*/  MUFU.TANH R218, R155 ;  /* 0x0000009b00da7308 */ /* 0x0009f00000002400 */
[----:B------:R-:W2:Y:S08]  /*5a90*/  MUFU.TANH R188, R76 ;  /* 0x0000004c00bc7308 */ /* 0x000eb00000002400 */
[----:B------:R-:W-:Y:S01]  /*5aa0*/  MUFU.TANH R212, R77 ;  /* 0x0000004d00d47308 */ /* 0x000fe20000002400 */
[-C--:B----4-:R-:W-:Y:S01]  /*5ab0*/  HMMA.16816.F32 R152, R32, R46.reuse, RZ ;  /* 0x0000002e2098723c */ /* 0x090fe200000018ff */
[----:B------:R-:W-:Y:S06]  /*5ac0*/  LDSM.16.M88.4 R32, [R198+0x5800] ;  /* 0x00580000c620783b */ /* 0x000fec0000000200 */
[----:B------:R-:W4:Y:S08]  /*5ad0*/  MUFU.TANH R175, R78 ;  /* 0x0000004e00af7308 */ /* 0x000f300000002400 */
[----:B------:R5:W-:Y:S08]  /*5ae0*/  MUFU.TANH R190, R79 ;  /* 0x0000004f00be7308 */ /* 0x000bf00000002400 */
[----:B------:R-:W4:Y:S08]  /*5af0*/  MUFU.TANH R187, R144 ;  /* 0x0000009000bb7308 */ /* 0x000f300000002400 */
[----:B------:R-:W-:Y:S01]  /*5b00*/  MUFU.TANH R207, R145 ;  /* 0x0000009100cf7308 */ /* 0x000fe20000002400 */
[----:B-----5:R-:W-:Y:S06]  /*5b10*/  HMMA.16816.F32 R76, R36, R46, RZ ;  /* 0x0000002e244c723c */ /* 0x020fec00000018ff */
[----:B-1----:R-:W-:Y:S01]  /*5b20*/  HMMA.16816.F32 R44, R28, R56, R60 ;  /* 0x000000381c2c723c */ /* 0x002fe2000000183c */
[----:B------:R-:W-:Y:S05]  /*5b30*/  MUFU.TANH R181, R146 ;  /* 0x0000009200b57308 */ /* 0x000fea0000002400 */
[----:B------:R-:W-:Y:S03]  /*5b40*/  HMMA.16816.F32 R60, R12, R54, R148 ;  /* 0x000000360c3c723c */ /* 0x000fe60000001894 */
[----:B------:R1:W-:Y:S03]  /*5b50*/  MUFU.TANH R180, R147 ;  /* 0x0000009300b47308 */ /* 0x0003e60000002400 */
[----:B------:R-:W-:Y:S01]  /*5b60*/  HMMA.16816.F32 R148, R36, R50, RZ ;  /* 0x000000322494723c */ /* 0x000fe200000018ff */
[----:B------:R-:W5:Y:S04]  /*5b70*/  LDSM.16.M88.4 R36, [R197+0x1000] ;  /* 0x00100000c524783b */ /* 0x000f680000000200 */
[----:B------:R-:W4:Y:S01]  /*5b80*/  MUFU.TANH R189, R72 ;  /* 0x0000004800bd7308 */ /* 0x000f220000002400 */
[----:B------:R-:W-:Y:S06]  /*5b90*/  HMMA.16816.F32 R48, R24, R56, R64 ;  /* 0x000000381830723c */ /* 0x000fec0000001840 */
[----:B---3--:R-:W-:Y:S01]  /*5ba0*/  HMMA.16816.F32 R44, R20, R40, R44 ;  /* 0x00000028142c723c */ /* 0x008fe2000000182c */
[----:B------:R-:W-:Y:S05]  /*5bb0*/  MUFU.TANH R215, R73 ;  /* 0x0000004900d77308 */ /* 0x000fea0000002400 */
[----:B------:R-:W-:Y:S01]  /*5bc0*/  HMMA.16816.F32 R64, R4, R54, R156 ;  /* 0x000000360440723c */ /* 0x000fe2000000189c */
[----:B------:R-:W-:Y:S01]  /*5bd0*/  FMUL.FTZ R60, R60, UR8 ;  /* 0x000000083c3c7c20 */ /* 0x000fe20008410000 */
[----:B------:R-:W-:Y:S01]  /*5be0*/  FMUL.FTZ R61, R61, UR8 ;  /* 0x000000083d3d7c20 */ /* 0x000fe20008410000 */
[----:B------:R-:W-:Y:S01]  /*5bf0*/  FMUL.FTZ R62, R62, UR8 ;  /* 0x000000083e3e7c20 */ /* 0x000fe20008410000 */
[----:B------:R-:W-:Y:S01]  /*5c00*/  FMUL.FTZ R63, R63, UR8 ;  /* 0x000000083f3f7c20 */ /* 0x000fe20008410000 */
[----:B------:R-:W-:Y:S01]  /*5c10*/  MUFU.TANH R191, R74 ;  /* 0x0000004a00bf7308 */ /* 0x000fe20000002400 */
[----:B-1----:R-:W-:Y:S06]  /*5c20*/  HMMA.16816.F32 R144, R24, R58, R152 ;  /* 0x0000003a1890723c */ /* 0x002fec0000001898 */
[----:B------:R-:W-:Y:S01]  /*5c30*/  HMMA.16816.F32 R48, R16, R40, R48 ;  /* 0x000000281030723c */ /* 0x000fe20000001830 */
[----:B------:R1:W3:Y:S05]  /*5c40*/  MUFU.TANH R219, R75 ;  /* 0x0000004b00db7308 */ /* 0x0002ea0000002400 */
[----:B------:R-:W-:Y:S03]  /*5c50*/  HMMA.16816.F32 R56, R28, R58, R76 ;  /* 0x0000003a1c38723c */ /* 0x000fe6000000184c */
[----:B------:R-:W3:Y:S03]  /*5c60*/  MUFU.TANH R183, R60 ;  /* 0x0000003c00b77308 */ /* 0x000ee60000002400 */
[----:B-----5:R-:W-:Y:S01]  /*5c70*/  HMMA.16816.F32 R52, R12, R36, R44 ;  /* 0x000000240c34723c */ /* 0x020fe2000000182c */
[----:B------:R-:W5:Y:S01]  /*5c80*/  LDSM.16.M88.4 R44, [R204] ;  /* 0x00000000cc2c783b */ /* 0x000f620000000200 */
[----:B------:R-:W-:Y:S01]  /*5c90*/  FMUL.FTZ R64, R64, UR8 ;  /* 0x0000000840407c20 */ /* 0x000fe20008410000 */
[----:B------:R-:W-:Y:S01]  /*5ca0*/  FMUL.FTZ R65, R65, UR8 ;  /* 0x0000000841417c20 */ /* 0x000fe20008410000 */
[----:B------:R-:W-:Y:S01]  /*5cb0*/  FMUL.FTZ R66, R66, UR8 ;  /* 0x0000000842427c20 */ /* 0x000fe20008410000 */
[----:B------:R-:W-:Y:S01]  /*5cc0*/  FMUL.FTZ R67, R67, UR8 ;  /* 0x0000000843437c20 */ /* 0x000fe20008410000 */
[----:B------:R-:W-:Y:S01]  /*5cd0*/  MUFU.TANH R176, R64 ;  /* 0x0000004000b07308 */ /* 0x000fe20000002400 */
[-C--:B-1----:R-:W-:Y:S06]  /*5ce0*/  HMMA.16816.F32 R72, R24, R32.reuse, R160 ;  /* 0x000000201848723c */ /* 0x082fec00000018a0 */
[C---:B------:R-:W-:Y:S01]  /*5cf0*/  HMMA.16816.F32 R76, R28.reuse, R32, R164 ;  /* 0x000000201c4c723c */ /* 0x040fe200000018a4 */
[----:B------:R-:W-:Y:S05]  /*5d00*/  MUFU.TANH R159, R65 ;  /* 0x00000041009f7308 */ /* 0x000fea0000002400 */
[----:B------:R-:W-:Y:S03]  /*5d10*/  HMMA.16816.F32 R28, R28, R34, R148 ;  /* 0x000000221c1c723c */ /* 0x000fe60000001894 */
[----:B------:R-:W-:Y:S02]  /*5d20*/  MUFU.TANH R156, R66 ;  /* 0x00000042009c7308 */ /* 0x000fe40000002400 */
[----:B------:R-:W-:Y:S01]  /*5d30*/  FMUL.FTZ R54, R54, UR8 ;  /* 0x0000000836367c20 */ /* 0x000fe20008410000 */
[----:B------:R-:W-:Y:S01]  /*5d40*/  FMUL.FTZ R55, R55, UR8 ;  /* 0x0000000837377c20 */ /* 0x000fe20008410000 */
[----:B------:R-:W-:Y:S01]  /*5d50*/  FMUL.FTZ R52, R52, UR8 ;  /* 0x0000000834347c20 */ /* 0x000fe20008410000 */
[----:B------:R-:W-:-:S03]  /*5d60*/  FMUL.FTZ R53, R53, UR8 ;  /* 0x0000000835357c20 */ /* 0x000fc60008410000 */
[----:B------:R1:W-:Y:S08]  /*5d70*/  MUFU.TANH R157, R67 ;  /* 0x00000043009d7308 */ /* 0x0003f00000002400 */
[----:B------:R-:W3:Y:S08]  /*5d80*/  MUFU.TANH R182, R61 ;  /* 0x0000003d00b67308 */ /* 0x000ef00000002400 */
[----:B------:R-:W-:Y:S01]  /*5d90*/  MUFU.TANH R155, R62 ;  /* 0x0000003e009b7308 */ /* 0x000fe20000002400 */
[----:B-1----:R-:W-:Y:S06]  /*5da0*/  HMMA.16816.F32 R64, R4, R36, R48 ;  /* 0x000000240440723c */ /* 0x002fec0000001830 */
[-C--:B------:R-:W-:Y:S01]  /*5db0*/  HMMA.16816.F32 R48, R20, R42.reuse, R56 ;  /* 0x0000002a1430723c */ /* 0x080fe20000001838 */
[----:B------:R1:W-:Y:S05]  /*5dc0*/  MUFU.TANH R177, R63 ;  /* 0x0000003f00b17308 */ /* 0x0003ea0000002400 */
[----:B------:R-:W-:Y:S03]  /*5dd0*/  HMMA.16816.F32 R40, R16, R42, R144 ;  /* 0x0000002a1028723c */ /* 0x000fe60000001890 */
[----:B------:R2:W-:Y:S08]  /*5de0*/  MUFU.TANH R148, R54 ;  /* 0x0000003600947308 */ /* 0x0005f00000002400 */
[----:B------:R-:W-:Y:S01]  /*5df0*/  MUFU.TANH R147, R55 ;  /* 0x0000003700937308 */ /* 0x000fe20000002400 */
[----:B-1----:R-:W-:Y:S01]  /*5e00*/  HMMA.16816.F32 R60, R24, R34, R168 ;  /* 0x00000022183c723c */ /* 0x002fe200000018a8 */
[----:B------:R-:W1:Y:S01]  /*5e10*/  LDSM.16.M88.4 R24, [R197+0x1800] ;  /* 0x00180000c518783b */ /* 0x000e620000000200 */
[----:B------:R-:W-:Y:S01]  /*5e20*/  FMUL.FTZ R64, R64, UR8 ;  /* 0x0000000840407c20 */ /* 0x000fe20008410000 */
[----:B------:R-:W-:Y:S01]  /*5e30*/  FMUL.FTZ R65, R65, UR8 ;  /* 0x0000000841417c20 */ /* 0x000fe20008410000 */
[----:B------:R-:W-:Y:S01]  /*5e40*/  FMUL.FTZ R66, R66, UR8 ;  /* 0x0000000842427c20 */ /* 0x000fe20008410000 */
[----:B------:R-:W-:Y:S01]  /*5e50*/  FMUL.FTZ R67, R67, UR8 ;  /* 0x0000000843437c20 */ /* 0x000fe20008410000 */
[----:B------:R-:W-:Y:S01]  /*5e60*/  HMMA.16816.F32 R48, R12, R38, R48 ;  /* 0x000000260c30723c */ /* 0x000fe20000001830 */
[----:B------:R4:W-:Y:S01]  /*5e70*/  MUFU.TANH R146, R64 ;  /* 0x0000004000927308 */ /* 0x0009e20000002400 */
[----:B--2---:R-:W-:Y:S01]  /*5e80*/  FSEL R54, R221, -INF , !P6 ;  /* 0xff800000dd367808 */ /* 0x004fe20007000000 */
[----:B------:R-:W-:-:S04]  /*5e90*/  DEPBAR.LE SB0, 0x0 ;  /* 0x000080000000791a */ /* 0x000fc80000000000 */
[----:B-----5:R-:W-:Y:S02]  /*5ea0*/  HMMA.16816.F32 R32, R16, R44, R72 ;  /* 0x0000002c1020723c */ /* 0x020fe40000001848 */
[----:B------:R2:W5:Y:S04]  /*5eb0*/  MUFU.TANH R154, R52 ;  /* 0x00000034009a7308 */ /* 0x0005680000002400 */
[----:B------:R-:W-:Y:S04]  /*5ec0*/  HMMA.16816.F32 R36, R4, R38, R40 ;  /* 0x000000260424723c */ /* 0x000fe80000001828 */
[----:B------:R3:W5:Y:S01]  /*5ed0*/  MUFU.TANH R153, R53 ;  /* 0x0000003500997308 */ /* 0x0007620000002400 */
[----:B----4-:R-:W-:Y:S01]  /*5ee0*/  FSEL R64, R220, -INF , !P4 ;  /* 0xff800000dc407808 */ /* 0x010fe20006000000 */
[----:B------:R-:W-:Y:S01]  /*5ef0*/  HMMA.16816.F32 R60, R16, R46, R60 ;  /* 0x0000002e103c723c */ /* 0x000fe2000000183c */
[----:B------:R-:W-:-:S04]  /*5f00*/  FSEL R40, R216, -INF , !P3 ;  /* 0xff800000d8287808 */ /* 0x000fc80005800000 */
[----:B------:R-:W-:Y:S01]  /*5f10*/  FMUL.FTZ R49, R49, UR8 ;  /* 0x0000000831317c20 */ /* 0x000fe20008410000 */
[C---:B------:R-:W-:Y:S01]  /*5f20*/  HMMA.16816.F32 R16, R20.reuse, R44, R76 ;  /* 0x0000002c1410723c */ /* 0x040fe2000000184c */
[----:B------:R4:W-:Y:S01]  /*5f30*/  MUFU.TANH R76, R65 ;  /* 0x00000041004c7308 */ /* 0x0009e20000002400 */
[----:B--2---:R-:W-:Y:S01]  /*5f40*/  FSEL R52, R213, -INF , !P1 ;  /* 0xff800000d5347808 */ /* 0x004fe20004800000 */
[----:B------:R-:W-:Y:S01]  /*5f50*/  FMUL.FTZ R50, R50, UR8 ;  /* 0x0000000832327c20 */ /* 0x000fe20008410000 */
[----:B------:R-:W-:Y:S01]  /*5f60*/  FMUL.FTZ R48, R48, UR8 ;  /* 0x0000000830307c20 */ /* 0x000fe20008410000 */
[----:B------:R-:W-:Y:S01]  /*5f70*/  FMUL.FTZ R51, R51, UR8 ;  /* 0x0000000833337c20 */ /* 0x000fe20008410000 */
[----:B------:R-:W-:Y:S01]  /*5f80*/  HMMA.16816.F32 R20, R20, R46, R28 ;  /* 0x0000002e1414723c */ /* 0x000fe2000000181c */
[----:B------:R-:W-:Y:S02]  /*5f90*/  FSEL R44, R222, -INF , !P2 ;  /* 0xff800000de2c7808 */ /* 0x000fe40005000000 */
[----:B------:R-:W-:Y:S01]  /*5fa0*/  ISETP.GE.AND P2, PT, R2, R10, PT ;  /* 0x0000000a0200720c */ /* 0x000fe20003f46270 */
[----:B------:R-:W-:Y:S01]  /*5fb0*/  VIADD R2, R0, 0x9 ;  /* 0x0000000900027836 */ /* 0x000fe20000000000 */
[----:B---3--:R-:W-:Y:S01]  /*5fc0*/  FSEL R53, R188, -INF , !P0 ;  /* 0xff800000bc357808 */ /* 0x008fe20004000000 */
[----:B------:R-:W-:Y:S01]  /*5fd0*/  MUFU.TANH R71, R66 ;  /* 0x0000004200477308 */ /* 0x000fe20000002400 */
[----:B------:R-:W-:Y:S01]  /*5fe0*/  FSEL R55, R175, -INF , !P2 ;  /* 0xff800000af377808 */ /* 0x000fe20005000000 */
[C---:B-1----:R-:W-:Y:S01]  /*5ff0*/  HMMA.16816.F32 R56, R4.reuse, R24, R32 ;  /* 0x000000180438723c */ /* 0x042fe20000001820 */
[----:B------:R-:W-:Y:S01]  /*6000*/  ISETP.GE.AND P6, PT, R2, R8, PT ;  /* 0x000000080200720c */ /* 0x000fe20003fc6270 */
[----:B------:R-:W-:Y:S01]  /*6010*/  FMUL.FTZ R36, R36, UR8 ;  /* 0x0000000824247c20 */ /* 0x000fe20008410000 */
[----:B------:R-:W-:Y:S01]  /*6020*/  ISETP.GE.AND P4, PT, R2, R11, PT ;  /* 0x0000000b0200720c */ /* 0x000fe20003f86270 */
[----:B------:R-:W-:Y:S01]  /*6030*/  FMUL.FTZ R39, R39, UR8 ;  /* 0x0000000827277c20 */ /* 0x000fe20008410000 */
[----:B----4-:R-:W-:Y:S01]  /*6040*/  FSEL R65, R218, -INF , !P5 ;  /* 0xff800000da417808 */ /* 0x010fe20006800000 */
[----:B------:R1:W-:Y:S01]  /*6050*/  MUFU.TANH R66, R50 ;  /* 0x0000003200427308 */ /* 0x0003e20000002400 */
[C---:B------:R-:W-:Y:S01]  /*6060*/  ISETP.GE.AND P5, PT, R2.reuse, R9, PT ;  /* 0x000000090200720c */ /* 0x040fe20003fa6270 */
[----:B------:R-:W-:Y:S01]  /*6070*/  HMMA.16816.F32 R72, R4, R26, R60 ;  /* 0x0000001a0448723c */ /* 0x000fe2000000183c */
[----:B------:R-:W-:Y:S01]  /*6080*/  ISETP.GE.AND P3, PT, R2, R10, PT ;  /* 0x0000000a0200720c */ /* 0x000fe20003f66270 */
[----:B------:R-:W-:Y:S01]  /*6090*/  VIADD R2, R0, 0x10 ;  /* 0x0000001000027836 */ /* 0x000fe20000000000 */
[----:B------:R-:W-:-:S02]  /*60a0*/  FSEL R42, R217, -INF , !P6 ;  /* 0xff800000d92a7808 */ /* 0x000fc40007000000 */
[----:B------:R-:W-:Y:S01]  /*60b0*/  FSEL R47, R214, -INF , !P4 ;  /* 0xff800000d62f7808 */ /* 0x000fe20006000000 */
[C---:B------:R-:W-:Y:S01]  /*60c0*/  HMMA.16816.F32 R16, R12.reuse, R24, R16 ;  /* 0x000000180c10723c */ /* 0x040fe20000001810 */
[C---:B------:R-:W-:Y:S01]  /*60d0*/  ISETP.GE.AND P2, PT, R2.reuse, R9, PT ;  /* 0x000000090200720c */ /* 0x040fe20003f46270 */
[----:B------:R2:W-:Y:S01]  /*60e0*/  MUFU.TANH R24, R49 ;  /* 0x0000003100187308 */ /* 0x0005e20000002400 */
[----:B------:R-:W-:Y:S01]  /*60f0*/  ISETP.GE.AND P1, PT, R2, R8, PT ;  /* 0x000000080200720c */ /* 0x000fe20003f26270 */
[----:B------:R-:W-:Y:S01]  /*6100*/  FMUL.FTZ R4, R38, UR8 ;  /* 0x0000000826047c20 */ /* 0x000fe20008410000 */
[C---:B------:R-:W-:Y:S01]  /*6110*/  ISETP.GE.AND P0, PT, R2.reuse, R11, PT ;  /* 0x0000000b0200720c */ /* 0x040fe20003f06270 */
[----:B------:R-:W-:Y:S01]  /*6120*/  HMMA.16816.F32 R32, R12, R26, R20 ;  /* 0x0000001a0c20723c */ /* 0x000fe20000001814 */
[----:B------:R-:W-:Y:S01]  /*6130*/  ISETP.GE.AND P6, PT, R2, R10, PT ;  /* 0x0000000a0200720c */ /* 0x000fe20003fc6270 */
[C---:B------:R-:W-:Y:S01]  /*6140*/  VIADD R2, R0.reuse, 0x11 ;  /* 0x0000001100027836 */ /* 0x040fe20000000000 */
[----:B------:R-:W-:Y:S01]  /*6150*/  FSEL R45, R187, -INF , !P2 ;  /* 0xff800000bb2d7808 */ /* 0x000fe20005000000 */
[----:B------:R3:W4:Y:S01]  /*6160*/  MUFU.TANH R77, R48 ;  /* 0x00000030004d7308 */ /* 0x0007220000002400 */
[----:B------:R-:W-:-:S02]  /*6170*/  ISETP.GE.AND P2, PT, R0, R8, PT ;  /* 0x000000080000720c */ /* 0x000fc40003f46270 */
[----:B-1----:R-:W-:Y:S01]  /*6180*/  FSEL R50, R190, -INF , !P3 ;  /* 0xff800000be327808 */ /* 0x002fe20005800000 */
[C---:B------:R-:W-:Y:S01]  /*6190*/  VIADD R22, R0.reuse, 0x18 ;  /* 0x0000001800167836 */ /* 0x040fe20000000000 */
[----:B------:R-:W-:Y:S01]  /*61a0*/  FSEL R41, R189, -INF , !P1 ;  /* 0xff800000bd297808 */ /* 0x000fe20004800000 */
[----:B------:R-:W-:Y:S01]  /*61b0*/  VIADD R21, R0, 0x19 ;  /* 0x0000001900157836 */ /* 0x000fe20000000000 */
[----:B------:R-:W-:Y:S01]  /*61c0*/  ISETP.GE.AND P4, PT, R2, R8, PT ;  /* 0x000000080200720c */ /* 0x000fe20003f86270 */
[----:B------:R-:W-:Y:S01]  /*61d0*/  VIADD R20, R0, 0x20 ;  /* 0x0000002000147836 */ /* 0x000fe20000000000 */
[----:B--2---:R-:W-:Y:S01]  /*61e0*/  FSEL R49, R212, -INF , !P5 ;  /* 0xff800000d4317808 */ /* 0x004fe20006800000 */
[----:B------:R-:W-:Y:S01]  /*61f0*/  MUFU.TANH R60, R51 ;  /* 0x00000033003c7308 */ /* 0x000fe20000002400 */
[----:B------:R-:W-:Y:S01]  /*6200*/  ISETP.GE.AND P5, PT, R2, R11, PT ;  /* 0x0000000b0200720c */ /* 0x000fe20003fa6270 */
[----:B------:R-:W-:Y:S01]  /*6210*/  VIADD R15, R0, 0x31 ;  /* 0x00000031000f7836 */ /* 0x000fe20000000000 */
[C---:B------:R-:W-:Y:S01]  /*6220*/  ISETP.GE.AND P3, PT, R2.reuse, R9, PT ;  /* 0x000000090200720c */ /* 0x040fe20003f66270 */
[----:B------:R-:W-:Y:S01]  /*6230*/  FMUL.FTZ R7, R19, UR8 ;  /* 0x0000000813077c20 */ /* 0x000fe20008410000 */
[----:B------:R-:W-:Y:S01]  /*6240*/  ISETP.GE.AND P1, PT, R2, R10, PT ;  /* 0x0000000a0200720c */ /* 0x000fe20003f26270 */
[----:B------:R-:W-:Y:S01]  /*6250*/  FMUL.FTZ R2, R37, UR8 ;  /* 0x0000000825027c20 */ /* 0x000fe20008410000 */
[----:B------:R-:W-:Y:S01]  /*6260*/  FSEL R26, R223, -INF , !P2 ;  /* 0xff800000df1a7808 */ /* 0x000fe20005000000 */
[----:B------:R-:W-:Y:S01]  /*6270*/  FMUL.FTZ R5, R16, UR8 ;  /* 0x0000000810057c20 */ /* 0x000fe20008410000 */
[----:B------:R-:W-:Y:S01]  /*6280*/  FSEL R158, R219, -INF , !P5 ;  /* 0xff800000db9e7808 */ /* 0x000fe20006800000 */
[----:B------:R1:W-:Y:S01]  /*6290*/  MUFU.TANH R46, R2 ;  /* 0x00000002002e7308 */ /* 0x0003e20000002400 */
[----:B------:R-:W-:Y:S01]  /*62a0*/  FSEL R29, R215, -INF , !P4 ;  /* 0xff800000d71d7808 */ /* 0x000fe20006000000 */
[----:B------:R-:W-:Y:S01]  /*62b0*/  VIADD R19, R0, 0x21 ;  /* 0x0000002100137836 */ /* 0x000fe20000000000 */
[-C--:B------:R-:W-:Y:S01]  /*62c0*/  ISETP.GE.AND P5, PT, R22, R8.reuse, PT ;  /* 0x000000081600720c */ /* 0x080fe20003fa6270 */
[----:B------:R-:W-:Y:S01]  /*62d0*/  FMUL.FTZ R6, R17, UR8 ;  /* 0x0000000811067c20 */ /* 0x000fe20008410000 */
[----:B---3--:R-:W-:Y:S01]  /*62e0*/  FSEL R48, R207, -INF , !P3 ;  /* 0xff800000cf307808 */ /* 0x008fe20005800000 */
[----:B------:R-:W-:Y:S01]  /*62f0*/  FMUL.FTZ R43, R18, UR8 ;  /* 0x00000008122b7c20 */ /* 0x000fe20008410000 */
[-C--:B------:R-:W-:Y:S01]  /*6300*/  ISETP.GE.AND P3, PT, R21, R8.reuse, PT ;  /* 0x000000081500720c */ /* 0x080fe20003f66270 */
[----:B------:R-:W-:Y:S01]  /*6310*/  VIADD R18, R0, 0x28 ;  /* 0x0000002800127836 */ /* 0x000fe20000000000 */
[----:B------:R-:W-:Y:S01]  /*6320*/  FSEL R28, R183, -INF , !P5 ;  /* 0xff800000b71c7808 */ /* 0x000fe20006800000 */
[----:B------:R-:W2:Y:S01]  /*6330*/  MUFU.TANH R38, R5 ;  /* 0x0000000500267308 */ /* 0x000ea20000002400 */
[-C--:B------:R-:W-:Y:S01]  /*6340*/  ISETP.GE.AND P5, PT, R20, R8.reuse, PT ;  /* 0x000000081400720c */ /* 0x080fe20003fa6270 */
[----:B------:R-:W-:Y:S01]  /*6350*/  FMUL.FTZ R32, R32, UR8 ;  /* 0x0000000820207c20 */ /* 0x000fe20008410000 */
[----:B------:R-:W-:Y:S01]  /*6360*/  FSEL R30, R182, -INF , !P3 ;  /* 0xff800000b61e7808 */ /* 0x000fe20005800000 */
[----:B------:R-:W-:Y:S01]  /*6370*/  VIADD R17, R0, 0x29 ;  /* 0x0000002900117836 */ /* 0x000fe20000000000 */
[----:B------:R-:W-:Y:S01]  /*6380*/  ISETP.GE.AND P3, PT, R19, R8, PT ;  /* 0x000000081300720c */ /* 0x000fe20003f66270 */
[----:B------:R-:W-:Y:S01]  /*6390*/  FMUL.FTZ R33, R33, UR8 ;  /* 0x0000000821217c20 */ /* 0x000fe20008410000 */
[----:B-1----:R-:W-:Y:S01]  /*63a0*/  FMNMX.FTZ R2, R70, R26, !PT ;  /* 0x0000001a46027209 */ /* 0x002fe20007810000 */
[----:B------:R-:W1:Y:S01]  /*63b0*/  MUFU.TANH R37, R6 ;  /* 0x0000000600257308 */ /* 0x000e620000002400 */
[----:B-----5:R-:W-:Y:S01]  /*63c0*/  FSEL R31, R154, -INF , !P5 ;  /* 0xff8000009a1f7808 */ /* 0x020fe20006800000 */
[----:B------:R-:W-:Y:S01]  /*63d0*/  VIADD R16, R0, 0x30 ;  /* 0x0000003000107836 */ /* 0x000fe20000000000 */
[----:B------:R-:W-:Y:S01]  /*63e0*/  FMNMX.FTZ R2, R44, R2, !PT ;  /* 0x000000022c027209 */ /* 0x000fe20007810000 */
[----:B------:R-:W-:Y:S01]  /*63f0*/  VIADD R14, R0, 0x38 ;  /* 0x00000038000e7836 */ /* 0x000fe20000000000 */
[----:B------:R-:W-:Y:S01]  /*6400*/  ISETP.GE.AND P5, PT, R18, R8, PT ;  /* 0x000000081200720c */ /* 0x000fe20003fa6270 */
[----:B------:R-:W-:Y:S01]  /*6410*/  FMUL.FTZ R27, R56, UR8 ;  /* 0x00000008381b7c20 */ /* 0x000fe20008410000 */
[----:B------:R-:W-:Y:S01]  /*6420*/  FMNMX.FTZ R2, R40, R2, !PT ;  /* 0x0000000228027209 */ /* 0x000fe20007810000 */
[----:B------:R3:W5:Y:S01]  /*6430*/  MUFU.TANH R6, R32 ;  /* 0x0000002000067308 */ /* 0x0007620000002400 */
[----:B------:R-:W-:-:S02]  /*6440*/  FSEL R175, R191, -INF , !P0 ;  /* 0xff800000bfaf7808 */ /* 0x000fc40004000000 */
[----:B------:R-:W-:Y:S02]  /*6450*/  FMNMX.FTZ R2, R42, R2, !PT ;  /* 0x000000022a027209 */ /* 0x000fe40007810000 */
[----:B------:R-:W-:Y:S02]  /*6460*/  ISETP.NE.AND P0, PT, R209, 0x2, PT ;  /* 0x00000002d100780c */ /* 0x000fe40003f05270 */
[----:B------:R-:W-:Y:S01]  /*6470*/  FMNMX.FTZ R2, R41, R2, !PT ;  /* 0x0000000229027209 */ /* 0x000fe20007810000 */
[----:B------:R4:W5:Y:S01]  /*6480*/  MUFU.TANH R5, R33 ;  /* 0x0000002100057308 */ /* 0x0009620000002400 */
[----:B------:R-:W-:Y:S02]  /*6490*/  FSEL R152, R181, -INF , !P6 ;  /* 0xff800000b5987808 */ /* 0x000fe40007000000 */
[----:B------:R-:W-:Y:S02]  /*64a0*/  FMNMX.FTZ R2, R29, R2, !PT ;  /* 0x000000021d027209 */ /* 0x000fe40007810000 */
[----:B------:R-:W-:-:S02]  /*64b0*/  ISETP.GE.AND P6, PT, R0, R11, PT ;  /* 0x0000000b0000720c */ /* 0x000fc40003fc6270 */
[----:B------:R-:W-:Y:S01]  /*64c0*/  FMNMX.FTZ R2, R28, R2, !PT ;  /* 0x000000021c027209 */ /* 0x000fe20007810000 */
[----:B------:R2:W1:Y:S01]  /*64d0*/  MUFU.TANH R51, R36 ;  /* 0x0000002400337308 */ /* 0x0004620000002400 */
[----:B---3--:R-:W-:Y:S02]  /*64e0*/  FSEL R32, R153, -INF , !P3 ;  /* 0xff80000099207808 */ /* 0x008fe40005800000 */
[----:B------:R-:W-:Y:S02]  /*64f0*/  FMNMX.FTZ R2, R30, R2, !PT ;  /* 0x000000021e027209 */ /* 0x000fe40007810000 */
[----:B------:R-:W-:Y:S02]  /*6500*/  ISETP.GE.AND P3, PT, R17, R8, PT ;  /* 0x000000081100720c */ /* 0x000fe40003f66270 */
[----:B------:R-:W-:Y:S01]  /*6510*/  FMNMX.FTZ R2, R31, R2, !PT ;  /* 0x000000021f027209 */ /* 0x000fe20007810000 */
[----:B------:R3:W1:Y:S01]  /*6520*/  MUFU.TANH R61, R4 ;  /* 0x00000004003d7308 */ /* 0x0006620000002400 */
[----:B----4-:R-:W-:-:S02]  /*6530*/  FSEL R33, R77, -INF , !P5 ;  /* 0xff8000004d217808 */ /* 0x010fc40006800000 */
[----:B------:R-:W-:Y:S02]  /*6540*/  FMNMX.FTZ R2, R32, R2, !PT ;  /* 0x0000000220027209 */ /* 0x000fe40007810000 */
[----:B------:R-:W-:Y:S02]  /*6550*/  ISETP.GE.AND P5, PT, R16, R8, PT ;  /* 0x000000081000720c */ /* 0x000fe40003fa6270 */
[----:B------:R-:W-:Y:S01]  /*6560*/  FMNMX.FTZ R2, R33, R2, !PT ;  /* 0x0000000221027209 */ /* 0x000fe20007810000 */
[----:B------:R4:W4:Y:S01]  /*6570*/  MUFU.TANH R62, R39 ;  /* 0x00000027003e7308 */ /* 0x0009220000002400 */
[----:B--2---:R-:W-:Y:S02]  /*6580*/  FSEL R36, R24, -INF , !P3 ;  /* 0xff80000018247808 */ /* 0x004fe40005800000 */
[----:B------:R-:W-:Y:S02]  /*6590*/  ISETP.GE.AND P3, PT, R15, R8, PT ;  /* 0x000000080f00720c */ /* 0x000fe40003f66270 */
[----:B------:R-:W-:-:S02]  /*65a0*/  FSEL R38, R38, -INF , !P5 ;  /* 0xff80000026267808 */ /* 0x000fc40006800000 */
[----:B------:R-:W-:Y:S01]  /*65b0*/  ISETP.GE.AND P4, PT, R0, R9, PT ;  /* 0x000000090000720c */ /* 0x000fe20003f86270 */
[----:B------:R-:W2:Y:S01]  /*65c0*/  MUFU.TANH R67, R67 ;  /* 0x0000004300437308 */ /* 0x000ea20000002400 */
[----:B---3--:R-:W-:Y:S01]  /*65d0*/  FMNMX.FTZ R4, R36, R2, !PT ;  /* 0x0000000224047209 */ /* 0x008fe20007810000 */
[C---:B------:R-:W-:Y:S01]  /*65e0*/  VIADD R2, R0.reuse, 0x39 ;  /* 0x0000003900027836 */ /* 0x040fe20000000000 */
[----:B------:R-:W-:Y:S01]  /*65f0*/  BAR.SYNC.DEFER_BLOCKING 0x0 ;  /* 0x0000000000007b1d */ /* 0x000fe20000010000 */
[----:B------:R-:W-:Y:S02]  /*6600*/  ISETP.GE.AND P2, PT, R0, R10, PT ;  /* 0x0000000a0000720c */ /* 0x000fe40003f46270 */
[----:B------:R-:W-:Y:S02]  /*6610*/  ISETP.GE.AND P5, PT, R14, R8, PT ;  /* 0x000000080e00720c */ /* 0x000fe40003fa6270 */
[----:B-1----:R-:W-:Y:S01]  /*6620*/  FSEL R37, R37, -INF , !P3 ;  /* 0xff80000025257808 */ /* 0x002fe20005800000 */
[----:B------:R-:W1:Y:S01]  /*6630*/  MUFU.TANH R43, R43 ;  /* 0x0000002b002b7308 */ /* 0x000e620000002400 */
[----:B------:R-:W-:-:S02]  /*6640*/  FMNMX.FTZ R0, R38, R4, !PT ;  /* 0x0000000426007209 */ /* 0x000fc40007810000 */
[----:B------:R-:W-:Y:S02]  /*6650*/  ISETP.GE.AND P3, PT, R2, R8, PT ;  /* 0x000000080200720c */ /* 0x000fe40003f66270 */
[----:B-----5:R-:W-:Y:S02]  /*6660*/  FSEL R153, R6, -INF , !P5 ;  /* 0xff80000006997808 */ /* 0x020fe40006800000 */
[----:B------:R-:W-:Y:S01]  /*6670*/  FMNMX.FTZ R0, R37, R0, !PT ;  /* 0x0000000025007209 */ /* 0x000fe20007810000 */
[----:B------:R3:W1:Y:S01]  /*6680*/  MUFU.TANH R39, R7 ;  /* 0x0000000700277308 */ /* 0x0006620000002400 */
[----:B------:R-:W-:Y:S02]  /*6690*/  FSEL R154, R5, -INF , !P3 ;  /* 0xff800000059a7808 */ /* 0x000fe40005800000 */
[----:B------:R-:W-:Y:S02]  /*66a0*/  FMNMX.FTZ R0, R153, R0, !PT ;  /* 0x0000000099007209 */ /* 0x000fe40007810000 */
[----:B------:R-:W-:-:S02]  /*66b0*/  ISETP.GE.AND P5, PT, R22, R11, PT ;  /* 0x0000000b1600720c */ /* 0x000fc40003fa6270 */
[----:B------:R-:W-:Y:S02]  /*66c0*/  ISETP.GE.AND P3, PT, R22, R9, PT ;  /* 0x000000091600720c */ /* 0x000fe40003f66270 */
[----:B------:R-:W-:Y:S01]  /*66d0*/  FMNMX.FTZ R23, R154, R0, !PT ;  /* 0x000000009a177209 */ /* 0x000fe20007810000 */
[----:B--2-4-:R-:W-:Y:S10]  /*66e0*/  @!P0 BRA `(.L_x_851) ;  /* 0x00000000006c8947 */ /* 0x014ff40003800000 */
[----:B------:R-:W-:Y:S01]  /*66f0*/  VIADD R0, R209, 0xfffffffd ;  /* 0xfffffffdd1007836 */ /* 0x000fe20000000000 */
[----:B------:R-:W-:Y:S01]  /*6700*/  ULDC.64 UR4, c[0x0][0x218] ;  /* 0x0000860000047ab9 */ /* 0x000fe20000000a00 */
[----:B------:R-:W-:Y:S02]  /*6710*/  IMAD.SHL.U32 R24, R178, 0x20, RZ ;  /* 0x00000020b2187824 */ /* 0x000fe400078e00ff */
[----:B------:R-:W-:Y:S01]  /*6720*/  IMAD.WIDE.U32 R4, R0, R178, RZ ;  /* 0x000000b200047225 */ /* 0x000fe200078e00ff */
[----:B------:R-:W-:-:S05]  /*6730*/  SHF.R.S32.HI R6, RZ, 0x1f, R0 ;  /* 0x0000001fff067819 */ /* 0x000fca0000011400 */
[----:B------:R-:W-:-:S04]  /*6740*/  IMAD R6, R6, R178, RZ ;  /* 0x000000b206067224 */ /* 0x000fc800078e02ff */
[----:B------:R-:W-:Y:S01]  /*6750*/  IMAD R0, R0, R179, R6 ;  /* 0x000000b300007224 */ /* 0x000fe200078e0206 */
[----:B------:R-:W-:-:S03]  /*6760*/  LEA R6, P0, R4, R224, 0x6 ;  /* 0x000000e004067211 */ /* 0x000fc600078030ff */
[----:B------:R-:W-:-:S05]  /*6770*/  IMAD.IADD R0, R5, 0x1, R0 ;  /* 0x0000000105007824 */ /* 0x000fca00078e0200 */
[----:B------:R-:W-:Y:S02]  /*6780*/  LEA.HI.X R4, R4, R251, R0, 0x6, P0 ;  /* 0x000000fb04047211 */ /* 0x000fe400000f3400 */
[----:B------:R-:W-:Y:S02]  /*6790*/  LEA R12, P0, R6, UR4, 0x1 ;  /* 0x00000004060c7c11 */ /* 0x000fe4000f8008ff */
[----:B------:R-:W-:Y:S02]  /*67a0*/  SHF.L.U64.HI R0, R178, 0x5, R179 ;  /* 0x00000005b2007819 */ /* 0x000fe400000102b3 */
[----:B------:R-:W-:Y:S02]  /*67b0*/  LEA.HI.X R13, R6, UR5, R4, 0x1, P0 ;  /* 0x00000005060d7c11 */ /* 0x000fe400080f0c04 */
[----:B------:R-:W-:-:S03]  /*67c0*/  IADD3 R6, P0, R12, R24, RZ ;  /* 0x000000180c067210 */ /* 0x000fc60007f1e0ff */
[----:B------:R-:W-:Y:S01]  /*67d0*/  @!PT LDS RZ, [RZ] ;  /* 0x00000000fffff984 */ /* 0x000fe20000000800 */
[----:B------:R-:W-:Y:S01]  /*67e0*/  @!PT LDS RZ, [RZ] ;  /* 0x00000000fffff984 */ /* 0x000fe20000000800 */
[----:B------:R-:W-:Y:S01]  /*67f0*/  @!PT LDS RZ, [RZ] ;  /* 0x00000000fffff984 */ /* 0x000fe20000000800 */
[----:B------:R2:W-:Y:S02]  /*6800*/  LDGSTS.E.BYPASS.LTC128B.128 [R208+0x4000], desc[UR12][R12.64] ;  /* 0x040000000cd07fae */ /* 0x0005e4000b901d4c */
[----:B---3--:R-:W-:Y:S01]  /*6810*/  IMAD.X R7, R13, 0x1, R0, P0 ;  /* 0x000000010d077824 */ /* 0x008fe200000e0600 */
        /* <DEDUP_REMOVED lines=8> */
.L_x_851:
[----:B--2---:R-:W2:Y:S01]  /*68a0*/  SHFL.BFLY PT, R5, R23, 0x2, 0x1f ;  /* 0x0c401f0017057f89 */ /* 0x004ea200000e0000 */
[----:B------:R-:W-:Y:S01]  /*68b0*/  FMUL.FTZ R0, R57, UR8 ;  /* 0x0000000839007c20 */ /* 0x000fe20008410000 */
[----:B------:R-:W-:Y:S01]  /*68c0*/  ISETP.GE.AND P0, PT, R22, R10, PT ;  /* 0x0000000a1600720c */ /* 0x000fe20003f06270 */
[----:B------:R-:W-:Y:S01]  /*68d0*/  FMUL.FTZ R4, R59, UR8 ;  /* 0x000000083b047c20 */ /* 0x000fe20008410000 */
[----:B------:R-:W-:Y:S01]  /*68e0*/  FSEL R144, R180, -INF , !P1 ;  /* 0xff800000b4907808 */ /* 0x000fe20004800000 */
[----:B------:R4:W-:Y:S01]  /*68f0*/  MUFU.TANH R22, R0 ;  /* 0x0000000000167308 */ /* 0x0009e20000002400 */
[----:B------:R-:W-:Y:S01]  /*6900*/  ISETP.GE.AND P1, PT, R21, R11, PT ;  /* 0x0000000b1500720c */ /* 0x000fe20003f26270 */
[----:B---3--:R-:W-:Y:S01]  /*6910*/  FMUL.FTZ R7, R75, UR8 ;  /* 0x000000084b077c20 */ /* 0x008fe20008410000 */
[----:B------:R-:W-:Y:S01]  /*6920*/  FSEL R155, R155, -INF , !P5 ;  /* 0xff8000009b9b7808 */ /* 0x000fe20006800000 */
[----:B------:R-:W-:Y:S01]  /*6930*/  FMUL.FTZ R6, R74, UR8 ;  /* 0x000000084a067c20 */ /* 0x000fe20008410000 */
[----:B------:R-:W-:-:S02]  /*6940*/  FSEL R56, R176, -INF , !P3 ;  /* 0xff800000b0387808 */ /* 0x000fc40005800000 */
[----:B------:R-:W-:Y:S01]  /*6950*/  FSEL R145, R156, -INF , !P0 ;  /* 0xff8000009c917808 */ /* 0x000fe20004000000 */
[----:B------:R-:W3:Y:S01]  /*6960*/  MUFU.TANH R13, R27 ;  /* 0x0000001b000d7308 */ /* 0x000ee20000002400 */
[C---:B------:R-:W-:Y:S02]  /*6970*/  ISETP.GE.AND P5, PT, R21.reuse, R9, PT ;  /* 0x000000091500720c */ /* 0x040fe40003fa6270 */
[----:B------:R-:W-:Y:S02]  /*6980*/  ISETP.GE.AND P3, PT, R21, R10, PT ;  /* 0x0000000a1500720c */ /* 0x000fe40003f66270 */
[----:B------:R-:W-:Y:S02]  /*6990*/  ISETP.GE.AND P0, PT, R20, R11, PT ;  /* 0x0000000b1400720c */ /* 0x000fe40003f06270 */
[----:B------:R-:W-:Y:S01]  /*69a0*/  FSEL R156, R177, -INF , !P1 ;  /* 0xff800000b19c7808 */ /* 0x000fe20004800000 */
[----:B------:R-:W-:Y:S01]  /*69b0*/  MUFU.TANH R21, R6 ;  /* 0x0000000600157308 */ /* 0x000fe20000002400 */
[----:B----4-:R-:W-:Y:S01]  /*69c0*/  FMUL.FTZ R0, R58, UR8 ;  /* 0x000000083a007c20 */ /* 0x010fe20008410000 */
[----:B------:R-:W-:-:S02]  /*69d0*/  ISETP.GE.AND P1, PT, R20, R9, PT ;  /* 0x000000091400720c */ /* 0x000fc40003f26270 */
[----:B------:R-:W-:Y:S02]  /*69e0*/  FSEL R57, R159, -INF , !P5 ;  /* 0xff8000009f397808 */ /* 0x000fe40006800000 */
[----:B------:R-:W-:Y:S02]  /*69f0*/  FSEL R58, R157, -INF , !P3 ;  /* 0xff8000009d3a7808 */ /* 0x000fe40005800000 */
[----:B------:R2:W-:Y:S01]  /*6a00*/  MUFU.TANH R24, R0 ;  /* 0x0000000000187308 */ /* 0x0005e20000002400 */
[----:B------:R-:W-:Y:S02]  /*6a10*/  FSEL R182, R148, -INF , !P0 ;  /* 0xff80000094b67808 */ /* 0x000fe40004000000 */
[----:B------:R-:W-:Y:S02]  /*6a20*/  ISETP.GE.AND P5, PT, R20, R10, PT ;  /* 0x0000000a1400720c */ /* 0x000fe40003fa6270 */
[C---:B------:R-:W-:Y:S02]  /*6a30*/  ISETP.GE.AND P3, PT, R19.reuse, R11, PT ;  /* 0x0000000b1300720c */ /* 0x040fe40003f66270 */
[----:B------:R-:W-:-:S02]  /*6a40*/  ISETP.GE.AND P0, PT, R19, R9, PT ;  /* 0x000000091300720c */ /* 0x000fc40003f06270 */
[----:B------:R-:W-:Y:S02]  /*6a50*/  FSEL R163, R146, -INF , !P1 ;  /* 0xff80000092a37808 */ /* 0x000fe40004800000 */
[----:B------:R-:W-:Y:S02]  /*6a60*/  ISETP.GE.AND P1, PT, R19, R10, PT ;  /* 0x0000000a1300720c */ /* 0x000fe40003f26270 */
[----:B------:R-:W-:Y:S02]  /*6a70*/  FSEL R169, R71, -INF , !P5 ;  /* 0xff80000047a97808 */ /* 0x000fe40006800000 */
[----:B------:R-:W-:Y:S02]  /*6a80*/  FSEL R183, R147, -INF , !P3 ;  /* 0xff80000093b77808 */ /* 0x000fe40005800000 */
[----:B--2---:R-:W-:Y:S01]  /*6a90*/  FMNMX.FTZ R0, R23, R5, !PT ;  /* 0x0000000517007209 */ /* 0x004fe20007810000 */
[----:B------:R-:W-:Y:S01]  /*6aa0*/  FMUL.FTZ R5, R72, UR8 ;  /* 0x0000000848057c20 */ /* 0x000fe20008410000 */
[----:B------:R2:W-:Y:S01]  /*6ab0*/  MUFU.TANH R23, R4 ;  /* 0x0000000400177308 */ /* 0x0005e20000002400 */
[----:B------:R-:W-:-:S02]  /*6ac0*/  FSEL R162, R76, -INF , !P0 ;  /* 0xff8000004ca27808 */ /* 0x000fc40004000000 */
[----:B------:R-:W4:Y:S01]  /*6ad0*/  SHFL.BFLY PT, R12, R0, 0x1, 0x1f ;  /* 0x0c201f00000c7f89 */ /* 0x000f2200000e0000 */
[C---:B------:R-:W-:Y:S02]  /*6ae0*/  ISETP.GE.AND P5, PT, R18.reuse, R11, PT ;  /* 0x0000000b1200720c */ /* 0x040fe40003fa6270 */
[C---:B------:R-:W-:Y:S02]  /*6af0*/  ISETP.GE.AND P3, PT, R18.reuse, R9, PT ;  /* 0x000000091200720c */ /* 0x040fe40003f66270 */
[----:B------:R-:W-:Y:S01]  /*6b00*/  ISETP.GE.AND P0, PT, R18, R10, PT ;  /* 0x0000000a1200720c */ /* 0x000fe20003f06270 */
[----:B------:R5:W-:Y:S01]  /*6b10*/  MUFU.TANH R177, R5 ;  /* 0x0000000500b17308 */ /* 0x000be20000002400 */
[----:B------:R-:W-:Y:S02]  /*6b20*/  FSEL R18, R184, -INF , !P6 ;  /* 0xff800000b8127808 */ /* 0x000fe40007000000 */
[----:B------:R-:W-:Y:S02]  /*6b30*/  FSEL R168, R67, -INF , !P1 ;  /* 0xff80000043a87808 */ /* 0x000fe40004800000 */
[----:B------:R-:W-:-:S02]  /*6b40*/  FSEL R188, R66, -INF , !P5 ;  /* 0xff80000042bc7808 */ /* 0x000fc40006800000 */
[C---:B------:R-:W-:Y:S01]  /*6b50*/  ISETP.GE.AND P1, PT, R17.reuse, R11, PT ;  /* 0x0000000b1100720c */ /* 0x040fe20003f26270 */
[----:B--2---:R-:W-:Y:S01]  /*6b60*/  FMUL.FTZ R4, R34, UR8 ;  /* 0x0000000822047c20 */ /* 0x004fe20008410000 */
[----:B------:R-:W-:Y:S02]  /*6b70*/  ISETP.GE.AND P5, PT, R17, R9, PT ;  /* 0x000000091100720c */ /* 0x000fe40003fa6270 */
[----:B------:R-:W-:Y:S01]  /*6b80*/  FSEL R189, R60, -INF , !P1 ;  /* 0xff8000003cbd7808 */ /* 0x000fe20004800000 */
[----:B------:R2:W3:Y:S01]  /*6b90*/  MUFU.TANH R19, R4 ;  /* 0x0000000400137308 */ /* 0x0004e20000002400 */
[----:B------:R-:W-:Y:S02]  /*6ba0*/  FSEL R164, R46, -INF , !P5 ;  /* 0xff8000002ea47808 */ /* 0x000fe40006800000 */
[----:B------:R-:W-:Y:S01]  /*6bb0*/  ISETP.GE.AND P6, PT, R16, R11, PT ;  /* 0x0000000b1000720c */ /* 0x000fe20003fc6270 */
[----:B-----5:R-:W-:Y:S01]  /*6bc0*/  FMUL.FTZ R5, R73, UR8 ;  /* 0x0000000849057c20 */ /* 0x020fe20008410000 */
[----:B----4-:R-:W-:-:S02]  /*6bd0*/  FMNMX.FTZ R187, R0, R12, !PT ;  /* 0x0000000c00bb7209 */ /* 0x010fc40007810000 */
[----:B------:R-:W-:Y:S02]  /*6be0*/  FSEL R12, R185, -INF , !P4 ;  /* 0xff800000b90c7808 */ /* 0x000fe40006000000 */
[C---:B------:R-:W-:Y:S02]  /*6bf0*/  ISETP.GE.AND P1, PT, R16.reuse, R9, PT ;  /* 0x000000091000720c */ /* 0x040fe40003f26270 */
[----:B------:R-:W-:Y:S02]  /*6c00*/  ISETP.GE.AND P5, PT, R16, R10, PT ;  /* 0x0000000a1000720c */ /* 0x000fe40003fa6270 */
[----:B------:R-:W-:Y:S01]  /*6c10*/  MUFU.TANH R16, R5 ;  /* 0x0000000500107308 */ /* 0x000fe20000002400 */
[----:B------:R-:W-:Y:S01]  /*6c20*/  FSETP.NEU.FTZ.AND P4, PT, R187, -INF , PT ;  /* 0xff800000bb00780b */ /* 0x000fe20003f9d000 */
[----:B--2---:R-:W-:Y:S01]  /*6c30*/  FMUL.FTZ R4, R35, UR8 ;  /* 0x0000000823047c20 */ /* 0x004fe20008410000 */
[----:B-1----:R-:W-:Y:S02]  /*6c40*/  FSEL R184, R43, -INF , !P6 ;  /* 0xff8000002bb87808 */ /* 0x002fe40007000000 */
[----:B------:R-:W-:-:S03]  /*6c50*/  ISETP.GE.AND P6, PT, R15, R11, PT ;  /* 0x0000000b0f00720c */ /* 0x000fc60003fc6270 */
[----:B------:R1:W2:Y:S01]  /*6c60*/  MUFU.TANH R20, R4 ;  /* 0x0000000400147308 */ /* 0x0002a20000002400 */
[----:B------:R-:W-:Y:S02]  /*6c70*/  FSEL R165, R51, -INF , !P3 ;  /* 0xff80000033a57808 */ /* 0x000fe40005800000 */
[----:B------:R-:W-:Y:S02]  /*6c80*/  ISETP.GE.AND P3, PT, R17, R10, PT ;  /* 0x0000000a1100720c */ /* 0x000fe40003f66270 */
[----:B---3--:R-:W-:Y:S02]  /*6c90*/  FSEL R221, R13, -INF , !P1 ;  /* 0xff8000000ddd7808 */ /* 0x008fe40004800000 */
[----:B------:R-:W-:Y:S01]  /*6ca0*/  FSEL R13, R186, -INF , !P2 ;  /* 0xff800000ba0d7808 */ /* 0x000fe20005000000 */
[----:B------:R3:W4:Y:S01]  /*6cb0*/  MUFU.TANH R17, R7 ;  /* 0x0000000700117308 */ /* 0x0007220000002400 */
[----:B------:R-:W-:Y:S02]  /*6cc0*/  FSEL R185, R39, -INF , !P6 ;  /* 0xff80000027b97808 */ /* 0x000fe40007000000 */
[----:B------:R-:W-:-:S02]  /*6cd0*/  ISETP.GE.AND P6, PT, R14, R11, PT ;  /* 0x0000000b0e00720c */ /* 0x000fc40003fc6270 */
[----:B------:R-:W-:Y:S02]  /*6ce0*/  ISETP.GE.AND P2, PT, R2, R11, PT ;  /* 0x0000000b0200720c */ /* 0x000fe40003f46270 */
[----:B------:R-:W-:Y:S02]  /*6cf0*/  FSEL R207, R19, -INF , !P6 ;  /* 0xff80000013cf7808 */ /* 0x000fe40007000000 */
[----:B-1----:R-:W-:Y:S02]  /*6d00*/  FMNMX.FTZ R4, R69, R18, !PT ;  /* 0x0000001245047209 */ /* 0x002fe40007810000 */
[----:B--2---:R-:W-:Y:S02]  /*6d10*/  FSEL R191, R20, -INF , !P2 ;  /* 0xff80000014bf7808 */ /* 0x004fe40005000000 */
[----:B------:R-:W-:Y:S02]  /*6d20*/  FMNMX.FTZ R4, R54, R4, !PT ;  /* 0x0000000436047209 */ /* 0x000fe40007810000 */
[----:B------:R-:W-:-:S02]  /*6d30*/  ISETP.GE.AND P1, PT, R15, R9, PT ;  /* 0x000000090f00720c */ /* 0x000fc40003f26270 */
[----:B------:R-:W-:Y:S02]  /*6d40*/  FMNMX.FTZ R4, R52, R4, !PT ;  /* 0x0000000434047209 */ /* 0x000fe40007810000 */
[----:B------:R-:W-:Y:S02]  /*6d50*/  ISETP.GE.AND P6, PT, R15, R10, PT ;  /* 0x0000000a0f00720c */ /* 0x000fe40003fc6270 */
[----:B------:R-:W-:Y:S02]  /*6d60*/  FMNMX.FTZ R4, R47, R4, !PT ;  /* 0x000000042f047209 */ /* 0x000fe40007810000 */
[----:B------:R-:W-:Y:S02]  /*6d70*/  ISETP.GE.AND P2, PT, R14, R9, PT ;  /* 0x000000090e00720c */ /* 0x000fe40003f46270 */
[----:B------:R-:W-:Y:S02]  /*6d80*/  FMNMX.FTZ R0, R175, R4, !PT ;  /* 0x00000004af007209 */ /* 0x000fe40007810000 */
[----:B------:R-:W-:-:S02]  /*6d90*/  FMNMX.FTZ R4, R68, R12, !PT ;  /* 0x0000000c44047209 */ /* 0x000fc40007810000 */
[----:B------:R-:W-:Y:S02]  /*6da0*/  FMNMX.FTZ R0, R158, R0, !PT ;  /* 0x000000009e007209 */ /* 0x000fe40007810000 */
[----:B------:R-:W-:Y:S02]  /*6db0*/  FMNMX.FTZ R4, R64, R4, !PT ;  /* 0x0000000440047209 */ /* 0x000fe40007810000 */
[----:B------:R-:W-:Y:S02]  /*6dc0*/  FMNMX.FTZ R0, R155, R0, !PT ;  /* 0x000000009b007209 */ /* 0x000fe40007810000 */
[----:B------:R-:W-:Y:S02]  /*6dd0*/  FMNMX.FTZ R4, R53, R4, !PT ;  /* 0x0000000435047209 */ /* 0x000fe40007810000 */
[----:B------:R-:W-:Y:S01]  /*6de0*/  FMNMX.FTZ R5, R156, R0, !PT ;  /* 0x000000009c057209 */ /* 0x000fe20007810000 */
[----:B------:R-:W-:Y:S01]  /*6df0*/  FMUL.FTZ R0, R187, UR9 ;  /* 0x00000009bb007c20 */ /* 0x000fe20008410000 */
[----:B------:R-:W-:-:S02]  /*6e00*/  FMNMX.FTZ R4, R49, R4, !PT ;  /* 0x0000000431047209 */ /* 0x000fc40007810000 */
[----:B------:R-:W-:Y:S02]  /*6e10*/  FMNMX.FTZ R5, R182, R5, !PT ;  /* 0x00000005b6057209 */ /* 0x000fe40007810000 */
[----:B------:R-:W-:Y:S02]  /*6e20*/  FSEL R0, R0, RZ, P4 ;  /* 0x000000ff00007208 */ /* 0x000fe40002000000 */
[----:B------:R-:W-:Y:S02]  /*6e30*/  FMNMX.FTZ R5, R183, R5, !PT ;  /* 0x00000005b7057209 */ /* 0x000fe40007810000 */
[----:B------:R-:W-:Y:S01]  /*6e40*/  FMNMX.FTZ R4, R45, R4, !PT ;  /* 0x000000042d047209 */ /* 0x000fe20007810000 */
[--C-:B------:R-:W-:Y:S01]  /*6e50*/  FFMA.FTZ R6, R44, UR9, -R0.reuse ;  /* 0x000000092c067c23 */ /* 0x100fe20008010800 */
[----:B------:R-:W-:Y:S01]  /*6e60*/  FMNMX.FTZ R5, R188, R5, !PT ;  /* 0x00000005bc057209 */ /* 0x000fe20007810000 */
[----:B------:R-:W-:Y:S01]  /*6e70*/  FFMA.FTZ R26, R26, UR9, -R0 ;  /* 0x000000091a1a7c23 */ /* 0x000fe20008010800 */
[----:B---3--:R-:W-:Y:S01]  /*6e80*/  FMNMX.FTZ R7, R48, R4, !PT ;  /* 0x0000000430077209 */ /* 0x008fe20007810000 */
[----:B------:R1:W-:Y:S01]  /*6e90*/  MUFU.EX2 R149, R6 ;  /* 0x0000000600957308 */ /* 0x0003e20000000800 */
[----:B------:R-:W-:-:S02]  /*6ea0*/  FMNMX.FTZ R5, R189, R5, !PT ;  /* 0x00000005bd057209 */ /* 0x000fc40007810000 */
[----:B------:R-:W-:Y:S02]  /*6eb0*/  FMNMX.FTZ R4, R3, R13, !PT ;  /* 0x0000000d03047209 */ /* 0x000fe40007810000 */
[----:B------:R-:W-:Y:S02]  /*6ec0*/  FMNMX.FTZ R5, R184, R5, !PT ;  /* 0x00000005b8057209 */ /* 0x000fe40007810000 */
[----:B------:R-:W-:Y:S01]  /*6ed0*/  FMNMX.FTZ R7, R56, R7, !PT ;  /* 0x0000000738077209 */ /* 0x000fe20007810000 */
[----:B------:R2:W-:Y:S01]  /*6ee0*/  MUFU.EX2 R150, R26 ;  /* 0x0000001a00967308 */ /* 0x0005e20000000800 */
[----:B------:R-:W-:Y:S02]  /*6ef0*/  FMNMX.FTZ R5, R185, R5, !PT ;  /* 0x00000005b9057209 */ /* 0x000fe40007810000 */
[----:B------:R-:W-:Y:S02]  /*6f00*/  FMNMX.FTZ R4, R65, R4, !PT ;  /* 0x0000000441047209 */ /* 0x000fe40007810000 */
[----:B------:R-:W-:-:S02]  /*6f10*/  FMNMX.FTZ R7, R57, R7, !PT ;  /* 0x0000000739077209 */ /* 0x000fc40007810000 */
[----:B------:R-:W-:Y:S01]  /*6f20*/  FMNMX.FTZ R5, R207, R5, !PT ;  /* 0x00000005cf057209 */ /* 0x000fe20007810000 */
[----:B-1----:R-:W-:Y:S01]  /*6f30*/  FFMA.FTZ R6, R40, UR9, -R0 ;  /* 0x0000000928067c23 */ /* 0x002fe20008010800 */
[----:B------:R-:W-:Y:S02]  /*6f40*/  FMNMX.FTZ R7, R163, R7, !PT ;  /* 0x00000007a3077209 */ /* 0x000fe40007810000 */
[----:B------:R-:W-:Y:S01]  /*6f50*/  FSEL R213, R22, -INF , !P1 ;  /* 0xff80000016d57808 */ /* 0x000fe20004800000 */
[----:B------:R1:W-:Y:S01]  /*6f60*/  MUFU.EX2 R79, R6 ;  /* 0x00000006004f7308 */ /* 0x0003e20000000800 */
[----:B------:R-:W-:Y:S02]  /*6f70*/  FMNMX.FTZ R7, R162, R7, !PT ;  /* 0x00000007a2077209 */ /* 0x000fe40007810000 */
[----:B------:R-:W-:Y:S02]  /*6f80*/  ISETP.GE.AND P1, PT, R2, R9, PT ;  /* 0x000000090200720c */ /* 0x000fe40003f26270 */
[----:B------:R-:W-:-:S02]  /*6f90*/  FSEL R177, R177, -INF , !P2 ;  /* 0xff800000b1b17808 */ /* 0x000fc40005000000 */
[----:B------:R-:W-:Y:S02]  /*6fa0*/  FSEL R180, R16, -INF , !P1 ;  /* 0xff80000010b47808 */ /* 0x000fe40004800000 */
[----:B------:R-:W-:Y:S02]  /*6fb0*/  FSEL R146, R61, -INF , !P0 ;  /* 0xff8000003d927808 */ /* 0x000fe40004000000 */
[----:B------:R-:W-:Y:S02]  /*6fc0*/  FSEL R147, R62, -INF , !P3 ;  /* 0xff8000003e937808 */ /* 0x000fe40005800000 */
[----:B------:R-:W-:Y:S02]  /*6fd0*/  FSEL R214, R24, -INF , !P5 ;  /* 0xff80000018d67808 */ /* 0x000fe40006800000 */
[----:B------:R-:W-:Y:S01]  /*6fe0*/  ISETP.GE.AND P0, PT, R14, R10, PT ;  /* 0x0000000a0e00720c */ /* 0x000fe20003f06270 */
[----:B--2---:R-:W-:Y:S01]  /*6ff0*/  LDSM.16.MT88.4 R24, [R196+0x6000] ;  /* 0x00600000c418783b */ /* 0x004fe20000004200 */
[----:B-1----:R-:W-:-:S02]  /*7000*/  FMNMX.FTZ R6, R55, R4, !PT ;  /* 0x0000000437067209 */ /* 0x002fc40007810000 */
[----:B------:R-:W-:Y:S01]  /*7010*/  FMNMX.FTZ R4, R191, R5, !PT ;  /* 0x00000005bf047209 */ /* 0x000fe20007810000 */
[----:B------:R-:W-:Y:S01]  /*7020*/  FFMA.FTZ R5, R42, UR9, -R0 ;  /* 0x000000092a057c23 */ /* 0x000fe20008010800 */
[----:B------:R-:W-:Y:S02]  /*7030*/  FMNMX.FTZ R6, R50, R6, !PT ;  /* 0x0000000632067209 */ /* 0x000fe40007810000 */
[----:B------:R-:W-:Y:S01]  /*7040*/  FSEL R215, R23, -INF , !P6 ;  /* 0xff80000017d77808 */ /* 0x000fe20007000000 */
[----:B------:R1:W-:Y:S01]  /*7050*/  MUFU.EX2 R160, R5 ;  /* 0x0000000500a07308 */ /* 0x0003e20000000800 */
[----:B------:R-:W2:Y:S01]  /*7060*/  SHFL.BFLY PT, R15, R4, 0x2, 0x1f ;  /* 0x0c401f00040f7f89 */ /* 0x000ea200000e0000 */
[----:B------:R-:W-:Y:S02]  /*7070*/  ISETP.GE.AND P1, PT, R2, R10, PT ;  /* 0x0000000a0200720c */ /* 0x000fe40003f26270 */
[----:B------:R-:W-:Y:S02]  /*7080*/  FSEL R217, R21, -INF , !P0 ;  /* 0xff80000015d97808 */ /* 0x000fe40004000000 */
[----:B----4-:R-:W-:Y:S01]  /*7090*/  FSEL R216, R17, -INF , !P1 ;  /* 0xff80000011d87808 */ /* 0x010fe20004800000 */
[----:B------:R-:W-:Y:S01]  /*70a0*/  LDSM.16.MT88.4 R20, [R193+0x6000] ;  /* 0x00600000c114783b */ /* 0x000fe20000004200 */
[----:B-1----:R-:W-:-:S02]  /*70b0*/  FMNMX.FTZ R5, R152, R6, !PT ;  /* 0x0000000698057209 */ /* 0x002fc40007810000 */
[----:B------:R-:W-:Y:S01]  /*70c0*/  FMNMX.FTZ R6, R165, R7, !PT ;  /* 0x00000007a5067209 */ /* 0x000fe20007810000 */
[----:B------:R-:W-:Y:S01]  /*70d0*/  FFMA.FTZ R7, R41, UR9, -R0 ;  /* 0x0000000929077c23 */ /* 0x000fe20008010800 */
[----:B------:R-:W-:Y:S01]  /*70e0*/  FMNMX.FTZ R5, R144, R5, !PT ;  /* 0x0000000590057209 */ /* 0x000fe20007810000 */
[----:B------:R-:W-:Y:S01]  /*70f0*/  LDSM.16.MT88.4 R40, [R195+0x6000] ;  /* 0x00600000c328783b */ /* 0x000fe20000004200 */
[----:B------:R-:W-:Y:S01]  /*7100*/  FMNMX.FTZ R6, R164, R6, !PT ;  /* 0x00000006a4067209 */ /* 0x000fe20007810000 */
[----:B------:R1:W-:Y:S03]  /*7110*/  MUFU.EX2 R78, R7 ;  /* 0x00000007004e7308 */ /* 0x0003e60000000800 */
[----:B------:R-:W-:-:S04]  /*7120*/  FMNMX.FTZ R6, R221, R6, !PT ;  /* 0x00000006dd067209 */ /* 0x000fc80007810000 */
[----:B------:R-:W-:-:S04]  /*7130*/  FMNMX.FTZ R6, R213, R6, !PT ;  /* 0x00000006d5067209 */ /* 0x000fc80007810000 */
[----:B------:R-:W-:-:S04]  /*7140*/  FMNMX.FTZ R6, R177, R6, !PT ;  /* 0x00000006b1067209 */ /* 0x000fc80007810000 */
[----:B------:R-:W-:Y:S02]  /*7150*/  FMNMX.FTZ R6, R180, R6, !PT ;  /* 0x00000006b4067209 */ /* 0x000fe40007810000 */
[----:B-1----:R-:W-:Y:S01]  /*7160*/  FMNMX.FTZ R7, R145, R5, !PT ;  /* 0x0000000591077209 */ /* 0x002fe20007810000 */
[----:B------:R-:W-:-:S03]  /*7170*/  FFMA.FTZ R5, R29, UR9, -R0 ;  /* 0x000000091d057c23 */ /* 0x000fc60008010800 */
        /* <DEDUP_REMOVED lines=9> */
[----:B------:R-:W-:Y:S01]  /*7210*/  FMNMX.FTZ R2, R215, R7, !PT ;  /* 0x00000007d7027209 */ /* 0x000fe20007810000 */
[----:B------:R-:W-:-:S03]  /*7220*/  FFMA.FTZ R7, R33, UR9, -R0 ;  /* 0x0000000921077c23 */ /* 0x000fc60008010800 */
[----:B------:R-:W-:Y:S01]  /*7230*/  FMNMX.FTZ R2, R217, R2, !PT ;  /* 0x00000002d9027209 */ /* 0x000fe20007810000 */
[----:B------:R-:W-:Y:S03]  /*7240*/  MUFU.EX2 R234, R7 ;  /* 0x0000000700ea7308 */ /* 0x000fe60000000800 */
[----:B------:R-:W-:Y:S02]  /*7250*/  FMNMX.FTZ R2, R216, R2, !PT ;  /* 0x00000002d8027209 */ /* 0x000fe40007810000 */
[----:B--2---:R-:W-:Y:S01]  /*7260*/  FMNMX.FTZ R5, R4, R15, !PT ;  /* 0x0000000f04057209 */ /* 0x004fe20007810000 */
[--C-:B------:R-:W-:Y:S01]  /*7270*/  FFMA.FTZ R4, R30, UR9, -R0.reuse ;  /* 0x000000091e047c23 */ /* 0x100fe20008010800 */
[----:B------:R-:W-:Y:S03]  /*7280*/  SHFL.BFLY PT, R15, R6, 0x2, 0x1f ;  /* 0x0c401f00060f7f89 */ /* 0x000fe600000e0000 */
[----:B------:R1:W-:Y:S01]  /*7290*/  MUFU.EX2 R239, R4 ;  /* 0x0000000400ef7308 */ /* 0x0003e20000000800 */
[----:B------:R-:W2:Y:S01]  /*72a0*/  SHFL.BFLY PT, R16, R5, 0x1, 0x1f ;  /* 0x0c201f0005107f89 */ /* 0x000ea200000e0000 */
[----:B-1----:R-:W-:-:S03]  /*72b0*/  FFMA.FTZ R4, R31, UR9, -R0 ;  /* 0x000000091f047c23 */ /* 0x002fc60008010800 */
[----:B------:R-:W-:Y:S03]  /*72c0*/  LDSM.16.MT88.4 R28, [R193+0x6800] ;  /* 0x00680000c11c783b */ /* 0x000fe60000004200 */
[----:B------:R1:W-:Y:S01]  /*72d0*/  MUFU.EX2 R237, R4 ;  /* 0x0000000400ed7308 */ /* 0x0003e20000000800 */
[----:B--2---:R-:W-:Y:S01]  /*72e0*/  FMNMX.FTZ R176, R5, R16, !PT ;  /* 0x0000001005b07209 */ /* 0x004fe20007810000 */
[----:B------:R-:W-:-:S03]  /*72f0*/  FFMA.FTZ R5, R36, UR9, -R0 ;  /* 0x0000000924057c23 */ /* 0x000fc60008010800 */
[----:B------:R-:W-:-:S03]  /*7300*/  FSETP.NEU.FTZ.AND P2, PT, R176, -INF , PT ;  /* 0xff800000b000780b */ /* 0x000fc60003f5d000 */
[----:B------:R2:W-:Y:S01]  /*7310*/  MUFU.EX2 R233, R5 ;  /* 0x0000000500e97308 */ /* 0x0005e20000000800 */
[----:B------:R-:W-:-:S05]  /*7320*/  FMUL.FTZ R17, R176, UR9 ;  /* 0x00000009b0117c20 */ /* 0x000fca0008410000 */
[----:B------:R-:W-:Y:S01]  /*7330*/  FSEL R17, R17, RZ, P2 ;  /* 0x000000ff11117208 */ /* 0x000fe20001000000 */
[--C-:B-1----:R-:W-:Y:S02]  /*7340*/  FFMA.FTZ R4, R32, UR9, -R0.reuse ;  /* 0x0000000920047c23 */ /* 0x102fe40008010800 */
[----:B------:R-:W-:Y:S02]  /*7350*/  LDSM.16.MT88.4 R32, [R194+0x6000] ;  /* 0x00600000c220783b */ /* 0x000fe40000004200 */
[----:B------:R1:W-:Y:S01]  /*7360*/  MUFU.EX2 R235, R4 ;  /* 0x0000000400eb7308 */ /* 0x0003e20000000800 */
[----:B--2---:R-:W-:-:S07]  /*7370*/  FFMA.FTZ R5, R38, UR9, -R0 ;  /* 0x0000000926057c23 */ /* 0x004fce0008010800 */
[----:B------:R2:W-:Y:S01]  /*7380*/  MUFU.EX2 R236, R5 ;  /* 0x0000000500ec7308 */ /* 0x0005e20000000800 */
[----:B-1----:R-:W-:Y:S02]  /*7390*/  FMNMX.FTZ R4, R6, R15, !PT ;  /* 0x0000000f06047209 */ /* 0x002fe40007810000 */
[----:B------:R-:W1:Y:S04]  /*73a0*/  SHFL.BFLY PT, R6, R2, 0x2, 0x1f ;  /* 0x0c401f0002067f89 */ /* 0x000e6800000e0000 */
[----:B------:R-:W3:Y:S01]  /*73b0*/  SHFL.BFLY PT, R7, R4, 0x1, 0x1f ;  /* 0x0c201f0004077f89 */ /* 0x000ee200000e0000 */
[----:B--2---:R-:W-:-:S03]  /*73c0*/  FFMA.FTZ R5, R37, UR9, -R0 ;  /* 0x0000000925057c23 */ /* 0x004fc60008010800 */
[----:B------:R-:W-:Y:S01]  /*73d0*/  LDSM.16.MT88.4 R36, [R194+0x6800] ;  /* 0x00680000c224783b */ /* 0x000fe20000004200 */
[----:B------:R2:W-:Y:S01]  /*73e0*/  MUFU.EX2 R238, R5 ;  /* 0x0000000500ee7308 */ /* 0x0005e20000000800 */
[----:B-1----:R-:W-:Y:S01]  /*73f0*/  FMNMX.FTZ R2, R2, R6, !PT ;  /* 0x0000000602027209 */ /* 0x002fe20007810000 */
[--C-:B--2---:R-:W-:Y:S01]  /*7400*/  FFMA.FTZ R5, R18, UR9, -R17.reuse ;  /* 0x0000000912057c23 */ /* 0x104fe20008010811 */
[----:B---3--:R-:W-:Y:S01]  /*7410*/  FMNMX.FTZ R171, R4, R7, !PT ;  /* 0x0000000704ab7209 */ /* 0x008fe20007810000 */
[----:B------:R-:W-:-:S04]  /*7420*/  FFMA.FTZ R4, R52, UR9, -R17 ;  /* 0x0000000934047c23 */ /* 0x000fc80008010811 */
[----:B------:R1:W-:Y:S01]  /*7430*/  MUFU.EX2 R190, R5 ;  /* 0x0000000500be7308 */ /* 0x0003e20000000800 */
[C---:B------:R-:W-:Y:S01]  /*7440*/  FSETP.NEU.FTZ.AND P1, PT, R171.reuse, -INF , PT ;  /* 0xff800000ab00780b */ /* 0x040fe20003f3d000 */
[----:B------:R-:W-:-:S05]  /*7450*/  FMUL.FTZ R16, R171, UR9 ;  /* 0x00000009ab107c20 */ /* 0x000fca0008410000 */
[----:B------:R-:W-:Y:S01]  /*7460*/  FSEL R16, R16, RZ, P1 ;  /* 0x000000ff10107208 */ /* 0x000fe20000800000 */
[----:B------:R2:W-:Y:S01]  /*7470*/  MUFU.EX2 R231, R4 ;  /* 0x0000000400e77308 */ /* 0x0005e20000000800 */
[----:B-1----:R-:W-:-:S07]  /*7480*/  FFMA.FTZ R5, R54, UR9, -R17 ;  /* 0x0000000936057c23 */ /* 0x002fce0008010811 */
[----:B------:R1:W-:Y:S01]  /*7490*/  MUFU.EX2 R230, R5 ;  /* 0x0000000500e67308 */ /* 0x0003e20000000800 */
[----:B--2---:R-:W-:-:S07]  /*74a0*/  FFMA.FTZ R4, R47, UR9, -R17 ;  /* 0x000000092f047c23 */ /* 0x004fce0008010811 */
[----:B------:R2:W3:Y:S01]  /*74b0*/  MUFU.EX2 R232, R4 ;  /* 0x0000000400e87308 */ /* 0x0004e20000000800 */
[----:B-1----:R-:W1:Y:S01]  /*74c0*/  SHFL.BFLY PT, R5, R2, 0x1, 0x1f ;  /* 0x0c201f0002057f89 */ /* 0x002e6200000e0000 */
[----:B--2---:R-:W-:Y:S01]  /*74d0*/  FFMA.FTZ R4, R12, UR9, -R16 ;  /* 0x000000090c047c23 */ /* 0x004fe20008010810 */
[----:B---3--:R-:W-:-:S05]  /*74e0*/  F2FP.F16.F32.PACK_AB R15, R232, R231 ;  /* 0x000000e7e80f723e */ /* 0x008fca00000000ff */
[----:B------:R2:W-:Y:S01]  /*74f0*/  MUFU.EX2 R186, R4 ;  /* 0x0000000400ba7308 */ /* 0x0005e20000000800 */
[----:B-1----:R-:W-:Y:S01]  /*7500*/  FMNMX.FTZ R170, R2, R5, !PT ;  /* 0x0000000502aa7209 */ /* 0x002fe20007810000 */
[--C-:B------:R-:W-:Y:S01]  /*7510*/  FFMA.FTZ R2, R53, UR9, -R16.reuse ;  /* 0x0000000935027c23 */ /* 0x100fe20008010810 */
[----:B------:R-:W-:Y:S02]  /*7520*/  FSEL R5, R171, RZ, P1 ;  /* 0x000000ffab057208 */ /* 0x000fe40000800000 */
[----:B------:R-:W-:Y:S01]  /*7530*/  FSETP.NEU.FTZ.AND P0, PT, R170, -INF , PT ;  /* 0xff800000aa00780b */ /* 0x000fe20003f1d000 */
[----:B--2---:R-:W-:Y:S02]  /*7540*/  FFMA.FTZ R4, R64, UR9, -R16 ;  /* 0x0000000940047c23 */ /* 0x004fe40008010810 */
[----:B------:R1:W-:Y:S01]  /*7550*/  MUFU.EX2 R226, R2 ;  /* 0x0000000200e27308 */ /* 0x0003e20000000800 */
[----:B------:R-:W-:-:S04]  /*7560*/  FADD.FTZ R5, R68, -R5 ;  /* 0x8000000544057221 */ /* 0x000fc80000010000 */
[----:B------:R-:W-:-:S03]  /*7570*/  FMUL.FTZ R5, R5, UR9 ;  /* 0x0000000905057c20 */ /* 0x000fc60008410000 */
[----:B------:R2:W-:Y:S08]  /*7580*/  MUFU.EX2 R227, R4 ;  /* 0x0000000400e37308 */ /* 0x0005f00000000800 */
[----:B------:R3:W4:Y:S01]  /*7590*/  MUFU.EX2 R71, R5 ;  /* 0x0000000500477308 */ /* 0x0007220000000800 */
[----:B-1----:R-:W-:-:S05]  /*75a0*/  FMUL.FTZ R2, R170, UR9 ;  /* 0x00000009aa027c20 */ /* 0x002fca0008410000 */
[----:B------:R-:W-:Y:S01]  /*75b0*/  FSEL R2, R2, RZ, P0 ;  /* 0x000000ff02027208 */ /* 0x000fe20000000000 */
[----:B--2---:R-:W-:-:S04]  /*75c0*/  FFMA.FTZ R4, R49, UR9, -R16 ;  /* 0x0000000931047c23 */ /* 0x004fc80008010810 */
[----:B------:R-:W-:Y:S01]  /*75d0*/  FFMA.FTZ R6, R50, UR9, -R2 ;  /* 0x0000000932067c23 */ /* 0x000fe20008010802 */
[----:B------:R1:W2:Y:S01]  /*75e0*/  MUFU.EX2 R228, R4 ;  /* 0x0000000400e47308 */ /* 0x0002a20000000800 */
[----:B---3--:R-:W-:Y:S01]  /*75f0*/  FFMA.FTZ R5, R48, UR9, -R16 ;  /* 0x0000000930057c23 */ /* 0x008fe20008010810 */
[-C--:B----4-:R-:W-:Y:S01]  /*7600*/  FMUL.FTZ R92, R92, R71.reuse ;  /* 0x000000475c5c7220 */ /* 0x090fe20000410000 */
[-C--:B------:R-:W-:Y:S01]  /*7610*/  FMUL.FTZ R93, R93, R71.reuse ;  /* 0x000000475d5d7220 */ /* 0x080fe20000410000 */
[----:B------:R-:W-:-:S04]  /*7620*/  FMUL.FTZ R100, R100, R71 ;  /* 0x0000004764647220 */ /* 0x000fc80000410000 */
        /* <DEDUP_REMOVED lines=8> */
[----:B------:R-:W-:Y:S01]  /*76b0*/  MUFU.EX2 R222, R5 ;  /* 0x0000000500de7308 */ /* 0x000fe20000000800 */
[----:B-1----:R-:W-:Y:S01]  /*76c0*/  FFMA.FTZ R4, R45, UR9, -R16 ;  /* 0x000000092d047c23 */ /* 0x002fe20008010810 */
[-C--:B------:R-:W-:Y:S01]  /*76d0*/  FMUL.FTZ R124, R124, R71.reuse ;  /* 0x000000477c7c7220 */ /* 0x080fe20000410000 */
[-C--:B------:R-:W-:Y:S01]  /*76e0*/  FMUL.FTZ R125, R125, R71.reuse ;  /* 0x000000477d7d7220 */ /* 0x080fe20000410000 */
[-C--:B------:R-:W-:Y:S01]  /*76f0*/  FMUL.FTZ R132, R132, R71.reuse ;  /* 0x0000004784847220 */ /* 0x080fe20000410000 */
[-C--:B------:R-:W-:Y:S01]  /*7700*/  FMUL.FTZ R133, R133, R71.reuse ;  /* 0x0000004785857220 */ /* 0x080fe20000410000 */
[-C--:B------:R-:W-:Y:S01]  /*7710*/  FMUL.FTZ R140, R140, R71.reuse ;  /* 0x000000478c8c7220 */ /* 0x080fe20000410000 */
[----:B------:R-:W-:Y:S01]  /*7720*/  FMUL.FTZ R141, R141, R71 ;  /* 0x000000478d8d7220 */ /* 0x000fe20000410000 */
[----:B------:R1:W-:Y:S01]  /*7730*/  MUFU.EX2 R229, R4 ;  /* 0x0000000400e57308 */ /* 0x0003e20000000800 */
[----:B--2---:R-:W-:Y:S01]  /*7740*/  F2FP.F16.F32.PACK_AB R6, R228, R226 ;  /* 0x000000e2e406723e */ /* 0x004fe200000000ff */
[----:B-1----:R-:W-:Y:S01]  /*7750*/  FFMA.FTZ R4, R13, UR9, -R2 ;  /* 0x000000090d047c23 */ /* 0x002fe20008010802 */
[----:B------:R-:W-:-:S05]  /*7760*/  F2FP.F16.F32.PACK_AB R13, R230, R190 ;  /* 0x000000bee60d723e */ /* 0x000fca00000000ff */
[----:B------:R1:W-:Y:S02]  /*7770*/  MUFU.EX2 R181, R4 ;  /* 0x0000000400b57308 */ /* 0x0003e40000000800 */
[----:B-1----:R-:W-:-:S06]  /*7780*/  FFMA.FTZ R4, R65, UR9, -R2 ;  /* 0x0000000941047c23 */ /* 0x002fcc0008010802 */
[----:B------:R1:W2:Y:S02]  /*7790*/  MUFU.EX2 R223, R4 ;  /* 0x0000000400df7308 */ /* 0x0002a40000000800 */
[----:B-1----:R-:W-:Y:S01]  /*77a0*/  FFMA.FTZ R4, R55, UR9, -R2 ;  /* 0x0000000937047c23 */ /* 0x002fe20008010802 */
[----:B--2---:R-:W-:-:S05]  /*77b0*/  F2FP.F16.F32.PACK_AB R5, R223, R181 ;  /* 0x000000b5df05723e */ /* 0x004fca00000000ff */
[----:B------:R1:W2:Y:S02]  /*77c0*/  MUFU.EX2 R225, R4 ;  /* 0x0000000400e17308 */ /* 0x0002a40000000800 */
[----:B-1----:R-:W-:Y:S02]  /*77d0*/  FSEL R4, R170, RZ, P0 ;  /* 0x000000ffaa047208 */ /* 0x002fe40000000000 */
[----:B--2---:R-:W-:Y:S02]  /*77e0*/  F2FP.F16.F32.PACK_AB R7, R224, R225 ;  /* 0x000000e1e007723e */ /* 0x004fe400000000ff */
[----:B------:R-:W-:Y:S01]  /*77f0*/  ISETP.GE.AND P0, PT, R209, 0x3, PT ;  /* 0x00000003d100780c */ /* 0x000fe20003f06270 */
        /* <DEDUP_REMOVED lines=9> */
[----:B------:R-:W-:Y:S01]  /*7890*/  FSEL R3, R176, RZ, P2 ;  /* 0x000000ffb0037208 */ /* 0x000fe20001000000 */
[-C--:B------:R-:W-:Y:S01]  /*78a0*/  FMUL.FTZ R82, R82, R68.reuse ;  /* 0x0000004452527220 */ /* 0x080fe20000410000 */
[-C--:B------:R-:W-:Y:S01]  /*78b0*/  FMUL.FTZ R83, R83, R68.reuse ;  /* 0x0000004453537220 */ /* 0x080fe20000410000 */
[----:B------:R-:W-:Y:S01]  /*78c0*/  FMUL.FTZ R4, R4, UR9 ;  /* 0x0000000904047c20 */ /* 0x000fe20008410000 */
[-C--:B------:R-:W-:Y:S01]  /*78d0*/  FMUL.FTZ R110, R110, R68.reuse ;  /* 0x000000446e6e7220 */ /* 0x080fe20000410000 */
[----:B------:R-:W-:Y:S01]  /*78e0*/  FADD.FTZ R3, R69, -R3 ;  /* 0x8000000345037221 */ /* 0x000fe20000010000 */
[-C--:B------:R-:W-:Y:S01]  /*78f0*/  FMUL.FTZ R111, R111, R68.reuse ;  /* 0x000000446f6f7220 */ /* 0x080fe20000410000 */
[----:B------:R1:W2:Y:S01]  /*7900*/  MUFU.EX2 R19, R4 ;  /* 0x0000000400137308 */ /* 0x0002a20000000800 */
[-C--:B------:R-:W-:Y:S01]  /*7910*/  FMUL.FTZ R118, R118, R68.reuse ;  /* 0x0000004476767220 */ /* 0x080fe20000410000 */
[----:B------:R-:W-:Y:S01]  /*7920*/  FMUL.FTZ R3, R3, UR9 ;  /* 0x0000000903037c20 */ /* 0x000fe20008410000 */
[-C--:B------:R-:W-:Y:S01]  /*7930*/  FMUL.FTZ R119, R119, R68.reuse ;  /* 0x0000004477777220 */ /* 0x080fe20000410000 */
[-C--:B------:R-:W-:Y:S01]  /*7940*/  FMUL.FTZ R126, R126, R68.reuse ;  /* 0x000000447e7e7220 */ /* 0x080fe20000410000 */
[-C--:B------:R-:W-:Y:S01]  /*7950*/  FMUL.FTZ R127, R127, R68.reuse ;  /* 0x000000447f7f7220 */ /* 0x080fe20000410000 */
[-C--:B------:R-:W-:Y:S01]  /*7960*/  FMUL.FTZ R134, R134, R68.reuse ;  /* 0x0000004486867220 */ /* 0x080fe20000410000 */
[-C--:B------:R-:W-:Y:S01]  /*7970*/  FMUL.FTZ R135, R135, R68.reuse ;  /* 0x0000004487877220 */ /* 0x080fe20000410000 */
[----:B------:R3:W4:Y:S01]  /*7980*/  MUFU.EX2 R18, R3 ;  /* 0x0000000300127308 */ /* 0x0007220000000800 */
[-C--:B------:R-:W-:Y:S01]  /*7990*/  FMUL.FTZ R142, R142, R68.reuse ;  /* 0x000000448e8e7220 */ /* 0x080fe20000410000 */
[----:B------:R-:W-:Y:S01]  /*79a0*/  FMUL.FTZ R143, R143, R68 ;  /* 0x000000448f8f7220 */ /* 0x000fe20000410000 */
[----:B------:R-:W-:-:S02]  /*79b0*/  MOV R70, R150 ;  /* 0x0000009600467202 */ /* 0x000fc40000000f00 */
[----:B------:R-:W-:Y:S02]  /*79c0*/  MOV R69, R149 ;  /* 0x0000009500457202 */ /* 0x000fe40000000f00 */
[----:B-1----:R-:W-:Y:S01]  /*79d0*/  F2FP.F16.F32.PACK_AB R4, R227, R186 ;  /* 0x000000bae304723e */ /* 0x002fe200000000ff */
[-C--:B--2---:R-:W-:Y:S01]  /*79e0*/  FMUL.FTZ R84, R84, R19.reuse ;  /* 0x0000001354547220 */ /* 0x084fe20000410000 */
[----:B------:R-:W-:Y:S01]  /*79f0*/  F2FP.F16.F32.PACK_AB R12, R69, R70 ;  /* 0x00000046450c723e */ /* 0x000fe200000000ff */
[-C--:B------:R-:W-:Y:S01]  /*7a00*/  FMUL.FTZ R85, R85, R19.reuse ;  /* 0x0000001355557220 */ /* 0x080fe20000410000 */
[-C--:B------:R-:W-:Y:S01]  /*7a10*/  FMUL.FTZ R88, R88, R19.reuse ;  /* 0x0000001358587220 */ /* 0x080fe20000410000 */
[-C--:B------:R-:W-:Y:S01]  /*7a20*/  FMUL.FTZ R89, R89, R19.reuse ;  /* 0x0000001359597220 */ /* 0x080fe20000410000 */
[----:B------:R-:W-:Y:S01]  /*7a30*/  FMUL.FTZ R96, R96, R19 ;  /* 0x0000001360607220 */ /* 0x000fe20000410000 */
[C---:B------:R-:W-:Y:S01]  /*7a40*/  HMMA.16816.F32 R52, R4.reuse, R22, R92 ;  /* 0x000000160434723c */ /* 0x040fe2000000185c */
[--C-:B---3--:R-:W-:Y:S01]  /*7a50*/  FFMA.FTZ R3, R56, UR9, -R16.reuse ;  /* 0x0000000938037c23 */ /* 0x108fe20008010810 */
[-C--:B----4-:R-:W-:Y:S01]  /*7a60*/  FMUL.FTZ R86, R86, R18.reuse ;  /* 0x0000001256567220 */ /* 0x090fe20000410000 */
[-C--:B------:R-:W-:Y:S01]  /*7a70*/  FMUL.FTZ R87, R87, R18.reuse ;  /* 0x0000001257577220 */ /* 0x080fe20000410000 */
[-C--:B------:R-:W-:Y:S01]  /*7a80*/  FMUL.FTZ R90, R90, R18.reuse ;  /* 0x000000125a5a7220 */ /* 0x080fe20000410000 */
[----:B------:R1:W-:Y:S01]  /*7a90*/  MUFU.EX2 R167, R3 ;  /* 0x0000000300a77308 */ /* 0x0003e20000000800 */
[C---:B------:R-:W-:Y:S01]  /*7aa0*/  HMMA.16816.F32 R48, R4.reuse, R24, R100 ;  /* 0x000000180430723c */ /* 0x040fe20000001864 */
[----:B------:R-:W-:Y:S01]  /*7ab0*/  MOV R95, R79 ;  /* 0x0000004f005f7202 */ /* 0x000fe20000000f00 */
[----:B------:R-:W-:Y:S01]  /*7ac0*/  FMUL.FTZ R91, R91, R18 ;  /* 0x000000125b5b7220 */ /* 0x000fe20000410000 */
[----:B------:R-:W-:Y:S01]  /*7ad0*/  MOV R93, R78 ;  /* 0x0000004e005d7202 */ /* 0x000fe20000000f00 */
[----:B------:R-:W-:Y:S01]  /*7ae0*/  FMUL.FTZ R97, R97, R19 ;  /* 0x0000001361617220 */ /* 0x000fe20000410000 */
[----:B------:R-:W-:Y:S01]  /*7af0*/  MOV R92, R77 ;  /* 0x0000004d005c7202 */ /* 0x000fe20000000f00 */
[C---:B------:R-:W-:Y:S01]  /*7b00*/  HMMA.16816.F32 R148, R4.reuse, R20, R80 ;  /* 0x000000140494723c */ /* 0x040fe20000001850 */
[----:B------:R-:W-:Y:S01]  /*7b10*/  MOV R103, R63 ;  /* 0x0000003f00677202 */ /* 0x000fe20000000f00 */
[----:B------:R-:W-:Y:S01]  /*7b20*/  FMUL.FTZ R98, R98, R18 ;  /* 0x0000001262627220 */ /* 0x000fe20000410000 */
[----:B------:R-:W-:Y:S01]  /*7b30*/  MOV R94, R160 ;  /* 0x000000a0005e7202 */ /* 0x000fe20000000f00 */
[-C--:B------:R-:W-:Y:S01]  /*7b40*/  FMUL.FTZ R99, R99, R18.reuse ;  /* 0x0000001263637220 */ /* 0x080fe20000410000 */
[----:B------:R-:W-:Y:S01]  /*7b50*/  FMUL.FTZ R104, R104, R19 ;  /* 0x0000001368687220 */ /* 0x000fe20000410000 */
[C---:B------:R-:W-:Y:S01]  /*7b60*/  HMMA.16816.F32 R76, R4.reuse, R26, R108 ;  /* 0x0000001a044c723c */ /* 0x040fe2000000186c */
[----:B------:R-:W-:Y:S01]  /*7b70*/  F2FP.F16.F32.PACK_AB R14, R94, R95 ;  /* 0x0000005f5e0e723e */ /* 0x000fe200000000ff */
[-C--:B------:R-:W-:Y:S01]  /*7b80*/  FMUL.FTZ R105, R105, R19.reuse ;  /* 0x0000001369697220 */ /* 0x080fe20000410000 */
[-C--:B------:R-:W-:Y:S01]  /*7b90*/  FMUL.FTZ R106, R106, R18.reuse ;  /* 0x000000126a6a7220 */ /* 0x080fe20000410000 */
[----:B-1----:R-:W-:Y:S01]  /*7ba0*/  FFMA.FTZ R3, R57, UR9, -R16 ;  /* 0x0000000939037c23 */ /* 0x002fe20008010810 */
[-C--:B------:R-:W-:Y:S01]  /*7bb0*/  FMUL.FTZ R107, R107, R18.reuse ;  /* 0x000000126b6b7220 */ /* 0x080fe20000410000 */
[C---:B------:R-:W-:Y:S01]  /*7bc0*/  HMMA.16816.F32 R72, R4.reuse, R32, R116 ;  /* 0x000000200448723c */ /* 0x040fe20000001874 */
[-C--:B------:R-:W-:Y:S01]  /*7bd0*/  FMUL.FTZ R128, R128, R19.reuse ;  /* 0x0000001380807220 */ /* 0x080fe20000410000 */
[----:B------:R1:W2:Y:S01]  /*7be0*/  MUFU.EX2 R166, R3 ;  /* 0x0000000300a67308 */ /* 0x0002a20000000800 */
        /* <DEDUP_REMOVED lines=15> */
[----:B------:R-:W-:Y:S01]  /*7ce0*/  HMMA.16816.F32 R60, R4, R42, R140 ;  /* 0x0000002a043c723c */ /* 0x000fe2000000188c */
[----:B-1----:R-:W-:Y:S01]  /*7cf0*/  FFMA.FTZ R3, R152, UR9, -R2 ;  /* 0x0000000998037c23 */ /* 0x002fe20008010802 */
[-C--:B------:R-:W-:Y:S01]  /*7d00*/  FMUL.FTZ R122, R122, R18.reuse ;  /* 0x000000127a7a7220 */ /* 0x080fe20000410000 */
[----:B------:R-:W-:-:S02]  /*7d10*/  FMUL.FTZ R123, R123, R18 ;  /* 0x000000127b7b7220 */ /* 0x000fc40000410000 */
[----:B------:R1:W-:Y:S01]  /*7d20*/  MUFU.EX2 R218, R3 ;  /* 0x0000000300da7308 */ /* 0x0003e20000000800 */
[----:B------:R-:W-:Y:S01]  /*7d30*/  HMMA.16816.F32 R44, R12, R20, R84 ;  /* 0x000000140c2c723c */ /* 0x000fe20000001854 */
[----:B------:R-:W-:Y:S01]  /*7d40*/  FFMA.FTZ R4, R145, UR9, -R2 ;  /* 0x0000000991047c23 */ /* 0x000fe20008010802 */
[----:B--2---:R-:W-:-:S04]  /*7d50*/  F2FP.F16.F32.PACK_AB R6, R166, R167 ;  /* 0x000000a7a606723e */ /* 0x004fc800000000ff */
[C---:B------:R-:W-:Y:S01]  /*7d60*/  HMMA.16816.F32 R88, R12.reuse, R22, R88 ;  /* 0x000000160c58723c */ /* 0x040fe20000001858 */
[----:B------:R2:W-:Y:S01]  /*7d70*/  MUFU.EX2 R160, R4 ;  /* 0x0000000400a07308 */ /* 0x0005e20000000800 */
[----:B------:R-:W-:Y:S04]  /*7d80*/  LDSM.16.MT88.4 R20, [R195+0x6800] ;  /* 0x00680000c314783b */ /* 0x000fe80000004200 */
[----:B------:R-:W-:Y:S01]  /*7d90*/  HMMA.16816.F32 R96, R12, R24, R96 ;  /* 0x000000180c60723c */ /* 0x000fe20000001860 */
[----:B-1----:R-:W-:-:S05]  /*7da0*/  FFMA.FTZ R3, R144, UR9, -R2 ;  /* 0x0000000990037c23 */ /* 0x002fca0008010802 */
[----:B------:R-:W-:Y:S01]  /*7db0*/  HMMA.16816.F32 R104, R12, R26, R104 ;  /* 0x0000001a0c68723c */ /* 0x000fe20000001868 */
[----:B------:R-:W1:Y:S01]  /*7dc0*/  LDSM.16.MT88.4 R24, [R196+0x6800] ;  /* 0x00680000c418783b */ /* 0x000e620000004200 */
[----:B------:R3:W4:Y:S01]  /*7dd0*/  MUFU.EX2 R161, R3 ;  /* 0x0000000300a17308 */ /* 0x0007220000000800 */
[----:B--2---:R-:W-:-:S03]  /*7de0*/  F2FP.F16.F32.PACK_AB R4, R222, R229 ;  /* 0x000000e5de04723e */ /* 0x004fc600000000ff */
[C---:B------:R-:W-:Y:S06]  /*7df0*/  HMMA.16816.F32 R128, R12.reuse, R40, R128 ;  /* 0x000000280c80723c */ /* 0x040fec0000001880 */
[----:B------:R-:W-:Y:S01]  /*7e00*/  HMMA.16816.F32 R136, R12, R42, R136 ;  /* 0x0000002a0c88723c */ /* 0x000fe20000001888 */
[----:B---3--:R-:W-:Y:S01]  /*7e10*/  FFMA.FTZ R3, R58, UR9, -R2 ;  /* 0x000000093a037c23 */ /* 0x008fe20008010802 */
[----:B----4-:R-:W-:-:S04]  /*7e20*/  F2FP.F16.F32.PACK_AB R5, R161, R218 ;  /* 0x000000daa105723e */ /* 0x010fc800000000ff */
[C---:B------:R-:W-:Y:S01]  /*7e30*/  HMMA.16816.F32 R112, R12.reuse, R32, R112 ;  /* 0x000000200c70723c */ /* 0x040fe20000001870 */
[----:B------:R2:W3:Y:S05]  /*7e40*/  MUFU.EX2 R159, R3 ;  /* 0x00000003009f7308 */ /* 0x0004ea0000000800 */
[----:B------:R-:W-:Y:S01]  /*7e50*/  HMMA.16816.F32 R120, R12, R34, R120 ;  /* 0x000000220c78723c */ /* 0x000fe20000001878 */
[----:B------:R-:W-:Y:S01]  /*7e60*/  LDSM.16.MT88.4 R32, [R196+0x7000] ;  /* 0x00700000c420783b */ /* 0x000fe20000004200 */
[--C-:B--2---:R-:W-:Y:S01]  /*7e70*/  FFMA.FTZ R3, R153, UR9, -R0.reuse ;  /* 0x0000000999037c23 */ /* 0x104fe20008010800 */
[----:B------:R-:W-:Y:S01]  /*7e80*/  FFMA.FTZ R0, R154, UR9, -R0 ;  /* 0x000000099a007c23 */ /* 0x000fe20008010800 */
[----:B---3--:R-:W-:-:S02]  /*7e90*/  F2FP.F16.F32.PACK_AB R7, R159, R160 ;  /* 0x000000a09f07723e */ /* 0x008fc400000000ff */
[----:B------:R2:W-:Y:S05]  /*7ea0*/  MUFU.EX2 R220, R3 ;  /* 0x0000000300dc7308 */ /* 0x0005ea0000000800 */
[C---:B------:R-:W-:Y:S03]  /*7eb0*/  HMMA.16816.F32 R56, R4.reuse, R28, R148 ;  /* 0x0000001c0438723c */ /* 0x040fe60000001894 */
[----:B------:R3:W-:Y:S03]  /*7ec0*/  MUFU.EX2 R219, R0 ;  /* 0x0000000000db7308 */ /* 0x0007e60000000800 */
[C---:B------:R-:W-:Y:S06]  /*7ed0*/  HMMA.16816.F32 R52, R4.reuse, R30, R52 ;  /* 0x0000001e0434723c */ /* 0x040fec0000001834 */
[----:B-1----:R-:W-:Y:S01]  /*7ee0*/  HMMA.16816.F32 R48, R4, R24, R48 ;  /* 0x000000180430723c */ /* 0x002fe20000001830 */
[----:B--2---:R-:W-:-:S05]  /*7ef0*/  MOV R3, R70 ;  /* 0x0000004600037202 */ /* 0x004fca0000000f00 */
[----:B------:R-:W-:Y:S01]  /*7f00*/  HMMA.16816.F32 R76, R4, R26, R76 ;  /* 0x0000001a044c723c */ /* 0x000fe2000000184c */
[----:B---3--:R-:W-:-:S04]  /*7f10*/  FFMA.FTZ R0, R175, UR9, -R17 ;  /* 0x00000009af007c23 */ /* 0x008fc80008010811 */
[----:B------:R1:W-:Y:S01]  /*7f20*/  MUFU.EX2 R212, R0 ;  /* 0x0000000000d47308 */ /* 0x0003e20000000800 */
[C---:B------:R-:W-:Y:S06]  /*7f30*/  HMMA.16816.F32 R80, R4.reuse, R20, R80 ;  /* 0x000000140450723c */ /* 0x040fec0000001850 */
[C---:B------:R-:W-:Y:S06]  /*7f40*/  HMMA.16816.F32 R60, R4.reuse, R22, R60 ;  /* 0x00000016043c723c */ /* 0x040fec000000183c */
[----:B------:R-:W-:Y:S01]  /*7f50*/  HMMA.16816.F32 R72, R4, R36, R72 ;  /* 0x000000240448723c */ /* 0x000fe20000001848 */
[----:B-1----:R-:W-:-:S05]  /*7f60*/  FFMA.FTZ R0, R158, UR9, -R17 ;  /* 0x000000099e007c23 */ /* 0x002fca0008010811 */
[----:B------:R-:W-:Y:S01]  /*7f70*/  HMMA.16816.F32 R64, R4, R38, R64 ;  /* 0x000000260440723c */ /* 0x000fe20000001840 */
[----:B------:R1:W2:Y:S02]  /*7f80*/  MUFU.EX2 R175, R0 ;  /* 0x0000000000af7308 */ /* 0x0002a40000000800 */
[----:B-1----:R-:W-:Y:S01]  /*7f90*/  FFMA.FTZ R0, R155, UR9, -R17 ;  /* 0x000000099b007c23 */ /* 0x002fe20008010811 */
[----:B--2---:R-:W-:-:S05]  /*7fa0*/  F2FP.F16.F32.PACK_AB R13, R175, R212 ;  /* 0x000000d4af0d723e */ /* 0x004fca00000000ff */
        /* <DEDUP_REMOVED lines=9> */
[----:B------:R-:W-:-:S05]  /*8040*/  MOV R162, R92 ;  /* 0x0000005c00a27202 */ /* 0x000fca0000000f00 */
[----:B------:R1:W2:Y:S01]  /*8050*/  MUFU.EX2 R155, R0 ;  /* 0x00000000009b7308 */ /* 0x0002a20000000800 */
[----:B------:R-:W-:-:S07]  /*8060*/  F2FP.F16.F32.PACK_AB R12, R162, R93 ;  /* 0x0000005da20c723e */ /* 0x000fce00000000ff */
[C---:B------:R-:W-:Y:S06]  /*8070*/  HMMA.16816.F32 R44, R12.reuse, R28, R44 ;  /* 0x0000001c0c2c723c */ /* 0x040fec000000182c */
[C---:B------:R-:W-:Y:S01]  /*8080*/  HMMA.16816.F32 R40, R12.reuse, R30, R88 ;  /* 0x0000001e0c28723c */ /* 0x040fe20000001858 */
[----:B------:R-:W3:Y:S01]  /*8090*/  LDSM.16.MT88.4 R28, [R193+0x7000] ;  /* 0x00700000c11c783b */ /* 0x000ee20000004200 */
[----:B-1----:R-:W-:Y:S01]  /*80a0*/  FFMA.FTZ R0, R165, UR9, -R16 ;  /* 0x00000009a5007c23 */ /* 0x002fe20008010810 */
[----:B------:R-:W-:Y:S02]  /*80b0*/  MOV R165, R93 ;  /* 0x0000005d00a57202 */ /* 0x000fe40000000f00 */
[----:B------:R-:W-:Y:S01]  /*80c0*/  LDSM.16.MT88.4 R88, [R193+0x7800] ;  /* 0x00780000c158783b */ /* 0x000fe20000004200 */
[----:B------:R-:W-:Y:S01]  /*80d0*/  HMMA.16816.F32 R96, R12, R24, R96 ;  /* 0x000000180c60723c */ /* 0x000fe20000001860 */
[----:B------:R1:W-:Y:S01]  /*80e0*/  MUFU.EX2 R154, R0 ;  /* 0x00000000009a7308 */ /* 0x0003e20000000800 */
[----:B--2---:R-:W-:-:S04]  /*80f0*/  F2FP.F16.F32.PACK_AB R4, R155, R156 ;  /* 0x0000009c9b04723e */ /* 0x004fc800000000ff */
[C---:B------:R-:W-:Y:S01]  /*8100*/  HMMA.16816.F32 R84, R12.reuse, R26, R104 ;  /* 0x0000001a0c54723c */ /* 0x040fe20000001868 */
[----:B------:R-:W2:Y:S04]  /*8110*/  LDSM.16.MT88.4 R24, [R194+0x7000] ;  /* 0x00700000c218783b */ /* 0x000ea80000004200 */
[----:B------:R-:W-:Y:S01]  /*8120*/  LDSM.16.MT88.4 R104, [R196+0x7800] ;  /* 0x00780000c468783b */ /* 0x000fe20000004200 */
[----:B------:R-:W-:Y:S01]  /*8130*/  HMMA.16816.F32 R128, R12, R20, R128 ;  /* 0x000000140c80723c */ /* 0x000fe20000001880 */
[----:B-1----:R-:W-:-:S05]  /*8140*/  FFMA.FTZ R0, R164, UR9, -R16 ;  /* 0x00000009a4007c23 */ /* 0x002fca0008010810 */
[C---:B------:R-:W-:Y:S01]  /*8150*/  HMMA.16816.F32 R136, R12.reuse, R22, R136 ;  /* 0x000000160c88723c */ /* 0x040fe20000001888 */
[----:B------:R-:W1:Y:S01]  /*8160*/  LDSM.16.MT88.4 R20, [R195+0x7000] ;  /* 0x00700000c314783b */ /* 0x000e620000004200 */
[----:B------:R-:W-:Y:S01]  /*8170*/  MOV R164, R94 ;  /* 0x0000005e00a47202 */ /* 0x000fe20000000f00 */
[----:B------:R4:W5:Y:S03]  /*8180*/  MUFU.EX2 R153, R0 ;  /* 0x0000000000997308 */ /* 0x0009660000000800 */
[----:B------:R-:W-:Y:S01]  /*8190*/  HMMA.16816.F32 R112, R12, R36, R112 ;  /* 0x000000240c70723c */ /* 0x000fe20000001870 */
[----:B----4-:R-:W-:Y:S01]  /*81a0*/  FFMA.FTZ R0, R169, UR9, -R2 ;  /* 0x00000009a9007c23 */ /* 0x010fe20008010802 */
[----:B------:R-:W-:-:S04]  /*81b0*/  MOV R169, R95 ;  /* 0x0000005f00a97202 */ /* 0x000fc80000000f00 */
[----:B------:R-:W-:Y:S01]  /*81c0*/  HMMA.16816.F32 R92, R12, R38, R120 ;  /* 0x000000260c5c723c */ /* 0x000fe20000001878 */
[----:B------:R4:W-:Y:S01]  /*81d0*/  MUFU.EX2 R152, R0 ;  /* 0x0000000000987308 */ /* 0x0009e20000000800 */
[----:B-----5:R-:W-:Y:S01]  /*81e0*/  F2FP.F16.F32.PACK_AB R6, R153, R154 ;  /* 0x0000009a9906723e */ /* 0x020fe200000000ff */
[----:B------:R-:W-:Y:S04]  /*81f0*/  LDSM.16.MT88.4 R120, [R194+0x7800] ;  /* 0x00780000c278783b */ /* 0x000fe80000004200 */
[----:B------:R-:W-:Y:S02]  /*8200*/  F2FP.F16.F32.PACK_AB R12, R235, R237 ;  /* 0x000000edeb0c723e */ /* 0x000fe400000000ff */
[----:B------:R-:W-:Y:S01]  /*8210*/  F2FP.F16.F32.PACK_AB R14, R233, R234 ;  /* 0x000000eae90e723e */ /* 0x000fe200000000ff */
[----:B----4-:R-:W-:Y:S01]  /*8220*/  FFMA.FTZ R0, R168, UR9, -R2 ;  /* 0x00000009a8007c23 */ /* 0x010fe20008010802 */
[----:B------:R-:W-:-:S03]  /*8230*/  MOV R168, R69 ;  /* 0x0000004500a87202 */ /* 0x000fc60000000f00 */
[----:B------:R4:W5:Y:S02]  /*8240*/  MUFU.EX2 R151, R0 ;  /* 0x0000000000977308 */ /* 0x0009640000000800 */
[----:B----4-:R-:W-:Y:S01]  /*8250*/  FFMA.FTZ R0, R146, UR9, -R2 ;  /* 0x0000000992007c23 */ /* 0x010fe20008010802 */
[----:B-----5:R-:W-:-:S05]  /*8260*/  F2FP.F16.F32.PACK_AB R5, R151, R152 ;  /* 0x000000989705723e */ /* 0x020fca00000000ff */
[----:B------:R4:W-:Y:S02]  /*8270*/  MUFU.EX2 R150, R0 ;  /* 0x0000000000967308 */ /* 0x0009e40000000800 */
[----:B----4-:R-:W-:-:S06]  /*8280*/  FFMA.FTZ R0, R147, UR9, -R2 ;  /* 0x0000000993007c23 */ /* 0x010fcc0008010802 */
[----:B------:R4:W5:Y:S02]  /*8290*/  MUFU.EX2 R149, R0 ;  /* 0x0000000000957308 */ /* 0x0009640000000800 */
[----:B----4-:R-:W-:Y:S01]  /*82a0*/  FFMA.FTZ R0, R182, UR9, -R17 ;  /* 0x00000009b6007c23 */ /* 0x010fe20008010811 */
[----:B-----5:R-:W-:-:S05]  /*82b0*/  F2FP.F16.F32.PACK_AB R7, R149, R150 ;  /* 0x000000969507723e */ /* 0x020fca00000000ff */
[----:B------:R4:W-:Y:S02]  /*82c0*/  MUFU.EX2 R148, R0 ;  /* 0x0000000000947308 */ /* 0x0009e40000000800 */
[C---:B---3--:R-:W-:Y:S06]  /*82d0*/  HMMA.16816.F32 R56, R4.reuse, R28, R56 ;  /* 0x0000001c0438723c */ /* 0x048fec0000001838 */
[C---:B------:R-:W-:Y:S06]  /*82e0*/  HMMA.16816.F32 R52, R4.reuse, R30, R52 ;  /* 0x0000001e0434723c */ /* 0x040fec0000001834 */
[----:B------:R-:W-:Y:S01]  /*82f0*/  HMMA.16816.F32 R100, R4, R32, R48 ;  /* 0x000000200464723c */ /* 0x000fe20000001830 */
[----:B----4-:R-:W-:-:S04]  /*8300*/  FFMA.FTZ R0, R183, UR9, -R17 ;  /* 0x00000009b7007c23 */ /* 0x010fc80008010811 */
[----:B------:R3:W4:Y:S01]  /*8310*/  MUFU.EX2 R144, R0 ;  /* 0x0000000000907308 */ /* 0x0007220000000800 */
[C---:B------:R-:W-:Y:S06]  /*8320*/  HMMA.16816.F32 R76, R4.reuse, R34, R76 ;  /* 0x00000022044c723c */ /* 0x040fec000000184c */
[C---:B--2---:R-:W-:Y:S06]  /*8330*/  HMMA.16816.F32 R72, R4.reuse, R24, R72 ;  /* 0x000000180448723c */ /* 0x044fec0000001848 */
[----:B------:R-:W-:Y:S01]  /*8340*/  HMMA.16816.F32 R64, R4, R26, R64 ;  /* 0x0000001a0440723c */ /* 0x000fe20000001840 */
[----:B---3--:R-:W-:Y:S01]  /*8350*/  FFMA.FTZ R0, R188, UR9, -R17 ;  /* 0x00000009bc007c23 */ /* 0x008fe20008010811 */
[----:B----4-:R-:W-:-:S04]  /*8360*/  F2FP.F16.F32.PACK_AB R13, R144, R148 ;  /* 0x00000094900d723e */ /* 0x010fc800000000ff */
[C---:B-1----:R-:W-:Y:S01]  /*8370*/  HMMA.16816.F32 R132, R4.reuse, R20, R80 ;  /* 0x000000140484723c */ /* 0x042fe20000001850 */
[----:B------:R1:W-:Y:S05]  /*8380*/  MUFU.EX2 R147, R0 ;  /* 0x0000000000937308 */ /* 0x0003ea0000000800 */
[----:B------:R-:W-:Y:S01]  /*8390*/  HMMA.16816.F32 R60, R4, R22, R60 ;  /* 0x00000016043c723c */ /* 0x000fe2000000183c */
[----:B------:R-:W2:Y:S01]  /*83a0*/  LDSM.16.MT88.4 R4, [R195+0x7800] ;  /* 0x00780000c304783b */ /* 0x000ea20000004200 */
[----:B-1----:R-:W-:-:S04]  /*83b0*/  FFMA.FTZ R0, R189, UR9, -R17 ;  /* 0x00000009bd007c23 */ /* 0x002fc80008010811 */
[----:B------:R1:W3:Y:S02]  /*83c0*/  MUFU.EX2 R146, R0 ;  /* 0x0000000000927308 */ /* 0x0002e40000000800 */
[----:B-1----:R-:W-:Y:S01]  /*83d0*/  FFMA.FTZ R0, R184, UR9, -R17 ;  /* 0x00000009b8007c23 */ /* 0x002fe20008010811 */
[----:B---3--:R-:W-:-:S05]  /*83e0*/  F2FP.F16.F32.PACK_AB R15, R146, R147 ;  /* 0x00000093920f723e */ /* 0x008fca00000000ff */
[----:B------:R1:W-:Y:S02]  /*83f0*/  MUFU.EX2 R145, R0 ;  /* 0x0000000000917308 */ /* 0x0003e40000000800 */
[C---:B------:R-:W-:Y:S06]  /*8400*/  HMMA.16816.F32 R44, R12.reuse, R28, R44 ;  /* 0x0000001c0c2c723c */ /* 0x040fec000000182c */
[C---:B------:R-:W-:Y:S06]  /*8410*/  HMMA.16816.F32 R40, R12.reuse, R30, R40 ;  /* 0x0000001e0c28723c */ /* 0x040fec0000001828 */
[----:B------:R-:W-:Y:S01]  /*8420*/  HMMA.16816.F32 R112, R12, R24, R112 ;  /* 0x000000180c70723c */ /* 0x000fe20000001870 */
[----:B-1----:R-:W-:-:S04]  /*8430*/  FFMA.FTZ R0, R185, UR9, -R17 ;  /* 0x00000009b9007c23 */ /* 0x002fc80008010811 */
[----:B------:R1:W3:Y:S01]  /*8440*/  MUFU.EX2 R70, R0 ;  /* 0x0000000000467308 */ /* 0x0002e20000000800 */
[C---:B------:R-:W-:Y:S06]  /*8450*/  HMMA.16816.F32 R128, R12.reuse, R20, R128 ;  /* 0x000000140c80723c */ /* 0x040fec0000001880 */
[C---:B------:R-:W-:Y:S06]  /*8460*/  HMMA.16816.F32 R96, R12.reuse, R32, R96 ;  /* 0x000000200c60723c */ /* 0x040fec0000001860 */
[----:B------:R-:W-:Y:S01]  /*8470*/  HMMA.16816.F32 R32, R12, R34, R84 ;  /* 0x000000220c20723c */ /* 0x000fe20000001854 */
[----:B-1----:R-:W-:-:S05]  /*8480*/  FFMA.FTZ R0, R221, UR9, -R16 ;  /* 0x00000009dd007c23 */ /* 0x002fca0008010810 */
[C---:B------:R-:W-:Y:S01]  /*8490*/  HMMA.16816.F32 R48, R12.reuse, R26, R92 ;  /* 0x0000001a0c30723c */ /* 0x040fe2000000185c */
[----:B------:R1:W-:Y:S05]  /*84a0*/  MUFU.EX2 R69, R0 ;  /* 0x0000000000457308 */ /* 0x0003ea0000000800 */
[----:B------:R-:W-:Y:S07]  /*84b0*/  HMMA.16816.F32 R20, R12, R22, R136 ;  /* 0x000000160c14723c */ /* 0x000fee0000001888 */
[----:B------:R-:W-:Y:S01]  /*84c0*/  FFMA.FTZ R12, R242, R71, R186 ;  /* 0x00000047f20c7223 */ /* 0x000fe200000100ba */
[----:B------:R-:W-:-:S02]  /*84d0*/  F2FP.F16.F32.PACK_AB R136, R238, R236 ;  /* 0x000000ecee88723e */ /* 0x000fc400000000ff */
[----:B---3--:R-:W-:Y:S02]  /*84e0*/  F2FP.F16.F32.PACK_AB R137, R70, R145 ;  /* 0x000000914689723e */ /* 0x008fe400000000ff */
[----:B------:R-:W-:Y:S01]  /*84f0*/  F2FP.F16.F32.PACK_AB R138, R219, R220 ;  /* 0x000000dcdb8a723e */ /* 0x000fe200000000ff */
[----:B-1----:R-:W-:-:S04]  /*8500*/  FFMA.FTZ R0, R213, UR9, -R16 ;  /* 0x00000009d5007c23 */ /* 0x002fc80008010810 */
        /* <DEDUP_REMOVED lines=11> */
[--C-:B-1----:R-:W-:Y:S01]  /*85c0*/  FFMA.FTZ R0, R217, UR9, -R2.reuse ;  /* 0x00000009d9007c23 */ /* 0x102fe20008010802 */
[----:B------:R-:W-:Y:S01]  /*85d0*/  FFMA.FTZ R2, R216, UR9, -R2 ;  /* 0x00000009d8027c23 */ /* 0x000fe20008010802 */
[----:B---3--:R-:W-:-:S04]  /*85e0*/  F2FP.F16.F32.PACK_AB R141, R29, R36 ;  /* 0x000000241d8d723e */ /* 0x008fc800000000ff */
[----:B------:R1:W-:Y:S08]  /*85f0*/  MUFU.EX2 R30, R0 ;  /* 0x00000000001e7308 */ /* 0x0003f00000000800 */
[----:B------:R3:W4:Y:S01]  /*8600*/  MUFU.EX2 R28, R2 ;  /* 0x00000002001c7308 */ /* 0x0007220000000800 */
[----:B-1----:R-:W-:-:S07]  /*8610*/  FFMA.FTZ R0, R207, UR9, -R17 ;  /* 0x00000009cf007c23 */ /* 0x002fce0008010811 */
[----:B------:R1:W-:Y:S01]  /*8620*/  MUFU.EX2 R24, R0 ;  /* 0x0000000000187308 */ /* 0x0003e20000000800 */
[----:B---3--:R-:W-:Y:S01]  /*8630*/  FFMA.FTZ R2, R240, R19, R3 ;  /* 0x00000013f0027223 */ /* 0x008fe20000010003 */
[----:B----4-:R-:W-:Y:S01]  /*8640*/  F2FP.F16.F32.PACK_AB R143, R28, R30 ;  /* 0x0000001e1c8f723e */ /* 0x010fe200000000ff */
[----:B------:R-:W-:Y:S01]  /*8650*/  FFMA.FTZ R3, R243, R68, R181 ;  /* 0x00000044f3037223 */ /* 0x000fe200000100b5 */
[----:B------:R-:W-:Y:S01]  /*8660*/  MOV R68, R171 ;  /* 0x000000ab00447202 */ /* 0x000fe20000000f00 */
[----:B------:R-:W-:-:S04]  /*8670*/  FADD.FTZ R13, R168, R2 ;  /* 0x00000002a80d7221 */ /* 0x000fc80000010000 */
[----:B--2---:R-:W-:Y:S01]  /*8680*/  HMMA.16816.F32 R132, R140, R4, R132 ;  /* 0x000000048c84723c */ /* 0x004fe20000001884 */
[----:B-1----:R-:W-:-:S05]  /*8690*/  FFMA.FTZ R0, R191, UR9, -R17 ;  /* 0x00000009bf007c23 */ /* 0x002fca0008010811 */
[C---:B------:R-:W-:Y:S01]  /*86a0*/  HMMA.16816.F32 R80, R140.reuse, R88, R56 ;  /* 0x000000588c50723c */ /* 0x040fe20000001838 */
[----:B------:R1:W2:Y:S05]  /*86b0*/  MUFU.EX2 R16, R0 ;  /* 0x0000000000107308 */ /* 0x0002aa0000000800 */
[C---:B------:R-:W-:Y:S06]  /*86c0*/  HMMA.16816.F32 R92, R140.reuse, R90, R52 ;  /* 0x0000005a8c5c723c */ /* 0x040fec0000001834 */
[C---:B------:R-:W-:Y:S06]  /*86d0*/  HMMA.16816.F32 R100, R140.reuse, R104, R100 ;  /* 0x000000688c64723c */ /* 0x040fec0000001864 */
[----:B------:R-:W-:Y:S01]  /*86e0*/  HMMA.16816.F32 R108, R140, R106, R76 ;  /* 0x0000006a8c6c723c */ /* 0x000fe2000000184c */
[----:B-1----:R-:W-:Y:S01]  /*86f0*/  FFMA.FTZ R0, R241, R18, R190 ;  /* 0x00000012f1007223 */ /* 0x002fe200000100be */
[----:B--2---:R-:W-:-:S03]  /*8700*/  F2FP.F16.F32.PACK_AB R139, R16, R24 ;  /* 0x00000018108b723e */ /* 0x004fc600000000ff */
        /* <DEDUP_REMOVED lines=25> */
[----:B------:R-:W-:-:S02]  /*88a0*/  FADD.FTZ R2, R166, R2 ;  /* 0x00000002a6027221 */ /* 0x000fc40000010000 */
        /* <DEDUP_REMOVED lines=38> */
[----:B------:R-:W-:-:S02]  /*8b10*/  MOV R0, R172 ;  /* 0x000000ac00007202 */ /* 0x000fc40000000f00 */
[----:B------:R-:W-:Y:S02]  /*8b20*/  MOV R69, R176 ;  /* 0x000000b000457202 */ /* 0x000fe40000000f00 */
[----:B------:R-:W-:Y:S01]  /*8b30*/  HMMA.16816.F32 R112, R136, R120, R112 ;  /* 0x000000788870723c */ /* 0x000fe20000001870 */
[----:B------:R-:W-:Y:S02]  /*8b40*/  MOV R70, R187 ;  /* 0x000000bb00467202 */ /* 0x000fe40000000f00 */
[----:B------:R-:W-:-:S03]  /*8b50*/  MOV R3, R170 ;  /* 0x000000aa00037202 */ /* 0x000fc60000000f00 */
[C---:B------:R-:W-:Y:S06]  /*8b60*/  HMMA.16816.F32 R88, R136.reuse, R90, R40 ;  /* 0x0000005a8858723c */ /* 0x040fec0000001828 */
[C---:B------:R-:W-:Y:S06]  /*8b70*/  HMMA.16816.F32 R104, R136.reuse, R106, R32 ;  /* 0x0000006a8868723c */ /* 0x040fec0000001820 */
[----:B------:R-:W-:Y:S06]  /*8b80*/  HMMA.16816.F32 R120, R136, R122, R48 ;  /* 0x0000007a8878723c */ /* 0x000fec0000001830 */
[-C--:B------:R-:W-:Y:S06]  /*8b90*/  HMMA.16816.F32 R140, R140, R6.reuse, R60 ;  /* 0x000000068c8c723c */ /* 0x080fec000000183c */
[----:B------:R-:W-:Y:S01]  /*8ba0*/  HMMA.16816.F32 R136, R136, R6, R20 ;  /* 0x000000068888723c */ /* 0x000fe20000001814 */
[----:B------:R-:W-:-:S08]  /*8bb0*/  NOP ;  /* 0x0000000000007918 */ /* 0x000fd00000000000 */
[----:B------:R-:W-:-:S15]  /*8bc0*/  @!P0 BRA `(.L_x_850) ;  /* 0x0000003800188947 */ /* 0x000fde0003800000 */
[----:B------:R-:W2:Y:S01]  /*8bd0*/  LDL.64 R162, [R1+0x20] ;  /* 0x0000200001a27983 */ /* 0x000ea20000100a00 */
[----:B------:R-:W-:Y:S01]  /*8be0*/  VIADD R175, R209, 0xfffffffd ;  /* 0xfffffffdd1af7836 */ /* 0x000fe20000000000 */
[----:B------:R-:W-:-:S04]  /*8bf0*/  DEPBAR.LE SB0, 0x0 ;  /* 0x000080000000791a */ /* 0x000fc80000000000 */
[----:B------:R-:W-:Y:S01]  /*8c00*/  SHF.R.S32.HI R0, RZ, 0x1f, R175 ;  /* 0x0000001fff007819 */ /* 0x000fe200000114af */
[-C--:B------:R-:W-:Y:S01]  /*8c10*/  IMAD.WIDE.U32 R2, R175, R210.reuse, RZ ;  /* 0x000000d2af027225 */ /* 0x080fe200078e00ff */
[----:B------:R-:W1:Y:S03]  /*8c20*/  S2R R221, SR_TID.X ;  /* 0x0000000000dd7919 */ /* 0x000e660000002100 */
[----:B------:R-:W-:-:S04]  /*8c30*/  IMAD R0, R0, R210, RZ ;  /* 0x000000d200007224 */ /* 0x000fc800078e02ff */
[----:B------:R-:W-:-:S04]  /*8c40*/  IMAD R4, R175, R211, R0 ;  /* 0x000000d3af047224 */ /* 0x000fc800078e0200 */
[----:B------:R-:W-:Y:S02]  /*8c50*/  IMAD.IADD R4, R3, 0x1, R4 ;  /* 0x0000000103047824 */ /* 0x000fe400078e0204 */
[----:B-1----:R-:W-:-:S05]  /*8c60*/  IMAD.SHL.U32 R221, R221, 0x2, RZ ;  /* 0x00000002dddd7824 */ /* 0x002fca00078e00ff */
[----:B------:R-:W-:Y:S01]  /*8c70*/  LOP3.LUT R221, R221, 0x6, RZ, 0xc0, !PT ;  /* 0x00000006dddd7812 */ /* 0x000fe200078ec0ff */
[----:B------:R-:W-:Y:S01]  /*8c80*/  BAR.SYNC.DEFER_BLOCKING 0x0 ;  /* 0x0000000000007b1d */ /* 0x000fe20000010000 */
[----:B--2---:R-:W-:-:S04]  /*8c90*/  LEA R0, P0, R2, R162, 0x6 ;  /* 0x000000a202007211 */ /* 0x004fc800078030ff */
[----:B------:R-:W-:Y:S02]  /*8ca0*/  LEA R6, P1, R0, UR6, 0x1 ;  /* 0x0000000600067c11 */ /* 0x000fe4000f8208ff */
[----:B------:R-:W-:Y:S02]  /*8cb0*/  LEA.HI.X R2, R2, R245, R4, 0x6, P0 ;  /* 0x000000f502027211 */ /* 0x000fe400000f3404 */
[-C--:B------:R-:W-:Y:S02]  /*8cc0*/  IADD3 R4, P0, R6, R173.reuse, RZ ;  /* 0x000000ad06047210 */ /* 0x080fe40007f1e0ff */
[----:B------:R-:W-:Y:S01]  /*8cd0*/  LEA.HI.X R7, R0, UR7, R2, 0x1, P1 ;  /* 0x0000000700077c11 */ /* 0x000fe200088f0c02 */
[----:B------:R-:W-:Y:S01]  /*8ce0*/  IMAD R0, R175, 0x40, R221 ;  /* 0x00000040af007824 */ /* 0x000fe200078e02dd */
[----:B------:R-:W-:-:S03]  /*8cf0*/  IADD3 R2, P1, R4, R173, RZ ;  /* 0x000000ad04027210 */ /* 0x000fc60007f3e0ff */
[--C-:B------:R-:W-:Y:S01]  /*8d00*/  IMAD.X R5, R7, 0x1, R174.reuse, P0 ;  /* 0x0000000107057824 */ /* 0x100fe200000e06ae */
[----:B------:R-:W-:Y:S01]  /*8d10*/  IADD3 R12, P0, R2, R173, RZ ;  /* 0x000000ad020c7210 */ /* 0x000fe20007f1e0ff */
[----:B------:R-:W-:Y:S01]  /*8d20*/  @!PT LDS RZ, [RZ] ;  /* 0x00000000fffff984 */ /* 0x000fe20000000800 */
[----:B------:R-:W-:Y:S01]  /*8d30*/  @!PT LDS RZ, [RZ] ;  /* 0x00000000fffff984 */ /* 0x000fe20000000800 */
[----:B------:R-:W-:Y:S01]  /*8d40*/  @!PT LDS RZ, [RZ] ;  /* 0x00000000fffff984 */ /* 0x000fe20000000800 */
[----:B------:R-:W-:Y:S01]  /*8d50*/  LDGSTS.E.BYPASS.LTC128B.128 [R208+0x6000], desc[UR12][R6.64] ;  /* 0x0600000006d07fae */ /* 0x000fe2000b901d4c */
[C---:B------:R-:W-:Y:S01]  /*8d60*/  ISETP.GE.AND P4, PT, R0.reuse, R11, PT ;  /* 0x0000000b0000720c */ /* 0x040fe20003f86270 */
[--C-:B------:R-:W-:Y:S01]  /*8d70*/  IMAD.X R3, R5, 0x1, R174.reuse, P1 ;  /* 0x0000000105037824 */ /* 0x100fe200008e06ae */
[C---:B------:R-:W-:Y:S01]  /*8d80*/  ISETP.GE.AND P5, PT, R0.reuse, R8, PT ;  /* 0x000000080000720c */ /* 0x040fe20003fa6270 */
[----:B------:R1:W-:Y:S02]  /*8d90*/  LDGSTS.E.BYPASS.LTC128B.128 [R208+0x6800], desc[UR12][R4.64] ;  /* 0x0680000004d07fae */ /* 0x0003e4000b901d4c */
[----:B------:R-:W-:Y:S02]  /*8da0*/  IMAD.X R13, R3, 0x1, R174, P0 ;  /* 0x00000001030d7824 */ /* 0x000fe400000e06ae */
[----:B------:R2:W-:Y:S04]  /*8db0*/  LDGSTS.E.BYPASS.LTC128B.128 [R208+0x7000], desc[UR12][R2.64] ;  /* 0x0700000002d07fae */ /* 0x0005e8000b901d4c */
[----:B------:R3:W-:Y:S04]  /*8dc0*/  LDGSTS.E.BYPASS.LTC128B.128 [R208+0x7800], desc[UR12][R12.64] ;  /* 0x078000000cd07fae */ /* 0x0007e8000b901d4c */
[----:B------:R-:W-:Y:S04]  /*8dd0*/  LDSM.16.M88.4 R36, [R199] ;  /* 0x00000000c724783b */ /* 0x000fe80000000200 */
[----:B------:R-:W-:Y:S04]  /*8de0*/  LDSM.16.M88.4 R32, [R199+0x2000] ;  /* 0x00200000c720783b */ /* 0x000fe80000000200 */
[----:B------:R-:W-:Y:S04]  /*8df0*/  LDSM.16.M88.4 R28, [R202] ;  /* 0x00000000ca1c783b */ /* 0x000fe80000000200 */
[----:B------:R-:W-:Y:S04]  /*8e00*/  LDSM.16.M88.4 R40, [R198+0x4000] ;  /* 0x00400000c628783b */ /* 0x000fe80000000200 */
[----:B-1----:R-:W3:Y:S01]  /*8e10*/  LDSM.16.M88.4 R4, [R192+0x4000] ;  /* 0x00400000c004783b */ /* 0x002ee20000000200 */
[----:B--2---:R-:W-:-:S03]  /*8e20*/  VIADD R2, R0, 0x1 ;  /* 0x0000000100027836 */ /* 0x004fc60000000000 */
[----:B------:R-:W1:Y:S01]  /*8e30*/  LDSM.16.M88.4 R24, [R202+0x2000] ;  /* 0x00200000ca18783b */ /* 0x000e620000000200 */
[----:B------:R-:W-:-:S03]  /*8e40*/  VIADD R3, R0, 0x8 ;  /* 0x0000000800037836 */ /* 0x000fc60000000000 */
[----:B------:R-:W-:Y:S01]  /*8e50*/  LDSM.16.M88.4 R48, [R203] ;  /* 0x00000000cb30783b */ /* 0x000fe20000000200 */
[C---:B------:R-:W-:Y:S02]  /*8e60*/  ISETP.GE.AND P0, PT, R2.reuse, R8, PT ;  /* 0x000000080200720c */ /* 0x040fe40003f06270 */
[C---:B------:R-:W-:Y:S01]  /*8e70*/  ISETP.GE.AND P1, PT, R2.reuse, R11, PT ;  /* 0x0000000b0200720c */ /* 0x040fe20003f26270 */
[----:B------:R-:W-:Y:S01]  /*8e80*/  LDSM.16.M88.4 R20, [R200] ;  /* 0x00000000c814783b */ /* 0x000fe20000000200 */
[C---:B------:R-:W-:Y:S02]  /*8e90*/  ISETP.GE.AND P3, PT, R2.reuse, R9, PT ;  /* 0x000000090200720c */ /* 0x040fe40003f66270 */
[----:B------:R-:W-:Y:S01]  /*8ea0*/  ISETP.GE.AND P2, PT, R2, R10, PT ;  /* 0x0000000a0200720c */ /* 0x000fe20003f46270 */
[----:B------:R-:W-:Y:S01]  /*8eb0*/  LDSM.16.M88.4 R16, [R200+0x2000] ;  /* 0x00200000c810783b */ /* 0x000fe20000000200 */
[----:B------:R-:W-:Y:S01]  /*8ec0*/  VIADD R2, R0, 0x9 ;  /* 0x0000000900027836 */ /* 0x000fe20000000000 */
[----:B------:R-:W-:-:S02]  /*8ed0*/  ISETP.GE.AND P6, PT, R3, R8, PT ;  /* 0x000000080300720c */ /* 0x000fc40003fc6270 */
[----:B------:R-:W-:Y:S04]  /*8ee0*/  LDSM.16.M88.4 R52, [R197] ;  /* 0x00000000c534783b */ /* 0x000fe80000000200 */
[----:B------:R-:W2:Y:S04]  /*8ef0*/  LDSM.16.M88.4 R44, [R192+0x4800] ;  /* 0x00480000c02c783b */ /* 0x000ea80000000200 */
[----:B------:R-:W0:Y:S01]  /*8f00*/  LDGDEPBAR ;  /* 0x00000000000079af */ /* 0x000e220000000000 */
[-C--:B---3--:R-:W-:Y:S06]  /*8f10*/  HMMA.16816.F32 R12, R36, R4.reuse, RZ ;  /* 0x00000004240c723c */ /* 0x088fec00000018ff */
[C---:B------:R-:W-:Y:S06]  /*8f20*/  HMMA.16816.F32 R56, R32.reuse, R4, RZ ;  /* 0x000000042038723c */ /* 0x040fec00000018ff */
[-C--:B------:R-:W-:Y:S06]  /*8f30*/  HMMA.16816.F32 R72, R32, R6.reuse, RZ ;  /* 0x000000062048723c */ /* 0x080fec00000018ff */
[----:B------:R-:W-:Y:S01]  /*8f40*/  HMMA.16816.F32 R64, R36, R6, RZ ;  /* 0x000000062440723c */ /* 0x000fe200000018ff */
[----:B------:R-:W-:Y:S05]  /*8f50*/  LDSM.16.M88.4 R4, [R201+0x2000] ;  /* 0x00200000c904783b */ /* 0x000fea0000000200 */
[-C--:B------:R-:W-:Y:S01]  /*8f60*/  HMMA.16816.F32 R60, R28, R40.reuse, R12 ;  /* 0x000000281c3c723c */ /* 0x080fe2000000180c */
[----:B------:R-:W3:Y:S05]  /*8f70*/  LDSM.16.M88.4 R12, [R201] ;  /* 0x00000000c90c783b */ /* 0x000eea0000000200 */
[C---:B-1----:R-:W-:Y:S06]  /*8f80*/  HMMA.16816.F32 R56, R24.reuse, R40, R56 ;  /* 0x000000281838723c */ /* 0x042fec0000001838 */
[----:B------:R-:W-:Y:S06]  /*8f90*/  HMMA.16816.F32 R72, R24, R42, R72 ;  /* 0x0000002a1848723c */ /* 0x000fec0000001848 */
[----:B--2---:R-:W-:Y:S06]  /*8fa0*/  HMMA.16816.F32 R76, R36, R44, RZ ;  /* 0x0000002c244c723c */ /* 0x004fec00000018ff */
[-C--:B------:R-:W-:Y:S06]  /*8fb0*/  HMMA.16816.F32 R68, R20, R48.reuse, R60 ;  /* 0x000000301444723c */ /* 0x080fec000000183c */
[----:B------:R-:W-:Y:S06]  /*8fc0*/  HMMA.16816.F32 R56, R16, R48, R56 ;  /* 0x000000301038723c */ /* 0x000fec0000001838 */
[----:B------:R-:W-:Y:S01]  /*8fd0*/  HMMA.16816.F32 R60, R28, R42, R64 ;  /* 0x0000002a1c3c723c */ /* 0x000fe20000001840 */
[----:B------:R-:W1:Y:S05]  /*8fe0*/  LDSM.16.M88.4 R40, [R198+0x4800] ;  /* 0x00480000c628783b */ /* 0x000e6a0000000200 */
[----:B------:R-:W-:Y:S06]  /*8ff0*/  HMMA.16816.F32 R64, R36, R46, RZ ;  /* 0x0000002e2440723c */ /* 0x000fec00000018ff */
[-C--:B---3--:R-:W-:Y:S06]  /*9000*/  HMMA.16816.F32 R68, R12, R52.reuse, R68 ;  /* 0x000000340c44723c */ /* 0x088fec0000001844 */
[----:B------:R-:W-:Y:S06]  /*9010*/  HMMA.16816.F32 R144, R4, R52, R56 ;  /* 0x000000340490723c */ /* 0x000fec0000001838 */
[----:B------:R-:W-:Y:S06]  /*9020*/  HMMA.16816.F32 R56, R32, R44, RZ ;  /* 0x0000002c2038723c */ /* 0x000fec00000018ff */
[-C--:B------:R-:W-:Y:S06]  /*9030*/  HMMA.16816.F32 R60, R20, R50.reuse, R60 ;  /* 0x00000032143c723c */ /* 0x080fec000000183c */
[----:B------:R-:W-:Y:S01]  /*9040*/  FMUL.FTZ R68, R68, UR8 ;  /* 0x0000000844447c20 */ /* 0x000fe20008410000 */
[----:B------:R-:W-:Y:S01]  /*9050*/  FMUL.FTZ R69, R69, UR8 ;  /* 0x0000000845457c20 */ /* 0x000fe20008410000 */
[----:B------:R-:W-:Y:S01]  /*9060*/  FMUL.FTZ R70, R70, UR8 ;  /* 0x0000000846467c20 */ /* 0x000fe20008410000 */
[----:B------:R-:W-:Y:S01]  /*9070*/  FMUL.FTZ R71, R71, UR8 ;  /* 0x0000000847477c20 */ /* 0x000fe20008410000 */
[----:B------:R-:W-:Y:S01]  /*9080*/  MUFU.TANH R191, R68 ;  /* 0x0000004400bf7308 */ /* 0x000fe20000002400 */
[----:B------:R-:W-:Y:S01]  /*9090*/  HMMA.16816.F32 R148, R16, R50, R72 ;  /* 0x000000321094723c */ /* 0x000fe20000001848 */
[----:B------:R-:W2:Y:S01]  /*90a0*/  LDSM.16.M88.4 R48, [R206] ;  /* 0x00000000ce30783b */ /* 0x000ea20000000200 */
[----:B------:R-:W-:Y:S01]  /*90b0*/  FMUL.FTZ R144, R144, UR8 ;  /* 0x0000000890907c20 */ /* 0x000fe20008410000 */
[----:B------:R-:W-:Y:S01]  /*90c0*/  FMUL.FTZ R145, R145, UR8 ;  /* 0x0000000891917c20 */ /* 0x000fe20008410000 */
[----:B------:R-:W-:Y:S01]  /*90d0*/  FMUL.FTZ R146, R146, UR8 ;  /* 0x0000000892927c20 */ /* 0x000fe20008410000 */
[----:B------:R-:W-:Y:S01]  /*90e0*/  FMUL.FTZ R147, R147, UR8 ;  /* 0x0000000893937c20 */ /* 0x000fe20008410000 */
[----:B-1----:R-:W-:Y:S01]  /*90f0*/  HMMA.16816.F32 R72, R28, R40, R76 ;  /* 0x000000281c48723c */ /* 0x002fe2000000184c */
[----:B------:R-:W-:Y:S06]  /*9100*/  MUFU.TANH R190, R69 ;  /* 0x0000004500be7308 */ /* 0x000fec0000002400 */
[----:B------:R-:W-:Y:S02]  /*9110*/  HMMA.16816.F32 R76, R12, R54, R60 ;  /* 0x000000360c4c723c */ /* 0x000fe4000000183c */
[----:B------:R-:W1:Y:S04]  /*9120*/  MUFU.TANH R213, R70 ;  /* 0x0000004600d57308 */ /* 0x000e680000002400 */
[----:B------:R-:W-:Y:S04]  /*9130*/  HMMA.16816.F32 R60, R28, R42, R64 ;  /* 0x0000002a1c3c723c */ /* 0x000fe80000001840 */
[----:B------:R3:W-:Y:S02]  /*9140*/  MUFU.TANH R207, R71 ;  /* 0x0000004700cf7308 */ /* 0x0007e40000002400 */
[----:B------:R-:W-:Y:S06]  /*9150*/  HMMA.16816.F32 R148, R4, R54, R148 ;  /* 0x000000360494723c */ /* 0x000fec0000001894 */
[----:B------:R-:W-:Y:S06]  /*9160*/  MUFU.TANH R215, R144 ;  /* 0x0000009000d77308 */ /* 0x000fec0000002400 */
[----:B------:R-:W-:Y:S01]  /*9170*/  FMUL.FTZ R76, R76, UR8 ;  /* 0x000000084c4c7c20 */ /* 0x000fe20008410000 */
[----:B------:R-:W-:Y:S01]  /*9180*/  FMUL.FTZ R77, R77, UR8 ;  /* 0x000000084d4d7c20 */ /* 0x000fe20008410000 */
[----:B------:R-:W-:Y:S01]  /*9190*/  MUFU.TANH R214, R145 ;  /* 0x0000009100d67308 */ /* 0x000fe20000002400 */
[----:B---3--:R-:W-:Y:S01]  /*91a0*/  HMMA.16816.F32 R68, R24, R40, R56 ;  /* 0x000000281844723c */ /* 0x008fe20000001838 */
[----:B------:R-:W-:Y:S01]  /*91b0*/  FMUL.FTZ R78, R78, UR8 ;  /* 0x000000084e4e7c20 */ /* 0x000fe20008410000 */
[----:B------:R-:W-:-:S04]  /*91c0*/  FMUL.FTZ R79, R79, UR8 ;  /* 0x000000084f4f7c20 */ /* 0x000fc80008410000 */
[----:B------:R-:W-:Y:S01]  /*91d0*/  HMMA.16816.F32 R56, R32, R46, RZ ;  /* 0x0000002e2038723c */ /* 0x000fe200000018ff */
[----:B------:R-:W3:Y:S01]  /*91e0*/  LDSM.16.M88.4 R44, [R197+0x800] ;  /* 0x00080000c52c783b */ /* 0x000ee20000000200 */
[----:B------:R-:W-:Y:S01]  /*91f0*/  MUFU.TANH R212, R146 ;  /* 0x0000009200d47308 */ /* 0x000fe20000002400 */
[----:B------:R-:W-:Y:S01]  /*9200*/  FMUL.FTZ R148, R148, UR8 ;  /* 0x0000000894947c20 */ /* 0x000fe20008410000 */
[----:B------:R-:W-:Y:S01]  /*9210*/  FMUL.FTZ R149, R149, UR8 ;  /* 0x0000000895957c20 */ /* 0x000fe20008410000 */
[----:B------:R-:W-:Y:S01]  /*9220*/  FMUL.FTZ R150, R150, UR8 ;  /* 0x0000000896967c20 */ /* 0x000fe20008410000 */
[----:B--2---:R-:W-:Y:S01]  /*9230*/  HMMA.16816.F32 R60, R20, R50, R60 ;  /* 0x00000032143c723c */ /* 0x004fe2000000183c */
[----:B------:R-:W-:-:S03]  /*9240*/  FMUL.FTZ R151, R151, UR8 ;  /* 0x0000000897977c20 */ /* 0x000fc60008410000 */
[----:B------:R3:W-:Y:S02]  /*9250*/  MUFU.TANH R188, R147 ;  /* 0x0000009300bc7308 */ /* 0x0007e40000002400 */
[----:B------:R-:W-:Y:S06]  /*9260*/  HMMA.16816.F32 R64, R20, R48, R72 ;  /* 0x000000301440723c */ /* 0x000fec0000001848 */
[----:B------:R-:W-:Y:S06]  /*9270*/  MUFU.TANH R186, R148 ;  /* 0x0000009400ba7308 */ /* 0x000fec0000002400 */
[----:B------:R-:W-:Y:S01]  /*9280*/  HMMA.16816.F32 R52, R24, R42, R56 ;  /* 0x0000002a1834723c */ /* 0x000fe20000001838 */
[----:B------:R-:W2:Y:S01]  /*9290*/  LDSM.16.M88.4 R40, [R192+0x5000] ;  /* 0x00500000c028783b */ /* 0x000ea20000000200 */
[----:B------:R-:W-:Y:S04]  /*92a0*/  MUFU.TANH R181, R149 ;  /* 0x0000009500b57308 */ /* 0x000fe80000002400 */
[----:B------:R-:W-:Y:S04]  /*92b0*/  HMMA.16816.F32 R56, R16, R48, R68 ;  /* 0x000000301038723c */ /* 0x000fe80000001844 */
[----:B------:R-:W-:Y:S02]  /*92c0*/  MUFU.TANH R185, R150 ;  /* 0x0000009600b97308 */ /* 0x000fe40000002400 */
[C---:B---3--:R-:W-:Y:S06]  /*92d0*/  HMMA.16816.F32 R144, R12.reuse, R46, R60 ;  /* 0x0000002e0c90723c */ /* 0x048fec000000183c */
[----:B------:R3:W-:Y:S01]  /*92e0*/  MUFU.TANH R180, R151 ;  /* 0x0000009700b47308 */ /* 0x0007e20000002400 */
[----:B------:R-:W-:Y:S07]  /*92f0*/  HMMA.16816.F32 R64, R12, R44, R64 ;  /* 0x0000002c0c40723c */ /* 0x000fee0000001840 */
[----:B------:R-:W-:Y:S01]  /*9300*/  MUFU.TANH R183, R76 ;  /* 0x0000004c00b77308 */ /* 0x000fe20000002400 */
[----:B------:R-:W-:Y:S01]  /*9310*/  HMMA.16816.F32 R48, R16, R50, R52 ;  /* 0x000000321030723c */ /* 0x000fe20000001834 */
[----:B------:R-:W4:Y:S06]  /*9320*/  LDSM.16.M88.4 R52, [R198+0x5000] ;  /* 0x00500000c634783b */ /* 0x000f2c0000000200 */
[----:B------:R-:W-:Y:S01]  /*9330*/  MUFU.TANH R182, R77 ;  /* 0x0000004d00b67308 */ /* 0x000fe20000002400 */
[----:B------:R-:W-:Y:S06]  /*9340*/  HMMA.16816.F32 R152, R4, R44, R56 ;  /* 0x0000002c0498723c */ /* 0x000fec0000001838 */
[C---:B--2---:R-:W-:Y:S01]  /*9350*/  HMMA.16816.F32 R60, R36.reuse, R40, RZ ;  /* 0x00000028243c723c */ /* 0x044fe200000018ff */
[----:B------:R-:W-:Y:S01]  /*9360*/  MUFU.TANH R189, R78 ;  /* 0x0000004e00bd7308 */ /* 0x000fe20000002400 */
[----:B------:R-:W-:Y:S01]  /*9370*/  FMUL.FTZ R144, R144, UR8 ;  /* 0x0000000890907c20 */ /* 0x000fe20008410000 */
[----:B------:R-:W-:Y:S01]  /*9380*/  FMUL.FTZ R145, R145, UR8 ;  /* 0x0000000891917c20 */ /* 0x000fe20008410000 */
[----:B------:R-:W-:Y:S01]  /*9390*/  FMUL.FTZ R146, R146, UR8 ;  /* 0x0000000892927c20 */ /* 0x000fe20008410000 */
[----:B------:R-:W-:Y:S01]  /*93a0*/  FMUL.FTZ R147, R147, UR8 ;  /* 0x0000000893937c20 */ /* 0x000fe20008410000 */
[----:B------:R-:W-:Y:S01]  /*93b0*/  HMMA.16816.F32 R56, R36, R42, RZ ;  /* 0x0000002a2438723c */ /* 0x000fe200000018ff */
[----:B------:R-:W-:Y:S01]  /*93c0*/  FMUL.FTZ R64, R64, UR8 ;  /* 0x0000000840407c20 */ /* 0x000fe20008410000 */
[----:B------:R-:W-:Y:S01]  /*93d0*/  FMUL.FTZ R65, R65, UR8 ;  /* 0x0000000841417c20 */ /* 0x000fe20008410000 */
[----:B------:R2:W5:Y:S01]  /*93e0*/  MUFU.TANH R184, R79 ;  /* 0x0000004f00b87308 */ /* 0x0005620000002400 */
[----:B------:R-:W-:Y:S01]  /*93f0*/  FMUL.FTZ R66, R66, UR8 ;  /* 0x0000000842427c20 */ /* 0x000fe20008410000 */
[----:B------:R-:W-:Y:S01]  /*9400*/  FMUL.FTZ R67, R67, UR8 ;  /* 0x0000000843437c20 */ /* 0x000fe20008410000 */
[----:B---3--:R-:W-:Y:S01]  /*9410*/  HMMA.16816.F32 R148, R4, R46, R48 ;  /* 0x0000002e0494723c */ /* 0x008fe20000001830 */
[----:B------:R-:W3:Y:S04]  /*9420*/  LDSM.16.M88.4 R48, [R205] ;  /* 0x00000000cd30783b */ /* 0x000ee80000000200 */
[----:B------:R-:W-:Y:S01]  /*9430*/  LDSM.16.M88.4 R44, [R197+0x1000] ;  /* 0x00100000c52c783b */ /* 0x000fe20000000200 */
[C---:B------:R-:W-:Y:S01]  /*9440*/  HMMA.16816.F32 R72, R32.reuse, R40, RZ ;  /* 0x000000282048723c */ /* 0x040fe200000018ff */
[----:B------:R-:W5:Y:S01]  /*9450*/  MUFU.TANH R177, R64 ;  /* 0x0000004000b17308 */ /* 0x000f620000002400 */
[----:B------:R-:W-:Y:S01]  /*9460*/  FMUL.FTZ R153, R153, UR8 ;  /* 0x0000000899997c20 */ /* 0x000fe20008410000 */
[----:B------:R-:W-:Y:S01]  /*9470*/  FMUL.FTZ R154, R154, UR8 ;  /* 0x000000089a9a7c20 */ /* 0x000fe20008410000 */
[----:B------:R-:W-:Y:S01]  /*9480*/  FMUL.FTZ R152, R152, UR8 ;  /* 0x0000000898987c20 */ /* 0x000fe20008410000 */
[----:B------:R-:W-:Y:S01]  /*9490*/  FMUL.FTZ R155, R155, UR8 ;  /* 0x000000089b9b7c20 */ /* 0x000fe20008410000 */
[----:B--2---:R-:W-:Y:S01]  /*94a0*/  HMMA.16816.F32 R76, R32, R42, RZ ;  /* 0x0000002a204c723c */ /* 0x004fe200000018ff */
[----:B------:R-:W2:Y:S02]  /*94b0*/  LDSM.16.M88.4 R40, [R192+0x5800] ;  /* 0x00580000c028783b */ /* 0x000ea40000000200 */
[----:B------:R-:W-:Y:S03]  /*94c0*/  MUFU.TANH R167, R65 ;  /* 0x0000004100a77308 */ /* 0x000fe60000002400 */
[----:B----4-:R-:W-:Y:S05]  /*94d0*/  HMMA.16816.F32 R68, R28, R52, R60 ;  /* 0x000000341c44723c */ /* 0x010fea000000183c */
[----:B------:R-:W-:Y:S01]  /*94e0*/  MUFU.TANH R156, R66 ;  /* 0x00000042009c7308 */ /* 0x000fe20000002400 */
[----:B------:R-:W-:Y:S01]  /*94f0*/  FMUL.FTZ R148, R148, UR8 ;  /* 0x0000000894947c20 */ /* 0x000fe20008410000 */
[----:B------:R-:W-:Y:S01]  /*9500*/  FMUL.FTZ R149, R149, UR8 ;  /* 0x0000000895957c20 */ /* 0x000fe20008410000 */
[----:B------:R-:W-:Y:S01]  /*9510*/  FMUL.FTZ R150, R150, UR8 ;  /* 0x0000000896967c20 */ /* 0x000fe20008410000 */
[----:B------:R-:W-:-:S03]  /*9520*/  FMUL.FTZ R151, R151, UR8 ;  /* 0x0000000897977c20 */ /* 0x000fc60008410000 */
[C---:B------:R-:W-:Y:S01]  /*9530*/  HMMA.16816.F32 R60, R24.reuse, R52, R72 ;  /* 0x00000034183c723c */ /* 0x040fe20000001848 */
[----:B------:R4:W5:Y:S05]  /*9540*/  MUFU.TANH R169, R67 ;  /* 0x0000004300a97308 */ /* 0x00096a0000002400 */
[-C--:B------:R-:W-:Y:S03]  /*9550*/  HMMA.16816.F32 R76, R24, R54.reuse, R76 ;  /* 0x00000036184c723c */ /* 0x080fe6000000184c */
[----:B------:R-:W-:Y:S08]  /*9560*/  MUFU.TANH R166, R144 ;  /* 0x0000009000a67308 */ /* 0x000ff00000002400 */
[----:B------:R-:W-:Y:S01]  /*9570*/  MUFU.TANH R173, R145 ;  /* 0x0000009100ad7308 */ /* 0x000fe20000002400 */
[----:B----4-:R-:W-:Y:S01]  /*9580*/  HMMA.16816.F32 R64, R28, R54, R56 ;  /* 0x000000361c40723c */ /* 0x010fe20000001838 */
[----:B------:R-:W4:Y:S05]  /*9590*/  LDSM.16.M88.4 R52, [R198+0x5800] ;  /* 0x00580000c634783b */ /* 0x000f2a0000000200 */
[----:B---3--:R-:W-:Y:S01]  /*95a0*/  HMMA.16816.F32 R56, R20, R48, R68 ;  /* 0x000000301438723c */ /* 0x008fe20000001844 */
[----:B------:R-:W-:Y:S05]  /*95b0*/  MUFU.TANH R172, R146 ;  /* 0x0000009200ac7308 */ /* 0x000fea0000002400 */
[----:B--2---:R-:W-:Y:S03]  /*95c0*/  HMMA.16816.F32 R68, R32, R40, RZ ;  /* 0x000000282044723c */ /* 0x004fe600000018ff */
[----:B------:R2:W3:Y:S08]  /*95d0*/  MUFU.TANH R168, R147 ;  /* 0x0000009300a87308 */ /* 0x0004f00000002400 */
[----:B------:R-:W-:Y:S01]  /*95e0*/  MUFU.TANH R174, R153 ;  /* 0x0000009900ae7308 */ /* 0x000fe20000002400 */
[----:B------:R-:W-:Y:S07]  /*95f0*/  HMMA.16816.F32 R64, R20, R50, R64 ;  /* 0x000000321440723c */ /* 0x000fee0000001840 */
[----:B------:R-:W-:Y:S01]  /*9600*/  MUFU.TANH R158, R154 ;  /* 0x0000009a009e7308 */ /* 0x000fe20000002400 */
[----:B--2---:R-:W-:Y:S06]  /*9610*/  HMMA.16816.F32 R144, R16, R48, R60 ;  /* 0x000000301090723c */ /* 0x004fec000000183c */
[----:B------:R-:W-:Y:S01]  /*9620*/  HMMA.16816.F32 R60, R12, R44, R56 ;  /* 0x0000002c0c3c723c */ /* 0x000fe20000001838 */
[----:B------:R-:W-:Y:S05]  /*9630*/  MUFU.TANH R165, R148 ;  /* 0x0000009400a57308 */ /* 0x000fea0000002400 */
[C---:B------:R-:W-:Y:S03]  /*9640*/  HMMA.16816.F32 R56, R36.reuse, R40, RZ ;  /* 0x000000282438723c */ /* 0x040fe600000018ff */
[----:B------:R-:W-:Y:S03]  /*9650*/  MUFU.TANH R159, R149 ;  /* 0x00000095009f7308 */ /* 0x000fe60000002400 */
[----:B------:R-:W-:Y:S05]  /*9660*/  HMMA.16816.F32 R36, R36, R42, RZ ;  /* 0x0000002a2424723c */ /* 0x000fea00000018ff */
[----:B------:R-:W-:Y:S01]  /*9670*/  MUFU.TANH R154, R150 ;  /* 0x00000096009a7308 */ /* 0x000fe20000002400 */
[----:B------:R-:W-:Y:S06]  /*9680*/  HMMA.16816.F32 R72, R12, R46, R64 ;  /* 0x0000002e0c48723c */ /* 0x000fec0000001840 */
[----:B------:R-:W-:Y:S01]  /*9690*/  HMMA.16816.F32 R48, R16, R50, R76 ;  /* 0x000000321030723c */ /* 0x000fe2000000184c */
[----:B------:R2:W-:Y:S01]  /*96a0*/  MUFU.TANH R153, R151 ;  /* 0x0000009700997308 */ /* 0x0005e20000002400 */
[----:B------:R-:W-:Y:S01]  /*96b0*/  FMUL.FTZ R62, R62, UR8 ;  /* 0x000000083e3e7c20 */ /* 0x000fe20008410000 */
[----:B------:R-:W-:Y:S01]  /*96c0*/  FMUL.FTZ R60, R60, UR8 ;  /* 0x000000083c3c7c20 */ /* 0x000fe20008410000 */
[----:B------:R-:W-:Y:S01]  /*96d0*/  FMUL.FTZ R61, R61, UR8 ;  /* 0x000000083d3d7c20 */ /* 0x000fe20008410000 */
[----:B------:R-:W-:Y:S01]  /*96e0*/  FMUL.FTZ R63, R63, UR8 ;  /* 0x000000083f3f7c20 */ /* 0x000fe20008410000 */
[C---:B----4-:R-:W-:Y:S03]  /*96f0*/  HMMA.16816.F32 R76, R28.reuse, R52, R56 ;  /* 0x000000341c4c723c */ /* 0x050fe60000001838 */
[----:B------:R-:W4:Y:S03]  /*9700*/  MUFU.TANH R164, R152 ;  /* 0x0000009800a47308 */ /* 0x000f260000002400 */
[----:B------:R-:W-:Y:S01]  /*9710*/  HMMA.16816.F32 R64, R28, R54, R36 ;  /* 0x000000361c40723c */ /* 0x000fe20000001824 */
[----:B------:R-:W3:Y:S04]  /*9720*/  LDSM.16.M88.4 R28, [R204] ;  /* 0x00000000cc1c783b */ /* 0x000ee80000000200 */
[----:B------:R1:W-:Y:S01]  /*9730*/  MUFU.TANH R152, R62 ;  /* 0x0000003e00987308 */ /* 0x0003e20000002400 */
[----:B------:R-:W-:Y:S01]  /*9740*/  HMMA.16816.F32 R56, R4, R44, R144 ;  /* 0x0000002c0438723c */ /* 0x000fe20000001890 */
[----:B------:R-:W-:Y:S01]  /*9750*/  FMUL.FTZ R75, R75, UR8 ;  /* 0x000000084b4b7c20 */ /* 0x000fe20008410000 */
[----:B------:R-:W-:Y:S01]  /*9760*/  FMUL.FTZ R72, R72, UR8 ;  /* 0x0000000848487c20 */ /* 0x000fe20008410000 */
[----:B------:R-:W-:Y:S01]  /*9770*/  FMUL.FTZ R73, R73, UR8 ;  /* 0x0000000849497c20 */ /* 0x000fe20008410000 */
[----:B------:R-:W-:-:S02]  /*9780*/  FMUL.FTZ R74, R74, UR8 ;  /* 0x000000084a4a7c20 */ /* 0x000fc40008410000 */
[----:B--2---:R-:W-:Y:S01]  /*9790*/  HMMA.16816.F32 R148, R32, R42, RZ ;  /* 0x0000002a2094723c */ /* 0x004fe200000018ff */
[----:B------:R-:W2:Y:S01]  /*97a0*/  LDSM.16.M88.4 R32, [R197+0x1800] ;  /* 0x00180000c520783b */ /* 0x000ea20000000200 */
[----:B------:R5:W4:Y:S01]  /*97b0*/  MUFU.TANH R163, R60 ;  /* 0x0000003c00a37308 */ /* 0x000b220000002400 */
[----:B------:R-:W-:-:S04]  /*97c0*/  DEPBAR.LE SB0, 0x0 ;  /* 0x000080000000791a */ /* 0x000fc80000000000 */
[----:B------:R-:W-:Y:S01]  /*97d0*/  HMMA.16816.F32 R48, R4, R46, R48 ;  /* 0x0000002e0430723c */ /* 0x000fe20000001830 */
[----:B-1----:R-:W-:Y:S02]  /*97e0*/  FSEL R62, R213, -INF , !P4 ;  /* 0xff800000d53e7808 */ /* 0x002fe40006000000 */
[----:B------:R1:W-:Y:S01]  /*97f0*/  MUFU.TANH R161, R72 ;  /* 0x0000004800a17308 */ /* 0x0003e20000002400 */
[CC--:B------:R-:W-:Y:S02]  /*9800*/  ISETP.GE.AND P4, PT, R2.reuse, R11.reuse, PT ;  /* 0x0000000b0200720c */ /* 0x0c0fe40003f86270 */
[C---:B------:R-:W-:Y:S01]  /*9810*/  HMMA.16816.F32 R40, R24.reuse, R52, R68 ;  /* 0x000000341828723c */ /* 0x040fe20000001844 */
[----:B------:R-:W-:Y:S02]  /*9820*/  FSEL R47, R191, -INF , !P5 ;  /* 0xff800000bf2f7808 */ /* 0x000fe40006800000 */
[----:B------:R-:W-:Y:S02]  /*9830*/  ISETP.GE.AND P5, PT, R2, R8, PT ;  /* 0x000000080200720c */ /* 0x000fe40003fa6270 */
[----:B------:R-:W-:Y:S01]  /*9840*/  FMUL.FTZ R36, R56, UR8 ;  /* 0x0000000838247c20 */ /* 0x000fe20008410000 */
[----:B-----5:R-:W-:Y:S01]  /*9850*/  FSEL R60, R190, -INF , !P0 ;  /* 0xff800000be3c7808 */ /* 0x020fe20004000000 */
[----:B------:R-:W-:Y:S01]  /*9860*/  FMUL.FTZ R57, R57, UR8 ;  /* 0x0000000839397c20 */ /* 0x000fe20008410000 */
[----:B------:R-:W-:Y:S01]  /*9870*/  ISETP.GE.AND P0, PT, R3, R11, PT ;  /* 0x0000000b0300720c */ /* 0x000fe20003f06270 */
[----:B------:R5:W-:Y:S01]  /*9880*/  MUFU.TANH R144, R36 ;  /* 0x0000002400907308 */ /* 0x000be20000002400 */
[----:B------:R-:W-:Y:S01]  /*9890*/  FSEL R71, R184, -INF , !P4 ;  /* 0xff800000b8477808 */ /* 0x000fe20006000000 */
[----:B------:R-:W-:Y:S01]  /*98a0*/  HMMA.16816.F32 R52, R24, R54, R148 ;  /* 0x000000361834723c */ /* 0x000fe20000001894 */
[----:B------:R-:W-:Y:S01]  /*98b0*/  ISETP.GE.AND P4, PT, R0, R9, PT ;  /* 0x000000090000720c */ /* 0x000fe20003f86270 */
[----:B------:R-:W-:Y:S01]  /*98c0*/  FMUL.FTZ R58, R58, UR8 ;  /* 0x000000083a3a7c20 */ /* 0x000fe20008410000 */
[----:B------:R-:W-:Y:S01]  /*98d0*/  FSEL R56, R182, -INF , !P5 ;  /* 0xff800000b6387808 */ /* 0x000fe20006800000 */
[----:B------:R-:W-:Y:S01]  /*98e0*/  FMUL.FTZ R59, R59, UR8 ;  /* 0x000000083b3b7c20 */ /* 0x000fe20008410000 */
[----:B-1----:R-:W-:Y:S01]  /*98f0*/  FSEL R72, R189, -INF , !P0 ;  /* 0xff800000bd487808 */ /* 0x002fe20004000000 */
[----:B---3--:R-:W-:Y:S01]  /*9900*/  HMMA.16816.F32 R24, R20, R30, R64 ;  /* 0x0000001e1418723c */ /* 0x008fe20000001840 */
[----:B------:R1:W-:Y:S01]  /*9910*/  MUFU.TANH R160, R73 ;  /* 0x0000004900a07308 */ /* 0x0003e20000002400 */
[-C--:B------:R-:W-:Y:S01]  /*9920*/  ISETP.GE.AND P0, PT, R2, R10.reuse, PT ;  /* 0x0000000a0200720c */ /* 0x080fe20003f06270 */
[----:B------:R-:W-:Y:S01]  /*9930*/  FMUL.FTZ R49, R49, UR8 ;  /* 0x0000000831317c20 */ /* 0x000fe20008410000 */
[----:B------:R-:W-:Y:S01]  /*9940*/  ISETP.GE.AND P5, PT, R3, R10, PT ;  /* 0x0000000a0300720c */ /* 0x000fe20003fa6270 */
[----:B------:R-:W-:Y:S01]  /*9950*/  FMUL.FTZ R48, R48, UR8 ;  /* 0x0000000830307c20 */ /* 0x000fe20008410000 */
[----:B------:R-:W-:Y:S01]  /*9960*/  FMUL.FTZ R50, R50, UR8 ;  /* 0x0000000832327c20 */ /* 0x000fe20008410000 */
[----:B------:R-:W-:Y:S01]  /*9970*/  FSEL R65, R214, -INF , !P3 ;  /* 0xff800000d6417808 */ /* 0x000fe20005800000 */
[----:B------:R-:W-:Y:S01]  /*9980*/  HMMA.16816.F32 R40, R16, R28, R40 ;  /* 0x0000001c1028723c */ /* 0x000fe20000001828 */
[----:B------:R-:W-:Y:S01]  /*9990*/  MUFU.TANH R146, R75 ;  /* 0x0000004b00927308 */ /* 0x000fe20000002400 */
[----:B------:R-:W-:-:S04]  /*99a0*/  FMUL.FTZ R51, R51, UR8 ;  /* 0x0000000833337c20 */ /* 0x000fc80008410000 */
[----:B-----5:R-:W-:Y:S03]  /*99b0*/  HMMA.16816.F32 R36, R20, R28, R76 ;  /* 0x0000001c1424723c */ /* 0x020fe6000000184c */
[----:B------:R3:W5:Y:S01]  /*99c0*/  MUFU.TANH R162, R61 ;  /* 0x0000003d00a27308 */ /* 0x0007620000002400 */
[----:B-1----:R-:W-:Y:S02]  /*99d0*/  FSEL R73, R207, -INF , !P1 ;  /* 0xff800000cf497808 */ /* 0x002fe40004800000 */
[----:B------:R-:W-:Y:S01]  /*99e0*/  ISETP.GE.AND P1, PT, R2, R9, PT ;  /* 0x000000090200720c */ /* 0x000fe20003f26270 */
[C---:B------:R-:W-:Y:S01]  /*99f0*/  VIADD R2, R0.reuse, 0x10 ;  /* 0x0000001000027836 */ /* 0x040fe20000000000 */
[----:B------:R-:W-:Y:S01]  /*9a00*/  HMMA.16816.F32 R28, R16, R30, R52 ;  /* 0x0000001e101c723c */ /* 0x000fe20000001834 */
[----:B------:R-:W-:Y:S01]  /*9a10*/  VIADD R20, R0, 0x11 ;  /* 0x0000001100147836 */ /* 0x000fe20000000000 */
[----:B------:R-:W-:Y:S01]  /*9a20*/  FSEL R67, R181, -INF , !P1 ;  /* 0xff800000b5437808 */ /* 0x000fe20004800000 */
[----:B------:R1:W-:Y:S01]  /*9a30*/  MUFU.TANH R75, R57 ;  /* 0x00000039004b7308 */ /* 0x0003e20000002400 */
[----:B------:R-:W-:-:S02]  /*9a40*/  ISETP.GE.AND P3, PT, R2, R8, PT ;  /* 0x000000080200720c */ /* 0x000fc40003f66270 */
[-C--:B------:R-:W-:Y:S01]  /*9a50*/  ISETP.GE.AND P1, PT, R2, R9.reuse, PT ;  /* 0x000000090200720c */ /* 0x080fe20003f26270 */
[C---:B------:R-:W-:Y:S01]  /*9a60*/  VIADD R16, R0.reuse, 0x20 ;  /* 0x0000002000107836 */ /* 0x040fe20000000000 */
[----:B------:R-:W-:Y:S01]  /*9a70*/  FSEL R44, R177, -INF , !P3 ;  /* 0xff800000b12c7808 */ /* 0x000fe20005800000 */
[C---:B------:R-:W-:Y:S01]  /*9a80*/  VIADD R19, R0.reuse, 0x38 ;  /* 0x0000003800137836 */ /* 0x040fe20000000000 */
[-C--:B--2---:R-:W-:Y:S01]  /*9a90*/  HMMA.16816.F32 R40, R4, R32.reuse, R40 ;  /* 0x000000200428723c */ /* 0x084fe20000001828 */
[----:B------:R2:W-:Y:S01]  /*9aa0*/  MUFU.TANH R69, R58 ;  /* 0x0000003a00457308 */ /* 0x0005e20000002400 */
[----:B---3--:R-:W-:Y:S01]  /*9ab0*/  FSEL R61, R183, -INF , !P6 ;  /* 0xff800000b73d7808 */ /* 0x008fe20007000000 */
[C---:B------:R-:W-:Y:S01]  /*9ac0*/  VIADD R17, R0.reuse, 0x31 ;  /* 0x0000003100117836 */ /* 0x040fe20000000000 */
[----:B------:R-:W-:Y:S01]  /*9ad0*/  ISETP.GE.AND P6, PT, R3, R9, PT ;  /* 0x000000090300720c */ /* 0x000fe20003fc6270 */
[----:B------:R-:W-:Y:S01]  /*9ae0*/  VIADD R3, R0, 0x18 ;  /* 0x0000001800037836 */ /* 0x000fe20000000000 */
[----:B------:R-:W-:Y:S02]  /*9af0*/  HMMA.16816.F32 R36, R12, R32, R36 ;  /* 0x000000200c24723c */ /* 0x000fe40000001824 */
[----:B------:R-:W-:Y:S01]  /*9b00*/  FSEL R66, R186, -INF , !P6 ;  /* 0xff800000ba427808 */ /* 0x000fe20007000000 */
[----:B------:R3:W-:Y:S01]  /*9b10*/  MUFU.TANH R147, R63 ;  /* 0x0000003f00937308 */ /* 0x0007e20000002400 */
[----:B-1----:R-:W-:-:S02]  /*9b20*/  FSEL R57, R215, -INF , !P4 ;  /* 0xff800000d7397808 */ /* 0x002fc40006000000 */
[-C--:B------:R-:W-:Y:S01]  /*9b30*/  ISETP.GE.AND P4, PT, R0, R10.reuse, PT ;  /* 0x0000000a0000720c */ /* 0x080fe20003f86270 */
[-C--:B------:R-:W-:Y:S01]  /*9b40*/  HMMA.16816.F32 R12, R12, R34.reuse, R24 ;  /* 0x000000220c0c723c */ /* 0x080fe20000001818 */
[-C--:B------:R-:W-:Y:S02]  /*9b50*/  ISETP.GE.AND P6, PT, R2, R11.reuse, PT ;  /* 0x0000000b0200720c */ /* 0x080fe40003fc6270 */
[----:B------:R-:W-:Y:S01]  /*9b60*/  FSEL R64, R212, -INF , !P4 ;  /* 0xff800000d4407808 */ /* 0x000fe20006000000 */
[----:B------:R4:W-:Y:S01]  /*9b70*/  MUFU.TANH R70, R49 ;  /* 0x0000003100467308 */ /* 0x0009e20000002400 */
[----:B------:R-:W-:Y:S01]  /*9b80*/  ISETP.GE.AND P4, PT, R2, R10, PT ;  /* 0x0000000a0200720c */ /* 0x000fe20003f86270 */
[----:B------:R-:W-:Y:S01]  /*9b90*/  VIADD R2, R0, 0x19 ;  /* 0x0000001900027836 */ /* 0x000fe20000000000 */
[----:B--2---:R-:W-:Y:S01]  /*9ba0*/  FSEL R58, R185, -INF , !P5 ;  /* 0xff800000b93a7808 */ /* 0x004fe20006800000 */
[----:B------:R-:W-:Y:S01]  /*9bb0*/  HMMA.16816.F32 R28, R4, R34, R28 ;  /* 0x00000022041c723c */ /* 0x000fe2000000181c */
[----:B------:R-:W-:-:S02]  /*9bc0*/  ISETP.GE.AND P5, PT, R20, R11, PT ;  /* 0x0000000b1400720c */ /* 0x000fc40003fa6270 */
[-C--:B------:R-:W-:Y:S01]  /*9bd0*/  ISETP.GE.AND P3, PT, R3, R8.reuse, PT ;  /* 0x000000080300720c */ /* 0x080fe20003f66270 */
[----:B------:R1:W-:Y:S01]  /*9be0*/  MUFU.TANH R68, R59 ;  /* 0x0000003b00447308 */ /* 0x0003e20000002400 */
[----:B---3--:R-:W-:Y:S01]  /*9bf0*/  FSEL R63, R188, -INF , !P2 ;  /* 0xff800000bc3f7808 */ /* 0x008fe20005000000 */
[----:B------:R-:W-:Y:S01]  /*9c00*/  FMUL.FTZ R22, R40, UR8 ;  /* 0x0000000828167c20 */ /* 0x000fe20008410000 */
[----:B------:R-:W-:Y:S02]  /*9c10*/  FSEL R169, R169, -INF , !P5 ;  /* 0xff800000a9a97808 */ /* 0x000fe40006800000 */
[-C--:B------:R-:W-:Y:S01]  /*9c20*/  ISETP.GE.AND P2, PT, R20, R8.reuse, PT ;  /* 0x000000081400720c */ /* 0x080fe20003f46270 */
[----:B------:R-:W-:Y:S01]  /*9c30*/  FMUL.FTZ R36, R36, UR8 ;  /* 0x0000000824247c20 */ /* 0x000fe20008410000 */
[----:B------:R-:W-:Y:S01]  /*9c40*/  ISETP.GE.AND P5, PT, R2, R11, PT ;  /* 0x0000000b0200720c */ /* 0x000fe20003fa6270 */
[----:B------:R-:W-:Y:S01]  /*9c50*/  MUFU.TANH R145, R74 ;  /* 0x0000004a00917308 */ /* 0x000fe20000002400 */
[----:B------:R-:W-:Y:S01]  /*9c60*/  FSEL R46, R167, -INF , !P2 ;  /* 0xff800000a72e7808 */ /* 0x000fe20005000000 */
[----:B------:R-:W-:Y:S01]  /*9c70*/  FMUL.FTZ R18, R39, UR8 ;  /* 0x0000000827127c20 */ /* 0x000fe20008410000 */
[----:B------:R-:W-:Y:S01]  /*9c80*/  FSEL R168, R168, -INF , !P5 ;  /* 0xff800000a8a87808 */ /* 0x000fe20006800000 */
[----:B------:R-:W-:Y:S01]  /*9c90*/  FMUL.FTZ R33, R15, UR8 ;  /* 0x000000080f217c20 */ /* 0x000fe20008410000 */
[----:B----4-:R-:W-:Y:S01]  /*9ca0*/  FSEL R49, R164, -INF , !P1 ;  /* 0xff800000a4317808 */ /* 0x010fe20004800000 */
[----:B------:R-:W-:Y:S01]  /*9cb0*/  FMUL.FTZ R12, R12, UR8 ;  /* 0x000000080c0c7c20 */ /* 0x000fe20008410000 */
[C---:B------:R-:W-:Y:S01]  /*9cc0*/  ISETP.GE.AND P2, PT, R2.reuse, R8, PT ;  /* 0x000000080200720c */ /* 0x040fe20003f46270 */
[----:B------:R2:W-:Y:S01]  /*9cd0*/  MUFU.TANH R74, R48 ;  /* 0x00000030004a7308 */ /* 0x0005e20000002400 */
[----:B------:R-:W-:Y:S01]  /*9ce0*/  ISETP.GE.AND P5, PT, R2, R9, PT ;  /* 0x000000090200720c */ /* 0x000fe20003fa6270 */
[----:B------:R-:W-:Y:S01]  /*9cf0*/  VIADD R15, R0, 0x21 ;  /* 0x00000021000f7836 */ /* 0x000fe20000000000 */
[----:B------:R-:W-:Y:S01]  /*9d00*/  ISETP.GE.AND P1, PT, R2, R10, PT ;  /* 0x0000000a0200720c */ /* 0x000fe20003f26270 */
[----:B------:R-:W-:Y:S01]  /*9d10*/  FMUL.FTZ R37, R37, UR8 ;  /* 0x0000000825257c20 */ /* 0x000fe20008410000 */
[----:B------:R-:W-:-:S02]  /*9d20*/  FMNMX.FTZ R2, R187, R47, !PT ;  /* 0x0000002fbb027209 */ /* 0x000fc40007810000 */
[----:B------:R-:W-:Y:S01]  /*9d30*/  FSEL R45, R173, -INF , !P2 ;  /* 0xff800000ad2d7808 */ /* 0x000fe20005000000 */
[----:B------:R3:W-:Y:S01]  /*9d40*/  MUFU.TANH R157, R155 ;  /* 0x0000009b009d7308 */ /* 0x0007e20000002400 */
[----:B------:R-:W-:Y:S02]  /*9d50*/  FMNMX.FTZ R2, R60, R2, !PT ;  /* 0x000000023c027209 */ /* 0x000fe40007810000 */
[----:B-1----:R-:W-:Y:S02]  /*9d60*/  FSEL R59, R180, -INF , !P0 ;  /* 0xff800000b43b7808 */ /* 0x002fe40004000000 */
[----:B------:R-:W-:Y:S02]  /*9d70*/  FMNMX.FTZ R2, R61, R2, !PT ;  /* 0x000000023d027209 */ /* 0x000fe40007810000 */
[----:B------:R-:W-:Y:S01]  /*9d80*/  ISETP.GE.AND P2, PT, R3, R11, PT ;  /* 0x0000000b0300720c */ /* 0x000fe20003f46270 */
[----:B------:R1:W4:Y:S01]  /*9d90*/  MUFU.TANH R27, R36 ;  /* 0x00000024001b7308 */ /* 0x0003220000002400 */
[----:B------:R-:W-:-:S02]  /*9da0*/  FMNMX.FTZ R2, R56, R2, !PT ;  /* 0x0000000238027209 */ /* 0x000fc40007810000 */
[----:B------:R-:W-:Y:S02]  /*9db0*/  ISETP.GE.AND P0, PT, R20, R9, PT ;  /* 0x000000091400720c */ /* 0x000fe40003f06270 */
[----:B------:R-:W-:Y:S02]  /*9dc0*/  FMNMX.FTZ R2, R44, R2, !PT ;  /* 0x000000022c027209 */ /* 0x000fe40007810000 */
[----:B--2---:R-:W-:Y:S01]  /*9dd0*/  FSEL R48, R166, -INF , !P3 ;  /* 0xff800000a6307808 */ /* 0x004fe20005800000 */
[----:B------:R-:W-:Y:S01]  /*9de0*/  MUFU.TANH R32, R37 ;  /* 0x0000002500207308 */ /* 0x000fe20000002400 */
[----:B------:R-:W-:Y:S02]  /*9df0*/  FMNMX.FTZ R2, R46, R2, !PT ;  /* 0x000000022e027209 */ /* 0x000fe40007810000 */
[----:B---3--:R-:W-:Y:S02]  /*9e00*/  FSEL R155, R156, -INF , !P6 ;  /* 0xff8000009c9b7808 */ /* 0x008fe40007000000 */
[----:B------:R-:W-:-:S02]  /*9e10*/  FSEL R172, R172, -INF , !P2 ;  /* 0xff800000acac7808 */ /* 0x000fc40005000000 */
[C---:B------:R-:W-:Y:S01]  /*9e20*/  ISETP.GE.AND P6, PT, R3.reuse, R9, PT ;  /* 0x000000090300720c */ /* 0x040fe20003fc6270 */
[----:B------:R2:W-:Y:S01]  /*9e30*/  MUFU.TANH R37, R18 ;  /* 0x0000001200257308 */ /* 0x0005e20000002400 */
[----:B------:R-:W-:Y:S01]  /*9e40*/  ISETP.GE.AND P2, PT, R3, R10, PT ;  /* 0x0000000a0300720c */ /* 0x000fe20003f46270 */
[----:B------:R-:W-:Y:S01]  /*9e50*/  FMUL.FTZ R3, R13, UR8 ;  /* 0x000000080d037c20 */ /* 0x000fe20008410000 */
[----:B------:R-:W-:Y:S01]  /*9e60*/  FSEL R39, R174, -INF , !P0 ;  /* 0xff800000ae277808 */ /* 0x000fe20004000000 */
[----:B------:R-:W-:Y:S01]  /*9e70*/  VIADD R13, R0, 0x28 ;  /* 0x00000028000d7836 */ /* 0x000fe20000000000 */
[----:B------:R-:W-:Y:S01]  /*9e80*/  ISETP.GE.AND P0, PT, R16, R8, PT ;  /* 0x000000081000720c */ /* 0x000fe20003f06270 */
[----:B-1----:R-:W-:Y:S01]  /*9e90*/  FMUL.FTZ R36, R38, UR8 ;  /* 0x0000000826247c20 */ /* 0x002fe20008410000 */
[----:B------:R-:W-:Y:S01]  /*9ea0*/  FMNMX.FTZ R2, R48, R2, !PT ;  /* 0x0000000230027209 */ /* 0x000fe20007810000 */
[----:B------:R-:W-:Y:S01]  /*9eb0*/  FMUL.FTZ R38, R14, UR8 ;  /* 0x000000080e267c20 */ /* 0x000fe20008410000 */
[----:B------:R-:W-:Y:S01]  /*9ec0*/  ISETP.GE.AND P3, PT, R20, R10, PT ;  /* 0x0000000a1400720c */ /* 0x000fe20003f66270 */
[----:B------:R-:W-:Y:S01]  /*9ed0*/  VIADD R14, R0, 0x30 ;  /* 0x00000030000e7836 */ /* 0x000fe20000000000 */
[----:B------:R1:W3:Y:S01]  /*9ee0*/  MUFU.TANH R20, R12 ;  /* 0x0000000c00147308 */ /* 0x0002e20000002400 */
[----:B------:R-:W-:-:S02]  /*9ef0*/  FSEL R53, R165, -INF , !P6 ;  /* 0xff800000a5357808 */ /* 0x000fc40007000000 */
[----:B------:R-:W-:Y:S02]  /*9f00*/  ISETP.GE.AND P6, PT, R15, R8, PT ;  /* 0x000000080f00720c */ /* 0x000fe40003fc6270 */
[----:B------:R-:W-:Y:S01]  /*9f10*/  FSEL R23, R163, -INF , !P0 ;  /* 0xff800000a3177808 */ /* 0x000fe20004000000 */
[----:B--2---:R-:W-:Y:S01]  /*9f20*/  VIADD R18, R0, 0x39 ;  /* 0x0000003900127836 */ /* 0x004fe20000000000 */
[----:B------:R-:W-:Y:S01]  /*9f30*/  FMNMX.FTZ R2, R45, R2, !PT ;  /* 0x000000022d027209 */ /* 0x000fe20007810000 */
[----:B------:R-:W2:Y:S01]  /*9f40*/  MUFU.TANH R3, R3 ;  /* 0x0000000300037308 */ /* 0x000ea20000002400 */
[----:B------:R-:W-:Y:S02]  /*9f50*/  ISETP.GE.AND P0, PT, R13, R8, PT ;  /* 0x000000080d00720c */ /* 0x000fe40003f06270 */
[----:B-----5:R-:W-:Y:S02]  /*9f60*/  FSEL R24, R162, -INF , !P6 ;  /* 0xff800000a2187808 */ /* 0x020fe40007000000 */
[----:B------:R-:W-:-:S02]  /*9f70*/  FMNMX.FTZ R2, R23, R2, !PT ;  /* 0x0000000217027209 */ /* 0x000fc40007810000 */
[----:B------:R-:W-:Y:S01]  /*9f80*/  FSEL R25, R161, -INF , !P0 ;  /* 0xff800000a1197808 */ /* 0x000fe20004000000 */
[----:B------:R2:W2:Y:S01]  /*9f90*/  MUFU.TANH R148, R50 ;  /* 0x0000003200947308 */ /* 0x0004a20000002400 */
[----:B-1----:R-:W-:Y:S01]  /*9fa0*/  VIADD R12, R0, 0x29 ;  /* 0x00000029000c7836 */ /* 0x002fe20000000000 */
[----:B------:R-:W-:Y:S01]  /*9fb0*/  BAR.SYNC.DEFER_BLOCKING 0x0 ;  /* 0x0000000000007b1d */ /* 0x000fe20000010000 */
[----:B------:R-:W-:Y:S02]  /*9fc0*/  ISETP.GE.AND P0, PT, R14, R8, PT ;  /* 0x000000080e00720c */ /* 0x000fe40003f06270 */
[----:B------:R-:W-:Y:S02]  /*9fd0*/  FMNMX.FTZ R2, R24, R2, !PT ;  /* 0x0000000218027209 */ /* 0x000fe40007810000 */
[----:B------:R-:W-:Y:S01]  /*9fe0*/  ISETP.GE.AND P6, PT, R12, R8, PT ;  /* 0x000000080c00720c */ /* 0x000fe20003fc6270 */
[----:B------:R1:W1:Y:S01]  /*9ff0*/  MUFU.TANH R156, R51 ;  /* 0x00000033009c7308 */ /* 0x0002620000002400 */
[----:B----4-:R-:W-:-:S02]  /*a000*/  FSEL R27, R27, -INF , !P0 ;  /* 0xff8000001b1b7808 */ /* 0x010fc40004000000 */
[----:B------:R-:W-:Y:S02]  /*a010*/  FSEL R26, R160, -INF , !P6 ;  /* 0xff800000a01a7808 */ /* 0x000fe40007000000 */
[----:B------:R-:W-:Y:S02]  /*a020*/  FMNMX.FTZ R0, R25, R2, !PT ;  /* 0x0000000219007209 */ /* 0x000fe40007810000 */
[-C--:B------:R-:W-:Y:S01]  /*a030*/  ISETP.GE.AND P0, PT, R19, R8.reuse, PT ;  /* 0x000000081300720c */ /* 0x080fe20003f06270 */
[----:B------:R-:W4:Y:S01]  /*a040*/  MUFU.TANH R36, R36 ;  /* 0x0000002400247308 */ /* 0x000f220000002400 */
[----:B------:R-:W-:Y:S02]  /*a050*/  ISETP.GE.AND P6, PT, R17, R8, PT ;  /* 0x000000081100720c */ /* 0x000fe40003fc6270 */
[----:B------:R-:W-:Y:S02]  /*a060*/  FMNMX.FTZ R0, R26, R0, !PT ;  /* 0x000000001a007209 */ /* 0x000fe40007810000 */
[----:B---3--:R-:W-:-:S02]  /*a070*/  FSEL R54, R20, -INF , !P0 ;  /* 0xff80000014367808 */ /* 0x008fc40004000000 */
[----:B------:R-:W-:Y:S01]  /*a080*/  ISETP.NE.AND P0, PT, R209, 0x3, PT ;  /* 0x00000003d100780c */ /* 0x000fe20003f05270 */
[----:B------:R-:W3:Y:S01]  /*a090*/  MUFU.TANH R38, R38 ;  /* 0x0000002600267308 */ /* 0x000ee20000002400 */
[----:B------:R-:W-:Y:S02]  /*a0a0*/  FSEL R32, R32, -INF , !P6 ;  /* 0xff80000020207808 */ /* 0x000fe40007000000 */
[----:B------:R-:W-:Y:S02]  /*a0b0*/  FMNMX.FTZ R0, R27, R0, !PT ;  /* 0x000000001b007209 */ /* 0x000fe40007810000 */
[----:B------:R-:W-:Y:S02]  /*a0c0*/  ISETP.GE.AND P6, PT, R18, R8, PT ;  /* 0x000000081200720c */ /* 0x000fe40003fc6270 */
[----:B------:R-:W-:Y:S01]  /*a0d0*/  FMNMX.FTZ R0, R32, R0, !PT ;  /* 0x0000000020007209 */ /* 0x000fe20007810000 */
[----:B------:R-:W1:Y:S01]  /*a0e0*/  MUFU.TANH R33, R33 ;  /* 0x0000002100217308 */ /* 0x000e620000002400 */
[----:B--2---:R-:W-:-:S02]  /*a0f0*/  FSEL R55, R3, -INF , !P6 ;  /* 0xff80000003377808 */ /* 0x004fc40007000000 */
[----:B------:R-:W-:Y:S02]  /*a100*/  FMNMX.FTZ R0, R54, R0, !PT ;  /* 0x0000000036007209 */ /* 0x000fe40007810000 */
[----:B------:R-:W-:Y:S02]  /*a110*/  ISETP.GE.AND P6, PT, R16, R11, PT ;  /* 0x0000000b1000720c */ /* 0x000fe40003fc6270 */
[----:B------:R-:W-:Y:S01]  /*a120*/  FMNMX.FTZ R8, R55, R0, !PT ;  /* 0x0000000037087209 */ /* 0x000fe20007810000 */
[----:B----4-:R-:W-:Y:S10]  /*a130*/  @!P0 BRA `(.L_x_852) ;  /* 0x0000000000708947 */ /* 0x010ff40003800000 */
[----:B------:R-:W2:Y:S01]  /*a140*/  LDL.64 R216, [R1+0x8] ;  /* 0x0000080001d87983 */ /* 0x000ea20000100a00 */
[----:B------:R-:W-:Y:S01]  /*a150*/  VIADD R0, R209, 0xfffffffc ;  /* 0xfffffffcd1007836 */ /* 0x000fe20000000000 */
[----:B------:R-:W-:Y:S01]  /*a160*/  ULDC.64 UR4, c[0x0][0x218] ;  /* 0x0000860000047ab9 */ /* 0x000fe20000000a00 */
[----:B------:R-:W-:-:S03]  /*a170*/  IMAD.SHL.U32 R20, R178, 0x20, RZ ;  /* 0x00000020b2147824 */ /* 0x000fc600078e00ff */
[----:B------:R-:W-:-:S05]  /*a180*/  SHF.R.S32.HI R2, RZ, 0x1f, R0 ;  /* 0x0000001fff027819 */ /* 0x000fca0000011400 */
[-C--:B------:R-:W-:Y:S02]  /*a190*/  IMAD R4, R2, R178.reuse, RZ ;  /* 0x000000b202047224 */ /* 0x080fe400078e02ff */
[----:B------:R-:W-:-:S04]  /*a1a0*/  IMAD.WIDE.U32 R2, R0, R178, RZ ;  /* 0x000000b200027225 */ /* 0x000fc800078e00ff */
[----:B------:R-:W-:-:S04]  /*a1b0*/  IMAD R0, R0, R179, R4 ;  /* 0x000000b300007224 */ /* 0x000fc800078e0204 */
[----:B------:R-:W-:Y:S01]  /*a1c0*/  IMAD.IADD R0, R3, 0x1, R0 ;  /* 0x0000000103007824 */ /* 0x000fe200078e0200 */
[----:B--2---:R-:W-:-:S04]  /*a1d0*/  LEA R4, P0, R2, R216, 0x6 ;  /* 0x000000d802047211 */ /* 0x004fc800078030ff */
        /* <DEDUP_REMOVED lines=18> */
.L_x_852:
[----:B--2---:R-:W2:Y:S01]  /*a300*/  SHFL.BFLY PT, R3, R8, 0x2, 0x1f ;  /* 0x0c401f0008037f89 */ /* 0x004ea200000e0000 */
[----:B------:R-:W-:Y:S01]  /*a310*/  FMUL.FTZ R0, R41, UR8 ;  /* 0x0000000829007c20 */ /* 0x000fe20008410000 */
[----:B------:R-:W-:Y:S01]  /*a320*/  FSEL R50, R158, -INF , !P4 ;  /* 0xff8000009e327808 */ /* 0x000fe20006000000 */
[----:B------:R-:W-:Y:S01]  /*a330*/  FMUL.FTZ R2, R43, UR8 ;  /* 0x000000082b027c20 */ /* 0x000fe20008410000 */
[----:B------:R-:W-:Y:S01]  /*a340*/  FSEL R35, R157, -INF , !P3 ;  /* 0xff8000009d237808 */ /* 0x000fe20005800000 */
[----:B------:R-:W4:Y:S01]  /*a350*/  MUFU.TANH R5, R22 ;  /* 0x0000001600057308 */ /* 0x000f220000002400 */
[----:B-1----:R-:W-:Y:S02]  /*a360*/  FSEL R51, R154, -INF , !P2 ;  /* 0xff8000009a337808 */ /* 0x002fe40005000000 */
[C---:B------:R-:W-:Y:S02]  /*a370*/  ISETP.GE.AND P4, PT, R15.reuse, R11, PT ;  /* 0x0000000b0f00720c */ /* 0x040fe40003f86270 */
[----:B------:R-:W-:-:S02]  /*a380*/  ISETP.GE.AND P3, PT, R15, R9, PT ;  /* 0x000000090f00720c */ /* 0x000fc40003f66270 */
[-C--:B------:R-:W-:Y:S02]  /*a390*/  ISETP.GE.AND P2, PT, R15, R10.reuse, PT ;  /* 0x0000000a0f00720c */ /* 0x080fe40003f46270 */
[----:B------:R1:W5:Y:S01]  /*a3a0*/  MUFU.TANH R15, R0 ;  /* 0x00000000000f7308 */ /* 0x0003620000002400 */
[----:B------:R-:W-:Y:S02]  /*a3b0*/  FSEL R34, R159, -INF , !P5 ;  /* 0xff8000009f227808 */ /* 0x000fe40006800000 */
[C---:B------:R-:W-:Y:S02]  /*a3c0*/  ISETP.GE.AND P0, PT, R16.reuse, R9, PT ;  /* 0x000000091000720c */ /* 0x040fe40003f06270 */
[----:B------:R-:W-:Y:S02]  /*a3d0*/  ISETP.GE.AND P5, PT, R16, R10, PT ;  /* 0x0000000a1000720c */ /* 0x000fe40003fa6270 */
[----:B------:R-:W-:Y:S02]  /*a3e0*/  FSEL R167, R147, -INF , !P4 ;  /* 0xff80000093a77808 */ /* 0x000fe40006000000 */
[----:B------:R-:W-:-:S02]  /*a3f0*/  ISETP.GE.AND P4, PT, R12, R11, PT ;  /* 0x0000000b0c00720c */ /* 0x000fc40003f86270 */
[----:B------:R-:W-:Y:S02]  /*a400*/  FSEL R149, R144, -INF , !P0 ;  /* 0xff80000090957808 */ /* 0x000fe40004000000 */
[----:B------:R-:W-:Y:S02]  /*a410*/  FSEL R174, R146, -INF , !P4 ;  /* 0xff80000092ae7808 */ /* 0x000fe40006000000 */
[-C--:B------:R-:W-:Y:S01]  /*a420*/  ISETP.GE.AND P4, PT, R12, R9.reuse, PT ;  /* 0x000000090c00720c */ /* 0x080fe20003f86270 */
[----:B-1----:R-:W-:Y:S01]  /*a430*/  FMUL.FTZ R0, R42, UR8 ;  /* 0x000000082a007c20 */ /* 0x002fe20008410000 */
[----:B------:R-:W-:Y:S02]  /*a440*/  ISETP.GE.AND P0, PT, R12, R10, PT ;  /* 0x0000000a0c00720c */ /* 0x000fe40003f06270 */
[----:B------:R1:W-:Y:S01]  /*a450*/  MUFU.TANH R12, R2 ;  /* 0x00000002000c7308 */ /* 0x0003e20000002400 */
[----:B------:R-:W-:Y:S02]  /*a460*/  FSEL R164, R152, -INF , !P6 ;  /* 0xff80000098a47808 */ /* 0x000fe40007000000 */
[----:B------:R-:W-:-:S02]  /*a470*/  ISETP.GE.AND P6, PT, R13, R9, PT ;  /* 0x000000090d00720c */ /* 0x000fc40003fc6270 */
[----:B------:R-:W-:Y:S02]  /*a480*/  FSEL R152, R70, -INF , !P4 ;  /* 0xff80000046987808 */ /* 0x000fe40006000000 */
[----:B------:R-:W-:Y:S01]  /*a490*/  FSEL R151, R74, -INF , !P6 ;  /* 0xff8000004a977808 */ /* 0x000fe20007000000 */
[----:B------:R2:W-:Y:S01]  /*a4a0*/  MUFU.TANH R16, R0 ;  /* 0x0000000000107308 */ /* 0x0005e20000002400 */
[----:B------:R-:W-:Y:S02]  /*a4b0*/  FSEL R52, R153, -INF , !P1 ;  /* 0xff80000099347808 */ /* 0x000fe40004800000 */
[----:B------:R-:W-:Y:S02]  /*a4c0*/  FSEL R150, R75, -INF , !P3 ;  /* 0xff8000004b967808 */ /* 0x000fe40005800000 */
[----:B------:R-:W-:Y:S02]  /*a4d0*/  ISETP.GE.AND P6, PT, R17, R11, PT ;  /* 0x0000000b1100720c */ /* 0x000fe40003fc6270 */
[----:B------:R-:W-:-:S02]  /*a4e0*/  FSEL R162, R69, -INF , !P5 ;  /* 0xff80000045a27808 */ /* 0x000fc40006800000 */
[----:B-1----:R-:W-:Y:S02]  /*a4f0*/  FMNMX.FTZ R2, R176, R62, !PT ;  /* 0x0000003eb0027209 */ /* 0x002fe40007810000 */
[-C--:B------:R-:W-:Y:S02]  /*a500*/  ISETP.GE.AND P1, PT, R13, R11.reuse, PT ;  /* 0x0000000b0d00720c */ /* 0x080fe40003f26270 */
[----:B------:R-:W-:Y:S02]  /*a510*/  FMNMX.FTZ R2, R73, R2, !PT ;  /* 0x0000000249027209 */ /* 0x000fe40007810000 */
[----:B------:R-:W-:Y:S02]  /*a520*/  ISETP.GE.AND P3, PT, R14, R11, PT ;  /* 0x0000000b0e00720c */ /* 0x000fe40003f66270 */
[----:B--2---:R-:W-:Y:S01]  /*a530*/  FMNMX.FTZ R0, R8, R3, !PT ;  /* 0x0000000308007209 */ /* 0x004fe20007810000 */
[----:B------:R-:W-:Y:S01]  /*a540*/  FMUL.FTZ R3, R28, UR8 ;  /* 0x000000081c037c20 */ /* 0x000fe20008410000 */
[----:B------:R-:W-:-:S02]  /*a550*/  FMNMX.FTZ R2, R72, R2, !PT ;  /* 0x0000000248027209 */ /* 0x000fc40007810000 */
[-C--:B------:R-:W-:Y:S01]  /*a560*/  ISETP.GE.AND P4, PT, R19, R11.reuse, PT ;  /* 0x0000000b1300720c */ /* 0x080fe20003f86270 */
[----:B------:R-:W1:Y:S01]  /*a570*/  SHFL.BFLY PT, R4, R0, 0x1, 0x1f ;  /* 0x0c201f0000047f89 */ /* 0x000e6200000e0000 */
[----:B------:R-:W-:Y:S01]  /*a580*/  FMNMX.FTZ R2, R71, R2, !PT ;  /* 0x0000000247027209 */ /* 0x000fe20007810000 */
[----:B------:R2:W5:Y:S01]  /*a590*/  MUFU.TANH R8, R3 ;  /* 0x0000000300087308 */ /* 0x0005620000002400 */
[----:B------:R-:W-:Y:S02]  /*a5a0*/  ISETP.GE.AND P5, PT, R18, R11, PT ;  /* 0x0000000b1200720c */ /* 0x000fe40003fa6270 */
[----:B------:R-:W-:Y:S02]  /*a5b0*/  FMNMX.FTZ R2, R155, R2, !PT ;  /* 0x000000029b027209 */ /* 0x000fe40007810000 */
[----:B------:R-:W-:Y:S02]  /*a5c0*/  FSEL R165, R37, -INF , !P6 ;  /* 0xff80000025a57808 */ /* 0x000fe40007000000 */
[----:B------:R-:W-:-:S02]  /*a5d0*/  FMNMX.FTZ R2, R169, R2, !PT ;  /* 0x00000002a9027209 */ /* 0x000fc40007810000 */
[----:B------:R-:W-:Y:S02]  /*a5e0*/  FSEL R173, R145, -INF , !P1 ;  /* 0xff80000091ad7808 */ /* 0x000fe40004800000 */
[----:B------:R-:W-:Y:S02]  /*a5f0*/  FSEL R163, R68, -INF , !P2 ;  /* 0xff80000044a37808 */ /* 0x000fe40005000000 */
[----:B------:R-:W-:Y:S02]  /*a600*/  ISETP.GE.AND P2, PT, R14, R9, PT ;  /* 0x000000090e00720c */ /* 0x000fe40003f46270 */
[----:B------:R-:W-:Y:S01]  /*a610*/  FSEL R166, R36, -INF , !P3 ;  /* 0xff80000024a67808 */ /* 0x000fe20005800000 */
[----:B--2---:R-:W-:Y:S01]  /*a620*/  FMUL.FTZ R3, R29, UR8 ;  /* 0x000000081d037c20 */ /* 0x004fe20008410000 */
[----:B----4-:R-:W-:Y:S02]  /*a630*/  FSEL R189, R5, -INF , !P2 ;  /* 0xff80000005bd7808 */ /* 0x010fe40005000000 */
[----:B---3--:R-:W-:Y:S01]  /*a640*/  FSEL R177, R38, -INF , !P4 ;  /* 0xff80000026b17808 */ /* 0x008fe20006000000 */
[----:B------:R2:W3:Y:S01]  /*a650*/  MUFU.TANH R6, R3 ;  /* 0x0000000300067308 */ /* 0x0004e20000002400 */
[----:B-1----:R-:W-:Y:S01]  /*a660*/  FMNMX.FTZ R70, R0, R4, !PT ;  /* 0x0000000400467209 */ /* 0x002fe20007810000 */
[----:B------:R-:W-:Y:S01]  /*a670*/  FMUL.FTZ R4, R31, UR8 ;  /* 0x000000081f047c20 */ /* 0x000fe20008410000 */
[----:B------:R-:W-:-:S02]  /*a680*/  FMNMX.FTZ R0, R172, R2, !PT ;  /* 0x00000002ac007209 */ /* 0x000fc40007810000 */
[----:B------:R-:W-:Y:S02]  /*a690*/  FMNMX.FTZ R2, R171, R57, !PT ;  /* 0x00000039ab027209 */ /* 0x000fe40007810000 */
[----:B------:R-:W-:Y:S01]  /*a6a0*/  FSETP.NEU.FTZ.AND P6, PT, R70, -INF , PT ;  /* 0xff8000004600780b */ /* 0x000fe20003fdd000 */
[----:B------:R-:W-:Y:S01]  /*a6b0*/  MUFU.TANH R7, R4 ;  /* 0x0000000400077308 */ /* 0x000fe20000002400 */
[----:B------:R-:W-:Y:S02]  /*a6c0*/  FMNMX.FTZ R2, R65, R2, !PT ;  /* 0x0000000241027209 */ /* 0x000fe40007810000 */
[----:B------:R-:W-:Y:S02]  /*a6d0*/  FSEL R180, R33, -INF , !P5 ;  /* 0xff80000021b47808 */ /* 0x000fe40006800000 */
[----:B------:R-:W-:Y:S02]  /*a6e0*/  FMNMX.FTZ R2, R66, R2, !PT ;  /* 0x0000000242027209 */ /* 0x000fe40007810000 */
[-C--:B------:R-:W-:Y:S01]  /*a6f0*/  ISETP.GE.AND P4, PT, R17, R9.reuse, PT ;  /* 0x000000091100720c */ /* 0x080fe20003f86270 */
[----:B--2---:R-:W-:Y:S01]  /*a700*/  FMUL.FTZ R3, R30, UR8 ;  /* 0x000000081e037c20 */ /* 0x004fe20008410000 */
[----:B------:R-:W-:Y:S01]  /*a710*/  FMNMX.FTZ R2, R67, R2, !PT ;  /* 0x0000000243027209 */ /* 0x000fe20007810000 */
[----:B------:R-:W-:Y:S01]  /*a720*/  LDSM.16.MT88.4 R28, [R194+0x6000] ;  /* 0x00600000c21c783b */ /* 0x000fe20000004200 */
[----:B------:R-:W-:Y:S01]  /*a730*/  ISETP.GE.AND P2, PT, R19, R9, PT ;  /* 0x000000091300720c */ /* 0x000fe20003f46270 */
[----:B------:R1:W2:Y:S01]  /*a740*/  MUFU.TANH R11, R3 ;  /* 0x00000003000b7308 */ /* 0x0002a20000002400 */
[----:B------:R-:W-:-:S02]  /*a750*/  FMNMX.FTZ R2, R49, R2, !PT ;  /* 0x0000000231027209 */ /* 0x000fc40007810000 */
[----:B-----5:R-:W-:Y:S02]  /*a760*/  FSEL R182, R15, -INF , !P4 ;  /* 0xff8000000fb67808 */ /* 0x020fe40006000000 */
[----:B------:R-:W-:Y:S02]  /*a770*/  FMNMX.FTZ R5, R39, R2, !PT ;  /* 0x0000000227057209 */ /* 0x000fe40007810000 */
[----:B------:R-:W-:Y:S02]  /*a780*/  FMNMX.FTZ R2, R170, R64, !PT ;  /* 0x00000040aa027209 */ /* 0x000fe40007810000 */
[----:B------:R-:W-:Y:S02]  /*a790*/  FMNMX.FTZ R5, R53, R5, !PT ;  /* 0x0000000535057209 */ /* 0x000fe40007810000 */
[----:B------:R-:W-:Y:S02]  /*a7a0*/  FMNMX.FTZ R2, R63, R2, !PT ;  /* 0x000000023f027209 */ /* 0x000fe40007810000 */
[----:B------:R-:W-:-:S02]  /*a7b0*/  FMNMX.FTZ R5, R34, R5, !PT ;  /* 0x0000000522057209 */ /* 0x000fc40007810000 */
[----:B------:R-:W-:Y:S02]  /*a7c0*/  ISETP.GE.AND P4, PT, R18, R9, PT ;  /* 0x000000091200720c */ /* 0x000fe40003f86270 */
[----:B-1----:R-:W-:Y:S01]  /*a7d0*/  FMNMX.FTZ R3, R168, R0, !PT ;  /* 0x00000000a8037209 */ /* 0x002fe20007810000 */
[----:B------:R-:W-:Y:S01]  /*a7e0*/  FMUL.FTZ R0, R70, UR9 ;  /* 0x0000000946007c20 */ /* 0x000fe20008410000 */
[----:B------:R-:W-:Y:S02]  /*a7f0*/  FMNMX.FTZ R68, R149, R5, !PT ;  /* 0x0000000595447209 */ /* 0x000fe40007810000 */
[----:B------:R-:W-:Y:S02]  /*a800*/  FMNMX.FTZ R3, R164, R3, !PT ;  /* 0x00000003a4037209 */ /* 0x000fe40007810000 */
[----:B------:R-:W-:Y:S02]  /*a810*/  FSEL R0, R0, RZ, P6 ;  /* 0x000000ff00007208 */ /* 0x000fe40003000000 */
[----:B------:R-:W-:-:S02]  /*a820*/  FMNMX.FTZ R4, R167, R3, !PT ;  /* 0x00000003a7047209 */ /* 0x000fc40007810000 */
[----:B------:R-:W-:Y:S01]  /*a830*/  FMNMX.FTZ R68, R150, R68, !PT ;  /* 0x0000004496447209 */ /* 0x000fe20007810000 */
[----:B------:R-:W-:Y:S01]  /*a840*/  FFMA.FTZ R3, R47, UR9, -R0 ;  /* 0x000000092f037c23 */ /* 0x000fe20008010800 */
[----:B------:R-:W-:Y:S02]  /*a850*/  FMNMX.FTZ R4, R173, R4, !PT ;  /* 0x00000004ad047209 */ /* 0x000fe40007810000 */
[----:B------:R-:W-:Y:S01]  /*a860*/  FMNMX.FTZ R68, R151, R68, !PT ;  /* 0x0000004497447209 */ /* 0x000fe20007810000 */
[----:B------:R1:W-:Y:S01]  /*a870*/  MUFU.EX2 R237, R3 ;  /* 0x0000000300ed7308 */ /* 0x0003e20000000800 */
[----:B------:R-:W-:Y:S02]  /*a880*/  FSEL R181, R8, -INF , !P2 ;  /* 0xff80000008b57808 */ /* 0x000fe40005000000 */
[----:B------:R-:W-:Y:S02]  /*a890*/  FMNMX.FTZ R68, R152, R68, !PT ;  /* 0x0000004498447209 */ /* 0x000fe40007810000 */
[----:B------:R-:W-:-:S02]  /*a8a0*/  ISETP.GE.AND P1, PT, R13, R10, PT ;  /* 0x0000000a0d00720c */ /* 0x000fc40003f26270 */
[----:B------:R-:W-:Y:S02]  /*a8b0*/  FMNMX.FTZ R68, R189, R68, !PT ;  /* 0x00000044bd447209 */ /* 0x000fe40007810000 */
[----:B---3--:R-:W-:Y:S02]  /*a8c0*/  FSEL R185, R6, -INF , !P4 ;  /* 0xff80000006b97808 */ /* 0x008fe40006000000 */
[----:B------:R-:W-:Y:S02]  /*a8d0*/  FMNMX.FTZ R68, R182, R68, !PT ;  /* 0x00000044b6447209 */ /* 0x000fe40007810000 */
[----:B------:R-:W-:Y:S02]  /*a8e0*/  FSEL R148, R148, -INF , !P1 ;  /* 0xff80000094947808 */ /* 0x000fe40004800000 */
[----:B------:R-:W-:Y:S02]  /*a8f0*/  FMNMX.FTZ R68, R181, R68, !PT ;  /* 0x00000044b5447209 */ /* 0x000fe40007810000 */
[----:B-1----:R-:W-:Y:S01]  /*a900*/  FMNMX.FTZ R3, R174, R4, !PT ;  /* 0x00000004ae037209 */ /* 0x002fe20007810000 */
[----:B------:R-:W-:Y:S01]  /*a910*/  FFMA.FTZ R4, R60, UR9, -R0 ;  /* 0x000000093c047c23 */ /* 0x000fe20008010800 */
[----:B------:R-:W-:-:S02]  /*a920*/  FMNMX.FTZ R68, R185, R68, !PT ;  /* 0x00000044b9447209 */ /* 0x000fc40007810000 */
[----:B------:R-:W-:Y:S01]  /*a930*/  FMNMX.FTZ R3, R166, R3, !PT ;  /* 0x00000003a6037209 */ /* 0x000fe20007810000 */
[----:B------:R1:W-:Y:S01]  /*a940*/  MUFU.EX2 R236, R4 ;  /* 0x0000000400ec7308 */ /* 0x0003e20000000800 */
[-C--:B------:R-:W-:Y:S02]  /*a950*/  ISETP.GE.AND P3, PT, R14, R10.reuse, PT ;  /* 0x0000000a0e00720c */ /* 0x080fe40003f66270 */
[----:B------:R-:W-:Y:S02]  /*a960*/  FMNMX.FTZ R3, R165, R3, !PT ;  /* 0x00000003a5037209 */ /* 0x000fe40007810000 */
[----:B------:R-:W-:Y:S02]  /*a970*/  FSEL R156, R156, -INF , !P0 ;  /* 0xff8000009c9c7808 */ /* 0x000fe40004000000 */
[----:B------:R-:W-:Y:S02]  /*a980*/  FMNMX.FTZ R3, R177, R3, !PT ;  /* 0x00000003b1037209 */ /* 0x000fe40007810000 */
[----:B------:R-:W-:-:S02]  /*a990*/  ISETP.GE.AND P5, PT, R17, R10, PT ;  /* 0x0000000a1100720c */ /* 0x000fc40003fa6270 */
[----:B------:R-:W-:Y:S02]  /*a9a0*/  FSEL R183, R16, -INF , !P3 ;  /* 0xff80000010b77808 */ /* 0x000fe40005800000 */
[-C--:B------:R-:W-:Y:S02]  /*a9b0*/  ISETP.GE.AND P0, PT, R19, R10.reuse, PT ;  /* 0x0000000a1300720c */ /* 0x080fe40003f06270 */
[----:B------:R-:W-:Y:S01]  /*a9c0*/  FSEL R184, R12, -INF , !P5 ;  /* 0xff8000000cb87808 */ /* 0x000fe20006800000 */
[----:B-1----:R-:W-:Y:S01]  /*a9d0*/  FFMA.FTZ R4, R61, UR9, -R0 ;  /* 0x000000093d047c23 */ /* 0x002fe20008010800 */
[----:B------:R-:W-:Y:S02]  /*a9e0*/  ISETP.GE.AND P1, PT, R18, R10, PT ;  /* 0x0000000a1200720c */ /* 0x000fe40003f26270 */
[----:B--2---:R-:W-:Y:S01]  /*a9f0*/  FSEL R188, R11, -INF , !P0 ;  /* 0xff8000000bbc7808 */ /* 0x004fe20004000000 */
[----:B------:R1:W-:Y:S01]  /*aa00*/  MUFU.EX2 R235, R4 ;  /* 0x0000000400eb7308 */ /* 0x0003e20000000800 */
[----:B------:R-:W-:Y:S01]  /*aa10*/  FSEL R186, R7, -INF , !P1 ;  /* 0xff80000007ba7808 */ /* 0x000fe20004800000 */
[----:B------:R-:W-:Y:S01]  /*aa20*/  LDSM.16.MT88.4 R16, [R193+0x6000] ;  /* 0x00600000c110783b */ /* 0x000fe20000004200 */
[----:B-1----:R-:W-:-:S02]  /*aa30*/  FMNMX.FTZ R4, R58, R2, !PT ;  /* 0x000000023a047209 */ /* 0x002fc40007810000 */
[----:B------:R-:W-:Y:S01]  /*aa40*/  FMNMX.FTZ R2, R180, R3, !PT ;  /* 0x00000003b4027209 */ /* 0x000fe20007810000 */
[----:B------:R-:W-:Y:S01]  /*aa50*/  FFMA.FTZ R3, R56, UR9, -R0 ;  /* 0x0000000938037c23 */ /* 0x000fe20008010800 */
[----:B------:R-:W-:-:S03]  /*aa60*/  FMNMX.FTZ R4, R59, R4, !PT ;  /* 0x000000043b047209 */ /* 0x000fc60007810000 */
[----:B------:R-:W1:Y:S01]  /*aa70*/  SHFL.BFLY PT, R69, R2, 0x2, 0x1f ;  /* 0x0c401f0002457f89 */ /* 0x000e6200000e0000 */
[----:B------:R-:W-:Y:S01]  /*aa80*/  FMNMX.FTZ R4, R50, R4, !PT ;  /* 0x0000000432047209 */ /* 0x000fe20007810000 */
[----:B------:R2:W3:Y:S03]  /*aa90*/  MUFU.EX2 R234, R3 ;  /* 0x0000000300ea7308 */ /* 0x0004e60000000800 */
[----:B------:R-:W-:-:S04]  /*aaa0*/  FMNMX.FTZ R4, R35, R4, !PT ;  /* 0x0000000423047209 */ /* 0x000fc80007810000 */
[----:B------:R-:W-:-:S04]  /*aab0*/  FMNMX.FTZ R4, R51, R4, !PT ;  /* 0x0000000433047209 */ /* 0x000fc80007810000 */
[----:B------:R-:W-:-:S04]  /*aac0*/  FMNMX.FTZ R4, R52, R4, !PT ;  /* 0x0000000434047209 */ /* 0x000fc80007810000 */
[----:B------:R-:W-:Y:S01]  /*aad0*/  FMNMX.FTZ R4, R162, R4, !PT ;  /* 0x00000004a2047209 */ /* 0x000fe20007810000 */
[--C-:B--2---:R-:W-:Y:S01]  /*aae0*/  FFMA.FTZ R3, R44, UR9, -R0.reuse ;  /* 0x000000092c037c23 */ /* 0x104fe20008010800 */
[----:B---3--:R-:W-:Y:S02]  /*aaf0*/  F2FP.F16.F32.PACK_AB R10, R234, R235 ;  /* 0x000000ebea0a723e */ /* 0x008fe400000000ff */
[----:B------:R-:W-:Y:S01]  /*ab00*/  FMNMX.FTZ R4, R163, R4, !PT ;  /* 0x00000004a3047209 */ /* 0x000fe20007810000 */
[----:B------:R2:W-:Y:S01]  /*ab10*/  MUFU.EX2 R233, R3 ;  /* 0x0000000300e97308 */ /* 0x0005e20000000800 */
[----:B-1----:R-:W-:Y:S01]  /*ab20*/  FMNMX.FTZ R69, R2, R69, !PT ;  /* 0x0000004502457209 */ /* 0x002fe20007810000 */
[----:B------:R-:W-:-:S04]  /*ab30*/  FFMA.FTZ R2, R45, UR9, -R0 ;  /* 0x000000092d027c23 */ /* 0x000fc80008010800 */
[----:B------:R-:W1:Y:S02]  /*ab40*/  SHFL.BFLY PT, R5, R69, 0x1, 0x1f ;  /* 0x0c201f0045057f89 */ /* 0x000e6400000e0000 */
[----:B------:R3:W-:Y:S01]  /*ab50*/  MUFU.EX2 R230, R2 ;  /* 0x0000000200e67308 */ /* 0x0007e20000000800 */
[----:B--2---:R-:W-:-:S07]  /*ab60*/  FFMA.FTZ R3, R46, UR9, -R0 ;  /* 0x000000092e037c23 */ /* 0x004fce0008010800 */
[----:B------:R2:W-:Y:S01]  /*ab70*/  MUFU.EX2 R232, R3 ;  /* 0x0000000300e87308 */ /* 0x0005e20000000800 */
[----:B---3--:R-:W-:Y:S02]  /*ab80*/  FFMA.FTZ R2, R23, UR9, -R0 ;  /* 0x0000000917027c23 */ /* 0x008fe40008010800 */
[----:B------:R-:W-:Y:S05]  /*ab90*/  LDSM.16.MT88.4 R20, [R196+0x6000] ;  /* 0x00600000c414783b */ /* 0x000fea0000004200 */
[----:B------:R-:W-:Y:S01]  /*aba0*/  MUFU.EX2 R228, R2 ;  /* 0x0000000200e47308 */ /* 0x000fe20000000800 */
[----:B-1----:R-:W-:-:S04]  /*abb0*/  FMNMX.FTZ R69, R69, R5, !PT ;  /* 0x0000000545457209 */ /* 0x002fc80007810000 */
[C---:B------:R-:W-:Y:S01]  /*abc0*/  FSETP.NEU.FTZ.AND P2, PT, R69.reuse, -INF , PT ;  /* 0xff8000004500780b */ /* 0x040fe20003f5d000 */
[----:B------:R-:W-:Y:S01]  /*abd0*/  FMUL.FTZ R13, R69, UR9 ;  /* 0x00000009450d7c20 */ /* 0x000fe20008410000 */
[----:B--2---:R-:W-:-:S04]  /*abe0*/  FFMA.FTZ R3, R48, UR9, -R0 ;  /* 0x0000000930037c23 */ /* 0x004fc80008010800 */
[----:B------:R-:W-:Y:S01]  /*abf0*/  FSEL R13, R13, RZ, P2 ;  /* 0x000000ff0d0d7208 */ /* 0x000fe20001000000 */
[----:B------:R1:W-:Y:S02]  /*ac00*/  MUFU.EX2 R231, R3 ;  /* 0x0000000300e77308 */ /* 0x0003e40000000800 */
[----:B-1----:R-:W-:Y:S02]  /*ac10*/  FMNMX.FTZ R3, R148, R4, !PT ;  /* 0x0000000494037209 */ /* 0x002fe40007810000 */
[----:B------:R-:W1:Y:S02]  /*ac20*/  SHFL.BFLY PT, R4, R68, 0x2, 0x1f ;  /* 0x0c401f0044047f89 */ /* 0x000e6400000e0000 */
[----:B------:R-:W-:-:S04]  /*ac30*/  FMNMX.FTZ R3, R156, R3, !PT ;  /* 0x000000039c037209 */ /* 0x000fc80007810000 */
[----:B------:R-:W-:-:S04]  /*ac40*/  FMNMX.FTZ R3, R183, R3, !PT ;  /* 0x00000003b7037209 */ /* 0x000fc80007810000 */
[----:B------:R-:W-:Y:S01]  /*ac50*/  FMNMX.FTZ R2, R184, R3, !PT ;  /* 0x00000003b8027209 */ /* 0x000fe20007810000 */
[----:B------:R-:W-:-:S03]  /*ac60*/  FFMA.FTZ R3, R24, UR9, -R0 ;  /* 0x0000000918037c23 */ /* 0x000fc60008010800 */
[----:B------:R-:W-:Y:S01]  /*ac70*/  FMNMX.FTZ R2, R188, R2, !PT ;  /* 0x00000002bc027209 */ /* 0x000fe20007810000 */
[----:B------:R2:W-:Y:S03]  /*ac80*/  MUFU.EX2 R226, R3 ;  /* 0x0000000300e27308 */ /* 0x0005e60000000800 */
[----:B------:R-:W-:Y:S02]  /*ac90*/  FMNMX.FTZ R2, R186, R2, !PT ;  /* 0x00000002ba027209 */ /* 0x000fe40007810000 */
[----:B-1----:R-:W-:-:S03]  /*aca0*/  FMNMX.FTZ R68, R68, R4, !PT ;  /* 0x0000000444447209 */ /* 0x002fc60007810000 */
[----:B------:R-:W1:Y:S04]  /*acb0*/  SHFL.BFLY PT, R4, R2, 0x2, 0x1f ;  /* 0x0c401f0002047f89 */ /* 0x000e6800000e0000 */
[----:B------:R-:W3:Y:S01]  /*acc0*/  SHFL.BFLY PT, R5, R68, 0x1, 0x1f ;  /* 0x0c201f0044057f89 */ /* 0x000ee200000e0000 */
[----:B--2---:R-:W-:-:S04]  /*acd0*/  FFMA.FTZ R3, R25, UR9, -R0 ;  /* 0x0000000919037c23 */ /* 0x004fc80008010800 */
[----:B------:R2:W-:Y:S01]  /*ace0*/  MUFU.EX2 R225, R3 ;  /* 0x0000000300e17308 */ /* 0x0005e20000000800 */
[----:B-1----:R-:W-:Y:S01]  /*acf0*/  FMNMX.FTZ R2, R2, R4, !PT ;  /* 0x0000000402027209 */ /* 0x002fe20007810000 */
[----:B--2---:R-:W-:Y:S01]  /*ad00*/  FFMA.FTZ R3, R26, UR9, -R0 ;  /* 0x000000091a037c23 */ /* 0x004fe20008010800 */
[----:B---3--:R-:W-:-:S03]  /*ad10*/  FMNMX.FTZ R68, R68, R5, !PT ;  /* 0x0000000544447209 */ /* 0x008fc60007810000 */
[----:B------:R-:W1:Y:S02]  /*ad20*/  SHFL.BFLY PT, R4, R2, 0x1, 0x1f ;  /* 0x0c201f0002047f89 */ /* 0x000e6400000e0000 */
[----:B------:R2:W-:Y:S01]  /*ad30*/  MUFU.EX2 R224, R3 ;  /* 0x0000000300e07308 */ /* 0x0005e20000000800 */
[C---:B------:R-:W-:Y:S01]  /*ad40*/  FSETP.NEU.FTZ.AND P1, PT, R68.reuse, -INF , PT ;  /* 0xff8000004400780b */ /* 0x040fe20003f3d000 */
[----:B------:R-:W-:-:S03]  /*ad50*/  FMUL.FTZ R12, R68, UR9 ;  /* 0x00000009440c7c20 */ /* 0x000fc60008410000 */
[----:B------:R-:W-:Y:S02]  /*ad60*/  FSEL R5, R68, RZ, P1 ;  /* 0x000000ff44057208 */ /* 0x000fe40000800000 */
[----:B------:R-:W-:-:S03]  /*ad70*/  FSEL R12, R12, RZ, P1 ;  /* 0x000000ff0c0c7208 */ /* 0x000fc60000800000 */
[----:B------:R-:W-:-:S04]  /*ad80*/  FADD.FTZ R6, R171, -R5 ;  /* 0x80000005ab067221 */ /* 0x000fc80000010000 */
[----:B------:R-:W-:Y:S01]  /*ad90*/  FMUL.FTZ R6, R6, UR9 ;  /* 0x0000000906067c20 */ /* 0x000fe20008410000 */
[--C-:B--2---:R-:W-:Y:S02]  /*ada0*/  FFMA.FTZ R3, R27, UR9, -R0.reuse ;  /* 0x000000091b037c23 */ /* 0x104fe40008010800 */
[----:B------:R-:W-:Y:S02]  /*adb0*/  LDSM.16.MT88.4 R24, [R193+0x6800] ;  /* 0x00680000c118783b */ /* 0x000fe40000004200 */
        /* <DEDUP_REMOVED lines=14> */
[----:B------:R-:W2:Y:S08]  /*aea0*/  MUFU.EX2 R57, R6 ;  /* 0x0000000600397308 */ /* 0x000eb00000000800 */
[----:B------:R3:W-:Y:S01]  /*aeb0*/  MUFU.EX2 R215, R3 ;  /* 0x0000000300d77308 */ /* 0x0007e20000000800 */
        /* <DEDUP_REMOVED lines=8> */
[--C-:B---3--:R-:W-:Y:S01]  /*af40*/  FFMA.FTZ R3, R65, UR9, -R12.reuse ;  /* 0x0000000941037c23 */ /* 0x108fe2000801080c */
[-C--:B------:R-:W-:Y:S01]  /*af50*/  FMUL.FTZ R116, R116, R57.reuse ;  /* 0x0000003974747220 */ /* 0x080fe20000410000 */
[-C--:B------:R-:W-:Y:S01]  /*af60*/  FMUL.FTZ R117, R117, R57.reuse ;  /* 0x0000003975757220 */ /* 0x080fe20000410000 */
[-C--:B------:R-:W-:Y:S01]  /*af70*/  FMUL.FTZ R124, R124, R57.reuse ;  /* 0x000000397c7c7220 */ /* 0x080fe20000410000 */
[----:B------:R1:W-:Y:S01]  /*af80*/  MUFU.EX2 R217, R3 ;  /* 0x0000000300d97308 */ /* 0x0003e20000000800 */
[-C--:B------:R-:W-:Y:S01]  /*af90*/  FMUL.FTZ R125, R125, R57.reuse ;  /* 0x000000397d7d7220 */ /* 0x080fe20000410000 */
[-C--:B------:R-:W-:Y:S01]  /*afa0*/  FMUL.FTZ R132, R132, R57.reuse ;  /* 0x0000003984847220 */ /* 0x080fe20000410000 */
[-C--:B------:R-:W-:Y:S01]  /*afb0*/  FMUL.FTZ R133, R133, R57.reuse ;  /* 0x0000003985857220 */ /* 0x080fe20000410000 */
[-C--:B------:R-:W-:Y:S01]  /*afc0*/  FMUL.FTZ R140, R140, R57.reuse ;  /* 0x000000398c8c7220 */ /* 0x080fe20000410000 */
[----:B------:R-:W-:Y:S01]  /*afd0*/  FMUL.FTZ R141, R141, R57 ;  /* 0x000000398d8d7220 */ /* 0x000fe20000410000 */
[----:B-1----:R-:W-:Y:S01]  /*afe0*/  FMNMX.FTZ R3, R2, R4, !PT ;  /* 0x0000000402037209 */ /* 0x002fe20007810000 */
[--C-:B------:R-:W-:Y:S01]  /*aff0*/  FFMA.FTZ R2, R66, UR9, -R12.reuse ;  /* 0x0000000942027c23 */ /* 0x100fe2000801080c */
[----:B------:R-:W-:-:S02]  /*b000*/  FFMA.FTZ R4, R67, UR9, -R12 ;  /* 0x0000000943047c23 */ /* 0x000fc4000801080c */
[C---:B------:R-:W-:Y:S01]  /*b010*/  FSETP.NEU.FTZ.AND P0, PT, R3.reuse, -INF , PT ;  /* 0xff8000000300780b */ /* 0x040fe20003f1d000 */
[----:B------:R1:W-:Y:S03]  /*b020*/  MUFU.EX2 R216, R2 ;  /* 0x0000000200d87308 */ /* 0x0003e60000000800 */
[----:B------:R-:W-:-:S05]  /*b030*/  FSEL R5, R3, RZ, P0 ;  /* 0x000000ff03057208 */ /* 0x000fca0000000000 */
[----:B------:R2:W3:Y:S01]  /*b040*/  MUFU.EX2 R218, R4 ;  /* 0x0000000400da7308 */ /* 0x0004e20000000800 */
[----:B-1----:R-:W-:-:S05]  /*b050*/  FMUL.FTZ R2, R3, UR9 ;  /* 0x0000000903027c20 */ /* 0x002fca0008410000 */
[----:B------:R-:W-:Y:S02]  /*b060*/  FSEL R2, R2, RZ, P0 ;  /* 0x000000ff02027208 */ /* 0x000fe40000000000 */
[----:B------:R-:W-:Y:S01]  /*b070*/  ISETP.GE.AND P0, PT, R209, 0x4, PT ;  /* 0x00000004d100780c */ /* 0x000fe20003f06270 */
[----:B--2---:R-:W-:Y:S01]  /*b080*/  FFMA.FTZ R4, R49, UR9, -R12 ;  /* 0x0000000931047c23 */ /* 0x004fe2000801080c */
[----:B---3--:R-:W-:-:S03]  /*b090*/  F2FP.F16.F32.PACK_AB R6, R218, R216 ;  /* 0x000000d8da06723e */ /* 0x008fc600000000ff */
        /* <DEDUP_REMOVED lines=9> */
[----:B-1----:R-:W-:Y:S01]  /*b130*/  FADD.FTZ R4, R170, -R5 ;  /* 0x80000005aa047221 */ /* 0x002fe20000010000 */
[----:B------:R-:W-:Y:S02]  /*b140*/  FSEL R5, R70, RZ, P6 ;  /* 0x000000ff46057208 */ /* 0x000fe40003000000 */
[----:B--2---:R-:W-:Y:S01]  /*b150*/  F2FP.F16.F32.PACK_AB R7, R213, R214 ;  /* 0x000000d6d507723e */ /* 0x004fe200000000ff */
[----:B------:R-:W-:Y:S02]  /*b160*/  FMUL.FTZ R4, R4, UR9 ;  /* 0x0000000904047c20 */ /* 0x000fe40008410000 */
[----:B------:R-:W-:Y:S02]  /*b170*/  FADD.FTZ R5, R187, -R5 ;  /* 0x80000005bb057221 */ /* 0x000fe40000010000 */
[----:B------:R1:W2:Y:S02]  /*b180*/  MUFU.EX2 R56, R4 ;  /* 0x0000000400387308 */ /* 0x0002a40000000800 */
[----:B------:R-:W-:-:S06]  /*b190*/  FMUL.FTZ R5, R5, UR9 ;  /* 0x0000000905057c20 */ /* 0x000fcc0008410000 */
[----:B------:R3:W4:Y:S01]  /*b1a0*/  MUFU.EX2 R15, R5 ;  /* 0x00000005000f7308 */ /* 0x0007220000000800 */
[----:B-1----:R-:W-:Y:S01]  /*b1b0*/  FFMA.FTZ R4, R39, UR9, -R12 ;  /* 0x0000000927047c23 */ /* 0x002fe2000801080c */
[-C--:B--2---:R-:W-:Y:S01]  /*b1c0*/  FMUL.FTZ R82, R82, R56.reuse ;  /* 0x0000003852527220 */ /* 0x084fe20000410000 */
[----:B------:R-:W1:Y:S01]  /*b1d0*/  LDSM.16.MT88.4 R36, [R195+0x6000] ;  /* 0x00600000c324783b */ /* 0x000e620000004200 */
[----:B------:R-:W-:-:S04]  /*b1e0*/  FMUL.FTZ R83, R83, R56 ;  /* 0x0000003853537220 */ /* 0x000fc80000410000 */
[----:B------:R2:W-:Y:S01]  /*b1f0*/  MUFU.EX2 R207, R4 ;  /* 0x0000000400cf7308 */ /* 0x0005e20000000800 */
[-C--:B------:R-:W-:Y:S01]  /*b200*/  FMUL.FTZ R94, R94, R56.reuse ;  /* 0x000000385e5e7220 */ /* 0x080fe20000410000 */
[-C--:B------:R-:W-:Y:S01]  /*b210*/  FMUL.FTZ R95, R95, R56.reuse ;  /* 0x000000385f5f7220 */ /* 0x080fe20000410000 */
[-C--:B------:R-:W-:Y:S01]  /*b220*/  FMUL.FTZ R102, R102, R56.reuse ;  /* 0x0000003866667220 */ /* 0x080fe20000410000 */
[----:B---3--:R-:W-:Y:S01]  /*b230*/  F2FP.F16.F32.PACK_AB R5, R212, R191 ;  /* 0x000000bfd405723e */ /* 0x008fe200000000ff */
        /* <DEDUP_REMOVED lines=12> */
[----:B--2---:R-:W-:Y:S01]  /*b300*/  FSEL R4, R69, RZ, P2 ;  /* 0x000000ff45047208 */ /* 0x004fe20001000000 */
[-C--:B------:R-:W-:Y:S01]  /*b310*/  FMUL.FTZ R85, R85, R15.reuse ;  /* 0x0000000f55557220 */ /* 0x080fe20000410000 */
[-C--:B------:R-:W-:Y:S01]  /*b320*/  FMUL.FTZ R88, R88, R15.reuse ;  /* 0x0000000f58587220 */ /* 0x080fe20000410000 */
[-C--:B------:R-:W-:Y:S01]  /*b330*/  FMUL.FTZ R89, R89, R15.reuse ;  /* 0x0000000f59597220 */ /* 0x080fe20000410000 */
[----:B------:R-:W-:Y:S01]  /*b340*/  FMUL.FTZ R96, R96, R15 ;  /* 0x0000000f60607220 */ /* 0x000fe20000410000 */
[----:B------:R-:W-:Y:S01]  /*b350*/  FADD.FTZ R8, R176, -R4 ;  /* 0x80000004b0087221 */ /* 0x000fe20000010000 */
[----:B------:R-:W-:Y:S01]  /*b360*/  F2FP.F16.F32.PACK_AB R4, R217, R215 ;  /* 0x000000d7d904723e */ /* 0x000fe200000000ff */
[-C--:B------:R-:W-:Y:S01]  /*b370*/  FMUL.FTZ R97, R97, R15.reuse ;  /* 0x0000000f61617220 */ /* 0x080fe20000410000 */
[-C--:B------:R-:W-:Y:S01]  /*b380*/  FMUL.FTZ R104, R104, R15.reuse ;  /* 0x0000000f68687220 */ /* 0x080fe20000410000 */
[----:B------:R-:W-:Y:S01]  /*b390*/  FMUL.FTZ R8, R8, UR9 ;  /* 0x0000000908087c20 */ /* 0x000fe20008410000 */
[-C--:B------:R-:W-:Y:S01]  /*b3a0*/  FMUL.FTZ R105, R105, R15.reuse ;  /* 0x0000000f69697220 */ /* 0x080fe20000410000 */
[-C--:B------:R-:W-:Y:S01]  /*b3b0*/  FMUL.FTZ R128, R128, R15.reuse ;  /* 0x0000000f80807220 */ /* 0x080fe20000410000 */
[-C--:B------:R-:W-:Y:S01]  /*b3c0*/  FMUL.FTZ R129, R129, R15.reuse ;  /* 0x0000000f81817220 */ /* 0x080fe20000410000 */
[C---:B------:R-:W-:Y:S01]  /*b3d0*/  HMMA.16816.F32 R144, R4.reuse, R16, R80 ;  /* 0x000000100490723c */ /* 0x040fe20000001850 */
[----:B------:R2:W3:Y:S01]  /*b3e0*/  MUFU.EX2 R14, R8 ;  /* 0x00000008000e7308 */ /* 0x0004e20000000800 */
[-C--:B------:R-:W-:Y:S01]  /*b3f0*/  FMUL.FTZ R136, R136, R15.reuse ;  /* 0x0000000f88887220 */ /* 0x080fe20000410000 */
[-C--:B------:R-:W-:Y:S01]  /*b400*/  FMUL.FTZ R137, R137, R15.reuse ;  /* 0x0000000f89897220 */ /* 0x080fe20000410000 */
[-C--:B------:R-:W-:Y:S01]  /*b410*/  FMUL.FTZ R112, R112, R15.reuse ;  /* 0x0000000f70707220 */ /* 0x080fe20000410000 */
[-C--:B------:R-:W-:Y:S01]  /*b420*/  FMUL.FTZ R113, R113, R15.reuse ;  /* 0x0000000f71717220 */ /* 0x080fe20000410000 */
[----:B------:R-:W-:Y:S01]  /*b430*/  HMMA.16816.F32 R92, R4, R18, R92 ;  /* 0x00000012045c723c */ /* 0x000fe2000000185c */
[-C--:B------:R-:W-:Y:S01]  /*b440*/  FMUL.FTZ R120, R120, R15.reuse ;  /* 0x0000000f78787220 */ /* 0x080fe20000410000 */
[----:B------:R-:W-:-:S04]  /*b450*/  FMUL.FTZ R121, R121, R15 ;  /* 0x0000000f79797220 */ /* 0x000fc80000410000 */
[C---:B------:R-:W-:Y:S06]  /*b460*/  HMMA.16816.F32 R44, R4.reuse, R20, R100 ;  /* 0x00000014042c723c */ /* 0x040fec0000001864 */
[C---:B------:R-:W-:Y:S01]  /*b470*/  HMMA.16816.F32 R76, R4.reuse, R22, R108 ;  /* 0x00000016044c723c */ /* 0x040fe2000000186c */
[----:B--2---:R-:W-:Y:S01]  /*b480*/  F2FP.F16.F32.PACK_AB R8, R236, R237 ;  /* 0x000000edec08723e */ /* 0x004fe200000000ff */
[-C--:B---3--:R-:W-:Y:S01]  /*b490*/  FMUL.FTZ R86, R86, R14.reuse ;  /* 0x0000000e56567220 */ /* 0x088fe20000410000 */
        /* <DEDUP_REMOVED lines=15> */
[----:B-1----:R-:W-:Y:S01]  /*b590*/  HMMA.16816.F32 R80, R4, R36, R132 ;  /* 0x000000240450723c */ /* 0x002fe20000001884 */
[-C--:B------:R-:W-:Y:S01]  /*b5a0*/  FMUL.FTZ R122, R122, R14.reuse ;  /* 0x0000000e7a7a7220 */ /* 0x080fe20000410000 */
[----:B------:R-:W-:-:S04]  /*b5b0*/  FMUL.FTZ R123, R123, R14 ;  /* 0x0000000e7b7b7220 */ /* 0x000fc80000410000 */
[----:B------:R-:W-:Y:S06]  /*b5c0*/  HMMA.16816.F32 R60, R4, R38, R140 ;  /* 0x00000026043c723c */ /* 0x000fec000000188c */
[----:B------:R-:W-:Y:S01]  /*b5d0*/  HMMA.16816.F32 R40, R8, R16, R84 ;  /* 0x000000100828723c */ /* 0x000fe20000001854 */
[----:B------:R-:W-:Y:S01]  /*b5e0*/  FFMA.FTZ R4, R53, UR9, -R12 ;  /* 0x0000000935047c23 */ /* 0x000fe2000801080c */
[----:B------:R-:W-:-:S03]  /*b5f0*/  FFMA.FTZ R5, R51, UR9, -R2 ;  /* 0x0000000933057c23 */ /* 0x000fc60008010802 */
[----:B------:R1:W-:Y:S01]  /*b600*/  MUFU.EX2 R190, R4 ;  /* 0x0000000400be7308 */ /* 0x0003e20000000800 */
[C---:B------:R-:W-:Y:S01]  /*b610*/  HMMA.16816.F32 R88, R8.reuse, R18, R88 ;  /* 0x000000120858723c */ /* 0x040fe20000001858 */
[----:B------:R-:W-:Y:S05]  /*b620*/  LDSM.16.MT88.4 R16, [R195+0x6800] ;  /* 0x00680000c310783b */ /* 0x000fea0000004200 */
[C---:B------:R-:W-:Y:S01]  /*b630*/  HMMA.16816.F32 R96, R8.reuse, R20, R96 ;  /* 0x000000140860723c */ /* 0x040fe20000001860 */
[----:B------:R-:W-:Y:S05]  /*b640*/  MUFU.EX2 R158, R5 ;  /* 0x00000005009e7308 */ /* 0x000fea0000000800 */
[----:B------:R-:W-:Y:S01]  /*b650*/  HMMA.16816.F32 R104, R8, R22, R104 ;  /* 0x000000160868723c */ /* 0x000fe20000001868 */
[----:B------:R-:W2:Y:S01]  /*b660*/  LDSM.16.MT88.4 R20, [R196+0x6800] ;  /* 0x00680000c414783b */ /* 0x000ea20000004200 */
[----:B-1----:R-:W-:-:S04]  /*b670*/  FFMA.FTZ R4, R34, UR9, -R12 ;  /* 0x0000000922047c23 */ /* 0x002fc8000801080c */
[C---:B------:R-:W-:Y:S01]  /*b680*/  HMMA.16816.F32 R128, R8.reuse, R36, R128 ;  /* 0x000000240880723c */ /* 0x040fe20000001880 */
[----:B------:R1:W3:Y:S05]  /*b690*/  MUFU.EX2 R161, R4 ;  /* 0x0000000400a17308 */ /* 0x0002ea0000000800 */
[C---:B------:R-:W-:Y:S06]  /*b6a0*/  HMMA.16816.F32 R136, R8.reuse, R38, R136 ;  /* 0x000000260888723c */ /* 0x040fec0000001888 */
[C---:B------:R-:W-:Y:S06]  /*b6b0*/  HMMA.16816.F32 R112, R8.reuse, R28, R112 ;  /* 0x0000001c0870723c */ /* 0x040fec0000001870 */
[----:B------:R-:W-:Y:S01]  /*b6c0*/  HMMA.16816.F32 R120, R8, R30, R120 ;  /* 0x0000001e0878723c */ /* 0x000fe20000001878 */
[----:B-1----:R-:W-:Y:S01]  /*b6d0*/  FFMA.FTZ R4, R50, UR9, -R2 ;  /* 0x0000000932047c23 */ /* 0x002fe20008010802 */
[----:B---3--:R-:W-:Y:S01]  /*b6e0*/  F2FP.F16.F32.PACK_AB R6, R161, R190 ;  /* 0x000000bea106723e */ /* 0x008fe200000000ff */
[----:B------:R-:W-:Y:S02]  /*b6f0*/  LDSM.16.MT88.4 R28, [R196+0x7000] ;  /* 0x00700000c41c783b */ /* 0x000fe40000004200 */
[----:B------:R1:W-:Y:S02]  /*b700*/  MUFU.EX2 R160, R4 ;  /* 0x0000000400a07308 */ /* 0x0003e40000000800 */
[----:B------:R-:W-:-:S02]  /*b710*/  F2FP.F16.F32.PACK_AB R8, R232, R233 ;  /* 0x000000e9e808723e */ /* 0x000fc400000000ff */
[----:B------:R-:W-:Y:S01]  /*b720*/  F2FP.F16.F32.PACK_AB R10, R230, R231 ;  /* 0x000000e7e60a723e */ /* 0x000fe200000000ff */
[--C-:B-1----:R-:W-:Y:S02]  /*b730*/  FFMA.FTZ R4, R35, UR9, -R2.reuse ;  /* 0x0000000923047c23 */ /* 0x102fe40008010802 */
[----:B------:R-:W1:Y:S02]  /*b740*/  LDSM.16.MT88.4 R32, [R194+0x6800] ;  /* 0x00680000c220783b */ /* 0x000e640000004200 */
[----:B------:R3:W4:Y:S02]  /*b750*/  MUFU.EX2 R159, R4 ;  /* 0x00000004009f7308 */ /* 0x0007240000000800 */
[----:B---3--:R-:W-:Y:S01]  /*b760*/  FFMA.FTZ R4, R52, UR9, -R2 ;  /* 0x0000000934047c23 */ /* 0x008fe20008010802 */
[----:B----4-:R-:W-:-:S05]  /*b770*/  F2FP.F16.F32.PACK_AB R5, R159, R160 ;  /* 0x000000a09f05723e */ /* 0x010fca00000000ff */
[----:B------:R3:W4:Y:S02]  /*b780*/  MUFU.EX2 R157, R4 ;  /* 0x00000004009d7308 */ /* 0x0007240000000800 */
[--C-:B---3--:R-:W-:Y:S01]  /*b790*/  FFMA.FTZ R4, R54, UR9, -R0.reuse ;  /* 0x0000000936047c23 */ /* 0x108fe20008010800 */
[----:B------:R-:W-:Y:S01]  /*b7a0*/  FFMA.FTZ R0, R55, UR9, -R0 ;  /* 0x0000000937007c23 */ /* 0x000fe20008010800 */
[----:B----4-:R-:W-:-:S04]  /*b7b0*/  F2FP.F16.F32.PACK_AB R7, R157, R158 ;  /* 0x0000009e9d07723e */ /* 0x010fc800000000ff */
[----:B------:R3:W-:Y:S08]  /*b7c0*/  MUFU.EX2 R187, R4 ;  /* 0x0000000400bb7308 */ /* 0x0007f00000000800 */
[----:B------:R4:W-:Y:S01]  /*b7d0*/  MUFU.EX2 R176, R0 ;  /* 0x0000000000b07308 */ /* 0x0009e20000000800 */
[----:B---3--:R-:W-:-:S07]  /*b7e0*/  F2FP.F16.F32.PACK_AB R4, R207, R219 ;  /* 0x000000dbcf04723e */ /* 0x008fce00000000ff */
[----:B------:R-:W-:Y:S01]  /*b7f0*/  HMMA.16816.F32 R52, R4, R24, R144 ;  /* 0x000000180434723c */ /* 0x000fe20000001890 */
[----:B----4-:R-:W-:-:S04]  /*b800*/  FFMA.FTZ R0, R155, UR9, -R13 ;  /* 0x000000099b007c23 */ /* 0x010fc8000801080d */
[----:B------:R3:W-:Y:S01]  /*b810*/  MUFU.EX2 R171, R0 ;  /* 0x0000000000ab7308 */ /* 0x0007e20000000800 */
[C---:B------:R-:W-:Y:S06]  /*b820*/  HMMA.16816.F32 R48, R4.reuse, R26, R92 ;  /* 0x0000001a0430723c */ /* 0x040fec000000185c */
[C---:B--2---:R-:W-:Y:S06]  /*b830*/  HMMA.16816.F32 R44, R4.reuse, R20, R44 ;  /* 0x00000014042c723c */ /* 0x044fec000000182c */
[----:B------:R-:W-:Y:S01]  /*b840*/  HMMA.16816.F32 R76, R4, R22, R76 ;  /* 0x00000016044c723c */ /* 0x000fe2000000184c */
[----:B---3--:R-:W-:-:S05]  /*b850*/  FFMA.FTZ R0, R169, UR9, -R13 ;  /* 0x00000009a9007c23 */ /* 0x008fca000801080d */
[C---:B------:R-:W-:Y:S01]  /*b860*/  HMMA.16816.F32 R80, R4.reuse, R16, R80 ;  /* 0x000000100450723c */ /* 0x040fe20000001850 */
[----:B------:R2:W3:Y:S05]  /*b870*/  MUFU.EX2 R170, R0 ;  /* 0x0000000000aa7308 */ /* 0x0004ea0000000800 */
[C---:B------:R-:W-:Y:S06]  /*b880*/  HMMA.16816.F32 R60, R4.reuse, R18, R60 ;  /* 0x00000012043c723c */ /* 0x040fec000000183c */
[C---:B-1----:R-:W-:Y:S06]  /*b890*/  HMMA.16816.F32 R72, R4.reuse, R32, R72 ;  /* 0x000000200448723c */ /* 0x042fec0000001848 */
[----:B------:R-:W-:Y:S01]  /*b8a0*/  HMMA.16816.F32 R64, R4, R34, R64 ;  /* 0x000000220440723c */ /* 0x000fe20000001840 */
[----:B--2---:R-:W-:Y:S01]  /*b8b0*/  FFMA.FTZ R0, R172, UR9, -R13 ;  /* 0x00000009ac007c23 */ /* 0x004fe2000801080d */
        /* <DEDUP_REMOVED lines=9> */
[----:B------:R-:W2:Y:S04]  /*b950*/  LDSM.16.MT88.4 R24, [R193+0x7000] ;  /* 0x00700000c118783b */ /* 0x000ea80000004200 */
[----:B------:R-:W-:Y:S01]  /*b960*/  LDSM.16.MT88.4 R88, [R193+0x7800] ;  /* 0x00780000c158783b */ /* 0x000fe20000004200 */
[----:B------:R-:W-:Y:S01]  /*b970*/  HMMA.16816.F32 R96, R8, R20, R96 ;  /* 0x000000140860723c */ /* 0x000fe20000001860 */
[----:B-1----:R-:W-:-:S04]  /*b980*/  FFMA.FTZ R0, R150, UR9, -R12 ;  /* 0x0000000996007c23 */ /* 0x002fc8000801080c */
[----:B------:R1:W3:Y:S01]  /*b990*/  MUFU.EX2 R154, R0 ;  /* 0x00000000009a7308 */ /* 0x0002e20000000800 */
[C---:B------:R-:W-:Y:S01]  /*b9a0*/  HMMA.16816.F32 R84, R8.reuse, R22, R104 ;  /* 0x000000160854723c */ /* 0x040fe20000001868 */
[----:B------:R-:W4:Y:S04]  /*b9b0*/  LDSM.16.MT88.4 R20, [R194+0x7000] ;  /* 0x00700000c214783b */ /* 0x000f280000004200 */
[----:B------:R-:W-:Y:S01]  /*b9c0*/  LDSM.16.MT88.4 R104, [R196+0x7800] ;  /* 0x00780000c468783b */ /* 0x000fe20000004200 */
[C---:B------:R-:W-:Y:S06]  /*b9d0*/  HMMA.16816.F32 R128, R8.reuse, R16, R128 ;  /* 0x000000100880723c */ /* 0x040fec0000001880 */
[----:B------:R-:W-:Y:S01]  /*b9e0*/  HMMA.16816.F32 R136, R8, R18, R136 ;  /* 0x000000120888723c */ /* 0x000fe20000001888 */
[----:B------:R-:W5:Y:S01]  /*b9f0*/  LDSM.16.MT88.4 R16, [R195+0x7000] ;  /* 0x00700000c310783b */ /* 0x000f620000004200 */
[----:B-1----:R-:W-:Y:S01]  /*ba00*/  FFMA.FTZ R0, R151, UR9, -R12 ;  /* 0x0000000997007c23 */ /* 0x002fe2000801080c */
[----:B---3--:R-:W-:-:S03]  /*ba10*/  F2FP.F16.F32.PACK_AB R4, R154, R155 ;  /* 0x0000009b9a04723e */ /* 0x008fc600000000ff */
[C---:B------:R-:W-:Y:S01]  /*ba20*/  HMMA.16816.F32 R92, R8.reuse, R34, R120 ;  /* 0x00000022085c723c */ /* 0x040fe20000001878 */
[----:B------:R-:W-:Y:S01]  /*ba30*/  LDSM.16.MT88.4 R120, [R194+0x7800] ;  /* 0x00780000c278783b */ /* 0x000fe20000004200 */
[----:B------:R1:W-:Y:S04]  /*ba40*/  MUFU.EX2 R153, R0 ;  /* 0x0000000000997308 */ /* 0x0003e80000000800 */
[----:B------:R-:W-:Y:S07]  /*ba50*/  HMMA.16816.F32 R112, R8, R32, R112 ;  /* 0x000000200870723c */ /* 0x000fee0000001870 */
[----:B------:R-:W-:-:S02]  /*ba60*/  F2FP.F16.F32.PACK_AB R8, R226, R228 ;  /* 0x000000e4e208723e */ /* 0x000fc400000000ff */
        /* <DEDUP_REMOVED lines=16> */
[C---:B--2---:R-:W-:Y:S06]  /*bb70*/  HMMA.16816.F32 R52, R4.reuse, R24, R52 ;  /* 0x000000180434723c */ /* 0x044fec0000001834 */
        /* <DEDUP_REMOVED lines=8> */
[----:B--2---:R-:W-:-:S04]  /*bc00*/  F2FP.F16.F32.PACK_AB R9, R71, R147 ;  /* 0x000000934709723e */ /* 0x004fc800000000ff */
[C---:B-----5:R-:W-:Y:S01]  /*bc10*/  HMMA.16816.F32 R132, R4.reuse, R16, R80 ;  /* 0x000000100484723c */ /* 0x060fe20000001850 */
        /* <DEDUP_REMOVED lines=21> */
[----:B------:R-:W-:Y:S01]  /*bd70*/  F2FP.F16.F32.PACK_AB R136, R229, R227 ;  /* 0x000000e3e588723e */ /* 0x000fe200000000ff */
[----:B------:R-:W-:Y:S01]  /*bd80*/  FFMA.FTZ R8, R243, R56, R191 ;  /* 0x00000038f3087223 */ /* 0x000fe200000100bf */
[----:B---3--:R-:W-:Y:S01]  /*bd90*/  F2FP.F16.F32.PACK_AB R137, R59, R144 ;  /* 0x000000903b89723e */ /* 0x008fe200000000ff */
[----:B------:R-:W-:Y:S01]  /*bda0*/  FADD.FTZ R9, R217, R9 ;  /* 0x00000009d9097221 */ /* 0x000fe20000010000 */
[----:B------:R-:W-:Y:S01]  /*bdb0*/  F2FP.F16.F32.PACK_AB R138, R176, R187 ;  /* 0x000000bbb08a723e */ /* 0x000fe200000000ff */
[----:B-1----:R-:W-:Y:S01]  /*bdc0*/  FFMA.FTZ R0, R182, UR9, -R12 ;  /* 0x00000009b6007c23 */ /* 0x002fe2000801080c */
[----:B------:R-:W-:Y:S01]  /*bdd0*/  FADD.FTZ R10, R212, R8 ;  /* 0x00000008d40a7221 */ /* 0x000fe20000010000 */
[----:B------:R-:W-:-:S02]  /*bde0*/  FADD.FTZ R8, R216, R9 ;  /* 0x00000009d8087221 */ /* 0x000fc40000010000 */
        /* <DEDUP_REMOVED lines=19> */
[----:B----4-:R-:W-:-:S03]  /*bf20*/  F2FP.F16.F32.PACK_AB R143, R24, R26 ;  /* 0x0000001a188f723e */ /* 0x010fc600000000ff */
        /* <DEDUP_REMOVED lines=12> */
[----:B------:R-:W-:Y:S02]  /*bff0*/  HMMA.16816.F32 R116, R140, R120, R72 ;  /* 0x000000788c74723c */ /* 0x000fe40000001848 */
[----:B------:R-:W-:Y:S01]  /*c000*/  FADD.FTZ R2, R221, R2 ;  /* 0x00000002dd027221 */ /* 0x000fe20000010000 */
[----:B------:R-:W-:-:S03]  /*c010*/  FADD.FTZ R0, R234, R0 ;  /* 0x00000000ea007221 */ /* 0x000fc60000010000 */
[----:B------:R-:W-:Y:S01]  /*c020*/  HMMA.16816.F32 R128, R136, R4, R128 ;  /* 0x000000048880723c */ /* 0x000fe20000001880 */
[----:B------:R-:W-:-:S04]  /*c030*/  FADD.FTZ R2, R223, R2 ;  /* 0x00000002df027221 */ /* 0x000fc80000010000 */
[----:B------:R-:W-:Y:S01]  /*c040*/  FADD.FTZ R2, R171, R2 ;  /* 0x00000002ab027221 */ /* 0x000fe20000010000 */
[----:B------:R-:W-:Y:S01]  /*c050*/  HMMA.16816.F32 R124, R140, R122, R64 ;  /* 0x0000007a8c7c723c */ /* 0x000fe20000001840 */
[----:B------:R-:W-:Y:S01]  /*c060*/  FADD.FTZ R4, R214, R10 ;  /* 0x0000000ad6047221 */ /* 0x000fe20000010000 */
[----:B------:R-:W-:Y:S01]  /*c070*/  FADD.FTZ R5, R218, R8 ;  /* 0x00000008da057221 */ /* 0x000fe20000010000 */
[----:B------:R-:W-:Y:S02]  /*c080*/  FADD.FTZ R2, R170, R2 ;  /* 0x00000002aa027221 */ /* 0x000fe40000010000 */
[----:B------:R-:W-:Y:S01]  /*c090*/  FADD.FTZ R8, R213, R4 ;  /* 0x00000004d5087221 */ /* 0x000fe20000010000 */
[----:B------:R-:W-:Y:S01]  /*c0a0*/  HMMA.16816.F32 R84, R136, R88, R40 ;  /* 0x000000588854723c */ /* 0x000fe20000001828 */
[----:B------:R-:W-:Y:S01]  /*c0b0*/  FADD.FTZ R4, R233, R0 ;  /* 0x00000000e9047221 */ /* 0x000fe20000010000 */
[----:B------:R-:W-:Y:S01]  /*c0c0*/  FADD.FTZ R2, R169, R2 ;  /* 0x00000002a9027221 */ /* 0x000fe20000010000 */
[----:B------:R-:W-:-:S02]  /*c0d0*/  FADD.FTZ R0, R160, R8 ;  /* 0x00000008a0007221 */ /* 0x000fc40000010000 */
[----:B------:R-:W-:Y:S01]  /*c0e0*/  FADD.FTZ R4, R232, R4 ;  /* 0x00000004e8047221 */ /* 0x000fe20000010000 */
        /* <DEDUP_REMOVED lines=9> */
[----:B------:R-:W-:-:S02]  /*c180*/  FADD.FTZ R7, R231, R4 ;  /* 0x00000004e7077221 */ /* 0x000fc40000010000 */
[----:B------:R-:W-:Y:S01]  /*c190*/  FADD.FTZ R6, R207, R6 ;  /* 0x00000006cf067221 */ /* 0x000fe20000010000 */
[----:B------:R-:W-:Y:S01]  /*c1a0*/  FADD.FTZ R4, R158, R5 ;  /* 0x000000059e047221 */ /* 0x000fe20000010000 */
[----:B------:R-:W-:Y:S01]  /*c1b0*/  FADD.FTZ R5, R168, R2 ;  /* 0x00000002a8057221 */ /* 0x000fe20000010000 */
[----:B------:R-:W-:Y:S01]  /*c1c0*/  @P0 IADD3 R207, R209, -0x4, RZ ;  /* 0xfffffffcd1cf0810 */ /* 0x000fe20007ffe0ff */
[----:B------:R-:W-:Y:S01]  /*c1d0*/  FADD.FTZ R0, R190, R6 ;  /* 0x00000006be007221 */ /* 0x000fe20000010000 */
[----:B------:R-:W-:-:S03]  /*c1e0*/  FADD.FTZ R6, R230, R7 ;  /* 0x00000007e6067221 */ /* 0x000fc60000010000 */
        /* <DEDUP_REMOVED lines=35> */
[----:B------:R-:W-:Y:S06]  /*c420*/  @P0 BRA `(.L_x_853) ;  /* 0x0000000000040947 */ /* 0x000fec0003800000 */
.L_x_850:
[----:B------:R-:W-:-:S07]  /*c430*/  IADD3 R207, R0, -0x1, RZ ;  /* 0xffffffff00cf7810 */ /* 0x000fce0007ffe0ff */
.L_x_853:
[----:B------:R-:W-:-:S13]  /*c440*/  ISETP.GE.AND P0, PT, R207, RZ, PT ;  /* 0x000000ffcf00720c */ /* 0x000fda0003f06270 */
[----:B------:R-:W-:Y:S05]  /*c450*/  @!P0 BRA `(.L_x_854) ;  /* 0x0000002c00ec8947 */ /* 0x000fea0003800000 */
[----:B------:R-:W2:Y:S01]  /*c460*/  LDL.LU.64 R4, [R1+0x20] ;  /* 0x0000200001047983 */ /* 0x000ea20000300a00 */
[C---:B------:R-:W-:Y:S01]  /*c470*/  SHF.L.U64.HI R212, R210.reuse, 0x5, R211 ;  /* 0x00000005d2d47819 */ /* 0x040fe200000102d3 */
[----:B------:R-:W-:Y:S01]  /*c480*/  IMAD.SHL.U32 R211, R210, 0x20, RZ ;  /* 0x00000020d2d37824 */ /* 0x000fe200078e00ff */
[C---:B------:R-:W-:Y:S01]  /*c490*/  SHF.L.U64.HI R210, R178.reuse, 0x5, R179 ;  /* 0x00000005b2d27819 */ /* 0x040fe200000102b3 */
[----:B------:R-:W-:Y:S01]  /*c4a0*/  IMAD.MOV.U32 R72, RZ, RZ, R69 ;  /* 0x000000ffff487224 */ /* 0x000fe200078e0045 */
[----:B------:R-:W-:Y:S01]  /*c4b0*/  SHF.L.U32 R209, R178, 0x5, RZ ;  /* 0x00000005b2d17819 */ /* 0x000fe200000006ff */
[----:B------:R-:W-:Y:S01]  /*c4c0*/  IMAD.MOV.U32 R74, RZ, RZ, R3 ;  /* 0x000000ffff4a7224 */ /* 0x000fe200078e0003 */
[----:B------:R-:W-:Y:S01]  /*c4d0*/  MOV R71, R70 ;  /* 0x0000004600477202 */ /* 0x000fe20000000f00 */
[----:B------:R-:W-:Y:S01]  /*c4e0*/  ULDC UR5, c[0x0][0x39c] ;  /* 0x0000e70000057ab9 */ /* 0x000fe20000000800 */
[----:B------:R-:W-:Y:S01]  /*c4f0*/  MOV R73, R68 ;  /* 0x0000004400497202 */ /* 0x000fe20000000f00 */
[----:B------:R-:W-:Y:S01]  /*c500*/  ULDC UR4, c[0x0][0x2ec] ;  /* 0x0000bb0000047ab9 */ /* 0x000fe20000000800 */
[----:B------:R-:W-:Y:S01]  /*c510*/  ULDC.64 UR6, c[0x0][0x218] ;  /* 0x0000860000067ab9 */ /* 0x000fe20000000a00 */
[----:B------:R-:W-:Y:S01]  /*c520*/  ULDC.64 UR10, c[0x0][0x220] ;  /* 0x00008800000a7ab9 */ /* 0x000fe20000000a00 */
[----:B------:R-:W-:Y:S01]  /*c530*/  ULDC.64 UR8, c[0x0][0x248] ;  /* 0x0000920000087ab9 */ /* 0x000fe20000000a00 */
[----:B--2---:R-:W-:Y:S01]  /*c540*/  IMAD.MOV.U32 R244, RZ, RZ, R4 ;  /* 0x000000fffff47224 */ /* 0x004fe200078e0004 */
[----:B------:R-:W-:Y:S06]  /*c550*/  BRA `(.L_x_855) ;  /* 0x0000000000687947 */ /* 0x000fec0003800000 */
.L_x_857:
[----:B------:R-:W2:Y:S01]  /*c560*/  LDL.64 R68, [R1+0x8] ;  /* 0x0000080001447983 */ /* 0x000ea20000100a00 */
[----:B------:R-:W-:Y:S04]  /*c570*/  VIADD R0, R207, 0xffffffff ;  /* 0xffffffffcf007836 */ /* 0x000fe80000000000 */
[----:B------:R-:W-:Y:S01]  /*c580*/  IMAD.WIDE.U32 R2, R0, UR8, RZ ;  /* 0x0000000800027c25 */ /* 0x000fe2000f8e00ff */
[----:B------:R-:W-:Y:S05]  /*c590*/  SHF.R.S32.HI R4, RZ, 0x1f, R0 ;  /* 0x0000001fff047819 */ /* 0x000fea0000011400 */
[----:B------:R-:W-:Y:S04]  /*c5a0*/  IMAD R4, R4, UR8, RZ ;  /* 0x0000000804047c24 */ /* 0x000fe8000f8e02ff */
[----:B------:R-:W-:Y:S04]  /*c5b0*/  IMAD R4, R0, UR9, R4 ;  /* 0x0000000900047c24 */ /* 0x000fe8000f8e0204 */
[----:B------:R-:W-:Y:S01]  /*c5c0*/  IMAD.IADD R4, R3, 0x1, R4 ;  /* 0x0000000103047824 */ /* 0x000fe200078e0204 */
[----:B--2---:R-:W-:Y:S04]  /*c5d0*/  LEA R0, P1, R2, R68, 0x6 ;  /* 0x0000004402007211 */ /* 0x004fe800078230ff */
[----:B------:R-:W-:Y:S02]  /*c5e0*/  LEA R6, P2, R0, UR6, 0x1 ;  /* 0x0000000600067c11 */ /* 0x000fe4000f8408ff */
        /* <DEDUP_REMOVED lines=17> */
.L_x_855:
[----:B------:R-:W-:Y:S04]  /*c700*/  DEPBAR.LE SB0, 0x0 ;  /* 0x000080000000791a */ /* 0x000fe80000000000 */
[----:B------:R-:W-:Y:S01]  /*c710*/  BAR.SYNC.DEFER_BLOCKING 0x0 ;  /* 0x0000000000007b1d */ /* 0x000fe20000010000 */
[----:B------:R-:W-:Y:S01]  /*c720*/  SHF.R.S32.HI R4, RZ, 0x1f, R207 ;  /* 0x0000001fff047819 */ /* 0x000fe200000114cf */
[----:B------:R-:W-:Y:S02]  /*c730*/  IMAD R0, R252, R207, RZ ;  /* 0x000000cffc007224 */ /* 0x000fe400078e02ff */
[-C--:B------:R-:W-:Y:S04]  /*c740*/  IMAD.WIDE.U32 R2, R207, R246.reuse, R244 ;  /* 0x000000f6cf027225 */ /* 0x080fe800078e00f4 */
[----:B------:R-:W-:Y:S01]  /*c750*/  IMAD R0, R4, R246, R0 ;  /* 0x000000f604007224 */ /* 0x000fe200078e0200 */
[----:B------:R-:W-:Y:S04]  /*c760*/  LEA R6, P1, R2, UR10, 0x1 ;  /* 0x0000000a02067c11 */ /* 0x000fe8000f8208ff */
[----:B------:R-:W-:Y:S02]  /*c770*/  IADD3 R0, R3, R0, RZ ;  /* 0x0000000003007210 */ /* 0x000fe40007ffe0ff */
[-C--:B------:R-:W-:Y:S02]  /*c780*/  IADD3 R4, P0, R6, R211.reuse, RZ ;  /* 0x000000d306047210 */ /* 0x080fe40007f1e0ff */
[----:B------:R-:W-:Y:S02]  /*c790*/  LEA.HI.X R7, R2, UR11, R0, 0x1, P1 ;  /* 0x0000000b02077c11 */ /* 0x000fe400088f0c00 */
[-C--:B------:R-:W-:Y:S02]  /*c7a0*/  IADD3 R2, P1, R4, R211.reuse, RZ ;  /* 0x000000d304027210 */ /* 0x080fe40007f3e0ff */
[-C--:B------:R-:W-:Y:S02]  /*c7b0*/  IADD3.X R5, R7, R212.reuse, RZ, P0, !PT ;  /* 0x000000d407057210 */ /* 0x080fe400007fe4ff */
[----:B------:R-:W-:Y:S01]  /*c7c0*/  IADD3 R8, P0, R2, R211, RZ ;  /* 0x000000d302087210 */ /* 0x000fe20007f1e0ff */
[----:B------:R-:W-:Y:S01]  /*c7d0*/  @!PT LDS RZ, [RZ] ;  /* 0x00000000fffff984 */ /* 0x000fe20000000800 */
[----:B------:R-:W-:Y:S01]  /*c7e0*/  @!PT LDS RZ, [RZ] ;  /* 0x00000000fffff984 */ /* 0x000fe20000000800 */
[----:B------:R-:W-:Y:S01]  /*c7f0*/  @!PT LDS RZ, [RZ] ;  /* 0x00000000fffff984 */ /* 0x000fe20000000800 */
[----:B------:R-:W-:Y:S01]  /*c800*/  LDGSTS.E.BYPASS.LTC128B.128 [R208+0x6000], desc[UR12][R6.64] ;  /* 0x0600000006d07fae */ /* 0x000fe2000b901d4c */
[-C--:B------:R-:W-:Y:S04]  /*c810*/  IADD3.X R3, R5, R212.reuse, RZ, P1, !PT ;  /* 0x000000d405037210 */ /* 0x080fe80000ffe4ff */
[----:B------:R-:W-:Y:S02]  /*c820*/  IADD3.X R9, R3, R212, RZ, P0, !PT ;  /* 0x000000d403097210 */ /* 0x000fe400007fe4ff */
[----:B------:R-:W-:Y:S01]  /*c830*/  ISETP.GT.AND P0, PT, R207, RZ, PT ;  /* 0x000000ffcf00720c */ /* 0x000fe20003f04270 */
[----:B------:R1:W-:Y:S08]  /*c840*/  LDGSTS.E.BYPASS.LTC128B.128 [R208+0x6800], desc[UR12][R4.64] ;  /* 0x0680000004d07fae */ /* 0x0003f0000b901d4c */
[----:B------:R-:W-:Y:S08]  /*c850*/  LDGSTS.E.BYPASS.LTC128B.128 [R208+0x7000], desc[UR12][R2.64] ;  /* 0x0700000002d07fae */ /* 0x000ff0000b901d4c */
[----:B------:R2:W-:Y:S08]  /*c860*/  LDGSTS.E.BYPASS.LTC128B.128 [R208+0x7800], desc[UR12][R8.64] ;  /* 0x0780000008d07fae */ /* 0x0005f0000b901d4c */
[----:B------:R-:W-:Y:S08]  /*c870*/  LDSM.16.M88.4 R64, [R199] ;  /* 0x00000000c740783b */ /* 0x000ff00000000200 */
[----:B------:R-:W1:Y:S08]  /*c880*/  LDSM.16.M88.4 R16, [R192+0x4000] ;  /* 0x00400000c010783b */ /* 0x000e700000000200 */
[----:B------:R-:W2:Y:S08]  /*c890*/  LDSM.16.M88.4 R60, [R199+0x2000] ;  /* 0x00200000c73c783b */ /* 0x000eb00000000200 */
[----:B------:R-:W3:Y:S08]  /*c8a0*/  LDSM.16.M88.4 R32, [R192+0x4800] ;  /* 0x00480000c020783b */ /* 0x000ef00000000200 */
[----:B------:R-:W4:Y:S08]  /*c8b0*/  LDSM.16.M88.4 R48, [R192+0x5000] ;  /* 0x00500000c030783b */ /* 0x000f300000000200 */
[----:B------:R-:W0:Y:S08]  /*c8c0*/  LDGDEPBAR ;  /* 0x00000000000079af */ /* 0x000e300000000000 */
[----:B------:R-:W5:Y:S08]  /*c8d0*/  LDSM.16.M88.4 R76, [R192+0x5800] ;  /* 0x00580000c04c783b */ /* 0x000f700000000200 */
[----:B------:R-:W-:Y:S08]  /*c8e0*/  LDSM.16.M88.4 R144, [R202] ;  /* 0x00000000ca90783b */ /* 0x000ff00000000200 */
[----:B------:R-:W5:Y:S08]  /*c8f0*/  LDSM.16.M88.4 R148, [R198+0x4000] ;  /* 0x00400000c694783b */ /* 0x000f700000000200 */
[----:B------:R-:W5:Y:S08]  /*c900*/  LDSM.16.M88.4 R152, [R202+0x2000] ;  /* 0x00200000ca98783b */ /* 0x000f700000000200 */
[----:B------:R-:W5:Y:S08]  /*c910*/  LDSM.16.M88.4 R156, [R198+0x4800] ;  /* 0x00480000c69c783b */ /* 0x000f700000000200 */
[----:B------:R-:W5:Y:S08]  /*c920*/  LDSM.16.M88.4 R160, [R198+0x5000] ;  /* 0x00500000c6a0783b */ /* 0x000f700000000200 */
[----:B------:R-:W5:Y:S08]  /*c930*/  LDSM.16.M88.4 R164, [R198+0x5800] ;  /* 0x00580000c6a4783b */ /* 0x000f700000000200 */
[----:B------:R-:W-:Y:S08]  /*c940*/  LDSM.16.M88.4 R168, [R200] ;  /* 0x00000000c8a8783b */ /* 0x000ff00000000200 */
[----:B------:R-:W5:Y:S08]  /*c950*/  LDSM.16.M88.4 R172, [R203] ;  /* 0x00000000cbac783b */ /* 0x000f700000000200 */
[----:B------:R-:W-:Y:S08]  /*c960*/  LDSM.16.M88.4 R176, [R206] ;  /* 0x00000000ceb0783b */ /* 0x000ff00000000200 */
[----:B------:R-:W-:Y:S08]  /*c970*/  LDSM.16.M88.4 R180, [R204] ;  /* 0x00000000ccb4783b */ /* 0x000ff00000000200 */
[----:B------:R-:W-:Y:S08]  /*c980*/  LDSM.16.M88.4 R184, [R201] ;  /* 0x00000000c9b8783b */ /* 0x000ff00000000200 */
[----:B------:R-:W-:Y:S01]  /*c990*/  LDSM.16.M88.4 R188, [R197] ;  /* 0x00000000c5bc783b */ /* 0x000fe20000000200 */
[-C--:B-1----:R-:W-:Y:S06]  /*c9a0*/  HMMA.16816.F32 R4, R64, R16.reuse, RZ ;  /* 0x000000104004723c */ /* 0x082fec00000018ff */
[C---:B--2---:R-:W-:Y:S06]  /*c9b0*/  HMMA.16816.F32 R8, R60.reuse, R16, RZ ;  /* 0x000000103c08723c */ /* 0x044fec00000018ff */
[-C--:B------:R-:W-:Y:S06]  /*c9c0*/  HMMA.16816.F32 R12, R60, R18.reuse, RZ ;  /* 0x000000123c0c723c */ /* 0x080fec00000018ff */
[C---:B------:R-:W-:Y:S06]  /*c9d0*/  HMMA.16816.F32 R16, R64.reuse, R18, RZ ;  /* 0x000000124010723c */ /* 0x040fec00000018ff */
        /* <DEDUP_REMOVED lines=12> */
[----:B------:R-:W1:Y:S05]  /*caa0*/  LDSM.16.M88.4 R76, [R200+0x2000] ;  /* 0x00200000c84c783b */ /* 0x000e6a0000000200 */
        /* <DEDUP_REMOVED lines=16> */
[----:B------:R-:W-:Y:S01]  /*cbb0*/  HMMA.16816.F32 R64, R144, R166, R64 ;  /* 0x000000a69040723c */ /* 0x000fe20000001840 */
[----:B------:R-:W3:Y:S05]  /*cbc0*/  LDSM.16.M88.4 R144, [R201+0x2000] ;  /* 0x00200000c990783b */ /* 0x000eea0000000200 */
[-C--:B------:R-:W-:Y:S06]  /*cbd0*/  HMMA.16816.F32 R4, R168, R172.reuse, R4 ;  /* 0x000000aca804723c */ /* 0x080fec0000001804 */
[C---:B-1----:R-:W-:Y:S06]  /*cbe0*/  HMMA.16816.F32 R8, R76.reuse, R172, R8 ;  /* 0x000000ac4c08723c */ /* 0x042fec0000001808 */
        /* <DEDUP_REMOVED lines=15> */
[C---:B---3--:R-:W-:Y:S06]  /*cce0*/  HMMA.16816.F32 R8, R144.reuse, R188, R8 ;  /* 0x000000bc9008723c */ /* 0x048fec0000001808 */
[-C--:B------:R-:W-:Y:S06]  /*ccf0*/  HMMA.16816.F32 R12, R144, R190.reuse, R12 ;  /* 0x000000be900c723c */ /* 0x080fec000000180c */
[C---:B------:R-:W-:Y:S06]  /*cd00*/  HMMA.16816.F32 R16, R184.reuse, R190, R16 ;  /* 0x000000beb810723c */ /* 0x040fec0000001810 */
[----:B------:R-:W-:Y:S01]  /*cd10*/  FMUL.FTZ R4, R4, UR5 ;  /* 0x0000000504047c20 */ /* 0x000fe20008410000 */
[----:B------:R-:W-:Y:S01]  /*cd20*/  FMUL.FTZ R6, R6, UR5 ;  /* 0x0000000506067c20 */ /* 0x000fe20008410000 */
[----:B------:R-:W-:Y:S02]  /*cd30*/  FMUL.FTZ R5, R5, UR5 ;  /* 0x0000000505057c20 */ /* 0x000fe40008410000 */
        /* <DEDUP_REMOVED lines=9> */
[----:B------:R-:W-:Y:S01]  /*cdd0*/  FMUL.FTZ R12, R12, UR5 ;  /* 0x000000050c0c7c20 */ /* 0x000fe20008410000 */
[----:B------:R-:W-:Y:S01]  /*cde0*/  FMUL.FTZ R15, R15, UR5 ;  /* 0x000000050f0f7c20 */ /* 0x000fe20008410000 */
[----:B------:R-:W-:Y:S01]  /*cdf0*/  FMUL.FTZ R16, R16, UR5 ;  /* 0x0000000510107c20 */ /* 0x000fe20008410000 */
[----:B------:R-:W-:Y:S04]  /*ce00*/  FMUL.FTZ R18, R18, UR5 ;  /* 0x0000000512127c20 */ /* 0x000fe80008410000 */
[----:B------:R3:W-:Y:S01]  /*ce10*/  MUFU.TANH R154, R5 ;  /* 0x00000005009a7308 */ /* 0x0007e20000002400 */
[----:B------:R-:W-:Y:S01]  /*ce20*/  FMUL.FTZ R17, R17, UR5 ;  /* 0x0000000511117c20 */ /* 0x000fe20008410000 */
[----:B-1----:R-:W-:Y:S08]  /*ce30*/  FMNMX.FTZ R3, R77, R71, !PT ;  /* 0x000000474d037209 */ /* 0x002ff00007810000 */
[----:B------:R-:W1:Y:S01]  /*ce40*/  MUFU.TANH R79, R8 ;  /* 0x00000008004f7308 */ /* 0x000e620000002400 */
[----:B--2---:R-:W-:Y:S09]  /*ce50*/  FMNMX.FTZ R2, R78, R72, !PT ;  /* 0x000000484e027209 */ /* 0x004ff20007810000 */
[----:B------:R-:W2:Y:S01]  /*ce60*/  MUFU.TANH R150, R10 ;  /* 0x0000000a00967308 */ /* 0x000ea20000002400 */
[----:B---3--:R-:W3:Y:S09]  /*ce70*/  LDSM.16.M88.4 R4, [R197+0x800] ;  /* 0x00080000c504783b */ /* 0x008ef20000000200 */
[----:B------:R-:W-:Y:S10]  /*ce80*/  MUFU.TANH R153, R9 ;  /* 0x0000000900997308 */ /* 0x000ff40000002400 */
[----:B------:R4:W-:Y:S10]  /*ce90*/  MUFU.TANH R151, R11 ;  /* 0x0000000b00977308 */ /* 0x0009f40000002400 */
[----:B------:R-:W-:Y:S10]  /*cea0*/  MUFU.TANH R148, R14 ;  /* 0x0000000e00947308 */ /* 0x000ff40000002400 */
[----:B------:R5:W-:Y:S01]  /*ceb0*/  MUFU.TANH R14, R13 ;  /* 0x0000000d000e7308 */ /* 0x000be20000002400 */
[----:B----4-:R-:W4:Y:S09]  /*cec0*/  LDSM.16.M88.4 R8, [R197+0x1000] ;  /* 0x00100000c508783b */ /* 0x010f320000000200 */
[----:B------:R-:W2:Y:S01]  /*ced0*/  MUFU.TANH R152, R0 ;  /* 0x0000000000987308 */ /* 0x000ea20000002400 */
[-C--:B---3--:R-:W-:Y:S06]  /*cee0*/  HMMA.16816.F32 R20, R184, R4.reuse, R20 ;  /* 0x00000004b814723c */ /* 0x088fec0000001814 */
[C---:B------:R-:W-:Y:S03]  /*cef0*/  HMMA.16816.F32 R24, R144.reuse, R4, R24 ;  /* 0x000000049018723c */ /* 0x040fe60000001818 */
[----:B------:R-:W3:Y:S02]  /*cf00*/  MUFU.TANH R16, R16 ;  /* 0x0000001000107308 */ /* 0x000ee40000002400 */
[----:B-----5:R-:W-:Y:S01]  /*cf10*/  FMUL.FTZ R13, R19, UR5 ;  /* 0x00000005130d7c20 */ /* 0x020fe20008410000 */
[-C--:B------:R-:W-:Y:S07]  /*cf20*/  HMMA.16816.F32 R28, R144, R6.reuse, R28 ;  /* 0x00000006901c723c */ /* 0x080fee000000181c */
[----:B------:R-:W5:Y:S01]  /*cf30*/  MUFU.TANH R18, R18 ;  /* 0x0000001200127308 */ /* 0x000f620000002400 */
[C---:B------:R-:W-:Y:S01]  /*cf40*/  HMMA.16816.F32 R32, R184.reuse, R6, R32 ;  /* 0x00000006b820723c */ /* 0x040fe20000001820 */
[----:B------:R-:W1:Y:S01]  /*cf50*/  LDSM.16.M88.4 R4, [R197+0x1800] ;  /* 0x00180000c504783b */ /* 0x000e620000000200 */
[----:B------:R-:W-:Y:S07]  /*cf60*/  DEPBAR.LE SB0, 0x0 ;  /* 0x000080000000791a */ /* 0x000fee0000000000 */
[----:B------:R-:W5:Y:S02]  /*cf70*/  MUFU.TANH R149, R12 ;  /* 0x0000000c00957308 */ /* 0x000f640000002400 */
[----:B------:R-:W-:Y:S01]  /*cf80*/  FMUL.FTZ R20, R20, UR5 ;  /* 0x0000000514147c20 */ /* 0x000fe20008410000 */
[----:B------:R-:W-:Y:S01]  /*cf90*/  FMUL.FTZ R22, R22, UR5 ;  /* 0x0000000516167c20 */ /* 0x000fe20008410000 */
[----:B------:R-:W-:Y:S01]  /*cfa0*/  FMUL.FTZ R21, R21, UR5 ;  /* 0x0000000515157c20 */ /* 0x000fe20008410000 */
[----:B------:R-:W-:Y:S01]  /*cfb0*/  FMUL.FTZ R24, R24, UR5 ;  /* 0x0000000518187c20 */ /* 0x000fe20008410000 */
[----:B------:R-:W-:Y:S04]  /*cfc0*/  FMUL.FTZ R23, R23, UR5 ;  /* 0x0000000517177c20 */ /* 0x000fe80008410000 */
[----:B------:R-:W5:Y:S01]  /*cfd0*/  MUFU.TANH R17, R17 ;  /* 0x0000001100117308 */ /* 0x000f620000002400 */
[----:B------:R-:W-:Y:S01]  /*cfe0*/  BAR.SYNC.DEFER_BLOCKING 0x0 ;  /* 0x0000000000007b1d */ /* 0x000fe20000010000 */
[-C--:B----4-:R-:W-:Y:S05]  /*cff0*/  HMMA.16816.F32 R36, R184, R8.reuse, R36 ;  /* 0x00000008b824723c */ /* 0x090fea0000001824 */
[----:B------:R-:W-:Y:S03]  /*d000*/  FMUL.FTZ R26, R26, UR5 ;  /* 0x000000051a1a7c20 */ /* 0x000fe60008410000 */
[----:B------:R-:W4:Y:S01]  /*d010*/  MUFU.TANH R13, R13 ;  /* 0x0000000d000d7308 */ /* 0x000f220000002400 */
[C---:B------:R-:W-:Y:S04]  /*d020*/  HMMA.16816.F32 R40, R144.reuse, R8, R40 ;  /* 0x000000089028723c */ /* 0x040fe80000001828 */
[----:B------:R-:W-:Y:S01]  /*d030*/  FMUL.FTZ R32, R32, UR5 ;  /* 0x0000000520207c20 */ /* 0x000fe20008410000 */
[----:B------:R-:W-:Y:S01]  /*d040*/  FMUL.FTZ R25, R25, UR5 ;  /* 0x0000000519197c20 */ /* 0x000fe20008410000 */
[-C--:B------:R-:W-:Y:S03]  /*d050*/  HMMA.16816.F32 R44, R144, R10.reuse, R44 ;  /* 0x0000000a902c723c */ /* 0x080fe6000000182c */
[----:B------:R-:W4:Y:S02]  /*d060*/  MUFU.TANH R20, R20 ;  /* 0x0000001400147308 */ /* 0x000f240000002400 */
[----:B------:R-:W-:Y:S01]  /*d070*/  FMUL.FTZ R34, R34, UR5 ;  /* 0x0000000522227c20 */ /* 0x000fe20008410000 */
[C---:B------:R-:W-:Y:S07]  /*d080*/  HMMA.16816.F32 R48, R184.reuse, R10, R48 ;  /* 0x0000000ab830723c */ /* 0x040fee0000001830 */
[----:B------:R-:W4:Y:S01]  /*d090*/  MUFU.TANH R15, R15 ;  /* 0x0000000f000f7308 */ /* 0x000f220000002400 */
[----:B------:R-:W-:Y:S01]  /*d0a0*/  FMUL.FTZ R33, R33, UR5 ;  /* 0x0000000521217c20 */ /* 0x000fe20008410000 */
[-C--:B-1----:R-:W-:Y:S08]  /*d0b0*/  HMMA.16816.F32 R52, R184, R4.reuse, R52 ;  /* 0x00000004b834723c */ /* 0x082ff00000001834 */
[----:B------:R-:W1:Y:S01]  /*d0c0*/  MUFU.TANH R19, R24 ;  /* 0x0000001800137308 */ /* 0x000e620000002400 */
[C---:B------:R-:W-:Y:S04]  /*d0d0*/  HMMA.16816.F32 R56, R144.reuse, R4, R56 ;  /* 0x000000049038723c */ /* 0x040fe80000001838 */
[----:B------:R-:W-:Y:S02]  /*d0e0*/  FMUL.FTZ R27, R27, UR5 ;  /* 0x000000051b1b7c20 */ /* 0x000fe40008410000 */
[-C--:B------:R-:W-:Y:S03]  /*d0f0*/  HMMA.16816.F32 R60, R144, R6.reuse, R60 ;  /* 0x00000006903c723c */ /* 0x080fe6000000183c */
[----:B------:R-:W1:Y:S02]  /*d100*/  MUFU.TANH R22, R22 ;  /* 0x0000001600167308 */ /* 0x000e640000002400 */
[----:B------:R-:W-:Y:S01]  /*d110*/  FMNMX.FTZ R4, R79, R73, !PT ;  /* 0x000000494f047209 */ /* 0x000fe20007810000 */
[----:B------:R-:W-:Y:S07]  /*d120*/  HMMA.16816.F32 R64, R184, R6, R64 ;  /* 0x00000006b840723c */ /* 0x000fee0000001840 */
[----:B------:R-:W1:Y:S01]  /*d130*/  MUFU.TANH R21, R21 ;  /* 0x0000001500157308 */ /* 0x000e620000002400 */
[----:B--2---:R-:W-:Y:S03]  /*d140*/  FMNMX.FTZ R5, R150, R74, !PT ;  /* 0x0000004a96057209 */ /* 0x004fe60007810000 */
[----:B------:R-:W-:Y:S01]  /*d150*/  FMUL.FTZ R28, R28, UR5 ;  /* 0x000000051c1c7c20 */ /* 0x000fe20008410000 */
[----:B------:R-:W-:Y:S01]  /*d160*/  FMNMX.FTZ R6, R154, R3, !PT ;  /* 0x000000039a067209 */ /* 0x000fe20007810000 */
[----:B------:R-:W-:Y:S04]  /*d170*/  FMUL.FTZ R35, R35, UR5 ;  /* 0x0000000523237c20 */ /* 0x000fe80008410000 */
[----:B------:R-:W2:Y:S01]  /*d180*/  MUFU.TANH R156, R26 ;  /* 0x0000001a009c7308 */ /* 0x000ea20000002400 */
[----:B------:R-:W-:Y:S01]  /*d190*/  FMNMX.FTZ R3, R152, R2, !PT ;  /* 0x0000000298037209 */ /* 0x000fe20007810000 */
[----:B------:R-:W-:Y:S01]  /*d1a0*/  FMUL.FTZ R30, R30, UR5 ;  /* 0x000000051e1e7c20 */ /* 0x000fe20008410000 */
[----:B------:R-:W-:Y:S01]  /*d1b0*/  FMNMX.FTZ R2, R153, R4, !PT ;  /* 0x0000000499027209 */ /* 0x000fe20007810000 */
[----:B------:R-:W-:Y:S01]  /*d1c0*/  FMUL.FTZ R36, R36, UR5 ;  /* 0x0000000524247c20 */ /* 0x000fe20008410000 */
[----:B---3--:R-:W-:Y:S01]  /*d1d0*/  FMNMX.FTZ R6, R16, R6, !PT ;  /* 0x0000000610067209 */ /* 0x008fe20007810000 */
[----:B------:R-:W-:Y:S01]  /*d1e0*/  FMUL.FTZ R38, R38, UR5 ;  /* 0x0000000526267c20 */ /* 0x000fe20008410000 */
[----:B------:R-:W-:Y:S03]  /*d1f0*/  FMUL.FTZ R0, R63, UR5 ;  /* 0x000000053f007c20 */ /* 0x000fe60008410000 */
[----:B------:R-:W3:Y:S01]  /*d200*/  MUFU.TANH R23, R23 ;  /* 0x0000001700177308 */ /* 0x000ee20000002400 */
[----:B------:R-:W-:Y:S01]  /*d210*/  FMNMX.FTZ R4, R151, R5, !PT ;  /* 0x0000000597047209 */ /* 0x000fe20007810000 */
[----:B------:R-:W-:Y:S01]  /*d220*/  FMUL.FTZ R37, R37, UR5 ;  /* 0x0000000525257c20 */ /* 0x000fe20008410000 */
[----:B-----5:R-:W-:Y:S01]  /*d230*/  FMNMX.FTZ R5, R18, R3, !PT ;  /* 0x0000000312057209 */ /* 0x020fe20007810000 */
[----:B------:R-:W-:Y:S01]  /*d240*/  FMUL.FTZ R31, R31, UR5 ;  /* 0x000000051f1f7c20 */ /* 0x000fe20008410000 */
[----:B------:R-:W-:Y:S01]  /*d250*/  FMNMX.FTZ R3, R149, R2, !PT ;  /* 0x0000000295037209 */ /* 0x000fe20007810000 */
[----:B------:R-:W-:Y:S01]  /*d260*/  FMUL.FTZ R29, R29, UR5 ;  /* 0x000000051d1d7c20 */ /* 0x000fe20008410000 */
[----:B------:R-:W-:Y:S03]  /*d270*/  FMNMX.FTZ R6, R17, R6, !PT ;  /* 0x0000000611067209 */ /* 0x000fe60007810000 */
[----:B------:R2:W-:Y:S01]  /*d280*/  MUFU.TANH R76, R0 ;  /* 0x00000000004c7308 */ /* 0x0005e20000002400 */
[----:B------:R-:W-:Y:S01]  /*d290*/  FMNMX.FTZ R2, R148, R4, !PT ;  /* 0x0000000494027209 */ /* 0x000fe20007810000 */
[----:B------:R-:W-:Y:S01]  /*d2a0*/  FMUL.FTZ R39, R39, UR5 ;  /* 0x0000000527277c20 */ /* 0x000fe20008410000 */
[----:B----4-:R-:W-:Y:S01]  /*d2b0*/  FMNMX.FTZ R4, R13, R5, !PT ;  /* 0x000000050d047209 */ /* 0x010fe20007810000 */
[----:B------:R-:W-:Y:S01]  /*d2c0*/  FMUL.FTZ R48, R48, UR5 ;  /* 0x0000000530307c20 */ /* 0x000fe20008410000 */
[----:B------:R-:W-:Y:S01]  /*d2d0*/  FMNMX.FTZ R3, R14, R3, !PT ;  /* 0x000000030e037209 */ /* 0x000fe20007810000 */
[----:B------:R-:W-:Y:S01]  /*d2e0*/  FMUL.FTZ R42, R42, UR5 ;  /* 0x000000052a2a7c20 */ /* 0x000fe20008410000 */
[----:B------:R-:W-:Y:S03]  /*d2f0*/  FMNMX.FTZ R5, R20, R6, !PT ;  /* 0x0000000614057209 */ /* 0x000fe60007810000 */
[----:B------:R-:W4:Y:S01]  /*d300*/  MUFU.TANH R32, R32 ;  /* 0x0000002000207308 */ /* 0x000f220000002400 */
[----:B------:R-:W-:Y:S01]  /*d310*/  FMNMX.FTZ R7, R15, R2, !PT ;  /* 0x000000020f077209 */ /* 0x000fe20007810000 */
[----:B------:R-:W-:Y:S01]  /*d320*/  FMUL.FTZ R40, R40, UR5 ;  /* 0x0000000528287c20 */ /* 0x000fe20008410000 */
[----:B-1----:R-:W-:Y:S01]  /*d330*/  FMNMX.FTZ R2, R19, R3, !PT ;  /* 0x0000000313027209 */ /* 0x002fe20007810000 */
[----:B------:R-:W-:Y:S01]  /*d340*/  FMUL.FTZ R50, R50, UR5 ;  /* 0x0000000532327c20 */ /* 0x000fe20008410000 */
[----:B------:R-:W-:Y:S01]  /*d350*/  FMNMX.FTZ R4, R22, R4, !PT ;  /* 0x0000000416047209 */ /* 0x000fe20007810000 */
[----:B------:R-:W-:Y:S01]  /*d360*/  FMUL.FTZ R49, R49, UR5 ;  /* 0x0000000531317c20 */ /* 0x000fe20008410000 */
[----:B------:R-:W-:Y:S03]  /*d370*/  FMNMX.FTZ R3, R21, R5, !PT ;  /* 0x0000000515037209 */ /* 0x000fe60007810000 */
[----:B------:R-:W1:Y:S01]  /*d380*/  MUFU.TANH R155, R25 ;  /* 0x00000019009b7308 */ /* 0x000e620000002400 */
[----:B--2---:R-:W-:Y:S01]  /*d390*/  FMNMX.FTZ R0, R156, R7, !PT ;  /* 0x000000079c007209 */ /* 0x004fe20007810000 */
[----:B------:R-:W-:Y:S01]  /*d3a0*/  FMUL.FTZ R43, R43, UR5 ;  /* 0x000000052b2b7c20 */ /* 0x000fe20008410000 */
[----:B---3--:R-:W-:Y:S01]  /*d3b0*/  FMNMX.FTZ R4, R23, R4, !PT ;  /* 0x0000000417047209 */ /* 0x008fe20007810000 */
[----:B------:R-:W-:Y:S01]  /*d3c0*/  FMUL.FTZ R41, R41, UR5 ;  /* 0x0000000529297c20 */ /* 0x000fe20008410000 */
[----:B------:R-:W-:Y:S01]  /*d3d0*/  FMUL.FTZ R51, R51, UR5 ;  /* 0x0000000533337c20 */ /* 0x000fe20008410000 */
[----:B------:R-:W-:Y:S01]  /*d3e0*/  FMUL.FTZ R52, R52, UR5 ;  /* 0x0000000534347c20 */ /* 0x000fe20008410000 */
[----:B------:R-:W-:Y:S03]  /*d3f0*/  FMUL.FTZ R44, R44, UR5 ;  /* 0x000000052c2c7c20 */ /* 0x000fe60008410000 */
[----:B------:R-:W2:Y:S01]  /*d400*/  MUFU.TANH R157, R27 ;  /* 0x0000001b009d7308 */ /* 0x000ea20000002400 */
[----:B----4-:R-:W-:Y:S01]  /*d410*/  FMNMX.FTZ R3, R32, R3, !PT ;  /* 0x0000000320037209 */ /* 0x010fe20007810000 */
[----:B------:R-:W-:Y:S01]  /*d420*/  FMUL.FTZ R54, R54, UR5 ;  /* 0x0000000536367c20 */ /* 0x000fe20008410000 */
[----:B------:R-:W-:Y:S01]  /*d430*/  FMUL.FTZ R53, R53, UR5 ;  /* 0x0000000535357c20 */ /* 0x000fe20008410000 */
[----:B------:R-:W-:Y:S01]  /*d440*/  FMUL.FTZ R46, R46, UR5 ;  /* 0x000000052e2e7c20 */ /* 0x000fe20008410000 */
[----:B------:R-:W-:Y:S01]  /*d450*/  FMUL.FTZ R45, R45, UR5 ;  /* 0x000000052d2d7c20 */ /* 0x000fe20008410000 */
[----:B------:R-:W-:Y:S01]  /*d460*/  FMUL.FTZ R55, R55, UR5 ;  /* 0x0000000537377c20 */ /* 0x000fe20008410000 */
[----:B------:R-:W-:Y:S03]  /*d470*/  FMUL.FTZ R64, R64, UR5 ;  /* 0x0000000540407c20 */ /* 0x000fe60008410000 */
[----:B------:R-:W3:Y:S01]  /*d480*/  MUFU.TANH R34, R34 ;  /* 0x0000002200227308 */ /* 0x000ee20000002400 */
[----:B-1----:R-:W-:Y:S01]  /*d490*/  FMNMX.FTZ R5, R155, R2, !PT ;  /* 0x000000029b057209 */ /* 0x002fe20007810000 */
[----:B------:R-:W-:Y:S01]  /*d4a0*/  FMUL.FTZ R47, R47, UR5 ;  /* 0x000000052f2f7c20 */ /* 0x000fe20008410000 */
[----:B------:R-:W-:Y:S01]  /*d4b0*/  FMUL.FTZ R56, R56, UR5 ;  /* 0x0000000538387c20 */ /* 0x000fe20008410000 */
[----:B------:R-:W-:Y:S01]  /*d4c0*/  FMUL.FTZ R57, R57, UR5 ;  /* 0x0000000539397c20 */ /* 0x000fe20008410000 */
[----:B------:R-:W-:Y:S01]  /*d4d0*/  FMUL.FTZ R58, R58, UR5 ;  /* 0x000000053a3a7c20 */ /* 0x000fe20008410000 */
[----:B------:R-:W-:Y:S01]  /*d4e0*/  FMUL.FTZ R59, R59, UR5 ;  /* 0x000000053b3b7c20 */ /* 0x000fe20008410000 */
[----:B------:R-:W-:Y:S03]  /*d4f0*/  FMUL.FTZ R60, R60, UR5 ;  /* 0x000000053c3c7c20 */ /* 0x000fe60008410000 */
[----:B------:R-:W1:Y:S01]  /*d500*/  MUFU.TANH R33, R33 ;  /* 0x0000002100217308 */ /* 0x000e620000002400 */
[----:B--2---:R-:W-:Y:S01]  /*d510*/  FMNMX.FTZ R0, R157, R0, !PT ;  /* 0x000000009d007209 */ /* 0x004fe20007810000 */
[----:B------:R-:W-:Y:S01]  /*d520*/  FMUL.FTZ R61, R61, UR5 ;  /* 0x000000053d3d7c20 */ /* 0x000fe20008410000 */
[----:B------:R-:W-:Y:S01]  /*d530*/  FMUL.FTZ R62, R62, UR5 ;  /* 0x000000053e3e7c20 */ /* 0x000fe20008410000 */
[----:B------:R-:W-:Y:S01]  /*d540*/  FMUL.FTZ R66, R66, UR5 ;  /* 0x0000000542427c20 */ /* 0x000fe20008410000 */
[----:B------:R-:W-:Y:S01]  /*d550*/  FMUL.FTZ R65, R65, UR5 ;  /* 0x0000000541417c20 */ /* 0x000fe20008410000 */
[----:B------:R-:W-:Y:S04]  /*d560*/  FMUL.FTZ R67, R67, UR5 ;  /* 0x0000000543437c20 */ /* 0x000fe80008410000 */
        /* <DEDUP_REMOVED lines=54> */
[----:B------:R-:W-:Y:S01]  /*d8d0*/  MUFU.TANH R183, R57 ;  /* 0x0000003900b77308 */ /* 0x000fe20000002400 */
[----:B---3--:R-:W-:Y:S09]  /*d8e0*/  FMNMX.FTZ R12, R179, R4, !PT ;  /* 0x00000004b30c7209 */ /* 0x008ff20007810000 */
[----:B------:R-:W-:Y:S01]  /*d8f0*/  MUFU.TANH R184, R58 ;  /* 0x0000003a00b87308 */ /* 0x000fe20000002400 */
[----:B-1----:R-:W-:Y:S09]  /*d900*/  FMNMX.FTZ R10, R182, R2, !PT ;  /* 0x00000002b60a7209 */ /* 0x002ff20007810000 */
[----:B------:R-:W-:Y:S10]  /*d910*/  MUFU.TANH R186, R59 ;  /* 0x0000003b00ba7308 */ /* 0x000ff40000002400 */
[----:B------:R-:W-:Y:S10]  /*d920*/  MUFU.TANH R185, R60 ;  /* 0x0000003c00b97308 */ /* 0x000ff40000002400 */
[----:B------:R-:W-:Y:S10]  /*d930*/  MUFU.TANH R187, R61 ;  /* 0x0000003d00bb7308 */ /* 0x000ff40000002400 */
[----:B------:R-:W-:Y:S10]  /*d940*/  MUFU.TANH R75, R62 ;  /* 0x0000003e004b7308 */ /* 0x000ff40000002400 */
[----:B------:R-:W1:Y:S10]  /*d950*/  MUFU.TANH R147, R66 ;  /* 0x0000004200937308 */ /* 0x000e740000002400 */
[----:B------:R-:W2:Y:S10]  /*d960*/  MUFU.TANH R144, R65 ;  /* 0x0000004100907308 */ /* 0x000eb40000002400 */
[----:B------:R3:W4:Y:S01]  /*d970*/  MUFU.TANH R146, R67 ;  /* 0x0000004300927308 */ /* 0x0007220000002400 */
[----:B-1----:R-:W-:Y:S02]  /*d980*/  FMNMX.FTZ R11, R147, R0, !PT ;  /* 0x00000000930b7209 */ /* 0x002fe40007810000 */
[----:B--2---:R-:W-:Y:S01]  /*d990*/  FMNMX.FTZ R70, R144, R70, !PT ;  /* 0x0000004690467209 */ /* 0x004fe20007810000 */
[----:B------:R-:W-:Y:S06]  /*d9a0*/  @P0 BRA `(.L_x_857) ;  /* 0xffffffe800ec0947 */ /* 0x000fec000383ffff */
.L_x_856:
[----:B-1----:R-:W1:Y:S01]  /*d9b0*/  SHFL.BFLY PT, R5, R70, 0x2, 0x1f ;  /* 0x0c401f0046057f89 */ /* 0x002e6200000e0000 */
[----:B----4-:R-:W-:Y:S02]  /*d9c0*/  FMNMX.FTZ R4, R146, R11, !PT ;  /* 0x0000000b92047209 */ /* 0x010fe40007810000 */
[----:B------:R-:W-:Y:S05]  /*d9d0*/  FMNMX.FTZ R0, R184, R12, !PT ;  /* 0x0000000cb8007209 */ /* 0x000fea0007810000 */
[----:B------:R-:W-:Y:S01]  /*d9e0*/  LDSM.16.MT88.4 R24, [R193+0x6000] ;  /* 0x00600000c118783b */ /* 0x000fe20000004200 */
[----:B------:R-:W-:Y:S02]  /*d9f0*/  FMNMX.FTZ R2, R183, R10, !PT ;  /* 0x0000000ab7027209 */ /* 0x000fe40007810000 */
[----:B------:R-:W-:Y:S02]  /*da00*/  FMNMX.FTZ R0, R186, R0, !PT ;  /* 0x00000000ba007209 */ /* 0x000fe40007810000 */
[----:B------:R-:W-:Y:S02]  /*da10*/  FMNMX.FTZ R2, R185, R2, !PT ;  /* 0x00000002b9027209 */ /* 0x000fe40007810000 */
[----:B------:R-:W-:Y:S01]  /*da20*/  FMNMX.FTZ R0, R75, R0, !PT ;  /* 0x000000004b007209 */ /* 0x000fe20007810000 */
[----:B------:R-:W2:Y:S01]  /*da30*/  SHFL.BFLY PT, R69, R4, 0x2, 0x1f ;  /* 0x0c401f0004457f89 */ /* 0x000ea200000e0000 */
[----:B------:R-:W-:Y:S02]  /*da40*/  FMNMX.FTZ R3, R187, R2, !PT ;  /* 0x00000002bb037209 */ /* 0x000fe40007810000 */
[----:B------:R-:W-:Y:S05]  /*da50*/  FMNMX.FTZ R0, R76, R0, !PT ;  /* 0x000000004c007209 */ /* 0x000fea0007810000 */
[----:B------:R-:W-:Y:S01]  /*da60*/  LDSM.16.MT88.4 R40, [R196+0x6000] ;  /* 0x00600000c428783b */ /* 0x000fe20000004200 */
[----:B------:R-:W-:Y:S07]  /*da70*/  IADD3 R207, R207, -0x1, RZ ;  /* 0xffffffffcfcf7810 */ /* 0x000fee0007ffe0ff */
[----:B------:R-:W4:Y:S08]  /*da80*/  SHFL.BFLY PT, R2, R0, 0x2, 0x1f ;  /* 0x0c401f0000027f89 */ /* 0x000f3000000e0000 */
[----:B------:R-:W5:Y:S08]  /*da90*/  SHFL.BFLY PT, R68, R3, 0x2, 0x1f ;  /* 0x0c401f0003447f89 */ /* 0x000f7000000e0000 */
[----:B------:R-:W-:Y:S01]  /*daa0*/  LDSM.16.MT88.4 R56, [R194+0x6000] ;  /* 0x00600000c238783b */ /* 0x000fe20000004200 */
[----:B-1----:R-:W-:Y:S02]  /*dab0*/  FMNMX.FTZ R70, R70, R5, !PT ;  /* 0x0000000546467209 */ /* 0x002fe40007810000 */
[----:B--2---:R-:W-:Y:S05]  /*dac0*/  FMNMX.FTZ R69, R4, R69, !PT ;  /* 0x0000004504457209 */ /* 0x004fea0007810000 */
[----:B------:R-:W1:Y:S08]  /*dad0*/  SHFL.BFLY PT, R5, R70, 0x1, 0x1f ;  /* 0x0c201f0046057f89 */ /* 0x000e7000000e0000 */
[----:B------:R-:W2:Y:S01]  /*dae0*/  SHFL.BFLY PT, R6, R69, 0x1, 0x1f ;  /* 0x0c201f0045067f89 */ /* 0x000ea200000e0000 */
[----:B----4-:R-:W-:Y:S02]  /*daf0*/  FMNMX.FTZ R2, R0, R2, !PT ;  /* 0x0000000200027209 */ /* 0x010fe40007810000 */
[----:B-----5:R-:W-:Y:S05]  /*db00*/  FMNMX.FTZ R68, R3, R68, !PT ;  /* 0x0000004403447209 */ /* 0x020fea0007810000 */
[----:B------:R-:W-:Y:S08]  /*db10*/  SHFL.BFLY PT, R4, R2, 0x1, 0x1f ;  /* 0x0c201f0002047f89 */ /* 0x000ff000000e0000 */
[----:B------:R-:W4:Y:S01]  /*db20*/  SHFL.BFLY PT, R7, R68, 0x1, 0x1f ;  /* 0x0c201f0044077f89 */ /* 0x000f2200000e0000 */
[----:B-1----:R-:W-:Y:S02]  /*db30*/  FMNMX.FTZ R70, R70, R5, !PT ;  /* 0x0000000546467209 */ /* 0x002fe40007810000 */
[----:B--2---:R-:W-:Y:S03]  /*db40*/  FMNMX.FTZ R69, R69, R6, !PT ;  /* 0x0000000645457209 */ /* 0x004fe60007810000 */
[C---:B------:R-:W-:Y:S01]  /*db50*/  FADD.FTZ R0, -R70.reuse, R71 ;  /* 0x0000004746007221 */ /* 0x040fe20000010100 */
[----:B------:R-:W-:Y:S03]  /*db60*/  FSETP.NEU.FTZ.AND P1, PT, R70, -INF , PT ;  /* 0xff8000004600780b */ /* 0x000fe60003f3d000 */
[----:B------:R-:W-:Y:S01]  /*db70*/  FMUL.FTZ R3, R0, UR4 ;  /* 0x0000000400037c20 */ /* 0x000fe20008410000 */
[----:B------:R-:W-:Y:S03]  /*db80*/  FADD.FTZ R0, -R69, R72 ;  /* 0x0000004845007221 */ /* 0x000fe60000010100 */
[----:B------:R1:W2:Y:S01]  /*db90*/  MUFU.EX2 R72, R3 ;  /* 0x0000000300487308 */ /* 0x0002a20000000800 */
[----:B----4-:R-:W-:Y:S01]  /*dba0*/  FMNMX.FTZ R68, R68, R7, !PT ;  /* 0x0000000744447209 */ /* 0x010fe20007810000 */
[----:B-1----:R-:W-:Y:S01]  /*dbb0*/  FMUL.FTZ R3, R0, UR4 ;  /* 0x0000000400037c20 */ /* 0x002fe20008410000 */
[C---:B--2---:R-:W-:Y:S01]  /*dbc0*/  FMUL.FTZ R49, R72.reuse, R121 ;  /* 0x0000007948317220 */ /* 0x044fe20000410000 */
[C---:B------:R-:W-:Y:S01]  /*dbd0*/  FMUL.FTZ R53, R72.reuse, R129 ;  /* 0x0000008148357220 */ /* 0x040fe20000410000 */
[----:B------:R-:W-:Y:S05]  /*dbe0*/  FMUL.FTZ R64, R72, R136 ;  /* 0x0000008848407220 */ /* 0x000fea0000410000 */
[----:B------:R1:W2:Y:S01]  /*dbf0*/  MUFU.EX2 R71, R3 ;  /* 0x0000000300477308 */ /* 0x0002a20000000800 */
[----:B------:R-:W-:Y:S01]  /*dc00*/  FADD.FTZ R0, -R68, R73 ;  /* 0x0000004944007221 */ /* 0x000fe20000010100 */
[----:B------:R-:W-:Y:S01]  /*dc10*/  FMUL.FTZ R73, R70, UR4 ;  /* 0x0000000446497c20 */ /* 0x000fe20008410000 */
[C---:B------:R-:W-:Y:S01]  /*dc20*/  FMUL.FTZ R37, R72.reuse, R113 ;  /* 0x0000007148257220 */ /* 0x040fe20000410000 */
[C---:B------:R-:W-:Y:S03]  /*dc30*/  FMUL.FTZ R65, R72.reuse, R137 ;  /* 0x0000008948417220 */ /* 0x040fe60000410000 */
[----:B------:R-:W-:Y:S02]  /*dc40*/  FSEL R73, R73, RZ, P1 ;  /* 0x000000ff49497208 */ /* 0x000fe40000800000 */
[----:B------:R-:W-:Y:S03]  /*dc50*/  FSETP.NEU.FTZ.AND P1, PT, R69, -INF , PT ;  /* 0xff8000004500780b */ /* 0x000fe60003f3d000 */
[--C-:B------:R-:W-:Y:S01]  /*dc60*/  FFMA.FTZ R9, R33, UR4, -R73.reuse ;  /* 0x0000000421097c23 */ /* 0x100fe20008010849 */
[----:B------:R-:W-:Y:S01]  /*dc70*/  FMUL.FTZ R33, R72, R105 ;  /* 0x0000006948217220 */ /* 0x000fe20000410000 */
[--C-:B------:R-:W-:Y:S01]  /*dc80*/  FFMA.FTZ R48, R162, UR4, -R73.reuse ;  /* 0x00000004a2307c23 */ /* 0x100fe20008010849 */
[--C-:B------:R-:W-:Y:S01]  /*dc90*/  FFMA.FTZ R52, R163, UR4, -R73.reuse ;  /* 0x00000004a3347c23 */ /* 0x100fe20008010849 */
[----:B------:R-:W-:Y:S01]  /*dca0*/  MUFU.EX2 R227, R9 ;  /* 0x0000000900e37308 */ /* 0x000fe20000000800 */
[----:B-1----:R-:W-:Y:S01]  /*dcb0*/  FMNMX.FTZ R3, R2, R4, !PT ;  /* 0x0000000402037209 */ /* 0x002fe20007810000 */
[--C-:B------:R-:W-:Y:S01]  /*dcc0*/  FFMA.FTZ R4, R77, UR4, -R73.reuse ;  /* 0x000000044d047c23 */ /* 0x100fe20008010849 */
[C---:B--2---:R-:W-:Y:S01]  /*dcd0*/  FMUL.FTZ R50, R71.reuse, R122 ;  /* 0x0000007a47327220 */ /* 0x044fe20000410000 */
[C---:B------:R-:W-:Y:S01]  /*dce0*/  FMUL.FTZ R51, R71.reuse, R123 ;  /* 0x0000007b47337220 */ /* 0x040fe20000410000 */
[C---:B------:R-:W-:Y:S01]  /*dcf0*/  FMUL.FTZ R55, R71.reuse, R131 ;  /* 0x0000008347377220 */ /* 0x040fe20000410000 */
[C---:B------:R-:W-:Y:S01]  /*dd00*/  FMUL.FTZ R54, R71.reuse, R130 ;  /* 0x0000008247367220 */ /* 0x040fe20000410000 */
[----:B------:R-:W-:Y:S03]  /*dd10*/  FMUL.FTZ R66, R71, R138 ;  /* 0x0000008a47427220 */ /* 0x000fe60000410000 */
[----:B------:R1:W-:Y:S01]  /*dd20*/  MUFU.EX2 R234, R4 ;  /* 0x0000000400ea7308 */ /* 0x0003e20000000800 */
[----:B------:R-:W-:Y:S01]  /*dd30*/  FMUL.FTZ R2, R0, UR4 ;  /* 0x0000000400027c20 */ /* 0x000fe20008410000 */
[----:B------:R-:W-:Y:S01]  /*dd40*/  FADD.FTZ R0, -R3, R74 ;  /* 0x0000004a03007221 */ /* 0x000fe20000010100 */
[----:B------:R-:W-:Y:S01]  /*dd50*/  FMUL.FTZ R74, R69, UR4 ;  /* 0x00000004454a7c20 */ /* 0x000fe20008410000 */
[----:B------:R-:W-:Y:S01]  /*dd60*/  FMUL.FTZ R77, R68, UR4 ;  /* 0x00000004444d7c20 */ /* 0x000fe20008410000 */
[C---:B---3--:R-:W-:Y:S01]  /*dd70*/  FMUL.FTZ R67, R71.reuse, R139 ;  /* 0x0000008b47437220 */ /* 0x048fe20000410000 */
[----:B------:R-:W-:Y:S01]  /*dd80*/  FMUL.FTZ R0, R0, UR4 ;  /* 0x0000000400007c20 */ /* 0x000fe20008410000 */
[C---:B------:R-:W-:Y:S03]  /*dd90*/  FMUL.FTZ R38, R71.reuse, R114 ;  /* 0x0000007247267220 */ /* 0x040fe60000410000 */
[----:B------:R-:W2:Y:S01]  /*dda0*/  MUFU.EX2 R2, R2 ;  /* 0x0000000200027308 */ /* 0x000ea20000000800 */
[----:B------:R-:W-:Y:S01]  /*ddb0*/  FSEL R74, R74, RZ, P1 ;  /* 0x000000ff4a4a7208 */ /* 0x000fe20000800000 */
[----:B------:R-:W-:Y:S01]  /*ddc0*/  FMUL.FTZ R39, R71, R115 ;  /* 0x0000007347277220 */ /* 0x000fe20000410000 */
[----:B------:R-:W-:Y:S01]  /*ddd0*/  FSETP.NEU.FTZ.AND P1, PT, R68, -INF , PT ;  /* 0xff8000004400780b */ /* 0x000fe20003f3d000 */
[--C-:B------:R-:W-:Y:S02]  /*dde0*/  FFMA.FTZ R62, R161, UR4, -R73.reuse ;  /* 0x00000004a13e7c23 */ /* 0x100fe40008010849 */
[--C-:B------:R-:W-:Y:S01]  /*ddf0*/  FFMA.FTZ R5, R13, UR4, -R74.reuse ;  /* 0x000000040d057c23 */ /* 0x100fe2000801084a */
[----:B------:R-:W-:Y:S03]  /*de00*/  FSEL R77, R77, RZ, P1 ;  /* 0x000000ff4d4d7208 */ /* 0x000fe60000800000 */
[----:B------:R-:W3:Y:S01]  /*de10*/  MUFU.EX2 R0, R0 ;  /* 0x0000000000007308 */ /* 0x000ee20000000800 */
[----:B-1----:R-:W-:Y:S01]  /*de20*/  FFMA.FTZ R4, R154, UR4, -R73 ;  /* 0x000000049a047c23 */ /* 0x002fe20008010849 */
[--C-:B------:R-:W-:Y:S01]  /*de30*/  FFMA.FTZ R12, R34, UR4, -R74.reuse ;  /* 0x00000004220c7c23 */ /* 0x100fe2000801084a */
[C---:B------:R-:W-:Y:S01]  /*de40*/  FMUL.FTZ R34, R71.reuse, R106 ;  /* 0x0000006a47227220 */ /* 0x040fe20000410000 */
[--C-:B------:R-:W-:Y:S01]  /*de50*/  FFMA.FTZ R7, R22, UR4, -R74.reuse ;  /* 0x0000000416077c23 */ /* 0x100fe2000801084a */
[----:B------:R-:W-:Y:S01]  /*de60*/  FMUL.FTZ R22, R71, R98 ;  /* 0x0000006247167220 */ /* 0x000fe20000410000 */
[--C-:B------:R-:W-:Y:S01]  /*de70*/  FFMA.FTZ R6, R79, UR4, -R77.reuse ;  /* 0x000000044f067c23 */ /* 0x100fe2000801084d */
[----:B------:R-:W-:Y:S03]  /*de80*/  FSETP.NEU.FTZ.AND P1, PT, R3, -INF , PT ;  /* 0xff8000000300780b */ /* 0x000fe60003f3d000 */
[----:B------:R1:W-:Y:S01]  /*de90*/  MUFU.EX2 R236, R4 ;  /* 0x0000000400ec7308 */ /* 0x0003e20000000800 */
[C---:B--2---:R-:W-:Y:S01]  /*dea0*/  FMUL.FTZ R13, R2.reuse, R93 ;  /* 0x0000005d020d7220 */ /* 0x044fe20000410000 */
[C---:B------:R-:W-:Y:S01]  /*deb0*/  FMUL.FTZ R61, R2.reuse, R141 ;  /* 0x0000008d023d7220 */ /* 0x040fe20000410000 */
[C---:B------:R-:W-:Y:S01]  /*dec0*/  FMUL.FTZ R8, R2.reuse, R80 ;  /* 0x0000005002087220 */ /* 0x040fe20000410000 */
[C---:B------:R-:W-:Y:S01]  /*ded0*/  FMUL.FTZ R9, R2.reuse, R81 ;  /* 0x0000005102097220 */ /* 0x040fe20000410000 */
[C---:B------:R-:W-:Y:S01]  /*dee0*/  FMUL.FTZ R29, R2.reuse, R109 ;  /* 0x0000006d021d7220 */ /* 0x040fe20000410000 */
[----:B------:R-:W-:Y:S01]  /*def0*/  FMUL.FTZ R45, R2, R125 ;  /* 0x0000007d022d7220 */ /* 0x000fe20000410000 */
[----:B------:R-:W-:Y:S03]  /*df00*/  FFMA.FTZ R36, R159, UR4, -R77 ;  /* 0x000000049f247c23 */ /* 0x000fe6000801084d */
[----:B------:R2:W-:Y:S01]  /*df10*/  MUFU.EX2 R235, R5 ;  /* 0x0000000500eb7308 */ /* 0x0005e20000000800 */
[C---:B---3--:R-:W-:Y:S01]  /*df20*/  FMUL.FTZ R63, R0.reuse, R143 ;  /* 0x0000008f003f7220 */ /* 0x048fe20000410000 */
[C---:B------:R-:W-:Y:S01]  /*df30*/  FMUL.FTZ R10, R0.reuse, R82 ;  /* 0x00000052000a7220 */ /* 0x040fe20000410000 */
[C---:B------:R-:W-:Y:S01]  /*df40*/  FMUL.FTZ R11, R0.reuse, R83 ;  /* 0x00000053000b7220 */ /* 0x040fe20000410000 */
[C---:B------:R-:W-:Y:S01]  /*df50*/  FMUL.FTZ R30, R0.reuse, R110 ;  /* 0x0000006e001e7220 */ /* 0x040fe20000410000 */
[C---:B------:R-:W-:Y:S01]  /*df60*/  FMUL.FTZ R31, R0.reuse, R111 ;  /* 0x0000006f001f7220 */ /* 0x040fe20000410000 */
[C---:B------:R-:W-:Y:S01]  /*df70*/  FMUL.FTZ R46, R0.reuse, R126 ;  /* 0x0000007e002e7220 */ /* 0x040fe20000410000 */
[----:B------:R-:W-:Y:S03]  /*df80*/  FMUL.FTZ R47, R0, R127 ;  /* 0x0000007f002f7220 */ /* 0x000fe60000410000 */
[----:B------:R3:W-:Y:S01]  /*df90*/  MUFU.EX2 R221, R6 ;  /* 0x0000000600dd7308 */ /* 0x0007e20000000800 */
[--C-:B-1----:R-:W-:Y:S01]  /*dfa0*/  FFMA.FTZ R4, R78, UR4, -R74.reuse ;  /* 0x000000044e047c23 */ /* 0x102fe2000801084a */
[----:B------:R-:W-:Y:S01]  /*dfb0*/  FMUL.FTZ R78, R3, UR4 ;  /* 0x00000004034e7c20 */ /* 0x000fe20008410000 */
[----:B------:R-:W-:Y:S01]  /*dfc0*/  FFMA.FTZ R79, R164, UR4, -R73 ;  /* 0x00000004a44f7c23 */ /* 0x000fe20008010849 */
[----:B------:R-:W-:Y:S03]  /*dfd0*/  FFMA.FTZ R60, R165, UR4, -R74 ;  /* 0x00000004a53c7c23 */ /* 0x000fe6000801084a */
[----:B------:R-:W-:Y:S03]  /*dfe0*/  FSEL R78, R78, RZ, P1 ;  /* 0x000000ff4e4e7208 */ /* 0x000fe60000800000 */
[----:B------:R1:W-:Y:S01]  /*dff0*/  MUFU.EX2 R232, R4 ;  /* 0x0000000400e87308 */ /* 0x0003e20000000800 */
[----:B--2---:R-:W-:Y:S01]  /*e000*/  FFMA.FTZ R5, R149, UR4, -R77 ;  /* 0x0000000495057c23 */ /* 0x004fe2000801084d */
[--C-:B------:R-:W-:Y:S01]  /*e010*/  FFMA.FTZ R28, R156, UR4, -R78.reuse ;  /* 0x000000049c1c7c23 */ /* 0x100fe2000801084e */
[--C-:B------:R-:W-:Y:S01]  /*e020*/  FFMA.FTZ R44, R160, UR4, -R78.reuse ;  /* 0x00000004a02c7c23 */ /* 0x100fe2000801084e */
[----:B------:R-:W-:Y:S06]  /*e030*/  FFMA.FTZ R75, R75, UR4, -R78 ;  /* 0x000000044b4b7c23 */ /* 0x000fec000801084e */
[----:B------:R2:W-:Y:S01]  /*e040*/  MUFU.EX2 R218, R12 ;  /* 0x0000000c00da7308 */ /* 0x0005e20000000800 */
[--C-:B---3--:R-:W-:Y:S01]  /*e050*/  FFMA.FTZ R6, R21, UR4, -R73.reuse ;  /* 0x0000000415067c23 */ /* 0x108fe20008010849 */
[----:B------:R-:W-:Y:S08]  /*e060*/  FMUL.FTZ R21, R72, R97 ;  /* 0x0000006148157220 */ /* 0x000ff00000410000 */
[----:B------:R3:W-:Y:S01]  /*e070*/  MUFU.EX2 R228, R5 ;  /* 0x0000000500e47308 */ /* 0x0007e20000000800 */
[--C-:B-1----:R-:W-:Y:S09]  /*e080*/  FFMA.FTZ R4, R152, UR4, -R74.reuse ;  /* 0x0000000498047c23 */ /* 0x102ff2000801084a */
[----:B------:R1:W4:Y:S01]  /*e090*/  MUFU.EX2 R237, R4 ;  /* 0x0000000400ed7308 */ /* 0x0003220000000800 */
[----:B--2---:R-:W-:Y:S01]  /*e0a0*/  FFMA.FTZ R12, R35, UR4, -R74 ;  /* 0x00000004230c7c23 */ /* 0x004fe2000801084a */
[----:B------:R-:W-:Y:S08]  /*e0b0*/  FMUL.FTZ R35, R71, R107 ;  /* 0x0000006b47237220 */ /* 0x000ff00000410000 */
[----:B------:R2:W-:Y:S01]  /*e0c0*/  MUFU.EX2 R229, R6 ;  /* 0x0000000600e57308 */ /* 0x0005e20000000800 */
[----:B---3--:R-:W-:Y:S09]  /*e0d0*/  FMUL.FTZ R5, R72, R85 ;  /* 0x0000005548057220 */ /* 0x008ff20000410000 */
[----:B------:R3:W-:Y:S01]  /*e0e0*/  MUFU.EX2 R219, R7 ;  /* 0x0000000700db7308 */ /* 0x0007e20000000800 */
[----:B-1----:R-:W-:Y:S01]  /*e0f0*/  FFMA.FTZ R4, R16, UR4, -R73 ;  /* 0x0000000410047c23 */ /* 0x002fe20008010849 */
[----:B------:R-:W-:Y:S01]  /*e100*/  FFMA.FTZ R16, R19, UR4, -R77 ;  /* 0x0000000413107c23 */ /* 0x000fe2000801084d */
[----:B------:R-:W-:Y:S01]  /*e110*/  FMUL.FTZ R19, R71, R91 ;  /* 0x0000005b47137220 */ /* 0x000fe20000410000 */
[----:B----4-:R-:W-:Y:S06]  /*e120*/  F2FP.F16.F32.PACK_AB R85, R237, R232 ;  /* 0x000000e8ed55723e */ /* 0x010fec00000000ff */
[----:B------:R1:W-:Y:S01]  /*e130*/  MUFU.EX2 R238, R4 ;  /* 0x0000000400ee7308 */ /* 0x0003e20000000800 */
[C---:B--2---:R-:W-:Y:S09]  /*e140*/  FMUL.FTZ R6, R71.reuse, R86 ;  /* 0x0000005647067220 */ /* 0x044ff20000410000 */
[----:B------:R2:W-:Y:S01]  /*e150*/  MUFU.EX2 R217, R12 ;  /* 0x0000000c00d97308 */ /* 0x0005e20000000800 */
[----:B---3--:R-:W-:Y:S09]  /*e160*/  FMUL.FTZ R7, R71, R87 ;  /* 0x0000005747077220 */ /* 0x008ff20000410000 */
[----:B------:R3:W-:Y:S01]  /*e170*/  MUFU.EX2 R213, R28 ;  /* 0x0000001c00d57308 */ /* 0x0007e20000000800 */
[----:B-1----:R-:W-:Y:S01]  /*e180*/  FFMA.FTZ R4, R17, UR4, -R73 ;  /* 0x0000000411047c23 */ /* 0x002fe20008010849 */
[----:B------:R-:W-:Y:S08]  /*e190*/  FMUL.FTZ R17, R72, R89 ;  /* 0x0000005948117220 */ /* 0x000ff00000410000 */
[----:B------:R1:W4:Y:S01]  /*e1a0*/  MUFU.EX2 R239, R4 ;  /* 0x0000000400ef7308 */ /* 0x0003220000000800 */
[----:B--2---:R-:W-:Y:S09]  /*e1b0*/  FMUL.FTZ R12, R2, R92 ;  /* 0x0000005c020c7220 */ /* 0x004ff20000410000 */
[----:B------:R2:W-:Y:S01]  /*e1c0*/  MUFU.EX2 R215, R16 ;  /* 0x0000001000d77308 */ /* 0x0005e20000000800 */
[----:B---3--:R-:W-:Y:S09]  /*e1d0*/  FFMA.FTZ R28, R157, UR4, -R78 ;  /* 0x000000049d1c7c23 */ /* 0x008ff2000801084e */
[----:B------:R3:W-:Y:S01]  /*e1e0*/  MUFU.EX2 R191, R28 ;  /* 0x0000001c00bf7308 */ /* 0x0007e20000000800 */
[----:B-1----:R-:W-:Y:S01]  /*e1f0*/  FFMA.FTZ R4, R18, UR4, -R74 ;  /* 0x0000000412047c23 */ /* 0x002fe2000801084a */
[----:B----4-:R-:W-:Y:S01]  /*e200*/  F2FP.F16.F32.PACK_AB R86, R239, R238 ;  /* 0x000000eeef56723e */ /* 0x010fe200000000ff */
[----:B------:R-:W-:Y:S07]  /*e210*/  FMUL.FTZ R18, R71, R90 ;  /* 0x0000005a47127220 */ /* 0x000fee0000410000 */
[----:B------:R1:W4:Y:S01]  /*e220*/  MUFU.EX2 R233, R4 ;  /* 0x0000000400e97308 */ /* 0x0003220000000800 */
[----:B--2---:R-:W-:Y:S02]  /*e230*/  FMUL.FTZ R16, R72, R88 ;  /* 0x0000005848107220 */ /* 0x004fe40000410000 */
[----:B------:R-:W2:Y:S07]  /*e240*/  LDSM.16.MT88.4 R88, [R195+0x6000] ;  /* 0x00600000c358783b */ /* 0x000eae0000004200 */
[----:B------:R5:W-:Y:S01]  /*e250*/  MUFU.EX2 R188, R44 ;  /* 0x0000002c00bc7308 */ /* 0x000be20000000800 */
[----:B---3--:R-:W-:Y:S09]  /*e260*/  FMUL.FTZ R28, R2, R108 ;  /* 0x0000006c021c7220 */ /* 0x008ff20000410000 */
[----:B------:R3:W-:Y:S01]  /*e270*/  MUFU.EX2 R189, R36 ;  /* 0x0000002400bd7308 */ /* 0x0007e20000000800 */
[--C-:B-1----:R-:W-:Y:S01]  /*e280*/  FFMA.FTZ R4, R153, UR4, -R77.reuse ;  /* 0x0000000499047c23 */ /* 0x102fe2000801084d */
[----:B----4-:R-:W-:Y:S08]  /*e290*/  F2FP.F16.F32.PACK_AB R87, R235, R233 ;  /* 0x000000e9eb57723e */ /* 0x010ff000000000ff */
[----:B------:R1:W4:Y:S01]  /*e2a0*/  MUFU.EX2 R231, R4 ;  /* 0x0000000400e77308 */ /* 0x0003220000000800 */
[--C-:B-----5:R-:W-:Y:S09]  /*e2b0*/  FFMA.FTZ R44, R166, UR4, -R78.reuse ;  /* 0x00000004a62c7c23 */ /* 0x120ff2000801084e */
[----:B------:R5:W-:Y:S01]  /*e2c0*/  MUFU.EX2 R166, R44 ;  /* 0x0000002c00a67308 */ /* 0x000be20000000800 */
[----:B---3--:R-:W-:Y:S09]  /*e2d0*/  FMUL.FTZ R36, R72, R112 ;  /* 0x0000007048247220 */ /* 0x008ff20000410000 */
[----:B------:R3:W-:Y:S01]  /*e2e0*/  MUFU.EX2 R162, R48 ;  /* 0x0000003000a27308 */ /* 0x0007e20000000800 */
[--C-:B-1----:R-:W-:Y:S01]  /*e2f0*/  FFMA.FTZ R4, R150, UR4, -R78.reuse ;  /* 0x0000000496047c23 */ /* 0x102fe2000801084e */
[----:B----4-:R-:W-:Y:S08]  /*e300*/  F2FP.F16.F32.PACK_AB R80, R231, R221 ;  /* 0x000000dde750723e */ /* 0x010ff000000000ff */
[----:B------:R1:W-:Y:S01]  /*e310*/  MUFU.EX2 R216, R4 ;  /* 0x0000000400d87308 */ /* 0x0003e20000000800 */
[----:B-----5:R-:W-:Y:S09]  /*e320*/  FMUL.FTZ R44, R2, R124 ;  /* 0x0000007c022c7220 */ /* 0x020ff20000410000 */
[----:B------:R4:W-:Y:S01]  /*e330*/  MUFU.EX2 R160, R52 ;  /* 0x0000003400a07308 */ /* 0x0009e20000000800 */
[C---:B---3--:R-:W-:Y:S02]  /*e340*/  FMUL.FTZ R48, R72.reuse, R120 ;  /* 0x0000007848307220 */ /* 0x048fe40000410000 */
[----:B------:R-:W-:Y:S07]  /*e350*/  LDSM.16.MT88.4 R120, [R194+0x7800] ;  /* 0x00780000c278783b */ /* 0x000fee0000004200 */
[----:B------:R3:W-:Y:S01]  /*e360*/  MUFU.EX2 R131, R60 ;  /* 0x0000003c00837308 */ /* 0x0007e20000000800 */
[----:B-1----:R-:W-:Y:S09]  /*e370*/  FFMA.FTZ R4, R151, UR4, -R78 ;  /* 0x0000000497047c23 */ /* 0x002ff2000801084e */
[----:B------:R1:W5:Y:S01]  /*e380*/  MUFU.EX2 R226, R4 ;  /* 0x0000000400e27308 */ /* 0x0003620000000800 */
[----:B----4-:R-:W-:Y:S09]  /*e390*/  FMUL.FTZ R52, R72, R128 ;  /* 0x0000008048347220 */ /* 0x010ff20000410000 */
[----:B------:R4:W-:Y:S01]  /*e3a0*/  MUFU.EX2 R159, R62 ;  /* 0x0000003e009f7308 */ /* 0x0009e20000000800 */
[----:B---3--:R-:W-:Y:S09]  /*e3b0*/  FFMA.FTZ R60, R169, UR4, -R74 ;  /* 0x00000004a93c7c23 */ /* 0x008ff2000801084a */
[----:B------:R3:W-:Y:S01]  /*e3c0*/  MUFU.EX2 R130, R60 ;  /* 0x0000003c00827308 */ /* 0x0007e20000000800 */
[----:B-1----:R-:W-:Y:S01]  /*e3d0*/  FFMA.FTZ R4, R14, UR4, -R77 ;  /* 0x000000040e047c23 */ /* 0x002fe2000801084d */
[----:B-----5:R-:W-:Y:S01]  /*e3e0*/  F2FP.F16.F32.PACK_AB R81, R226, R216 ;  /* 0x000000d8e251723e */ /* 0x020fe200000000ff */
[C---:B------:R-:W-:Y:S07]  /*e3f0*/  FMUL.FTZ R14, R0.reuse, R94 ;  /* 0x0000005e000e7220 */ /* 0x040fee0000410000 */
[----:B------:R1:W5:Y:S01]  /*e400*/  MUFU.EX2 R230, R4 ;  /* 0x0000000400e67308 */ /* 0x0003620000000800 */
[----:B----4-:R-:W-:Y:S09]  /*e410*/  FMUL.FTZ R62, R0, R142 ;  /* 0x0000008e003e7220 */ /* 0x010ff20000410000 */
[----:B------:R-:W-:Y:S01]  /*e420*/  MUFU.EX2 R75, R75 ;  /* 0x0000004b004b7308 */ /* 0x000fe20000000800 */
[----:B---3--:R-:W-:Y:S01]  /*e430*/  FMUL.FTZ R60, R2, R140 ;  /* 0x0000008c023c7220 */ /* 0x008fe20000410000 */
[--C-:B-1----:R-:W-:Y:S01]  /*e440*/  FFMA.FTZ R4, R148, UR4, -R78.reuse ;  /* 0x0000000494047c23 */ /* 0x102fe2000801084e */
[----:B-----5:R-:W-:Y:S07]  /*e450*/  F2FP.F16.F32.PACK_AB R82, R230, R228 ;  /* 0x000000e4e652723e */ /* 0x020fee00000000ff */
[----:B------:R1:W-:Y:S02]  /*e460*/  MUFU.EX2 R220, R4 ;  /* 0x0000000400dc7308 */ /* 0x0003e40000000800 */
[----:B-1----:R-:W-:Y:S01]  /*e470*/  FFMA.FTZ R4, R15, UR4, -R78 ;  /* 0x000000040f047c23 */ /* 0x002fe2000801084e */
[----:B------:R-:W-:Y:S02]  /*e480*/  FMUL.FTZ R15, R0, R95 ;  /* 0x0000005f000f7220 */ /* 0x000fe40000410000 */
[----:B------:R-:W1:Y:S05]  /*e490*/  LDSM.16.MT88.4 R92, [R193+0x6800] ;  /* 0x00680000c15c783b */ /* 0x000e6a0000004200 */
[----:B------:R3:W4:Y:S02]  /*e4a0*/  MUFU.EX2 R225, R4 ;  /* 0x0000000400e17308 */ /* 0x0007240000000800 */
[----:B---3--:R-:W-:Y:S01]  /*e4b0*/  FFMA.FTZ R4, R20, UR4, -R73 ;  /* 0x0000000414047c23 */ /* 0x008fe20008010849 */
[----:B------:R-:W-:Y:S01]  /*e4c0*/  FFMA.FTZ R20, R155, UR4, -R77 ;  /* 0x000000049b147c23 */ /* 0x000fe2000801084d */
[----:B----4-:R-:W-:Y:S06]  /*e4d0*/  F2FP.F16.F32.PACK_AB R83, R225, R220 ;  /* 0x000000dce153723e */ /* 0x010fec00000000ff */
[----:B------:R3:W4:Y:S10]  /*e4e0*/  MUFU.EX2 R224, R4 ;  /* 0x0000000400e07308 */ /* 0x0007340000000800 */
[----:B------:R5:W-:Y:S01]  /*e4f0*/  MUFU.EX2 R214, R20 ;  /* 0x0000001400d67308 */ /* 0x000be20000000800 */
[----:B---3--:R-:W-:Y:S01]  /*e500*/  FFMA.FTZ R4, R23, UR4, -R74 ;  /* 0x0000000417047c23 */ /* 0x008fe2000801084a */
[C---:B------:R-:W-:Y:S01]  /*e510*/  FMUL.FTZ R23, R71.reuse, R99 ;  /* 0x0000006347177220 */ /* 0x040fe20000410000 */
[----:B------:R-:W-:Y:S07]  /*e520*/  FFMA.FTZ R71, R71, R241, R232 ;  /* 0x000000f147477223 */ /* 0x000fee00000100e8 */
[----:B------:R3:W1:Y:S01]  /*e530*/  MUFU.EX2 R222, R4 ;  /* 0x0000000400de7308 */ /* 0x0006620000000800 */
[----:B-----5:R-:W-:Y:S02]  /*e540*/  FMUL.FTZ R20, R72, R96 ;  /* 0x0000006048147220 */ /* 0x020fe40000410000 */
[----:B------:R-:W5:Y:S01]  /*e550*/  LDSM.16.MT88.4 R96, [R196+0x6800] ;  /* 0x00680000c460783b */ /* 0x000f620000004200 */
[----:B---3--:R-:W-:Y:S01]  /*e560*/  FFMA.FTZ R4, R32, UR4, -R73 ;  /* 0x0000000420047c23 */ /* 0x008fe20008010849 */
[----:B------:R-:W-:Y:S05]  /*e570*/  FFMA.FTZ R32, R158, UR4, -R77 ;  /* 0x000000049e207c23 */ /* 0x000fea000801084d */
[----:B------:R3:W-:Y:S10]  /*e580*/  MUFU.EX2 R158, R79 ;  /* 0x0000004f009e7308 */ /* 0x0007f40000000800 */
[----:B------:R2:W5:Y:S10]  /*e590*/  MUFU.EX2 R223, R4 ;  /* 0x0000000400df7308 */ /* 0x0005740000000800 */
[----:B------:R4:W5:Y:S01]  /*e5a0*/  MUFU.EX2 R190, R32 ;  /* 0x0000002000be7308 */ /* 0x0009620000000800 */
[----:B---3--:R-:W-:Y:S01]  /*e5b0*/  FFMA.FTZ R79, R167, UR4, -R74 ;  /* 0x00000004a74f7c23 */ /* 0x008fe2000801084a */
[----:B--2---:R-:W-:Y:S01]  /*e5c0*/  FMUL.FTZ R4, R72, R84 ;  /* 0x0000005448047220 */ /* 0x004fe20000410000 */
[----:B------:R-:W-:Y:S07]  /*e5d0*/  F2FP.F16.F32.PACK_AB R84, R236, R234 ;  /* 0x000000eaec54723e */ /* 0x000fee00000000ff */
[-C--:B------:R-:W-:Y:S05]  /*e5e0*/  HMMA.16816.F32 R4, R84, R24.reuse, R4 ;  /* 0x000000185404723c */ /* 0x080fea0000001804 */
[C---:B----4-:R-:W-:Y:S01]  /*e5f0*/  FMUL.FTZ R32, R72.reuse, R104 ;  /* 0x0000006848207220 */ /* 0x050fe20000410000 */
[C---:B------:R-:W-:Y:S01]  /*e600*/  HMMA.16816.F32 R8, R80.reuse, R24, R8 ;  /* 0x000000185008723c */ /* 0x040fe20000001808 */
[----:B------:R-:W-:Y:S04]  /*e610*/  LDSM.16.MT88.4 R104, [R196+0x7800] ;  /* 0x00780000c468783b */ /* 0x000fe80000004200 */
[----:B------:R-:W-:Y:S01]  /*e620*/  FFMA.FTZ R72, R72, R240, R234 ;  /* 0x000000f048487223 */ /* 0x000fe200000100ea */
[-C--:B------:R-:W-:Y:S05]  /*e630*/  HMMA.16816.F32 R12, R80, R26.reuse, R12 ;  /* 0x0000001a500c723c */ /* 0x080fea000000180c */
[C---:B------:R-:W-:Y:S01]  /*e640*/  FMUL.FTZ R24, R2.reuse, R100 ;  /* 0x0000006402187220 */ /* 0x040fe20000410000 */
[C---:B------:R-:W-:Y:S05]  /*e650*/  HMMA.16816.F32 R16, R84.reuse, R26, R16 ;  /* 0x0000001a5410723c */ /* 0x040fea0000001810 */
[----:B------:R-:W-:Y:S01]  /*e660*/  FMUL.FTZ R25, R2, R101 ;  /* 0x0000006502197220 */ /* 0x000fe20000410000 */
[-C--:B------:R-:W-:Y:S05]  /*e670*/  HMMA.16816.F32 R20, R84, R40.reuse, R20 ;  /* 0x000000285414723c */ /* 0x080fea0000001814 */
[C---:B------:R-:W-:Y:S01]  /*e680*/  FMUL.FTZ R26, R0.reuse, R102 ;  /* 0x00000066001a7220 */ /* 0x040fe20000410000 */
[----:B------:R-:W-:Y:S07]  /*e690*/  FMUL.FTZ R27, R0, R103 ;  /* 0x00000067001b7220 */ /* 0x000fee0000410000 */
[C---:B------:R-:W-:Y:S06]  /*e6a0*/  HMMA.16816.F32 R24, R80.reuse, R40, R24 ;  /* 0x000000285018723c */ /* 0x040fec0000001818 */
        /* <DEDUP_REMOVED lines=14> */
[----:B------:R-:W-:Y:S01]  /*e790*/  FMUL.FTZ R58, R0, R134 ;  /* 0x00000086003a7220 */ /* 0x000fe20000410000 */
[----:B------:R2:W-:Y:S01]  /*e7a0*/  MUFU.EX2 R135, R79 ;  /* 0x0000004f00877308 */ /* 0x0005e20000000800 */
[----:B------:R-:W-:Y:S03]  /*e7b0*/  FFMA.FTZ R2, R2, R242, R221 ;  /* 0x000000f202027223 */ /* 0x000fe600000100dd */
[----:B------:R-:W-:Y:S01]  /*e7c0*/  FFMA.FTZ R0, R0, R243, R216 ;  /* 0x000000f300007223 */ /* 0x000fe200000100d8 */
[----:B------:R-:W-:Y:S01]  /*e7d0*/  FADD.FTZ R2, R231, R2 ;  /* 0x00000002e7027221 */ /* 0x000fe20000010000 */
[C---:B------:R-:W-:Y:S04]  /*e7e0*/  HMMA.16816.F32 R56, R80.reuse, R88, R56 ;  /* 0x000000585038723c */ /* 0x040fe80000001838 */
[----:B------:R-:W-:Y:S02]  /*e7f0*/  FADD.FTZ R0, R226, R0 ;  /* 0x00000000e2007221 */ /* 0x000fe40000010000 */
[-C--:B------:R-:W-:Y:S05]  /*e800*/  HMMA.16816.F32 R60, R80, R90.reuse, R60 ;  /* 0x0000005a503c723c */ /* 0x080fea000000183c */
[----:B--2---:R-:W-:Y:S01]  /*e810*/  FFMA.FTZ R79, R168, UR4, -R74 ;  /* 0x00000004a84f7c23 */ /* 0x004fe2000801084a */
[----:B------:R-:W-:Y:S01]  /*e820*/  HMMA.16816.F32 R64, R84, R90, R64 ;  /* 0x0000005a5440723c */ /* 0x000fe20000001840 */
[----:B------:R-:W2:Y:S02]  /*e830*/  LDSM.16.MT88.4 R88, [R194+0x6800] ;  /* 0x00680000c258783b */ /* 0x000ea40000004200 */
[----:B------:R3:W4:Y:S02]  /*e840*/  MUFU.EX2 R157, R79 ;  /* 0x0000004f009d7308 */ /* 0x0007240000000800 */
[----:B------:R-:W-:Y:S02]  /*e850*/  F2FP.F16.F32.PACK_AB R80, R229, R224 ;  /* 0x000000e0e550723e */ /* 0x000fe400000000ff */
[----:B-1----:R-:W-:Y:S04]  /*e860*/  F2FP.F16.F32.PACK_AB R81, R222, R219 ;  /* 0x000000dbde51723e */ /* 0x002fe800000000ff */
[----:B-----5:R-:W-:Y:S02]  /*e870*/  F2FP.F16.F32.PACK_AB R82, R227, R223 ;  /* 0x000000dfe352723e */ /* 0x020fe400000000ff */
[----:B------:R-:W-:Y:S02]  /*e880*/  F2FP.F16.F32.PACK_AB R83, R217, R218 ;  /* 0x000000dad953723e */ /* 0x000fe400000000ff */
[----:B------:R-:W-:Y:S02]  /*e890*/  F2FP.F16.F32.PACK_AB R84, R214, R215 ;  /* 0x000000d7d654723e */ /* 0x000fe400000000ff */
[----:B------:R-:W-:Y:S02]  /*e8a0*/  F2FP.F16.F32.PACK_AB R85, R191, R213 ;  /* 0x000000d5bf55723e */ /* 0x000fe400000000ff */
[----:B------:R-:W-:Y:S01]  /*e8b0*/  F2FP.F16.F32.PACK_AB R86, R189, R190 ;  /* 0x000000bebd56723e */ /* 0x000fe200000000ff */
[-C--:B------:R-:W-:Y:S05]  /*e8c0*/  HMMA.16816.F32 R4, R80, R92.reuse, R4 ;  /* 0x0000005c5004723c */ /* 0x080fea0000001804 */
[--C-:B---3--:R-:W-:Y:S01]  /*e8d0*/  FFMA.FTZ R79, R170, UR4, -R77.reuse ;  /* 0x00000004aa4f7c23 */ /* 0x108fe2000801084d */
[----:B------:R-:W-:Y:S03]  /*e8e0*/  F2FP.F16.F32.PACK_AB R87, R166, R188 ;  /* 0x000000bca657723e */ /* 0x000fe600000000ff */
[----:B------:R1:W-:Y:S04]  /*e8f0*/  MUFU.EX2 R129, R79 ;  /* 0x0000004f00817308 */ /* 0x0003e80000000800 */
[C---:B------:R-:W-:Y:S06]  /*e900*/  HMMA.16816.F32 R8, R84.reuse, R92, R8 ;  /* 0x0000005c5408723c */ /* 0x040fec0000001808 */
[-C--:B------:R-:W-:Y:S06]  /*e910*/  HMMA.16816.F32 R12, R84, R94.reuse, R12 ;  /* 0x0000005e540c723c */ /* 0x080fec000000180c */
[C---:B------:R-:W-:Y:S01]  /*e920*/  HMMA.16816.F32 R16, R80.reuse, R94, R16 ;  /* 0x0000005e5010723c */ /* 0x040fe20000001810 */
[----:B------:R-:W3:Y:S04]  /*e930*/  LDSM.16.MT88.4 R92, [R195+0x6800] ;  /* 0x00680000c35c783b */ /* 0x000ee80000004200 */
[----:B-1----:R-:W-:Y:S01]  /*e940*/  FFMA.FTZ R79, R171, UR4, -R77 ;  /* 0x00000004ab4f7c23 */ /* 0x002fe2000801084d */
[-C--:B------:R-:W-:Y:S03]  /*e950*/  HMMA.16816.F32 R20, R80, R96.reuse, R20 ;  /* 0x000000605014723c */ /* 0x080fe60000001814 */
[----:B------:R1:W5:Y:S03]  /*e960*/  MUFU.EX2 R134, R79 ;  /* 0x0000004f00867308 */ /* 0x0003660000000800 */
[C---:B------:R-:W-:Y:S06]  /*e970*/  HMMA.16816.F32 R24, R84.reuse, R96, R24 ;  /* 0x000000605418723c */ /* 0x040fec0000001818 */
[-C--:B------:R-:W-:Y:S06]  /*e980*/  HMMA.16816.F32 R28, R84, R98.reuse, R28 ;  /* 0x00000062541c723c */ /* 0x080fec000000181c */
[C---:B------:R-:W-:Y:S01]  /*e990*/  HMMA.16816.F32 R32, R80.reuse, R98, R32 ;  /* 0x000000625020723c */ /* 0x040fe20000001820 */
[----:B------:R-:W5:Y:S04]  /*e9a0*/  LDSM.16.MT88.4 R96, [R193+0x7000] ;  /* 0x00700000c160783b */ /* 0x000f680000004200 */
[--C-:B-1----:R-:W-:Y:S01]  /*e9b0*/  FFMA.FTZ R79, R175, UR4, -R78.reuse ;  /* 0x00000004af4f7c23 */ /* 0x102fe2000801084e */
[-C--:B--2---:R-:W-:Y:S03]  /*e9c0*/  HMMA.16816.F32 R36, R80, R88.reuse, R36 ;  /* 0x000000585024723c */ /* 0x084fe60000001824 */
[----:B------:R1:W-:Y:S03]  /*e9d0*/  MUFU.EX2 R128, R79 ;  /* 0x0000004f00807308 */ /* 0x0003e60000000800 */
[C---:B------:R-:W-:Y:S06]  /*e9e0*/  HMMA.16816.F32 R40, R84.reuse, R88, R40 ;  /* 0x000000585428723c */ /* 0x040fec0000001828 */
[-C--:B------:R-:W-:Y:S05]  /*e9f0*/  HMMA.16816.F32 R44, R84, R90.reuse, R44 ;  /* 0x0000005a542c723c */ /* 0x080fea000000182c */
[----:B------:R-:W-:Y:S01]  /*ea00*/  FFMA.FTZ R88, R173, UR4, -R73 ;  /* 0x00000004ad587c23 */ /* 0x000fe20008010849 */
[C---:B------:R-:W-:Y:S03]  /*ea10*/  HMMA.16816.F32 R48, R80.reuse, R90, R48 ;  /* 0x0000005a5030723c */ /* 0x040fe60000001830 */
[----:B------:R2:W-:Y:S02]  /*ea20*/  MUFU.EX2 R153, R88 ;  /* 0x0000005800997308 */ /* 0x0005e40000000800 */
[--C-:B-1----:R-:W-:Y:S01]  /*ea30*/  FFMA.FTZ R79, R172, UR4, -R78.reuse ;  /* 0x00000004ac4f7c23 */ /* 0x102fe2000801084e */
[-C--:B---3--:R-:W-:Y:S07]  /*ea40*/  HMMA.16816.F32 R52, R80, R92.reuse, R52 ;  /* 0x0000005c5034723c */ /* 0x088fee0000001834 */
[----:B------:R1:W3:Y:S01]  /*ea50*/  MUFU.EX2 R133, R79 ;  /* 0x0000004f00857308 */ /* 0x0002e20000000800 */
[C---:B------:R-:W-:Y:S06]  /*ea60*/  HMMA.16816.F32 R56, R84.reuse, R92, R56 ;  /* 0x0000005c5438723c */ /* 0x040fec0000001838 */
[-C--:B------:R-:W-:Y:S01]  /*ea70*/  HMMA.16816.F32 R60, R84, R94.reuse, R60 ;  /* 0x0000005e543c723c */ /* 0x080fe2000000183c */
[----:B--2---:R-:W2:Y:S05]  /*ea80*/  LDSM.16.MT88.4 R88, [R196+0x7000] ;  /* 0x00700000c458783b */ /* 0x004eaa0000004200 */
[----:B------:R-:W-:Y:S03]  /*ea90*/  HMMA.16816.F32 R64, R80, R94, R64 ;  /* 0x0000005e5040723c */ /* 0x000fe60000001840 */
[----:B------:R-:W2:Y:S02]  /*eaa0*/  LDSM.16.MT88.4 R92, [R194+0x7000] ;  /* 0x00700000c25c783b */ /* 0x000ea40000004200 */
[--C-:B-1----:R-:W-:Y:S01]  /*eab0*/  FFMA.FTZ R79, R174, UR4, -R77.reuse ;  /* 0x00000004ae4f7c23 */ /* 0x102fe2000801084d */
[----:B------:R-:W-:Y:S02]  /*eac0*/  F2FP.F16.F32.PACK_AB R84, R160, R162 ;  /* 0x000000a2a054723e */ /* 0x000fe400000000ff */
[----:B------:R-:W-:Y:S01]  /*ead0*/  F2FP.F16.F32.PACK_AB R85, R130, R131 ;  /* 0x000000838255723e */ /* 0x000fe200000000ff */
[----:B------:R1:W-:Y:S02]  /*eae0*/  MUFU.EX2 R132, R79 ;  /* 0x0000004f00847308 */ /* 0x0003e40000000800 */
[----:B------:R-:W-:Y:S02]  /*eaf0*/  F2FP.F16.F32.PACK_AB R86, R158, R159 ;  /* 0x0000009f9e56723e */ /* 0x000fe400000000ff */
[----:B----4-:R-:W-:Y:S02]  /*eb00*/  F2FP.F16.F32.PACK_AB R87, R157, R135 ;  /* 0x000000879d57723e */ /* 0x010fe400000000ff */
[----:B-----5:R-:W-:Y:S02]  /*eb10*/  F2FP.F16.F32.PACK_AB R80, R134, R129 ;  /* 0x000000818650723e */ /* 0x020fe400000000ff */
[----:B---3--:R-:W-:Y:S03]  /*eb20*/  F2FP.F16.F32.PACK_AB R81, R133, R128 ;  /* 0x000000808551723e */ /* 0x008fe600000000ff */
[-C--:B------:R-:W-:Y:S05]  /*eb30*/  HMMA.16816.F32 R4, R84, R96.reuse, R4 ;  /* 0x000000605404723c */ /* 0x080fea0000001804 */
[----:B-1----:R-:W-:Y:S04]  /*eb40*/  FFMA.FTZ R79, R178, UR4, -R77 ;  /* 0x00000004b24f7c23 */ /* 0x002fe8000801084d */
[----:B------:R1:W3:Y:S02]  /*eb50*/  MUFU.EX2 R156, R79 ;  /* 0x0000004f009c7308 */ /* 0x0002e40000000800 */
[--C-:B-1----:R-:W-:Y:S01]  /*eb60*/  FFMA.FTZ R79, R181, UR4, -R78.reuse ;  /* 0x00000004b54f7c23 */ /* 0x102fe2000801084e */
[----:B---3--:R-:W-:Y:S07]  /*eb70*/  F2FP.F16.F32.PACK_AB R82, R156, R132 ;  /* 0x000000849c52723e */ /* 0x008fee00000000ff */
[----:B------:R1:W-:Y:S02]  /*eb80*/  MUFU.EX2 R155, R79 ;  /* 0x0000004f009b7308 */ /* 0x0003e40000000800 */
[----:B-1----:R-:W-:Y:S08]  /*eb90*/  FFMA.FTZ R79, R179, UR4, -R78 ;  /* 0x00000004b34f7c23 */ /* 0x002ff0000801084e */
[----:B------:R1:W3:Y:S02]  /*eba0*/  MUFU.EX2 R154, R79 ;  /* 0x0000004f009a7308 */ /* 0x0002e40000000800 */
[--C-:B-1----:R-:W-:Y:S01]  /*ebb0*/  FFMA.FTZ R79, R177, UR4, -R73.reuse ;  /* 0x00000004b14f7c23 */ /* 0x102fe20008010849 */
[----:B---3--:R-:W-:Y:S07]  /*ebc0*/  F2FP.F16.F32.PACK_AB R83, R154, R155 ;  /* 0x0000009b9a53723e */ /* 0x008fee00000000ff */
[----:B------:R1:W3:Y:S01]  /*ebd0*/  MUFU.EX2 R152, R79 ;  /* 0x0000004f00987308 */ /* 0x0002e20000000800 */
[C---:B------:R-:W-:Y:S06]  /*ebe0*/  HMMA.16816.F32 R8, R80.reuse, R96, R8 ;  /* 0x000000605008723c */ /* 0x040fec0000001808 */
[-C--:B------:R-:W-:Y:S06]  /*ebf0*/  HMMA.16816.F32 R12, R80, R98.reuse, R12 ;  /* 0x00000062500c723c */ /* 0x080fec000000180c */
[C---:B------:R-:W-:Y:S01]  /*ec00*/  HMMA.16816.F32 R16, R84.reuse, R98, R16 ;  /* 0x000000625410723c */ /* 0x040fe20000001810 */
[----:B------:R-:W4:Y:S04]  /*ec10*/  LDSM.16.MT88.4 R96, [R195+0x7000] ;  /* 0x00700000c360783b */ /* 0x000f280000004200 */
[--C-:B-1----:R-:W-:Y:S01]  /*ec20*/  FFMA.FTZ R79, R180, UR4, -R74.reuse ;  /* 0x00000004b44f7c23 */ /* 0x102fe2000801084a */
[-C--:B--2---:R-:W-:Y:S03]  /*ec30*/  HMMA.16816.F32 R20, R84, R88.reuse, R20 ;  /* 0x000000585414723c */ /* 0x084fe60000001814 */
[----:B------:R1:W-:Y:S02]  /*ec40*/  MUFU.EX2 R150, R79 ;  /* 0x0000004f00967308 */ /* 0x0003e40000000800 */
[----:B---3--:R-:W-:Y:S01]  /*ec50*/  F2FP.F16.F32.PACK_AB R136, R152, R153 ;  /* 0x000000999888723e */ /* 0x008fe200000000ff */
[C---:B------:R-:W-:Y:S06]  /*ec60*/  HMMA.16816.F32 R24, R80.reuse, R88, R24 ;  /* 0x000000585018723c */ /* 0x040fec0000001818 */
[-C--:B------:R-:W-:Y:S06]  /*ec70*/  HMMA.16816.F32 R28, R80, R90.reuse, R28 ;  /* 0x0000005a501c723c */ /* 0x080fec000000181c */
[C---:B------:R-:W-:Y:S01]  /*ec80*/  HMMA.16816.F32 R32, R84.reuse, R90, R32 ;  /* 0x0000005a5420723c */ /* 0x040fe20000001820 */
[----:B------:R-:W2:Y:S04]  /*ec90*/  LDSM.16.MT88.4 R88, [R193+0x7800] ;  /* 0x00780000c158783b */ /* 0x000ea80000004200 */
[--C-:B-1----:R-:W-:Y:S01]  /*eca0*/  FFMA.FTZ R79, R176, UR4, -R74.reuse ;  /* 0x00000004b04f7c23 */ /* 0x102fe2000801084a */
[-C--:B------:R-:W-:Y:S03]  /*ecb0*/  HMMA.16816.F32 R36, R84, R92.reuse, R36 ;  /* 0x0000005c5424723c */ /* 0x080fe60000001824 */
[----:B------:R1:W3:Y:S03]  /*ecc0*/  MUFU.EX2 R151, R79 ;  /* 0x0000004f00977308 */ /* 0x0002e60000000800 */
[C---:B------:R-:W-:Y:S06]  /*ecd0*/  HMMA.16816.F32 R40, R80.reuse, R92, R40 ;  /* 0x0000005c5028723c */ /* 0x040fec0000001828 */
[-C--:B------:R-:W-:Y:S06]  /*ece0*/  HMMA.16816.F32 R44, R80, R94.reuse, R44 ;  /* 0x0000005e502c723c */ /* 0x080fec000000182c */
[C---:B------:R-:W-:Y:S05]  /*ecf0*/  HMMA.16816.F32 R48, R84.reuse, R94, R48 ;  /* 0x0000005e5430723c */ /* 0x040fea0000001830 */
[--C-:B-1----:R-:W-:Y:S01]  /*ed00*/  FFMA.FTZ R79, R145, UR4, -R73.reuse ;  /* 0x00000004914f7c23 */ /* 0x102fe20008010849 */
[-C--:B----4-:R-:W-:Y:S03]  /*ed10*/  HMMA.16816.F32 R52, R84, R96.reuse, R52 ;  /* 0x000000605434723c */ /* 0x090fe60000001834 */
[----:B------:R-:W-:Y:S02]  /*ed20*/  MUFU.EX2 R149, R79 ;  /* 0x0000004f00957308 */ /* 0x000fe40000000800 */
[----:B------:R-:W-:Y:S01]  /*ed30*/  FFMA.FTZ R73, R144, UR4, -R73 ;  /* 0x0000000490497c23 */ /* 0x000fe20008010849 */
[C---:B------:R-:W-:Y:S07]  /*ed40*/  HMMA.16816.F32 R56, R80.reuse, R96, R56 ;  /* 0x000000605038723c */ /* 0x040fee0000001838 */
[----:B------:R1:W4:Y:S01]  /*ed50*/  MUFU.EX2 R148, R73 ;  /* 0x0000004900947308 */ /* 0x0003220000000800 */
[-C--:B------:R-:W-:Y:S03]  /*ed60*/  HMMA.16816.F32 R60, R80, R98.reuse, R60 ;  /* 0x00000062503c723c */ /* 0x080fe6000000183c */
[----:B---3--:R-:W-:Y:S03]  /*ed70*/  F2FP.F16.F32.PACK_AB R137, R151, R150 ;  /* 0x000000969789723e */ /* 0x008fe600000000ff */
[----:B------:R-:W-:Y:S05]  /*ed80*/  HMMA.16816.F32 R64, R84, R98, R64 ;  /* 0x000000625440723c */ /* 0x000fea0000001840 */
[--C-:B-1----:R-:W-:Y:S01]  /*ed90*/  FFMA.FTZ R73, R147, UR4, -R74.reuse ;  /* 0x0000000493497c23 */ /* 0x102fe2000801084a */
[----:B------:R-:W-:Y:S01]  /*eda0*/  FFMA.FTZ R74, R146, UR4, -R74 ;  /* 0x00000004924a7c23 */ /* 0x000fe2000801084a */
[----:B----4-:R-:W-:Y:S02]  /*edb0*/  F2FP.F16.F32.PACK_AB R138, R148, R149 ;  /* 0x00000095948a723e */ /* 0x010fe400000000ff */
[----:B------:R1:W-:Y:S10]  /*edc0*/  MUFU.EX2 R147, R73 ;  /* 0x0000004900937308 */ /* 0x0003f40000000800 */
[----:B------:R-:W3:Y:S01]  /*edd0*/  MUFU.EX2 R146, R74 ;  /* 0x0000004a00927308 */ /* 0x000ee20000000800 */
[--C-:B-1----:R-:W-:Y:S09]  /*ede0*/  FFMA.FTZ R73, R182, UR4, -R77.reuse ;  /* 0x00000004b6497c23 */ /* 0x102ff2000801084d */
[----:B------:R1:W-:Y:S01]  /*edf0*/  MUFU.EX2 R145, R73 ;  /* 0x0000004900917308 */ /* 0x0003e20000000800 */
[----:B---3--:R-:W-:Y:S07]  /*ee00*/  F2FP.F16.F32.PACK_AB R139, R146, R147 ;  /* 0x00000093928b723e */ /* 0x008fee00000000ff */
[-C--:B--2---:R-:W-:Y:S01]  /*ee10*/  HMMA.16816.F32 R84, R136, R88.reuse, R4 ;  /* 0x000000588854723c */ /* 0x084fe20000001804 */
[----:B------:R-:W2:Y:S04]  /*ee20*/  LDSM.16.MT88.4 R4, [R195+0x7800] ;  /* 0x00780000c304783b */ /* 0x000ea80000004200 */
[--C-:B-1----:R-:W-:Y:S04]  /*ee30*/  FFMA.FTZ R73, R183, UR4, -R77.reuse ;  /* 0x00000004b7497c23 */ /* 0x102fe8000801084d */
[----:B------:R1:W3:Y:S02]  /*ee40*/  MUFU.EX2 R144, R73 ;  /* 0x0000004900907308 */ /* 0x0002e40000000800 */
[--C-:B-1----:R-:W-:Y:S01]  /*ee50*/  FFMA.FTZ R73, R184, UR4, -R78.reuse ;  /* 0x00000004b8497c23 */ /* 0x102fe2000801084e */
[----:B---3--:R-:W-:Y:S07]  /*ee60*/  F2FP.F16.F32.PACK_AB R140, R144, R145 ;  /* 0x00000091908c723e */ /* 0x008fee00000000ff */
[----:B------:R1:W-:Y:S02]  /*ee70*/  MUFU.EX2 R79, R73 ;  /* 0x00000049004f7308 */ /* 0x0003e40000000800 */
[--C-:B-1----:R-:W-:Y:S01]  /*ee80*/  FFMA.FTZ R73, R186, UR4, -R78.reuse ;  /* 0x00000004ba497c23 */ /* 0x102fe2000801084e */
[----:B------:R-:W-:Y:S07]  /*ee90*/  FFMA.FTZ R78, R76, UR4, -R78 ;  /* 0x000000044c4e7c23 */ /* 0x000fee000801084e */
[----:B------:R1:W3:Y:S10]  /*eea0*/  MUFU.EX2 R74, R73 ;  /* 0x00000049004a7308 */ /* 0x0002f40000000800 */
[----:B------:R-:W4:Y:S01]  /*eeb0*/  MUFU.EX2 R78, R78 ;  /* 0x0000004e004e7308 */ /* 0x000f220000000800 */
[--C-:B-1----:R-:W-:Y:S01]  /*eec0*/  FFMA.FTZ R73, R185, UR4, -R77.reuse ;  /* 0x00000004b9497c23 */ /* 0x102fe2000801084d */
[----:B------:R-:W-:Y:S01]  /*eed0*/  FFMA.FTZ R77, R187, UR4, -R77 ;  /* 0x00000004bb4d7c23 */ /* 0x000fe2000801084d */
[----:B---3--:R-:W-:Y:S07]  /*eee0*/  F2FP.F16.F32.PACK_AB R141, R74, R79 ;  /* 0x0000004f4a8d723e */ /* 0x008fee00000000ff */
[----:B------:R-:W-:Y:S01]  /*eef0*/  MUFU.EX2 R73, R73 ;  /* 0x0000004900497308 */ /* 0x000fe20000000800 */
[----:B----4-:R-:W-:Y:S09]  /*ef00*/  F2FP.F16.F32.PACK_AB R143, R78, R75 ;  /* 0x0000004b4e8f723e */ /* 0x010ff200000000ff */
[----:B------:R-:W1:Y:S02]  /*ef10*/  MUFU.EX2 R77, R77 ;  /* 0x0000004d004d7308 */ /* 0x000e640000000800 */
[----:B-1----:R-:W-:Y:S07]  /*ef20*/  F2FP.F16.F32.PACK_AB R142, R77, R73 ;  /* 0x000000494d8e723e */ /* 0x002fee00000000ff */
[C---:B------:R-:W-:Y:S06]  /*ef30*/  HMMA.16816.F32 R80, R140.reuse, R88, R8 ;  /* 0x000000588c50723c */ /* 0x040fec0000001808 */
        /* <DEDUP_REMOVED lines=43> */
[-C--:B--2---:R-:W-:Y:S03]  /*f1f0*/  HMMA.16816.F32 R128, R136, R4.reuse, R52 ;  /* 0x000000048880723c */ /* 0x084fe60000001834 */
        /* <DEDUP_REMOVED lines=9> */
[----:B------:R-:W-:Y:S05]  /*f290*/  HMMA.16816.F32 R136, R136, R6, R64 ;  /* 0x000000068888723c */ /* 0x000fea0000001840 */
        /* <DEDUP_REMOVED lines=22> */
[----:B------:R-:W-:Y:S06]  /*f400*/  @P0 BRA `(.L_x_855) ;  /* 0xffffffd000bc0947 */ /* 0x000fec000383ffff */
.L_x_854:
[----:B------:R-:W2:Y:S01]  /*f410*/  LDL R13, [R1+0x10] ;  /* 0x00001000010d7983 */ /* 0x000ea20000100800 */
[----:B------:R-:W1:Y:S01]  /*f420*/  S2UR UR4, SR_CgaCtaId ;  /* 0x00000000000479c3 */ /* 0x000e620000008800 */
[----:B------:R-:W-:Y:S01]  /*f430*/  UMOV UR5, 0x400 ;  /* 0x0000040000057882 */ /* 0x000fe20000000000 */
[----:B------:R-:W-:Y:S01]  /*f440*/  MOV R38, 0x20 ;  /* 0x0000002000267802 */ /* 0x000fe20000000f00 */
[----:B------:R-:W3:Y:S01]  /*f450*/  S2R R50, SR_TID.X ;  /* 0x0000000000327919 */ /* 0x000ee20000002100 */
[----:B------:R-:W4:Y:S04]  /*f460*/  SHFL.BFLY PT, R0, R240, 0x2, 0x1f ;  /* 0x0c401f00f0007f89 */ /* 0x000f2800000e0000 */
[----:B------:R-:W5:Y:S04]  /*f470*/  SHFL.BFLY PT, R8, R241, 0x2, 0x1f ;  /* 0x0c401f00f1087f89 */ /* 0x000f6800000e0000 */
[----:B------:R-:W5:Y:S04]  /*f480*/  SHFL.BFLY PT, R7, R242, 0x2, 0x1f ;  /* 0x0c401f00f2077f89 */ /* 0x000f6800000e0000 */
[----:B------:R-:W-:Y:S01]  /*f490*/  SHFL.BFLY PT, R9, R243, 0x2, 0x1f ;  /* 0x0c401f00f3097f89 */ /* 0x000fe200000e0000 */
[----:B-1----:R-:W-:Y:S01]  /*f4a0*/  ULEA UR4, UR4, UR5, 0x18 ;  /* 0x0000000504047291 */ /* 0x002fe2000f8ec03f */
[----:B----4-:R-:W-:Y:S01]  /*f4b0*/  FADD.FTZ R0, R0, R240 ;  /* 0x000000f000007221 */ /* 0x010fe20000010000 */
[----:B---3--:R-:W-:-:S04]  /*f4c0*/  SHF.R.S32.HI R49, RZ, 0x1f, R50 ;  /* 0x0000001fff317819 */ /* 0x008fc80000011432 */
[----:B------:R-:W1:Y:S01]  /*f4d0*/  SHFL.BFLY PT, R6, R0, 0x1, 0x1f ;  /* 0x0c201f0000067f89 */ /* 0x000e6200000e0000 */
[----:B-----5:R-:W-:Y:S01]  /*f4e0*/  FADD.FTZ R8, R8, R241 ;  /* 0x000000f108087221 */ /* 0x020fe20000010000 */
[-C--:B------:R-:W-:Y:S01]  /*f4f0*/  LEA.HI R4, R49, R50.reuse, RZ, 0x2 ;  /* 0x0000003231047211 */ /* 0x080fe200078f10ff */
[----:B------:R-:W-:Y:S01]  /*f500*/  FADD.FTZ R7, R7, R242 ;  /* 0x000000f207077221 */ /* 0x000fe20000010000 */
[----:B------:R-:W-:Y:S02]  /*f510*/  LEA.HI R49, R49, R50, RZ, 0x5 ;  /* 0x0000003231317211 */ /* 0x000fe400078f28ff */
[----:B------:R3:W4:Y:S01]  /*f520*/  SHFL.BFLY PT, R43, R8, 0x1, 0x1f ;  /* 0x0c201f00082b7f89 */ /* 0x00072200000e0000 */
[--C-:B------:R-:W-:Y:S02]  /*f530*/  SHF.R.S32.HI R5, RZ, 0x2, R4.reuse ;  /* 0x00000002ff057819 */ /* 0x100fe40000011404 */
[----:B------:R-:W-:Y:S01]  /*f540*/  SHF.R.S32.HI R2, RZ, 0x1f, R4 ;  /* 0x0000001fff027819 */ /* 0x000fe20000011404 */
[----:B------:R3:W2:Y:S01]  /*f550*/  SHFL.BFLY PT, R44, R7, 0x1, 0x1f ;  /* 0x0c201f00072c7f89 */ /* 0x0006a200000e0000 */
[----:B------:R-:W-:-:S02]  /*f560*/  LOP3.LUT R4, R4, 0x3ffffffc, RZ, 0xc0, !PT ;  /* 0x3ffffffc04047812 */ /* 0x000fc400078ec0ff */
[----:B------:R-:W-:Y:S02]  /*f570*/  LEA.HI R2, R2, R5, RZ, 0x3 ;  /* 0x0000000502027211 */ /* 0x000fe400078f18ff */
[----:B------:R-:W-:Y:S02]  /*f580*/  SHF.R.S32.HI R42, RZ, 0x5, R49 ;  /* 0x00000005ff2a7819 */ /* 0x000fe40000011431 */
[----:B------:R-:W-:-:S05]  /*f590*/  LOP3.LUT R2, R2, 0xfffffff8, RZ, 0xc0, !PT ;  /* 0xfffffff802027812 */ /* 0x000fca00078ec0ff */
[----:B------:R-:W-:Y:S02]  /*f5a0*/  IMAD.IADD R2, R5, 0x1, -R2 ;  /* 0x0000000105027824 */ /* 0x000fe400078e0a02 */
[----:B-1----:R-:W-:Y:S01]  /*f5b0*/  FADD.FTZ R46, R0, R6 ;  /* 0x00000006002e7221 */ /* 0x002fe20000010000 */
[----:B------:R-:W-:Y:S02]  /*f5c0*/  IMAD.IADD R0, R50, 0x1, -R4 ;  /* 0x0000000132007824 */ /* 0x000fe400078e0a04 */
[----:B------:R-:W-:Y:S02]  /*f5d0*/  IMAD.SHL.U32 R5, R2, 0x40, RZ ;  /* 0x0000004002057824 */ /* 0x000fe400078e00ff */
[----:B------:R-:W-:-:S03]  /*f5e0*/  IMAD R6, R42, 0x200, R0 ;  /* 0x000002002a067824 */ /* 0x000fc600078e0200 */
[----:B------:R-:W-:-:S04]  /*f5f0*/  LOP3.LUT R4, R5, 0x1c0, RZ, 0xc0, !PT ;  /* 0x000001c005047812 */ /* 0x000fc800078ec0ff */
[----:B------:R-:W-:-:S05]  /*f600*/  LEA.HI R0, R4, R4, RZ, 0x1d ;  /* 0x0000000404007211 */ /* 0x000fca00078fe8ff */
[----:B------:R-:W-:Y:S02]  /*f610*/  IMAD.U32 R0, R6, 0x2, R0 ;  /* 0x0000000206007824 */ /* 0x000fe400078e0000 */
[----:B------:R-:W-:-:S03]  /*f620*/  FADD.FTZ R6, R9, R243 ;  /* 0x000000f309067221 */ /* 0x000fc60000010000 */
[----:B------:R-:W-:Y:S02]  /*f630*/  LEA R23, R0, UR4, 0x1 ;  /* 0x0000000400177c11 */ /* 0x000fe4000f8e08ff */
[----:B------:R3:W1:Y:S01]  /*f640*/  SHFL.BFLY PT, R45, R6, 0x1, 0x1f ;  /* 0x0c201f00062d7f89 */ /* 0x00066200000e0000 */
[----:B------:R-:W-:Y:S02]  /*f650*/  MOV R0, 0x3f800000 ;  /* 0x3f80000000007802 */ /* 0x000fe40000000f00 */
[----:B------:R-:W-:Y:S01]  /*f660*/  VIADD R24, R23, 0x40 ;  /* 0x0000004017187836 */ /* 0x000fe20000000000 */
[----:B--2---:R-:W-:-:S04]  /*f670*/  ISETP.NE.AND P0, PT, R13, -0x1, PT ;  /* 0xffffffff0d00780c */ /* 0x004fc80003f05270 */
[----:B------:R-:W-:Y:S02]  /*f680*/  R2P PR, R2, 0x6 ;  /* 0x0000000602007804 */ /* 0x000fe40000000000 */
[----:B------:R-:W-:-:S03]  /*f690*/  FSETP.NE.FTZ.AND P3, PT, R46, RZ, PT ;  /* 0x000000ff2e00720b */ /* 0x000fc60003f75000 */
[----:B------:R-:W-:-:S04]  /*f6a0*/  SEL R38, R38, 0xffffffe0, !P1 ;  /* 0xffffffe026267807 */ /* 0x000fc80004800000 */
[----:B------:R-:W2:Y:S04]  /*f6b0*/  @P0 LDC.64 R10, c[0x0][0x298] ;  /* 0x0000a600ff0a0b82 */ /* 0x000ea80000000a00 */
[----:B------:R-:W-:Y:S02]  /*f6c0*/  @P2 VIADD R24, R23, 0xffffffc0 ;  /* 0xffffffc017182836 */ /* 0x000fe40000000000 */
[----:B--2---:R-:W-:-:S04]  /*f6d0*/  @P0 IMAD.WIDE.U32 R4, R13, R10, RZ ;  /* 0x0000000a0d040225 */ /* 0x004fc800078e00ff */
[----:B------:R-:W-:Y:S02]  /*f6e0*/  @P0 IMAD R48, R13, R11, R5 ;  /* 0x0000000b0d300224 */ /* 0x000fe400078e0205 */
[----:B------:R-:W-:Y:S01]  /*f6f0*/  @P0 IMAD.MOV.U32 R47, RZ, RZ, R4 ;  /* 0x000000ffff2f0224 */ /* 0x000fe200078e0004 */
[----:B-1-34-:R-:W-:Y:S06]  /*f700*/  @P0 BRA `(.L_x_858) ;  /* 0x0000000000200947 */ /* 0x01afec0003800000 */
        /* <DEDUP_REMOVED lines=8> */
.L_x_858:
[----:B------:R-:W-:Y:S01]  /*f790*/  ULDC.U8 UR4, c[0x0][0x3d8] ;  /* 0x0000f60000047ab9 */ /* 0x000fe20000000000 */
[----:B------:R1:W2:Y:S01]  /*f7a0*/  @P3 MUFU.RCP R0, R46 ;  /* 0x0000002e00003308 */ /* 0x0002a20000001000 */
[----:B------:R-:W-:Y:S01]  /*f7b0*/  ISETP.NE.AND P2, PT, RZ, UR4, PT ;  /* 0x00000004ff007c0c */ /* 0x000fe2000bf45270 */
[----:B------:R-:W-:Y:S01]  /*f7c0*/  ULDC.U8 UR4, c[0x0][0x3d9] ;  /* 0x0000f64000047ab9 */ /* 0x000fe20000000000 */
[----:B------:R-:W-:Y:S01]  /*f7d0*/  FADD.FTZ R43, R8, R43 ;  /* 0x0000002b082b7221 */ /* 0x000fe20000010000 */
[----:B------:R-:W-:Y:S01]  /*f7e0*/  FADD.FTZ R44, R7, R44 ;  /* 0x0000002c072c7221 */ /* 0x000fe20000010000 */
[----:B------:R-:W-:Y:S01]  /*f7f0*/  ISETP.NE.OR P1, PT, RZ, UR4, !P2 ;  /* 0x00000004ff007c0c */ /* 0x000fe2000d725670 */
[----:B------:R-:W-:Y:S01]  /*f800*/  FADD.FTZ R45, R6, R45 ;  /* 0x0000002d062d7221 */ /* 0x000fe20000010000 */
[----:B------:R-:W-:Y:S01]  /*f810*/  PLOP3.LUT P6, PT, PT, PT, PT, 0x8, 0x0 ;  /* 0x000000000000781c */ /* 0x000fe20003fce170 */
[----:B------:R-:W-:Y:S01]  /*f820*/  IMAD.MOV.U32 R4, RZ, RZ, 0x3f800000 ;  /* 0x3f800000ff047424 */ /* 0x000fe200078e00ff */
[----:B------:R-:W-:-:S02]  /*f830*/  FSETP.NE.FTZ.AND P5, PT, R43, RZ, PT ;  /* 0x000000ff2b00720b */ /* 0x000fc40003fb5000 */
[----:B------:R-:W-:-:S07]  /*f840*/  CS2R R40, SRZ ;  /* 0x0000000000287805 */ /* 0x000fce000001ff00 */
[----:B-12---:R-:W-:Y:S05]  /*f850*/  @P1 BRA `(.L_x_859) ;  /* 0x00000000001c1947 */ /* 0x006fea0003800000 */
[----:B------:R-:W1:Y:S01]  /*f860*/  S2R R5, SR_CTAID.Y ;  /* 0x0000000000057919 */ /* 0x000e620000002600 */
[----:B------:R-:W1:Y:S01]  /*f870*/  LDC R6, c[0x0][0x2c4] ;  /* 0x0000b100ff067b82 */ /* 0x000e620000000800 */
[----:B------:R-:W-:Y:S01]  /*f880*/  PLOP3.LUT P6, PT, PT, PT, PT, 0x80, 0x0 ;  /* 0x000000000000781c */ /* 0x000fe20003fcf070 */
[----:B-1----:R-:W-:-:S05]  /*f890*/  IMAD R5, R5, R6, RZ ;  /* 0x0000000605057224 */ /* 0x002fca00078e02ff */
[----:B------:R-:W-:-:S04]  /*f8a0*/  SEL R5, R5, R13, !P0 ;  /* 0x0000000d05057207 */ /* 0x000fc80004000000 */
[--C-:B------:R-:W-:Y:S01]  /*f8b0*/  SHF.R.S32.HI R41, RZ, 0x1f, R5.reuse ;  /* 0x0000001fff297819 */ /* 0x100fe20000011405 */
[----:B------:R-:W-:-:S07]  /*f8c0*/  IMAD.MOV.U32 R40, RZ, RZ, R5 ;  /* 0x000000ffff287224 */ /* 0x000fce00078e0005 */
.L_x_859:
[----:B------:R-:W2:Y:S04]  /*f8d0*/  LDL.LU.64 R52, [R1] ;  /* 0x0000000001347983 */ /* 0x000ea80000300a00 */
[----:B------:R-:W3:Y:S01]  /*f8e0*/  LDL.LU R51, [R1+0x28] ;  /* 0x0000280001337983 */ /* 0x000ee20000300800 */
[----:B------:R-:W-:Y:S01]  /*f8f0*/  ISETP.NE.AND P1, PT, RZ, UR4, PT ;  /* 0x00000004ff007c0c */ /* 0x000fe2000bf25270 */
[----:B------:R-:W-:Y:S01]  /*f900*/  FMUL.FTZ R84, R0, R84 ;  /* 0x0000005400547220 */ /* 0x000fe20000410000 */
[----:B------:R-:W-:Y:S01]  /*f910*/  LOP3.LUT R2, R2, 0x1, RZ, 0xc0, !PT ;  /* 0x0000000102027812 */ /* 0x000fe200078ec0ff */
[C---:B------:R-:W-:Y:S01]  /*f920*/  FMUL.FTZ R7, R0.reuse, R85 ;  /* 0x0000005500077220 */ /* 0x040fe20000410000 */
[----:B------:R-:W-:Y:S01]  /*f930*/  MOV R39, 0x10 ;  /* 0x0000001000277802 */ /* 0x000fe20000000f00 */
[----:B------:R-:W-:Y:S01]  /*f940*/  FMUL.FTZ R88, R0, R88 ;  /* 0x0000005800587220 */ /* 0x000fe20000410000 */
[----:B------:R-:W-:Y:S01]  /*f950*/  ISETP.NE.U32.AND P0, PT, R2, 0x1, PT ;  /* 0x000000010200780c */ /* 0x000fe20003f05070 */
[----:B------:R-:W-:Y:S01]  /*f960*/  FMUL.FTZ R89, R0, R89 ;  /* 0x0000005900597220 */ /* 0x000fe20000410000 */
[----:B------:R-:W-:Y:S01]  /*f970*/  FSETP.NE.FTZ.AND P4, PT, R44, RZ, PT ;  /* 0x000000ff2c00720b */ /* 0x000fe20003f95000 */
[C---:B------:R-:W-:Y:S01]  /*f980*/  FMUL.FTZ R96, R0.reuse, R96 ;  /* 0x0000006000607220 */ /* 0x040fe20000410000 */
[----:B------:R-:W-:Y:S01]  /*f990*/  SEL R39, R39, 0xfffffff0, P0 ;  /* 0xfffffff027277807 */ /* 0x000fe20000000000 */
[C---:B------:R-:W-:Y:S01]  /*f9a0*/  FMUL.FTZ R13, R0.reuse, R97 ;  /* 0x00000061000d7220 */ /* 0x040fe20000410000 */
[----:B------:R-:W-:Y:S01]  /*f9b0*/  PLOP3.LUT P0, PT, PT, PT, PT, 0x8, 0x0 ;  /* 0x000000000000781c */ /* 0x000fe20003f0e170 */
[C---:B------:R-:W-:Y:S01]  /*f9c0*/  FMUL.FTZ R104, R0.reuse, R104 ;  /* 0x0000006800687220 */ /* 0x040fe20000410000 */
[----:B------:R-:W-:Y:S01]  /*f9d0*/  @!P1 PLOP3.LUT P0, PT, P2, PT, PT, 0x80, 0x0 ;  /* 0x000000000000981c */ /* 0x000fe2000170f070 */
[C---:B------:R-:W-:Y:S01]  /*f9e0*/  FMUL.FTZ R10, R0.reuse, R105 ;  /* 0x00000069000a7220 */ /* 0x040fe20000410000 */
        /* <DEDUP_REMOVED lines=10> */
[----:B------:R-:W1:Y:S01]  /*fa90*/  @P5 MUFU.RCP R4, R43 ;  /* 0x0000002b00045308 */ /* 0x000e620000001000 */
[----:B------:R-:W-:Y:S01]  /*faa0*/  MOV R0, 0x3f800000 ;  /* 0x3f80000000007802 */ /* 0x000fe20000000f00 */
[----:B------:R-:W4:Y:S01]  /*fab0*/  @!P1 LDC R27, c[0x0][0x2c4] ;  /* 0x0000b100ff1b9b82 */ /* 0x000f220000000800 */
[----:B------:R-:W-:Y:S01]  /*fac0*/  F2FP.F16.F32.PACK_AB R7, R7, R84 ;  /* 0x000000540707723e */ /* 0x000fe200000000ff */
[----:B------:R-:W-:Y:S01]  /*fad0*/  BSSY B0, `(.L_x_860) ;  /* 0x00000d4000007945 */ /* 0x000fe20003800000 */
[----:B------:R-:W-:-:S02]  /*fae0*/  F2FP.F16.F32.PACK_AB R13, R13, R96 ;  /* 0x000000600d0d723e */ /* 0x000fc400000000ff */
[----:B------:R-:W-:Y:S01]  /*faf0*/  F2FP.F16.F32.PACK_AB R10, R10, R104 ;  /* 0x000000680a0a723e */ /* 0x000fe200000000ff */
[----:B------:R-:W5:Y:S01]  /*fb00*/  @P4 MUFU.RCP R2, R44 ;  /* 0x0000002c00024308 */ /* 0x000f620000001000 */
[----:B------:R-:W-:Y:S01]  /*fb10*/  STS [R23], R7 ;  /* 0x0000000717007388 */ /* 0x000fe20000000800 */
[----:B------:R-:W-:Y:S01]  /*fb20*/  F2FP.F16.F32.PACK_AB R25, R25, R112 ;  /* 0x000000701919723e */ /* 0x000fe200000000ff */
[----:B------:R-:W4:Y:S01]  /*fb30*/  S2UR UR4, SR_CTAID.X ;  /* 0x00000000000479c3 */ /* 0x000f220000002500 */
[----:B------:R-:W-:Y:S02]  /*fb40*/  F2FP.F16.F32.PACK_AB R19, R19, R120 ;  /* 0x000000781313723e */ /* 0x000fe400000000ff */
[----:B------:R-:W-:Y:S02]  /*fb50*/  F2FP.F16.F32.PACK_AB R31, R31, R128 ;  /* 0x000000801f1f723e */ /* 0x000fe400000000ff */
[----:B------:R-:W5:Y:S01]  /*fb60*/  @P2 MUFU.RCP R0, R45 ;  /* 0x0000002d00002308 */ /* 0x000f620000001000 */
[C---:B-1----:R-:W-:Y:S01]  /*fb70*/  FMUL.FTZ R86, R4.reuse, R86 ;  /* 0x0000005604567220 */ /* 0x042fe20000410000 */
[C---:B------:R-:W-:Y:S01]  /*fb80*/  FMUL.FTZ R6, R4.reuse, R87 ;  /* 0x0000005704067220 */ /* 0x040fe20000410000 */
[C---:B------:R-:W-:Y:S01]  /*fb90*/  FMUL.FTZ R90, R4.reuse, R90 ;  /* 0x0000005a045a7220 */ /* 0x040fe20000410000 */
[C---:B------:R-:W-:Y:S01]  /*fba0*/  FMUL.FTZ R91, R4.reuse, R91 ;  /* 0x0000005b045b7220 */ /* 0x040fe20000410000 */
[C---:B------:R-:W-:Y:S01]  /*fbb0*/  FMUL.FTZ R98, R4.reuse, R98 ;  /* 0x0000006204627220 */ /* 0x040fe20000410000 */
[----:B------:R-:W-:Y:S01]  /*fbc0*/  FMUL.FTZ R12, R4, R99 ;  /* 0x00000063040c7220 */ /* 0x000fe20000410000 */
[----:B------:R-:W-:Y:S01]  /*fbd0*/  F2FP.F16.F32.PACK_AB R6, R6, R86 ;  /* 0x000000560606723e */ /* 0x000fe200000000ff */
[----:B------:R-:W-:Y:S01]  /*fbe0*/  FMUL.FTZ R106, R4, R106 ;  /* 0x0000006a046a7220 */ /* 0x000fe20000410000 */
        /* <DEDUP_REMOVED lines=42> */
[----:B------:R1:W-:Y:S01]  /*fe90*/  STS [R23+0x400], R6 ;  /* 0x0004000617007388 */ /* 0x0003e20000000800 */
[----:B------:R-:W-:Y:S01]  /*fea0*/  IADD3 R0, R23, R39, RZ ;  /* 0x0000002717007210 */ /* 0x000fe20007ffe0ff */
[----:B----4-:R-:W4:Y:S01]  /*feb0*/  @P0 LDC R27, c[0x0][0x2e4] ;  /* 0x0000b900ff1b0b82 */ /* 0x010f220000000800 */
[----:B------:R-:W-:-:S02]  /*fec0*/  F2FP.F16.F32.PACK_AB R4, R89, R88 ;  /* 0x000000585904723e */ /* 0x000fc400000000ff */
[----:B------:R-:W-:Y:S01]  /*fed0*/  F2FP.F16.F32.PACK_AB R5, R5, R80 ;  /* 0x000000500505723e */ /* 0x000fe200000000ff */
[----:B------:R5:W-:Y:S01]  /*fee0*/  STS [R0+0x400], R2 ;  /* 0x0004000200007388 */ /* 0x000be20000000800 */
        /* <DEDUP_REMOVED lines=8> */
[----:B------:R4:W-:Y:S01]  /*ff70*/  STS [R23+0x2400], R8 ;  /* 0x0024000817007388 */ /* 0x0009e20000000800 */
[----:B------:R-:W-:Y:S02]  /*ff80*/  F2FP.F16.F32.PACK_AB R17, R103, R17 ;  /* 0x000000116711723e */ /* 0x000fe400000000ff */
[----:B------:R-:W-:Y:S01]  /*ff90*/  F2FP.F16.F32.PACK_AB R16, R16, R108 ;  /* 0x0000006c1010723e */ /* 0x000fe200000000ff */
[----:B------:R-:W-:Y:S01]  /*ffa0*/  STS [R0+0x2000], R15 ;  /* 0x0020000f00007388 */ /* 0x000fe20000000800 */
[----:B------:R-:W-:Y:S02]  /*ffb0*/  F2FP.F16.F32.PACK_AB R26, R111, R26 ;  /* 0x0000001a6f1a723e */ /* 0x000fe400000000ff */
[----:B------:R-:W-:Y:S01]  /*ffc0*/  F2FP.F16.F32.PACK_AB R22, R22, R114 ;  /* 0x000000721616723e */ /* 0x000fe200000000ff */
[----:B------:R4:W-:Y:S01]  /*ffd0*/  STS [R0+0x2400], R14 ;  /* 0x0024000e00007388 */ /* 0x0009e20000000800 */
[----:B------:R-:W-:Y:S01]  /*ffe0*/  F2FP.F16.F32.PACK_AB R18, R18, R122 ;  /* 0x0000007a1212723e */ /* 0x000fe200000000ff */
[----:B-1----:R-:W1:Y:S01]  /*fff0*/  @P1 LDC.64 R6, c[0x0][0x2c0] ;  /* 0x0000b000ff061b82 */ /* 0x002e620000000a00 */
[----:B------:R-:W-:-:S02]  /*10000*/  F2FP.F16.F32.PACK_AB R21, R21, R116 ;  /* 0x000000741515723e */ /* 0x000fc400000000ff */
[----:B-----5:R-:W-:Y:S02]  /*10010*/  IADD3 R2, R23, R38, RZ ;  /* 0x0000002617027210 */ /* 0x020fe40007ffe0ff */
[----:B------:R-:W-:Y:S02]  /*10020*/  F2FP.F16.F32.PACK_AB R20, R119, R20 ;  /* 0x000000147714723e */ /* 0x000fe400000000ff */
[----:B------:R-:W-:Y:S01]  /*10030*/  IADD3 R4, R0, R38, RZ ;  /* 0x0000002600047210 */ /* 0x000fe20007ffe0ff */
[----:B------:R5:W-:Y:S01]  /*10040*/  STS [R2], R13 ;  /* 0x0000000d02007388 */ /* 0x000be20000000800 */
[----:B------:R-:W-:Y:S02]  /*10050*/  F2FP.F16.F32.PACK_AB R33, R33, R124 ;  /* 0x0000007c2121723e */ /* 0x000fe400000000ff */
[----:B------:R-:W-:Y:S01]  /*10060*/  IADD3 R5, R38, 0x400, R24 ;  /* 0x0000040026057810 */ /* 0x000fe20007ffe018 */
[----:B------:R-:W-:Y:S01]  /*10070*/  STS [R2+0x400], R12 ;  /* 0x0004000c02007388 */ /* 0x000fe20000000800 */
[----:B------:R-:W-:-:S02]  /*10080*/  F2FP.F16.F32.PACK_AB R32, R127, R32 ;  /* 0x000000207f20723e */ /* 0x000fc400000000ff */
[----:B------:R-:W-:Y:S01]  /*10090*/  F2FP.F16.F32.PACK_AB R30, R30, R130 ;  /* 0x000000821e1e723e */ /* 0x000fe200000000ff */
[----:B------:R1:W-:Y:S01]  /*100a0*/  STS [R4], R10 ;  /* 0x0000000a04007388 */ /* 0x0003e20000000800 */
[----:B------:R-:W-:Y:S01]  /*100b0*/  F2FP.F16.F32.PACK_AB R29, R29, R136 ;  /* 0x000000881d1d723e */ /* 0x000fe200000000ff */
[----:B----4-:R-:W4:Y:S01]  /*100c0*/  @!P1 LDC R8, c[0x0][0x270] ;  /* 0x00009c00ff089b82 */ /* 0x010f220000000800 */
[----:B------:R-:W-:Y:S01]  /*100d0*/  F2FP.F16.F32.PACK_AB R28, R28, R138 ;  /* 0x0000008a1c1c723e */ /* 0x000fe200000000ff */
[----:B------:R-:W-:Y:S01]  /*100e0*/  STS [R4+0x400], R9 ;  /* 0x0004000904007388 */ /* 0x000fe20000000800 */
[C---:B------:R-:W-:Y:S02]  /*100f0*/  IADD3 R5, R39.reuse, R5, RZ ;  /* 0x0000000527057210 */ /* 0x040fe40007ffe0ff */
[----:B------:R-:W-:Y:S01]  /*10100*/  IADD3 R0, R39, R24, RZ ;  /* 0x0000001827007210 */ /* 0x000fe20007ffe0ff */
[----:B------:R1:W-:Y:S01]  /*10110*/  STS [R2+0x2000], R11 ;  /* 0x0020000b02007388 */ /* 0x0003e20000000800 */
[----:B------:R-:W-:Y:S01]  /*10120*/  F2FP.F16.F32.PACK_AB R34, R34, R132 ;  /* 0x000000842222723e */ /* 0x000fe200000000ff */
[----:B------:R-:W4:Y:S01]  /*10130*/  @P4 LDC R15, c[0x0][0x2e8] ;  /* 0x0000ba00ff0f4b82 */ /* 0x000f220000000800 */
[----:B------:R-:W-:Y:S01]  /*10140*/  F2FP.F16.F32.PACK_AB R35, R135, R35 ;  /* 0x000000238723723e */ /* 0x000fe200000000ff */
[----:B------:R1:W-:Y:S01]  /*10150*/  STS [R2+0x2400], R17 ;  /* 0x0024001102007388 */ /* 0x0003e20000000800 */
[----:B------:R-:W-:-:S02]  /*10160*/  F2FP.F16.F32.PACK_AB R36, R36, R140 ;  /* 0x0000008c2424723e */ /* 0x000fc400000000ff */
[----:B------:R-:W-:Y:S01]  /*10170*/  F2FP.F16.F32.PACK_AB R37, R143, R37 ;  /* 0x000000258f25723e */ /* 0x000fe200000000ff */
[----:B------:R-:W-:Y:S02]  /*10180*/  STS [R4+0x2000], R16 ;  /* 0x0020001004007388 */ /* 0x000fe40000000800 */
[----:B-----5:R-:W5:Y:S02]  /*10190*/  @P3 LDC R13, c[0x0][0x2e8] ;  /* 0x0000ba00ff0d3b82 */ /* 0x020f640000000800 */
[----:B------:R4:W-:Y:S04]  /*101a0*/  STS [R4+0x2400], R26 ;  /* 0x0024001a04007388 */ /* 0x0009e80000000800 */
[----:B------:R-:W-:Y:S01]  /*101b0*/  STS [R24], R25 ;  /* 0x0000001918007388 */ /* 0x000fe20000000800 */
[----:B-1----:R-:W-:Y:S01]  /*101c0*/  @P5 MUFU.LG2 R10, R43 ;  /* 0x0000002b000a5308 */ /* 0x002fe20000000c00 */
[----:B------:R-:W1:Y:S02]  /*101d0*/  @P5 LDC R12, c[0x0][0x2e8] ;  /* 0x0000ba00ff0c5b82 */ /* 0x000e640000000800 */
[----:B------:R4:W-:Y:S04]  /*101e0*/  STS [R24+0x400], R22 ;  /* 0x0004001618007388 */ /* 0x0009e80000000800 */
[----:B------:R-:W-:Y:S01]  /*101f0*/  STS [R0], R19 ;  /* 0x0000001300007388 */ /* 0x000fe20000000800 */
[----:B------:R-:W5:Y:S01]  /*10200*/  @P3 MUFU.LG2 R11, R46 ;  /* 0x0000002e000b3308 */ /* 0x000f620000000c00 */
[----:B------:R-:W1:Y:S02]  /*10210*/  @P1 LDC R9, c[0x0][0x2c0] ;  /* 0x0000b000ff091b82 */ /* 0x000e640000000800 */
[----:B------:R-:W-:Y:S01]  /*10220*/  STS [R0+0x400], R18 ;  /* 0x0004001200007388 */ /* 0x000fe20000000800 */
[----:B------:R-:W-:-:S03]  /*10230*/  IADD3 R2, R38, R24, RZ ;  /* 0x0000001826027210 */ /* 0x000fc60007ffe0ff */
[----:B------:R5:W-:Y:S04]  /*10240*/  STS [R24+0x2000], R21 ;  /* 0x0020001518007388 */ /* 0x000be80000000800 */
[----:B------:R5:W-:Y:S01]  /*10250*/  STS [R24+0x2400], R20 ;  /* 0x0024001418007388 */ /* 0x000be20000000800 */
[----:B----4-:R-:W-:-:S03]  /*10260*/  IADD3 R4, R38, R0, RZ ;  /* 0x0000000026047210 */ /* 0x010fc60007ffe0ff */
[----:B------:R-:W-:Y:S04]  /*10270*/  STS [R0+0x2000], R33 ;  /* 0x0020002100007388 */ /* 0x000fe80000000800 */
[----:B------:R4:W-:Y:S01]  /*10280*/  STS [R0+0x2400], R32 ;  /* 0x0024002000007388 */ /* 0x0009e20000000800 */
[----:B------:R-:W-:-:S03]  /*10290*/  MOV R22, 0x7f800000 ;  /* 0x7f80000000167802 */ /* 0x000fc60000000f00 */
[----:B------:R-:W-:Y:S01]  /*102a0*/  STS [R2], R31 ;  /* 0x0000001f02007388 */ /* 0x000fe20000000800 */
[----:B------:R-:W-:-:S03]  /*102b0*/  @!P1 MOV R9, 0x1 ;  /* 0x0000000100099802 */ /* 0x000fc60000000f00 */
[----:B------:R-:W-:Y:S04]  /*102c0*/  STS [R2+0x400], R30 ;  /* 0x0004001e02007388 */ /* 0x000fe80000000800 */
[----:B------:R-:W-:Y:S01]  /*102d0*/  STS [R4], R29 ;  /* 0x0000001d04007388 */ /* 0x000fe20000000800 */
[----:B-----5:R-:W-:-:S03]  /*102e0*/  MOV R21, 0x7f800000 ;  /* 0x7f80000000157802 */ /* 0x020fc60000000f00 */
[----:B------:R-:W-:Y:S01]  /*102f0*/  STS [R5], R28 ;  /* 0x0000001c05007388 */ /* 0x000fe20000000800 */
[----:B------:R-:W-:-:S03]  /*10300*/  MOV R20, 0x7f800000 ;  /* 0x7f80000000147802 */ /* 0x000fc60000000f00 */
[----:B------:R-:W-:Y:S04]  /*10310*/  STS [R2+0x2000], R34 ;  /* 0x0020002202007388 */ /* 0x000fe80000000800 */
[----:B------:R-:W-:Y:S01]  /*10320*/  STS [R2+0x2400], R35 ;  /* 0x0024002302007388 */ /* 0x000fe20000000800 */
[----:B----4-:R-:W-:Y:S01]  /*10330*/  @P1 MOV R0, 0x1 ;  /* 0x0000000100001802 */ /* 0x010fe20000000f00 */
[----:B------:R-:W-:Y:S02]  /*10340*/  @!P1 IMAD R0, R27, R8, RZ ;  /* 0x000000081b009224 */ /* 0x000fe400078e02ff */
[----:B------:R4:W-:Y:S01]  /*10350*/  STS [R4+0x2000], R36 ;  /* 0x0020002404007388 */ /* 0x0009e20000000800 */
[----:B------:R-:W5:Y:S03]  /*10360*/  @P4 MUFU.LG2 R8, R44 ;  /* 0x0000002c00084308 */ /* 0x000f660000000c00 */
[----:B------:R1:W-:Y:S01]  /*10370*/  STS [R5+0x2000], R37 ;  /* 0x0020002505007388 */ /* 0x0003e20000000800 */
[----:B------:R-:W-:Y:S06]  /*10380*/  BAR.SYNC.DEFER_BLOCKING 0x0 ;  /* 0x0000000000007b1d */ /* 0x000fec0000010000 */
[----:B------:R-:W5:Y:S01]  /*10390*/  S2R R14, SR_CTAID.Y ;  /* 0x00000000000e7919 */ /* 0x000f620000002600 */
[----:B------:R-:W1:Y:S01]  /*103a0*/  S2R R23, SR_CTAID.Z ;  /* 0x0000000000177919 */ /* 0x000e620000002700 */
[----:B----4-:R-:W-:-:S04]  /*103b0*/  LOP3.LUT R4, R49, 0xffffffe0, RZ, 0xc0, !PT ;  /* 0xffffffe031047812 */ /* 0x010fc800078ec0ff */
[----:B------:R-:W-:Y:S01]  /*103c0*/  IADD3 R4, -R4, R50, RZ ;  /* 0x0000003204047210 */ /* 0x000fe20007ffe1ff */
[----:B------:R4:W2:Y:S01]  /*103d0*/  LDS.128 R28, [R208+0x3800] ;  /* 0x00380000d01c7984 */ /* 0x0008a20000000c00 */
[----:B-----5:R-:W-:Y:S02]  /*103e0*/  IMAD R2, R14, R0, RZ ;  /* 0x000000000e027224 */ /* 0x020fe400078e02ff */
[----:B------:R-:W5:Y:S01]  /*103f0*/  @P2 LDC R14, c[0x0][0x2e8] ;  /* 0x0000ba00ff0e2b82 */ /* 0x000f620000000800 */
[----:B------:R-:W-:Y:S01]  /*10400*/  @P1 IMAD R0, R7, R6, RZ ;  /* 0x0000000607001224 */ /* 0x000fe200078e02ff */
[----:B------:R-:W-:Y:S01]  /*10410*/  @!P1 MOV R0, R27 ;  /* 0x0000001b00009202 */ /* 0x000fe20000000f00 */
[----:B------:R-:W4:Y:S01]  /*10420*/  @P2 MUFU.LG2 R7, R45 ;  /* 0x0000002d00072308 */ /* 0x000f220000000c00 */
[----:B-1----:R-:W-:Y:S01]  /*10430*/  SEL R5, R2, RZ, !P6 ;  /* 0x000000ff02057207 */ /* 0x002fe20007000000 */
[----:B------:R-:W-:Y:S01]  /*10440*/  @P3 FMUL.FTZ R2, R11, 0.69314718246459960938 ;  /* 0x3f3172180b023820 */ /* 0x000fe20000410000 */
[----:B------:R-:W-:Y:S01]  /*10450*/  LOP3.LUT P1, RZ, R4, 0x3, RZ, 0xc0, !PT ;  /* 0x0000000304ff7812 */ /* 0x000fe2000782c0ff */
[----:B------:R-:W-:Y:S01]  /*10460*/  @P5 FMUL.FTZ R6, R10, 0.69314718246459960938 ;  /* 0x3f3172180a065820 */ /* 0x000fe20000410000 */
[----:B------:R-:W-:Y:S01]  /*10470*/  MOV R11, 0x7f800000 ;  /* 0x7f800000000b7802 */ /* 0x000fe20000000f00 */
[----:B------:R-:W-:Y:S01]  /*10480*/  @P3 FFMA.FTZ R22, R70, R13, R2 ;  /* 0x0000000d46163223 */ /* 0x000fe20000010002 */
[----:B------:R-:W-:-:S02]  /*10490*/  IMAD R2, R9, UR4, RZ ;  /* 0x0000000409027c24 */ /* 0x000fc4000f8e02ff */
[----:B------:R-:W-:Y:S01]  /*104a0*/  @P5 FFMA.FTZ R21, R69, R12, R6 ;  /* 0x0000000c45155223 */ /* 0x000fe20000010006 */
[----:B------:R-:W-:Y:S02]  /*104b0*/  IMAD R0, R23, R0, R5 ;  /* 0x0000000017007224 */ /* 0x000fe400078e0205 */
[----:B------:R-:W-:Y:S01]  /*104c0*/  @P4 FMUL.FTZ R5, R8, 0.69314718246459960938 ;  /* 0x3f31721808054820 */ /* 0x000fe20000410000 */
[----:B------:R-:W-:-:S03]  /*104d0*/  SHF.L.U32 R2, R2, 0x7, RZ ;  /* 0x0000000702027819 */ /* 0x000fc600000006ff */
[----:B------:R-:W-:Y:S01]  /*104e0*/  @P4 FFMA.FTZ R20, R68, R15, R5 ;  /* 0x0000000f44144223 */ /* 0x000fe20000010005 */
[----:B------:R-:W-:Y:S01]  /*104f0*/  IADD3 R10, P5, P3, R2, R40, R0 ;  /* 0x00000028020a7210 */ /* 0x000fe20007bbe000 */
[----:B----4-:R-:W-:Y:S01]  /*10500*/  @P2 FMUL.FTZ R4, R7, 0.69314718246459960938 ;  /* 0x3f31721807042820 */ /* 0x010fe20000410000 */
[----:B------:R-:W-:Y:S02]  /*10510*/  SHF.R.S32.HI R6, RZ, 0x1f, R2 ;  /* 0x0000001fff067819 */ /* 0x000fe40000011402 */
[----:B------:R-:W-:Y:S01]  /*10520*/  SHF.R.S32.HI R0, RZ, 0x1f, R0 ;  /* 0x0000001fff007819 */ /* 0x000fe20000011400 */
[----:B-----5:R-:W-:-:S03]  /*10530*/  @P2 FFMA.FTZ R11, R3, R14, R4 ;  /* 0x0000000e030b2223 */ /* 0x020fc60000010004 */
[----:B------:R-:W-:Y:S02]  /*10540*/  IADD3.X R8, R6, R41, R0, P5, P3 ;  /* 0x0000002906087210 */ /* 0x000fe40002fe6400 */
[-C--:B--2---:R-:W-:Y:S02]  /*10550*/  ISETP.GE.AND P0, PT, R52, R247.reuse, PT ;  /* 0x000000f73400720c */ /* 0x084fe40003f06270 */
[----:B---3--:R-:W-:Y:S01]  /*10560*/  ISETP.GE.AND P6, PT, R51, R247, PT ;  /* 0x000000f73300720c */ /* 0x008fe20003fc6270 */
[----:B------:R-:W-:-:S12]  /*10570*/  @P1 BRA `(.L_x_861) ;  /* 0x0000000000a41947 */ /* 0x000fd80003800000 */
[----:B------:R-:W2:Y:S01]  /*10580*/  LDL.LU R16, [R1+0x34] ;  /* 0x0000340001107983 */ /* 0x000ea20000300800 */
[----:B------:R-:W-:-:S04]  /*10590*/  SHF.R.S32.HI R0, RZ, 0x1f, R42 ;  /* 0x0000001fff007819 */ /* 0x000fc8000001142a */
[----:B------:R-:W-:-:S04]  /*105a0*/  LEA.HI R0, R0, R42, RZ, 0x2 ;  /* 0x0000002a00007211 */ /* 0x000fc800078f10ff */
[----:B------:R-:W-:-:S05]  /*105b0*/  LOP3.LUT R0, R0, 0xffffffc, RZ, 0xc0, !PT ;  /* 0x0ffffffc00007812 */ /* 0x000fca00078ec0ff */
[----:B------:R-:W-:-:S04]  /*105c0*/  IMAD.IADD R0, R42, 0x1, -R0 ;  /* 0x000000012a007824 */ /* 0x000fc800078e0a00 */
[----:B--2---:R-:W-:-:S04]  /*105d0*/  IMAD R0, R0, 0x10, R16 ;  /* 0x0000001000007824 */ /* 0x004fc800078e0210 */
[C---:B------:R-:W-:Y:S01]  /*105e0*/  VIADD R3, R0.reuse, 0x8 ;  /* 0x0000000800037836 */ /* 0x040fe20000000000 */
[CC--:B------:R-:W-:Y:S01]  /*105f0*/  ISETP.GE.AND P5, PT, R0.reuse, R247.reuse, PT ;  /* 0x000000f70000720c */ /* 0x0c0fe20003fa6270 */
[C---:B------:R-:W-:Y:S02]  /*10600*/  VIADD R4, R0.reuse, 0x40 ;  /* 0x0000004000047836 */ /* 0x040fe40000000000 */
[----:B------:R-:W-:Y:S01]  /*10610*/  VIADD R5, R0, 0x48 ;  /* 0x0000004800057836 */ /* 0x000fe20000000000 */
[-C--:B------:R-:W-:Y:S02]  /*10620*/  ISETP.GE.AND P4, PT, R3, R247.reuse, PT ;  /* 0x000000f70300720c */ /* 0x080fe40003f86270 */
[-C--:B------:R-:W-:Y:S02]  /*10630*/  ISETP.GE.AND P3, PT, R4, R247.reuse, PT ;  /* 0x000000f70400720c */ /* 0x080fe40003f66270 */
[----:B------:R-:W-:-:S05]  /*10640*/  ISETP.GE.AND P2, PT, R5, R247, PT ;  /* 0x000000f70500720c */ /* 0x000fca0003f46270 */
[----:B------:R-:W1:Y:S01]  /*10650*/  @!P5 LDC.64 R6, c[0x0][0x2b0] ;  /* 0x0000ac00ff06db82 */ /* 0x000e620000000a00 */
[----:B------:R-:W-:-:S03]  /*10660*/  @!P5 IMAD R0, R0, R9, RZ ;  /* 0x000000090000d224 */ /* 0x000fc600078e02ff */
[----:B------:R-:W-:Y:S02]  /*10670*/  @!P4 IMAD R3, R3, R9, RZ ;  /* 0x000000090303c224 */ /* 0x000fe400078e02ff */
[C---:B------:R-:W-:Y:S02]  /*10680*/  @!P5 IADD3 R2, P1, R0.reuse, R10, RZ ;  /* 0x0000000a0002d210 */ /* 0x040fe40007f3e0ff */
[----:B------:R-:W2:Y:S02]  /*10690*/  @!P4 LDC.64 R14, c[0x0][0x2b0] ;  /* 0x0000ac00ff0ecb82 */ /* 0x000ea40000000a00 */
[----:B------:R-:W-:-:S06]  /*106a0*/  @!P5 LEA.HI.X.SX32 R0, R0, R8, 0x1, P1 ;  /* 0x000000080000d211 */ /* 0x000fcc00008f0eff */
[----:B------:R-:W3:Y:S01]  /*106b0*/  @!P3 LDC.64 R18, c[0x0][0x2b0] ;  /* 0x0000ac00ff12bb82 */ /* 0x000ee20000000a00 */
[----:B-1----:R-:W-:-:S07]  /*106c0*/  @!P5 LEA R12, P1, R2, R6, 0x2 ;  /* 0x00000006020cd211 */ /* 0x002fce00078210ff */
[----:B------:R-:W1:Y:S01]  /*106d0*/  @!P2 LDC.64 R16, c[0x0][0x2b0] ;  /* 0x0000ac00ff10ab82 */ /* 0x000e620000000a00 */
[----:B------:R-:W-:Y:S01]  /*106e0*/  @!P5 LEA.HI.X R13, R2, R7, R0, 0x2, P1 ;  /* 0x00000007020dd211 */ /* 0x000fe200008f1400 */
[----:B------:R-:W-:Y:S01]  /*106f0*/  @!P3 IMAD R2, R4, R9, RZ ;  /* 0x000000090402b224 */ /* 0x000fe200078e02ff */
[----:B------:R-:W-:-:S03]  /*10700*/  @!P4 IADD3 R0, P1, R3, R10, RZ ;  /* 0x0000000a0300c210 */ /* 0x000fc60007f3e0ff */
[----:B------:R4:W-:Y:S01]  /*10710*/  @!P5 STG.E desc[UR12][R12.64], R22 ;  /* 0x000000160c00d986 */ /* 0x0009e2000c10190c */
[----:B------:R-:W-:Y:S02]  /*10720*/  @!P4 LEA.HI.X.SX32 R3, R3, R8, 0x1, P1 ;  /* 0x000000080303c211 */ /* 0x000fe400008f0eff */
[----:B--2---:R-:W-:-:S04]  /*10730*/  @!P4 LEA R6, P1, R0, R14, 0x2 ;  /* 0x0000000e0006c211 */ /* 0x004fc800078210ff */
[----:B------:R-:W-:Y:S01]  /*10740*/  @!P4 LEA.HI.X R7, R0, R15, R3, 0x2, P1 ;  /* 0x0000000f0007c211 */ /* 0x000fe200008f1403 */
[----:B------:R-:W-:Y:S01]  /*10750*/  @!P2 IMAD R3, R5, R9, RZ ;  /* 0x000000090503a224 */ /* 0x000fe200078e02ff */
[----:B------:R-:W-:-:S03]  /*10760*/  @!P3 IADD3 R0, P1, R2, R10, RZ ;  /* 0x0000000a0200b210 */ /* 0x000fc60007f3e0ff */
[----:B------:R4:W-:Y:S01]  /*10770*/  @!P4 STG.E desc[UR12][R6.64], R21 ;  /* 0x000000150600c986 */ /* 0x0009e2000c10190c */
[----:B------:R-:W-:Y:S02]  /*10780*/  @!P3 LEA.HI.X.SX32 R2, R2, R8, 0x1, P1 ;  /* 0x000000080202b211 */ /* 0x000fe400008f0eff */
[----:B---3--:R-:W-:-:S04]  /*10790*/  @!P3 LEA R4, P1, R0, R18, 0x2 ;  /* 0x000000120004b211 */ /* 0x008fc800078210ff */
[----:B------:R-:W-:Y:S02]  /*107a0*/  @!P3 LEA.HI.X R5, R0, R19, R2, 0x2, P1 ;  /* 0x000000130005b211 */ /* 0x000fe400008f1402 */
[----:B------:R-:W-:-:S03]  /*107b0*/  @!P2 IADD3 R0, P1, R3, R10, RZ ;  /* 0x0000000a0300a210 */ /* 0x000fc60007f3e0ff */
[----:B------:R4:W-:Y:S01]  /*107c0*/  @!P3 STG.E desc[UR12][R4.64], R20 ;  /* 0x000000140400b986 */ /* 0x0009e2000c10190c */
[----:B------:R-:W-:Y:S02]  /*107d0*/  @!P2 LEA.HI.X.SX32 R3, R3, R8, 0x1, P1 ;  /* 0x000000080303a211 */ /* 0x000fe400008f0eff */
[----:B-1----:R-:W-:-:S04]  /*107e0*/  @!P2 LEA R2, P1, R0, R16, 0x2 ;  /* 0x000000100002a211 */ /* 0x002fc800078210ff */
[----:B------:R-:W-:-:S05]  /*107f0*/  @!P2 LEA.HI.X R3, R0, R17, R3, 0x2, P1 ;  /* 0x000000110003a211 */ /* 0x000fca00008f1403 */
[----:B------:R4:W-:Y:S04]  /*10800*/  @!P2 STG.E desc[UR12][R2.64], R11 ;  /* 0x0000000b0200a986 */ /* 0x0009e8000c10190c */
.L_x_861:
[----:B------:R-:W-:Y:S05]  /*10810*/  BSYNC B0 ;  /* 0x0000000000007941 */ /* 0x000fea0003800000 */
.L_x_860:
[----:B------:R-:W2:Y:S01]  /*10820*/  LDL.LU R0, [R1+0x2c] ;  /* 0x00002c0001007983 */ /* 0x000ea20000300800 */
[----:B------:R-:W-:-:S03]  /*10830*/  ULDC.64 UR4, c[0x0][0x2a0] ;  /* 0x0000a80000047ab9 */ /* 0x000fc60000000a00 */
[----:B------:R-:W3:Y:S04]  /*10840*/  LDL.LU R10, [R1+0x30] ;  /* 0x00003000010a7983 */ /* 0x000ee80000300800 */
[----:B------:R-:W5:Y:S04]  /*10850*/  LDL.LU.64 R8, [R1+0x18] ;  /* 0x0000180001087983 */ /* 0x000f680000300a00 */
[----:B----4-:R-:W4:Y:S04]  /*10860*/  LDL.LU R7, [R1+0x38] ;  /* 0x0000380001077983 */ /* 0x010f280000300800 */
[----:B------:R-:W4:Y:S04]  /*10870*/  LDL.LU R5, [R1+0x40] ;  /* 0x0000400001057983 */ /* 0x000f280000300800 */
[----:B------:R-:W4:Y:S01]  /*10880*/  LDL.LU R4, [R1+0x3c] ;  /* 0x00003c0001047983 */ /* 0x000f220000300800 */
[----:B------:R-:W-:Y:S01]  /*10890*/  BSSY B0, `(.L_x_862) ;  /* 0x0000019000007945 */ /* 0x000fe20003800000 */
[----:B--2---:R-:W-:-:S02]  /*108a0*/  ISETP.GE.AND P5, PT, R0, R247, PT ;  /* 0x000000f70000720c */ /* 0x004fc40003fa6270 */
[----:B------:R-:W-:Y:S02]  /*108b0*/  SHF.R.S32.HI R0, RZ, 0x1f, R23 ;  /* 0x0000001fff007819 */ /* 0x000fe40000011417 */
[----:B---3--:R-:W-:-:S03]  /*108c0*/  ISETP.GE.AND P4, PT, R10, R247, PT ;  /* 0x000000f70a00720c */ /* 0x008fc60003f86270 */
[----:B------:R-:W-:Y:S01]  /*108d0*/  IMAD R0, R0, UR4, RZ ;  /* 0x0000000400007c24 */ /* 0x000fe2000f8e02ff */
[----:B-----5:R-:W-:-:S03]  /*108e0*/  IADD3 R2, P1, R8, R47, RZ ;  /* 0x0000002f08027210 */ /* 0x020fc60007f3e0ff */
[----:B------:R-:W-:Y:S01]  /*108f0*/  IMAD R0, R23, UR5, R0 ;  /* 0x0000000517007c24 */ /* 0x000fe2000f8e0200 */
[-C--:B----4-:R-:W-:Y:S01]  /*10900*/  ISETP.GE.AND P3, PT, R7, R247.reuse, PT ;  /* 0x000000f70700720c */ /* 0x090fe20003f66270 */
[----:B------:R-:W-:Y:S02]  /*10910*/  IMAD.X R3, R9, 0x1, R48, P1 ;  /* 0x0000000109037824 */ /* 0x000fe400008e0630 */
[----:B------:R1:W2:Y:S01]  /*10920*/  LDS.128 R8, [R208] ;  /* 0x00000000d0087984 */ /* 0x0002a20000000c00 */
[-C--:B------:R-:W-:Y:S01]  /*10930*/  ISETP.GE.AND P2, PT, R5, R247.reuse, PT ;  /* 0x000000f70500720c */ /* 0x080fe20003f46270 */
[----:B------:R-:W-:Y:S01]  /*10940*/  IMAD.WIDE.U32 R12, R23, UR4, R2 ;  /* 0x00000004170c7c25 */ /* 0x000fe2000f8e0002 */
[----:B------:R-:W-:-:S03]  /*10950*/  ISETP.GE.AND P1, PT, R4, R247, PT ;  /* 0x000000f70400720c */ /* 0x000fc60003f26270 */
[----:B------:R-:W-:Y:S01]  /*10960*/  IMAD.IADD R7, R13, 0x1, R0 ;  /* 0x000000010d077824 */ /* 0x000fe200078e0200 */
[----:B------:R-:W-:Y:S09]  /*10970*/  @P0 BRA `(.L_x_863) ;  /* 0x0000000000280947 */ /* 0x000ff20003800000 */
        /* <DEDUP_REMOVED lines=10> */
.L_x_863:
[----:B------:R-:W-:Y:S05]  /*10a20*/  BSYNC B0 ;  /* 0x0000000000007941 */ /* 0x000fea0003800000 */
.L_x_862:
[----:B------:R-:W4:Y:S01]  /*10a30*/  LDL.LU R0, [R1+0x44] ;  /* 0x0000440001007983 */ /* 0x000f220000300800 */
[----:B------:R-:W-:Y:S03]  /*10a40*/  BSSY B0, `(.L_x_864) ;  /* 0x0000011000007945 */ /* 0x000fe60003800000 */
[----:B--23--:R2:W3:Y:S01]  /*10a50*/  LDS.128 R8, [R208+0x800] ;  /* 0x00080000d0087984 */ /* 0x00c4e20000000c00 */
[----:B----4-:R-:W-:Y:S01]  /*10a60*/  ISETP.GE.AND P0, PT, R0, R247, PT ;  /* 0x000000f70000720c */ /* 0x010fe20003f06270 */
[----:B--23--:R-:W-:-:S12]  /*10a70*/  @P6 BRA `(.L_x_865) ;  /* 0x0000000000346947 */ /* 0x00cfd80003800000 */
        /* <DEDUP_REMOVED lines=12> */
[----:B------:R2:W-:Y:S02]  /*10b40*/  STG.E.128 desc[UR12][R4.64], R8 ;  /* 0x0000000804007986 */ /* 0x0005e4000c101d0c */
.L_x_865:
[----:B------:R-:W-:Y:S05]  /*10b50*/  BSYNC B0 ;  /* 0x0000000000007941 */ /* 0x000fea0003800000 */
.L_x_864:
[----:B--2---:R2:W3:Y:S01]  /*10b60*/  LDS.128 R8, [R208+0x1000] ;  /* 0x00100000d0087984 */ /* 0x0044e20000000c00 */
        /* <DEDUP_REMOVED lines=15> */
.L_x_867:
[----:B------:R-:W-:Y:S05]  /*10c60*/  BSYNC B0 ;  /* 0x0000000000007941 */ /* 0x000fea0003800000 */
.L_x_866:
        /* <DEDUP_REMOVED lines=16> */
.L_x_869:
[----:B------:R-:W-:Y:S05]  /*10d70*/  BSYNC B0 ;  /* 0x0000000000007941 */ /* 0x000fea0003800000 */
.L_x_868:
        /* <DEDUP_REMOVED lines=16> */
.L_x_871:
[----:B------:R-:W-:Y:S05]  /*10e80*/  BSYNC B0 ;  /* 0x0000000000007941 */ /* 0x000fea0003800000 */
.L_x_870:
        /* <DEDUP_REMOVED lines=16> */
.L_x_873:
[----:B------:R-:W-:Y:S05]  /*10f90*/  BSYNC B0 ;  /* 0x0000000000007941 */ /* 0x000fea0003800000 */
.L_x_872:
        /* <DEDUP_REMOVED lines=16> */
.L_x_875:
[----:B------:R-:W-:Y:S05]  /*110a0*/  BSYNC B0 ;  /* 0x0000000000007941 */ /* 0x000fea0003800000 */
.L_x_874:
        /* <DEDUP_REMOVED lines=15> */
.L_x_846:
[----:B------:R-:W3:Y:S01]  /*111a0*/  LDL.LU R15, [R1+0x10] ;  /* 0x00001000010f7983 */ /* 0x000ee20000300800 */
[----:B------:R-:W1:Y:S01]  /*111b0*/  LDC.U8 R0, c[0x0][0x3d9] ;  /* 0x0000f640ff007b82 */ /* 0x000e620000000000 */
[----:B------:R-:W-:Y:S01]  /*111c0*/  SHF.R.S32.HI R11, RZ, 0x1f, R135 ;  /* 0x0000001fff0b7819 */ /* 0x000fe20000011487 */
[----:B------:R-:W-:Y:S01]  /*111d0*/  ULDC.64 UR4, c[0x0][0x2a0] ;  /* 0x0000a80000047ab9 */ /* 0x000fe20000000a00 */
[----:B------:R-:W-:Y:S02]  /*111e0*/  CS2R R18, SRZ ;  /* 0x0000000000127805 */ /* 0x000fe4000001ff00 */
[----:B------:R-:W-:Y:S01]  /*111f0*/  LOP3.LUT P6, RZ, R135, 0x7, RZ, 0xc0, !PT ;  /* 0x0000000787ff7812 */ /* 0x000fe200078cc0ff */
[----:B------:R-:W-:Y:S01]  /*11200*/  BSSY B0, `(.L_x_876) ;  /* 0x0000048000007945 */ /* 0x000fe20003800000 */
[----:B------:R-:W-:Y:S01]  /*11210*/  LEA.HI R11, R11, R135, RZ, 0x3 ;  /* 0x000000870b0b7211 */ /* 0x000fe200078f18ff */
[----:B------:R-:W4:Y:S03]  /*11220*/  LDC.U8 R4, c[0x0][0x3d8] ;  /* 0x0000f600ff047b82 */ /* 0x000f260000000000 */
[----:B------:R-:W-:-:S02]  /*11230*/  LOP3.LUT R8, R11, 0x1ffffff8, RZ, 0xc0, !PT ;  /* 0x1ffffff80b087812 */ /* 0x000fc400078ec0ff */
[----:B-1----:R-:W-:Y:S02]  /*11240*/  ISETP.NE.AND P0, PT, R0, RZ, PT ;  /* 0x000000ff0000720c */ /* 0x002fe40003f05270 */
[C---:B----4-:R-:W-:Y:S02]  /*11250*/  ISETP.NE.AND P3, PT, R4.reuse, RZ, PT ;  /* 0x000000ff0400720c */ /* 0x050fe40003f65270 */
[----:B------:R-:W-:Y:S02]  /*11260*/  ISETP.NE.AND P1, PT, R4, RZ, !P0 ;  /* 0x000000ff0400720c */ /* 0x000fe40004725270 */
[----:B------:R-:W-:-:S07]  /*11270*/  ISETP.NE.OR P3, PT, R0, RZ, !P3 ;  /* 0x000000ff0000720c */ /* 0x000fce0005f65670 */
[----:B------:R-:W1:Y:S08]  /*11280*/  @!P0 LDC R10, c[0x0][0x2c4] ;  /* 0x0000b100ff0a8b82 */ /* 0x000e700000000800 */
[----:B------:R-:W4:Y:S08]  /*11290*/  @!P0 LDC R14, c[0x0][0x270] ;  /* 0x00009c00ff0e8b82 */ /* 0x000f300000000800 */
[----:B------:R-:W5:Y:S08]  /*112a0*/  @!P3 LDC R9, c[0x0][0x2c4] ;  /* 0x0000b100ff09bb82 */ /* 0x000f700000000800 */
[----:B-1----:R-:W1:Y:S08]  /*112b0*/  @P1 LDC R10, c[0x0][0x2e4] ;  /* 0x0000b900ff0a1b82 */ /* 0x002e700000000800 */
[----:B------:R-:W2:Y:S08]  /*112c0*/  @P0 LDC.64 R12, c[0x0][0x2c0] ;  /* 0x0000b000ff0c0b82 */ /* 0x000eb00000000a00 */
[----:B------:R-:W3:Y:S01]  /*112d0*/  @P0 LDC R17, c[0x0][0x2c0] ;  /* 0x0000b000ff110b82 */ /* 0x000ee20000000800 */
[----:B--2---:R-:W-:-:S02]  /*112e0*/  @P0 IMAD R16, R13, R12, RZ ;  /* 0x0000000c0d100224 */ /* 0x004fc400078e02ff */
[----:B-1----:R-:W-:Y:S02]  /*112f0*/  @!P0 IMAD.MOV.U32 R16, RZ, RZ, R10 ;  /* 0x000000ffff108224 */ /* 0x002fe400078e000a */
[----:B------:R-:W-:Y:S01]  /*11300*/  @!P0 IMAD.MOV.U32 R17, RZ, RZ, 0x1 ;  /* 0x00000001ff118424 */ /* 0x000fe200078e00ff */
[C---:B---3--:R-:W-:Y:S02]  /*11310*/  ISETP.NE.AND P4, PT, R15.reuse, -0x1, PT ;  /* 0xffffffff0f00780c */ /* 0x048fe40003f85270 */
[----:B------:R-:W-:-:S11]  /*11320*/  ISETP.NE.OR P2, PT, R15, -0x1, P3 ;  /* 0xffffffff0f00780c */ /* 0x000fd60001f45670 */
[----:B------:R-:W1:Y:S01]  /*11330*/  @!P4 LDC.64 R2, c[0x0][0x290] ;  /* 0x0000a400ff02cb82 */ /* 0x000e620000000a00 */
[----:B------:R-:W-:-:S07]  /*11340*/  @!P4 SHF.R.S32.HI R0, RZ, 0x1f, R46 ;  /* 0x0000001fff00c819 */ /* 0x000fce000001142e */
[----:B------:R-:W2:Y:S01]  /*11350*/  @P4 LDC.64 R6, c[0x0][0x298] ;  /* 0x0000a600ff064b82 */ /* 0x000ea20000000a00 */
[----:B-1----:R-:W-:-:S04]  /*11360*/  @!P4 IMAD R0, R0, R2, RZ ;  /* 0x000000020000c224 */ /* 0x002fc800078e02ff */
[C---:B------:R-:W-:Y:S02]  /*11370*/  @!P4 IMAD R0, R46.reuse, R3, R0 ;  /* 0x000000032e00c224 */ /* 0x040fe400078e0200 */
[----:B------:R-:W-:-:S04]  /*11380*/  @!P4 IMAD.WIDE.U32 R2, R46, R2, RZ ;  /* 0x000000022e02c225 */ /* 0x000fc800078e00ff */
[----:B--2---:R-:W-:-:S04]  /*11390*/  @P4 IMAD.WIDE.U32 R4, R15, R6, RZ ;  /* 0x000000060f044225 */ /* 0x004fc800078e00ff */
[----:B------:R-:W-:Y:S02]  /*113a0*/  @P4 IMAD R6, R15, R7, R5 ;  /* 0x000000070f064224 */ /* 0x000fe400078e0205 */
[----:B------:R-:W-:Y:S02]  /*113b0*/  IMAD.IADD R5, R135, 0x1, -R8 ;  /* 0x0000000187057824 */ /* 0x000fe400078e0a08 */
[----:B------:R-:W-:Y:S02]  /*113c0*/  @!P4 IMAD.MOV.U32 R4, RZ, RZ, R2 ;  /* 0x000000ffff04c224 */ /* 0x000fe400078e0002 */
[----:B------:R-:W-:Y:S02]  /*113d0*/  IMAD.SHL.U32 R5, R5, 0x8, RZ ;  /* 0x0000000805057824 */ /* 0x000fe400078e00ff */
[----:B------:R-:W-:Y:S02]  /*113e0*/  @!P4 IMAD.IADD R6, R3, 0x1, R0 ;  /* 0x000000010306c824 */ /* 0x000fe400078e0200 */
[----:B------:R-:W-:Y:S01]  /*113f0*/  @P0 IMAD.MOV.U32 R0, RZ, RZ, 0x1 ;  /* 0x00000001ff000424 */ /* 0x000fe200078e00ff */
[----:B------:R-:W-:Y:S01]  /*11400*/  IADD3 R8, P1, R5, R4, RZ ;  /* 0x0000000405087210 */ /* 0x000fe20007f3e0ff */
[----:B----4-:R-:W-:Y:S01]  /*11410*/  @!P0 IMAD R0, R10, R14, RZ ;  /* 0x0000000e0a008224 */ /* 0x010fe200078e02ff */
[----:B------:R-:W-:Y:S01]  /*11420*/  SHF.R.S32.HI R4, RZ, 0x3, R11 ;  /* 0x00000003ff047819 */ /* 0x000fe2000001140b */
[----:B------:R-:W-:-:S02]  /*11430*/  IMAD.IADD R14, R101, 0x1, -R125 ;  /* 0x00000001650e7824 */ /* 0x000fc400078e0a7d */
[C---:B-----5:R-:W-:Y:S01]  /*11440*/  @!P2 IMAD R15, R46.reuse, R9, RZ ;  /* 0x000000092e0fa224 */ /* 0x060fe200078e02ff */
[----:B------:R-:W-:Y:S01]  /*11450*/  LEA.HI.X.SX32 R9, R5, R6, 0x1, P1 ;  /* 0x0000000605097211 */ /* 0x000fe200008f0eff */
[----:B------:R-:W-:Y:S01]  /*11460*/  IMAD R0, R46, R0, RZ ;  /* 0x000000002e007224 */ /* 0x000fe200078e02ff */
[C---:B------:R-:W-:Y:S01]  /*11470*/  ISETP.GE.AND P1, PT, R4.reuse, R14, PT ;  /* 0x0000000e0400720c */ /* 0x040fe20003f26270 */
[C---:B------:R-:W-:Y:S01]  /*11480*/  VIADD R20, R4.reuse, 0x10 ;  /* 0x0000001004147836 */ /* 0x040fe20000000000 */
[----:B------:R-:W-:Y:S01]  /*11490*/  SHF.R.S32.HI R6, RZ, 0x1f, R27 ;  /* 0x0000001fff067819 */ /* 0x000fe2000001141b */
[C---:B------:R-:W-:Y:S01]  /*114a0*/  VIADD R23, R4.reuse, 0x30 ;  /* 0x0000003004177836 */ /* 0x040fe20000000000 */
[----:B------:R-:W-:Y:S01]  /*114b0*/  SHF.R.S32.HI R5, RZ, 0x1f, R4 ;  /* 0x0000001fff057819 */ /* 0x000fe20000011404 */
[C---:B------:R-:W-:Y:S01]  /*114c0*/  VIADD R25, R4.reuse, 0x40 ;  /* 0x0000004004197836 */ /* 0x040fe20000000000 */
[----:B------:R-:W-:Y:S01]  /*114d0*/  IADD3 R21, R4, 0x20, RZ ;  /* 0x0000002004157810 */ /* 0x000fe20007ffe0ff */
[----:B------:R-:W-:Y:S01]  /*114e0*/  IMAD R6, R6, UR4, RZ ;  /* 0x0000000406067c24 */ /* 0x000fe2000f8e02ff */
[----:B------:R1:W-:Y:S01]  /*114f0*/  @!P2 STL [R1+0x10], R15 ;  /* 0x0000100f0100a387 */ /* 0x0003e20000100800 */
[----:B------:R-:W-:Y:S01]  /*11500*/  IMAD.WIDE.U32 R8, R27, UR4, R8 ;  /* 0x000000041b087c25 */ /* 0x000fe2000f8e0008 */
[----:B------:R-:W-:-:S02]  /*11510*/  @!P3 SHF.R.S32.HI R19, RZ, 0x1f, R15 ;  /* 0x0000001fff13b819 */ /* 0x000fc4000001140f */
[----:B------:R-:W-:Y:S01]  /*11520*/  @!P3 MOV R18, R15 ;  /* 0x0000000f0012b202 */ /* 0x000fe20000000f00 */
[----:B------:R-:W-:Y:S01]  /*11530*/  IMAD R6, R27, UR5, R6 ;  /* 0x000000051b067c24 */ /* 0x000fe2000f8e0206 */
[-C--:B------:R-:W-:Y:S01]  /*11540*/  ISETP.GE.OR P5, PT, R4, R14.reuse, P6 ;  /* 0x0000000e0400720c */ /* 0x080fe200037a6670 */
[----:B------:R-:W-:Y:S01]  /*11550*/  IMAD.WIDE R2, R248, 0x80, R4 ;  /* 0x00000080f8027825 */ /* 0x000fe200078e0204 */
[-C--:B------:R-:W-:Y:S02]  /*11560*/  ISETP.GE.AND P2, PT, R20, R14.reuse, PT ;  /* 0x0000000e1400720c */ /* 0x080fe40003f46270 */
[-C--:B------:R-:W-:Y:S01]  /*11570*/  ISETP.GE.AND P0, PT, R21, R14.reuse, PT ;  /* 0x0000000e1500720c */ /* 0x080fe20003f06270 */
[----:B------:R-:W-:Y:S01]  /*11580*/  IMAD.IADD R7, R6, 0x1, R9 ;  /* 0x0000000106077824 */ /* 0x000fe200078e0209 */
[----:B------:R-:W-:Y:S02]  /*11590*/  ISETP.GE.AND P4, PT, R23, R14, PT ;  /* 0x0000000e1700720c */ /* 0x000fe40003f86270 */
[----:B------:R-:W-:-:S02]  /*115a0*/  IADD3 R26, R4, 0x50, RZ ;  /* 0x00000050041a7810 */ /* 0x000fc40007ffe0ff */
[----:B-1----:R-:W-:Y:S02]  /*115b0*/  SEL R15, R0, RZ, P3 ;  /* 0x000000ff000f7207 */ /* 0x002fe40001800000 */
[----:B------:R-:W-:Y:S01]  /*115c0*/  ISETP.GE.AND P3, PT, R25, R14, PT ;  /* 0x0000000e1900720c */ /* 0x000fe20003f66270 */
[----:B------:R-:W-:-:S12]  /*115d0*/  @P1 BRA `(.L_x_877) ;  /* 0x0000000000281947 */ /* 0x000fd80003800000 */
        /* <DEDUP_REMOVED lines=10> */
.L_x_877:
[----:B------:R-:W-:Y:S05]  /*11680*/  BSYNC B0 ;  /* 0x0000000000007941 */ /* 0x000fea0003800000 */
.L_x_876:
[----:B------:R-:W-:Y:S01]  /*11690*/  BSSY B0, `(.L_x_878) ;  /* 0x0000011000007945 */ /* 0x000fe20003800000 */
[----:B------:R-:W-:Y:S02]  /*116a0*/  ISETP.GE.AND P1, PT, R26, R14, PT ;  /* 0x0000000e1a00720c */ /* 0x000fe40003f26270 */
        /* <DEDUP_REMOVED lines=15> */
.L_x_879:
[----:B------:R-:W-:Y:S05]  /*117a0*/  BSYNC B0 ;  /* 0x0000000000007941 */ /* 0x000fea0003800000 */
.L_x_878:
        /* <DEDUP_REMOVED lines=17> */
.L_x_881:
[----:B------:R-:W-:Y:S05]  /*118c0*/  BSYNC B0 ;  /* 0x0000000000007941 */ /* 0x000fea0003800000 */
.L_x_880:
[----:B------:R-:W-:Y:S01]  /*118d0*/  BSSY B0, `(.L_x_882) ;  /* 0x0000010000007945 */ /* 0x000fe20003800000 */
[----:B------:R-:W-:-:S03]  /*118e0*/  ISETP.GE.AND P0, PT, R22, R14, PT ;  /* 0x0000000e1600720c */ /* 0x000fc60003f06270 */
        /* <DEDUP_REMOVED lines=14> */
.L_x_883:
[----:B------:R-:W-:Y:S05]  /*119d0*/  BSYNC B0 ;  /* 0x0000000000007941 */ /* 0x000fea0003800000 */
.L_x_882:
[----:B------:R-:W-:Y:S01]  /*119e0*/  BSSY B0, `(.L_x_884) ;  /* 0x0000010000007945 */ /* 0x000fe20003800000 */
[----:B------:R-:W-:-:S03]  /*119f0*/  ISETP.GE.OR P4, PT, R20, R14, P6 ;  /* 0x0000000e1400720c */ /* 0x000fc60003786670 */
        /* <DEDUP_REMOVED lines=14> */
.L_x_885:
[----:B------:R-:W-:Y:S05]  /*11ae0*/  BSYNC B0 ;  /* 0x0000000000007941 */ /* 0x000fea0003800000 */
.L_x_884:
[----:B------:R-:W-:Y:S01]  /*11af0*/  BSSY B0, `(.L_x_886) ;  /* 0x0000012000007945 */ /* 0x000fe20003800000 */
[----:B------:R-:W-:Y:S01]  /*11b00*/  IMAD R16, R27, R16, R15 ;  /* 0x000000101b107224 */ /* 0x000fe200078e020f */
[----:B------:R-:W-:Y:S01]  /*11b10*/  ISETP.GE.OR P3, PT, R21, R14, P6 ;  /* 0x0000000e1500720c */ /* 0x000fe20003766670 */
[----:B------:R-:W-:Y:S01]  /*11b20*/  IMAD R15, R125, R17, RZ ;  /* 0x000000117d0f7224 */ /* 0x000fe200078e02ff */
[----:B------:R-:W-:Y:S11]  /*11b30*/  @P1 BRA `(.L_x_887) ;  /* 0x0000000000341947 */ /* 0x000ff60003800000 */
        /* <DEDUP_REMOVED lines=13> */
.L_x_887:
[----:B------:R-:W-:Y:S05]  /*11c10*/  BSYNC B0 ;  /* 0x0000000000007941 */ /* 0x000fea0003800000 */
.L_x_886:
        /* <DEDUP_REMOVED lines=15> */
.L_x_889:
[----:B------:R-:W-:Y:S05]  /*11d10*/  BSYNC B0 ;  /* 0x0000000000007941 */ /* 0x000fea0003800000 */
.L_x_888:
[----:B------:R-:W-:Y:S01]  /*11d20*/  BSSY B0, `(.L_x_890) ;  /* 0x0000011000007945 */ /* 0x000fe20003800000 */
[--C-:B------:R-:W-:Y:S02]  /*11d30*/  IADD3 R10, P2, P1, R15, R18, R16.reuse ;  /* 0x000000120f0a7210 */ /* 0x100fe4000795e010 */
[----:B------:R-:W-:Y:S02]  /*11d40*/  SHF.R.S32.HI R15, RZ, 0x1f, R15 ;  /* 0x0000001fff0f7819 */ /* 0x000fe4000001140f */
[----:B------:R-:W-:Y:S01]  /*11d50*/  SHF.R.S32.HI R16, RZ, 0x1f, R16 ;  /* 0x0000001fff107819 */ /* 0x000fe20000011410 */
        /* <DEDUP_REMOVED lines=13> */
.L_x_891:
[----:B------:R-:W-:Y:S05]  /*11e30*/  BSYNC B0 ;  /* 0x0000000000007941 */ /* 0x000fea0003800000 */
.L_x_890:
[----:B------:R-:W-:Y:S01]  /*11e40*/  BSSY B0, `(.L_x_892) ;  /* 0x000000b000007945 */ /* 0x000fe20003800000 */
[----:B------:R-:W-:-:S03]  /*11e50*/  IADD3.X R6, R15, R19, R16, P2, P1 ;  /* 0x000000130f067210 */ /* 0x000fc600017e2410 */
        /* <DEDUP_REMOVED lines=9> */
.L_x_893:
[----:B------:R-:W-:Y:S05]  /*11ef0*/  BSYNC B0 ;  /* 0x0000000000007941 */ /* 0x000fea0003800000 */
.L_x_892:
[----:B------:R-:W-:Y:S01]  /*11f00*/  BSSY B0, `(.L_x_894) ;  /* 0x000000f000007945 */ /* 0x000fe20003800000 */
        /* <DEDUP_REMOVED lines=14> */
.L_x_895:
[----:B------:R-:W-:Y:S05]  /*11ff0*/  BSYNC B0 ;  /* 0x0000000000007941 */ /* 0x000fea0003800000 */
.L_x_894:
        /* <DEDUP_REMOVED lines=10> */
.L_x_897:
[----:B------:R-:W-:Y:S05]  /*120a0*/  BSYNC B0 ;  /* 0x0000000000007941 */ /* 0x000fea0003800000 */
.L_x_896:
        /* <DEDUP_REMOVED lines=10> */
.L_x_899:
[----:B------:R-:W-:Y:S05]  /*12150*/  BSYNC B0 ;  /* 0x0000000000007941 */ /* 0x000fea0003800000 */
.L_x_898:
        /* <DEDUP_REMOVED lines=10> */
.L_x_901:
[----:B------:R-:W-:Y:S05]  /*12200*/  BSYNC B0 ;  /* 0x0000000000007941 */ /* 0x000fea0003800000 */
.L_x_900:
        /* <DEDUP_REMOVED lines=10> */
.L_x_903:
[----:B------:R-:W-:Y:S05]  /*122b0*/  BSYNC B0 ;  /* 0x0000000000007941 */ /* 0x000fea0003800000 */
.L_x_902:
        /* <DEDUP_REMOVED lines=10> */
.L_x_905:
[----:B------:R-:W-:Y:S05]  /*12360*/  BSYNC B0 ;  /* 0x0000000000007941 */ /* 0x000fea0003800000 */
.L_x_904:
        /* <DEDUP_REMOVED lines=10> */
.L_x_906:
        /* <DEDUP_REMOVED lines=15> */
.L_x_1427:


//--------------------- .text._ZN5flash16flash_fwd_kernelI23Flash_fwd_kernel_traitsILi64ELi128ELi64ELi4ELb0ELb0EN7cutlass6half_tE19Flash_kernel_traitsILi64ELi128ELi64ELi4ES3_EELb1ELb1ELb0ELb1ELb0ELb0ELb0ELb0EEEvNS_16Flash_fwd_paramsE --------------------------
	.section	.text._ZN5flash16flash_fwd_kernelI23Flash_fwd_kernel_traitsILi64ELi128ELi64ELi4ELb0ELb0EN7cutlass6half_tE19Flash_kernel_traitsILi64ELi128ELi64ELi4ES3_EELb1ELb1ELb0ELb1ELb0ELb0ELb0ELb0EEEvNS_16Flash_fwd_paramsE,"ax",@progbits
	.align	128
        .global         _ZN5flash16flash_fwd_kernelI23Flash_fwd_kernel_traitsILi64ELi128ELi64ELi4ELb0ELb0EN7cutlass6half_tE19Flash_kernel_traitsILi64ELi128ELi64ELi4ES3_EELb1ELb1ELb0ELb1ELb0ELb0ELb0ELb0EEEvNS_16Flash_fwd_paramsE
        .type           _ZN5flash16flash_fwd_kernelI23Flash_fwd_kernel_traitsILi64ELi128ELi64ELi4ELb0ELb0EN7cutlass6half_tE19Flash_kernel_traitsILi64ELi128ELi64ELi4ES3_EELb1ELb1ELb0ELb1ELb0ELb0ELb0ELb0EEEvNS_16Flash_fwd_paramsE,@function
        .size           _ZN5flash16flash_fwd_kernelI23Flash_fwd_kernel_traitsILi64ELi128ELi64ELi4ELb0ELb0EN7cutlass6half_tE19Flash_kernel_traitsILi64ELi128ELi64ELi4ES3_EELb1ELb1ELb0ELb1ELb0ELb0ELb0ELb0EEEvNS_16Flash_fwd_paramsE,(.L_x_1428 - _ZN5flash16flash_fwd_kernelI23Flash_fwd_kernel_traitsILi64ELi128ELi64ELi4ELb0ELb0EN7cutlass6half_tE19Flash_kernel_traitsILi64ELi128ELi64ELi4ES3_EELb1ELb1ELb0ELb1ELb0ELb0ELb0ELb0EEEvNS_16Flash_fwd_paramsE)
        .other          _ZN5flash16flash_fwd_kernelI23Flash_fwd_kernel_traitsILi64ELi128ELi64ELi4ELb0ELb0EN7cutlass6half_tE19Flash_kernel_traitsILi64ELi128ELi64ELi4ES3_EELb1ELb1ELb0ELb1ELb0ELb0ELb0ELb0EEEvNS_16Flash_fwd_paramsE,@"STO_CUDA_ENTRY STV_DEFAULT"
_ZN5flash16flash_fwd_kernelI23Flash_fwd_kernel_traitsILi64ELi128ELi64ELi4ELb0ELb0EN7cutlass6half_tE19Flash_kernel_traitsILi64ELi128ELi64ELi4ES3_EELb1ELb1ELb0ELb1ELb0ELb0ELb0ELb0EEEvNS_16Flash_fwd_paramsE:
.text._ZN5flash16flash_fwd_kernelI23Flash_fwd_kernel_traitsILi64ELi128ELi64ELi4ELb0ELb0EN7cutlass6half_tE19Flash_kernel_traitsILi64ELi128ELi64ELi4ES3_EELb1ELb1ELb0ELb1ELb0ELb0ELb0ELb0EEEvNS_16Flash_fwd_paramsE:
        /* <DEDUP_REMOVED lines=9> */
[----:B------:R-:W3:Y:S01]  /*0090*/  S2R R127, SR_TID.X ;  /* 0x00000000007f7919 */ /* 0x000ee20000002100 */
[----:B------:R-:W-:-:S06]  /*00a0*/  ULDC.64 UR8, c[0x0][0x2f0] ;  /* 0x0000bc0000087ab9 */ /* 0x000fcc0000000a00 */
[----:B------:R-:W4:Y:S01]  /*00b0*/  @P2 LDG.E.64 R6, desc[UR16][R6.64] ;  /* 0x0000001006062981 */ /* 0x000f22000c1e1b00 */
[----:B------:R-:W-:Y:S01]  /*00c0*/  S2UR UR7, SR_CTAID.X ;  /* 0x00000000000779c3 */ /* 0x000fe20000002500 */
[----:B-1----:R-:W-:-:S07]  /*00d0*/  @P2 IMAD.MOV.U32 R2, RZ, RZ, R224 ;  /* 0x000000ffff022224 */ /* 0x002fce00078e00e0 */
[----:B------:R-:W1:Y:S01]  /*00e0*/  S2UR UR25, SR_CTAID.Y ;  /* 0x00000000001979c3 */ /* 0x000e620000002600 */
[----:B--2---:R-:W-:-:S07]  /*00f0*/  @P2 IMAD.MOV.U32 R3, RZ, RZ, R121 ;  /* 0x000000ffff032224 */ /* 0x004fce00078e0079 */
[----:B------:R-:W2:Y:S01]  /*0100*/  S2UR UR26, SR_CTAID.Z ;  /* 0x00000000001a79c3 */ /* 0x000ea20000002700 */
[----:B------:R5:W4:Y:S01]  /*0110*/  @P2 LDG.E.64 R4, desc[UR16][R2.64] ;  /* 0x0000001002042981 */ /* 0x000b22000c1e1b00 */
[----:B------:R-:W-:Y:S01]  /*0120*/  UISETP.NE.U32.AND UP2, UPT, UR8, URZ, UPT ;  /* 0x0000003f0800728c */ /* 0x000fe2000bf45070 */
[----:B------:R-:W-:-:S05]  /*0130*/  ULDC.U8 UR6, c[0x0][0x3c2] ;  /* 0x0000f08000067ab9 */ /* 0x000fca0000000000 */
[----:B------:R-:W4:Y:S01]  /*0140*/  @P2 LDC R0, c[0x0][0x3b0] ;  /* 0x0000ec00ff002b82 */ /* 0x000f220000000800 */
[----:B------:R-:W-:Y:S02]  /*0150*/  UISETP.NE.AND.EX UP2, UPT, UR9, URZ, UPT, UP2 ;  /* 0x0000003f0900728c */ /* 0x000fe4000bf45320 */
[----:B------:R-:W-:Y:S01]  /*0160*/  UISETP.NE.AND UP3, UPT, UR6, URZ, UPT ;  /* 0x0000003f0600728c */ /* 0x000fe2000bf65270 */
[----:B------:R-:W-:-:S03]  /*0170*/  ULDC.64 UR8, c[0x0][0x2f0] ;  /* 0x0000bc0000087ab9 */ /* 0x000fc60000000a00 */
[----:B------:R-:W-:Y:S01]  /*0180*/  PLOP3.LUT P0, PT, PT, PT, UP2, 0x80, 0x0 ;  /* 0x000000000000781c */ /* 0x000fe20003f0f028 */
[----:B-1----:R-:W-:Y:S02]  /*0190*/  UIMAD.WIDE UR8, UR25, 0x4, UR8 ;  /* 0x00000004190878a5 */ /* 0x002fe4000f8e0208 */
[----:B--2---:R-:W-:-:S06]  /*01a0*/  ULOP3.LUT UR4, UR26, UR7, UR25, 0xfe, !UPT ;  /* 0x000000071a047292 */ /* 0x004fcc000f8efe19 */
[----:B---3--:R-:W-:Y:S01]  /*01b0*/  LOP3.LUT P3, RZ, R127, UR4, RZ, 0xfc, !PT ;  /* 0x000000047fff7c12 */ /* 0x008fe2000f86fcff */
[----:B------:R-:W-:Y:S02]  /*01c0*/  ULDC.64 UR4, c[0x0][0x300] ;  /* 0x0000c00000047ab9 */ /* 0x000fe40000000a00 */
[----:B------:R-:W-:-:S04]  /*01d0*/  UISETP.NE.U32.AND UP1, UPT, UR4, URZ, UPT ;  /* 0x0000003f0400728c */ /* 0x000fc8000bf25070 */
[----:B------:R-:W-:-:S03]  /*01e0*/  UISETP.NE.AND.EX UP1, UPT, UR5, URZ, UPT, UP1 ;  /* 0x0000003f0500728c */ /* 0x000fc6000bf25310 */
[----:B------:R-:W-:Y:S02]  /*01f0*/  ULDC.64 UR4, c[0x0][0x2f8] ;  /* 0x0000be0000047ab9 */ /* 0x000fe40000000a00 */
[----:B------:R-:W-:Y:S01]  /*0200*/  UISETP.EQ.U32.AND UP0, UPT, UR4, URZ, UPT ;  /* 0x0000003f0400728c */ /* 0x000fe2000bf02070 */
[----:B-----5:R-:W1:Y:S03]  /*0210*/  @!P3 LDC.64 R2, c[0x0][0x3b8] ;  /* 0x0000ee00ff02bb82 */ /* 0x020e660000000a00 */
[----:B------:R-:W-:Y:S02]  /*0220*/  UISETP.EQ.OR.EX UP0, UPT, UR5, URZ, !UP3, UP0 ;  /* 0x0000003f0500728c */ /* 0x000fe4000df02700 */
[----:B------:R-:W-:Y:S02]  /*0230*/  @UP1 ULDC.64 UR10, c[0x0][0x300] ;  /* 0x0000c000000a1ab9 */ /* 0x000fe40000000a00 */
[----:B------:R-:W-:Y:S01]  /*0240*/  @UP1 UIMAD.WIDE UR10, UR25, 0x4, UR10 ;  /* 0x00000004190a18a5 */ /* 0x000fe2000f8e020a */
[----:B----4-:R-:W-:-:S02]  /*0250*/  @P2 R2UR UR28, R6 ;  /* 0x00000000061c22ca */ /* 0x010fc400000e0000 */
[----:B------:R-:W-:-:S11]  /*0260*/  @P2 R2UR UR29, R7 ;  /* 0x00000000071d22ca */ /* 0x000fd600000e0000 */
[----:B------:R-:W-:Y:S02]  /*0270*/  IMAD.U32 R6, RZ, RZ, UR28 ;  /* 0x0000001cff067e24 */ /* 0x000fe4000f8e00ff */
[----:B------:R-:W-:-:S05]  /*0280*/  IMAD.U32 R7, RZ, RZ, UR29 ;  /* 0x0000001dff077e24 */ /* 0x000fca000f8e00ff */
[----:B-1----:R1:W-:Y:S01]  /*0290*/  @!P3 STG.E.64 desc[UR16][R2.64], R6 ;  /* 0x000000060200b986 */ /* 0x0023e2000c101b10 */
[----:B------:R-:W-:Y:S01]  /*02a0*/  @P2 IADD3 R224, P1, R4, R0, RZ ;  /* 0x0000000004e02210 */ /* 0x000fe20007f3e0ff */
[----:B------:R-:W-:-:S04]  /*02b0*/  IMAD.U32 R4, RZ, RZ, UR8 ;  /* 0x00000008ff047e24 */ /* 0x000fc8000f8e00ff */
[----:B------:R-:W-:Y:S01]  /*02c0*/  @P2 IMAD.X R121, RZ, RZ, R5, P1 ;  /* 0x000000ffff792224 */ /* 0x000fe200008e0605 */
[----:B------:R-:W-:Y:S01]  /*02d0*/  PLOP3.LUT P1, PT, PT, PT, UP1, 0x80, 0x0 ;  /* 0x000000000000781c */ /* 0x000fe20003f2f018 */
[----:B------:R-:W-:Y:S01]  /*02e0*/  IMAD.U32 R5, RZ, RZ, UR9 ;  /* 0x00000009ff057e24 */ /* 0x000fe2000f8e00ff */
[----:B------:R-:W-:Y:S01]  /*02f0*/  ULDC.64 UR8, c[0x0][0x2f8] ;  /* 0x0000be0000087ab9 */ /* 0x000fe20000000a00 */
[----:B------:R-:W-:Y:S01]  /*0300*/  PLOP3.LUT P2, PT, PT, PT, UP0, 0x80, 0x0 ;  /* 0x000000000000781c */ /* 0x000fe20003f4f008 */
[----:B------:R-:W-:Y:S01]  /*0310*/  UIMAD.WIDE UR8, UR25, 0x4, UR8 ;  /* 0x00000004190878a5 */ /* 0x000fe2000f8e0208 */
[----:B-1----:R-:W-:Y:S02]  /*0320*/  @!P3 IMAD.MOV.U32 R6, RZ, RZ, R224 ;  /* 0x000000ffff06b224 */ /* 0x002fe400078e00e0 */
[----:B------:R-:W-:-:S05]  /*0330*/  @!P3 IMAD.MOV.U32 R7, RZ, RZ, R121 ;  /* 0x000000ffff07b224 */ /* 0x000fca00078e0079 */
[----:B------:R1:W-:Y:S02]  /*0340*/  @!P3 STG.E.64 desc[UR16][R2.64+0x8], R6 ;  /* 0x000008060200b986 */ /* 0x0003e4000c101b10 */
[----:B-1----:R-:W-:Y:S02]  /*0350*/  IMAD.U32 R2, RZ, RZ, UR10 ;  /* 0x0000000aff027e24 */ /* 0x002fe4000f8e00ff */
[----:B------:R-:W2:Y:S01]  /*0360*/  @P0 LDG.E R6, desc[UR16][R4.64] ;  /* 0x0000001004060981 */ /* 0x000ea2000c1e1900 */
[----:B------:R-:W-:Y:S01]  /*0370*/  IMAD.U32 R3, RZ, RZ, UR11 ;  /* 0x0000000bff037e24 */ /* 0x000fe2000f8e00ff */
[----:B------:R-:W-:Y:S01]  /*0380*/  SHF.R.S32.HI R10, RZ, 0x1f, R127 ;  /* 0x0000001fff0a7819 */ /* 0x000fe2000001147f */
[----:B------:R-:W-:Y:S01]  /*0390*/  UMOV UR13, 0xffffffff ;  /* 0xffffffff000d7882 */ /* 0x000fe20000000000 */
[----:B------:R-:W-:Y:S01]  /*03a0*/  ULDC UR11, c[0x0][0x270] ;  /* 0x00009c00000b7ab9 */ /* 0x000fe20000000800 */
[----:B------:R-:W3:Y:S04]  /*03b0*/  @P0 LDG.E R5, desc[UR16][R4.64+0x4] ;  /* 0x0000041004050981 */ /* 0x000ee8000c1e1900 */
[----:B------:R1:W4:Y:S02]  /*03c0*/  @P1 LDG.E R4, desc[UR16][R2.64] ;  /* 0x0000001002041981 */ /* 0x000324000c1e1900 */
[----:B-1----:R-:W-:-:S02]  /*03d0*/  IMAD.U32 R2, RZ, RZ, UR8 ;  /* 0x00000008ff027e24 */ /* 0x002fc4000f8e00ff */
[----:B------:R-:W-:-:S05]  /*03e0*/  IMAD.U32 R3, RZ, RZ, UR9 ;  /* 0x00000009ff037e24 */ /* 0x000fca000f8e00ff */
[----:B------:R-:W5:Y:S01]  /*03f0*/  @!P2 LDG.E R0, desc[UR16][R2.64] ;  /* 0x000000100200a981 */ /* 0x000f62000c1e1900 */
[----:B------:R-:W-:Y:S01]  /*0400*/  LEA.HI R125, R10, R127, RZ, 0x5 ;  /* 0x0000007f0a7d7211 */ /* 0x000fe200078f28ff */
[----:B------:R-:W-:Y:S01]  /*0410*/  UIMAD UR8, UR25, UR11, UR26 ;  /* 0x0000000b190872a4 */ /* 0x000fe2000f8e021a */
[----:B------:R-:W-:Y:S02]  /*0420*/  UMOV UR6, 0xffffffff ;  /* 0xffffffff00067882 */ /* 0x000fe40000000000 */
[----:B------:R-:W-:Y:S01]  /*0430*/  LOP3.LUT R14, R125, 0xffffffe0, RZ, 0xc0, !PT ;  /* 0xffffffe07d0e7812 */ /* 0x000fe200078ec0ff */
[----:B------:R-:W-:-:S04]  /*0440*/  UMOV UR10, URZ ;  /* 0x0000003f000a7c82 */ /* 0x000fc80008000000 */
[----:B------:R-:W-:Y:S01]  /*0450*/  IMAD.IADD R14, R127, 0x1, -R14 ;  /* 0x000000017f0e7824 */ /* 0x000fe200078e0a0e */
[----:B--2---:R-:W-:Y:S02]  /*0460*/  @P0 R2UR UR13, R6 ;  /* 0x00000000060d02ca */ /* 0x004fe400000e0000 */
[----:B---3--:R-:W-:Y:S02]  /*0470*/  @P0 R2UR UR20, R5 ;  /* 0x00000000051402ca */ /* 0x008fe400000e0000 */
[----:B------:R-:W-:Y:S01]  /*0480*/  ISETP.NE.U32.AND P0, PT, RZ, UR4, PT ;  /* 0x00000004ff007c0c */ /* 0x000fe2000bf05070 */
[----:B------:R-:W-:-:S10]  /*0490*/  USHF.L.U32 UR4, UR8, 0x5, URZ ;  /* 0x0000000508047899 */ /* 0x000fd4000800063f */
[----:B------:R-:W-:-:S07]  /*04a0*/  @UP2 UIADD3 UR20, UR20, -UR13, URZ ;  /* 0x8000000d14142290 */ /* 0x000fce000fffe03f */
[----:B------:R-:W-:Y:S01]  /*04b0*/  @!UP2 ULDC UR20, c[0x0][0x2c4] ;  /* 0x0000b1000014aab9 */ /* 0x000fe20000000800 */
[----:B----4-:R-:W-:Y:S02]  /*04c0*/  @P1 R2UR UR10, R4 ;  /* 0x00000000040a12ca */ /* 0x010fe400000e0000 */
[----:B-----5:R-:W-:Y:S02]  /*04d0*/  @!P2 R2UR UR6, R0 ;  /* 0x000000000006a2ca */ /* 0x020fe400000e0000 */
[----:B------:R-:W-:Y:S01]  /*04e0*/  ISETP.NE.AND.EX P2, PT, RZ, UR5, PT, P0 ;  /* 0x00000005ff007c0c */ /* 0x000fe2000bf45300 */
[----:B------:R-:W-:Y:S01]  /*04f0*/  USHF.R.S32.HI UR5, URZ, 0x1f, UR4 ;  /* 0x0000001f3f057899 */ /* 0x000fe20008011404 */
[--C-:B------:R-:W-:Y:S02]  /*0500*/  IADD3 R224, P1, P0, R224, UR4, R14.reuse ;  /* 0x00000004e0e07c10 */ /* 0x100fe4000f83e00e */
[----:B------:R-:W-:-:S04]  /*0510*/  SHF.R.S32.HI R0, RZ, 0x1f, R14 ;  /* 0x0000001fff007819 */ /* 0x000fc8000001140e */
[----:B------:R-:W-:-:S05]  /*0520*/  IADD3.X R121, R121, UR5, R0, P1, P0 ;  /* 0x0000000579797c10 */ /* 0x000fca0008fe0400 */
[----:B------:R-:W-:Y:S05]  /*0530*/  @!P2 BRA `(.L_x_907) ;  /* 0x00000000001ca947 */ /* 0x000fea0003800000 */
[----:B------:R-:W-:-:S13]  /*0540*/  PLOP3.LUT P0, PT, PT, PT, UP3, 0x80, 0x0 ;  /* 0x000000000000781c */ /* 0x000fda0003f0f038 */
[----:B------:R-:W2:Y:S04]  /*0550*/  @P0 LDG.E R0, desc[UR16][R2.64+0x4] ;  /* 0x0000041002000981 */ /* 0x000ea8000c1e1900 */
[----:B------:R-:W3:Y:S01]  /*0560*/  @!P0 LDG.E R2, desc[UR16][R2.64] ;  /* 0x0000001002028981 */ /* 0x000ee2000c1e1900 */
[----:B--2---:R-:W-:-:S13]  /*0570*/  @P0 R2UR UR8, R0 ;  /* 0x00000000000802ca */ /* 0x004fda00000e0000 */
[----:B------:R-:W-:-:S07]  /*0580*/  @UP3 UIADD3 UR8, UR8, -UR6, URZ ;  /* 0x8000000608083290 */ /* 0x000fce000fffe03f */
[----:B---3--:R-:W-:Y:S01]  /*0590*/  @!P0 R2UR UR8, R2 ;  /* 0x00000000020882ca */ /* 0x008fe200000e0000 */
[----:B------:R-:W-:-:S14]  /*05a0*/  BRA `(.L_x_908) ;  /* 0x0000000000047947 */ /* 0x000fdc0003800000 */
.L_x_907:
[----:B------:R-:W-:-:S05]  /*05b0*/  ULDC UR8, c[0x0][0x2c8] ;  /* 0x0000b20000087ab9 */ /* 0x000fca0000000800 */
.L_x_908:
        /* <DEDUP_REMOVED lines=35> */
[----:B------:R-:W-:Y:S05]  /*07f0*/  @!P0 BRA `(.L_x_909) ;  /* 0x00000160000c8947 */ /* 0x000fea0003800000 */
[----:B------:R-:W1:Y:S01]  /*0800*/  LDC R0, c[0x0][0x278] ;  /* 0x00009e00ff007b82 */ /* 0x000e620000000800 */
[----:B------:R-:W2:Y:S01]  /*0810*/  S2R R4, SR_CTAID.Z ;  /* 0x0000000000047919 */ /* 0x000ea20000002700 */
[----:B------:R-:W-:Y:S02]  /*0820*/  UISETP.NE.AND UP1, UPT, UR13, -0x1, UPT ;  /* 0xffffffff0d00788c */ /* 0x000fe4000bf25270 */
[----:B------:R-:W-:Y:S01]  /*0830*/  UISETP.NE.AND UP0, UPT, UR6, -0x1, UPT ;  /* 0xffffffff0600788c */ /* 0x000fe2000bf05270 */
[----:B------:R-:W3:Y:S01]  /*0840*/  S2R R126, SR_CTAID.X ;  /* 0x00000000007e7919 */ /* 0x000ee20000002500 */
[----:B------:R-:W-:-:S04]  /*0850*/  UIADD3 UR12, -UR18, UR20, URZ ;  /* 0x00000014120c7290 */ /* 0x000fc8000fffe13f */
[----:B------:R-:W-:-:S03]  /*0860*/  PLOP3.LUT P1, PT, PT, PT, UP0, 0x80, 0x0 ;  /* 0x000000000000781c */ /* 0x000fc60003f2f008 */
[----:B------:R-:W-:Y:S01]  /*0870*/  @UP1 ULDC.64 UR4, c[0x0][0x240] ;  /* 0x0000900000041ab9 */ /* 0x000fe20000000a00 */
[----:B------:R-:W-:Y:S02]  /*0880*/  @!UP1 USHF.R.S32.HI UR11, URZ, 0x1f, UR25 ;  /* 0x0000001f3f0b9899 */ /* 0x000fe40008011419 */
[----:B------:R-:W-:Y:S02]  /*0890*/  @UP1 UIMAD.WIDE.U32 UR30, UR13, UR4, URZ ;  /* 0x000000040d1e12a5 */ /* 0x000fe4000f8e003f */
[----:B------:R-:W-:Y:S02]  /*08a0*/  @UP0 UIADD3 UR7, UR10, UR6, URZ ;  /* 0x000000060a070290 */ /* 0x000fe4000fffe03f */
[----:B------:R-:W-:Y:S01]  /*08b0*/  @UP1 UIMAD UR27, UR13, UR5, UR31 ;  /* 0x000000050d1b12a4 */ /* 0x000fe2000f8e021f */
[----:B------:R-:W-:Y:S02]  /*08c0*/  @UP0 ULDC.64 UR8, c[0x0][0x248] ;  /* 0x0000920000080ab9 */ /* 0x000fe40000000a00 */
[----:B------:R-:W-:Y:S01]  /*08d0*/  @!UP1 ULDC.64 UR4, c[0x0][0x228] ;  /* 0x00008a0000049ab9 */ /* 0x000fe20000000a00 */
[----:B-1----:R-:W-:Y:S01]  /*08e0*/  IABS R2, R0 ;  /* 0x0000000000027213 */ /* 0x002fe20000000000 */
[----:B------:R-:W-:-:S02]  /*08f0*/  @!UP1 UIMAD.WIDE.U32 UR32, UR25, UR4, URZ ;  /* 0x00000004192092a5 */ /* 0x000fc4000f8e003f */
[----:B------:R-:W-:Y:S01]  /*0900*/  @!UP1 UIMAD UR4, UR11, UR4, URZ ;  /* 0x000000040b0492a4 */ /* 0x000fe2000f8e023f */
[----:B------:R-:W1:Y:S01]  /*0910*/  I2F.RP R6, R2 ;  /* 0x0000000200067306 */ /* 0x000e620000209400 */
[----:B------:R-:W-:Y:S02]  /*0920*/  @UP0 UIMAD.WIDE.U32 UR22, UR7, UR8, URZ ;  /* 0x00000008071602a5 */ /* 0x000fe4000f8e003f */
[----:B------:R-:W-:Y:S01]  /*0930*/  @UP0 UIMAD UR7, UR7, UR9, URZ ;  /* 0x00000009070702a4 */ /* 0x000fe2000f8e023f */
[----:B--2---:R-:W-:Y:S01]  /*0940*/  IABS R4, R4 ;  /* 0x0000000400047213 */ /* 0x004fe20000000000 */
[----:B------:R-:W-:Y:S02]  /*0950*/  @!UP1 UIMAD UR4, UR25, UR5, UR4 ;  /* 0x00000005190492a4 */ /* 0x000fe4000f8e0204 */
[----:B------:R-:W-:Y:S02]  /*0960*/  @UP0 UIADD3 UR5, UR23, UR7, URZ ;  /* 0x0000000717050290 */ /* 0x000fe4000fffe03f */
[----:B------:R-:W-:Y:S01]  /*0970*/  @!UP1 UIADD3 UR27, UR33, UR4, URZ ;  /* 0x00000004211b9290 */ /* 0x000fe2000fffe03f */
[----:B------:R-:W-:Y:S01]  /*0980*/  @!UP1 UMOV UR30, UR32 ;  /* 0x00000020001e9c82 */ /* 0x000fe20008000000 */
[----:B-1----:R-:W1:Y:S02]  /*0990*/  MUFU.RCP R6, R6 ;  /* 0x0000000600067308 */ /* 0x002e640000001000 */
[----:B-1----:R-:W-:-:S06]  /*09a0*/  VIADD R6, R6, 0xffffffe ;  /* 0x0ffffffe06067836 */ /* 0x002fcc0000000000 */
[----:B------:R-:W1:Y:S02]  /*09b0*/  F2I.FTZ.U32.TRUNC.NTZ R7, R6 ;  /* 0x0000000600077305 */ /* 0x000e64000021f000 */
[----:B-1----:R-:W-:Y:S01]  /*09c0*/  IMAD.MOV R3, RZ, RZ, -R7 ;  /* 0x000000ffff037224 */ /* 0x002fe200078e0a07 */
[----:B------:R-:W-:-:S03]  /*09d0*/  MOV R6, RZ ;  /* 0x000000ff00067202 */ /* 0x000fc60000000f00 */
[----:B------:R-:W-:Y:S01]  /*09e0*/  IMAD R234, R3, R2, RZ ;  /* 0x0000000203ea7224 */ /* 0x000fe200078e02ff */
[----:B------:R-:W-:-:S03]  /*09f0*/  LEA.HI R3, R10, R127, RZ, 0x3 ;  /* 0x0000007f0a037211 */ /* 0x000fc600078f18ff */
[----:B------:R-:W-:Y:S01]  /*0a00*/  IMAD.HI.U32 R234, R7, R234, R6 ;  /* 0x000000ea07ea7227 */ /* 0x000fe200078e0006 */
[----:B------:R-:W-:Y:S02]  /*0a10*/  SHF.R.S32.HI R20, RZ, 0x3, R3 ;  /* 0x00000003ff147819 */ /* 0x000fe40000011403 */
[----:B------:R-:W-:-:S03]  /*0a20*/  LOP3.LUT R8, R3, 0xfffffff8, RZ, 0xc0, !PT ;  /* 0xfffffff803087812 */ /* 0x000fc600078ec0ff */
[----:B------:R-:W-:Y:S02]  /*0a30*/  VIADD R5, R20, 0x40 ;  /* 0x0000004014057836 */ /* 0x000fe40000000000 */
[----:B------:R-:W-:-:S03]  /*0a40*/  IMAD.HI.U32 R234, R234, R4, RZ ;  /* 0x00000004eaea7227 */ /* 0x000fc600078e00ff */
[----:B------:R-:W-:Y:S01]  /*0a50*/  ISETP.GE.AND P4, PT, R5, UR12, PT ;  /* 0x0000000c05007c0c */ /* 0x000fe2000bf86270 */
[C---:B------:R-:W-:Y:S01]  /*0a60*/  VIADD R6, R20.reuse, 0x50 ;  /* 0x0000005014067836 */ /* 0x040fe20000000000 */
[----:B------:R-:W-:Y:S01]  /*0a70*/  IADD3 R5, R20, 0x60, RZ ;  /* 0x0000006014057810 */ /* 0x000fe20007ffe0ff */
[----:B------:R-:W-:-:S03]  /*0a80*/  IMAD.MOV R7, RZ, RZ, -R234 ;  /* 0x000000ffff077224 */ /* 0x000fc600078e0aea */
[----:B------:R-:W-:Y:S01]  /*0a90*/  ISETP.GE.AND P3, PT, R6, UR12, PT ;  /* 0x0000000c06007c0c */ /* 0x000fe2000bf66270 */
[----:B------:R-:W-:Y:S01]  /*0aa0*/  IMAD R7, R2, R7, R4 ;  /* 0x0000000702077224 */ /* 0x000fe200078e0204 */
[----:B------:R-:W-:Y:S02]  /*0ab0*/  ISETP.GE.AND P2, PT, R5, UR12, PT ;  /* 0x0000000c05007c0c */ /* 0x000fe4000bf46270 */
[----:B------:R-:W-:Y:S01]  /*0ac0*/  SHF.L.U32 R6, R20, 0x6, RZ ;  /* 0x0000000614067819 */ /* 0x000fe200000006ff */
[----:B---3--:R-:W-:Y:S10]  /*0ad0*/  @P1 BRA `(.L_x_910) ;  /* 0x0000000000301947 */ /* 0x008ff40003800000 */
        /* <DEDUP_REMOVED lines=11> */
[----:B------:R-:W-:-:S12]  /*0b90*/  UIADD3 UR5, UR23, UR5, URZ ;  /* 0x0000000517057290 */ /* 0x000fd8000fffe03f */
.L_x_910:
[----:B------:R-:W-:Y:S01]  /*0ba0*/  @UP0 UIADD3 UR21, UR10, UR6, URZ ;  /* 0x000000060a150290 */ /* 0x000fe2000fffe03f */
[----:B------:R-:W-:Y:S01]  /*0bb0*/  IMAD.IADD R8, R127, 0x1, -R8 ;  /* 0x000000017f087824 */ /* 0x000fe200078e0a08 */
[----:B------:R-:W-:Y:S01]  /*0bc0*/  LOP3.LUT R6, R6, 0x1c0, RZ, 0xc0, !PT ;  /* 0x000001c006067812 */ /* 0x000fe200078ec0ff */
[----:B------:R-:W-:Y:S01]  /*0bd0*/  @UP0 ULDC.64 UR6, c[0x0][0x250] ;  /* 0x0000940000060ab9 */ /* 0x000fe20000000a00 */
[----:B------:R-:W-:Y:S01]  /*0be0*/  USHF.R.S32.HI UR23, URZ, 0x1f, UR26 ;  /* 0x0000001f3f177899 */ /* 0x000fe2000801141a */
[----:B------:R-:W-:Y:S01]  /*0bf0*/  IMAD.SHL.U32 R214, R8, 0x8, RZ ;  /* 0x0000000808d67824 */ /* 0x000fe200078e00ff */
[----:B------:R-:W-:Y:S01]  /*0c00*/  @UP0 UIMAD.WIDE.U32 UR32, UR21, UR6, URZ ;  /* 0x00000006152002a5 */ /* 0x000fe2000f8e003f */
[----:B------:R-:W-:Y:S01]  /*0c10*/  SHF.R.U32.HI R4, RZ, 0x3, R6 ;  /* 0x00000003ff047819 */ /* 0x000fe20000011606 */
[----:B------:R-:W-:Y:S01]  /*0c20*/  @UP0 UIMAD UR21, UR21, UR7, URZ ;  /* 0x00000007151502a4 */ /* 0x000fe2000f8e023f */
[----:B------:R-:W-:Y:S02]  /*0c30*/  ISETP.GT.U32.AND P0, PT, R2, R7, PT ;  /* 0x000000070200720c */ /* 0x000fe40003f04070 */
[----:B------:R-:W-:Y:S01]  /*0c40*/  LOP3.LUT R6, R6, 0x38, R214, 0xf8, !PT ;  /* 0x0000003806067812 */ /* 0x000fe200078ef8d6 */
        /* <DEDUP_REMOVED lines=16> */
.L_x_911:
[----:B------:R-:W-:Y:S01]  /*0d50*/  @!P0 IMAD.IADD R7, R7, 0x1, -R2 ;  /* 0x0000000107078824 */ /* 0x000fe200078e0a02 */
[----:B------:R-:W1:Y:S01]  /*0d60*/  S2UR UR31, SR_CgaCtaId ;  /* 0x00000000001f79c3 */ /* 0x000e620000008800 */
[----:B------:R-:W-:Y:S01]  /*0d70*/  @!P0 VIADD R234, R234, 0x1 ;  /* 0x00000001eaea8836 */ /* 0x000fe20000000000 */
[----:B------:R-:W-:Y:S01]  /*0d80*/  ULDC.64 UR10, c[0x0][0x258] ;  /* 0x00009600000a7ab9 */ /* 0x000fe20000000a00 */
[----:B------:R-:W-:Y:S01]  /*0d90*/  VIADD R3, R20, 0x70 ;  /* 0x0000007014037836 */ /* 0x000fe20000000000 */
[----:B------:R-:W-:Y:S01]  /*0da0*/  ISETP.GE.U32.AND P6, PT, R7, R2, PT ;  /* 0x000000020700720c */ /* 0x000fe20003fc6070 */
[----:B------:R-:W-:Y:S01]  /*0db0*/  UIMAD UR4, UR23, UR10, URZ ;  /* 0x0000000a170472a4 */ /* 0x000fe2000f8e023f */
[----:B------:R-:W-:Y:S01]  /*0dc0*/  LOP3.LUT R2, R0, UR26, RZ, 0x3c, !PT ;  /* 0x0000001a00027c12 */ /* 0x000fe2000f8e3cff */
[----:B------:R-:W-:Y:S01]  /*0dd0*/  VIADD R13, R20, 0x10 ;  /* 0x00000010140d7836 */ /* 0x000fe20000000000 */
[----:B------:R-:W-:Y:S01]  /*0de0*/  SHF.R.S32.HI R215, RZ, 0x1f, R214 ;  /* 0x0000001fffd77819 */ /* 0x000fe200000114d6 */
[----:B------:R-:W-:Y:S01]  /*0df0*/  UIMAD UR11, UR26, UR11, UR4 ;  /* 0x0000000b1a0b72a4 */ /* 0x000fe2000f8e0204 */
[----:B------:R-:W-:Y:S01]  /*0e00*/  ISETP.GE.AND P5, PT, R2, RZ, PT ;  /* 0x000000ff0200720c */ /* 0x000fe20003fa6270 */
[----:B------:R-:W-:Y:S01]  /*0e10*/  BSSY B0, `(.L_x_912) ;  /* 0x0000026000007945 */ /* 0x000fe20003800000 */
[----:B------:R-:W-:Y:S01]  /*0e20*/  IADD3 R2, P0, R214, UR30, RZ ;  /* 0x0000001ed6027c10 */ /* 0x000fe2000ff1e0ff */
[----:B------:R-:W-:Y:S01]  /*0e30*/  UMOV UR4, 0x400 ;  /* 0x0000040000047882 */ /* 0x000fe20000000000 */
[----:B------:R-:W-:Y:S01]  /*0e40*/  LEA.HI R5, R10, R127, RZ, 0x6 ;  /* 0x0000007f0a057211 */ /* 0x000fe200078f30ff */
[----:B------:R-:W-:Y:S01]  /*0e50*/  VIADD R12, R20, 0x20 ;  /* 0x00000020140c7836 */ /* 0x000fe20000000000 */
[----:B------:R-:W-:Y:S01]  /*0e60*/  ISETP.GE.AND P1, PT, R3, UR12, PT ;  /* 0x0000000c03007c0c */ /* 0x000fe2000bf26270 */
[----:B------:R-:W-:Y:S01]  /*0e70*/  @P6 VIADD R234, R234, 0x1 ;  /* 0x00000001eaea6836 */ /* 0x000fe20000000000 */
[----:B------:R-:W-:Y:S01]  /*0e80*/  ISETP.GE.AND P6, PT, R20, UR12, PT ;  /* 0x0000000c14007c0c */ /* 0x000fe2000bfc6270 */
[----:B------:R-:W-:Y:S01]  /*0e90*/  IMAD.SHL.U32 R5, R5, 0x8, RZ ;  /* 0x0000000805057824 */ /* 0x000fe200078e00ff */
[----:B------:R-:W-:Y:S01]  /*0ea0*/  LOP3.LUT R4, R6, R4, RZ, 0x3c, !PT ;  /* 0x0000000406047212 */ /* 0x000fe200078e3cff */
[----:B------:R-:W-:Y:S01]  /*0eb0*/  IMAD.U32 R6, RZ, RZ, UR10 ;  /* 0x0000000aff067e24 */ /* 0x000fe2000f8e00ff */
[----:B------:R-:W-:Y:S01]  /*0ec0*/  IADD3.X R3, R215, UR27, RZ, P0, !PT ;  /* 0x0000001bd7037c10 */ /* 0x000fe200087fe4ff */
[----:B-1----:R-:W-:Y:S01]  /*0ed0*/  ULEA UR4, UR31, UR4, 0x18 ;  /* 0x000000041f047291 */ /* 0x002fe2000f8ec03f */
[----:B------:R-:W-:Y:S01]  /*0ee0*/  SHF.R.S32.HI R21, RZ, 0x1f, R20 ;  /* 0x0000001fff157819 */ /* 0x000fe20000011414 */
[----:B------:R-:W-:Y:S01]  /*0ef0*/  IMAD.WIDE.U32 R6, R6, UR26, R2 ;  /* 0x0000001a06067c25 */ /* 0x000fe2000f8e0002 */
[----:B------:R-:W-:-:S02]  /*0f00*/  LOP3.LUT R208, R4, 0xfffffe00, R5, 0xf8, !PT ;  /* 0xfffffe0004d07812 */ /* 0x000fc400078ef805 */
[----:B------:R-:W-:Y:S01]  /*0f10*/  ISETP.GE.AND P0, PT, R13, UR12, PT ;  /* 0x0000000c0d007c0c */ /* 0x000fe2000bf06270 */
[----:B------:R-:W-:Y:S01]  /*0f20*/  VIADD R17, R7, UR11 ;  /* 0x0000000b07117c36 */ /* 0x000fe20008000000 */
[----:B------:R-:W-:Y:S01]  /*0f30*/  LEA R208, R208, UR4, 0x1 ;  /* 0x00000004d0d07c11 */ /* 0x000fe2000f8e08ff */
[----:B------:R-:W-:Y:S01]  /*0f40*/  IMAD.WIDE R218, R126, 0x80, R20 ;  /* 0x000000807eda7825 */ /* 0x000fe200078e0214 */
[----:B------:R-:W-:Y:S09]  /*0f50*/  @P6 BRA `(.L_x_913) ;  /* 0x0000000000446947 */ /* 0x000ff20003800000 */
        /* <DEDUP_REMOVED lines=17> */
.L_x_913:
[----:B------:R-:W-:Y:S05]  /*1070*/  BSYNC B0 ;  /* 0x0000000000007941 */ /* 0x000fea0003800000 */
.L_x_912:
        /* <DEDUP_REMOVED lines=17> */
[----:B--2---:R-:W-:Y:S02]  /*1190*/  LEA R18, P0, R4, UR10, 0x1 ;  /* 0x0000000a04127c11 */ /* 0x004fe4000f8008ff */
[----:B------:R-:W-:-:S04]  /*11a0*/  IADD3 R2, R5, R2, RZ ;  /* 0x0000000205027210 */ /* 0x000fc80007ffe0ff */
[----:B------:R-:W-:-:S05]  /*11b0*/  LEA.HI.X R19, R4, UR11, R2, 0x1, P0 ;  /* 0x0000000b04137c11 */ /* 0x000fca00080f0c02 */
[----:B------:R-:W-:Y:S01]  /*11c0*/  @!PT LDS RZ, [RZ] ;  /* 0x00000000fffff984 */ /* 0x000fe20000000800 */
[----:B------:R-:W-:Y:S01]  /*11d0*/  @!PT LDS RZ, [RZ] ;  /* 0x00000000fffff984 */ /* 0x000fe20000000800 */
[----:B------:R-:W-:Y:S01]  /*11e0*/  @!PT LDS RZ, [RZ] ;  /* 0x00000000fffff984 */ /* 0x000fe20000000800 */
[----:B------:R4:W-:Y:S02]  /*11f0*/  LDGSTS.E.BYPASS.LTC128B.128 [R208+0x800], desc[UR16][R18.64] ;  /* 0x0080000012d07fae */ /* 0x0009e4000b901d50 */
.L_x_915:
[----:B------:R-:W-:Y:S05]  /*1200*/  BSYNC B0 ;  /* 0x0000000000007941 */ /* 0x000fea0003800000 */
.L_x_914:
[----:B------:R-:W-:Y:S01]  /*1210*/  BSSY B0, `(.L_x_916) ;  /* 0x0000017000007945 */ /* 0x000fe20003800000 */
[----:B------:R-:W-:-:S03]  /*1220*/  ISETP.GE.AND P0, PT, R11, UR12, PT ;  /* 0x0000000c0b007c0c */ /* 0x000fc6000bf06270 */
[----:B------:R-:W-:Y:S10]  /*1230*/  @P6 BRA `(.L_x_917) ;  /* 0x0000000000506947 */ /* 0x000ff40003800000 */
        /* <DEDUP_REMOVED lines=13> */
[----:B--2-4-:R-:W-:Y:S02]  /*1310*/  LEA R18, P6, R4, UR10, 0x1 ;  /* 0x0000000a04127c11 */ /* 0x014fe4000f8c08ff */
[----:B------:R-:W-:-:S04]  /*1320*/  IADD3 R2, R5, R2, RZ ;  /* 0x0000000205027210 */ /* 0x000fc80007ffe0ff */
[----:B------:R-:W-:-:S05]  /*1330*/  LEA.HI.X R19, R4, UR11, R2, 0x1, P6 ;  /* 0x0000000b04137c11 */ /* 0x000fca000b0f0c02 */
[----:B------:R-:W-:Y:S01]  /*1340*/  @!PT LDS RZ, [RZ] ;  /* 0x00000000fffff984 */ /* 0x000fe20000000800 */
[----:B------:R-:W-:Y:S01]  /*1350*/  @!PT LDS RZ, [RZ] ;  /* 0x00000000fffff984 */ /* 0x000fe20000000800 */
[----:B------:R-:W-:Y:S01]  /*1360*/  @!PT LDS RZ, [RZ] ;  /* 0x00000000fffff984 */ /* 0x000fe20000000800 */
[----:B------:R2:W-:Y:S02]  /*1370*/  LDGSTS.E.BYPASS.LTC128B.128 [R208+0x1000], desc[UR16][R18.64] ;  /* 0x0100000012d07fae */ /* 0x0005e4000b901d50 */
.L_x_917:
[----:B------:R-:W-:Y:S05]  /*1380*/  BSYNC B0 ;  /* 0x0000000000007941 */ /* 0x000fea0003800000 */
.L_x_916:
[----:B------:R-:W-:Y:S01]  /*1390*/  LEA.HI R10, R10, R127, RZ, 0x4 ;  /* 0x0000007f0a0a7211 */ /* 0x000fe200078f20ff */
[----:B------:R-:W-:Y:S01]  /*13a0*/  BSSY B0, `(.L_x_918) ;  /* 0x0000018000007945 */ /* 0x000fe20003800000 */
[----:B------:R-:W-:Y:S02]  /*13b0*/  ISETP.NE.AND P6, PT, R0, RZ, PT ;  /* 0x000000ff0000720c */ /* 0x000fe40003fc5270 */
        /* <DEDUP_REMOVED lines=8> */
[----:B--2-4-:R-:W-:Y:S01]  /*1440*/  MOV R19, R17 ;  /* 0x0000001100137202 */ /* 0x014fe20000000f00 */
        /* <DEDUP_REMOVED lines=13> */
.L_x_919:
[----:B------:R-:W-:Y:S05]  /*1520*/  BSYNC B0 ;  /* 0x0000000000007941 */ /* 0x000fea0003800000 */
.L_x_918:
        /* <DEDUP_REMOVED lines=22> */
.L_x_921:
[----:B------:R-:W-:Y:S05]  /*1690*/  BSYNC B0 ;  /* 0x0000000000007941 */ /* 0x000fea0003800000 */
.L_x_920:
        /* <DEDUP_REMOVED lines=22> */
.L_x_923:
[----:B------:R-:W-:Y:S05]  /*1800*/  BSYNC B0 ;  /* 0x0000000000007941 */ /* 0x000fea0003800000 */
.L_x_922:
        /* <DEDUP_REMOVED lines=22> */
.L_x_925:
[----:B------:R-:W-:Y:S05]  /*1970*/  BSYNC B0 ;  /* 0x0000000000007941 */ /* 0x000fea0003800000 */
.L_x_924:
        /* <DEDUP_REMOVED lines=21> */
.L_x_927:
[----:B------:R-:W-:Y:S05]  /*1ad0*/  BSYNC B0 ;  /* 0x0000000000007941 */ /* 0x000fea0003800000 */
.L_x_926:
[C---:B------:R-:W-:Y:S01]  /*1ae0*/  IMAD R3, R21.reuse, UR8, RZ ;  /* 0x0000000815037c24 */ /* 0x040fe2000f8e02ff */
[----:B------:R-:W-:Y:S01]  /*1af0*/  ULDC.64 UR10, c[0x0][0x260] ;  /* 0x00009800000a7ab9 */ /* 0x000fe20000000a00 */
[C---:B------:R-:W-:Y:S01]  /*1b00*/  IMAD.WIDE.U32 R6, R20.reuse, UR8, R214 ;  /* 0x0000000814067c25 */ /* 0x040fe2000f8e00d6 */
[----:B------:R-:W-:Y:S01]  /*1b10*/  USHF.L.U32 UR27, UR8, 0x6, URZ ;  /* 0x00000006081b7899 */ /* 0x000fe2000800063f */
[----:B------:R-:W-:Y:S02]  /*1b20*/  BSSY B0, `(.L_x_928) ;  /* 0x0000038000007945 */ /* 0x000fe40003800000 */
        /* <DEDUP_REMOVED lines=8> */
[----:B------:R-:W-:Y:S01]  /*1bb0*/  UIADD3 UR22, UR14, -0x1, URZ ;  /* 0xffffffff0e167890 */ /* 0x000fe2000fffe03f */
[----:B------:R-:W-:Y:S01]  /*1bc0*/  MOV R120, UR27 ;  /* 0x0000001b00787c02 */ /* 0x000fe20008000f00 */
[----:B------:R-:W-:Y:S01]  /*1bd0*/  IMAD R0, R20, UR7, R0 ;  /* 0x0000000714007c24 */ /* 0x000fe2000f8e0200 */
[----:B------:R-:W-:Y:S01]  /*1be0*/  IADD3 R6, P0, R6, UR24, RZ ;  /* 0x0000001806067c10 */ /* 0x000fe2000ff1e0ff */
[----:B------:R-:W-:Y:S01]  /*1bf0*/  IMAD.IADD R2, R127, 0x1, -R4 ;  /* 0x000000017f027824 */ /* 0x000fe200078e0a04 */
[----:B------:R-:W-:Y:S01]  /*1c00*/  USHF.L.U64.HI UR24, UR8, 0x6, UR9 ;  /* 0x0000000608187899 */ /* 0x000fe20008010209 */
[----:B------:R-:W-:Y:S01]  /*1c10*/  IMAD R212, R236, UR10, RZ ;  /* 0x0000000aecd47c24 */ /* 0x000fe2000f8e02ff */
[----:B------:R-:W-:Y:S01]  /*1c20*/  IADD3.X R7, R7, UR21, R0, P0, !PT ;  /* 0x0000001507077c10 */ /* 0x000fe200087fe400 */
[----:B------:R-:W-:Y:S01]  /*1c30*/  UIMAD UR21, UR22, -0x40, UR19 ;  /* 0xffffffc0161578a4 */ /* 0x000fe2000f8e0213 */
[----:B------:R-:W-:Y:S01]  /*1c40*/  SHF.R.S32.HI R4, RZ, 0x1f, R2 ;  /* 0x0000001fff047819 */ /* 0x000fe20000011402 */
[C---:B------:R-:W-:Y:S01]  /*1c50*/  IMAD R212, R234.reuse, UR11, R212 ;  /* 0x0000000bead47c24 */ /* 0x040fe2000f8e02d4 */
[----:B------:R-:W-:Y:S01]  /*1c60*/  USHF.R.S32.HI UR34, URZ, 0x1f, UR22 ;  /* 0x0000001f3f227899 */ /* 0x000fe20008011416 */
[----:B------:R-:W-:Y:S01]  /*1c70*/  IMAD.WIDE.U32 R210, R234, UR10, R210 ;  /* 0x0000000aead27c25 */ /* 0x000fe2000f8e00d2 */
[----:B------:R-:W-:Y:S01]  /*1c80*/  LEA.HI R4, R4, R2, RZ, 0x3 ;  /* 0x0000000204047211 */ /* 0x000fe200078f18ff */
[----:B------:R-:W-:Y:S01]  /*1c90*/  UIMAD UR5, UR24, UR22, URZ ;  /* 0x00000016180572a4 */ /* 0x000fe2000f8e023f */
[----:B------:R-:W-:Y:S01]  /*1ca0*/  ISETP.GE.AND P5, PT, R20, UR21, PT ;  /* 0x0000001514007c0c */ /* 0x000fe2000bfa6270 */
[----:B------:R-:W-:Y:S01]  /*1cb0*/  IMAD.IADD R213, R211, 0x1, R212 ;  /* 0x00000001d3d57824 */ /* 0x000fe200078e02d4 */
[----:B------:R-:W-:Y:S01]  /*1cc0*/  LOP3.LUT R5, R4, 0xfffffff8, RZ, 0xc0, !PT ;  /* 0xfffffff804057812 */ /* 0x000fe200078ec0ff */
[----:B------:R-:W-:Y:S01]  /*1cd0*/  IMAD.MOV.U32 R212, RZ, RZ, R210 ;  /* 0x000000ffffd47224 */ /* 0x000fe200078e00d2 */
[----:B------:R-:W-:Y:S01]  /*1ce0*/  ULDC.64 UR10, c[0x0][0x268] ;  /* 0x00009a00000a7ab9 */ /* 0x000fe20000000a00 */
[----:B------:R-:W-:Y:S01]  /*1cf0*/  ISETP.GE.AND P4, PT, R13, UR21, PT ;  /* 0x000000150d007c0c */ /* 0x000fe2000bf86270 */
[----:B------:R-:W-:Y:S01]  /*1d00*/  UIMAD UR5, UR34, UR27, UR5 ;  /* 0x0000001b220572a4 */ /* 0x000fe2000f8e0205 */
[----:B------:R-:W-:Y:S01]  /*1d10*/  IADD3 R5, R2, -R5, RZ ;  /* 0x8000000502057210 */ /* 0x000fe20007ffe0ff */
[----:B------:R-:W-:Y:S01]  /*1d20*/  IMAD R236, R236, UR10, RZ ;  /* 0x0000000aecec7c24 */ /* 0x000fe2000f8e02ff */
[----:B------:R-:W-:Y:S01]  /*1d30*/  ISETP.GE.AND P3, PT, R12, UR21, PT ;  /* 0x000000150c007c0c */ /* 0x000fe2000bf66270 */
[----:B-1----:R-:W-:Y:S01]  /*1d40*/  IMAD.WIDE.U32 R16, R120, UR22, R212 ;  /* 0x0000001678107c25 */ /* 0x002fe2000f8e00d4 */
[----:B------:R-:W-:-:S02]  /*1d50*/  ISETP.GE.AND P0, PT, R11, UR21, PT ;  /* 0x000000150b007c0c */ /* 0x000fc4000bf06270 */
[----:B------:R-:W-:Y:S01]  /*1d60*/  MOV R3, 0x20 ;  /* 0x0000002000037802 */ /* 0x000fe20000000f00 */
[----:B------:R-:W-:Y:S01]  /*1d70*/  IMAD.MOV.U32 R0, RZ, RZ, 0x10 ;  /* 0x00000010ff007424 */ /* 0x000fe200078e00ff */
[----:B------:R-:W-:Y:S01]  /*1d80*/  R2P PR, R5, 0x6 ;  /* 0x0000000605007804 */ /* 0x000fe20000000000 */
[C---:B------:R-:W-:Y:S01]  /*1d90*/  IMAD R236, R234.reuse, UR11, R236 ;  /* 0x0000000beaec7c24 */ /* 0x040fe2000f8e02ec */
[----:B--2-4-:R-:W-:Y:S01]  /*1da0*/  IADD3 R19, R17, UR5, RZ ;  /* 0x0000000511137c10 */ /* 0x014fe2000fffe0ff */
[----:B------:R-:W-:Y:S02]  /*1db0*/  IMAD.WIDE.U32 R234, R234, UR10, R6 ;  /* 0x0000000aeaea7c25 */ /* 0x000fe4000f8e0006 */
[----:B------:R-:W-:Y:S02]  /*1dc0*/  SEL R0, R0, 0xfffffff0, !P1 ;  /* 0xfffffff000007807 */ /* 0x000fe40004800000 */
[----:B------:R-:W-:Y:S01]  /*1dd0*/  SEL R2, R3, 0xffffffe0, !P2 ;  /* 0xffffffe003027807 */ /* 0x000fe20005000000 */
        /* <DEDUP_REMOVED lines=12> */
.L_x_929:
[----:B------:R-:W-:Y:S05]  /*1ea0*/  BSYNC B0 ;  /* 0x0000000000007941 */ /* 0x000fea0003800000 */
.L_x_928:
[----:B------:R-:W-:Y:S01]  /*1eb0*/  USHF.L.U64.HI UR32, UR8, 0x4, UR9 ;  /* 0x0000000408207899 */ /* 0x000fe20008010209 */
[----:B------:R-:W-:Y:S01]  /*1ec0*/  BSSY B0, `(.L_x_930) ;  /* 0x0000010000007945 */ /* 0x000fe20003800000 */
[----:B------:R-:W-:-:S03]  /*1ed0*/  USHF.L.U32 UR33, UR8, 0x4, URZ ;  /* 0x0000000408217899 */ /* 0x000fc6000800063f */
[----:B------:R-:W-:Y:S09]  /*1ee0*/  @P4 BRA `(.L_x_931) ;  /* 0x0000000000344947 */ /* 0x000ff20003800000 */
[----:B------:R-:W-:Y:S02]  /*1ef0*/  ULDC UR5, c[0x0][0x2d0] ;  /* 0x0000b40000057ab9 */ /* 0x000fe40000000800 */
[----:B------:R-:W-:-:S13]  /*1f00*/  ISETP.GE.AND P1, PT, R214, UR5, PT ;  /* 0x00000005d6007c0c */ /* 0x000fda000bf26270 */
[----:B------:R4:W-:Y:S01]  /*1f10*/  @P1 STS.128 [R208+0x4800], RZ ;  /* 0x004800ffd0001388 */ /* 0x0009e20000000c00 */
[----:B------:R-:W-:Y:S05]  /*1f20*/  @P1 BRA `(.L_x_931) ;  /* 0x0000000000241947 */ /* 0x000fea0003800000 */
[----:B--2---:R-:W-:Y:S01]  /*1f30*/  IADD3 R7, P1, R16, UR33, RZ ;  /* 0x0000002110077c10 */ /* 0x004fe2000ff3e0ff */
        /* <DEDUP_REMOVED lines=8> */
.L_x_931:
[----:B------:R-:W-:Y:S05]  /*1fc0*/  BSYNC B0 ;  /* 0x0000000000007941 */ /* 0x000fea0003800000 */
.L_x_930:
        /* <DEDUP_REMOVED lines=8> */
[----:B--2---:R-:W-:Y:S02]  /*2050*/  IMAD.U32 R7, RZ, RZ, UR8 ;  /* 0x00000008ff077e24 */ /* 0x004fe4000f8e00ff */
        /* <DEDUP_REMOVED lines=9> */
.L_x_933:
[----:B------:R-:W-:Y:S05]  /*20f0*/  BSYNC B0 ;  /* 0x0000000000007941 */ /* 0x000fea0003800000 */
.L_x_932:
[----:B------:R-:W-:Y:S04]  /*2100*/  BSSY B0, `(.L_x_934) ;  /* 0x0000012000007945 */ /* 0x000fe80003800000 */
[----:B------:R-:W-:Y:S05]  /*2110*/  @P0 BRA `(.L_x_935) ;  /* 0x0000000000400947 */ /* 0x000fea0003800000 */
[----:B------:R-:W-:Y:S02]  /*2120*/  ULDC UR5, c[0x0][0x2d0] ;  /* 0x0000b40000057ab9 */ /* 0x000fe40000000800 */
[----:B------:R-:W-:-:S13]  /*2130*/  ISETP.GE.AND P0, PT, R214, UR5, PT ;  /* 0x00000005d6007c0c */ /* 0x000fda000bf06270 */
[----:B------:R1:W-:Y:S01]  /*2140*/  @P0 STS.128 [R208+0x5800], RZ ;  /* 0x005800ffd0000388 */ /* 0x0003e20000000c00 */
[----:B------:R-:W-:Y:S05]  /*2150*/  @P0 BRA `(.L_x_935) ;  /* 0x0000000000300947 */ /* 0x000fea0003800000 */
[----:B------:R-:W-:Y:S01]  /*2160*/  MOV R18, R16 ;  /* 0x0000001000127202 */ /* 0x000fe20000000f00 */
[----:B--2---:R-:W-:Y:S01]  /*2170*/  IMAD.U32 R6, RZ, RZ, UR8 ;  /* 0x00000008ff067e24 */ /* 0x004fe2000f8e00ff */
        /* <DEDUP_REMOVED lines=10> */
.L_x_935:
[----:B------:R-:W-:Y:S05]  /*2220*/  BSYNC B0 ;  /* 0x0000000000007941 */ /* 0x000fea0003800000 */
.L_x_934:
        /* <DEDUP_REMOVED lines=11> */
[----:B------:R-:W-:-:S04]  /*22e0*/  DEPBAR.LE SB0, 0x0 ;  /* 0x000080000000791a */ /* 0x000fc80000000000 */
[----:B------:R-:W-:Y:S02]  /*22f0*/  @UP1 UIMAD UR5, UR25, UR11, UR5 ;  /* 0x0000000b190512a4 */ /* 0x000fe4000f8e0205 */
[----:B------:R-:W-:Y:S02]  /*2300*/  @UP1 ULEA UR30, UP0, UR36, UR30, 0x2 ;  /* 0x0000001e241e1291 */ /* 0x000fe4000f80103f */
[----:B------:R-:W-:-:S04]  /*2310*/  @UP1 UIADD3 UR5, UR37, UR5, URZ ;  /* 0x0000000525051290 */ /* 0x000fc8000fffe03f */
[----:B------:R-:W-:Y:S01]  /*2320*/  @UP1 ULEA.HI.X UR31, UR36, UR31, UR5, 0x2, UP0 ;  /* 0x0000001f241f1291 */ /* 0x000fe200080f1405 */
[----:B--2---:R-:W-:Y:S02]  /*2330*/  IMAD.U32 R6, RZ, RZ, UR30 ;  /* 0x0000001eff067e24 */ /* 0x004fe4000f8e00ff */
[----:B------:R-:W-:-:S03]  /*2340*/  @UP1 ULDC UR5, c[0x0][0x2e8] ;  /* 0x0000ba0000051ab9 */ /* 0x000fc60000000800 */
[----:B------:R-:W-:-:S05]  /*2350*/  IMAD.U32 R7, RZ, RZ, UR31 ;  /* 0x0000001fff077e24 */ /* 0x000fca000f8e00ff */
[----:B------:R2:W5:Y:S01]  /*2360*/  @P0 LDG.E R6, desc[UR16][R6.64] ;  /* 0x0000001006060981 */ /* 0x000562000c1e1900 */
[----:B------:R-:W-:Y:S01]  /*2370*/  SHF.R.S32.HI R199, RZ, 0x1f, R14 ;  /* 0x0000001fffc77819 */ /* 0x000fe2000001140e */
[----:B------:R-:W-:Y:S01]  /*2380*/  USHF.L.U64.HI UR23, UR6, 0x6, UR7 ;  /* 0x0000000606177899 */ /* 0x000fe20008010207 */
[----:B------:R-:W-:Y:S01]  /*2390*/  ISETP.GE.AND P4, PT, R20, UR21, PT ;  /* 0x0000001514007c0c */ /* 0x000fe2000bf86270 */
[----:B------:R-:W-:Y:S01]  /*23a0*/  BAR.SYNC.DEFER_BLOCKING 0x0 ;  /* 0x0000000000007b1d */ /* 0x000fe20000010000 */
[----:B------:R-:W-:Y:S01]  /*23b0*/  LEA.HI R199, R199, R14, RZ, 0x2 ;  /* 0x0000000ec7c77211 */ /* 0x000fe200078f10ff */
[----:B------:R-:W-:Y:S01]  /*23c0*/  IMAD.SHL.U32 R14, R8, 0x40, RZ ;  /* 0x00000040080e7824 */ /* 0x000fe200078e00ff */
[----:B------:R-:W-:Y:S01]  /*23d0*/  SHF.R.S32.HI R9, RZ, 0x4, R10 ;  /* 0x00000004ff097819 */ /* 0x000fe2000001140a */
[----:B------:R-:W-:Y:S01]  /*23e0*/  IMAD.SHL.U32 R20, R20, 0x8, RZ ;  /* 0x0000000814147824 */ /* 0x000fe200078e00ff */
[----:B------:R-:W-:Y:S01]  /*23f0*/  ISETP.GE.AND P1, PT, R11, UR21, PT ;  /* 0x000000150b007c0c */ /* 0x000fe2000bf26270 */
[----:B------:R-:W-:Y:S01]  /*2400*/  IMAD.SHL.U32 R11, R5, 0x40, RZ ;  /* 0x00000040050b7824 */ /* 0x000fe200078e00ff */
[----:B------:R-:W-:Y:S01]  /*2410*/  LEA.HI R10, R10, R9, RZ, 0x1 ;  /* 0x000000090a0a7211 */ /* 0x000fe200078f08ff */
[----:B------:R-:W-:Y:S01]  /*2420*/  IMAD.SHL.U32 R123, R4, 0x40, RZ ;  /* 0x00000040047b7824 */ /* 0x000fe200078e00ff */
[----:B------:R-:W-:Y:S01]  /*2430*/  LOP3.LUT R14, R14, 0x1c0, RZ, 0xc0, !PT ;  /* 0x000001c00e0e7812 */ /* 0x000fe200078ec0ff */
[----:B------:R-:W-:Y:S01]  /*2440*/  USHF.L.U32 UR25, UR6, 0x6, URZ ;  /* 0x0000000606197899 */ /* 0x000fe2000800063f */
[----:B------:R-:W-:Y:S01]  /*2450*/  LOP3.LUT R10, R10, 0xfffffffe, RZ, 0xc0, !PT ;  /* 0xfffffffe0a0a7812 */ /* 0x000fe200078ec0ff */
[----:B------:R-:W-:Y:S01]  /*2460*/  UIMAD UR10, UR23, UR22, URZ ;  /* 0x00000016170a72a4 */ /* 0x000fe2000f8e023f */
[----:B------:R-:W-:Y:S01]  /*2470*/  LOP3.LUT R20, R14, 0x8, R20, 0xf8, !PT ;  /* 0x000000080e147812 */ /* 0x000fe200078ef814 */
[----:B------:R-:W-:Y:S01]  /*2480*/  IMAD.IADD R237, R235, 0x1, R236 ;  /* 0x00000001ebed7824 */ /* 0x000fe200078e02ec */
[----:B------:R-:W-:Y:S01]  /*2490*/  SHF.R.U32.HI R14, RZ, 0x3, R14 ;  /* 0x00000003ff0e7819 */ /* 0x000fe2000001160e */
[----:B------:R-:W-:Y:S01]  /*24a0*/  IMAD.IADD R10, R9, 0x1, -R10 ;  /* 0x00000001090a7824 */ /* 0x000fe200078e0a0a */
[----:B------:R-:W-:Y:S01]  /*24b0*/  SHF.R.S32.HI R125, RZ, 0x5, R125 ;  /* 0x00000005ff7d7819 */ /* 0x000fe2000001147d */
[----:B------:R-:W-:Y:S01]  /*24c0*/  IMAD.MOV.U32 R236, RZ, RZ, R234 ;  /* 0x000000ffffec7224 */ /* 0x000fe200078e00ea */
[----:B------:R-:W-:Y:S01]  /*24d0*/  LOP3.LUT R14, R20, R14, RZ, 0x3c, !PT ;  /* 0x0000000e140e7212 */ /* 0x000fe200078e3cff */
[C---:B------:R-:W-:Y:S01]  /*24e0*/  IMAD.SHL.U32 R9, R10.reuse, 0x8, RZ ;  /* 0x000000080a097824 */ /* 0x040fe200078e00ff */
[----:B--2---:R-:W5:Y:S01]  /*24f0*/  @P0 MUFU.RCP R7, UR5 ;  /* 0x0000000500070d08 */ /* 0x004f620008001000 */
[----:B------:R-:W-:Y:S01]  /*2500*/  LEA R5, R125, UR18, 0x4 ;  /* 0x000000127d057c11 */ /* 0x000fe2000f8e20ff */
[----:B------:R-:W-:Y:S01]  /*2510*/  UIMAD UR10, UR34, UR25, UR10 ;  /* 0x00000019220a72a4 */ /* 0x000fe2000f8e020a */
[----:B------:R2:W-:Y:S01]  /*2520*/  @P4 STS.128 [R208+0x6000], RZ ;  /* 0x006000ffd0004388 */ /* 0x0005e20000000c00 */
[----:B------:R-:W-:Y:S01]  /*2530*/  SHF.R.S32.HI R199, RZ, 0x2, R199 ;  /* 0x00000002ffc77819 */ /* 0x000fe200000114c7 */
[----:B------:R-:W-:Y:S01]  /*2540*/  IMAD R197, R10, 0x200, R14 ;  /* 0x000002000ac57824 */ /* 0x000fe200078e020e */
[----:B------:R-:W-:Y:S01]  /*2550*/  LOP3.LUT R11, R11, 0x1c0, RZ, 0xc0, !PT ;  /* 0x000001c00b0b7812 */ /* 0x000fe200078ec0ff */
[----:B------:R-:W-:Y:S01]  /*2560*/  IMAD.U32 R10, RZ, RZ, UR22 ;  /* 0x00000016ff0a7e24 */ /* 0x000fe2000f8e00ff */
[----:B------:R-:W-:Y:S01]  /*2570*/  IADD3 R5, R5, 0x1, R199 ;  /* 0x0000000105057810 */ /* 0x000fe20007ffe0c7 */
[----:B------:R-:W-:Y:S01]  /*2580*/  UMOV UR5, URZ ;  /* 0x0000003f00057c82 */ /* 0x000fe20008000000 */
[----:B------:R-:W-:Y:S01]  /*2590*/  LOP3.LUT R9, R11, 0x8, R9, 0xf8, !PT ;  /* 0x000000080b097812 */ /* 0x000fe200078ef809 */
[----:B------:R-:W-:Y:S01]  /*25a0*/  BSSY B0, `(.L_x_936) ;  /* 0x000001d000007945 */ /* 0x000fe20003800000 */
[----:B------:R-:W-:Y:S01]  /*25b0*/  SHF.R.U32.HI R122, RZ, 0x3, R11 ;  /* 0x00000003ff7a7819 */ /* 0x000fe2000001160b */
[----:B------:R-:W-:Y:S01]  /*25c0*/  IMAD.WIDE.U32 R10, R10, UR25, R236 ;  /* 0x000000190a0a7c25 */ /* 0x000fe2000f8e00ec */
[----:B------:R-:W-:-:S02]  /*25d0*/  LOP3.LUT R123, R123, 0xfffffe00, RZ, 0xc0, !PT ;  /* 0xfffffe007b7b7812 */ /* 0x000fc400078ec0ff */
[----:B------:R-:W-:Y:S02]  /*25e0*/  LOP3.LUT R122, R9, R122, RZ, 0x3c, !PT ;  /* 0x0000007a097a7212 */ /* 0x000fe400078e3cff */
[----:B------:R-:W-:Y:S01]  /*25f0*/  ISETP.GE.AND P3, PT, R13, UR21, PT ;  /* 0x000000150d007c0c */ /* 0x000fe2000bf66270 */
[----:B------:R-:W-:Y:S01]  /*2600*/  IMAD R198, R125, 0x400, R123 ;  /* 0x000004007dc67824 */ /* 0x000fe200078e027b */
[----:B------:R-:W-:Y:S01]  /*2610*/  ISETP.GE.AND P2, PT, R12, UR21, PT ;  /* 0x000000150c007c0c */ /* 0x000fe2000bf46270 */
[----:B------:R-:W-:Y:S01]  /*2620*/  VIADD R13, R11, UR10 ;  /* 0x0000000a0b0d7c36 */ /* 0x000fe20008000000 */
[----:B------:R-:W-:Y:S01]  /*2630*/  LEA R197, R197, UR4, 0x1 ;  /* 0x00000004c5c57c11 */ /* 0x000fe2000f8e08ff */
[----:B------:R-:W-:Y:S02]  /*2640*/  IMAD.IADD R198, R122, 0x1, R198 ;  /* 0x000000017ac67824 */ /* 0x000fe400078e02c6 */
[----:B-----5:R-:W-:Y:S01]  /*2650*/  @P0 FMUL.FTZ R6, R6, R7 ;  /* 0x0000000706060220 */ /* 0x020fe20000410000 */
[----:B------:R-:W-:-:S04]  /*2660*/  IMAD.U32 R7, RZ, RZ, UR20 ;  /* 0x00000014ff077e24 */ /* 0x000fc8000f8e00ff */
[----:B------:R-:W-:Y:S02]  /*2670*/  @P0 R2UR UR11, R6 ;  /* 0x00000000060b02ca */ /* 0x000fe400000e0000 */
[----:B------:R-:W-:-:S05]  /*2680*/  IADD3 R5, R5, UR19, -R7 ;  /* 0x0000001305057c10 */ /* 0x000fca000fffe807 */
[----:B------:R-:W-:-:S06]  /*2690*/  VIADD R124, R5, UR15 ;  /* 0x0000000f057c7c36 */ /* 0x000fcc0008000000 */
[----:B------:R-:W-:Y:S01]  /*26a0*/  @UP1 UMOV UR5, UR11 ;  /* 0x0000000b00051c82 */ /* 0x000fe20008000000 */
[----:B--2---:R-:W-:Y:S05]  /*26b0*/  @P4 BRA `(.L_x_937) ;  /* 0x00000000002c4947 */ /* 0x004fea0003800000 */
        /* <DEDUP_REMOVED lines=11> */
.L_x_937:
[----:B------:R-:W-:Y:S05]  /*2770*/  BSYNC B0 ;  /* 0x0000000000007941 */ /* 0x000fea0003800000 */
.L_x_936:
[----:B------:R1:W-:Y:S01]  /*2780*/  @P3 STS.128 [R208+0x6800], RZ ;  /* 0x006800ffd0003388 */ /* 0x0003e20000000c00 */
[----:B------:R-:W-:Y:S01]  /*2790*/  USHF.L.U64.HI UR15, UR6, 0x4, UR7 ;  /* 0x00000004060f7899 */ /* 0x000fe20008010207 */
[----:B------:R-:W-:Y:S01]  /*27a0*/  BSSY B0, `(.L_x_938) ;  /* 0x0000011000007945 */ /* 0x000fe20003800000 */
[----:B------:R-:W-:Y:S01]  /*27b0*/  USHF.L.U32 UR18, UR6, 0x4, URZ ;  /* 0x0000000406127899 */ /* 0x000fe2000800063f */
[----:B------:R-:W-:Y:S02]  /*27c0*/  LEA R198, R198, UR4, 0x1 ;  /* 0x00000004c6c67c11 */ /* 0x000fe4000f8e08ff */
[----:B------:R-:W-:Y:S05]  /*27d0*/  @P3 BRA `(.L_x_939) ;  /* 0x0000000000343947 */ /* 0x000fea0003800000 */
[----:B------:R-:W-:Y:S02]  /*27e0*/  ULDC UR10, c[0x0][0x2d0] ;  /* 0x0000b400000a7ab9 */ /* 0x000fe40000000800 */
[----:B------:R-:W-:-:S13]  /*27f0*/  ISETP.GE.AND P0, PT, R214, UR10, PT ;  /* 0x0000000ad6007c0c */ /* 0x000fda000bf06270 */
[----:B------:R1:W-:Y:S01]  /*2800*/  @P0 STS.128 [R208+0x6800], RZ ;  /* 0x006800ffd0000388 */ /* 0x0003e20000000c00 */
[----:B------:R-:W-:Y:S05]  /*2810*/  @P0 BRA `(.L_x_939) ;  /* 0x0000000000240947 */ /* 0x000fea0003800000 */
[----:B-1----:R-:W-:Y:S01]  /*2820*/  IADD3 R5, P0, R10, UR18, RZ ;  /* 0x000000120a057c10 */ /* 0x002fe2000ff1e0ff */
        /* <DEDUP_REMOVED lines=8> */
.L_x_939:
[----:B------:R-:W-:Y:S05]  /*28b0*/  BSYNC B0 ;  /* 0x0000000000007941 */ /* 0x000fea0003800000 */
.L_x_938:
[----:B------:R1:W-:Y:S01]  /*28c0*/  @P2 STS.128 [R208+0x7000], RZ ;  /* 0x007000ffd0002388 */ /* 0x0003e20000000c00 */
[----:B------:R-:W-:Y:S04]  /*28d0*/  BSSY B0, `(.L_x_940) ;  /* 0x0000012000007945 */ /* 0x000fe80003800000 */
[----:B------:R-:W-:Y:S05]  /*28e0*/  @P2 BRA `(.L_x_941) ;  /* 0x0000000000402947 */ /* 0x000fea0003800000 */
[----:B------:R-:W-:Y:S02]  /*28f0*/  ULDC UR10, c[0x0][0x2d0] ;  /* 0x0000b400000a7ab9 */ /* 0x000fe40000000800 */
[----:B------:R-:W-:-:S13]  /*2900*/  ISETP.GE.AND P0, PT, R214, UR10, PT ;  /* 0x0000000ad6007c0c */ /* 0x000fda000bf06270 */
[----:B------:R1:W-:Y:S01]  /*2910*/  @P0 STS.128 [R208+0x7000], RZ ;  /* 0x007000ffd0000388 */ /* 0x0003e20000000c00 */
[----:B------:R-:W-:Y:S05]  /*2920*/  @P0 BRA `(.L_x_941) ;  /* 0x0000000000300947 */ /* 0x000fea0003800000 */
[----:B-1----:R-:W-:Y:S01]  /*2930*/  IMAD.U32 R6, RZ, RZ, UR6 ;  /* 0x00000006ff067e24 */ /* 0x002fe2000f8e00ff */
[----:B------:R-:W-:Y:S01]  /*2940*/  ULDC.64 UR10, c[0x0][0x220] ;  /* 0x00008800000a7ab9 */ /* 0x000fe20000000a00 */
[----:B------:R-:W-:Y:S02]  /*2950*/  IMAD.U32 R5, RZ, RZ, UR6 ;  /* 0x00000006ff057e24 */ /* 0x000fe4000f8e00ff */
        /* <DEDUP_REMOVED lines=9> */
.L_x_941:
[----:B------:R-:W-:Y:S05]  /*29f0*/  BSYNC B0 ;  /* 0x0000000000007941 */ /* 0x000fea0003800000 */
.L_x_940:
        /* <DEDUP_REMOVED lines=19> */
.L_x_943:
[----:B------:R-:W-:Y:S05]  /*2b30*/  BSYNC B0 ;  /* 0x0000000000007941 */ /* 0x000fea0003800000 */
.L_x_942:
[----:B-1----:R-:W-:Y:S01]  /*2b40*/  LDSM.16.M88.4 R4, [R198] ;  /* 0x00000000c604783b */ /* 0x002fe20000000200 */
[----:B------:R-:W-:Y:S01]  /*2b50*/  R2P PR, R8, 0x6 ;  /* 0x0000000608007804 */ /* 0x000fe20000000000 */
[--C-:B------:R-:W-:Y:S01]  /*2b60*/  IMAD R196, R0, 0x2, R198.reuse ;  /* 0x0000000200c47824 */ /* 0x100fe200078e02c6 */
[----:B------:R-:W-:Y:S01]  /*2b70*/  VIMNMX R231, R124, UR19, PT ;  /* 0x000000137ce77c48 */ /* 0x000fe2000bfe0100 */
[----:B------:R-:W-:Y:S01]  /*2b80*/  LDSM.16.M88.4 R16, [R198+0x2000] ;  /* 0x00200000c610783b */ /* 0x000fe20000000200 */
[----:B------:R-:W-:Y:S01]  /*2b90*/  VIADD R194, R197, 0x4040 ;  /* 0x00004040c5c27836 */ /* 0x000fe20000000000 */
[----:B------:R-:W-:Y:S01]  /*2ba0*/  SEL R3, R3, 0xffffffe0, !P1 ;  /* 0xffffffe003037807 */ /* 0x000fe20004800000 */
[----:B------:R-:W-:Y:S01]  /*2bb0*/  IMAD R195, R2, 0x2, R198 ;  /* 0x0000000202c37824 */ /* 0x000fe200078e02c6 */
[----:B------:R-:W1:Y:S01]  /*2bc0*/  LDSM.16.M88.4 R76, [R197+0x5800] ;  /* 0x00580000c54c783b */ /* 0x000e620000000200 */
[----:B------:R-:W-:Y:S01]  /*2bd0*/  IMAD.SHL.U32 R216, R127, 0x2, RZ ;  /* 0x000000027fd87824 */ /* 0x000fe200078e00ff */
[----:B------:R-:W5:Y:S01]  /*2be0*/  LDC.U8 R217, c[0x0][0x388] ;  /* 0x0000e200ffd97b82 */ /* 0x000f620000000000 */
[----:B------:R-:W-:Y:S01]  /*2bf0*/  IMAD.IADD R191, R197, 0x1, R3 ;  /* 0x00000001c5bf7824 */ /* 0x000fe200078e0203 */
[----:B------:R-:W2:Y:S01]  /*2c00*/  LDSM.16.M88.4 R56, [R197+0x4000] ;  /* 0x00400000c538783b */ /* 0x000ea20000000200 */
[----:B------:R-:W-:Y:S01]  /*2c10*/  IMAD R193, R0, 0x2, R195 ;  /* 0x0000000200c17824 */ /* 0x000fe200078e02c3 */
[----:B------:R-:W-:Y:S01]  /*2c20*/  LOP3.LUT R216, R216, 0x6, RZ, 0xc0, !PT ;  /* 0x00000006d8d87812 */ /* 0x000fe200078ec0ff */
[----:B------:R-:W-:Y:S01]  /*2c30*/  IMAD.U32 R228, RZ, RZ, UR19 ;  /* 0x00000013ffe47e24 */ /* 0x000fe2000f8e00ff */
[----:B------:R-:W3:Y:S01]  /*2c40*/  LDSM.16.M88.4 R40, [R197+0x4800] ;  /* 0x00480000c528783b */ /* 0x000ee20000000200 */
[----:B------:R-:W-:Y:S01]  /*2c50*/  UISETP.GE.AND UP0, UPT, UR14, 0x2, UPT ;  /* 0x000000020e00788c */ /* 0x000fe2000bf06270 */
[----:B------:R-:W-:Y:S01]  /*2c60*/  IMAD R227, R126, 0x8, R125 ;  /* 0x000000087ee37824 */ /* 0x000fe200078e027d */
[----:B------:R-:W-:Y:S01]  /*2c70*/  UIADD3 UR20, UR29, 0x646e171e, URZ ;  /* 0x646e171e1d147890 */ /* 0x000fe2000fffe03f */
[----:B------:R-:W4:Y:S01]  /*2c80*/  LDSM.16.M88.4 R108, [R197+0x5000] ;  /* 0x00500000c56c783b */ /* 0x000f220000000200 */
[C-C-:B------:R-:W-:Y:S01]  /*2c90*/  VIADDMNMX R230, R124.reuse, 0x8, R228.reuse, PT ;  /* 0x000000087ce67846 */ /* 0x140fe200038001e4 */
[----:B------:R-:W-:Y:S01]  /*2ca0*/  UIADD3 UR19, UR28, -0x4ab325aa, URZ ;  /* 0xb54cda561c137890 */ /* 0x000fe2000fffe03f */
[C-C-:B------:R-:W-:Y:S01]  /*2cb0*/  VIADDMNMX R229, R124.reuse, 0x40, R228.reuse, PT ;  /* 0x000000407ce57846 */ /* 0x140fe200038001e4 */
[----:B------:R-:W-:Y:S01]  /*2cc0*/  LDSM.16.M88.4 R96, [R191+0x4000] ;  /* 0x00400000bf60783b */ /* 0x000fe20000000200 */
[----:B------:R-:W-:Y:S01]  /*2cd0*/  VIADDMNMX R228, R124, 0x48, R228, PT ;  /* 0x000000487ce47846 */ /* 0x000fe200038001e4 */
[----:B------:R-:W-:-:S02]  /*2ce0*/  UMOV UR37, UR22 ;  /* 0x0000001600257c82 */ /* 0x000fc40008000000 */
[----:B------:R-:W5:Y:S04]  /*2cf0*/  LDSM.16.M88.4 R112, [R196] ;  /* 0x00000000c470783b */ /* 0x000f680000000200 */
[----:B------:R-:W5:Y:S04]  /*2d00*/  LDSM.16.M88.4 R72, [R196+0x2000] ;  /* 0x00200000c448783b */ /* 0x000f680000000200 */
[----:B------:R-:W5:Y:S04]  /*2d10*/  LDSM.16.M88.4 R12, [R191+0x4800] ;  /* 0x00480000bf0c783b */ /* 0x000f680000000200 */
[----:B------:R-:W5:Y:S04]  /*2d20*/  LDSM.16.M88.4 R8, [R191+0x5000] ;  /* 0x00500000bf08783b */ /* 0x000f680000000200 */
[----:B------:R-:W5:Y:S01]  /*2d30*/  LDSM.16.M88.4 R116, [R191+0x5800] ;  /* 0x00580000bf74783b */ /* 0x000f620000000200 */
[-C--:B-1----:R-:W-:Y:S03]  /*2d40*/  HMMA.16816.F32 R20, R16, R76.reuse, RZ ;  /* 0x0000004c1014723c */ /* 0x082fe600000018ff */
[----:B------:R-:W-:Y:S04]  /*2d50*/  LDSM.16.M88.4 R92, [R195] ;  /* 0x00000000c35c783b */ /* 0x000fe80000000200 */
[----:B------:R-:W-:Y:S01]  /*2d60*/  LDSM.16.M88.4 R88, [R195+0x2000] ;  /* 0x00200000c358783b */ /* 0x000fe20000000200 */
[C---:B------:R-:W-:Y:S03]  /*2d70*/  HMMA.16816.F32 R24, R4.reuse, R76, RZ ;  /* 0x0000004c0418723c */ /* 0x040fe600000018ff */
[----:B------:R-:W-:Y:S03]  /*2d80*/  LDSM.16.M88.4 R104, [R193+0x2000] ;  /* 0x00200000c168783b */ /* 0x000fe60000000200 */
[-C--:B--2---:R-:W-:Y:S01]  /*2d90*/  HMMA.16816.F32 R68, R4, R56.reuse, RZ ;  /* 0x000000380444723c */ /* 0x084fe200000018ff */
[----:B------:R-:W-:Y:S01]  /*2da0*/  VIADD R76, R197, 0x4000 ;  /* 0x00004000c54c7836 */ /* 0x000fe20000000000 */
[----:B------:R-:W0:Y:S03]  /*2db0*/  LDGDEPBAR ;  /* 0x00000000000079af */ /* 0x000e260000000000 */
[----:B------:R-:W-:Y:S01]  /*2dc0*/  @P2 VIADD R194, R76, 0xffffffc0 ;  /* 0xffffffc04cc22836 */ /* 0x000fe20000000000 */
[C---:B------:R-:W-:Y:S03]  /*2dd0*/  HMMA.16816.F32 R64, R16.reuse, R56, RZ ;  /* 0x000000381040723c */ /* 0x040fe600000018ff */
[----:B------:R-:W-:Y:S01]  /*2de0*/  IMAD.IADD R184, R3, 0x1, R194 ;  /* 0x0000000103b87824 */ /* 0x000fe200078e02c2 */
[----:B------:R-:W1:Y:S01]  /*2df0*/  LDSM.16.M88.4 R84, [R194] ;  /* 0x00000000c254783b */ /* 0x000e620000000200 */
[----:B------:R-:W-:Y:S01]  /*2e00*/  SHF.R.S32.HI R3, RZ, 0x1f, R125 ;  /* 0x0000001fff037819 */ /* 0x000fe2000001147d */
[----:B------:R-:W-:Y:S01]  /*2e10*/  HMMA.16816.F32 R60, R16, R58, RZ ;  /* 0x0000003a103c723c */ /* 0x000fe200000018ff */
[C---:B------:R-:W-:Y:S01]  /*2e20*/  VIADD R187, R194.reuse, 0x800 ;  /* 0x00000800c2bb7836 */ /* 0x040fe20000000000 */
[----:B------:R-:W-:Y:S01]  /*2e30*/  LDSM.16.M88.4 R100, [R184] ;  /* 0x00000000b864783b */ /* 0x000fe20000000200 */
[----:B------:R-:W-:Y:S01]  /*2e40*/  LEA.HI R3, R3, R125, RZ, 0x2 ;  /* 0x0000007d03037211 */ /* 0x000fe200078f10ff */
[----:B------:R-:W-:-:S02]  /*2e50*/  VIADD R186, R194, 0x1000 ;  /* 0x00001000c2ba7836 */ /* 0x000fc40000000000 */
[----:B---3--:R-:W-:Y:S01]  /*2e60*/  HMMA.16816.F32 R48, R16, R40, RZ ;  /* 0x000000281030723c */ /* 0x008fe200000018ff */
[----:B------:R-:W-:Y:S01]  /*2e70*/  LDSM.16.M88.4 R80, [R194+0x800] ;  /* 0x00080000c250783b */ /* 0x000fe20000000200 */
[----:B------:R-:W-:Y:S01]  /*2e80*/  LOP3.LUT R3, R3, 0xfffffffc, RZ, 0xc0, !PT ;  /* 0xfffffffc03037812 */ /* 0x000fe200078ec0ff */
[----:B------:R-:W-:-:S03]  /*2e90*/  VIADD R185, R194, 0x1800 ;  /* 0x00001800c2b97836 */ /* 0x000fc60000000000 */
[----:B----4-:R-:W-:Y:S01]  /*2ea0*/  HMMA.16816.F32 R32, R16, R108, RZ ;  /* 0x0000006c1020723c */ /* 0x010fe200000018ff */
[----:B------:R-:W-:-:S05]  /*2eb0*/  IMAD.IADD R209, R125, 0x1, -R3 ;  /* 0x000000017dd17824 */ /* 0x000fca00078e0a03 */
        /* <DEDUP_REMOVED lines=8> */
[----:B------:R-:W-:Y:S01]  /*2f40*/  HMMA.16816.F32 R4, R4, R78, RZ ;  /* 0x0000004e0404723c */ /* 0x000fe200000018ff */
[----:B------:R-:W-:Y:S05]  /*2f50*/  LDSM.16.M88.4 R76, [R194+0x1000] ;  /* 0x00100000c24c783b */ /* 0x000fea0000000200 */
[-C--:B-----5:R-:W-:Y:S06]  /*2f60*/  HMMA.16816.F32 R68, R112, R96.reuse, R68 ;  /* 0x000000607044723c */ /* 0x0a0fec0000001844 */
        /* <DEDUP_REMOVED lines=10> */
[C---:B------:R-:W-:Y:S06]  /*3010*/  HMMA.16816.F32 R36, R112.reuse, R8, R36 ;  /* 0x000000087024723c */ /* 0x040fec0000001824 */
[C---:B------:R-:W-:Y:S06]  /*3020*/  HMMA.16816.F32 R24, R112.reuse, R116, R24 ;  /* 0x000000747018723c */ /* 0x040fec0000001818 */
[C---:B------:R-:W-:Y:S01]  /*3030*/  HMMA.16816.F32 R56, R112.reuse, R98, R56 ;  /* 0x000000627038723c */ /* 0x040fe20000001838 */
[----:B------:R-:W-:Y:S05]  /*3040*/  LDSM.16.M88.4 R96, [R184+0x800] ;  /* 0x00080000b860783b */ /* 0x000fea0000000200 */
[C---:B------:R-:W-:Y:S01]  /*3050*/  HMMA.16816.F32 R40, R112.reuse, R14, R40 ;  /* 0x0000000e7028723c */ /* 0x040fe20000001828 */
[----:B------:R-:W-:Y:S05]  /*3060*/  LDSM.16.M88.4 R12, [R184+0x1000] ;  /* 0x00100000b80c783b */ /* 0x000fea0000000200 */
[C---:B------:R-:W-:Y:S01]  /*3070*/  HMMA.16816.F32 R108, R112.reuse, R10, R108 ;  /* 0x0000000a706c723c */ /* 0x040fe2000000186c */
[----:B------:R-:W-:Y:S05]  /*3080*/  LDSM.16.M88.4 R8, [R184+0x1800] ;  /* 0x00180000b808783b */ /* 0x000fea0000000200 */
[----:B------:R-:W-:Y:S01]  /*3090*/  HMMA.16816.F32 R112, R112, R118, R4 ;  /* 0x000000767070723c */ /* 0x000fe20000001804 */
[----:B------:R-:W3:Y:S01]  /*30a0*/  LDSM.16.M88.4 R4, [R193] ;  /* 0x00000000c104783b */ /* 0x000ee20000000200 */
[----:B------:R-:W-:-:S04]  /*30b0*/  DEPBAR.LE SB0, 0x0 ;  /* 0x000080000000791a */ /* 0x000fc80000000000 */
[-C--:B-1----:R-:W-:Y:S06]  /*30c0*/  HMMA.16816.F32 R68, R92, R84.reuse, R68 ;  /* 0x000000545c44723c */ /* 0x082fec0000001844 */
[----:B------:R-:W-:Y:S06]  /*30d0*/  HMMA.16816.F32 R64, R88, R84, R64 ;  /* 0x000000545840723c */ /* 0x000fec0000001840 */
[----:B------:R-:W-:Y:S06]  /*30e0*/  HMMA.16816.F32 R56, R92, R86, R56 ;  /* 0x000000565c38723c */ /* 0x000fec0000001838 */
[-C--:B--2---:R-:W-:Y:S06]  /*30f0*/  HMMA.16816.F32 R20, R88, R72.reuse, R20 ;  /* 0x000000485814723c */ /* 0x084fec0000001814 */
[----:B------:R-:W-:Y:S06]  /*3100*/  HMMA.16816.F32 R24, R92, R72, R24 ;  /* 0x000000485c18723c */ /* 0x000fec0000001818 */
[----:B------:R-:W-:Y:S06]  /*3110*/  HMMA.16816.F32 R60, R88, R86, R60 ;  /* 0x00000056583c723c */ /* 0x000fec000000183c */
[----:B---3--:R-:W-:Y:S06]  /*3120*/  HMMA.16816.F32 R68, R4, R100, R68 ;  /* 0x000000640444723c */ /* 0x008fec0000001844 */
[-C--:B------:R-:W-:Y:S06]  /*3130*/  HMMA.16816.F32 R28, R88, R78.reuse, R28 ;  /* 0x0000004e581c723c */ /* 0x080fec000000181c */
[----:B------:R-:W-:Y:S06]  /*3140*/  HMMA.16816.F32 R108, R92, R78, R108 ;  /* 0x0000004e5c6c723c */ /* 0x000fec000000186c */
[----:B------:R-:W-:Y:S01]  /*3150*/  HMMA.16816.F32 R48, R88, R80, R48 ;  /* 0x000000505830723c */ /* 0x000fe20000001830 */
[----:B------:R-:W-:-:S04]  /*3160*/  IMAD.U32 R78, RZ, RZ, UR22 ;  /* 0x00000016ff4e7e24 */ /* 0x000fc8000f8e00ff */
[----:B------:R-:W-:Y:S01]  /*3170*/  IMAD R78, R78, 0x40, R216 ;  /* 0x000000404e4e7824 */ /* 0x000fe200078e02d8 */
[C---:B------:R-:W-:Y:S03]  /*3180*/  HMMA.16816.F32 R52, R92.reuse, R80, R52 ;  /* 0x000000505c34723c */ /* 0x040fe60000001834 */
[C---:B------:R-:W-:Y:S02]  /*3190*/  VIADD R3, R78.reuse, 0x1 ;  /* 0x000000014e037836 */ /* 0x040fe40000000000 */
[----:B------:R-:W-:Y:S01]  /*31a0*/  VIADD R151, R78, 0x38 ;  /* 0x000000384e977836 */ /* 0x000fe20000000000 */
[----:B------:R-:W-:Y:S02]  /*31b0*/  HMMA.16816.F32 R40, R92, R82, R40 ;  /* 0x000000525c28723c */ /* 0x000fe40000001828 */
[C---:B------:R-:W-:Y:S02]  /*31c0*/  ISETP.GE.AND P1, PT, R3.reuse, R231, PT ;  /* 0x000000e70300720c */ /* 0x040fe40003f26270 */
[----:B------:R-:W-:-:S02]  /*31d0*/  ISETP.GE.AND P0, PT, R3, R230, PT ;  /* 0x000000e60300720c */ /* 0x000fc40003f06270 */
[----:B------:R-:W-:Y:S01]  /*31e0*/  HMMA.16816.F32 R36, R92, R76, R36 ;  /* 0x0000004c5c24723c */ /* 0x000fe20000001824 */
[C---:B------:R-:W-:Y:S02]  /*31f0*/  ISETP.GE.AND P4, PT, R3.reuse, R229, PT ;  /* 0x000000e50300720c */ /* 0x040fe40003f86270 */
[----:B------:R-:W-:-:S03]  /*3200*/  ISETP.GE.AND P2, PT, R3, R228, PT ;  /* 0x000000e40300720c */ /* 0x000fc60003f46270 */
[----:B------:R-:W-:Y:S06]  /*3210*/  HMMA.16816.F32 R112, R92, R74, R112 ;  /* 0x0000004a5c70723c */ /* 0x000fec0000001870 */
[----:B------:R-:W-:Y:S06]  /*3220*/  HMMA.16816.F32 R64, R104, R100, R64 ;  /* 0x000000646840723c */ /* 0x000fec0000001840 */
[----:B------:R-:W-:Y:S06]  /*3230*/  HMMA.16816.F32 R56, R4, R102, R56 ;  /* 0x000000660438723c */ /* 0x000fec0000001838 */
[-C--:B------:R-:W-:Y:S06]  /*3240*/  HMMA.16816.F32 R20, R104, R8.reuse, R20 ;  /* 0x000000086814723c */ /* 0x080fec0000001814 */
[----:B------:R-:W-:Y:S06]  /*3250*/  HMMA.16816.F32 R24, R4, R8, R24 ;  /* 0x000000080418723c */ /* 0x000fec0000001818 */
[----:B------:R-:W-:Y:S01]  /*3260*/  HMMA.16816.F32 R16, R88, R74, R16 ;  /* 0x0000004a5810723c */ /* 0x000fe20000001810 */
[----:B------:R-:W-:Y:S01]  /*3270*/  I2FP.F32.S32 R8, R3 ;  /* 0x0000000300087245 */ /* 0x000fe20000201400 */
[----:B------:R-:W-:-:S02]  /*3280*/  VIADD R9, R78, 0x8 ;  /* 0x000000084e097836 */ /* 0x000fc40000000000 */
[----:B------:R-:W-:Y:S02]  /*3290*/  IMAD.IADD R3, R123, 0x1, R122 ;  /* 0x000000017b037824 */ /* 0x000fe400078e027a */
[----:B------:R-:W-:Y:S01]  /*32a0*/  HMMA.16816.F32 R60, R104, R102, R60 ;  /* 0x00000066683c723c */ /* 0x000fe2000000183c */
[C---:B------:R-:W-:Y:S01]  /*32b0*/  FFMA.FTZ R69, R8.reuse, UR5, R69 ;  /* 0x0000000508457c23 */ /* 0x040fe20008010045 */
[C---:B------:R-:W-:Y:S01]  /*32c0*/  ISETP.GE.AND P6, PT, R9.reuse, R231, PT ;  /* 0x000000e70900720c */ /* 0x040fe20003fc6270 */
[C---:B------:R-:W-:Y:S01]  /*32d0*/  FFMA.FTZ R65, R8.reuse, UR5, R65 ;  /* 0x0000000508417c23 */ /* 0x040fe20008010041 */
[----:B------:R-:W-:Y:S01]  /*32e0*/  ISETP.GE.AND P5, PT, R9, R230, PT ;  /* 0x000000e60900720c */ /* 0x000fe20003fa6270 */
[----:B------:R-:W-:Y:S01]  /*32f0*/  FFMA.FTZ R67, R8, UR5, R67 ;  /* 0x0000000508437c23 */ /* 0x000fe20008010043 */
[----:B------:R-:W-:Y:S01]  /*3300*/  FSEL R79, R69, -INF , !P1 ;  /* 0xff800000454f7808 */ /* 0x000fe20004800000 */
[----:B------:R-:W-:Y:S01]  /*3310*/  HMMA.16816.F32 R32, R88, R76, R32 ;  /* 0x0000004c5820723c */ /* 0x000fe20000001820 */
[----:B------:R-:W-:-:S02]  /*3320*/  ISETP.GE.AND P3, PT, R9, R229, PT ;  /* 0x000000e50900720c */ /* 0x000fc40003f66270 */
[----:B------:R-:W-:Y:S02]  /*3330*/  ISETP.GE.AND P1, PT, R9, R228, PT ;  /* 0x000000e40900720c */ /* 0x000fe40003f26270 */
[----:B------:R-:W-:Y:S01]  /*3340*/  I2FP.F32.S32 R9, R9 ;  /* 0x0000000900097245 */ /* 0x000fe20000201400 */
[-C--:B------:R-:W-:Y:S01]  /*3350*/  HMMA.16816.F32 R28, R104, R14.reuse, R28 ;  /* 0x0000000e681c723c */ /* 0x080fe2000000181c */
[----:B------:R-:W-:Y:S01]  /*3360*/  FSEL R73, R65, -INF , !P4 ;  /* 0xff80000041497808 */ /* 0x000fe20006000000 */
[----:B------:R-:W-:Y:S02]  /*3370*/  IMAD R65, R217, 0x10000, R217 ;  /* 0x00010000d9417824 */ /* 0x000fe400078e02d9 */
[----:B------:R-:W-:Y:S01]  /*3380*/  FFMA.FTZ R76, R9, UR5, R56 ;  /* 0x00000005094c7c23 */ /* 0x000fe20008010038 */
[----:B------:R-:W-:Y:S01]  /*3390*/  FSEL R56, R67, -INF , !P2 ;  /* 0xff80000043387808 */ /* 0x000fe20005000000 */
[----:B------:R-:W-:Y:S01]  /*33a0*/  HMMA.16816.F32 R108, R4, R14, R108 ;  /* 0x0000000e046c723c */ /* 0x000fe2000000186c */
[----:B------:R-:W-:-:S02]  /*33b0*/  FFMA.FTZ R58, R9, UR5, R58 ;  /* 0x00000005093a7c23 */ /* 0x000fc4000801003a */
[----:B------:R-:W-:Y:S02]  /*33c0*/  FSEL R76, R76, -INF , !P6 ;  /* 0xff8000004c4c7808 */ /* 0x000fe40007000000 */
[C---:B------:R-:W-:Y:S01]  /*33d0*/  FFMA.FTZ R60, R9.reuse, UR5, R60 ;  /* 0x00000005093c7c23 */ /* 0x040fe2000801003c */
[-C--:B------:R-:W-:Y:S01]  /*33e0*/  HMMA.16816.F32 R48, R104, R96.reuse, R48 ;  /* 0x000000606830723c */ /* 0x080fe20000001830 */
[----:B------:R-:W-:Y:S01]  /*33f0*/  FFMA.FTZ R15, R8, UR5, R71 ;  /* 0x00000005080f7c23 */ /* 0x000fe20008010047 */
[----:B------:R-:W-:Y:S01]  /*3400*/  FFMA.FTZ R62, R9, UR5, R62 ;  /* 0x00000005093e7c23 */ /* 0x000fe2000801003e */
[----:B------:R-:W-:Y:S01]  /*3410*/  FSEL R71, R58, -INF , !P5 ;  /* 0xff8000003a477808 */ /* 0x000fe20006800000 */
[----:B------:R-:W-:Y:S01]  /*3420*/  VIADD R9, R78, 0x18 ;  /* 0x000000184e097836 */ /* 0x000fe20000000000 */
[----:B------:R-:W-:Y:S01]  /*3430*/  FSEL R74, R60, -INF , !P3 ;  /* 0xff8000003c4a7808 */ /* 0x000fe20005800000 */
[----:B------:R-:W-:Y:S01]  /*3440*/  HMMA.16816.F32 R52, R4, R96, R52 ;  /* 0x000000600434723c */ /* 0x000fe20000001834 */
[----:B------:R-:W-:-:S02]  /*3450*/  FSEL R15, R15, -INF , !P0 ;  /* 0xff8000000f0f7808 */ /* 0x000fc40004000000 */
[----:B------:R-:W-:-:S03]  /*3460*/  FSEL R72, R62, -INF , !P1 ;  /* 0xff8000003e487808 */ /* 0x000fc60004800000 */
[C---:B------:R-:W-:Y:S06]  /*3470*/  HMMA.16816.F32 R40, R4.reuse, R98, R40 ;  /* 0x000000620428723c */ /* 0x040fec0000001828 */
[C---:B------:R-:W-:Y:S06]  /*3480*/  HMMA.16816.F32 R36, R4.reuse, R12, R36 ;  /* 0x0000000c0424723c */ /* 0x040fec0000001824 */
[----:B------:R-:W-:Y:S06]  /*3490*/  HMMA.16816.F32 R112, R4, R10, R112 ;  /* 0x0000000a0470723c */ /* 0x000fec0000001870 */
[----:B------:R-:W-:Y:S01]  /*34a0*/  HMMA.16816.F32 R44, R88, R82, R44 ;  /* 0x00000052582c723c */ /* 0x000fe2000000182c */
[----:B------:R-:W-:-:S02]  /*34b0*/  VIADD R4, R78, 0x9 ;  /* 0x000000094e047836 */ /* 0x000fc40000000000 */
[C---:B------:R-:W-:Y:S02]  /*34c0*/  VIADD R5, R78.reuse, 0x11 ;  /* 0x000000114e057836 */ /* 0x040fe40000000000 */
[----:B------:R-:W-:Y:S01]  /*34d0*/  VIADD R6, R78, 0x21 ;  /* 0x000000214e067836 */ /* 0x000fe20000000000 */
[----:B------:R-:W-:Y:S01]  /*34e0*/  BAR.SYNC.DEFER_BLOCKING 0x0 ;  /* 0x0000000000007b1d */ /* 0x000fe20000010000 */
[C---:B------:R-:W-:Y:S01]  /*34f0*/  ISETP.GE.AND P0, PT, R4.reuse, R231, PT ;  /* 0x000000e70400720c */ /* 0x040fe20003f06270 */
[C---:B------:R-:W-:Y:S01]  /*3500*/  HMMA.16816.F32 R16, R104.reuse, R10, R16 ;  /* 0x0000000a6810723c */ /* 0x040fe20000001810 */
[C---:B------:R-:W-:Y:S02]  /*3510*/  ISETP.GE.AND P4, PT, R4.reuse, R230, PT ;  /* 0x000000e60400720c */ /* 0x040fe40003f86270 */
[C---:B------:R-:W-:Y:S02]  /*3520*/  ISETP.GE.AND P2, PT, R4.reuse, R229, PT ;  /* 0x000000e50400720c */ /* 0x040fe40003f46270 */
[----:B------:R-:W-:Y:S01]  /*3530*/  ISETP.GE.AND P6, PT, R4, R228, PT ;  /* 0x000000e40400720c */ /* 0x000fe20003fc6270 */
[----:B------:R-:W-:Y:S01]  /*3540*/  HMMA.16816.F32 R32, R104, R12, R32 ;  /* 0x0000000c6820723c */ /* 0x000fe20000001820 */
[----:B------:R-:W-:Y:S01]  /*3550*/  I2FP.F32.S32 R4, R4 ;  /* 0x0000000400047245 */ /* 0x000fe20000201400 */
[----:B------:R-:W-:-:S04]  /*3560*/  VIADD R11, R78, 0x10 ;  /* 0x000000104e0b7836 */ /* 0x000fc80000000000 */
[C---:B------:R-:W-:Y:S01]  /*3570*/  FFMA.FTZ R57, R4.reuse, UR5, R57 ;  /* 0x0000000504397c23 */ /* 0x040fe20008010039 */
[C---:B------:R-:W-:Y:S01]  /*3580*/  ISETP.GE.AND P5, PT, R11.reuse, R231, PT ;  /* 0x000000e70b00720c */ /* 0x040fe20003fa6270 */
[C---:B------:R-:W-:Y:S01]  /*3590*/  FFMA.FTZ R59, R4.reuse, UR5, R59 ;  /* 0x00000005043b7c23 */ /* 0x040fe2000801003b */
[----:B------:R-:W-:Y:S01]  /*35a0*/  ISETP.GE.AND P3, PT, R11, R230, PT ;  /* 0x000000e60b00720c */ /* 0x000fe20003f66270 */
[C---:B------:R-:W-:Y:S01]  /*35b0*/  FFMA.FTZ R61, R4.reuse, UR5, R61 ;  /* 0x00000005043d7c23 */ /* 0x040fe2000801003d */
[----:B------:R-:W-:Y:S01]  /*35c0*/  FSEL R77, R57, -INF , !P0 ;  /* 0xff800000394d7808 */ /* 0x000fe20004000000 */
[----:B------:R-:W-:Y:S01]  /*35d0*/  FFMA.FTZ R57, R4, UR5, R63 ;  /* 0x0000000504397c23 */ /* 0x000fe2000801003f */
[C---:B------:R-:W-:Y:S01]  /*35e0*/  ISETP.GE.AND P1, PT, R11.reuse, R229, PT ;  /* 0x000000e50b00720c */ /* 0x040fe20003f26270 */
[----:B------:R-:W-:Y:S01]  /*35f0*/  HMMA.16816.F32 R44, R104, R98, R44 ;  /* 0x00000062682c723c */ /* 0x000fe2000000182c */
[----:B------:R-:W-:Y:S02]  /*3600*/  ISETP.GE.AND P0, PT, R11, R228, PT ;  /* 0x000000e40b00720c */ /* 0x000fe40003f06270 */
[----:B------:R-:W-:-:S02]  /*3610*/  I2FP.F32.S32 R11, R11 ;  /* 0x0000000b000b7245 */ /* 0x000fc40000201400 */
[----:B------:R-:W-:Y:S02]  /*3620*/  I2FP.F32.S32 R4, R5 ;  /* 0x0000000500047245 */ /* 0x000fe40000201400 */
[----:B------:R-:W-:Y:S01]  /*3630*/  FSEL R69, R59, -INF , !P4 ;  /* 0xff8000003b457808 */ /* 0x000fe20006000000 */
[C---:B------:R-:W-:Y:S01]  /*3640*/  FFMA.FTZ R52, R11.reuse, UR5, R52 ;  /* 0x000000050b347c23 */ /* 0x040fe20008010034 */
[C---:B------:R-:W-:Y:S01]  /*3650*/  FFMA.FTZ R54, R11.reuse, UR5, R54 ;  /* 0x000000050b367c23 */ /* 0x040fe20008010036 */
[C---:B------:R-:W-:Y:S01]  /*3660*/  FFMA.FTZ R48, R11.reuse, UR5, R48 ;  /* 0x000000050b307c23 */ /* 0x040fe20008010030 */
[----:B------:R-:W-:Y:S01]  /*3670*/  FFMA.FTZ R11, R11, UR5, R50 ;  /* 0x000000050b0b7c23 */ /* 0x000fe20008010032 */
[C---:B------:R-:W-:Y:S01]  /*3680*/  FFMA.FTZ R50, R4.reuse, UR5, R53 ;  /* 0x0000000504327c23 */ /* 0x040fe20008010035 */
[----:B------:R-:W-:Y:S01]  /*3690*/  ISETP.GE.AND P4, PT, R5, R231, PT ;  /* 0x000000e70500720c */ /* 0x000fe20003f86270 */
[C---:B------:R-:W-:Y:S01]  /*36a0*/  FFMA.FTZ R55, R4.reuse, UR5, R55 ;  /* 0x0000000504377c23 */ /* 0x040fe20008010037 */
[----:B------:R-:W-:Y:S01]  /*36b0*/  FSEL R75, R61, -INF , !P2 ;  /* 0xff8000003d4b7808 */ /* 0x000fe20005000000 */
[----:B------:R-:W-:Y:S01]  /*36c0*/  FFMA.FTZ R14, R4, UR5, R49 ;  /* 0x00000005040e7c23 */ /* 0x000fe20008010031 */
[----:B------:R-:W-:Y:S01]  /*36d0*/  FSEL R59, R54, -INF , !P3 ;  /* 0xff800000363b7808 */ /* 0x000fe20005800000 */
[----:B------:R-:W-:Y:S01]  /*36e0*/  FFMA.FTZ R10, R4, UR5, R51 ;  /* 0x00000005040a7c23 */ /* 0x000fe20008010033 */
[----:B------:R-:W-:Y:S01]  /*36f0*/  FSEL R61, R48, -INF , !P1 ;  /* 0xff800000303d7808 */ /* 0x000fe20004800000 */
[----:B------:R-:W-:Y:S01]  /*3700*/  VIADD R4, R78, 0x20 ;  /* 0x000000204e047836 */ /* 0x000fe20000000000 */
        /* <DEDUP_REMOVED lines=26> */
[----:B------:R-:W-:Y:S02]  /*38b0*/  FSEL R168, R42, -INF , !P1 ;  /* 0xff8000002aa87808 */ /* 0x000fe40004800000 */
[----:B------:R-:W-:Y:S01]  /*38c0*/  FSEL R13, R13, -INF , !P0 ;  /* 0xff8000000d0d7808 */ /* 0x000fe20004000000 */
[----:B------:R-:W-:Y:S01]  /*38d0*/  FFMA.FTZ R40, R5, UR5, R41 ;  /* 0x0000000505287c23 */ /* 0x000fe20008010029 */
[----:B------:R-:W-:Y:S01]  /*38e0*/  FSEL R9, R9, -INF , !P4 ;  /* 0xff80000009097808 */ /* 0x000fe20006000000 */
[C---:B------:R-:W-:Y:S01]  /*38f0*/  FFMA.FTZ R43, R5.reuse, UR5, R43 ;  /* 0x00000005052b7c23 */ /* 0x040fe2000801002b */
[----:B------:R-:W-:Y:S01]  /*3900*/  ISETP.GE.AND P1, PT, R4, R231, PT ;  /* 0x000000e70400720c */ /* 0x000fe20003f26270 */
[C---:B------:R-:W-:Y:S01]  /*3910*/  FFMA.FTZ R12, R5.reuse, UR5, R45 ;  /* 0x00000005050c7c23 */ /* 0x040fe2000801002d */
[----:B------:R-:W-:Y:S01]  /*3920*/  FSEL R40, R40, -INF , !P2 ;  /* 0xff80000028287808 */ /* 0x000fe20005000000 */
[----:B------:R-:W-:Y:S01]  /*3930*/  FFMA.FTZ R8, R5, UR5, R47 ;  /* 0x0000000505087c23 */ /* 0x000fe2000801002f */
[----:B------:R-:W-:-:S02]  /*3940*/  ISETP.GE.AND P0, PT, R4, R230, PT ;  /* 0x000000e60400720c */ /* 0x000fc40003f06270 */
[C---:B------:R-:W-:Y:S02]  /*3950*/  ISETP.GE.AND P4, PT, R4.reuse, R229, PT ;  /* 0x000000e50400720c */ /* 0x040fe40003f86270 */
[----:B------:R-:W-:Y:S02]  /*3960*/  ISETP.GE.AND P2, PT, R4, R228, PT ;  /* 0x000000e40400720c */ /* 0x000fe40003f46270 */
[----:B------:R-:W-:Y:S02]  /*3970*/  I2FP.F32.S32 R4, R4 ;  /* 0x0000000400047245 */ /* 0x000fe40000201400 */
[----:B------:R-:W-:Y:S02]  /*3980*/  I2FP.F32.S32 R5, R6 ;  /* 0x0000000600057245 */ /* 0x000fe40000201400 */
[----:B------:R-:W-:Y:S01]  /*3990*/  FSEL R62, R43, -INF , !P6 ;  /* 0xff8000002b3e7808 */ /* 0x000fe20007000000 */
[C---:B------:R-:W-:Y:S01]  /*39a0*/  FFMA.FTZ R36, R4.reuse, UR5, R36 ;  /* 0x0000000504247c23 */ /* 0x040fe20008010024 */
[C---:B------:R-:W-:Y:S01]  /*39b0*/  FFMA.FTZ R38, R4.reuse, UR5, R38 ;  /* 0x0000000504267c23 */ /* 0x040fe20008010026 */
[C---:B------:R-:W-:Y:S01]  /*39c0*/  FFMA.FTZ R32, R4.reuse, UR5, R32 ;  /* 0x0000000504207c23 */ /* 0x040fe20008010020 */
[----:B------:R-:W-:Y:S01]  /*39d0*/  FFMA.FTZ R34, R4, UR5, R34 ;  /* 0x0000000504227c23 */ /* 0x000fe20008010022 */
[C---:B------:R-:W-:Y:S01]  /*39e0*/  FFMA.FTZ R37, R5.reuse, UR5, R37 ;  /* 0x0000000505257c23 */ /* 0x040fe20008010025 */
[-C--:B------:R-:W-:Y:S01]  /*39f0*/  ISETP.GE.AND P6, PT, R6, R231.reuse, PT ;  /* 0x000000e70600720c */ /* 0x080fe20003fc6270 */
[----:B------:R-:W-:Y:S01]  /*3a00*/  VIADD R4, R78, 0x28 ;  /* 0x000000284e047836 */ /* 0x000fe20000000000 */
[----:B------:R-:W-:Y:S01]  /*3a10*/  FSEL R153, R38, -INF , !P0 ;  /* 0xff80000026997808 */ /* 0x000fe20004000000 */
[C---:B------:R-:W-:Y:S01]  /*3a20*/  FFMA.FTZ R39, R5.reuse, UR5, R39 ;  /* 0x0000000505277c23 */ /* 0x040fe20008010027 */
[----:B------:R-:W-:Y:S01]  /*3a30*/  FSEL R166, R32, -INF , !P4 ;  /* 0xff80000020a67808 */ /* 0x000fe20006000000 */
[C---:B------:R-:W-:Y:S01]  /*3a40*/  FFMA.FTZ R33, R5.reuse, UR5, R33 ;  /* 0x0000000505217c23 */ /* 0x040fe20008010021 */
[----:B------:R-:W-:Y:S01]  /*3a50*/  FSEL R165, R34, -INF , !P2 ;  /* 0xff80000022a57808 */ /* 0x000fe20005000000 */
[----:B------:R-:W-:Y:S01]  /*3a60*/  FFMA.FTZ R35, R5, UR5, R35 ;  /* 0x0000000505237c23 */ /* 0x000fe20008010023 */
[----:B------:R-:W-:Y:S01]  /*3a70*/  FSEL R58, R37, -INF , !P6 ;  /* 0xff800000253a7808 */ /* 0x000fe20007000000 */
[----:B------:R-:W-:Y:S01]  /*3a80*/  VIADD R5, R78, 0x30 ;  /* 0x000000304e057836 */ /* 0x000fe20000000000 */
[----:B------:R-:W-:-:S02]  /*3a90*/  ISETP.GE.AND P0, PT, R4, R231, PT ;  /* 0x000000e70400720c */ /* 0x000fc40003f06270 */
[C---:B------:R-:W-:Y:S02]  /*3aa0*/  ISETP.GE.AND P4, PT, R4.reuse, R230, PT ;  /* 0x000000e60400720c */ /* 0x040fe40003f86270 */
[CC--:B------:R-:W-:Y:S02]  /*3ab0*/  ISETP.GE.AND P2, PT, R4.reuse, R229.reuse, PT ;  /* 0x000000e50400720c */ /* 0x0c0fe40003f46270 */
[----:B------:R-:W-:Y:S02]  /*3ac0*/  ISETP.GE.AND P6, PT, R4, R228, PT ;  /* 0x000000e40400720c */ /* 0x000fe40003fc6270 */
[----:B------:R-:W-:Y:S02]  /*3ad0*/  I2FP.F32.S32 R4, R4 ;  /* 0x0000000400047245 */ /* 0x000fe40000201400 */
[----:B------:R-:W-:Y:S02]  /*3ae0*/  FSEL R12, R12, -INF , !P5 ;  /* 0xff8000000c0c7808 */ /* 0x000fe40006800000 */
[----:B------:R-:W-:Y:S01]  /*3af0*/  FSEL R8, R8, -INF , !P3 ;  /* 0xff80000008087808 */ /* 0x000fe20005800000 */
[----:B------:R-:W-:Y:S01]  /*3b00*/  FFMA.FTZ R63, R4, UR5, R108 ;  /* 0x00000005043f7c23 */ /* 0x000fe2000801006c */
[----:B------:R-:W-:Y:S01]  /*3b10*/  FSEL R48, R36, -INF , !P1 ;  /* 0xff80000024307808 */ /* 0x000fe20004800000 */
[----:B------:R-:W-:Y:S01]  /*3b20*/  FFMA.FTZ R28, R4, UR5, R28 ;  /* 0x00000005041c7c23 */ /* 0x000fe2000801001c */
[----:B------:R-:W-:Y:S01]  /*3b30*/  ISETP.GE.AND P5, PT, R6, R230, PT ;  /* 0x000000e60600720c */ /* 0x000fe20003fa6270 */
[----:B------:R-:W-:Y:S01]  /*3b40*/  FFMA.FTZ R110, R4, UR5, R110 ;  /* 0x00000005046e7c23 */ /* 0x000fe2000801006e */
[----:B------:R-:W-:Y:S01]  /*3b50*/  ISETP.GE.AND P3, PT, R6, R229, PT ;  /* 0x000000e50600720c */ /* 0x000fe20003f66270 */
[----:B------:R-:W-:Y:S01]  /*3b60*/  FFMA.FTZ R30, R4, UR5, R30 ;  /* 0x00000005041e7c23 */ /* 0x000fe2000801001e */
[----:B------:R-:W-:Y:S01]  /*3b70*/  ISETP.GE.AND P1, PT, R6, R228, PT ;  /* 0x000000e40600720c */ /* 0x000fe20003f26270 */
[C---:B------:R-:W-:Y:S01]  /*3b80*/  VIADD R6, R78.reuse, 0x29 ;  /* 0x000000294e067836 */ /* 0x040fe20000000000 */
        /* <DEDUP_REMOVED lines=55> */
[----:B------:R-:W-:Y:S01]  /*3f00*/  FFMA.FTZ R18, R4, UR5, R70 ;  /* 0x0000000504127c23 */ /* 0x000fe20008010046 */
[----:B------:R-:W-:Y:S01]  /*3f10*/  ISETP.GE.AND P0, PT, R78, R230, PT ;  /* 0x000000e64e00720c */ /* 0x000fe20003f06270 */
[C---:B------:R-:W-:Y:S01]  /*3f20*/  FFMA.FTZ R20, R4.reuse, UR5, R68 ;  /* 0x0000000504147c23 */ /* 0x040fe20008010044 */
[----:B------:R-:W-:Y:S01]  /*3f30*/  FSEL R132, R27, -INF , !P1 ;  /* 0xff8000001b847808 */ /* 0x000fe20004800000 */
[C---:B------:R-:W-:Y:S01]  /*3f40*/  FFMA.FTZ R24, R4.reuse, UR5, R64 ;  /* 0x0000000504187c23 */ /* 0x040fe20008010040 */
[----:B------:R-:W-:Y:S01]  /*3f50*/  FSEL R155, R23, -INF , !P4 ;  /* 0xff800000179b7808 */ /* 0x000fe20006000000 */
[----:B------:R-:W-:Y:S01]  /*3f60*/  FFMA.FTZ R66, R4, UR5, R66 ;  /* 0x0000000504427c23 */ /* 0x000fe20008010042 */
[----:B------:R-:W-:-:S02]  /*3f70*/  FSEL R144, R112, -INF , !P2 ;  /* 0xff80000070907808 */ /* 0x000fc40005000000 */
[C---:B------:R-:W-:Y:S02]  /*3f80*/  ISETP.GE.AND P1, PT, R78.reuse, R231, PT ;  /* 0x000000e74e00720c */ /* 0x040fe40003f26270 */
[C---:B------:R-:W-:Y:S02]  /*3f90*/  ISETP.GE.AND P4, PT, R78.reuse, R229, PT ;  /* 0x000000e54e00720c */ /* 0x040fe40003f86270 */
[C---:B------:R-:W-:Y:S01]  /*3fa0*/  ISETP.GE.AND P2, PT, R78.reuse, R228, PT ;  /* 0x000000e44e00720c */ /* 0x040fe20003f46270 */
[----:B------:R-:W-:Y:S01]  /*3fb0*/  VIADD R78, R78, 0x39 ;  /* 0x000000394e4e7836 */ /* 0x000fe20000000000 */
[----:B------:R-:W-:Y:S02]  /*3fc0*/  FSEL R18, R18, -INF , !P0 ;  /* 0xff80000012127808 */ /* 0x000fe40004000000 */
[----:B------:R-:W-:Y:S02]  /*3fd0*/  PLOP3.LUT P0, PT, PT, PT, UP0, 0x80, 0x0 ;  /* 0x000000000000781c */ /* 0x000fe40003f0f008 */
[----:B------:R-:W-:-:S02]  /*3fe0*/  FSEL R140, R114, -INF , !P6 ;  /* 0xff800000728c7808 */ /* 0x000fc40007000000 */
[----:B------:R-:W-:Y:S02]  /*3ff0*/  FSEL R159, R16, -INF , !P5 ;  /* 0xff800000109f7808 */ /* 0x000fe40006800000 */
[----:B------:R-:W-:Y:S02]  /*4000*/  FSEL R151, R151, -INF , !P3 ;  /* 0xff80000097977808 */ /* 0x000fe40005800000 */
[----:B------:R-:W-:Y:S02]  /*4010*/  FSEL R20, R20, -INF , !P1 ;  /* 0xff80000014147808 */ /* 0x000fe40004800000 */
[C---:B------:R-:W-:Y:S02]  /*4020*/  ISETP.GE.AND P6, PT, R78.reuse, R231, PT ;  /* 0x000000e74e00720c */ /* 0x040fe40003fc6270 */
[C---:B------:R-:W-:Y:S02]  /*4030*/  ISETP.GE.AND P5, PT, R78.reuse, R230, PT ;  /* 0x000000e64e00720c */ /* 0x040fe40003fa6270 */
[----:B------:R-:W-:-:S02]  /*4040*/  ISETP.GE.AND P3, PT, R78, R229, PT ;  /* 0x000000e54e00720c */ /* 0x000fc40003f66270 */
[----:B------:R-:W-:Y:S02]  /*4050*/  ISETP.GE.AND P1, PT, R78, R228, PT ;  /* 0x000000e44e00720c */ /* 0x000fe40003f26270 */
[----:B------:R-:W-:Y:S02]  /*4060*/  I2FP.F32.S32 R78, R78 ;  /* 0x0000004e004e7245 */ /* 0x000fe40000201400 */
[----:B------:R-:W-:-:S03]  /*4070*/  FSEL R24, R24, -INF , !P4 ;  /* 0xff80000018187808 */ /* 0x000fc60006000000 */
[C---:B------:R-:W-:Y:S01]  /*4080*/  FFMA.FTZ R113, R78.reuse, UR5, R113 ;  /* 0x000000054e717c23 */ /* 0x040fe20008010071 */
[C---:B------:R-:W-:Y:S01]  /*4090*/  FFMA.FTZ R115, R78.reuse, UR5, R115 ;  /* 0x000000054e737c23 */ /* 0x040fe20008010073 */
[C---:B------:R-:W-:Y:S01]  /*40a0*/  FFMA.FTZ R17, R78.reuse, UR5, R17 ;  /* 0x000000054e117c23 */ /* 0x040fe20008010011 */
[----:B------:R-:W-:Y:S01]  /*40b0*/  FFMA.FTZ R150, R78, UR5, R19 ;  /* 0x000000054e967c23 */ /* 0x000fe20008010013 */
[----:B------:R-:W-:Y:S02]  /*40c0*/  FSEL R19, R66, -INF , !P2 ;  /* 0xff80000042137808 */ /* 0x000fe40005000000 */
[----:B------:R-:W-:Y:S02]  /*40d0*/  FSEL R143, R113, -INF , !P6 ;  /* 0xff800000718f7808 */ /* 0x000fe40007000000 */
[----:B------:R-:W-:Y:S02]  /*40e0*/  FSEL R138, R115, -INF , !P5 ;  /* 0xff800000738a7808 */ /* 0x000fe40006800000 */
[----:B------:R-:W-:-:S02]  /*40f0*/  FSEL R156, R17, -INF , !P3 ;  /* 0xff800000119c7808 */ /* 0x000fc40005800000 */
[----:B------:R-:W-:Y:S01]  /*4100*/  FSEL R150, R150, -INF , !P1 ;  /* 0xff80000096967808 */ /* 0x000fe20004800000 */
[----:B------:R-:W-:Y:S06]  /*4110*/  @!P0 BRA `(.L_x_944) ;  /* 0x0000000000e08947 */ /* 0x000fec0003800000 */
[----:B------:R-:W-:Y:S01]  /*4120*/  ULDC UR10, c[0x0][0x2d0] ;  /* 0x0000b400000a7ab9 */ /* 0x000fe20000000800 */
[----:B------:R-:W-:Y:S01]  /*4130*/  UIADD3 UR11, UR14, -0x2, URZ ;  /* 0xfffffffe0e0b7890 */ /* 0x000fe2000fffe03f */
[----:B------:R-:W-:Y:S01]  /*4140*/  ISETP.GE.AND P1, PT, R214, UR10, PT ;  /* 0x0000000ad6007c0c */ /* 0x000fe2000bf26270 */
[----:B------:R-:W-:Y:S01]  /*4150*/  IMAD.U32 R25, RZ, RZ, UR8 ;  /* 0x00000008ff197e24 */ /* 0x000fe2000f8e00ff */
[----:B------:R-:W-:Y:S01]  /*4160*/  BSSY B0, `(.L_x_945) ;  /* 0x0000032000007945 */ /* 0x000fe20003800000 */
[----:B------:R-:W-:Y:S01]  /*4170*/  USHF.R.S32.HI UR10, URZ, 0x1f, UR11 ;  /* 0x0000001f3f0a7899 */ /* 0x000fe2000801140b */
[----:B------:R-:W-:Y:S01]  /*4180*/  IMAD.U32 R22, RZ, RZ, UR8 ;  /* 0x00000008ff167e24 */ /* 0x000fe2000f8e00ff */
[----:B------:R-:W-:Y:S01]  /*4190*/  UIMAD UR24, UR24, UR11, URZ ;  /* 0x0000000b181872a4 */ /* 0x000fe2000f8e023f */
[----:B------:R-:W-:-:S03]  /*41a0*/  IMAD.WIDE.U32 R26, R120, UR11, R212 ;  /* 0x0000000b781a7c25 */ /* 0x000fc6000f8e00d4 */
[----:B------:R-:W-:Y:S01]  /*41b0*/  UIMAD UR10, UR10, UR27, UR24 ;  /* 0x0000001b0a0a72a4 */ /* 0x000fe2000f8e0218 */
[----:B------:R-:W-:-:S03]  /*41c0*/  IMAD.U32 R21, RZ, RZ, UR9 ;  /* 0x00000009ff157e24 */ /* 0x000fc6000f8e00ff */
[----:B------:R-:W1:Y:S01]  /*41d0*/  @!P1 LDC.64 R16, c[0x0][0x218] ;  /* 0x00008600ff109b82 */ /* 0x000e620000000a00 */
[----:B------:R-:W-:Y:S01]  /*41e0*/  @!P1 LEA R25, P3, R25, R26, 0x5 ;  /* 0x0000001a19199211 */ /* 0x000fe200078628ff */
[----:B------:R-:W-:Y:S01]  /*41f0*/  VIADD R29, R27, UR10 ;  /* 0x0000000a1b1d7c36 */ /* 0x000fe20008000000 */
[----:B------:R-:W-:Y:S01]  /*4200*/  @!P1 IADD3 R23, P2, R26, UR33, RZ ;  /* 0x000000211a179c10 */ /* 0x000fe2000ff5e0ff */
[----:B------:R2:W-:Y:S03]  /*4210*/  @P1 STS.128 [R208+0x4000], RZ ;  /* 0x004000ffd0001388 */ /* 0x0005e60000000c00 */
        /* <DEDUP_REMOVED lines=10> */
[----:B------:R-:W-:-:S03]  /*42c0*/  @!P1 IADD3.X R6, R29, UR32, RZ, P2, !PT ;  /* 0x000000201d069c10 */ /* 0x000fc600097fe4ff */
[----:B------:R2:W-:Y:S01]  /*42d0*/  @P1 STS.128 [R208+0x4800], RZ ;  /* 0x004800ffd0001388 */ /* 0x0005e20000000c00 */
[----:B------:R-:W-:Y:S02]  /*42e0*/  @!P1 LEA.HI.X R23, R23, R7, R6, 0x1, P3 ;  /* 0x0000000717179211 */ /* 0x000fe400018f0c06 */
        /* <DEDUP_REMOVED lines=25> */
.L_x_946:
[----:B------:R-:W-:Y:S05]  /*4480*/  BSYNC B0 ;  /* 0x0000000000007941 */ /* 0x000fea0003800000 */
.L_x_945:
[----:B------:R-:W0:Y:S02]  /*4490*/  LDGDEPBAR ;  /* 0x00000000000079af */ /* 0x000e240000000000 */
.L_x_944:
[----:B------:R-:W-:Y:S01]  /*44a0*/  FMNMX.FTZ R25, R20, R79, !PT ;  /* 0x0000004f14197209 */ /* 0x000fe20007810000 */
[C---:B------:R-:W-:Y:S01]  /*44b0*/  VIADD R226, R227.reuse, 0x4 ;  /* 0x00000004e3e27836 */ /* 0x040fe20000000000 */
[----:B--2---:R-:W-:Y:S01]  /*44c0*/  FMNMX.FTZ R16, R24, R73, !PT ;  /* 0x0000004918107209 */ /* 0x004fe20007810000 */
[----:B------:R-:W-:Y:S01]  /*44d0*/  IMAD.WIDE.U32 R4, R227, -0x326172a9, RZ ;  /* 0xcd9e8d57e3047825 */ /* 0x000fe200078e00ff */
[----:B------:R-:W-:Y:S01]  /*44e0*/  FMNMX.FTZ R25, R76, R25, !PT ;  /* 0x000000194c197209 */ /* 0x000fe20007810000 */
[----:B------:R-:W-:Y:S01]  /*44f0*/  USHF.L.U32 UR11, UR37, 0x1, URZ ;  /* 0x00000001250b7899 */ /* 0x000fe2000800063f */
[----:B------:R-:W-:Y:S01]  /*4500*/  FMNMX.FTZ R16, R74, R16, !PT ;  /* 0x000000104a107209 */ /* 0x000fe20007810000 */
[----:B------:R-:W-:Y:S01]  /*4510*/  IMAD.WIDE.U32 R22, R226, -0x326172a9, RZ ;  /* 0xcd9e8d57e2167825 */ /* 0x000fe200078e00ff */
[----:B------:R-:W-:Y:S01]  /*4520*/  FMNMX.FTZ R25, R77, R25, !PT ;  /* 0x000000194d197209 */ /* 0x000fe20007810000 */
[----:B------:R-:W-:Y:S01]  /*4530*/  UIADD3 UR36, UR28, -0x61c88647, URZ ;  /* 0x9e3779b91c247890 */ /* 0x000fe2000fffe03f */
[----:B------:R-:W-:Y:S01]  /*4540*/  FMNMX.FTZ R16, R75, R16, !PT ;  /* 0x000000104b107209 */ /* 0x000fe20007810000 */
[----:B------:R-:W-:Y:S01]  /*4550*/  IMAD.WIDE.U32 R172, R224, -0x2daee0ad, RZ ;  /* 0xd2511f53e0ac7825 */ /* 0x000fe200078e00ff */
[----:B------:R-:W-:Y:S01]  /*4560*/  FMNMX.FTZ R25, R52, R25, !PT ;  /* 0x0000001934197209 */ /* 0x000fe20007810000 */
[----:B------:R-:W-:Y:S01]  /*4570*/  UIADD3 UR10, UR11, 0x1, URZ ;  /* 0x000000010b0a7890 */ /* 0x000fe2000fffe03f */
[----:B------:R-:W-:Y:S01]  /*4580*/  LOP3.LUT R225, R121, UR28, RZ, 0x3c, !PT ;  /* 0x0000001c79e17c12 */ /* 0x000fe2000f8e3cff */
[----:B------:R-:W-:Y:S01]  /*4590*/  UIADD3 UR35, UR29, -0x4498517b, URZ ;  /* 0xbb67ae851d237890 */ /* 0x000fe2000fffe03f */
[----:B------:R-:W-:Y:S01]  /*45a0*/  FMNMX.FTZ R25, R50, R25, !PT ;  /* 0x0000001932197209 */ /* 0x000fe20007810000 */
[----:B------:R-:W-:Y:S01]  /*45b0*/  ULDC UR38, c[0x0][0x2ec] ;  /* 0x0000bb0000267ab9 */ /* 0x000fe20000000800 */
[----:B------:R-:W-:Y:S01]  /*45c0*/  FMNMX.FTZ R16, R61, R16, !PT ;  /* 0x000000103d107209 */ /* 0x000fe20007810000 */
[----:B------:R-:W-:Y:S01]  /*45d0*/  IMAD.U32 R26, RZ, RZ, UR10 ;  /* 0x0000000aff1a7e24 */ /* 0x000fe2000f8e00ff */
[----:B------:R-:W-:Y:S01]  /*45e0*/  FMNMX.FTZ R25, R49, R25, !PT ;  /* 0x0000001931197209 */ /* 0x000fe20007810000 */
[----:B------:R-:W-:Y:S01]  /*45f0*/  UIADD3 UR34, UR28, 0x3c6ef372, URZ ;  /* 0x3c6ef3721c227890 */ /* 0x000fe2000fffe03f */
[----:B------:R-:W-:Y:S01]  /*4600*/  LOP3.LUT R34, R5, R225, RZ, 0x3c, !PT ;  /* 0x000000e105227212 */ /* 0x000fe200078e3cff */
[----:B------:R-:W-:Y:S01]  /*4610*/  UIADD3 UR27, UR29, 0x32370b8f, URZ ;  /* 0x32370b8f1d1b7890 */ /* 0x000fe2000fffe03f */
[----:B------:R-:W-:Y:S01]  /*4620*/  FMNMX.FTZ R25, R40, R25, !PT ;  /* 0x0000001928197209 */ /* 0x000fe20007810000 */
[----:B------:R-:W-:Y:S01]  /*4630*/  UIADD3 UR31, UR29, 0x76cf5d0a, URZ ;  /* 0x76cf5d0a1d1f7890 */ /* 0x000fe2000fffe03f */
[----:B------:R-:W-:Y:S01]  /*4640*/  FMNMX.FTZ R5, R14, R16, !PT ;  /* 0x000000100e057209 */ /* 0x000fe20007810000 */
[----:B------:R-:W-:Y:S01]  /*4650*/  IMAD.U32 R16, RZ, RZ, UR11 ;  /* 0x0000000bff107e24 */ /* 0x000fe2000f8e00ff */
[----:B------:R-:W-:Y:S01]  /*4660*/  FMNMX.FTZ R25, R48, R25, !PT ;  /* 0x0000001930197209 */ /* 0x000fe20007810000 */
[----:B------:R-:W-:Y:S01]  /*4670*/  IMAD.WIDE.U32 R34, R34, -0x2daee0ad, RZ ;  /* 0xd2511f5322227825 */ /* 0x000fe200078e00ff */
[----:B------:R-:W-:Y:S01]  /*4680*/  LOP3.LUT R32, R23, R225, RZ, 0x3c, !PT ;  /* 0x000000e117207212 */ /* 0x000fe200078e3cff */
[----:B------:R-:W-:Y:S01]  /*4690*/  UIADD3 UR30, UR28, -0x255992d5, URZ ;  /* 0xdaa66d2b1c1e7890 */ /* 0x000fe2000fffe03f */
[----:B------:R-:W-:Y:S01]  /*46a0*/  FMNMX.FTZ R25, R58, R25, !PT ;  /* 0x000000193a197209 */ /* 0x000fe20007810000 */
[----:B------:R-:W-:Y:S01]  /*46b0*/  UIADD3 UR24, UR29, -0x126145ec, URZ ;  /* 0xed9eba141d187890 */ /* 0x000fe2000fffe03f */
[----:B------:R-:W-:Y:S01]  /*46c0*/  FMNMX.FTZ R23, R13, R5, !PT ;  /* 0x000000050d177209 */ /* 0x000fe20007810000 */
[----:B------:R-:W-:Y:S01]  /*46d0*/  IMAD.WIDE.U32 R32, R32, -0x2daee0ad, RZ ;  /* 0xd2511f5320207825 */ /* 0x000fe200078e00ff */
[----:B------:R-:W-:Y:S01]  /*46e0*/  FMNMX.FTZ R25, R63, R25, !PT ;  /* 0x000000193f197209 */ /* 0x000fe20007810000 */
[----:B------:R-:W-:Y:S01]  /*46f0*/  UIADD3 UR26, UR28, 0x78dde6e4, URZ ;  /* 0x78dde6e41c1a7890 */ /* 0x000fe2000fffe03f */
[----:B------:R-:W-:Y:S01]  /*4700*/  FMNMX.FTZ R23, R12, R23, !PT ;  /* 0x000000170c177209 */ /* 0x000fe20007810000 */
[----:B------:R-:W-:Y:S01]  /*4710*/  UIADD3 UR21, UR29, -0x56f99767, URZ ;  /* 0xa90668991d157890 */ /* 0x000fe2000fffe03f */
[----:B------:R-:W-:Y:S01]  /*4720*/  FMNMX.FTZ R25, R167, R25, !PT ;  /* 0x00000019a7197209 */ /* 0x000fe20007810000 */
[----:B------:R-:W-:Y:S01]  /*4730*/  UIADD3 UR22, UR28, 0x1715609d, URZ ;  /* 0x1715609d1c167890 */ /* 0x000fe2000fffe03f */
[----:B-1----:R-:W-:-:S02]  /*4740*/  FMNMX.FTZ R6, R19, R56, !PT ;  /* 0x0000003813067209 */ /* 0x002fc40007810000 */
        /* <DEDUP_REMOVED lines=16> */
[----:B------:R-:W-:Y:S02]  /*4850*/  LOP3.LUT R16, R173, UR29, R16, 0x96, !PT ;  /* 0x0000001dad107c12 */ /* 0x000fe4000f8e9610 */
[----:B------:R-:W-:Y:S02]  /*4860*/  FMNMX.FTZ R6, R8, R6, !PT ;  /* 0x0000000608067209 */ /* 0x000fe40007810000 */
[----:B------:R-:W-:Y:S01]  /*4870*/  FMNMX.FTZ R23, R159, R23, !PT ;  /* 0x000000179f177209 */ /* 0x000fe20007810000 */
[----:B------:R-:W-:Y:S01]  /*4880*/  IMAD.WIDE.U32 R16, R16, -0x326172a9, RZ ;  /* 0xcd9e8d5710107825 */ /* 0x000fe200078e00ff */
[----:B------:R-:W-:-:S02]  /*4890*/  FMNMX.FTZ R6, R165, R6, !PT ;  /* 0x00000006a5067209 */ /* 0x000fc40007810000 */
[----:B------:R-:W-:Y:S02]  /*48a0*/  FMNMX.FTZ R23, R156, R23, !PT ;  /* 0x000000179c177209 */ /* 0x000fe40007810000 */
[----:B------:R-:W-:Y:S02]  /*48b0*/  LOP3.LUT R5, R17, UR36, R4, 0x96, !PT ;  /* 0x0000002411057c12 */ /* 0x000fe4000f8e9604 */
[----:B-1----:R-:W-:Y:S01]  /*48c0*/  FMNMX.FTZ R25, R25, R7, !PT ;  /* 0x0000000719197209 */ /* 0x002fe20007810000 */
[----:B------:R-:W-:Y:S01]  /*48d0*/  SHFL.BFLY PT, R134, R23, 0x2, 0x1f ;  /* 0x0c401f0017867f89 */ /* 0x000fe200000e0000 */
[----:B------:R-:W-:Y:S01]  /*48e0*/  LOP3.LUT R28, R17, UR36, R22, 0x96, !PT ;  /* 0x00000024111c7c12 */ /* 0x000fe2000f8e9616 */
[----:B------:R-:W-:Y:S01]  /*48f0*/  IMAD.WIDE.U32 R36, R5, -0x2daee0ad, RZ ;  /* 0xd2511f5305247825 */ /* 0x000fe200078e00ff */
[----:B------:R-:W-:Y:S01]  /*4900*/  FMNMX.FTZ R6, R147, R6, !PT ;  /* 0x0000000693067209 */ /* 0x000fe20007810000 */
[----:B------:R-:W1:Y:S01]  /*4910*/  SHFL.BFLY PT, R136, R25, 0x1, 0x1f ;  /* 0x0c201f0019887f89 */ /* 0x000e6200000e0000 */
[----:B------:R-:W-:Y:S01]  /*4920*/  FMNMX.FTZ R17, R18, R15, !PT ;  /* 0x0000000f12117209 */ /* 0x000fe20007810000 */
[----:B------:R-:W-:Y:S01]  /*4930*/  IMAD.WIDE.U32 R28, R28, -0x2daee0ad, RZ ;  /* 0xd2511f531c1c7825 */ /* 0x000fe200078e00ff */
[----:B------:R-:W-:-:S02]  /*4940*/  FMNMX.FTZ R6, R146, R6, !PT ;  /* 0x0000000692067209 */ /* 0x000fc40007810000 */
[----:B------:R-:W-:Y:S02]  /*4950*/  FMNMX.FTZ R17, R71, R17, !PT ;  /* 0x0000001147117209 */ /* 0x000fe40007810000 */
[----:B------:R-:W-:Y:S02]  /*4960*/  LOP3.LUT R26, R173, UR29, R26, 0x96, !PT ;  /* 0x0000001dad1a7c12 */ /* 0x000fe4000f8e961a */
[----:B------:R-:W-:Y:S02]  /*4970*/  LOP3.LUT R174, R35, UR35, R172, 0x96, !PT ;  /* 0x0000002323ae7c12 */ /* 0x000fe4000f8e96ac */
[----:B------:R-:W-:Y:S01]  /*4980*/  FMNMX.FTZ R6, R164, R6, !PT ;  /* 0x00000006a4067209 */ /* 0x000fe20007810000 */
[----:B------:R-:W-:Y:S01]  /*4990*/  IMAD.WIDE.U32 R26, R26, -0x326172a9, RZ ;  /* 0xcd9e8d571a1a7825 */ /* 0x000fe200078e00ff */
[----:B------:R-:W-:Y:S02]  /*49a0*/  FMNMX.FTZ R17, R69, R17, !PT ;  /* 0x0000001145117209 */ /* 0x000fe40007810000 */
[----:B------:R-:W-:Y:S01]  /*49b0*/  FMNMX.FTZ R6, R148, R6, !PT ;  /* 0x0000000694067209 */ /* 0x000fe20007810000 */
[----:B------:R-:W-:Y:S01]  /*49c0*/  IMAD.WIDE.U32 R174, R174, -0x326172a9, RZ ;  /* 0xcd9e8d57aeae7825 */ /* 0x000fe200078e00ff */
[----:B------:R-:W-:-:S02]  /*49d0*/  FMNMX.FTZ R17, R59, R17, !PT ;  /* 0x000000113b117209 */ /* 0x000fc40007810000 */
[----:B------:R-:W-:Y:S02]  /*49e0*/  FMNMX.FTZ R6, R155, R6, !PT ;  /* 0x000000069b067209 */ /* 0x000fe40007810000 */
[----:B------:R-:W-:Y:S02]  /*49f0*/  FMNMX.FTZ R17, R60, R17, !PT ;  /* 0x000000113c117209 */ /* 0x000fe40007810000 */
[----:B------:R-:W-:Y:S02]  /*4a00*/  LOP3.LUT R4, R27, UR36, R4, 0x96, !PT ;  /* 0x000000241b047c12 */ /* 0x000fe4000f8e9604 */
[----:B-1----:R-:W-:Y:S02]  /*4a10*/  FMNMX.FTZ R136, R25, R136, !PT ;  /* 0x0000008819887209 */ /* 0x002fe40007810000 */
[----:B------:R-:W-:Y:S01]  /*4a20*/  LOP3.LUT R21, R175, UR34, R26, 0x96, !PT ;  /* 0x00000022af157c12 */ /* 0x000fe2000f8e961a */
[----:B------:R-:W-:Y:S01]  /*4a30*/  IMAD.WIDE.U32 R170, R4, -0x2daee0ad, RZ ;  /* 0xd2511f5304aa7825 */ /* 0x000fe200078e00ff */
[----:B------:R-:W-:-:S03]  /*4a40*/  FSETP.NEU.FTZ.AND P1, PT, R136, -INF , PT ;  /* 0xff8000008800780b */ /* 0x000fc60003f3d000 */
[----:B------:R-:W-:Y:S01]  /*4a50*/  FMUL.FTZ R145, R136, UR38 ;  /* 0x0000002688917c20 */ /* 0x000fe20008410000 */
[----:B------:R-:W-:Y:S02]  /*4a60*/  LOP3.LUT R172, R33, UR35, R172, 0x96, !PT ;  /* 0x0000002321ac7c12 */ /* 0x000fe4000f8e96ac */
[----:B------:R-:W-:Y:S02]  /*4a70*/  FMNMX.FTZ R6, R151, R6, !PT ;  /* 0x0000000697067209 */ /* 0x000fe40007810000 */
[----:B------:R-:W-:Y:S01]  /*4a80*/  FSEL R145, R145, RZ, P1 ;  /* 0x000000ff91917208 */ /* 0x000fe20000800000 */
[----:B------:R-:W-:Y:S01]  /*4a90*/  IMAD.WIDE.U32 R172, R172, -0x326172a9, RZ ;  /* 0xcd9e8d57acac7825 */ /* 0x000fe200078e00ff */
[----:B------:R-:W-:Y:S02]  /*4aa0*/  FMNMX.FTZ R17, R168, R17, !PT ;  /* 0x00000011a8117209 */ /* 0x000fe40007810000 */
[----:B------:R-:W-:Y:S01]  /*4ab0*/  FMNMX.FTZ R6, R150, R6, !PT ;  /* 0x0000000696067209 */ /* 0x000fe20007810000 */
[----:B------:R-:W-:Y:S01]  /*4ac0*/  FFMA.FTZ R55, R20, UR38, -R145 ;  /* 0x0000002614377c23 */ /* 0x000fe20008010891 */
[----:B------:R-:W-:Y:S01]  /*4ad0*/  IMAD.WIDE.U32 R20, R21, -0x2daee0ad, RZ ;  /* 0xd2511f5315147825 */ /* 0x000fe200078e00ff */
[----:B------:R-:W-:-:S03]  /*4ae0*/  FMNMX.FTZ R134, R23, R134, !PT ;  /* 0x0000008617867209 */ /* 0x000fc60007810000 */
[--C-:B------:R-:W-:Y:S01]  /*4af0*/  FFMA.FTZ R33, R50, UR38, -R145.reuse ;  /* 0x0000002632217c23 */ /* 0x100fe20008010891 */
[----:B------:R-:W-:Y:S01]  /*4b00*/  FMNMX.FTZ R17, R62, R17, !PT ;  /* 0x000000113e117209 */ /* 0x000fe20007810000 */
[----:B------:R-:W1:Y:S01]  /*4b10*/  SHFL.BFLY PT, R133, R6, 0x2, 0x1f ;  /* 0x0c401f0006857f89 */ /* 0x000e6200000e0000 */
[----:B------:R-:W-:Y:S01]  /*4b20*/  LOP3.LUT R7, R27, UR36, R22, 0x96, !PT ;  /* 0x000000241b077c12 */ /* 0x000fe2000f8e9616 */
[--C-:B------:R-:W-:Y:S01]  /*4b30*/  FFMA.FTZ R53, R76, UR38, -R145.reuse ;  /* 0x000000264c357c23 */ /* 0x100fe20008010891 */
[----:B------:R-:W-:Y:S01]  /*4b40*/  LOP3.LUT R170, R21, UR27, R170, 0x96, !PT ;  /* 0x0000001b15aa7c12 */ /* 0x000fe2000f8e96aa */
[----:B------:R-:W2:Y:S01]  /*4b50*/  SHFL.BFLY PT, R4, R134, 0x1, 0x1f ;  /* 0x0c201f0086047f89 */ /* 0x000ea200000e0000 */
[----:B------:R-:W-:Y:S01]  /*4b60*/  FMNMX.FTZ R21, R153, R17, !PT ;  /* 0x0000001199157209 */ /* 0x000fe20007810000 */
[--C-:B------:R-:W-:Y:S01]  /*4b70*/  FFMA.FTZ R43, R77, UR38, -R145.reuse ;  /* 0x000000264d2b7c23 */ /* 0x100fe20008010891 */
[----:B------:R-:W-:Y:S01]  /*4b80*/  LOP3.LUT R22, R173, UR34, R26, 0x96, !PT ;  /* 0x00000022ad167c12 */ /* 0x000fe2000f8e961a */
[--C-:B------:R-:W-:Y:S01]  /*4b90*/  FFMA.FTZ R54, R79, UR38, -R145.reuse ;  /* 0x000000264f367c23 */ /* 0x100fe20008010891 */
[--C-:B------:R-:W-:Y:S01]  /*4ba0*/  LOP3.LUT R26, R37, UR31, R34.reuse, 0x96, !PT ;  /* 0x0000001f251a7c12 */ /* 0x100fe2000f8e9622 */
[----:B------:R-:W-:Y:S01]  /*4bb0*/  FFMA.FTZ R37, R52, UR38, -R145 ;  /* 0x0000002634257c23 */ /* 0x000fe20008010891 */
[----:B------:R-:W-:Y:S01]  /*4bc0*/  LOP3.LUT R171, R171, UR31, R34, 0x96, !PT ;  /* 0x0000001fabab7c12 */ /* 0x000fe2000f8e9622 */
[----:B------:R-:W-:Y:S01]  /*4bd0*/  IMAD.WIDE.U32 R34, R7, -0x2daee0ad, RZ ;  /* 0xd2511f5307227825 */ /* 0x000fe200078e00ff */
[----:B------:R-:W-:Y:S01]  /*4be0*/  FMNMX.FTZ R7, R161, R21, !PT ;  /* 0x00000015a1077209 */ /* 0x000fe20007810000 */
[----:B------:R-:W-:Y:S01]  /*4bf0*/  MUFU.EX2 R53, R53 ;  /* 0x0000003500357308 */ /* 0x000fe20000000800 */
[----:B------:R-:W-:Y:S01]  /*4c00*/  LOP3.LUT R30, R175, UR34, R16, 0x96, !PT ;  /* 0x00000022af1e7c12 */ /* 0x000fe2000f8e9610 */
[----:B------:R-:W-:Y:S01]  /*4c10*/  IMAD.WIDE.U32 R22, R22, -0x2daee0ad, RZ ;  /* 0xd2511f5316167825 */ /* 0x000fe200078e00ff */
[----:B------:R-:W-:-:S03]  /*4c20*/  FMNMX.FTZ R7, R163, R7, !PT ;  /* 0x00000007a3077209 */ /* 0x000fc60007810000 */
        /* <DEDUP_REMOVED lines=8> */
[--C-:B------:R-:W-:Y:S01]  /*4cb0*/  FFMA.FTZ R48, R48, UR38, -R145.reuse ;  /* 0x0000002630307c23 */ /* 0x100fe20008010891 */
[----:B-1----:R-:W-:Y:S01]  /*4cc0*/  FMNMX.FTZ R133, R6, R133, !PT ;  /* 0x0000008506857209 */ /* 0x002fe20007810000 */
[----:B------:R-:W-:Y:S01]  /*4cd0*/  IMAD.WIDE.U32 R16, R16, -0x2daee0ad, RZ ;  /* 0xd2511f5310107825 */ /* 0x000fe200078e00ff */
[----:B------:R-:W-:Y:S01]  /*4ce0*/  FMNMX.FTZ R135, R132, R7, !PT ;  /* 0x0000000784877209 */ /* 0x000fe20007810000 */
[----:B------:R-:W-:Y:S01]  /*4cf0*/  MUFU.EX2 R55, R55 ;  /* 0x0000003700377308 */ /* 0x000fe20000000800 */
[----:B--2---:R-:W-:Y:S01]  /*4d00*/  FMNMX.FTZ R134, R134, R4, !PT ;  /* 0x0000000486867209 */ /* 0x004fe20007810000 */
[----:B------:R-:W-:Y:S01]  /*4d10*/  IMAD.WIDE.U32 R26, R26, -0x326172a9, RZ ;  /* 0xcd9e8d571a1a7825 */ /* 0x000fe200078e00ff */
[----:B------:R-:W-:Y:S01]  /*4d20*/  FMNMX.FTZ R135, R140, R135, !PT ;  /* 0x000000878c877209 */ /* 0x000fe20007810000 */
[----:B------:R-:W1:Y:S01]  /*4d30*/  SHFL.BFLY PT, R4, R133, 0x1, 0x1f ;  /* 0x0c201f0085047f89 */ /* 0x000e6200000e0000 */
[C---:B------:R-:W-:Y:S01]  /*4d40*/  FSETP.NEU.FTZ.AND P1, PT, R134.reuse, -INF , PT ;  /* 0xff8000008600780b */ /* 0x040fe20003f3d000 */
[----:B------:R-:W-:Y:S01]  /*4d50*/  FMUL.FTZ R157, R134, UR38 ;  /* 0x00000026869d7c20 */ /* 0x000fe20008410000 */
[----:B------:R-:W-:Y:S01]  /*4d60*/  FMNMX.FTZ R135, R138, R135, !PT ;  /* 0x000000878a877209 */ /* 0x000fe20007810000 */
[----:B------:R-:W-:Y:S01]  /*4d70*/  MUFU.EX2 R54, R54 ;  /* 0x0000003600367308 */ /* 0x000fe20000000800 */
[----:B------:R-:W-:Y:S01]  /*4d80*/  LOP3.LUT R169, R23, UR27, R34, 0x96, !PT ;  /* 0x0000001b17a97c12 */ /* 0x000fe2000f8e9622 */
[--C-:B------:R-:W-:Y:S01]  /*4d90*/  FFMA.FTZ R58, R58, UR38, -R145.reuse ;  /* 0x000000263a3a7c23 */ /* 0x100fe20008010891 */
[----:B------:R-:W-:Y:S01]  /*4da0*/  LOP3.LUT R34, R39, UR30, R172, 0x96, !PT ;  /* 0x0000001e27227c12 */ /* 0x000fe2000f8e96ac */
[----:B------:R-:W2:Y:S01]  /*4db0*/  SHFL.BFLY PT, R6, R135, 0x2, 0x1f ;  /* 0x0c401f0087067f89 */ /* 0x000ea200000e0000 */
[----:B------:R-:W-:Y:S01]  /*4dc0*/  FSEL R157, R157, RZ, P1 ;  /* 0x000000ff9d9d7208 */ /* 0x000fe20000800000 */
[----:B------:R-:W-:Y:S01]  /*4dd0*/  FFMA.FTZ R144, R144, UR38, -R145 ;  /* 0x0000002690907c23 */ /* 0x000fe20008010891 */
[----:B------:R-:W-:Y:S01]  /*4de0*/  LOP3.LUT R25, R17, UR27, R28, 0x96, !PT ;  /* 0x0000001b11197c12 */ /* 0x000fe2000f8e961c */
[----:B------:R-:W-:Y:S01]  /*4df0*/  MUFU.EX2 R37, R37 ;  /* 0x0000002500257308 */ /* 0x000fe20000000800 */
[----:B------:R-:W-:Y:S01]  /*4e00*/  LOP3.LUT R5, R31, UR27, R36, 0x96, !PT ;  /* 0x0000001b1f057c12 */ /* 0x000fe2000f8e9624 */
[----:B------:R-:W-:Y:S01]  /*4e10*/  FFMA.FTZ R52, R24, UR38, -R157 ;  /* 0x0000002618347c23 */ /* 0x000fe2000801089d */
[----:B------:R-:W-:Y:S01]  /*4e20*/  LOP3.LUT R21, R35, UR31, R32, 0x96, !PT ;  /* 0x0000001f23157c12 */ /* 0x000fe2000f8e9620 */
[----:B------:R-:W-:-:S04]  /*4e30*/  IMAD.WIDE.U32 R34, R34, -0x2daee0ad, RZ ;  /* 0xd2511f5322227825 */ /* 0x000fc800078e00ff */
[--C-:B------:R-:W-:Y:S01]  /*4e40*/  FFMA.FTZ R42, R74, UR38, -R157.reuse ;  /* 0x000000264a2a7c23 */ /* 0x100fe2000801089d */
[----:B------:R-:W-:Y:S01]  /*4e50*/  FFMA.FTZ R36, R75, UR38, -R157 ;  /* 0x000000264b247c23 */ /* 0x000fe2000801089d */
[----:B------:R-:W-:Y:S01]  /*4e60*/  FFMA.FTZ R32, R49, UR38, -R145 ;  /* 0x0000002631207c23 */ /* 0x000fe20008010891 */
[----:B------:R-:W-:Y:S01]  /*4e70*/  IMAD.WIDE.U32 R24, R25, -0x326172a9, RZ ;  /* 0xcd9e8d5719187825 */ /* 0x000fe200078e00ff */
[----:B------:R-:W-:-:S03]  /*4e80*/  LEA R192, R3, UR4, 0x1 ;  /* 0x0000000403c07c11 */ /* 0x000fc6000f8e08ff */
[----:B------:R-:W-:Y:S01]  /*4e90*/  FFMA.FTZ R51, R73, UR38, -R157 ;  /* 0x0000002649337c23 */ /* 0x000fe2000801089d */
[----:B------:R-:W-:Y:S01]  /*4ea0*/  MUFU.EX2 R42, R42 ;  /* 0x0000002a002a7308 */ /* 0x000fe20000000800 */
[----:B------:R-:W-:Y:S01]  /*4eb0*/  IMAD.WIDE.U32 R176, R5, -0x326172a9, RZ ;  /* 0xcd9e8d5705b07825 */ /* 0x000fe200078e00ff */
[----:B------:R-:W-:Y:S01]  /*4ec0*/  LOP3.LUT R5, R35, UR24, R16, 0x96, !PT ;  /* 0x0000001823057c12 */ /* 0x000fe2000f8e9610 */
[----:B------:R-:W-:Y:S01]  /*4ed0*/  LDSM.16.MT88.4 R116, [R192+0x6000] ;  /* 0x00600000c074783b */ /* 0x000fe20000004200 */
[----:B------:R-:W-:Y:S01]  /*4ee0*/  LOP3.LUT R16, R25, UR26, R38, 0x96, !PT ;  /* 0x0000001a19107c12 */ /* 0x000fe2000f8e9626 */
[--C-:B------:R-:W-:Y:S01]  /*4ef0*/  IMAD R189, R2, 0x2, R192.reuse ;  /* 0x0000000202bd7824 */ /* 0x100fe200078e02c0 */
[----:B-1----:R-:W-:Y:S01]  /*4f00*/  FMNMX.FTZ R133, R133, R4, !PT ;  /* 0x0000000485857209 */ /* 0x002fe20007810000 */
[----:B------:R-:W-:Y:S01]  /*4f10*/  IMAD R190, R0, 0x2, R192 ;  /* 0x0000000200be7824 */ /* 0x000fe200078e02c0 */
[----:B------:R-:W1:Y:S01]  /*4f20*/  MUFU.EX2 R36, R36 ;  /* 0x0000002400247308 */ /* 0x000e620000000800 */
[----:B------:R-:W-:Y:S01]  /*4f30*/  IMAD.WIDE.U32 R16, R16, -0x2daee0ad, RZ ;  /* 0xd2511f5310107825 */ /* 0x000fe200078e00ff */
[----:B--2---:R-:W-:-:S03]  /*4f40*/  FMNMX.FTZ R135, R135, R6, !PT ;  /* 0x0000000687877209 */ /* 0x004fc60007810000 */
[C---:B------:R-:W-:Y:S01]  /*4f50*/  FMUL.FTZ R152, R133.reuse, UR38 ;  /* 0x0000002685987c20 */ /* 0x040fe20008410000 */
[----:B------:R-:W-:Y:S01]  /*4f60*/  FSETP.NEU.FTZ.AND P1, PT, R133, -INF , PT ;  /* 0xff8000008500780b */ /* 0x000fe20003f3d000 */
[----:B------:R-:W-:Y:S01]  /*4f70*/  IMAD R188, R0, 0x2, R189 ;  /* 0x0000000200bc7824 */ /* 0x000fe200078e02bd */
[----:B------:R-:W-:Y:S01]  /*4f80*/  LOP3.LUT R4, R17, UR21, R34, 0x96, !PT ;  /* 0x0000001511047c12 */ /* 0x000fe2000f8e9622 */
[----:B------:R-:W-:Y:S01]  /*4f90*/  IMAD.WIDE.U32 R34, R5, -0x326172a9, RZ ;  /* 0xcd9e8d5705227825 */ /* 0x000fe200078e00ff */
[----:B------:R-:W-:Y:S01]  /*4fa0*/  FSEL R152, R152, RZ, P1 ;  /* 0x000000ff98987208 */ /* 0x000fe20000800000 */
[----:B------:R-:W-:Y:S01]  /*4fb0*/  MUFU.EX2 R52, R52 ;  /* 0x0000003400347308 */ /* 0x000fe20000000800 */
[----:B------:R-:W-:Y:S01]  /*4fc0*/  LOP3.LUT R28, R27, UR30, R174, 0x96, !PT ;  /* 0x0000001e1b1c7c12 */ /* 0x000fe2000f8e96ae */
[----:B------:R-:W-:Y:S01]  /*4fd0*/  IMAD.WIDE.U32 R6, R4, -0x326172a9, RZ ;  /* 0xcd9e8d5704067825 */ /* 0x000fe200078e00ff */
[----:B------:R-:W-:Y:S01]  /*4fe0*/  LOP3.LUT R26, R177, UR26, R26, 0x96, !PT ;  /* 0x0000001ab11a7c12 */ /* 0x000fe2000f8e961a */
[----:B------:R-:W2:Y:S02]  /*4ff0*/  SHFL.BFLY PT, R4, R135, 0x1, 0x1f ;  /* 0x0c201f0087047f89 */ /* 0x000ea400000e0000 */
[--C-:B------:R-:W-:Y:S01]  /*5000*/  FFMA.FTZ R50, R19, UR38, -R152.reuse ;  /* 0x0000002613327c23 */ /* 0x100fe20008010898 */
[----:B------:R-:W-:Y:S01]  /*5010*/  FFMA.FTZ R49, R56, UR38, -R152 ;  /* 0x0000002638317c23 */ /* 0x000fe20008010898 */
[----:B------:R-:W-:Y:S01]  /*5020*/  SHF.R.U32.HI R23, RZ, 0x10, R6 ;  /* 0x00000010ff177819 */ /* 0x000fe20000011606 */
[--C-:B------:R-:W-:Y:S01]  /*5030*/  FFMA.FTZ R45, R72, UR38, -R152.reuse ;  /* 0x00000026482d7c23 */ /* 0x100fe20008010898 */
[C---:B------:R-:W-:Y:S01]  /*5040*/  LOP3.LUT R25, R6.reuse, 0xffff, RZ, 0xc0, !PT ;  /* 0x0000ffff06197812 */ /* 0x040fe200078ec0ff */
[----:B------:R-:W-:Y:S01]  /*5050*/  FFMA.FTZ R38, R57, UR38, -R152 ;  /* 0x0000002639267c23 */ /* 0x000fe20008010898 */
[----:B------:R-:W-:Y:S01]  /*5060*/  LOP3.LUT R94, R6, 0xff, RZ, 0xc0, !PT ;  /* 0x000000ff065e7812 */ /* 0x000fe200078ec0ff */
[----:B------:R-:W-:Y:S01]  /*5070*/  MUFU.EX2 R50, R50 ;  /* 0x0000003200327308 */ /* 0x000fe20000000800 */
[----:B------:R-:W-:Y:S01]  /*5080*/  SHF.R.U32.HI R6, RZ, 0x18, R6 ;  /* 0x00000018ff067819 */ /* 0x000fe20000011606 */
[----:B------:R-:W-:Y:S01]  /*5090*/  IMAD.WIDE.U32 R28, R28, -0x2daee0ad, RZ ;  /* 0xd2511f531c1c7825 */ /* 0x000fe200078e00ff */
[----:B------:R-:W-:Y:S01]  /*50a0*/  LOP3.LUT R23, R23, 0xff, RZ, 0xc0, !PT ;  /* 0x000000ff17177812 */ /* 0x000fe200078ec0ff */
[----:B------:R-:W-:Y:S01]  /*50b0*/  LDSM.16.MT88.4 R76, [R190+0x6000] ;  /* 0x00600000be4c783b */ /* 0x000fe20000004200 */
[----:B------:R-:W-:Y:S01]  /*50c0*/  LOP3.LUT R5, R7, UR19, R34, 0x96, !PT ;  /* 0x0000001307057c12 */ /* 0x000fe2000f8e9622 */
[----:B------:R-:W-:Y:S01]  /*50d0*/  IMAD.WIDE.U32 R26, R26, -0x2daee0ad, RZ ;  /* 0xd2511f531a1a7825 */ /* 0x000fe200078e00ff */
[----:B------:R-:W-:Y:S01]  /*50e0*/  PRMT R3, R23, 0x5410, R6 ;  /* 0x0000541017037816 */ /* 0x000fe20000000006 */
[----:B------:R-:W3:Y:S01]  /*50f0*/  MUFU.EX2 R49, R49 ;  /* 0x0000003100317308 */ /* 0x000ee20000000800 */
[----:B------:R-:W-:Y:S01]  /*5100*/  SHF.R.U32.HI R6, RZ, 0x10, R5 ;  /* 0x00000010ff067819 */ /* 0x000fe20000011605 */
[----:B------:R-:W-:Y:S01]  /*5110*/  LDSM.16.MT88.4 R84, [R189+0x6000] ;  /* 0x00600000bd54783b */ /* 0x000fe20000004200 */
[----:B------:R-:W-:Y:S01]  /*5120*/  SHF.R.U32.HI R25, RZ, 0x8, R25 ;  /* 0x00000008ff197819 */ /* 0x000fe20000011619 */
[----:B------:R-:W-:Y:S01]  /*5130*/  FFMA.FTZ R2, R40, UR38, -R145 ;  /* 0x0000002628027c23 */ /* 0x000fe20008010891 */
[----:B------:R-:W-:Y:S01]  /*5140*/  LOP3.LUT R7, R5, 0xffff, RZ, 0xc0, !PT ;  /* 0x0000ffff05077812 */ /* 0x000fe200078ec0ff */
[----:B------:R-:W-:Y:S01]  /*5150*/  FFMA.FTZ R41, R61, UR38, -R157 ;  /* 0x000000263d297c23 */ /* 0x000fe2000801089d */
[----:B------:R-:W-:Y:S01]  /*5160*/  LOP3.LUT R19, R5, 0xff, RZ, 0xc0, !PT ;  /* 0x000000ff05137812 */ /* 0x000fe200078ec0ff */
[----:B------:R-:W-:Y:S01]  /*5170*/  MUFU.EX2 R45, R45 ;  /* 0x0000002d002d7308 */ /* 0x000fe20000000800 */
[----:B------:R-:W-:Y:S01]  /*5180*/  SHF.R.U32.HI R5, RZ, 0x18, R5 ;  /* 0x00000018ff057819 */ /* 0x000fe20000011605 */
[--C-:B------:R-:W-:Y:S01]  /*5190*/  FFMA.FTZ R34, R11, UR38, -R152.reuse ;  /* 0x000000260b227c23 */ /* 0x100fe20008010898 */
[----:B------:R-:W-:Y:S01]  /*51a0*/  LOP3.LUT R6, R6, 0xff, RZ, 0xc0, !PT ;  /* 0x000000ff06067812 */ /* 0x000fe200078ec0ff */
[--C-:B------:R-:W-:Y:S01]  /*51b0*/  FFMA.FTZ R40, R10, UR38, -R152.reuse ;  /* 0x000000260a287c23 */ /* 0x100fe20008010898 */
[----:B------:R-:W-:Y:S01]  /*51c0*/  PRMT R94, R94, 0x5410, R25 ;  /* 0x000054105e5e7816 */ /* 0x000fe20000000019 */
[----:B------:R-:W-:Y:S01]  /*51d0*/  FFMA.FTZ R39, R9, UR38, -R152 ;  /* 0x0000002609277c23 */ /* 0x000fe20008010898 */
[----:B------:R-:W-:Y:S01]  /*51e0*/  PRMT R0, R6, 0x5410, R5 ;  /* 0x0000541006007816 */ /* 0x000fe20000000005 */
[----:B------:R-:W4:Y:S01]  /*51f0*/  MUFU.EX2 R38, R38 ;  /* 0x0000002600267308 */ /* 0x000f220000000800 */
[----:B------:R-:W-:Y:S01]  /*5200*/  LOP3.LUT R28, R27, UR21, R28, 0x96, !PT ;  /* 0x000000151b1c7c12 */ /* 0x000fe2000f8e961c */
[--C-:B------:R-:W-:Y:S01]  /*5210*/  FFMA.FTZ R44, R8, UR38, -R152.reuse ;  /* 0x00000026082c7c23 */ /* 0x100fe20008010898 */
[----:B--2---:R-:W-:Y:S01]  /*5220*/  FMNMX.FTZ R135, R135, R4, !PT ;  /* 0x0000000487877209 */ /* 0x004fe20007810000 */
[----:B------:R-:W-:Y:S01]  /*5230*/  FFMA.FTZ R166, R166, UR38, -R157 ;  /* 0x00000026a6a67c23 */ /* 0x000fe2000801089d */
[----:B------:R-:W-:Y:S01]  /*5240*/  SHF.R.U32.HI R7, RZ, 0x8, R7 ;  /* 0x00000008ff077819 */ /* 0x000fe20000011607 */
[----:B------:R-:W-:Y:S01]  /*5250*/  FFMA.FTZ R165, R165, UR38, -R152 ;  /* 0x00000026a5a57c23 */ /* 0x000fe20008010898 */
[--C-:B------:R-:W-:Y:S01]  /*5260*/  HSET2.LE.AND R94, R94, R65.reuse, PT ;  /* 0x000000415e5e7233 */ /* 0x100fe20003803000 */
[----:B------:R-:W-:Y:S01]  /*5270*/  FMUL.FTZ R141, R135, UR38 ;  /* 0x00000026878d7c20 */ /* 0x000fe20008410000 */
[----:B-1----:R-:W-:Y:S01]  /*5280*/  F2FP.F16.F32.PACK_AB R4, R36, R42 ;  /* 0x0000002a2404723e */ /* 0x002fe200000000ff */
[----:B------:R-:W1:Y:S01]  /*5290*/  MUFU.EX2 R51, R51 ;  /* 0x0000003300337308 */ /* 0x000e620000000800 */
[----:B------:R-:W-:Y:S01]  /*52a0*/  LOP3.LUT R30, R29, UR24, R30, 0x96, !PT ;  /* 0x000000181d1e7c12 */ /* 0x000fe2000f8e961e */
[----:B------:R-:W-:Y:S01]  /*52b0*/  IMAD.WIDE.U32 R28, R28, -0x326172a9, RZ ;  /* 0xcd9e8d571c1c7825 */ /* 0x000fe200078e00ff */
[----:B------:R-:W-:-:S03]  /*52c0*/  HSET2.LE.AND R0, R0, R65, PT ;  /* 0x0000004100007233 */ /* 0x000fc60003803000 */
[----:B------:R-:W-:Y:S01]  /*52d0*/  FFMA.FTZ R137, R137, UR38, -R157 ;  /* 0x0000002689897c23 */ /* 0x000fe2000801089d */
[----:B---3--:R-:W-:Y:S01]  /*52e0*/  F2FP.F16.F32.PACK_AB R93, R49, R50 ;  /* 0x00000032315d723e */ /* 0x008fe200000000ff */
[----:B------:R-:W-:Y:S01]  /*52f0*/  IMAD.WIDE.U32 R30, R30, -0x326172a9, RZ ;  /* 0xcd9e8d571e1e7825 */ /* 0x000fe200078e00ff */
[----:B------:R-:W-:Y:S01]  /*5300*/  FSETP.NEU.FTZ.AND P1, PT, R135, -INF , PT ;  /* 0xff8000008700780b */ /* 0x000fe20003f3d000 */
[----:B------:R-:W-:Y:S01]  /*5310*/  MUFU.EX2 R41, R41 ;  /* 0x0000002900297308 */ /* 0x000fe20000000800 */
[----:B------:R-:W-:Y:S01]  /*5320*/  PRMT R19, R19, 0x5410, R7 ;  /* 0x0000541013137816 */ /* 0x000fe20000000007 */
[--C-:B------:R-:W-:Y:S01]  /*5330*/  FFMA.FTZ R139, R139, UR38, -R157.reuse ;  /* 0x000000268b8b7c23 */ /* 0x100fe2000801089d */
[----:B------:R-:W-:Y:S01]  /*5340*/  LOP3.LUT R94, R94, R4, RZ, 0xc0, !PT ;  /* 0x000000045e5e7212 */ /* 0x000fe200078ec0ff */
[--C-:B------:R-:W-:Y:S01]  /*5350*/  FFMA.FTZ R142, R142, UR38, -R157.reuse ;  /* 0x000000268e8e7c23 */ /* 0x100fe2000801089d */
[----:B------:R-:W2:Y:S01]  /*5360*/  LDSM.16.MT88.4 R4, [R188+0x6000] ;  /* 0x00600000bc04783b */ /* 0x000ea20000004200 */
[----:B------:R-:W-:Y:S01]  /*5370*/  LOP3.LUT R93, R0, R93, RZ, 0xc0, !PT ;  /* 0x0000005d005d7212 */ /* 0x000fe200078ec0ff */
[--C-:B------:R-:W-:Y:S01]  /*5380*/  FFMA.FTZ R158, R158, UR38, -R157.reuse ;  /* 0x000000269e9e7c23 */ /* 0x100fe2000801089d */
[----:B------:R-:W-:Y:S01]  /*5390*/  FSEL R141, R141, RZ, P1 ;  /* 0x000000ff8d8d7208 */ /* 0x000fe20000800000 */
[----:B------:R-:W3:Y:S01]  /*53a0*/  MUFU.EX2 R34, R34 ;  /* 0x0000002200227308 */ /* 0x000ee20000000800 */
[----:B------:R-:W-:Y:S01]  /*53b0*/  LOP3.LUT R0, R28, 0xffff, RZ, 0xc0, !PT ;  /* 0x0000ffff1c007812 */ /* 0x000fe200078ec0ff */
[----:B------:R-:W-:Y:S01]  /*53c0*/  FFMA.FTZ R159, R159, UR38, -R157 ;  /* 0x000000269f9f7c23 */ /* 0x000fe2000801089d */
[--C-:B------:R-:W-:Y:S01]  /*53d0*/  HSET2.LE.AND R3, R3, R65.reuse, PT ;  /* 0x0000004103037233 */ /* 0x100fe20003803000 */
[--C-:B------:R-:W-:Y:S01]  /*53e0*/  FFMA.FTZ R57, R18, UR38, -R141.reuse ;  /* 0x0000002612397c23 */ /* 0x100fe2000801088d */
[----:B----4-:R-:W-:Y:S01]  /*53f0*/  F2FP.F16.F32.PACK_AB R95, R38, R45 ;  /* 0x0000002d265f723e */ /* 0x010fe200000000ff */
[--C-:B------:R-:W-:Y:S01]  /*5400*/  FFMA.FTZ R56, R15, UR38, -R141.reuse ;  /* 0x000000260f387c23 */ /* 0x100fe2000801088d */
[----:B------:R-:W-:Y:S01]  /*5410*/  LOP3.LUT R98, R28, 0xff, RZ, 0xc0, !PT ;  /* 0x000000ff1c627812 */ /* 0x000fe200078ec0ff */
[--C-:B------:R-:W-:Y:S01]  /*5420*/  FFMA.FTZ R47, R71, UR38, -R141.reuse ;  /* 0x00000026472f7c23 */ /* 0x100fe2000801088d */
[----:B------:R-:W-:Y:S01]  /*5430*/  SHF.R.U32.HI R0, RZ, 0x8, R0 ;  /* 0x00000008ff007819 */ /* 0x000fe20000011600 */
[--C-:B------:R-:W-:Y:S01]  /*5440*/  FFMA.FTZ R46, R69, UR38, -R141.reuse ;  /* 0x00000026452e7c23 */ /* 0x100fe2000801088d */
[----:B------:R-:W-:Y:S01]  /*5450*/  LOP3.LUT R17, R29, UR19, R30, 0x96, !PT ;  /* 0x000000131d117c12 */ /* 0x000fe2000f8e961e */
[----:B------:R-:W-:Y:S01]  /*5460*/  MUFU.EX2 R57, R57 ;  /* 0x0000003900397308 */ /* 0x000fe20000000800 */
[----:B------:R-:W-:Y:S01]  /*5470*/  LOP3.LUT R95, R3, R95, RZ, 0xc0, !PT ;  /* 0x0000005f035f7212 */ /* 0x000fe200078ec0ff */
[--C-:B------:R-:W-:Y:S01]  /*5480*/  FFMA.FTZ R62, R62, UR38, -R141.reuse ;  /* 0x000000263e3e7c23 */ /* 0x100fe2000801088d */
[----:B------:R-:W-:Y:S01]  /*5490*/  PRMT R98, R98, 0x5410, R0 ;  /* 0x0000541062627816 */ /* 0x000fe20000000000 */
[--C-:B------:R-:W-:Y:S01]  /*54a0*/  FFMA.FTZ R59, R59, UR38, -R141.reuse ;  /* 0x000000263b3b7c23 */ /* 0x100fe2000801088d */
[----:B------:R-:W-:Y:S01]  /*54b0*/  LOP3.LUT R3, R17, 0xffff, RZ, 0xc0, !PT ;  /* 0x0000ffff11037812 */ /* 0x000fe200078ec0ff */
[----:B------:R-:W-:Y:S01]  /*54c0*/  FFMA.FTZ R160, R160, UR38, -R141 ;  /* 0x00000026a0a07c23 */ /* 0x000fe2000801088d */
[----:B------:R-:W-:Y:S01]  /*54d0*/  SHF.R.U32.HI R0, RZ, 0x10, R17 ;  /* 0x00000010ff007819 */ /* 0x000fe20000011611 */
[----:B------:R-:W-:Y:S01]  /*54e0*/  MUFU.EX2 R56, R56 ;  /* 0x0000003800387308 */ /* 0x000fe20000000800 */
[----:B------:R-:W-:Y:S01]  /*54f0*/  LOP3.LUT R24, R35, UR22, R24, 0x96, !PT ;  /* 0x0000001623187c12 */ /* 0x000fe2000f8e9618 */
[----:B------:R-:W-:Y:S01]  /*5500*/  FFMA.FTZ R35, R14, UR38, -R157 ;  /* 0x000000260e237c23 */ /* 0x000fe2000801089d */
[----:B------:R-:W-:Y:S01]  /*5510*/  LOP3.LUT R96, R17, 0xff, RZ, 0xc0, !PT ;  /* 0x000000ff11607812 */ /* 0x000fe200078ec0ff */
[----:B------:R-:W-:Y:S01]  /*5520*/  FFMA.FTZ R153, R153, UR38, -R141 ;  /* 0x0000002699997c23 */ /* 0x000fe2000801088d */
[----:B------:R-:W-:Y:S01]  /*5530*/  SHF.R.U32.HI R97, RZ, 0x18, R17 ;  /* 0x00000018ff617819 */ /* 0x000fe20000011611 */
[----:B------:R-:W-:Y:S01]  /*5540*/  IMAD.WIDE.U32 R24, R24, -0x2daee0ad, RZ ;  /* 0xd2511f5318187825 */ /* 0x000fe200078e00ff */
[----:B------:R-:W-:Y:S01]  /*5550*/  SHF.R.U32.HI R3, RZ, 0x8, R3 ;  /* 0x00000008ff037819 */ /* 0x000fe20000011603 */
[----:B------:R-:W-:Y:S01]  /*5560*/  MUFU.EX2 R47, R47 ;  /* 0x0000002f002f7308 */ /* 0x000fe20000000800 */
[----:B------:R-:W-:Y:S01]  /*5570*/  LOP3.LUT R0, R0, 0xff, RZ, 0xc0, !PT ;  /* 0x000000ff00007812 */ /* 0x000fe200078ec0ff */
[----:B------:R-:W-:Y:S01]  /*5580*/  FFMA.FTZ R221, R156, UR38, -R157 ;  /* 0x000000269cdd7c23 */ /* 0x000fe2000801089d */
[----:B------:R-:W-:Y:S01]  /*5590*/  SHF.R.U32.HI R99, RZ, 0x10, R28 ;  /* 0x00000010ff637819 */ /* 0x000fe2000001161c */
[--C-:B------:R-:W-:Y:S01]  /*55a0*/  FFMA.FTZ R151, R151, UR38, -R152.reuse ;  /* 0x0000002697977c23 */ /* 0x100fe20008010898 */
[----:B------:R-:W-:Y:S01]  /*55b0*/  PRMT R96, R96, 0x5410, R3 ;  /* 0x0000541060607816 */ /* 0x000fe20000000003 */
[----:B------:R-:W-:Y:S01]  /*55c0*/  FFMA.FTZ R3, R13, UR38, -R157 ;  /* 0x000000260d037c23 */ /* 0x000fe2000801089d */
[----:B------:R-:W-:Y:S01]  /*55d0*/  PRMT R97, R0, 0x5410, R97 ;  /* 0x0000541000617816 */ /* 0x000fe20000000061 */
[----:B------:R-:W4:Y:S01]  /*55e0*/  MUFU.EX2 R46, R46 ;  /* 0x0000002e002e7308 */ /* 0x000f220000000800 */
[--C-:B------:R-:W-:Y:S01]  /*55f0*/  HSET2.LE.AND R98, R98, R65.reuse, PT ;  /* 0x0000004162627233 */ /* 0x100fe20003803000 */
[----:B------:R-:W-:Y:S01]  /*5600*/  FFMA.FTZ R220, R150, UR38, -R152 ;  /* 0x0000002696dc7c23 */ /* 0x000fe20008010898 */
[--C-:B------:R-:W-:Y:S01]  /*5610*/  HSET2.LE.AND R19, R19, R65.reuse, PT ;  /* 0x0000004113137233 */ /* 0x100fe20003803000 */
[----:B------:R-:W-:Y:S01]  /*5620*/  FADD.FTZ R49, R50, R49 ;  /* 0x0000003132317221 */ /* 0x000fe20000010000 */
[----:B------:R-:W-:Y:S01]  /*5630*/  SHF.R.U32.HI R15, RZ, 0x18, R28 ;  /* 0x00000018ff0f7819 */ /* 0x000fe2000001161c */
[----:B------:R-:W-:Y:S01]  /*5640*/  FFMA.FTZ R223, R143, UR38, -R145 ;  /* 0x000000268fdf7c23 */ /* 0x000fe20008010891 */
[----:B------:R-:W-:Y:S01]  /*5650*/  LOP3.LUT R99, R99, 0xff, RZ, 0xc0, !PT ;  /* 0x000000ff63637812 */ /* 0x000fe200078ec0ff */
[----:B------:R-:W5:Y:S01]  /*5660*/  MUFU.EX2 R35, R35 ;  /* 0x0000002300237308 */ /* 0x000f620000000800 */
[----:B------:R-:W-:Y:S01]  /*5670*/  F2FP.F16.F32.PACK_AB R0, R43, R53 ;  /* 0x000000352b00723e */ /* 0x000fe200000000ff */
[----:B------:R-:W-:Y:S01]  /*5680*/  FADD.FTZ R49, R45, R49 ;  /* 0x000000312d317221 */ /* 0x000fe20000010000 */
[----:B-1----:R-:W-:Y:S01]  /*5690*/  F2FP.F16.F32.PACK_AB R92, R51, R52 ;  /* 0x00000034335c723e */ /* 0x002fe200000000ff */
[----:B------:R-:W-:Y:S01]  /*56a0*/  FADD.FTZ R51, R52, R51 ;  /* 0x0000003334337221 */ /* 0x000fe20000010000 */
[----:B------:R-:W-:Y:S01]  /*56b0*/  SHF.R.U32.HI R11, RZ, 0x10, R24 ;  /* 0x00000010ff0b7819 */ /* 0x000fe20000011618 */
[----:B------:R-:W-:Y:S01]  /*56c0*/  FADD.FTZ R49, R38, R49 ;  /* 0x0000003126317221 */ /* 0x000fe20000010000 */
[----:B------:R-:W-:Y:S01]  /*56d0*/  LOP3.LUT R16, R25, UR20, R16, 0x96, !PT ;  /* 0x0000001419107c12 */ /* 0x000fe2000f8e9610 */
[----:B------:R-:W1:Y:S01]  /*56e0*/  MUFU.EX2 R40, R40 ;  /* 0x0000002800287308 */ /* 0x000e620000000800 */
[----:B------:R-:W-:Y:S01]  /*56f0*/  PRMT R99, R99, 0x5410, R15 ;  /* 0x0000541063637816 */ /* 0x000fe2000000000f */
[----:B------:R-:W-:Y:S01]  /*5700*/  FADD.FTZ R51, R42, R51 ;  /* 0x000000332a337221 */ /* 0x000fe20000010000 */
[--C-:B------:R-:W-:Y:S01]  /*5710*/  HSET2.LE.AND R96, R96, R65.reuse, PT ;  /* 0x0000004160607233 */ /* 0x100fe20003803000 */
[----:B---3--:R-:W-:Y:S01]  /*5720*/  FADD.FTZ R49, R34, R49 ;  /* 0x0000003122317221 */ /* 0x008fe20000010000 */
[----:B------:R-:W-:Y:S01]  /*5730*/  LOP3.LUT R98, R98, R0, RZ, 0xc0, !PT ;  /* 0x0000000062627212 */ /* 0x000fe200078ec0ff */
[----:B------:R-:W-:Y:S01]  /*5740*/  FFMA.FTZ R0, R12, UR38, -R157 ;  /* 0x000000260c007c23 */ /* 0x000fe2000801089d */
[----:B------:R-:W-:Y:S01]  /*5750*/  LOP3.LUT R92, R19, R92, RZ, 0xc0, !PT ;  /* 0x0000005c135c7212 */ /* 0x000fe200078ec0ff */
[----:B------:R-:W-:Y:S01]  /*5760*/  MUFU.EX2 R3, R3 ;  /* 0x0000000300037308 */ /* 0x000fe20000000800 */
[----:B------:R-:W-:Y:S01]  /*5770*/  F2FP.F16.F32.PACK_AB R13, R54, R55 ;  /* 0x00000037360d723e */ /* 0x000fe200000000ff */
[----:B------:R-:W-:Y:S01]  /*5780*/  FADD.FTZ R54, R55, R54 ;  /* 0x0000003637367221 */ /* 0x000fe20000010000 */
[----:B------:R-:W-:Y:S01]  /*5790*/  LOP3.LUT R12, R24, 0xffff, RZ, 0xc0, !PT ;  /* 0x0000ffff180c7812 */ /* 0x000fe200078ec0ff */
[----:B------:R-:W-:Y:S01]  /*57a0*/  FADD.FTZ R51, R36, R51 ;  /* 0x0000003324337221 */ /* 0x000fe20000010000 */
[----:B------:R-:W-:Y:S01]  /*57b0*/  LOP3.LUT R18, R24, 0xff, RZ, 0xc0, !PT ;  /* 0x000000ff18127812 */ /* 0x000fe200078ec0ff */
[C---:B--2---:R-:W-:Y:S01]  /*57c0*/  HMMA.16816.F32 R88, R92.reuse, R4, RZ ;  /* 0x000000045c58723c */ /* 0x044fe200000018ff */
[----:B------:R-:W-:Y:S01]  /*57d0*/  SHF.R.U32.HI R19, RZ, 0x18, R24 ;  /* 0x00000018ff137819 */ /* 0x000fe20000011618 */
[----:B------:R-:W2:Y:S01]  /*57e0*/  MUFU.EX2 R0, R0 ;  /* 0x0000000000007308 */ /* 0x000ea20000000800 */
[----:B------:R-:W-:Y:S01]  /*57f0*/  LOP3.LUT R10, R11, 0xff, RZ, 0xc0, !PT ;  /* 0x000000ff0b0a7812 */ /* 0x000fe200078ec0ff */
[----:B------:R-:W-:Y:S01]  /*5800*/  FADD.FTZ R54, R53, R54 ;  /* 0x0000003635367221 */ /* 0x000fe20000010000 */
[----:B------:R-:W-:Y:S01]  /*5810*/  LOP3.LUT R11, R16, 0xffff, RZ, 0xc0, !PT ;  /* 0x0000ffff100b7812 */ /* 0x000fe200078ec0ff */
[C---:B------:R-:W-:Y:S01]  /*5820*/  HMMA.16816.F32 R124, R92.reuse, R116, RZ ;  /* 0x000000745c7c723c */ /* 0x040fe200000018ff */
[----:B------:R-:W-:Y:S01]  /*5830*/  SHF.R.U32.HI R24, RZ, 0x10, R16 ;  /* 0x00000010ff187819 */ /* 0x000fe20000011610 */
[----:B------:R-:W-:Y:S01]  /*5840*/  FADD.FTZ R54, R43, R54 ;  /* 0x000000362b367221 */ /* 0x000fe20000010000 */
[--C-:B------:R-:W-:Y:S01]  /*5850*/  HSET2.LE.AND R99, R99, R65.reuse, PT ;  /* 0x0000004163637233 */ /* 0x100fe20003803000 */
[----:B------:R-:W-:Y:S01]  /*5860*/  MUFU.EX2 R39, R39 ;  /* 0x0000002700277308 */ /* 0x000fe20000000800 */
[----:B------:R-:W-:Y:S01]  /*5870*/  LOP3.LUT R96, R96, R13, RZ, 0xc0, !PT ;  /* 0x0000000d60607212 */ /* 0x000fe200078ec0ff */
[C---:B------:R-:W-:Y:S01]  /*5880*/  HMMA.16816.F32 R72, R92.reuse, R76, RZ ;  /* 0x0000004c5c48723c */ /* 0x040fe200000018ff */
[--C-:B------:R-:W-:Y:S01]  /*5890*/  HSET2.LE.AND R97, R97, R65.reuse, PT ;  /* 0x0000004161617233 */ /* 0x100fe20003803000 */
[----:B------:R-:W-:Y:S01]  /*58a0*/  FADD.FTZ R54, R37, R54 ;  /* 0x0000003625367221 */ /* 0x000fe20000010000 */
[----:B----4-:R-:W-:Y:S01]  /*58b0*/  F2FP.F16.F32.PACK_AB R14, R46, R47 ;  /* 0x0000002f2e0e723e */ /* 0x010fe200000000ff */
[----:B------:R-:W-:Y:S01]  /*58c0*/  FADD.FTZ R51, R41, R51 ;  /* 0x0000003329337221 */ /* 0x000fe20000010000 */
[----:B------:R-:W-:Y:S01]  /*58d0*/  F2FP.F16.F32.PACK_AB R13, R56, R57 ;  /* 0x00000039380d723e */ /* 0x000fe200000000ff */
[----:B------:R-:W3:Y:S01]  /*58e0*/  MUFU.EX2 R44, R44 ;  /* 0x0000002c002c7308 */ /* 0x000ee20000000800 */
[----:B------:R-:W-:Y:S01]  /*58f0*/  LOP3.LUT R17, R16, 0xff, RZ, 0xc0, !PT ;  /* 0x000000ff10117812 */ /* 0x000fe200078ec0ff */
[C---:B------:R-:W-:Y:S01]  /*5900*/  HMMA.16816.F32 R108, R92.reuse, R84, RZ ;  /* 0x000000545c6c723c */ /* 0x040fe200000018ff */
[----:B------:R-:W-:Y:S01]  /*5910*/  SHF.R.U32.HI R9, RZ, 0x18, R16 ;  /* 0x00000018ff097819 */ /* 0x000fe20000011610 */
[----:B------:R-:W-:Y:S01]  /*5920*/  FADD.FTZ R56, R57, R56 ;  /* 0x0000003839387221 */ /* 0x000fe20000010000 */
[----:B------:R-:W-:Y:S01]  /*5930*/  SHF.R.U32.HI R11, RZ, 0x8, R11 ;  /* 0x00000008ff0b7819 */ /* 0x000fe2000001160b */
[----:B-----5:R-:W-:Y:S01]  /*5940*/  FADD.FTZ R51, R35, R51 ;  /* 0x0000003323337221 */ /* 0x020fe20000010000 */
[----:B------:R-:W-:Y:S01]  /*5950*/  LOP3.LUT R16, R24, 0xff, RZ, 0xc0, !PT ;  /* 0x000000ff18107812 */ /* 0x000fe200078ec0ff */
[C---:B------:R-:W-:Y:S01]  /*5960*/  HMMA.16816.F32 R120, R92.reuse, R118, RZ ;  /* 0x000000765c78723c */ /* 0x040fe200000018ff */
[----:B------:R-:W-:Y:S01]  /*5970*/  LOP3.LUT R176, R31, UR22, R176, 0x96, !PT ;  /* 0x000000161fb07c12 */ /* 0x000fe2000f8e96b0 */
[----:B------:R-:W-:Y:S01]  /*5980*/  MUFU.EX2 R32, R32 ;  /* 0x0000002000207308 */ /* 0x000fe20000000800 */
[----:B------:R-:W-:Y:S01]  /*5990*/  LOP3.LUT R99, R99, R14, RZ, 0xc0, !PT ;  /* 0x0000000e63637212 */ /* 0x000fe200078ec0ff */
[----:B------:R-:W-:Y:S01]  /*59a0*/  FADD.FTZ R56, R47, R56 ;  /* 0x000000382f387221 */ /* 0x000fe20000010000 */
[----:B------:R-:W-:Y:S01]  /*59b0*/  LOP3.LUT R97, R97, R13, RZ, 0xc0, !PT ;  /* 0x0000000d61617212 */ /* 0x000fe200078ec0ff */
[----:B------:R-:W-:Y:S01]  /*59c0*/  IMAD.WIDE.U32 R176, R176, -0x2daee0ad, RZ ;  /* 0xd2511f53b0b07825 */ /* 0x000fe200078e00ff */
[----:B------:R-:W-:Y:S01]  /*59d0*/  PRMT R17, R17, 0x5410, R11 ;  /* 0x0000541011117816 */ /* 0x000fe2000000000b */
[----:B------:R-:W-:Y:S01]  /*59e0*/  HMMA.16816.F32 R112, R92, R78, RZ ;  /* 0x0000004e5c70723c */ /* 0x000fe200000018ff */
[----:B------:R-:W-:Y:S01]  /*59f0*/  PRMT R16, R16, 0x5410, R9 ;  /* 0x0000541010107816 */ /* 0x000fe20000000009 */
[----:B------:R-:W-:Y:S01]  /*5a00*/  MUFU.EX2 R2, R2 ;  /* 0x0000000200027308 */ /* 0x000fe20000000800 */
[----:B------:R-:W-:Y:S01]  /*5a10*/  SHF.R.U32.HI R12, RZ, 0x8, R12 ;  /* 0x00000008ff0c7819 */ /* 0x000fe2000001160c */
[----:B------:R-:W-:Y:S01]  /*5a20*/  FADD.FTZ R56, R46, R56 ;  /* 0x000000382e387221 */ /* 0x000fe20000010000 */
[--C-:B------:R-:W-:Y:S01]  /*5a30*/  HSET2.LE.AND R17, R17, R65.reuse, PT ;  /* 0x0000004111117233 */ /* 0x100fe20003803000 */
[----:B------:R-:W-:Y:S01]  /*5a40*/  HMMA.16816.F32 R100, R96, R4, RZ ;  /* 0x000000046064723c */ /* 0x000fe200000018ff */
[--C-:B------:R-:W-:Y:S01]  /*5a50*/  HSET2.LE.AND R61, R16, R65.reuse, PT ;  /* 0x00000041103d7233 */ /* 0x100fe20003803000 */
[C---:B-1----:R-:W-:Y:S01]  /*5a60*/  FADD.FTZ R49, R40.reuse, R49 ;  /* 0x0000003128317221 */ /* 0x042fe20000010000 */
[----:B------:R-:W-:Y:S01]  /*5a70*/  F2FP.F16.F32.PACK_AB R16, R35, R41 ;  /* 0x000000292310723e */ /* 0x000fe200000000ff */
[----:B------:R-:W1:Y:S01]  /*5a80*/  MUFU.EX2 R33, R33 ;  /* 0x0000002100217308 */ /* 0x000e620000000800 */
[----:B------:R-:W-:Y:S01]  /*5a90*/  LOP3.LUT R23, R177, UR20, R26, 0x96, !PT ;  /* 0x00000014b1177c12 */ /* 0x000fe2000f8e961a */
[----:B------:R-:W-:Y:S01]  /*5aa0*/  HMMA.16816.F32 R104, R92, R86, RZ ;  /* 0x000000565c68723c */ /* 0x000fe200000018ff */
[----:B------:R-:W-:Y:S01]  /*5ab0*/  F2FP.F16.F32.PACK_AB R4, R40, R34 ;  /* 0x000000222804723e */ /* 0x000fe200000000ff */
[----:B------:R-:W-:Y:S01]  /*5ac0*/  LDSM.16.MT88.4 R24, [R189+0x6800] ;  /* 0x00680000bd18783b */ /* 0x000fe20000004200 */
[----:B------:R-:W-:Y:S01]  /*5ad0*/  PRMT R18, R18, 0x5410, R12 ;  /* 0x0000541012127816 */ /* 0x000fe2000000000c */
[----:B------:R-:W-:Y:S01]  /*5ae0*/  FFMA.FTZ R140, R140, UR38, -R141 ;  /* 0x000000268c8c7c23 */ /* 0x000fe2000801088d */
[----:B------:R-:W-:Y:S01]  /*5af0*/  LOP3.LUT R16, R17, R16, RZ, 0xc0, !PT ;  /* 0x0000001011107212 */ /* 0x000fe200078ec0ff */
[C---:B------:R-:W-:Y:S01]  /*5b00*/  HMMA.16816.F32 R128, R96.reuse, R116, RZ ;  /* 0x000000746080723c */ /* 0x040fe200000018ff */
[----:B------:R-:W4:Y:S01]  /*5b10*/  LDSM.16.MT88.4 R12, [R192+0x6800] ;  /* 0x00680000c00c783b */ /* 0x000f220000004200 */
[----:B------:R-:W-:Y:S01]  /*5b20*/  PRMT R19, R10, 0x5410, R19 ;  /* 0x000054100a137816 */ /* 0x000fe20000000013 */
[----:B------:R-:W-:Y:S01]  /*5b30*/  MUFU.EX2 R62, R62 ;  /* 0x0000003e003e7308 */ /* 0x000fe20000000800 */
[----:B------:R-:W-:Y:S01]  /*5b40*/  LOP3.LUT R17, R61, R4, RZ, 0xc0, !PT ;  /* 0x000000043d117212 */ /* 0x000fe200078ec0ff */
[--C-:B------:R-:W-:Y:S01]  /*5b50*/  FFMA.FTZ R61, R60, UR38, -R141.reuse ;  /* 0x000000263c3d7c23 */ /* 0x100fe2000801088d */
[C---:B------:R-:W-:Y:S01]  /*5b60*/  HMMA.16816.F32 R68, R96.reuse, R76, RZ ;  /* 0x0000004c6044723c */ /* 0x040fe200000018ff */
[----:B------:R-:W-:Y:S01]  /*5b70*/  FFMA.FTZ R60, R168, UR38, -R141 ;  /* 0x00000026a83c7c23 */ /* 0x000fe2000801088d */
[--C-:B------:R-:W-:Y:S01]  /*5b80*/  HSET2.LE.AND R18, R18, R65.reuse, PT ;  /* 0x0000004112127233 */ /* 0x100fe20003803000 */
[----:B------:R-:W5:Y:S01]  /*5b90*/  LDSM.16.MT88.4 R8, [R190+0x6800] ;  /* 0x00680000be08783b */ /* 0x000f620000004200 */
[----:B--2---:R-:W-:Y:S01]  /*5ba0*/  F2FP.F16.F32.PACK_AB R28, R0, R3 ;  /* 0x00000003001c723e */ /* 0x004fe200000000ff */
[----:B------:R-:W2:Y:S01]  /*5bb0*/  MUFU.EX2 R59, R59 ;  /* 0x0000003b003b7308 */ /* 0x000ea20000000800 */
[----:B------:R-:W-:Y:S01]  /*5bc0*/  HMMA.16816.F32 R80, R96, R84, RZ ;  /* 0x000000546050723c */ /* 0x000fe200000018ff */
[----:B------:R-:W-:Y:S01]  /*5bd0*/  HSET2.LE.AND R19, R19, R65, PT ;  /* 0x0000004113137233 */ /* 0x000fe20003803000 */
[----:B------:R-:W-:Y:S01]  /*5be0*/  IMAD.WIDE.U32 R168, R169, -0x326172a9, RZ ;  /* 0xcd9e8d57a9a87825 */ /* 0x000fe200078e00ff */
[----:B---3--:R-:W-:-:S03]  /*5bf0*/  F2FP.F16.F32.PACK_AB R64, R44, R39 ;  /* 0x000000272c40723e */ /* 0x008fc600000000ff */
[----:B-1----:R-:W-:Y:S01]  /*5c00*/  FADD.FTZ R54, R33, R54 ;  /* 0x0000003621367221 */ /* 0x002fe20000010000 */
[----:B------:R-:W-:Y:S01]  /*5c10*/  LOP3.LUT R66, R176, 0xffff, RZ, 0xc0, !PT ;  /* 0x0000ffffb0427812 */ /* 0x000fe200078ec0ff */
[C---:B------:R-:W-:Y:S01]  /*5c20*/  HMMA.16816.F32 R116, R96.reuse, R118, RZ ;  /* 0x000000766074723c */ /* 0x040fe200000018ff */
[----:B------:R-:W-:Y:S01]  /*5c30*/  LOP3.LUT R4, R23, 0xff, RZ, 0xc0, !PT ;  /* 0x000000ff17047812 */ /* 0x000fe200078ec0ff */
[----:B------:R-:W-:Y:S01]  /*5c40*/  MUFU.EX2 R60, R60 ;  /* 0x0000003c003c7308 */ /* 0x000fe20000000800 */
[----:B------:R-:W-:Y:S01]  /*5c50*/  LOP3.LUT R18, R18, R28, RZ, 0xc0, !PT ;  /* 0x0000001c12127212 */ /* 0x000fe200078ec0ff */
[----:B------:R-:W-:Y:S01]  /*5c60*/  FFMA.FTZ R222, R138, UR38, -R141 ;  /* 0x000000268ade7c23 */ /* 0x000fe2000801088d */
[----:B------:R-:W1:Y:S01]  /*5c70*/  LDSM.16.MT88.4 R28, [R188+0x6800] ;  /* 0x00680000bc1c783b */ /* 0x000e620000004200 */
[C---:B------:R-:W-:Y:S01]  /*5c80*/  HMMA.16816.F32 R76, R96.reuse, R78, RZ ;  /* 0x0000004e604c723c */ /* 0x040fe200000018ff */
[----:B------:R-:W-:Y:S01]  /*5c90*/  LOP3.LUT R19, R19, R64, RZ, 0xc0, !PT ;  /* 0x0000004013137212 */ /* 0x000fe200078ec0ff */
[--C-:B------:R-:W-:Y:S01]  /*5ca0*/  FFMA.FTZ R149, R149, UR38, -R145.reuse ;  /* 0x0000002695957c23 */ /* 0x100fe20008010891 */
[----:B------:R-:W-:Y:S01]  /*5cb0*/  SHF.R.U32.HI R66, RZ, 0x8, R66 ;  /* 0x00000008ff427819 */ /* 0x000fe20000011642 */
[----:B------:R-:W3:Y:S01]  /*5cc0*/  MUFU.EX2 R61, R61 ;  /* 0x0000003d003d7308 */ /* 0x000ee20000000800 */
[--C-:B------:R-:W-:Y:S01]  /*5cd0*/  SHF.R.U32.HI R64, RZ, 0x10, R176.reuse ;  /* 0x00000010ff407819 */ /* 0x100fe200000116b0 */
[----:B------:R-:W-:Y:S01]  /*5ce0*/  HMMA.16816.F32 R84, R96, R86, RZ ;  /* 0x000000566054723c */ /* 0x000fe200000018ff */
[----:B------:R-:W-:Y:S01]  /*5cf0*/  SHF.R.U32.HI R5, RZ, 0x18, R176 ;  /* 0x00000018ff057819 */ /* 0x000fe200000116b0 */
[----:B--2---:R-:W-:Y:S01]  /*5d00*/  FADD.FTZ R56, R59, R56 ;  /* 0x000000383b387221 */ /* 0x004fe20000010000 */
[----:B------:R-:W-:Y:S01]  /*5d10*/  LOP3.LUT R64, R64, 0xff, RZ, 0xc0, !PT ;  /* 0x000000ff40407812 */ /* 0x000fe200078ec0ff */
[----:B------:R-:W-:Y:S01]  /*5d20*/  FFMA.FTZ R154, R154, UR38, -R145 ;  /* 0x000000269a9a7c23 */ /* 0x000fe20008010891 */
[--C-:B------:R-:W-:Y:S01]  /*5d30*/  FFMA.FTZ R148, R148, UR38, -R152.reuse ;  /* 0x0000002694947c23 */ /* 0x100fe20008010898 */
[-C--:B------:R-:W-:Y:S01]  /*5d40*/  HMMA.16816.F32 R92, R92, R6.reuse, RZ ;  /* 0x000000065c5c723c */ /* 0x080fe200000018ff */
[----:B------:R-:W-:Y:S01]  /*5d50*/  PRMT R5, R64, 0x5410, R5 ;  /* 0x0000541040057816 */ /* 0x000fe20000000005 */
[----:B------:R-:W-:Y:S01]  /*5d60*/  MUFU.EX2 R137, R137 ;  /* 0x0000008900897308 */ /* 0x000fe20000000800 */
[----:B------:R-:W-:Y:S01]  /*5d70*/  F2FP.F16.F32.PACK_AB R64, R2, R32 ;  /* 0x000000200240723e */ /* 0x000fe200000000ff */
[----:B------:R-:W-:Y:S01]  /*5d80*/  FFMA.FTZ R155, R155, UR38, -R152 ;  /* 0x000000269b9b7c23 */ /* 0x000fe20008010898 */
[--C-:B------:R-:W-:Y:S01]  /*5d90*/  FFMA.FTZ R67, R67, UR38, -R141.reuse ;  /* 0x0000002643437c23 */ /* 0x100fe2000801088d */
[----:B------:R-:W-:Y:S01]  /*5da0*/  HMMA.16816.F32 R96, R96, R6, RZ ;  /* 0x000000066060723c */ /* 0x000fe200000018ff */
[--C-:B------:R-:W-:Y:S01]  /*5db0*/  HSET2.LE.AND R5, R5, R65.reuse, PT ;  /* 0x0000004105057233 */ /* 0x100fe20003803000 */
[----:B------:R-:W-:Y:S01]  /*5dc0*/  FFMA.FTZ R132, R132, UR38, -R141 ;  /* 0x0000002684847c23 */ /* 0x000fe2000801088d */
[----:B---3--:R-:W-:Y:S01]  /*5dd0*/  FADD.FTZ R56, R61, R56 ;  /* 0x000000383d387221 */ /* 0x008fe20000010000 */
[----:B------:R-:W-:Y:S01]  /*5de0*/  MUFU.EX2 R63, R63 ;  /* 0x0000003f003f7308 */ /* 0x000fe20000000800 */
[----:B------:R-:W-:Y:S01]  /*5df0*/  FADD.FTZ R54, R32, R54 ;  /* 0x0000003620367221 */ /* 0x000fe20000010000 */
[C---:B----4-:R-:W-:Y:S01]  /*5e00*/  HMMA.16816.F32 R124, R16.reuse, R12, R124 ;  /* 0x0000000c107c723c */ /* 0x050fe2000000187c */
[----:B------:R-:W-:Y:S01]  /*5e10*/  LOP3.LUT R7, R23, 0xffff, RZ, 0xc0, !PT ;  /* 0x0000ffff17077812 */ /* 0x000fe200078ec0ff */
[----:B------:R-:W-:Y:S01]  /*5e20*/  FADD.FTZ R56, R60, R56 ;  /* 0x000000383c387221 */ /* 0x000fe20000010000 */
[----:B------:R-:W-:Y:S01]  /*5e30*/  LOP3.LUT R6, R176, 0xff, RZ, 0xc0, !PT ;  /* 0x000000ffb0067812 */ /* 0x000fe200078ec0ff */
[----:B------:R-:W-:Y:S01]  /*5e40*/  IMAD.WIDE.U32 R176, R171, -0x326172a9, RZ ;  /* 0xcd9e8d57abb07825 */ /* 0x000fe200078e00ff */
[----:B------:R-:W-:Y:S01]  /*5e50*/  SHF.R.U32.HI R7, RZ, 0x8, R7 ;  /* 0x00000008ff077819 */ /* 0x000fe20000011607 */
[C---:B-----5:R-:W-:Y:S01]  /*5e60*/  HMMA.16816.F32 R72, R16.reuse, R8, R72 ;  /* 0x000000081048723c */ /* 0x060fe20000001848 */
[----:B------:R-:W-:Y:S01]  /*5e70*/  PRMT R6, R6, 0x5410, R66 ;  /* 0x0000541006067816 */ /* 0x000fe20000000042 */
[----:B------:R-:W-:Y:S01]  /*5e80*/  IMAD.WIDE.U32 R170, R170, -0x326172a9, RZ ;  /* 0xcd9e8d57aaaa7825 */ /* 0x000fe200078e00ff */
[----:B------:R-:W-:Y:S01]  /*5e90*/  PRMT R4, R4, 0x5410, R7 ;  /* 0x0000541004047816 */ /* 0x000fe20000000007 */
[----:B------:R-:W-:Y:S01]  /*5ea0*/  MUFU.EX2 R160, R160 ;  /* 0x000000a000a07308 */ /* 0x000fe20000000800 */
[--C-:B------:R-:W-:Y:S01]  /*5eb0*/  SHF.R.U32.HI R7, RZ, 0x10, R23.reuse ;  /* 0x00000010ff077819 */ /* 0x100fe20000011617 */
[C---:B------:R-:W-:Y:S01]  /*5ec0*/  HMMA.16816.F32 R108, R16.reuse, R24, R108 ;  /* 0x00000018106c723c */ /* 0x040fe2000000186c */
[----:B------:R-:W-:Y:S01]  /*5ed0*/  SHF.R.U32.HI R23, RZ, 0x18, R23 ;  /* 0x00000018ff177819 */ /* 0x000fe20000011617 */
[----:B------:R-:W-:Y:S01]  /*5ee0*/  FADD.FTZ R51, R3, R51 ;  /* 0x0000003303337221 */ /* 0x000fe20000010000 */
[----:B------:R-:W-:Y:S01]  /*5ef0*/  LOP3.LUT R7, R7, 0xff, RZ, 0xc0, !PT ;  /* 0x000000ff07077812 */ /* 0x000fe200078ec0ff */
[----:B------:R-:W-:Y:S01]  /*5f00*/  FADD.FTZ R49, R39, R49 ;  /* 0x0000003127317221 */ /* 0x000fe20000010000 */
[--C-:B------:R-:W-:Y:S01]  /*5f10*/  HSET2.LE.AND R6, R6, R65.reuse, PT ;  /* 0x0000004106067233 */ /* 0x100fe20003803000 */
[C---:B-1----:R-:W-:Y:S01]  /*5f20*/  HMMA.16816.F32 R88, R16.reuse, R28, R88 ;  /* 0x0000001c1058723c */ /* 0x042fe20000001858 */
[----:B------:R-:W-:Y:S01]  /*5f30*/  PRMT R7, R7, 0x5410, R23 ;  /* 0x0000541007077816 */ /* 0x000fe20000000017 */
[----:B------:R-:W1:Y:S01]  /*5f40*/  MUFU.EX2 R48, R48 ;  /* 0x0000003000307308 */ /* 0x000e620000000800 */
[--C-:B------:R-:W-:Y:S01]  /*5f50*/  HSET2.LE.AND R4, R4, R65.reuse, PT ;  /* 0x0000004104047233 */ /* 0x100fe20003803000 */
[----:B------:R-:W-:Y:S01]  /*5f60*/  FADD.FTZ R54, R2, R54 ;  /* 0x0000003602367221 */ /* 0x000fe20000010000 */
[----:B------:R-:W-:Y:S01]  /*5f70*/  LOP3.LUT R6, R6, R64, RZ, 0xc0, !PT ;  /* 0x0000004006067212 */ /* 0x000fe200078ec0ff */
[----:B------:R-:W-:Y:S01]  /*5f80*/  FFMA.FTZ R64, R167, UR38, -R145 ;  /* 0x00000026a7407c23 */ /* 0x000fe20008010891 */
[----:B------:R-:W-:Y:S01]  /*5f90*/  HSET2.LE.AND R23, R7, R65, PT ;  /* 0x0000004107177233 */ /* 0x000fe20003803000 */
[C---:B------:R-:W-:Y:S01]  /*5fa0*/  HMMA.16816.F32 R120, R16.reuse, R14, R120 ;  /* 0x0000000e1078723c */ /* 0x040fe20000001878 */
[----:B------:R-:W-:Y:S01]  /*5fb0*/  F2FP.F16.F32.PACK_AB R66, R33, R37 ;  /* 0x000000252142723e */ /* 0x000fe200000000ff */
[----:B------:R-:W2:Y:S01]  /*5fc0*/  MUFU.EX2 R58, R58 ;  /* 0x0000003a003a7308 */ /* 0x000ea20000000800 */
[C---:B------:R-:W-:Y:S01]  /*5fd0*/  F2FP.F16.F32.PACK_AB R7, R62.reuse, R60 ;  /* 0x0000003c3e07723e */ /* 0x040fe200000000ff */
[----:B------:R-:W-:Y:S01]  /*5fe0*/  FADD.FTZ R56, R62, R56 ;  /* 0x000000383e387221 */ /* 0x000fe20000010000 */
[----:B------:R-:W-:Y:S01]  /*5ff0*/  F2FP.F16.F32.PACK_AB R167, R61, R59 ;  /* 0x0000003b3da7723e */ /* 0x000fe200000000ff */
[C---:B------:R-:W-:Y:S01]  /*6000*/  HMMA.16816.F32 R112, R16.reuse, R10, R112 ;  /* 0x0000000a1070723c */ /* 0x040fe20000001870 */
[----:B------:R-:W-:Y:S01]  /*6010*/  LOP3.LUT R7, R5, R7, RZ, 0xc0, !PT ;  /* 0x0000000705077212 */ /* 0x000fe200078ec0ff */
[----:B------:R-:W-:Y:S01]  /*6020*/  FADD.FTZ R51, R0, R51 ;  /* 0x0000003300337221 */ /* 0x000fe20000010000 */
[----:B------:R-:W-:Y:S01]  /*6030*/  LOP3.LUT R4, R4, R66, RZ, 0xc0, !PT ;  /* 0x0000004204047212 */ /* 0x000fe200078ec0ff */
[----:B------:R-:W3:Y:S01]  /*6040*/  MUFU.EX2 R64, R64 ;  /* 0x0000004000407308 */ /* 0x000ee20000000800 */
[----:B------:R-:W-:Y:S01]  /*6050*/  LOP3.LUT R5, R23, R167, RZ, 0xc0, !PT ;  /* 0x000000a717057212 */ /* 0x000fe200078ec0ff */
[----:B------:R-:W-:Y:S01]  /*6060*/  HMMA.16816.F32 R104, R16, R26, R104 ;  /* 0x0000001a1068723c */ /* 0x000fe20000001868 */
[----:B------:R-:W-:Y:S01]  /*6070*/  LOP3.LUT R174, R177, UR30, R174, 0x96, !PT ;  /* 0x0000001eb1ae7c12 */ /* 0x000fe2000f8e96ae */
[----:B------:R-:W-:Y:S01]  /*6080*/  FADD.FTZ R49, R44, R49 ;  /* 0x000000312c317221 */ /* 0x000fe20000010000 */
[----:B-1----:R-:W-:-:S03]  /*6090*/  FADD.FTZ R54, R48, R54 ;  /* 0x0000003630367221 */ /* 0x002fc60000010000 */
[----:B------:R1:W4:Y:S01]  /*60a0*/  MUFU.EX2 R66, R166 ;  /* 0x000000a600427308 */ /* 0x0003220000000800 */
[----:B------:R-:W-:Y:S01]  /*60b0*/  HMMA.16816.F32 R128, R4, R12, R128 ;  /* 0x0000000c0480723c */ /* 0x000fe20000001880 */
[----:B--2---:R-:W-:-:S04]  /*60c0*/  FADD.FTZ R54, R58, R54 ;  /* 0x000000363a367221 */ /* 0x004fc80000010000 */
[----:B------:R-:W-:Y:S01]  /*60d0*/  FADD.FTZ R54, R63, R54 ;  /* 0x000000363f367221 */ /* 0x000fe20000010000 */
[----:B------:R-:W-:Y:S01]  /*60e0*/  HMMA.16816.F32 R68, R4, R8, R68 ;  /* 0x000000080444723c */ /* 0x000fe20000001844 */
[----:B------:R-:W2:Y:S02]  /*60f0*/  MUFU.EX2 R139, R139 ;  /* 0x0000008b008b7308 */ /* 0x000ea40000000800 */
[----:B---3--:R-:W-:-:S03]  /*6100*/  FADD.FTZ R54, R64, R54 ;  /* 0x0000003640367221 */ /* 0x008fc60000010000 */
[----:B------:R-:W-:Y:S03]  /*6110*/  HMMA.16816.F32 R92, R16, R30, R92 ;  /* 0x0000001e105c723c */ /* 0x000fe6000000185c */
[----:B------:R-:W-:Y:S01]  /*6120*/  MUFU.EX2 R142, R142 ;  /* 0x0000008e008e7308 */ /* 0x000fe20000000800 */
[----:B-1----:R-:W-:-:S04]  /*6130*/  IMAD.WIDE.U32 R166, R21, -0x326172a9, RZ ;  /* 0xcd9e8d5715a67825 */ /* 0x002fc800078e00ff */
[----:B----4-:R-:W-:Y:S01]  /*6140*/  FADD.FTZ R51, R66, R51 ;  /* 0x0000003342337221 */ /* 0x010fe20000010000 */
[C---:B------:R-:W-:Y:S01]  /*6150*/  HMMA.16816.F32 R100, R4.reuse, R28, R100 ;  /* 0x0000001c0464723c */ /* 0x040fe20000001864 */
[----:B------:R-:W-:Y:S02]  /*6160*/  LOP3.LUT R172, R167, UR30, R172, 0x96, !PT ;  /* 0x0000001ea7ac7c12 */ /* 0x000fe4000f8e96ac */
[----:B------:R-:W-:Y:S01]  /*6170*/  FADD.FTZ R51, R137, R51 ;  /* 0x0000003389337221 */ /* 0x000fe20000010000 */
[----:B------:R-:W-:Y:S01]  /*6180*/  LOP3.LUT R166, R169, UR26, R166, 0x96, !PT ;  /* 0x0000001aa9a67c12 */ /* 0x000fe2000f8e96a6 */
[----:B------:R-:W1:Y:S02]  /*6190*/  MUFU.EX2 R29, R165 ;  /* 0x000000a5001d7308 */ /* 0x000e640000000800 */
[----:B------:R-:W-:Y:S01]  /*61a0*/  FFMA.FTZ R28, R147, UR38, -R152 ;  /* 0x00000026931c7c23 */ /* 0x000fe20008010898 */
[----:B------:R-:W-:Y:S01]  /*61b0*/  IMAD.WIDE.U32 R12, R172, -0x2daee0ad, RZ ;  /* 0xd2511f53ac0c7825 */ /* 0x000fe200078e00ff */
[----:B------:R-:W-:Y:S01]  /*61c0*/  LOP3.LUT R172, R171, UR26, R176, 0x96, !PT ;  /* 0x0000001aabac7c12 */ /* 0x000fe2000f8e96b0 */
[C---:B------:R-:W-:Y:S02]  /*61d0*/  HMMA.16816.F32 R116, R4.reuse, R14, R116 ;  /* 0x0000000e0474723c */ /* 0x040fe40000001874 */
[----:B------:R-:W-:Y:S01]  /*61e0*/  FFMA.FTZ R147, R146, UR38, -R152 ;  /* 0x0000002692937c23 */ /* 0x000fe20008010898 */
[----:B------:R-:W-:Y:S01]  /*61f0*/  IMAD.WIDE.U32 R166, R166, -0x2daee0ad, RZ ;  /* 0xd2511f53a6a67825 */ /* 0x000fe200078e00ff */
[----:B------:R-:W-:Y:S01]  /*6200*/  LOP3.LUT R175, R13, UR24, R22, 0x96, !PT ;  /* 0x000000180daf7c12 */ /* 0x000fe2000f8e9616 */
[----:B------:R-:W3:Y:S02]  /*6210*/  MUFU.EX2 R28, R28 ;  /* 0x0000001c001c7308 */ /* 0x000ee40000000800 */
[----:B------:R-:W-:Y:S01]  /*6220*/  FFMA.FTZ R146, R164, UR38, -R152 ;  /* 0x00000026a4927c23 */ /* 0x000fe20008010898 */
[----:B------:R-:W-:Y:S01]  /*6230*/  IMAD.WIDE.U32 R172, R172, -0x2daee0ad, RZ ;  /* 0xd2511f53acac7825 */ /* 0x000fe200078e00ff */
[----:B------:R-:W-:Y:S01]  /*6240*/  LOP3.LUT R8, R167, UR21, R12, 0x96, !PT ;  /* 0x00000015a7087c12 */ /* 0x000fe2000f8e960c */
[C---:B------:R-:W-:Y:S02]  /*6250*/  HMMA.16816.F32 R80, R4.reuse, R24, R80 ;  /* 0x000000180450723c */ /* 0x040fe40000001850 */
[----:B--2---:R-:W-:Y:S01]  /*6260*/  FADD.FTZ R51, R139, R51 ;  /* 0x000000338b337221 */ /* 0x004fe20000010000 */
[----:B------:R-:W-:Y:S01]  /*6270*/  IMAD.WIDE.U32 R12, R174, -0x2daee0ad, RZ ;  /* 0xd2511f53ae0c7825 */ /* 0x000fe200078e00ff */
[----:B------:R-:W2:Y:S03]  /*6280*/  MUFU.EX2 R147, R147 ;  /* 0x0000009300937308 */ /* 0x000ea60000000800 */
[----:B-1----:R-:W-:Y:S01]  /*6290*/  FADD.FTZ R49, R29, R49 ;  /* 0x000000311d317221 */ /* 0x002fe20000010000 */
[----:B------:R-:W-:Y:S01]  /*62a0*/  IMAD.WIDE.U32 R16, R8, -0x326172a9, RZ ;  /* 0xcd9e8d5708107825 */ /* 0x000fe200078e00ff */
[----:B------:R-:W-:Y:S01]  /*62b0*/  LOP3.LUT R167, R173, UR21, R12, 0x96, !PT ;  /* 0x00000015ada77c12 */ /* 0x000fe2000f8e960c */
[C---:B------:R-:W-:Y:S01]  /*62c0*/  HMMA.16816.F32 R76, R4.reuse, R10, R76 ;  /* 0x0000000a044c723c */ /* 0x040fe2000000184c */
[----:B------:R-:W-:Y:S01]  /*62d0*/  LOP3.LUT R169, R13, UR24, R20, 0x96, !PT ;  /* 0x000000180da97c12 */ /* 0x000fe2000f8e9614 */
[----:B------:R-:W-:Y:S01]  /*62e0*/  IMAD.WIDE.U32 R174, R175, -0x326172a9, RZ ;  /* 0xcd9e8d57afae7825 */ /* 0x000fe200078e00ff */
[C---:B------:R-:W-:Y:S01]  /*62f0*/  LOP3.LUT R8, R16.reuse, 0xffff, RZ, 0xc0, !PT ;  /* 0x0000ffff10087812 */ /* 0x040fe200078ec0ff */
[----:B------:R-:W1:Y:S01]  /*6300*/  LDSM.16.MT88.4 R20, [R192+0x7000] ;  /* 0x00700000c014783b */ /* 0x000e620000004200 */
[----:B------:R-:W-:Y:S01]  /*6310*/  LOP3.LUT R171, R16, 0xff, RZ, 0xc0, !PT ;  /* 0x000000ff10ab7812 */ /* 0x000fe200078ec0ff */
[----:B------:R-:W-:Y:S01]  /*6320*/  IMAD.WIDE.U32 R176, R167, -0x326172a9, RZ ;  /* 0xcd9e8d57a7b07825 */ /* 0x000fe200078e00ff */
[----:B------:R-:W-:Y:S01]  /*6330*/  SHF.R.U32.HI R9, RZ, 0x8, R8 ;  /* 0x00000008ff097819 */ /* 0x000fe20000011608 */
[C---:B------:R-:W-:Y:S01]  /*6340*/  HMMA.16816.F32 R84, R4.reuse, R26, R84 ;  /* 0x0000001a0454723c */ /* 0x040fe20000001854 */
[----:B------:R-:W-:Y:S01]  /*6350*/  SHF.R.U32.HI R8, RZ, 0x10, R16 ;  /* 0x00000010ff087819 */ /* 0x000fe20000011610 */
[----:B------:R-:W4:Y:S01]  /*6360*/  MUFU.EX2 R146, R146 ;  /* 0x0000009200927308 */ /* 0x000f220000000800 */
[----:B------:R-:W-:Y:S01]  /*6370*/  LOP3.LUT R12, R17, UR19, R174, 0x96, !PT ;  /* 0x00000013110c7c12 */ /* 0x000fe2000f8e96ae */
[----:B---3--:R-:W-:Y:S01]  /*6380*/  FADD.FTZ R49, R28, R49 ;  /* 0x000000311c317221 */ /* 0x008fe20000010000 */
[----:B------:R-:W-:Y:S01]  /*6390*/  PRMT R171, R171, 0x5410, R9 ;  /* 0x00005410abab7816 */ /* 0x000fe20000000009 */
[----:B------:R-:W-:Y:S01]  /*63a0*/  HMMA.16816.F32 R96, R4, R30, R96 ;  /* 0x0000001e0460723c */ /* 0x000fe20000001860 */
[----:B------:R-:W-:Y:S01]  /*63b0*/  LOP3.LUT R9, R8, 0xff, RZ, 0xc0, !PT ;  /* 0x000000ff08097812 */ /* 0x000fe200078ec0ff */
[----:B--2---:R-:W-:Y:S01]  /*63c0*/  FADD.FTZ R49, R147, R49 ;  /* 0x0000003193317221 */ /* 0x004fe20000010000 */
[--C-:B------:R-:W-:Y:S01]  /*63d0*/  SHF.R.U32.HI R8, RZ, 0x10, R12.reuse ;  /* 0x00000010ff087819 */ /* 0x100fe2000001160c */
[----:B------:R-:W2:Y:S01]  /*63e0*/  MUFU.EX2 R153, R153 ;  /* 0x0000009900997308 */ /* 0x000ea20000000800 */
[----:B------:R-:W-:Y:S01]  /*63f0*/  LOP3.LUT R14, R12, 0xffff, RZ, 0xc0, !PT ;  /* 0x0000ffff0c0e7812 */ /* 0x000fe200078ec0ff */
[----:B------:R-:W-:Y:S01]  /*6400*/  FADD.FTZ R51, R142, R51 ;  /* 0x000000338e337221 */ /* 0x000fe20000010000 */
[----:B------:R-:W-:Y:S01]  /*6410*/  LOP3.LUT R13, R12, 0xff, RZ, 0xc0, !PT ;  /* 0x000000ff0c0d7812 */ /* 0x000fe200078ec0ff */
[--C-:B------:R-:W-:Y:S01]  /*6420*/  FFMA.FTZ R31, R163, UR38, -R141.reuse ;  /* 0x00000026a31f7c23 */ /* 0x100fe2000801088d */
[----:B------:R-:W-:Y:S01]  /*6430*/  SHF.R.U32.HI R12, RZ, 0x18, R12 ;  /* 0x00000018ff0c7819 */ /* 0x000fe2000001160c */
[----:B------:R-:W-:Y:S01]  /*6440*/  FFMA.FTZ R30, R161, UR38, -R141 ;  /* 0x00000026a11e7c23 */ /* 0x000fe2000801088d */
[----:B------:R-:W-:Y:S01]  /*6450*/  LOP3.LUT R8, R8, 0xff, RZ, 0xc0, !PT ;  /* 0x000000ff08087812 */ /* 0x000fe200078ec0ff */
[----:B------:R-:W3:Y:S01]  /*6460*/  MUFU.EX2 R158, R158 ;  /* 0x0000009e009e7308 */ /* 0x000ee20000000800 */
[----:B------:R-:W-:Y:S01]  /*6470*/  SHF.R.U32.HI R173, RZ, 0x18, R16 ;  /* 0x00000018ffad7819 */ /* 0x000fe20000011610 */
[----:B----4-:R-:W-:Y:S01]  /*6480*/  FADD.FTZ R49, R146, R49 ;  /* 0x0000003192317221 */ /* 0x010fe20000010000 */
[----:B------:R-:W-:Y:S01]  /*6490*/  PRMT R8, R8, 0x5410, R12 ;  /* 0x0000541008087816 */ /* 0x000fe2000000000c */
[----:B------:R-:W4:Y:S01]  /*64a0*/  LDSM.16.MT88.4 R16, [R190+0x7000] ;  /* 0x00700000be10783b */ /* 0x000f220000004200 */
[----:B------:R-:W-:-:S02]  /*64b0*/  SHF.R.U32.HI R14, RZ, 0x8, R14 ;  /* 0x00000008ff0e7819 */ /* 0x000fc4000001160e */
[----:B------:R-:W-:Y:S01]  /*64c0*/  PRMT R173, R9, 0x5410, R173 ;  /* 0x0000541009ad7816 */ /* 0x000fe200000000ad */
[----:B------:R-:W-:Y:S01]  /*64d0*/  MUFU.EX2 R31, R31 ;  /* 0x0000001f001f7308 */ /* 0x000fe20000000800 */
[--C-:B------:R-:W-:Y:S01]  /*64e0*/  HSET2.LE.AND R25, R8, R65.reuse, PT ;  /* 0x0000004108197233 */ /* 0x100fe20003803000 */
[----:B--2---:R-:W-:Y:S01]  /*64f0*/  FADD.FTZ R56, R153, R56 ;  /* 0x0000003899387221 */ /* 0x004fe20000010000 */
[----:B------:R-:W-:Y:S02]  /*6500*/  F2FP.F16.F32.PACK_AB R164, R28, R29 ;  /* 0x0000001d1ca4723e */ /* 0x000fe400000000ff */
[----:B------:R-:W-:Y:S02]  /*6510*/  PRMT R9, R13, 0x5410, R14 ;  /* 0x000054100d097816 */ /* 0x000fe4000000000e */
[----:B------:R-:W-:Y:S01]  /*6520*/  LOP3.LUT R25, R25, R164, RZ, 0xc0, !PT ;  /* 0x000000a419197212 */ /* 0x000fe200078ec0ff */
[----:B------:R-:W-:Y:S01]  /*6530*/  IMAD.WIDE.U32 R164, R169, -0x326172a9, RZ ;  /* 0xcd9e8d57a9a47825 */ /* 0x000fe200078e00ff */
[----:B------:R-:W-:Y:S01]  /*6540*/  F2FP.F16.F32.PACK_AB R24, R137, R66 ;  /* 0x000000428918723e */ /* 0x000fe200000000ff */
[----:B------:R-:W2:Y:S01]  /*6550*/  LDSM.16.MT88.4 R12, [R189+0x7000] ;  /* 0x00700000bd0c783b */ /* 0x000ea20000004200 */
[----:B------:R-:W-:Y:S01]  /*6560*/  HSET2.LE.AND R9, R9, R65, PT ;  /* 0x0000004109097233 */ /* 0x000fe20003803000 */
[----:B------:R-:W5:Y:S01]  /*6570*/  MUFU.EX2 R30, R30 ;  /* 0x0000001e001e7308 */ /* 0x000f620000000800 */
[----:B------:R-:W-:Y:S01]  /*6580*/  LOP3.LUT R4, R177, UR19, R164, 0x96, !PT ;  /* 0x00000013b1047c12 */ /* 0x000fe2000f8e96a4 */
[----:B---3--:R-:W-:Y:S01]  /*6590*/  FADD.FTZ R51, R158, R51 ;  /* 0x000000339e337221 */ /* 0x008fe20000010000 */
[----:B------:R-:W-:-:S02]  /*65a0*/  SHF.R.U32.HI R7, RZ, 0x10, R176 ;  /* 0x00000010ff077819 */ /* 0x000fc400000116b0 */
[----:B------:R-:W-:Y:S02]  /*65b0*/  LOP3.LUT R24, R9, R24, RZ, 0xc0, !PT ;  /* 0x0000001809187212 */ /* 0x000fe400078ec0ff */
[----:B------:R-:W3:Y:S01]  /*65c0*/  LDSM.16.MT88.4 R8, [R188+0x7000] ;  /* 0x00700000bc08783b */ /* 0x000ee20000004200 */
[----:B------:R-:W-:Y:S01]  /*65d0*/  LOP3.LUT R163, R4, 0xffff, RZ, 0xc0, !PT ;  /* 0x0000ffff04a37812 */ /* 0x000fe200078ec0ff */
[----:B------:R-:W-:Y:S01]  /*65e0*/  MUFU.EX2 R159, R159 ;  /* 0x0000009f009f7308 */ /* 0x000fe20000000800 */
[----:B------:R-:W-:Y:S02]  /*65f0*/  LOP3.LUT R164, R176, 0xffff, RZ, 0xc0, !PT ;  /* 0x0000ffffb0a47812 */ /* 0x000fe400078ec0ff */
[----:B------:R-:W-:Y:S02]  /*6600*/  SHF.R.U32.HI R5, RZ, 0x18, R176 ;  /* 0x00000018ff057819 */ /* 0x000fe400000116b0 */
[----:B------:R-:W-:Y:S02]  /*6610*/  LOP3.LUT R7, R7, 0xff, RZ, 0xc0, !PT ;  /* 0x000000ff07077812 */ /* 0x000fe400078ec0ff */
[----:B------:R-:W-:Y:S01]  /*6620*/  LOP3.LUT R161, R4, 0xff, RZ, 0xc0, !PT ;  /* 0x000000ff04a17812 */ /* 0x000fe200078ec0ff */
[----:B------:R-:W-:Y:S01]  /*6630*/  MUFU.EX2 R221, R221 ;  /* 0x000000dd00dd7308 */ /* 0x000fe20000000800 */
[----:B------:R-:W-:Y:S01]  /*6640*/  SHF.R.U32.HI R163, RZ, 0x8, R163 ;  /* 0x00000008ffa37819 */ /* 0x000fe200000116a3 */
[----:B-----5:R-:W-:Y:S01]  /*6650*/  FADD.FTZ R56, R30, R56 ;  /* 0x000000381e387221 */ /* 0x020fe20000010000 */
[----:B------:R-:W-:-:S02]  /*6660*/  LOP3.LUT R6, R176, 0xff, RZ, 0xc0, !PT ;  /* 0x000000ffb0067812 */ /* 0x000fc400078ec0ff */
[----:B------:R-:W-:Y:S01]  /*6670*/  SHF.R.U32.HI R164, RZ, 0x8, R164 ;  /* 0x00000008ffa47819 */ /* 0x000fe200000116a4 */
[----:B------:R-:W-:Y:S01]  /*6680*/  FADD.FTZ R56, R31, R56 ;  /* 0x000000381f387221 */ /* 0x000fe20000010000 */
[----:B------:R-:W-:Y:S01]  /*6690*/  PRMT R5, R7, 0x5410, R5 ;  /* 0x0000541007057816 */ /* 0x000fe20000000005 */
[----:B------:R-:W-:Y:S01]  /*66a0*/  MUFU.EX2 R151, R151 ;  /* 0x0000009700977308 */ /* 0x000fe20000000800 */
[----:B------:R-:W-:Y:S01]  /*66b0*/  PRMT R7, R161, 0x5410, R163 ;  /* 0x00005410a1077816 */ /* 0x000fe200000000a3 */
[----:B------:R-:W-:Y:S01]  /*66c0*/  FADD.FTZ R56, R160, R56 ;  /* 0x00000038a0387221 */ /* 0x000fe20000010000 */
[----:B------:R-:W-:Y:S02]  /*66d0*/  SHF.R.U32.HI R163, RZ, 0x10, R4 ;  /* 0x00000010ffa37819 */ /* 0x000fe40000011604 */
[----:B------:R-:W-:Y:S02]  /*66e0*/  PRMT R6, R6, 0x5410, R164 ;  /* 0x0000541006067816 */ /* 0x000fe400000000a4 */
[----:B------:R-:W-:Y:S01]  /*66f0*/  SHF.R.U32.HI R4, RZ, 0x18, R4 ;  /* 0x00000018ff047819 */ /* 0x000fe20000011604 */
[----:B------:R-:W-:Y:S01]  /*6700*/  MUFU.EX2 R220, R220 ;  /* 0x000000dc00dc7308 */ /* 0x000fe20000000800 */
[----:B------:R-:W-:-:S02]  /*6710*/  LOP3.LUT R163, R163, 0xff, RZ, 0xc0, !PT ;  /* 0x000000ffa3a37812 */ /* 0x000fc400078ec0ff */
[--C-:B------:R-:W-:Y:S02]  /*6720*/  HSET2.LE.AND R6, R6, R65.reuse, PT ;  /* 0x0000004106067233 */ /* 0x100fe40003803000 */
[----:B------:R-:W-:Y:S02]  /*6730*/  F2FP.F16.F32.PACK_AB R161, R64, R63 ;  /* 0x0000003f40a1723e */ /* 0x000fe400000000ff */
[----:B------:R-:W-:Y:S01]  /*6740*/  PRMT R163, R163, 0x5410, R4 ;  /* 0x00005410a3a37816 */ /* 0x000fe20000000004 */
[----:B------:R-:W-:Y:S01]  /*6750*/  MUFU.EX2 R144, R144 ;  /* 0x0000009000907308 */ /* 0x000fe20000000800 */
[--C-:B------:R-:W-:Y:S02]  /*6760*/  HSET2.LE.AND R27, R173, R65.reuse, PT ;  /* 0x00000041ad1b7233 */ /* 0x100fe40003803000 */
[----:B------:R-:W-:Y:S01]  /*6770*/  LOP3.LUT R6, R6, R161, RZ, 0xc0, !PT ;  /* 0x000000a106067212 */ /* 0x000fe200078ec0ff */
[----:B------:R-:W-:Y:S01]  /*6780*/  FFMA.FTZ R161, R162, UR38, -R157 ;  /* 0x00000026a2a17c23 */ /* 0x000fe2000801089d */
[----:B------:R-:W-:-:S02]  /*6790*/  HSET2.LE.AND R5, R5, R65, PT ;  /* 0x0000004105057233 */ /* 0x000fc40003803000 */
[--C-:B------:R-:W-:Y:S01]  /*67a0*/  HSET2.LE.AND R4, R7, R65.reuse, PT ;  /* 0x0000004107047233 */ /* 0x100fe20003803000 */
[----:B------:R-:W-:Y:S01]  /*67b0*/  MUFU.EX2 R223, R223 ;  /* 0x000000df00df7308 */ /* 0x000fe20000000800 */
[--C-:B------:R-:W-:Y:S02]  /*67c0*/  HSET2.LE.AND R26, R171, R65.reuse, PT ;  /* 0x00000041ab1a7233 */ /* 0x100fe40003803000 */
[----:B------:R-:W-:Y:S02]  /*67d0*/  F2FP.F16.F32.PACK_AB R169, R146, R147 ;  /* 0x0000009392a9723e */ /* 0x000fe400000000ff */
[----:B------:R-:W-:Y:S02]  /*67e0*/  HSET2.LE.AND R163, R163, R65, PT ;  /* 0x00000041a3a37233 */ /* 0x000fe40003803000 */
[----:B------:R-:W-:Y:S01]  /*67f0*/  F2FP.F16.F32.PACK_AB R7, R160, R31 ;  /* 0x0000001fa007723e */ /* 0x000fe200000000ff */
[----:B------:R-:W5:Y:S01]  /*6800*/  MUFU.EX2 R161, R161 ;  /* 0x000000a100a17308 */ /* 0x000f620000000800 */
[----:B------:R-:W-:-:S02]  /*6810*/  LOP3.LUT R168, R175, UR22, R168, 0x96, !PT ;  /* 0x00000016afa87c12 */ /* 0x000fc4000f8e96a8 */
[----:B------:R-:W-:Y:S02]  /*6820*/  F2FP.F16.F32.PACK_AB R171, R142, R139 ;  /* 0x0000008b8eab723e */ /* 0x000fe400000000ff */
[----:B------:R-:W-:Y:S02]  /*6830*/  F2FP.F16.F32.PACK_AB R162, R58, R48 ;  /* 0x000000303aa2723e */ /* 0x000fe400000000ff */
[----:B------:R-:W-:Y:S01]  /*6840*/  F2FP.F16.F32.PACK_AB R164, R30, R153 ;  /* 0x000000991ea4723e */ /* 0x000fe200000000ff */
[----:B------:R-:W-:Y:S01]  /*6850*/  MUFU.EX2 R140, R140 ;  /* 0x0000008c008c7308 */ /* 0x000fe20000000800 */
[----:B------:R-:W-:Y:S01]  /*6860*/  LOP3.LUT R27, R27, R169, RZ, 0xc0, !PT ;  /* 0x000000a91b1b7212 */ /* 0x000fe200078ec0ff */
[----:B------:R-:W-:Y:S01]  /*6870*/  IMAD.WIDE.U32 R168, R168, -0x2daee0ad, RZ ;  /* 0xd2511f53a8a87825 */ /* 0x000fe200078e00ff */
[----:B------:R-:W-:Y:S02]  /*6880*/  LOP3.LUT R7, R5, R7, RZ, 0xc0, !PT ;  /* 0x0000000705077212 */ /* 0x000fe400078ec0ff */
[----:B------:R-:W-:-:S02]  /*6890*/  LOP3.LUT R26, R26, R171, RZ, 0xc0, !PT ;  /* 0x000000ab1a1a7212 */ /* 0x000fc400078ec0ff */
[----:B------:R-:W-:Y:S01]  /*68a0*/  LOP3.LUT R4, R4, R162, RZ, 0xc0, !PT ;  /* 0x000000a204047212 */ /* 0x000fe200078ec0ff */
[----:B------:R-:W-:Y:S01]  /*68b0*/  MUFU.EX2 R222, R222 ;  /* 0x000000de00de7308 */ /* 0x000fe20000000800 */
[----:B------:R-:W-:Y:S01]  /*68c0*/  LOP3.LUT R5, R163, R164, RZ, 0xc0, !PT ;  /* 0x000000a4a3057212 */ /* 0x000fe200078ec0ff */
[----:B-----5:R-:W-:Y:S01]  /*68d0*/  FADD.FTZ R51, R161, R51 ;  /* 0x00000033a1337221 */ /* 0x020fe20000010000 */
[----:B------:R-:W-:Y:S01]  /*68e0*/  LOP3.LUT R166, R169, UR20, R166, 0x96, !PT ;  /* 0x00000014a9a67c12 */ /* 0x000fe2000f8e96a6 */
[C---:B-1----:R-:W-:Y:S01]  /*68f0*/  HMMA.16816.F32 R124, R24.reuse, R20, R124 ;  /* 0x00000014187c723c */ /* 0x042fe2000000187c */
[----:B------:R-:W-:Y:S01]  /*6900*/  LOP3.LUT R156, R165, UR22, R170, 0x96, !PT ;  /* 0x00000016a59c7c12 */ /* 0x000fe2000f8e96aa */
[----:B------:R-:W-:Y:S02]  /*6910*/  FADD.FTZ R51, R159, R51 ;  /* 0x000000339f337221 */ /* 0x000fe40000010000 */
[----:B------:R-:W1:Y:S02]  /*6920*/  MUFU.EX2 R149, R149 ;  /* 0x0000009500957308 */ /* 0x000e640000000800 */
[----:B----4-:R-:W-:Y:S01]  /*6930*/  HMMA.16816.F32 R72, R24, R16, R72 ;  /* 0x000000101848723c */ /* 0x010fe20000001848 */
[----:B------:R-:W-:-:S05]  /*6940*/  IMAD.WIDE.U32 R156, R156, -0x2daee0ad, RZ ;  /* 0xd2511f539c9c7825 */ /* 0x000fca00078e00ff */
[C---:B------:R-:W-:Y:S01]  /*6950*/  HMMA.16816.F32 R128, R4.reuse, R20, R128 ;  /* 0x000000140480723c */ /* 0x040fe20000001880 */
[----:B------:R-:W-:Y:S01]  /*6960*/  LOP3.LUT R172, R157, UR20, R172, 0x96, !PT ;  /* 0x000000149dac7c12 */ /* 0x000fe2000f8e96ac */
[----:B------:R-:W4:Y:S03]  /*6970*/  MUFU.EX2 R154, R154 ;  /* 0x0000009a009a7308 */ /* 0x000f260000000800 */
[----:B------:R-:W-:Y:S01]  /*6980*/  LOP3.LUT R138, R172, 0xffff, RZ, 0xc0, !PT ;  /* 0x0000ffffac8a7812 */ /* 0x000fe200078ec0ff */
[----:B------:R-:W-:Y:S01]  /*6990*/  HMMA.16816.F32 R68, R4, R16, R68 ;  /* 0x000000100444723c */ /* 0x000fe20000001844 */
[----:B------:R-:W-:Y:S02]  /*69a0*/  LOP3.LUT R20, R168, 0xffff, RZ, 0xc0, !PT ;  /* 0x0000ffffa8147812 */ /* 0x000fe400078ec0ff */
[----:B------:R-:W-:Y:S01]  /*69b0*/  SHF.R.U32.HI R141, RZ, 0x10, R172 ;  /* 0x00000010ff8d7819 */ /* 0x000fe200000116ac */
[----:B------:R-:W5:Y:S01]  /*69c0*/  MUFU.EX2 R148, R148 ;  /* 0x0000009400947308 */ /* 0x000f620000000800 */
[----:B------:R-:W-:Y:S01]  /*69d0*/  SHF.R.U32.HI R20, RZ, 0x8, R20 ;  /* 0x00000008ff147819 */ /* 0x000fe20000011614 */
[----:B--2---:R-:W-:Y:S01]  /*69e0*/  HMMA.16816.F32 R108, R24, R12, R108 ;  /* 0x0000000c186c723c */ /* 0x004fe2000000186c */
[----:B------:R-:W-:Y:S01]  /*69f0*/  SHF.R.U32.HI R16, RZ, 0x10, R168 ;  /* 0x00000010ff107819 */ /* 0x000fe200000116a8 */
[----:B-1----:R-:W-:Y:S01]  /*6a00*/  FADD.FTZ R54, R149, R54 ;  /* 0x0000003695367221 */ /* 0x002fe20000010000 */
[----:B------:R-:W-:-:S02]  /*6a10*/  LOP3.LUT R17, R166, 0xffff, RZ, 0xc0, !PT ;  /* 0x0000ffffa6117812 */ /* 0x000fc400078ec0ff */
[----:B------:R-:W-:Y:S01]  /*6a20*/  SHF.R.U32.HI R138, RZ, 0x8, R138 ;  /* 0x00000008ff8a7819 */ /* 0x000fe2000001168a */
[----:B------:R-:W-:Y:S01]  /*6a30*/  HMMA.16816.F32 R80, R4, R12, R80 ;  /* 0x0000000c0450723c */ /* 0x000fe20000001850 */
[----:B------:R-:W-:Y:S01]  /*6a40*/  SHF.R.U32.HI R17, RZ, 0x8, R17 ;  /* 0x00000008ff117819 */ /* 0x000fe20000011611 */
[----:B------:R-:W1:Y:S01]  /*6a50*/  MUFU.EX2 R155, R155 ;  /* 0x0000009b009b7308 */ /* 0x000e620000000800 */
[----:B------:R-:W-:Y:S01]  /*6a60*/  LOP3.LUT R141, R141, 0xff, RZ, 0xc0, !PT ;  /* 0x000000ff8d8d7812 */ /* 0x000fe200078ec0ff */
[----:B----4-:R-:W-:Y:S02]  /*6a70*/  FADD.FTZ R54, R154, R54 ;  /* 0x000000369a367221 */ /* 0x010fe40000010000 */
[C---:B---3--:R-:W-:Y:S01]  /*6a80*/  HMMA.16816.F32 R88, R24.reuse, R8, R88 ;  /* 0x000000081858723c */ /* 0x048fe20000001858 */
[----:B------:R-:W-:Y:S01]  /*6a90*/  SHF.R.U32.HI R12, RZ, 0x10, R166 ;  /* 0x00000010ff0c7819 */ /* 0x000fe200000116a6 */
[----:B------:R-:W-:Y:S01]  /*6aa0*/  FADD.FTZ R54, R144, R54 ;  /* 0x0000003690367221 */ /* 0x000fe20000010000 */
[----:B-----5:R-:W-:Y:S01]  /*6ab0*/  FADD.FTZ R49, R148, R49 ;  /* 0x0000003194317221 */ /* 0x020fe20000010000 */
[----:B------:R-:W2:Y:S01]  /*6ac0*/  MUFU.EX2 R67, R67 ;  /* 0x0000004300437308 */ /* 0x000ea20000000800 */
[----:B------:R-:W-:Y:S01]  /*6ad0*/  LOP3.LUT R13, R12, 0xff, RZ, 0xc0, !PT ;  /* 0x000000ff0c0d7812 */ /* 0x000fe200078ec0ff */
[----:B------:R-:W-:Y:S01]  /*6ae0*/  HMMA.16816.F32 R120, R24, R22, R120 ;  /* 0x000000161878723c */ /* 0x000fe20000001878 */
[----:B------:R-:W-:-:S05]  /*6af0*/  F2FP.F16.F32.PACK_AB R12, R161, R158 ;  /* 0x0000009ea10c723e */ /* 0x000fca00000000ff */
[----:B------:R-:W-:Y:S01]  /*6b00*/  HMMA.16816.F32 R112, R24, R18, R112 ;  /* 0x000000121870723c */ /* 0x000fe20000001870 */
[----:B------:R-:W3:Y:S01]  /*6b10*/  MUFU.EX2 R132, R132 ;  /* 0x0000008400847308 */ /* 0x000ee20000000800 */
[C---:B-1----:R-:W-:Y:S01]  /*6b20*/  F2FP.F16.F32.PACK_AB R143, R155.reuse, R148 ;  /* 0x000000949b8f723e */ /* 0x042fe200000000ff */
[----:B------:R-:W-:-:S03]  /*6b30*/  FADD.FTZ R49, R155, R49 ;  /* 0x000000319b317221 */ /* 0x000fc60000010000 */
[----:B------:R-:W-:Y:S01]  /*6b40*/  HMMA.16816.F32 R104, R24, R14, R104 ;  /* 0x0000000e1868723c */ /* 0x000fe20000001868 */
[----:B------:R-:W-:Y:S01]  /*6b50*/  FADD.FTZ R49, R151, R49 ;  /* 0x0000003197317221 */ /* 0x000fe20000010000 */
[----:B--2---:R-:W-:-:S04]  /*6b60*/  FADD.FTZ R56, R67, R56 ;  /* 0x0000003843387221 */ /* 0x004fc80000010000 */
[----:B------:R-:W-:Y:S06]  /*6b70*/  HMMA.16816.F32 R92, R24, R10, R92 ;  /* 0x0000000a185c723c */ /* 0x000fec000000185c */
[C---:B------:R-:W-:Y:S01]  /*6b80*/  HMMA.16816.F32 R76, R4.reuse, R18, R76 ;  /* 0x00000012044c723c */ /* 0x040fe2000000184c */
[----:B------:R-:W-:Y:S01]  /*6b90*/  LOP3.LUT R25, R168, 0xff, RZ, 0xc0, !PT ;  /* 0x000000ffa8197812 */ /* 0x000fe200078ec0ff */
[----:B---3--:R-:W-:Y:S01]  /*6ba0*/  FADD.FTZ R56, R132, R56 ;  /* 0x0000003884387221 */ /* 0x008fe20000010000 */
[----:B------:R-:W-:Y:S02]  /*6bb0*/  SHF.R.U32.HI R26, RZ, 0x18, R168 ;  /* 0x00000018ff1a7819 */ /* 0x000fe400000116a8 */
[----:B------:R-:W-:Y:S01]  /*6bc0*/  SHF.R.U32.HI R27, RZ, 0x18, R166 ;  /* 0x00000018ff1b7819 */ /* 0x000fe200000116a6 */
[----:B------:R-:W-:Y:S01]  /*6bd0*/  HMMA.16816.F32 R100, R4, R8, R100 ;  /* 0x000000080464723c */ /* 0x000fe20000001864 */
[----:B------:R-:W-:Y:S01]  /*6be0*/  LOP3.LUT R18, R16, 0xff, RZ, 0xc0, !PT ;  /* 0x000000ff10127812 */ /* 0x000fe200078ec0ff */
[----:B------:R-:W-:Y:S01]  /*6bf0*/  FADD.FTZ R56, R140, R56 ;  /* 0x000000388c387221 */ /* 0x000fe20000010000 */
[----:B------:R-:W-:-:S02]  /*6c00*/  LOP3.LUT R16, R166, 0xff, RZ, 0xc0, !PT ;  /* 0x000000ffa6107812 */ /* 0x000fc400078ec0ff */
[----:B------:R-:W-:Y:S01]  /*6c10*/  PRMT R25, R25, 0x5410, R20 ;  /* 0x0000541019197816 */ /* 0x000fe20000000014 */
[C---:B------:R-:W-:Y:S01]  /*6c20*/  HMMA.16816.F32 R116, R4.reuse, R22, R116 ;  /* 0x000000160474723c */ /* 0x040fe20000001874 */
[----:B------:R-:W-:Y:S01]  /*6c30*/  PRMT R26, R18, 0x5410, R26 ;  /* 0x00005410121a7816 */ /* 0x000fe2000000001a */
[----:B------:R-:W1:Y:S01]  /*6c40*/  LDSM.16.MT88.4 R20, [R192+0x7800] ;  /* 0x00780000c014783b */ /* 0x000e620000004200 */
[----:B------:R-:W-:Y:S02]  /*6c50*/  PRMT R16, R16, 0x5410, R17 ;  /* 0x0000541010107816 */ /* 0x000fe40000000011 */
[----:B------:R-:W-:Y:S01]  /*6c60*/  PRMT R27, R13, 0x5410, R27 ;  /* 0x000054100d1b7816 */ /* 0x000fe2000000001b */
[----:B------:R-:W-:Y:S01]  /*6c70*/  HMMA.16816.F32 R84, R4, R14, R84 ;  /* 0x0000000e0454723c */ /* 0x000fe20000001854 */
[--C-:B------:R-:W-:Y:S02]  /*6c80*/  HSET2.LE.AND R9, R25, R65.reuse, PT ;  /* 0x0000004119097233 */ /* 0x100fe40003803000 */
[----:B------:R-:W-:-:S02]  /*6c90*/  HSET2.LE.AND R24, R16, R65, PT ;  /* 0x0000004110187233 */ /* 0x000fc40003803000 */
[--C-:B------:R-:W-:Y:S01]  /*6ca0*/  HSET2.LE.AND R8, R26, R65.reuse, PT ;  /* 0x000000411a087233 */ /* 0x100fe20003803000 */
[----:B------:R-:W-:Y:S01]  /*6cb0*/  HMMA.16816.F32 R96, R4, R10, R96 ;  /* 0x0000000a0460723c */ /* 0x000fe20000001860 */
[----:B------:R-:W-:Y:S01]  /*6cc0*/  HSET2.LE.AND R25, R27, R65, PT ;  /* 0x000000411b197233 */ /* 0x000fe20003803000 */
[----:B------:R-:W2:Y:S01]  /*6cd0*/  LDSM.16.MT88.4 R16, [R190+0x7800] ;  /* 0x00780000be10783b */ /* 0x000ea20000004200 */
[C---:B------:R-:W-:Y:S01]  /*6ce0*/  F2FP.F16.F32.PACK_AB R26, R221.reuse, R159 ;  /* 0x0000009fdd1a723e */ /* 0x040fe200000000ff */
[----:B------:R-:W-:Y:S01]  /*6cf0*/  FADD.FTZ R221, R221, R51 ;  /* 0x00000033dddd7221 */ /* 0x000fe20000010000 */
[C---:B------:R-:W-:Y:S01]  /*6d00*/  F2FP.F16.F32.PACK_AB R27, R220.reuse, R151 ;  /* 0x00000097dc1b723e */ /* 0x040fe200000000ff */
[----:B------:R-:W-:Y:S01]  /*6d10*/  FADD.FTZ R220, R220, R49 ;  /* 0x00000031dcdc7221 */ /* 0x000fe20000010000 */
[----:B------:R-:W-:Y:S02]  /*6d20*/  LOP3.LUT R24, R24, R12, RZ, 0xc0, !PT ;  /* 0x0000000c18187212 */ /* 0x000fe400078ec0ff */
[----:B------:R-:W-:Y:S01]  /*6d30*/  LOP3.LUT R26, R9, R26, RZ, 0xc0, !PT ;  /* 0x0000001a091a7212 */ /* 0x000fe200078ec0ff */
[----:B------:R-:W3:Y:S01]  /*6d40*/  LDSM.16.MT88.4 R12, [R189+0x7800] ;  /* 0x00780000bd0c783b */ /* 0x000ee20000004200 */
[----:B------:R-:W-:-:S02]  /*6d50*/  LOP3.LUT R27, R8, R27, RZ, 0xc0, !PT ;  /* 0x0000001b081b7212 */ /* 0x000fc400078ec0ff */
[--C-:B------:R-:W-:Y:S01]  /*6d60*/  SHF.R.U32.HI R5, RZ, 0x10, R156.reuse ;  /* 0x00000010ff057819 */ /* 0x100fe2000001169c */
[----:B------:R-:W4:Y:S01]  /*6d70*/  LDSM.16.MT88.4 R8, [R188+0x7800] ;  /* 0x00780000bc08783b */ /* 0x000f220000004200 */
[C---:B------:R-:W-:Y:S02]  /*6d80*/  LOP3.LUT R6, R156.reuse, 0xffff, RZ, 0xc0, !PT ;  /* 0x0000ffff9c067812 */ /* 0x040fe400078ec0ff */
[----:B------:R-:W-:Y:S02]  /*6d90*/  LOP3.LUT R4, R156, 0xff, RZ, 0xc0, !PT ;  /* 0x000000ff9c047812 */ /* 0x000fe400078ec0ff */
[----:B------:R-:W-:Y:S02]  /*6da0*/  SHF.R.U32.HI R156, RZ, 0x18, R156 ;  /* 0x00000018ff9c7819 */ /* 0x000fe4000001169c */
[----:B------:R-:W-:Y:S02]  /*6db0*/  LOP3.LUT R5, R5, 0xff, RZ, 0xc0, !PT ;  /* 0x000000ff05057812 */ /* 0x000fe400078ec0ff */
[----:B------:R-:W-:-:S02]  /*6dc0*/  LOP3.LUT R7, R172, 0xff, RZ, 0xc0, !PT ;  /* 0x000000ffac077812 */ /* 0x000fc400078ec0ff */
[----:B------:R-:W-:Y:S02]  /*6dd0*/  SHF.R.U32.HI R6, RZ, 0x8, R6 ;  /* 0x00000008ff067819 */ /* 0x000fe40000011606 */
[----:B------:R-:W-:Y:S02]  /*6de0*/  SHF.R.U32.HI R172, RZ, 0x18, R172 ;  /* 0x00000018ffac7819 */ /* 0x000fe400000116ac */
[----:B------:R-:W-:Y:S02]  /*6df0*/  PRMT R5, R5, 0x5410, R156 ;  /* 0x0000541005057816 */ /* 0x000fe4000000009c */
[----:B------:R-:W-:Y:S02]  /*6e00*/  PRMT R6, R4, 0x5410, R6 ;  /* 0x0000541004067816 */ /* 0x000fe40000000006 */
[----:B------:R-:W-:Y:S02]  /*6e10*/  PRMT R7, R7, 0x5410, R138 ;  /* 0x0000541007077816 */ /* 0x000fe4000000008a */
[----:B------:R-:W-:-:S02]  /*6e20*/  PRMT R141, R141, 0x5410, R172 ;  /* 0x000054108d8d7816 */ /* 0x000fc400000000ac */
[--C-:B------:R-:W-:Y:S02]  /*6e30*/  HSET2.LE.AND R4, R5, R65.reuse, PT ;  /* 0x0000004105047233 */ /* 0x100fe40003803000 */
[--C-:B------:R-:W-:Y:S02]  /*6e40*/  HSET2.LE.AND R6, R6, R65.reuse, PT ;  /* 0x0000004106067233 */ /* 0x100fe40003803000 */
[--C-:B------:R-:W-:Y:S02]  /*6e50*/  HSET2.LE.AND R138, R7, R65.reuse, PT ;  /* 0x00000041078a7233 */ /* 0x100fe40003803000 */
[----:B------:R-:W-:Y:S02]  /*6e60*/  HSET2.LE.AND R5, R141, R65, PT ;  /* 0x000000418d057233 */ /* 0x000fe40003803000 */
[C---:B------:R-:W-:Y:S01]  /*6e70*/  F2FP.F16.F32.PACK_AB R65, R223.reuse, R144 ;  /* 0x00000090df41723e */ /* 0x040fe200000000ff */
[----:B------:R-:W-:Y:S01]  /*6e80*/  FADD.FTZ R223, R223, R54 ;  /* 0x00000036dfdf7221 */ /* 0x000fe20000010000 */
[C---:B------:R-:W-:Y:S01]  /*6e90*/  F2FP.F16.F32.PACK_AB R7, R222.reuse, R140 ;  /* 0x0000008cde07723e */ /* 0x040fe200000000ff */
[----:B------:R-:W-:Y:S01]  /*6ea0*/  FADD.FTZ R222, R222, R56 ;  /* 0x00000038dede7221 */ /* 0x000fe20000010000 */
[----:B------:R-:W-:-:S02]  /*6eb0*/  LOP3.LUT R6, R6, R65, RZ, 0xc0, !PT ;  /* 0x0000004106067212 */ /* 0x000fc400078ec0ff */
        /* <DEDUP_REMOVED lines=8> */
[C---:B--2---:R-:W-:Y:S06]  /*6f40*/  HMMA.16816.F32 R72, R24.reuse, R16, R72 ;  /* 0x000000101848723c */ /* 0x044fec0000001848 */
[C---:B------:R-:W-:Y:S06]  /*6f50*/  HMMA.16816.F32 R112, R24.reuse, R18, R112 ;  /* 0x000000121870723c */ /* 0x040fec0000001870 */
[C---:B---3--:R-:W-:Y:S06]  /*6f60*/  HMMA.16816.F32 R108, R24.reuse, R12, R108 ;  /* 0x0000000c186c723c */ /* 0x048fec000000186c */
        /* <DEDUP_REMOVED lines=13> */
[----:B------:R-:W-:Y:S01]  /*7040*/  ULDC UR4, c[0x0][0x2d0] ;  /* 0x0000b40000047ab9 */ /* 0x000fe20000000800 */
[----:B------:R-:W-:Y:S01]  /*7050*/  UIADD3 UR37, UR14, -0x2, URZ ;  /* 0xfffffffe0e257890 */ /* 0x000fe2000fffe03f */
[----:B------:R-:W-:Y:S01]  /*7060*/  ISETP.GE.AND P1, PT, R214, UR4, PT ;  /* 0x00000004d6007c0c */ /* 0x000fe2000bf26270 */
[----:B------:R-:W-:-:S04]  /*7070*/  DEPBAR.LE SB0, 0x0 ;  /* 0x000080000000791a */ /* 0x000fc80000000000 */
[----:B------:R-:W-:Y:S01]  /*7080*/  BAR.SYNC.DEFER_BLOCKING 0x0 ;  /* 0x0000000000007b1d */ /* 0x000fe20000010000 */
[----:B------:R-:W-:Y:S01]  /*7090*/  USHF.R.S32.HI UR11, URZ, 0x1f, UR37 ;  /* 0x0000001f3f0b7899 */ /* 0x000fe20008011425 */
[----:B------:R-:W-:Y:S01]  /*70a0*/  IMAD.U32 R14, RZ, RZ, UR37 ;  /* 0x00000025ff0e7e24 */ /* 0x000fe2000f8e00ff */
[----:B------:R-:W-:Y:S01]  /*70b0*/  UIMAD UR10, UR23, UR37, URZ ;  /* 0x00000025170a72a4 */ /* 0x000fe2000f8e023f */
[----:B------:R-:W-:Y:S01]  /*70c0*/  IMAD.U32 R0, RZ, RZ, UR6 ;  /* 0x00000006ff007e24 */ /* 0x000fe2000f8e00ff */
[----:B------:R-:W-:Y:S01]  /*70d0*/  USHF.L.U32 UR4, UR7, 0x5, URZ ;  /* 0x0000000507047899 */ /* 0x000fe2000800063f */
[----:B------:R-:W-:Y:S01]  /*70e0*/  IMAD.WIDE.U32 R14, R14, UR25, R236 ;  /* 0x000000190e0e7c25 */ /* 0x000fe2000f8e00ec */
[----:B------:R-:W-:Y:S01]  /*70f0*/  UIMAD UR10, UR11, UR25, UR10 ;  /* 0x000000190b0a72a4 */ /* 0x000fe2000f8e020a */
[----:B------:R-:W1:Y:S01]  /*7100*/  @!P1 LDC.64 R8, c[0x0][0x220] ;  /* 0x00008800ff089b82 */ /* 0x000e620000000a00 */
[----:B------:R-:W-:Y:S01]  /*7110*/  UIMAD.WIDE.U32 UR40, UR6, 0x20, URZ ;  /* 0x00000020062878a5 */ /* 0x000fe2000f8e003f */
[----:B------:R-:W-:Y:S01]  /*7120*/  VOTEU.ALL UP0, P1 ;  /* 0x00000000003f7886 */ /* 0x000fe20000800000 */
[----:B------:R-:W-:Y:S01]  /*7130*/  IMAD.U32 R10, RZ, RZ, UR4 ;  /* 0x00000004ff0a7e24 */ /* 0x000fe2000f8e00ff */
[----:B------:R-:W-:Y:S01]  /*7140*/  @!P1 IADD3 R11, P2, R14, UR18, RZ ;  /* 0x000000120e0b9c10 */ /* 0x000fe2000ff5e0ff */
[----:B------:R-:W-:-:S02]  /*7150*/  VIADD R15, R15, UR10 ;  /* 0x0000000a0f0f7c36 */ /* 0x000fc40008000000 */
[----:B------:R-:W-:Y:S01]  /*7160*/  @!P1 IADD3 R12, P0, R14, UR40, RZ ;  /* 0x000000280e0c9c10 */ /* 0x000fe2000ff1e0ff */
[----:B------:R-:W2:Y:S01]  /*7170*/  @!P1 LDC.64 R4, c[0x0][0x220] ;  /* 0x00008800ff049b82 */ /* 0x000ea20000000a00 */
[----:B------:R-:W-:Y:S01]  /*7180*/  @!UP0 UIMAD UR4, UR7, 0x30, URZ ;  /* 0x00000030070488a4 */ /* 0x000fe2000f8e023f */
[----:B------:R-:W-:Y:S01]  /*7190*/  @!P1 IMAD.WIDE.U32 R18, R0, 0x30, R14 ;  /* 0x0000003000129825 */ /* 0x000fe200078e000e */
[----:B------:R-:W-:Y:S01]  /*71a0*/  @!P1 IADD3.X R10, R15, UR41, R10, P0, !PT ;  /* 0x000000290f0a9c10 */ /* 0x000fe200087fe40a */
[----:B------:R-:W-:-:S03]  /*71b0*/  UISETP.GE.AND UP1, UPT, UR14, 0x3, UPT ;  /* 0x000000030e00788c */ /* 0x000fc6000bf26270 */
[----:B------:R-:W-:Y:S01]  /*71c0*/  @!P1 VIADD R0, R19, UR4 ;  /* 0x0000000413009c36 */ /* 0x000fe20008000000 */
[----:B------:R-:W3:Y:S01]  /*71d0*/  @!P1 LDC.64 R6, c[0x0][0x220] ;  /* 0x00008800ff069b82 */ /* 0x000ee20000000a00 */
[----:B------:R-:W-:Y:S07]  /*71e0*/  @P1 STS.128 [R208+0x6000], RZ ;  /* 0x006000ffd0001388 */ /* 0x000fee0000000c00 */
[----:B------:R-:W4:Y:S01]  /*71f0*/  @!P1 LDC.64 R2, c[0x0][0x220] ;  /* 0x00008800ff029b82 */ /* 0x000f220000000a00 */
[----:B-1----:R-:W-:-:S02]  /*7200*/  @!P1 LEA R16, P3, R14, R8, 0x1 ;  /* 0x000000080e109211 */ /* 0x002fc400078608ff */
[----:B------:R-:W-:Y:S02]  /*7210*/  @!P1 IADD3.X R8, R15, UR15, RZ, P2, !PT ;  /* 0x0000000f0f089c10 */ /* 0x000fe400097fe4ff */
[----:B------:R-:W-:Y:S02]  /*7220*/  @!P1 LEA.HI.X R17, R14, R9, R15, 0x1, P3 ;  /* 0x000000090e119211 */ /* 0x000fe400018f0c0f */
[----:B--2---:R-:W-:-:S03]  /*7230*/  @!P1 LEA R4, P0, R12, R4, 0x1 ;  /* 0x000000040c049211 */ /* 0x004fc600078008ff */
[----:B------:R-:W-:Y:S01]  /*7240*/  @!PT LDS RZ, [RZ] ;  /* 0x00000000fffff984 */ /* 0x000fe20000000800 */
[----:B------:R-:W-:Y:S01]  /*7250*/  @!PT LDS RZ, [RZ] ;  /* 0x00000000fffff984 */ /* 0x000fe20000000800 */
[----:B------:R-:W-:Y:S01]  /*7260*/  @!PT LDS RZ, [RZ] ;  /* 0x00000000fffff984 */ /* 0x000fe20000000800 */
[----:B------:R-:W-:Y:S01]  /*7270*/  @!P1 LDGSTS.E.BYPASS.LTC128B.128 [R208+0x6000], desc[UR16][R16.64] ;  /* 0x0600000010d09fae */ /* 0x000fe2000b901d50 */
[----:B------:R-:W-:-:S03]  /*7280*/  @!P1 LEA.HI.X R5, R12, R5, R10, 0x1, P0 ;  /* 0x000000050c059211 */ /* 0x000fc600000f0c0a */
[----:B------:R-:W-:Y:S01]  /*7290*/  @P1 STS.128 [R208+0x6800], RZ ;  /* 0x006800ffd0001388 */ /* 0x000fe20000000c00 */
[----:B---3--:R-:W-:-:S04]  /*72a0*/  @!P1 LEA R6, P2, R11, R6, 0x1 ;  /* 0x000000060b069211 */ /* 0x008fc800078408ff */
[----:B------:R-:W-:Y:S02]  /*72b0*/  @!P1 LEA.HI.X R7, R11, R7, R8, 0x1, P2 ;  /* 0x000000070b079211 */ /* 0x000fe400010f0c08 */
        /* <DEDUP_REMOVED lines=16> */
[----:B------:R-:W-:Y:S04]  /*73c0*/  LDSM.16.M88.4 R156, [R198] ;  /* 0x00000000c69c783b */ /* 0x000fe80000000200 */
[----:B------:R-:W2:Y:S04]  /*73d0*/  LDSM.16.M88.4 R44, [R197+0x4000] ;  /* 0x00400000c52c783b */ /* 0x000ea80000000200 */
[----:B------:R-:W3:Y:S04]  /*73e0*/  LDSM.16.M88.4 R12, [R198+0x2000] ;  /* 0x00200000c60c783b */ /* 0x000ee80000000200 */
[----:B------:R-:W4:Y:S04]  /*73f0*/  LDSM.16.M88.4 R168, [R197+0x4800] ;  /* 0x00480000c5a8783b */ /* 0x000f280000000200 */
[----:B------:R-:W5:Y:S04]  /*7400*/  LDSM.16.M88.4 R164, [R197+0x5000] ;  /* 0x00500000c5a4783b */ /* 0x000f680000000200 */
[----:B------:R-:W5:Y:S01]  /*7410*/  LDSM.16.M88.4 R8, [R197+0x5800] ;  /* 0x00580000c508783b */ /* 0x000f620000000200 */
[----:B-1----:R-:W-:-:S03]  /*7420*/  IMAD.U32 R2, RZ, RZ, UR37 ;  /* 0x00000025ff027e24 */ /* 0x002fc6000f8e00ff */
[----:B------:R-:W-:Y:S01]  /*7430*/  LDSM.16.M88.4 R204, [R191+0x4000] ;  /* 0x00400000bfcc783b */ /* 0x000fe20000000200 */
[----:B------:R-:W-:-:S03]  /*7440*/  IMAD R2, R2, 0x40, R216 ;  /* 0x0000004002027824 */ /* 0x000fc600078e02d8 */
[----:B------:R-:W1:Y:S01]  /*7450*/  LDSM.16.M88.4 R176, [R196] ;  /* 0x00000000c4b0783b */ /* 0x000e620000000200 */
[----:B------:R-:W-:-:S03]  /*7460*/  VIADD R3, R2, 0x8 ;  /* 0x0000000802037836 */ /* 0x000fc60000000000 */
[----:B------:R-:W1:Y:S04]  /*7470*/  LDSM.16.M88.4 R4, [R196+0x2000] ;  /* 0x00200000c404783b */ /* 0x000e680000000200 */
[----:B------:R-:W1:Y:S01]  /*7480*/  LDSM.16.M88.4 R200, [R191+0x4800] ;  /* 0x00480000bfc8783b */ /* 0x000e620000000200 */
[C---:B------:R-:W-:Y:S02]  /*7490*/  ISETP.GE.AND P0, PT, R3.reuse, R231, PT ;  /* 0x000000e70300720c */ /* 0x040fe40003f06270 */
[----:B------:R-:W-:Y:S01]  /*74a0*/  ISETP.GE.AND P3, PT, R3, R230, PT ;  /* 0x000000e60300720c */ /* 0x000fe20003f66270 */
[----:B------:R-:W1:Y:S04]  /*74b0*/  LDSM.16.M88.4 R180, [R191+0x5000] ;  /* 0x00500000bfb4783b */ /* 0x000e680000000200 */
[----:B------:R-:W1:Y:S01]  /*74c0*/  LDSM.16.M88.4 R172, [R191+0x5800] ;  /* 0x00580000bfac783b */ /* 0x000e620000000200 */
[-C--:B--2---:R-:W-:Y:S03]  /*74d0*/  HMMA.16816.F32 R56, R156, R44.reuse, RZ ;  /* 0x0000002c9c38723c */ /* 0x084fe600000018ff */
[----:B------:R-:W-:Y:S03]  /*74e0*/  LDSM.16.M88.4 R144, [R194] ;  /* 0x00000000c290783b */ /* 0x000fe60000000200 */
[C---:B---3--:R-:W-:Y:S01]  /*74f0*/  HMMA.16816.F32 R52, R12.reuse, R44, RZ ;  /* 0x0000002c0c34723c */ /* 0x048fe200000018ff */
[----:B------:R-:W2:Y:S04]  /*7500*/  LDSM.16.M88.4 R152, [R195] ;  /* 0x00000000c398783b */ /* 0x000ea80000000200 */
[----:B------:R-:W3:Y:S01]  /*7510*/  LDSM.16.M88.4 R148, [R195+0x2000] ;  /* 0x00200000c394783b */ /* 0x000ee20000000200 */
[C---:B------:R-:W-:Y:S03]  /*7520*/  HMMA.16816.F32 R48, R12.reuse, R46, RZ ;  /* 0x0000002e0c30723c */ /* 0x040fe600000018ff */
[----:B------:R-:W-:Y:S03]  /*7530*/  LDSM.16.M88.4 R140, [R187] ;  /* 0x00000000bb8c783b */ /* 0x000fe60000000200 */
[C---:B----4-:R-:W-:Y:S01]  /*7540*/  HMMA.16816.F32 R36, R12.reuse, R168, RZ ;  /* 0x000000a80c24723c */ /* 0x050fe200000018ff */
[----:B------:R-:W-:Y:S04]  /*7550*/  LDSM.16.M88.4 R64, [R186] ;  /* 0x00000000ba40783b */ /* 0x000fe80000000200 */
[----:B------:R-:W-:Y:S01]  /*7560*/  LDSM.16.M88.4 R60, [R185] ;  /* 0x00000000b93c783b */ /* 0x000fe20000000200 */
[C---:B-----5:R-:W-:Y:S03]  /*7570*/  HMMA.16816.F32 R24, R12.reuse, R164, RZ ;  /* 0x000000a40c18723c */ /* 0x060fe600000018ff */
[----:B------:R-:W0:Y:S03]  /*7580*/  LDGDEPBAR ;  /* 0x00000000000079af */ /* 0x000e260000000000 */
[C---:B------:R-:W-:Y:S06]  /*7590*/  HMMA.16816.F32 R16, R12.reuse, R8, RZ ;  /* 0x000000080c10723c */ /* 0x040fec00000018ff */
[C---:B------:R-:W-:Y:S06]  /*75a0*/  HMMA.16816.F32 R32, R12.reuse, R170, RZ ;  /* 0x000000aa0c20723c */ /* 0x040fec00000018ff */
[C---:B------:R-:W-:Y:S06]  /*75b0*/  HMMA.16816.F32 R20, R12.reuse, R166, RZ ;  /* 0x000000a60c14723c */ /* 0x040fec00000018ff */
[----:B------:R-:W-:Y:S06]  /*75c0*/  HMMA.16816.F32 R12, R12, R10, RZ ;  /* 0x0000000a0c0c723c */ /* 0x000fec00000018ff */
        /* <DEDUP_REMOVED lines=8> */
[----:B------:R-:W-:Y:S05]  /*7650*/  LDSM.16.M88.4 R8, [R193] ;  /* 0x00000000c108783b */ /* 0x000fea0000000200 */
        /* <DEDUP_REMOVED lines=11> */
[----:B------:R-:W-:Y:S01]  /*7710*/  HMMA.16816.F32 R180, R176, R182, R164 ;  /* 0x000000b6b0b4723c */ /* 0x000fe200000018a4 */
[----:B------:R-:W4:Y:S05]  /*7720*/  LDSM.16.M88.4 R164, [R193+0x2000] ;  /* 0x00200000c1a4783b */ /* 0x000f2a0000000200 */
[-C--:B--2---:R-:W-:Y:S06]  /*7730*/  HMMA.16816.F32 R56, R152, R144.reuse, R56 ;  /* 0x000000909838723c */ /* 0x084fec0000001838 */
[----:B---3--:R-:W-:Y:S06]  /*7740*/  HMMA.16816.F32 R52, R148, R144, R52 ;  /* 0x000000909434723c */ /* 0x008fec0000001834 */
[----:B------:R-:W-:Y:S06]  /*7750*/  HMMA.16816.F32 R40, R176, R200, R40 ;  /* 0x000000c8b028723c */ /* 0x000fec0000001828 */
[-C--:B------:R-:W-:Y:S06]  /*7760*/  HMMA.16816.F32 R44, R152, R146.reuse, R44 ;  /* 0x00000092982c723c */ /* 0x080fec000000182c */
[----:B------:R-:W-:Y:S01]  /*7770*/  HMMA.16816.F32 R48, R148, R146, R48 ;  /* 0x000000929430723c */ /* 0x000fe20000001830 */
[----:B------:R-:W2:Y:S05]  /*7780*/  LDSM.16.M88.4 R144, [R184+0x800] ;  /* 0x00080000b890783b */ /* 0x000eaa0000000200 */
[----:B-1----:R-:W-:Y:S06]  /*7790*/  HMMA.16816.F32 R56, R8, R4, R56 ;  /* 0x000000040838723c */ /* 0x002fec0000001838 */
[----:B------:R-:W-:Y:S06]  /*77a0*/  HMMA.16816.F32 R168, R176, R202, R168 ;  /* 0x000000cab0a8723c */ /* 0x000fec00000018a8 */
[----:B----4-:R-:W-:Y:S06]  /*77b0*/  HMMA.16816.F32 R52, R164, R4, R52 ;  /* 0x00000004a434723c */ /* 0x010fec0000001834 */
[----:B------:R-:W-:Y:S01]  /*77c0*/  HMMA.16816.F32 R40, R152, R140, R40 ;  /* 0x0000008c9828723c */ /* 0x000fe20000001828 */
[----:B------:R-:W-:-:S05]  /*77d0*/  VIADD R4, R2, 0x1 ;  /* 0x0000000102047836 */ /* 0x000fca0000000000 */
[-C--:B------:R-:W-:Y:S01]  /*77e0*/  HMMA.16816.F32 R44, R8, R6.reuse, R44 ;  /* 0x00000006082c723c */ /* 0x080fe2000000182c */
[----:B------:R-:W-:Y:S02]  /*77f0*/  I2FP.F32.S32 R0, R4 ;  /* 0x0000000400007245 */ /* 0x000fe40000201400 */
[C---:B------:R-:W-:Y:S02]  /*7800*/  ISETP.GE.AND P6, PT, R4.reuse, R231, PT ;  /* 0x000000e70400720c */ /* 0x040fe40003fc6270 */
[----:B------:R-:W-:Y:S01]  /*7810*/  ISETP.GE.AND P5, PT, R4, R230, PT ;  /* 0x000000e60400720c */ /* 0x000fe20003fa6270 */
[----:B------:R-:W-:Y:S01]  /*7820*/  HMMA.16816.F32 R48, R164, R6, R48 ;  /* 0x00000006a430723c */ /* 0x000fe20000001830 */
[C---:B------:R-:W-:Y:S01]  /*7830*/  FFMA.FTZ R57, R0.reuse, UR5, R57 ;  /* 0x0000000500397c23 */ /* 0x040fe20008010039 */
[----:B------:R-:W-:Y:S01]  /*7840*/  FFMA.FTZ R59, R0, UR5, R59 ;  /* 0x00000005003b7c23 */ /* 0x000fe2000801003b */
[CC--:B------:R-:W-:Y:S02]  /*7850*/  ISETP.GE.AND P4, PT, R4.reuse, R229.reuse, PT ;  /* 0x000000e50400720c */ /* 0x0c0fe40003f86270 */
[----:B------:R-:W-:Y:S01]  /*7860*/  ISETP.GE.AND P2, PT, R4, R228, PT ;  /* 0x000000e40400720c */ /* 0x000fe20003f46270 */
[----:B------:R-:W-:Y:S01]  /*7870*/  HMMA.16816.F32 R36, R148, R140, R36 ;  /* 0x0000008c9424723c */ /* 0x000fe20000001824 */
[----:B------:R-:W-:Y:S01]  /*7880*/  FSEL R139, R57, -INF , !P6 ;  /* 0xff800000398b7808 */ /* 0x000fe20007000000 */
[C---:B------:R-:W-:Y:S01]  /*7890*/  FFMA.FTZ R53, R0.reuse, UR5, R53 ;  /* 0x0000000500357c23 */ /* 0x040fe20008010035 */
[----:B------:R-:W-:Y:S01]  /*78a0*/  ISETP.GE.AND P6, PT, R3, R229, PT ;  /* 0x000000e50300720c */ /* 0x000fe20003fc6270 */
[----:B------:R-:W-:Y:S01]  /*78b0*/  FFMA.FTZ R55, R0, UR5, R55 ;  /* 0x0000000500377c23 */ /* 0x000fe20008010037 */
[----:B------:R-:W-:Y:S01]  /*78c0*/  VIADD R4, R2, 0x9 ;  /* 0x0000000902047836 */ /* 0x000fe20000000000 */
[----:B------:R-:W-:Y:S01]  /*78d0*/  HMMA.16816.F32 R160, R176, R172, R160 ;  /* 0x000000acb0a0723c */ /* 0x000fe200000018a0 */
[----:B------:R-:W-:-:S03]  /*78e0*/  FSEL R0, R53, -INF , !P4 ;  /* 0xff80000035007808 */ /* 0x000fc60006000000 */
[----:B------:R-:W-:Y:S02]  /*78f0*/  ISETP.GE.AND P4, PT, R4, R231, PT ;  /* 0x000000e70400720c */ /* 0x000fe40003f86270 */
[----:B------:R-:W-:Y:S06]  /*7900*/  HMMA.16816.F32 R156, R176, R174, R156 ;  /* 0x000000aeb09c723c */ /* 0x000fec000000189c */
[----:B------:R-:W-:Y:S01]  /*7910*/  HMMA.16816.F32 R168, R152, R142, R168 ;  /* 0x0000008e98a8723c */ /* 0x000fe200000018a8 */
[----:B------:R-:W-:Y:S02]  /*7920*/  FSEL R177, R59, -INF , !P5 ;  /* 0xff8000003bb17808 */ /* 0x000fe40006800000 */
[----:B------:R-:W-:-:S02]  /*7930*/  ISETP.GE.AND P5, PT, R3, R228, PT ;  /* 0x000000e40300720c */ /* 0x000fc40003fa6270 */
[----:B------:R-:W-:Y:S01]  /*7940*/  I2FP.F32.S32 R3, R3 ;  /* 0x0000000300037245 */ /* 0x000fe20000201400 */
[----:B--2---:R-:W-:Y:S04]  /*7950*/  HMMA.16816.F32 R40, R8, R144, R40 ;  /* 0x000000900828723c */ /* 0x004fe80000001828 */
[C---:B------:R-:W-:Y:S01]  /*7960*/  FFMA.FTZ R179, R3.reuse, UR5, R44 ;  /* 0x0000000503b37c23 */ /* 0x040fe2000801002c */
[----:B------:R-:W-:Y:S01]  /*7970*/  FFMA.FTZ R46, R3, UR5, R46 ;  /* 0x00000005032e7c23 */ /* 0x000fe2000801002e */
[----:B------:R-:W-:Y:S01]  /*7980*/  FSEL R44, R55, -INF , !P2 ;  /* 0xff800000372c7808 */ /* 0x000fe20005000000 */
[----:B------:R-:W-:Y:S01]  /*7990*/  FFMA.FTZ R48, R3, UR5, R48 ;  /* 0x0000000503307c23 */ /* 0x000fe20008010030 */
[----:B------:R-:W-:Y:S01]  /*79a0*/  ISETP.GE.AND P2, PT, R4, R230, PT ;  /* 0x000000e60400720c */ /* 0x000fe20003f46270 */
[----:B------:R-:W-:Y:S01]  /*79b0*/  HMMA.16816.F32 R32, R148, R142, R32 ;  /* 0x0000008e9420723c */ /* 0x000fe20000001820 */
[----:B------:R-:W-:Y:S01]  /*79c0*/  FSEL R179, R179, -INF , !P0 ;  /* 0xff800000b3b37808 */ /* 0x000fe20004000000 */
[----:B------:R-:W-:Y:S01]  /*79d0*/  FFMA.FTZ R50, R3, UR5, R50 ;  /* 0x0000000503327c23 */ /* 0x000fe20008010032 */
[----:B------:R-:W-:Y:S01]  /*79e0*/  FSEL R53, R46, -INF , !P3 ;  /* 0xff8000002e357808 */ /* 0x000fe20005800000 */
[----:B------:R-:W-:Y:S01]  /*79f0*/  VIADD R3, R2, 0x10 ;  /* 0x0000001002037836 */ /* 0x000fe20000000000 */
[C---:B------:R-:W-:Y:S01]  /*7a00*/  ISETP.GE.AND P0, PT, R4.reuse, R229, PT ;  /* 0x000000e50400720c */ /* 0x040fe20003f06270 */
[----:B------:R-:W-:Y:S01]  /*7a10*/  HMMA.16816.F32 R36, R164, R144, R36 ;  /* 0x00000090a424723c */ /* 0x000fe20000001824 */
[----:B------:R-:W-:-:S02]  /*7a20*/  ISETP.GE.AND P3, PT, R4, R228, PT ;  /* 0x000000e40400720c */ /* 0x000fc40003f66270 */
[----:B------:R-:W-:Y:S02]  /*7a30*/  I2FP.F32.S32 R46, R4 ;  /* 0x00000004002e7245 */ /* 0x000fe40000201400 */
[----:B------:R-:W1:Y:S01]  /*7a40*/  LDSM.16.M88.4 R4, [R184+0x1000] ;  /* 0x00100000b804783b */ /* 0x000e620000000200 */
[-C--:B------:R-:W-:Y:S02]  /*7a50*/  HMMA.16816.F32 R24, R148, R64.reuse, R24 ;  /* 0x000000409418723c */ /* 0x080fe40000001818 */
[C---:B------:R-:W-:Y:S01]  /*7a60*/  FFMA.FTZ R55, R46.reuse, UR5, R45 ;  /* 0x000000052e377c23 */ /* 0x040fe2000801002d */
[----:B------:R-:W-:Y:S01]  /*7a70*/  FFMA.FTZ R47, R46, UR5, R47 ;  /* 0x000000052e2f7c23 */ /* 0x000fe2000801002f */
[----:B------:R-:W-:Y:S02]  /*7a80*/  VIADD R45, R2, 0x11 ;  /* 0x00000011022d7836 */ /* 0x000fe40000000000 */
[C---:B------:R-:W-:Y:S01]  /*7a90*/  FFMA.FTZ R49, R46.reuse, UR5, R49 ;  /* 0x000000052e317c23 */ /* 0x040fe20008010031 */
[----:B------:R-:W-:Y:S01]  /*7aa0*/  HMMA.16816.F32 R28, R152, R64, R28 ;  /* 0x00000040981c723c */ /* 0x000fe2000000181c */
[----:B------:R-:W-:Y:S01]  /*7ab0*/  FFMA.FTZ R46, R46, UR5, R51 ;  /* 0x000000052e2e7c23 */ /* 0x000fe20008010033 */
[----:B------:R-:W-:-:S02]  /*7ac0*/  FSEL R47, R47, -INF , !P2 ;  /* 0xff8000002f2f7808 */ /* 0x000fc40005000000 */
[----:B------:R-:W-:Y:S02]  /*7ad0*/  ISETP.GE.AND P2, PT, R3, R228, PT ;  /* 0x000000e40300720c */ /* 0x000fe40003f46270 */
[-C--:B------:R-:W-:Y:S01]  /*7ae0*/  HMMA.16816.F32 R168, R8, R146.reuse, R168 ;  /* 0x0000009208a8723c */ /* 0x080fe200000018a8 */
[----:B------:R-:W-:Y:S02]  /*7af0*/  FSEL R65, R48, -INF , !P6 ;  /* 0xff80000030417808 */ /* 0x000fe40007000000 */
[----:B------:R-:W-:Y:S02]  /*7b00*/  FSEL R48, R50, -INF , !P5 ;  /* 0xff80000032307808 */ /* 0x000fe40006800000 */
[----:B------:R-:W-:Y:S01]  /*7b10*/  FSEL R50, R55, -INF , !P4 ;  /* 0xff80000037327808 */ /* 0x000fe20006000000 */
[----:B------:R-:W-:Y:S01]  /*7b20*/  HMMA.16816.F32 R32, R164, R146, R32 ;  /* 0x00000092a420723c */ /* 0x000fe20000001820 */
[C---:B------:R-:W-:Y:S02]  /*7b30*/  ISETP.GE.AND P6, PT, R3.reuse, R231, PT ;  /* 0x000000e70300720c */ /* 0x040fe40003fc6270 */
[----:B------:R-:W-:-:S02]  /*7b40*/  ISETP.GE.AND P5, PT, R3, R230, PT ;  /* 0x000000e60300720c */ /* 0x000fc40003fa6270 */
[----:B------:R-:W-:Y:S01]  /*7b50*/  ISETP.GE.AND P4, PT, R3, R229, PT ;  /* 0x000000e50300720c */ /* 0x000fe20003f86270 */
[C---:B------:R-:W-:Y:S01]  /*7b60*/  HMMA.16816.F32 R16, R148.reuse, R60, R16 ;  /* 0x0000003c9410723c */ /* 0x040fe20000001810 */
[----:B------:R-:W-:Y:S02]  /*7b70*/  I2FP.F32.S32 R3, R3 ;  /* 0x0000000300037245 */ /* 0x000fe40000201400 */
[----:B------:R-:W-:Y:S02]  /*7b80*/  FSEL R51, R49, -INF , !P0 ;  /* 0xff80000031337808 */ /* 0x000fe40004000000 */
[----:B------:R-:W-:Y:S01]  /*7b90*/  FSEL R49, R46, -INF , !P3 ;  /* 0xff8000002e317808 */ /* 0x000fe20005800000 */
[C---:B------:R-:W-:Y:S01]  /*7ba0*/  FFMA.FTZ R40, R3.reuse, UR5, R40 ;  /* 0x0000000503287c23 */ /* 0x040fe20008010028 */
[C---:B------:R-:W-:Y:S01]  /*7bb0*/  FFMA.FTZ R42, R3.reuse, UR5, R42 ;  /* 0x00000005032a7c23 */ /* 0x040fe2000801002a */
[C---:B------:R-:W-:Y:S01]  /*7bc0*/  FFMA.FTZ R36, R3.reuse, UR5, R36 ;  /* 0x0000000503247c23 */ /* 0x040fe20008010024 */
[----:B------:R-:W-:Y:S01]  /*7bd0*/  FFMA.FTZ R38, R3, UR5, R38 ;  /* 0x0000000503267c23 */ /* 0x000fe20008010026 */
[----:B------:R-:W-:Y:S01]  /*7be0*/  ISETP.GE.AND P0, PT, R45, R231, PT ;  /* 0x000000e72d00720c */ /* 0x000fe20003f06270 */
[----:B------:R-:W-:Y:S01]  /*7bf0*/  VIADD R3, R2, 0x18 ;  /* 0x0000001802037836 */ /* 0x000fe20000000000 */
[----:B------:R-:W-:Y:S01]  /*7c00*/  FSEL R201, R40, -INF , !P6 ;  /* 0xff80000028c97808 */ /* 0x000fe20007000000 */
[----:B------:R-:W-:Y:S01]  /*7c10*/  HMMA.16816.F32 R20, R148, R66, R20 ;  /* 0x000000429414723c */ /* 0x000fe20000001814 */
[----:B------:R-:W-:-:S02]  /*7c20*/  I2FP.F32.S32 R40, R45 ;  /* 0x0000002d00287245 */ /* 0x000fc40000201400 */
[C---:B------:R-:W-:Y:S02]  /*7c30*/  ISETP.GE.AND P3, PT, R45.reuse, R230, PT ;  /* 0x000000e62d00720c */ /* 0x040fe40003f66270 */
[----:B------:R-:W-:Y:S01]  /*7c40*/  FSEL R140, R42, -INF , !P5 ;  /* 0xff8000002a8c7808 */ /* 0x000fe20006800000 */
[C---:B------:R-:W-:Y:S01]  /*7c50*/  FFMA.FTZ R41, R40.reuse, UR5, R41 ;  /* 0x0000000528297c23 */ /* 0x040fe20008010029 */
[C---:B------:R-:W-:Y:S01]  /*7c60*/  FFMA.FTZ R43, R40.reuse, UR5, R43 ;  /* 0x00000005282b7c23 */ /* 0x040fe2000801002b */
[C---:B------:R-:W-:Y:S01]  /*7c70*/  FFMA.FTZ R37, R40.reuse, UR5, R37 ;  /* 0x0000000528257c23 */ /* 0x040fe20008010025 */
[----:B------:R-:W-:Y:S01]  /*7c80*/  FFMA.FTZ R39, R40, UR5, R39 ;  /* 0x0000000528277c23 */ /* 0x000fe20008010027 */
[C---:B------:R-:W-:Y:S01]  /*7c90*/  ISETP.GE.AND P6, PT, R45.reuse, R229, PT ;  /* 0x000000e52d00720c */ /* 0x040fe20003fc6270 */
[----:B------:R-:W-:Y:S01]  /*7ca0*/  HMMA.16816.F32 R12, R148, R62, R12 ;  /* 0x0000003e940c723c */ /* 0x000fe2000000180c */
[----:B------:R-:W-:Y:S02]  /*7cb0*/  ISETP.GE.AND P5, PT, R45, R228, PT ;  /* 0x000000e42d00720c */ /* 0x000fe40003fa6270 */
[----:B------:R-:W-:-:S02]  /*7cc0*/  FSEL R132, R36, -INF , !P4 ;  /* 0xff80000024847808 */ /* 0x000fc40006000000 */
[----:B------:R-:W-:Y:S01]  /*7cd0*/  FSEL R145, R38, -INF , !P2 ;  /* 0xff80000026917808 */ /* 0x000fe20005000000 */
[----:B------:R-:W-:Y:S01]  /*7ce0*/  HMMA.16816.F32 R180, R152, R66, R180 ;  /* 0x0000004298b4723c */ /* 0x000fe200000018b4 */
[----:B------:R-:W-:Y:S02]  /*7cf0*/  FSEL R178, R41, -INF , !P0 ;  /* 0xff80000029b27808 */ /* 0x000fe40004000000 */
[----:B------:R-:W-:Y:S02]  /*7d00*/  FSEL R144, R43, -INF , !P3 ;  /* 0xff8000002b907808 */ /* 0x000fe40005800000 */
[C---:B------:R-:W-:Y:S01]  /*7d10*/  ISETP.GE.AND P4, PT, R3.reuse, R231, PT ;  /* 0x000000e70300720c */ /* 0x040fe20003f86270 */
[----:B-1----:R-:W-:Y:S01]  /*7d20*/  HMMA.16816.F32 R28, R8, R4, R28 ;  /* 0x00000004081c723c */ /* 0x002fe2000000181c */
[C---:B------:R-:W-:Y:S02]  /*7d30*/  ISETP.GE.AND P2, PT, R3.reuse, R230, PT ;  /* 0x000000e60300720c */ /* 0x040fe40003f46270 */
[----:B------:R-:W-:-:S02]  /*7d40*/  ISETP.GE.AND P0, PT, R3, R229, PT ;  /* 0x000000e50300720c */ /* 0x000fc40003f06270 */
[----:B------:R-:W-:Y:S01]  /*7d50*/  ISETP.GE.AND P3, PT, R3, R228, PT ;  /* 0x000000e40300720c */ /* 0x000fe20003f66270 */
[----:B------:R-:W-:Y:S01]  /*7d60*/  HMMA.16816.F32 R24, R164, R4, R24 ;  /* 0x00000004a418723c */ /* 0x000fe20000001818 */
[----:B------:R-:W-:Y:S02]  /*7d70*/  I2FP.F32.S32 R3, R3 ;  /* 0x0000000300037245 */ /* 0x000fe40000201400 */
[----:B------:R-:W-:Y:S02]  /*7d80*/  FSEL R175, R37, -INF , !P6 ;  /* 0xff80000025af7808 */ /* 0x000fe40007000000 */
[----:B------:R-:W-:Y:S01]  /*7d90*/  FSEL R148, R39, -INF , !P5 ;  /* 0xff80000027947808 */ /* 0x000fe20006800000 */
[C---:B------:R-:W-:Y:S01]  /*7da0*/  FFMA.FTZ R66, R3.reuse, UR5, R168 ;  /* 0x0000000503427c23 */ /* 0x040fe200080100a8 */
[----:B------:R-:W1:Y:S01]  /*7db0*/  LDSM.16.M88.4 R36, [R184+0x1800] ;  /* 0x00180000b824783b */ /* 0x000e620000000200 */
[C---:B------:R-:W-:Y:S01]  /*7dc0*/  FFMA.FTZ R170, R3.reuse, UR5, R170 ;  /* 0x0000000503aa7c23 */ /* 0x040fe200080100aa */
[----:B------:R-:W-:Y:S01]  /*7dd0*/  VIADD R5, R2, 0x19 ;  /* 0x0000001902057836 */ /* 0x000fe20000000000 */
[----:B------:R-:W-:Y:S01]  /*7de0*/  HMMA.16816.F32 R160, R152, R60, R160 ;  /* 0x0000003c98a0723c */ /* 0x000fe200000018a0 */
[----:B------:R-:W-:Y:S01]  /*7df0*/  FSEL R66, R66, -INF , !P4 ;  /* 0xff80000042427808 */ /* 0x000fe20006000000 */
[C---:B------:R-:W-:Y:S01]  /*7e00*/  FFMA.FTZ R32, R3.reuse, UR5, R32 ;  /* 0x0000000503207c23 */ /* 0x040fe20008010020 */
[----:B------:R-:W-:Y:S01]  /*7e10*/  FSEL R170, R170, -INF , !P2 ;  /* 0xff800000aaaa7808 */ /* 0x000fe20005000000 */
[----:B------:R-:W-:Y:S01]  /*7e20*/  FFMA.FTZ R34, R3, UR5, R34 ;  /* 0x0000000503227c23 */ /* 0x000fe20008010022 */
[C---:B------:R-:W-:Y:S01]  /*7e30*/  ISETP.GE.AND P6, PT, R5.reuse, R231, PT ;  /* 0x000000e70500720c */ /* 0x040fe20003fc6270 */
[C---:B------:R-:W-:Y:S01]  /*7e40*/  VIADD R3, R2.reuse, 0x20 ;  /* 0x0000002002037836 */ /* 0x040fe20000000000 */
[C---:B------:R-:W-:Y:S01]  /*7e50*/  ISETP.GE.AND P5, PT, R5.reuse, R230, PT ;  /* 0x000000e60500720c */ /* 0x040fe20003fa6270 */
[----:B------:R-:W-:Y:S01]  /*7e60*/  HMMA.16816.F32 R180, R8, R6, R180 ;  /* 0x0000000608b4723c */ /* 0x000fe200000018b4 */
[C---:B------:R-:W-:Y:S01]  /*7e70*/  ISETP.GE.AND P4, PT, R5.reuse, R229, PT ;  /* 0x000000e50500720c */ /* 0x040fe20003f86270 */
[----:B------:R-:W-:Y:S01]  /*7e80*/  VIADD R4, R2, 0x21 ;  /* 0x0000002102047836 */ /* 0x000fe20000000000 */
[----:B------:R-:W-:Y:S01]  /*7e90*/  ISETP.GE.AND P2, PT, R5, R228, PT ;  /* 0x000000e40500720c */ /* 0x000fe20003f46270 */
[----:B------:R-:W-:-:S04]  /*7ea0*/  DEPBAR.LE SB0, 0x0 ;  /* 0x000080000000791a */ /* 0x000fc80000000000 */
[----:B------:R-:W-:Y:S01]  /*7eb0*/  I2FP.F32.S32 R5, R5 ;  /* 0x0000000500057245 */ /* 0x000fe20000201400 */
[----:B------:R-:W-:Y:S01]  /*7ec0*/  HMMA.16816.F32 R20, R164, R6, R20 ;  /* 0x00000006a414723c */ /* 0x000fe20000001814 */
[----:B------:R-:W-:Y:S02]  /*7ed0*/  FSEL R174, R32, -INF , !P0 ;  /* 0xff80000020ae7808 */ /* 0x000fe40004000000 */
[----:B------:R-:W-:Y:S01]  /*7ee0*/  FSEL R147, R34, -INF , !P3 ;  /* 0xff80000022937808 */ /* 0x000fe20005800000 */
[C---:B------:R-:W-:Y:S01]  /*7ef0*/  FFMA.FTZ R169, R5.reuse, UR5, R169 ;  /* 0x0000000505a97c23 */ /* 0x040fe200080100a9 */
[----:B------:R-:W-:Y:S01]  /*7f00*/  FFMA.FTZ R168, R5, UR5, R171 ;  /* 0x0000000505a87c23 */ /* 0x000fe200080100ab */
[----:B------:R-:W-:Y:S01]  /*7f10*/  ISETP.GE.AND P0, PT, R3, R231, PT ;  /* 0x000000e70300720c */ /* 0x000fe20003f06270 */
[----:B------:R-:W-:Y:S01]  /*7f20*/  FFMA.FTZ R33, R5, UR5, R33 ;  /* 0x0000000505217c23 */ /* 0x000fe20008010021 */
[----:B------:R-:W-:Y:S01]  /*7f30*/  ISETP.GE.AND P3, PT, R3, R230, PT ;  /* 0x000000e60300720c */ /* 0x000fe20003f66270 */
[----:B------:R-:W-:Y:S01]  /*7f40*/  FFMA.FTZ R35, R5, UR5, R35 ;  /* 0x0000000505237c23 */ /* 0x000fe20008010023 */
[----:B------:R-:W-:Y:S01]  /*7f50*/  FSEL R176, R169, -INF , !P6 ;  /* 0xff800000a9b07808 */ /* 0x000fe20007000000 */
[----:B------:R-:W-:Y:S01]  /*7f60*/  HMMA.16816.F32 R156, R152, R62, R156 ;  /* 0x0000003e989c723c */ /* 0x000fe2000000189c */
[----:B------:R-:W-:Y:S01]  /*7f70*/  FSEL R168, R168, -INF , !P5 ;  /* 0xff800000a8a87808 */ /* 0x000fe20006800000 */
[----:B------:R-:W-:Y:S01]  /*7f80*/  VIADD R5, R2, 0x29 ;  /* 0x0000002902057836 */ /* 0x000fe20000000000 */
[C---:B------:R-:W-:Y:S01]  /*7f90*/  ISETP.GE.AND P6, PT, R3.reuse, R229, PT ;  /* 0x000000e50300720c */ /* 0x040fe20003fc6270 */
[----:B------:R-:W-:Y:S01]  /*7fa0*/  BAR.SYNC.DEFER_BLOCKING 0x0 ;  /* 0x0000000000007b1d */ /* 0x000fe20000010000 */
[----:B------:R-:W-:-:S02]  /*7fb0*/  ISETP.GE.AND P5, PT, R3, R228, PT ;  /* 0x000000e40300720c */ /* 0x000fc40003fa6270 */
[----:B------:R-:W-:Y:S02]  /*7fc0*/  I2FP.F32.S32 R3, R3 ;  /* 0x0000000300037245 */ /* 0x000fe40000201400 */
[----:B------:R-:W-:Y:S01]  /*7fd0*/  FSEL R146, R33, -INF , !P4 ;  /* 0xff80000021927808 */ /* 0x000fe20006000000 */
[-C--:B-1----:R-:W-:Y:S01]  /*7fe0*/  HMMA.16816.F32 R160, R8, R36.reuse, R160 ;  /* 0x0000002408a0723c */ /* 0x082fe200000018a0 */
[----:B------:R-:W-:Y:S01]  /*7ff0*/  FSEL R152, R35, -INF , !P2 ;  /* 0xff80000023987808 */ /* 0x000fe20005000000 */
[C---:B------:R-:W-:Y:S01]  /*8000*/  FFMA.FTZ R28, R3.reuse, UR5, R28 ;  /* 0x00000005031c7c23 */ /* 0x040fe2000801001c */
[C---:B------:R-:W-:Y:S01]  /*8010*/  FFMA.FTZ R30, R3.reuse, UR5, R30 ;  /* 0x00000005031e7c23 */ /* 0x040fe2000801001e */
[C---:B------:R-:W-:Y:S01]  /*8020*/  ISETP.GE.AND P4, PT, R4.reuse, R231, PT ;  /* 0x000000e70400720c */ /* 0x040fe20003f86270 */
[C---:B------:R-:W-:Y:S01]  /*8030*/  FFMA.FTZ R24, R3.reuse, UR5, R24 ;  /* 0x0000000503187c23 */ /* 0x040fe20008010018 */
[----:B------:R-:W-:Y:S01]  /*8040*/  ISETP.GE.AND P2, PT, R4, R230, PT ;  /* 0x000000e60400720c */ /* 0x000fe20003f46270 */
[----:B------:R-:W-:Y:S01]  /*8050*/  FFMA.FTZ R26, R3, UR5, R26 ;  /* 0x00000005031a7c23 */ /* 0x000fe2000801001a */
[----:B------:R-:W-:Y:S01]  /*8060*/  FSEL R151, R28, -INF , !P0 ;  /* 0xff8000001c977808 */ /* 0x000fe20004000000 */
[----:B------:R-:W-:Y:S01]  /*8070*/  VIADD R3, R2, 0x28 ;  /* 0x0000002802037836 */ /* 0x000fe20000000000 */
[----:B------:R-:W-:Y:S01]  /*8080*/  FSEL R59, R30, -INF , !P3 ;  /* 0xff8000001e3b7808 */ /* 0x000fe20005800000 */
[----:B------:R-:W-:Y:S01]  /*8090*/  HMMA.16816.F32 R16, R164, R36, R16 ;  /* 0x00000024a410723c */ /* 0x000fe20000001810 */
[----:B------:R-:W-:-:S02]  /*80a0*/  ISETP.GE.AND P0, PT, R4, R229, PT ;  /* 0x000000e50400720c */ /* 0x000fc40003f06270 */
[----:B------:R-:W-:Y:S02]  /*80b0*/  ISETP.GE.AND P3, PT, R4, R228, PT ;  /* 0x000000e40400720c */ /* 0x000fe40003f66270 */
[----:B------:R-:W-:Y:S01]  /*80c0*/  I2FP.F32.S32 R4, R4 ;  /* 0x0000000400047245 */ /* 0x000fe20000201400 */
[-C--:B------:R-:W-:Y:S01]  /*80d0*/  HMMA.16816.F32 R12, R164, R38.reuse, R12 ;  /* 0x00000026a40c723c */ /* 0x080fe2000000180c */
[----:B------:R-:W-:Y:S02]  /*80e0*/  FSEL R169, R24, -INF , !P6 ;  /* 0xff80000018a97808 */ /* 0x000fe40007000000 */
        /* <DEDUP_REMOVED lines=8> */
[----:B------:R-:W-:Y:S01]  /*8170*/  HMMA.16816.F32 R156, R8, R38, R156 ;  /* 0x00000026089c723c */ /* 0x000fe2000000189c */
[----:B------:R-:W-:-:S02]  /*8180*/  FSEL R62, R31, -INF , !P2 ;  /* 0xff8000001f3e7808 */ /* 0x000fc40005000000 */
[C---:B------:R-:W-:Y:S02]  /*8190*/  ISETP.GE.AND P4, PT, R3.reuse, R229, PT ;  /* 0x000000e50300720c */ /* 0x040fe40003f86270 */
[----:B------:R-:W-:Y:S02]  /*81a0*/  ISETP.GE.AND P2, PT, R3, R228, PT ;  /* 0x000000e40300720c */ /* 0x000fe40003f46270 */
[----:B------:R-:W-:Y:S02]  /*81b0*/  I2FP.F32.S32 R3, R3 ;  /* 0x0000000300037245 */ /* 0x000fe40000201400 */
[----:B------:R-:W-:Y:S02]  /*81c0*/  I2FP.F32.S32 R4, R5 ;  /* 0x0000000500047245 */ /* 0x000fe40000201400 */
[----:B------:R-:W-:Y:S01]  /*81d0*/  FSEL R171, R25, -INF , !P0 ;  /* 0xff80000019ab7808 */ /* 0x000fe20004000000 */
[C---:B------:R-:W-:Y:S01]  /*81e0*/  FFMA.FTZ R155, R3.reuse, UR5, R180 ;  /* 0x00000005039b7c23 */ /* 0x040fe200080100b4 */
[----:B------:R-:W-:Y:S01]  /*81f0*/  FFMA.FTZ R67, R3, UR5, R182 ;  /* 0x0000000503437c23 */ /* 0x000fe200080100b6 */
[----:B------:R-:W-:Y:S01]  /*8200*/  FSEL R153, R27, -INF , !P3 ;  /* 0xff8000001b997808 */ /* 0x000fe20005800000 */
[C---:B------:R-:W-:Y:S01]  /*8210*/  FFMA.FTZ R20, R3.reuse, UR5, R20 ;  /* 0x0000000503147c23 */ /* 0x040fe20008010014 */
[----:B------:R-:W-:Y:S01]  /*8220*/  FFMA.FTZ R22, R3, UR5, R22 ;  /* 0x0000000503167c23 */ /* 0x000fe20008010016 */
[C---:B------:R-:W-:Y:S01]  /*8230*/  FFMA.FTZ R166, R4.reuse, UR5, R181 ;  /* 0x0000000504a67c23 */ /* 0x040fe200080100b5 */
[----:B------:R-:W-:Y:S01]  /*8240*/  FFMA.FTZ R137, R4, UR5, R183 ;  /* 0x0000000504897c23 */ /* 0x000fe200080100b7 */
[C---:B------:R-:W-:Y:S01]  /*8250*/  ISETP.GE.AND P0, PT, R5.reuse, R231, PT ;  /* 0x000000e70500720c */ /* 0x040fe20003f06270 */
[----:B------:R-:W-:Y:S01]  /*8260*/  VIADD R3, R2, 0x30 ;  /* 0x0000003002037836 */ /* 0x000fe20000000000 */
[----:B------:R-:W-:Y:S01]  /*8270*/  ISETP.GE.AND P3, PT, R5, R230, PT ;  /* 0x000000e60500720c */ /* 0x000fe20003f66270 */
[----:B------:R-:W-:Y:S01]  /*8280*/  FFMA.FTZ R21, R4, UR5, R21 ;  /* 0x0000000504157c23 */ /* 0x000fe20008010015 */
        /* <DEDUP_REMOVED lines=26> */
[----:B------:R-:W-:Y:S02]  /*8430*/  I2FP.F32.S32 R4, R5 ;  /* 0x0000000500047245 */ /* 0x000fe40000201400 */
[----:B------:R-:W-:Y:S01]  /*8440*/  ISETP.GE.AND P2, PT, R5, R228, PT ;  /* 0x000000e40500720c */ /* 0x000fe20003f46270 */
[----:B------:R-:W-:Y:S01]  /*8450*/  VIADD R5, R2, 0x38 ;  /* 0x0000003802057836 */ /* 0x000fe20000000000 */
[----:B------:R-:W-:Y:S01]  /*8460*/  FSEL R142, R16, -INF , !P0 ;  /* 0xff800000108e7808 */ /* 0x000fe20004000000 */
[----:B------:R-:W-:Y:S01]  /*8470*/  FFMA.FTZ R17, R4, UR5, R17 ;  /* 0x0000000504117c23 */ /* 0x000fe20008010011 */
[----:B------:R-:W-:Y:S01]  /*8480*/  FSEL R61, R18, -INF , !P3 ;  /* 0xff800000123d7808 */ /* 0x000fe20005800000 */
[C---:B------:R-:W-:Y:S01]  /*8490*/  FFMA.FTZ R19, R4.reuse, UR5, R19 ;  /* 0x0000000504137c23 */ /* 0x040fe20008010013 */
[----:B------:R-:W-:Y:S01]  /*84a0*/  I2FP.F32.S32 R3, R5 ;  /* 0x0000000500037245 */ /* 0x000fe20000201400 */
[C---:B------:R-:W-:Y:S01]  /*84b0*/  FFMA.FTZ R161, R4.reuse, UR5, R161 ;  /* 0x0000000504a17c23 */ /* 0x040fe200080100a1 */
[C---:B------:R-:W-:Y:S01]  /*84c0*/  ISETP.GE.AND P0, PT, R5.reuse, R231, PT ;  /* 0x000000e70500720c */ /* 0x040fe20003f06270 */
[----:B------:R-:W-:Y:S01]  /*84d0*/  FFMA.FTZ R28, R4, UR5, R163 ;  /* 0x00000005041c7c23 */ /* 0x000fe200080100a3 */
[----:B------:R-:W-:Y:S01]  /*84e0*/  ISETP.GE.AND P3, PT, R5, R230, PT ;  /* 0x000000e60500720c */ /* 0x000fe20003f66270 */
[C---:B------:R-:W-:Y:S01]  /*84f0*/  FFMA.FTZ R12, R3.reuse, UR5, R12 ;  /* 0x00000005030c7c23 */ /* 0x040fe2000801000c */
[C---:B------:R-:W-:Y:S01]  /*8500*/  FFMA.FTZ R55, R3.reuse, UR5, R156 ;  /* 0x0000000503377c23 */ /* 0x040fe2000801009c */
[C---:B------:R-:W-:Y:S01]  /*8510*/  FFMA.FTZ R46, R3.reuse, UR5, R158 ;  /* 0x00000005032e7c23 */ /* 0x040fe2000801009e */
[----:B------:R-:W-:Y:S01]  /*8520*/  FFMA.FTZ R14, R3, UR5, R14 ;  /* 0x00000005030e7c23 */ /* 0x000fe2000801000e */
[----:B------:R-:W-:-:S02]  /*8530*/  I2FP.F32.S32 R3, R2 ;  /* 0x0000000200037245 */ /* 0x000fc40000201400 */
[----:B------:R-:W-:Y:S02]  /*8540*/  FSEL R55, R55, -INF , !P0 ;  /* 0xff80000037377808 */ /* 0x000fe40004000000 */
[----:B------:R-:W-:Y:S01]  /*8550*/  ISETP.GE.AND P0, PT, R2, R229, PT ;  /* 0x000000e50200720c */ /* 0x000fe20003f06270 */
[----:B------:R-:W-:Y:S01]  /*8560*/  FFMA.FTZ R9, R3, UR5, R52 ;  /* 0x0000000503097c23 */ /* 0x000fe20008010034 */
[----:B------:R-:W-:Y:S01]  /*8570*/  FSEL R143, R17, -INF , !P4 ;  /* 0xff800000118f7808 */ /* 0x000fe20006000000 */
[----:B------:R-:W-:Y:S01]  /*8580*/  FFMA.FTZ R11, R3, UR5, R56 ;  /* 0x00000005030b7c23 */ /* 0x000fe20008010038 */
[----:B------:R-:W-:Y:S01]  /*8590*/  FSEL R64, R19, -INF , !P2 ;  /* 0xff80000013407808 */ /* 0x000fe20005000000 */
[C---:B------:R-:W-:Y:S01]  /*85a0*/  FFMA.FTZ R10, R3.reuse, UR5, R58 ;  /* 0x00000005030a7c23 */ /* 0x040fe2000801003a */
[----:B------:R-:W-:Y:S01]  /*85b0*/  FSEL R46, R46, -INF , !P3 ;  /* 0xff8000002e2e7808 */ /* 0x000fe20005800000 */
[----:B------:R-:W-:Y:S01]  /*85c0*/  FFMA.FTZ R8, R3, UR5, R54 ;  /* 0x0000000503087c23 */ /* 0x000fe20008010036 */
[----:B------:R-:W-:-:S02]  /*85d0*/  ISETP.GE.AND P4, PT, R2, R231, PT ;  /* 0x000000e70200720c */ /* 0x000fc40003f86270 */
[C---:B------:R-:W-:Y:S02]  /*85e0*/  ISETP.GE.AND P2, PT, R2.reuse, R230, PT ;  /* 0x000000e60200720c */ /* 0x040fe40003f46270 */
[C---:B------:R-:W-:Y:S01]  /*85f0*/  ISETP.GE.AND P3, PT, R2.reuse, R228, PT ;  /* 0x000000e40200720c */ /* 0x040fe20003f66270 */
[----:B------:R-:W-:Y:S01]  /*8600*/  VIADD R2, R2, 0x39 ;  /* 0x0000003902027836 */ /* 0x000fe20000000000 */
[----:B------:R-:W-:Y:S02]  /*8610*/  FSEL R9, R9, -INF , !P0 ;  /* 0xff80000009097808 */ /* 0x000fe40004000000 */
[----:B------:R-:W-:Y:S02]  /*8620*/  PLOP3.LUT P0, PT, PT, PT, UP1, 0x80, 0x0 ;  /* 0x000000000000781c */ /* 0x000fe40003f0f018 */
[----:B------:R-:W-:Y:S02]  /*8630*/  FSEL R161, R161, -INF , !P6 ;  /* 0xff800000a1a17808 */ /* 0x000fe40007000000 */
[----:B------:R-:W-:-:S02]  /*8640*/  FSEL R28, R28, -INF , !P5 ;  /* 0xff8000001c1c7808 */ /* 0x000fc40006800000 */
[----:B------:R-:W-:Y:S02]  /*8650*/  I2FP.F32.S32 R4, R2 ;  /* 0x0000000200047245 */ /* 0x000fe40000201400 */
[C---:B------:R-:W-:Y:S02]  /*8660*/  ISETP.GE.AND P6, PT, R5.reuse, R229, PT ;  /* 0x000000e50500720c */ /* 0x040fe40003fc6270 */
        /* <DEDUP_REMOVED lines=8> */
[----:B------:R-:W-:-:S02]  /*86f0*/  FSEL R10, R10, -INF , !P2 ;  /* 0xff8000000a0a7808 */ /* 0x000fc40005000000 */
[C---:B------:R-:W-:Y:S02]  /*8700*/  ISETP.GE.AND P6, PT, R2.reuse, R231, PT ;  /* 0x000000e70200720c */ /* 0x040fe40003fc6270 */
[C---:B------:R-:W-:Y:S02]  /*8710*/  ISETP.GE.AND P5, PT, R2.reuse, R230, PT ;  /* 0x000000e60200720c */ /* 0x040fe40003fa6270 */
[C---:B------:R-:W-:Y:S02]  /*8720*/  ISETP.GE.AND P4, PT, R2.reuse, R229, PT ;  /* 0x000000e50200720c */ /* 0x040fe40003f86270 */
[----:B------:R-:W-:Y:S02]  /*8730*/  ISETP.GE.AND P2, PT, R2, R228, PT ;  /* 0x000000e40200720c */ /* 0x000fe40003f46270 */
[----:B------:R-:W-:Y:S02]  /*8740*/  FSEL R8, R8, -INF , !P3 ;  /* 0xff80000008087808 */ /* 0x000fe40005800000 */
[----:B------:R-:W-:-:S02]  /*8750*/  FSEL R56, R56, -INF , !P6 ;  /* 0xff80000038387808 */ /* 0x000fc40007000000 */
[----:B------:R-:W-:Y:S02]  /*8760*/  FSEL R45, R45, -INF , !P5 ;  /* 0xff8000002d2d7808 */ /* 0x000fe40006800000 */
[----:B------:R-:W-:Y:S02]  /*8770*/  FSEL R138, R13, -INF , !P4 ;  /* 0xff8000000d8a7808 */ /* 0x000fe40006000000 */
[----:B------:R-:W-:Y:S01]  /*8780*/  FSEL R63, R15, -INF , !P2 ;  /* 0xff8000000f3f7808 */ /* 0x000fe20005000000 */
[----:B------:R-:W-:Y:S06]  /*8790*/  @!P0 BRA `(.L_x_948) ;  /* 0x0000000000e88947 */ /* 0x000fec0003800000 */
[----:B------:R-:W-:Y:S01]  /*87a0*/  UIADD3 UR10, UR14, -0x3, URZ ;  /* 0xfffffffd0e0a7890 */ /* 0x000fe2000fffe03f */
[----:B------:R-:W1:Y:S01]  /*87b0*/  @!P1 LDC.64 R6, c[0x0][0x218] ;  /* 0x00008600ff069b82 */ /* 0x000e620000000a00 */
[----:B------:R-:W-:Y:S01]  /*87c0*/  IMAD.U32 R15, RZ, RZ, UR8 ;  /* 0x00000008ff0f7e24 */ /* 0x000fe2000f8e00ff */
[----:B------:R2:W-:Y:S01]  /*87d0*/  @P1 STS.128 [R208+0x4000], RZ ;  /* 0x004000ffd0001388 */ /* 0x0005e20000000c00 */
[----:B------:R-:W-:Y:S01]  /*87e0*/  USHF.R.S32.HI UR4, URZ, 0x1f, UR10 ;  /* 0x0000001f3f047899 */ /* 0x000fe2000801140a */
[----:B------:R-:W-:Y:S01]  /*87f0*/  BSSY B0, `(.L_x_949) ;  /* 0x0000033000007945 */ /* 0x000fe20003800000 */
[----:B------:R-:W-:Y:S02]  /*8800*/  UIMAD.WIDE.U32 UR40, UR10, UR8, URZ ;  /* 0x000000080a2872a5 */ /* 0x000fe4000f8e003f */
[----:B------:R-:W-:Y:S01]  /*8810*/  UIMAD UR4, UR4, UR8, URZ ;  /* 0x00000008040472a4 */ /* 0x000fe2000f8e023f */
[----:B------:R-:W3:Y:S03]  /*8820*/  @!P1 LDC.64 R4, c[0x0][0x218] ;  /* 0x00008600ff049b82 */ /* 0x000ee60000000a00 */
[----:B------:R-:W-:Y:S01]  /*8830*/  UIMAD UR4, UR10, UR9, UR4 ;  /* 0x000000090a0472a4 */ /* 0x000fe2000f8e0204 */
[----:B------:R-:W-:-:S02]  /*8840*/  IMAD.U32 R16, RZ, RZ, UR40 ;  /* 0x00000028ff107e24 */ /* 0x000fc4000f8e00ff */
[----:B------:R-:W-:Y:S01]  /*8850*/  IMAD.U32 R13, RZ, RZ, UR40 ;  /* 0x00000028ff0d7e24 */ /* 0x000fe2000f8e00ff */
[----:B------:R-:W-:Y:S01]  /*8860*/  UIADD3 UR4, UR41, UR4, URZ ;  /* 0x0000000429047290 */ /* 0x000fe2000fffe03f */
[----:B------:R-:W4:Y:S01]  /*8870*/  @!P1 LDC.64 R2, c[0x0][0x218] ;  /* 0x00008600ff029b82 */ /* 0x000f220000000a00 */
[----:B------:R-:W-:-:S04]  /*8880*/  LEA R16, P2, R16, R210, 0x6 ;  /* 0x000000d210107211 */ /* 0x000fc800078430ff */
[----:B------:R-:W-:Y:S01]  /*8890*/  IMAD.U32 R12, RZ, RZ, UR4 ;  /* 0x00000004ff0c7e24 */ /* 0x000fe2000f8e00ff */
[----:B------:R-:W-:Y:S02]  /*88a0*/  @!P1 LEA R15, P3, R15, R16, 0x5 ;  /* 0x000000100f0f9211 */ /* 0x000fe400078628ff */
[C---:B-1----:R-:W-:Y:S02]  /*88b0*/  @!P1 LEA R6, P4, R16.reuse, R6, 0x1 ;  /* 0x0000000610069211 */ /* 0x042fe400078808ff */
[----:B------:R-:W-:Y:S01]  /*88c0*/  LEA.HI.X R17, R13, R213, R12, 0x6, P2 ;  /* 0x000000d50d117211 */ /* 0x000fe200010f340c */
[----:B------:R-:W-:Y:S01]  /*88d0*/  IMAD.U32 R13, RZ, RZ, UR8 ;  /* 0x00000008ff0d7e24 */ /* 0x000fe2000f8e00ff */
[C---:B------:R-:W-:Y:S01]  /*88e0*/  @!P1 IADD3 R14, P2, R16.reuse, UR33, RZ ;  /* 0x00000021100e9c10 */ /* 0x040fe2000ff5e0ff */
[----:B------:R-:W-:Y:S01]  /*88f0*/  IMAD.U32 R12, RZ, RZ, UR9 ;  /* 0x00000009ff0c7e24 */ /* 0x000fe2000f8e00ff */
[----:B------:R-:W-:-:S04]  /*8900*/  @!P1 LEA.HI.X R7, R16, R7, R17, 0x1, P4 ;  /* 0x0000000710079211 */ /* 0x000fc800020f0c11 */
[----:B------:R-:W-:Y:S01]  /*8910*/  @!P1 LEA.HI.X R12, R13, R17, R12, 0x5, P3 ;  /* 0x000000110d0c9211 */ /* 0x000fe200018f2c0c */
[----:B------:R-:W-:Y:S01]  /*8920*/  @!PT LDS RZ, [RZ] ;  /* 0x00000000fffff984 */ /* 0x000fe20000000800 */
[----:B------:R-:W-:Y:S01]  /*8930*/  @!PT LDS RZ, [RZ] ;  /* 0x00000000fffff984 */ /* 0x000fe20000000800 */
[----:B------:R-:W-:Y:S01]  /*8940*/  @!PT LDS RZ, [RZ] ;  /* 0x00000000fffff984 */ /* 0x000fe20000000800 */
[----:B------:R2:W-:Y:S01]  /*8950*/  @!P1 LDGSTS.E.BYPASS.LTC128B.128 [R208+0x4000], desc[UR16][R6.64] ;  /* 0x0400000006d09fae */ /* 0x0005e2000b901d50 */
[C---:B---3--:R-:W-:Y:S02]  /*8960*/  @!P1 LEA R18, P3, R14.reuse, R4, 0x1 ;  /* 0x000000040e129211 */ /* 0x048fe400078608ff */
[----:B------:R-:W-:Y:S01]  /*8970*/  @!P1 IADD3.X R4, R17, UR32, RZ, P2, !PT ;  /* 0x0000002011049c10 */ /* 0x000fe200097fe4ff */
[----:B------:R2:W-:Y:S01]  /*8980*/  @P1 STS.128 [R208+0x4800], RZ ;  /* 0x004800ffd0001388 */ /* 0x0005e20000000c00 */
[C---:B----4-:R-:W-:Y:S02]  /*8990*/  @!P1 LEA R2, P2, R15.reuse, R2, 0x1 ;  /* 0x000000020f029211 */ /* 0x050fe400078408ff */
[----:B------:R-:W-:Y:S02]  /*89a0*/  @!P1 LEA.HI.X R19, R14, R5, R4, 0x1, P3 ;  /* 0x000000050e139211 */ /* 0x000fe400018f0c04 */
        /* <DEDUP_REMOVED lines=12> */
[----:B--2---:R-:W-:Y:S01]  /*8a70*/  IMAD.U32 R2, RZ, RZ, UR8 ;  /* 0x00000008ff027e24 */ /* 0x004fe2000f8e00ff */
        /* <DEDUP_REMOVED lines=10> */
.L_x_950:
[----:B------:R-:W-:Y:S05]  /*8b20*/  BSYNC B0 ;  /* 0x0000000000007941 */ /* 0x000fea0003800000 */
.L_x_949:
[----:B------:R-:W0:Y:S02]  /*8b30*/  LDGDEPBAR ;  /* 0x00000000000079af */ /* 0x000e240000000000 */
.L_x_948:
[----:B--2---:R-:W-:Y:S01]  /*8b40*/  FMNMX.FTZ R2, R136, R11, !PT ;  /* 0x0000000b88027209 */ /* 0x004fe20007810000 */
[----:B------:R-:W-:Y:S01]  /*8b50*/  IMAD.WIDE.U32 R12, R226, -0x326172a9, RZ ;  /* 0xcd9e8d57e20c7825 */ /* 0x000fe200078e00ff */
[----:B-1----:R-:W-:Y:S01]  /*8b60*/  FMNMX.FTZ R4, R135, R10, !PT ;  /* 0x0000000a87047209 */ /* 0x002fe20007810000 */
[----:B------:R-:W-:Y:S01]  /*8b70*/  USHF.L.U32 UR10, UR37, 0x1, URZ ;  /* 0x00000001250a7899 */ /* 0x000fe2000800063f */
[----:B------:R-:W-:Y:S01]  /*8b80*/  FMNMX.FTZ R2, R139, R2, !PT ;  /* 0x000000028b027209 */ /* 0x000fe20007810000 */
[----:B------:R-:W-:Y:S01]  /*8b90*/  IMAD.WIDE.U32 R14, R227, -0x326172a9, RZ ;  /* 0xcd9e8d57e30e7825 */ /* 0x000fe200078e00ff */
[----:B------:R-:W-:Y:S01]  /*8ba0*/  FMNMX.FTZ R3, R134, R9, !PT ;  /* 0x0000000986037209 */ /* 0x000fe20007810000 */
[----:B------:R-:W-:Y:S01]  /*8bb0*/  UIADD3 UR4, UR10, 0x1, URZ ;  /* 0x000000010a047890 */ /* 0x000fe2000fffe03f */
[----:B------:R-:W-:Y:S01]  /*8bc0*/  FMNMX.FTZ R2, R179, R2, !PT ;  /* 0x00000002b3027209 */ /* 0x000fe20007810000 */
[----:B------:R-:W-:Y:S01]  /*8bd0*/  IMAD.U32 R206, RZ, RZ, UR29 ;  /* 0x0000001dffce7e24 */ /* 0x000fe2000f8e00ff */
[----:B------:R-:W-:Y:S01]  /*8be0*/  FMNMX.FTZ R4, R177, R4, !PT ;  /* 0x00000004b1047209 */ /* 0x000fe20007810000 */
[----:B------:R-:W-:Y:S01]  /*8bf0*/  IMAD.WIDE.U32 R202, R224, -0x2daee0ad, RZ ;  /* 0xd2511f53e0ca7825 */ /* 0x000fe200078e00ff */
[----:B------:R-:W-:-:S02]  /*8c00*/  FMNMX.FTZ R2, R50, R2, !PT ;  /* 0x0000000232027209 */ /* 0x000fc40007810000 */
[----:B------:R-:W-:Y:S01]  /*8c10*/  FMNMX.FTZ R3, R0, R3, !PT ;  /* 0x0000000300037209 */ /* 0x000fe20007810000 */
[----:B------:R-:W-:Y:S01]  /*8c20*/  IMAD.U32 R240, RZ, RZ, UR29 ;  /* 0x0000001dfff07e24 */ /* 0x000fe2000f8e00ff */
        /* <DEDUP_REMOVED lines=29> */
[----:B------:R-:W-:-:S02]  /*8e00*/  LOP3.LUT R232, R13, R225, RZ, 0x3c, !PT ;  /* 0x000000e10de87212 */ /* 0x000fc400078e3cff */
[----:B------:R-:W-:Y:S02]  /*8e10*/  FMNMX.FTZ R4, R67, R4, !PT ;  /* 0x0000000443047209 */ /* 0x000fe40007810000 */
[----:B------:R-:W-:Y:S01]  /*8e20*/  FMNMX.FTZ R3, R164, R3, !PT ;  /* 0x00000003a4037209 */ /* 0x000fe20007810000 */
[----:B------:R-:W-:Y:S01]  /*8e30*/  IMAD.WIDE.U32 R232, R232, -0x2daee0ad, RZ ;  /* 0xd2511f53e8e87825 */ /* 0x000fe200078e00ff */
        /* <DEDUP_REMOVED lines=18> */
[----:B------:R-:W-:Y:S01]  /*8f60*/  LOP3.LUT R238, R15, R225, RZ, 0x3c, !PT ;  /* 0x000000e10fee7212 */ /* 0x000fe200078e3cff */
[----:B------:R-:W3:Y:S01]  /*8f70*/  SHFL.BFLY PT, R2, R3, 0x2, 0x1f ;  /* 0x0c401f0003027f89 */ /* 0x000ee200000e0000 */
[----:B------:R-:W-:Y:S02]  /*8f80*/  FMNMX.FTZ R13, R148, R13, !PT ;  /* 0x0000000d940d7209 */ /* 0x000fe40007810000 */
[----:B------:R-:W-:Y:S01]  /*8f90*/  LOP3.LUT R206, R203, UR10, R206, 0x96, !PT ;  /* 0x0000000acbce7c12 */ /* 0x000fe2000f8e96ce */
[----:B------:R-:W-:Y:S01]  /*8fa0*/  IMAD.WIDE.U32 R238, R238, -0x2daee0ad, RZ ;  /* 0xd2511f53eeee7825 */ /* 0x000fe200078e00ff */
[----:B------:R-:W-:Y:S02]  /*8fb0*/  FMNMX.FTZ R13, R147, R13, !PT ;  /* 0x0000000d930d7209 */ /* 0x000fe40007810000 */
[----:B------:R-:W-:Y:S01]  /*8fc0*/  LOP3.LUT R240, R203, UR4, R240, 0x96, !PT ;  /* 0x00000004cbf07c12 */ /* 0x000fe2000f8e96f0 */
[----:B------:R-:W-:Y:S01]  /*8fd0*/  IMAD.WIDE.U32 R206, R206, -0x326172a9, RZ ;  /* 0xcd9e8d57cece7825 */ /* 0x000fe200078e00ff */
[----:B------:R-:W-:-:S02]  /*8fe0*/  FMNMX.FTZ R13, R152, R13, !PT ;  /* 0x0000000d980d7209 */ /* 0x000fc40007810000 */
[----:B------:R-:W-:Y:S01]  /*8ff0*/  LOP3.LUT R172, R239, UR35, R202, 0x96, !PT ;  /* 0x00000023efac7c12 */ /* 0x000fe2000f8e96ca */
[----:B------:R-:W-:Y:S01]  /*9000*/  IMAD.WIDE.U32 R240, R240, -0x326172a9, RZ ;  /* 0xcd9e8d57f0f07825 */ /* 0x000fe200078e00ff */
[----:B------:R-:W-:Y:S02]  /*9010*/  FMNMX.FTZ R13, R149, R13, !PT ;  /* 0x0000000d950d7209 */ /* 0x000fe40007810000 */
[----:B------:R-:W-:Y:S01]  /*9020*/  LOP3.LUT R6, R207, UR36, R14, 0x96, !PT ;  /* 0x00000024cf067c12 */ /* 0x000fe2000f8e960e */
[----:B------:R-:W-:Y:S01]  /*9030*/  IMAD.WIDE.U32 R172, R172, -0x326172a9, RZ ;  /* 0xcd9e8d57acac7825 */ /* 0x000fe200078e00ff */
[----:B------:R-:W-:Y:S02]  /*9040*/  FMNMX.FTZ R13, R153, R13, !PT ;  /* 0x0000000d990d7209 */ /* 0x000fe40007810000 */
[----:B-1----:R-:W-:Y:S01]  /*9050*/  FMNMX.FTZ R200, R7, R200, !PT ;  /* 0x000000c807c87209 */ /* 0x002fe20007810000 */
[----:B------:R-:W-:Y:S01]  /*9060*/  IMAD.WIDE.U32 R6, R6, -0x2daee0ad, RZ ;  /* 0xd2511f5306067825 */ /* 0x000fe200078e00ff */
[----:B------:R-:W-:-:S02]  /*9070*/  FMNMX.FTZ R13, R154, R13, !PT ;  /* 0x0000000d9a0d7209 */ /* 0x000fc40007810000 */
[----:B------:R-:W-:Y:S01]  /*9080*/  LOP3.LUT R180, R173, UR34, R206, 0x96, !PT ;  /* 0x00000022adb47c12 */ /* 0x000fe2000f8e96ce */
[----:B------:R-:W-:Y:S01]  /*9090*/  FMUL.FTZ R57, R200, UR38 ;  /* 0x00000026c8397c20 */ /* 0x000fe20008410000 */
[----:B------:R-:W-:Y:S02]  /*90a0*/  FMNMX.FTZ R13, R162, R13, !PT ;  /* 0x0000000da20d7209 */ /* 0x000fe40007810000 */
[----:B--2---:R-:W-:Y:S01]  /*90b0*/  FMNMX.FTZ R5, R4, R5, !PT ;  /* 0x0000000504057209 */ /* 0x004fe20007810000 */
[----:B------:R-:W-:Y:S01]  /*90c0*/  IMAD.WIDE.U32 R180, R180, -0x2daee0ad, RZ ;  /* 0xd2511f53b4b47825 */ /* 0x000fe200078e00ff */
[----:B------:R-:W-:Y:S02]  /*90d0*/  FMNMX.FTZ R13, R61, R13, !PT ;  /* 0x0000000d3d0d7209 */ /* 0x000fe40007810000 */
[----:B---3--:R-:W-:Y:S02]  /*90e0*/  FMNMX.FTZ R2, R3, R2, !PT ;  /* 0x0000000203027209 */ /* 0x008fe40007810000 */
[----:B------:R-:W-:Y:S01]  /*90f0*/  FMNMX.FTZ R13, R64, R13, !PT ;  /* 0x0000000d400d7209 */ /* 0x000fe20007810000 */
[----:B------:R-:W-:Y:S01]  /*9100*/  SHFL.BFLY PT, R3, R5, 0x1, 0x1f ;  /* 0x0c201f0005037f89 */ /* 0x000fe200000e0000 */
[----:B------:R-:W-:-:S02]  /*9110*/  LOP3.LUT R182, R181, UR27, R6, 0x96, !PT ;  /* 0x0000001bb5b67c12 */ /* 0x000fc4000f8e9606 */
[----:B------:R-:W-:Y:S01]  /*9120*/  FMNMX.FTZ R13, R60, R13, !PT ;  /* 0x0000000d3c0d7209 */ /* 0x000fe20007810000 */
[----:B------:R-:W1:Y:S01]  /*9130*/  SHFL.BFLY PT, R6, R2, 0x1, 0x1f ;  /* 0x0c201f0002067f89 */ /* 0x000e6200000e0000 */
[----:B------:R-:W-:Y:S01]  /*9140*/  LOP3.LUT R202, R233, UR35, R202, 0x96, !PT ;  /* 0x00000023e9ca7c12 */ /* 0x000fe2000f8e96ca */
[----:B------:R-:W-:Y:S01]  /*9150*/  IMAD.WIDE.U32 R182, R182, -0x326172a9, RZ ;  /* 0xcd9e8d57b6b67825 */ /* 0x000fe200078e00ff */
[----:B------:R-:W-:Y:S02]  /*9160*/  FMNMX.FTZ R13, R63, R13, !PT ;  /* 0x0000000d3f0d7209 */ /* 0x000fe40007810000 */
[----:B------:R-:W-:Y:S01]  /*9170*/  LOP3.LUT R204, R207, UR36, R12, 0x96, !PT ;  /* 0x00000024cfcc7c12 */ /* 0x000fe2000f8e960c */
[----:B------:R-:W-:Y:S01]  /*9180*/  IMAD.WIDE.U32 R202, R202, -0x326172a9, RZ ;  /* 0xcd9e8d57caca7825 */ /* 0x000fe200078e00ff */
[----:B------:R-:W-:Y:S01]  /*9190*/  LOP3.LUT R158, R7, UR31, R238, 0x96, !PT ;  /* 0x0000001f079e7c12 */ /* 0x000fe2000f8e96ee */
[----:B------:R-:W2:Y:S01]  /*91a0*/  SHFL.BFLY PT, R4, R13, 0x2, 0x1f ;  /* 0x0c401f000d047f89 */ /* 0x000ea200000e0000 */
[----:B------:R-:W-:Y:S01]  /*91b0*/  FSETP.NEU.FTZ.AND P5, PT, R200, -INF , PT ;  /* 0xff800000c800780b */ /* 0x000fe20003fbd000 */
[----:B------:R-:W-:Y:S01]  /*91c0*/  IMAD.WIDE.U32 R204, R204, -0x2daee0ad, RZ ;  /* 0xd2511f53cccc7825 */ /* 0x000fe200078e00ff */
[----:B------:R-:W-:-:S02]  /*91d0*/  LOP3.LUT R206, R203, UR34, R206, 0x96, !PT ;  /* 0x00000022cbce7c12 */ /* 0x000fc4000f8e96ce */
[----:B------:R-:W-:Y:S01]  /*91e0*/  FSEL R57, R57, RZ, P5 ;  /* 0x000000ff39397208 */ /* 0x000fe20002800000 */
[----:B------:R-:W-:Y:S01]  /*91f0*/  IMAD.WIDE.U32 R158, R158, -0x326172a9, RZ ;  /* 0xcd9e8d579e9e7825 */ /* 0x000fe200078e00ff */
[----:B------:R-:W-:Y:S02]  /*9200*/  LOP3.LUT R156, R205, UR31, R232, 0x96, !PT ;  /* 0x0000001fcd9c7c12 */ /* 0x000fe4000f8e96e8 */
[----:B------:R-:W-:Y:S01]  /*9210*/  LOP3.LUT R163, R241, UR36, R14, 0x96, !PT ;  /* 0x00000024f1a37c12 */ /* 0x000fe2000f8e960e */
[----:B------:R-:W-:-:S04]  /*9220*/  IMAD.WIDE.U32 R206, R206, -0x2daee0ad, RZ ;  /* 0xd2511f53cece7825 */ /* 0x000fc800078e00ff */
[--C-:B------:R-:W-:Y:S01]  /*9230*/  FFMA.FTZ R41, R139, UR38, -R57.reuse ;  /* 0x000000268b297c23 */ /* 0x100fe20008010839 */
[----:B------:R-:W-:Y:S01]  /*9240*/  LOP3.LUT R7, R159, UR30, R172, 0x96, !PT ;  /* 0x0000001e9f077c12 */ /* 0x000fe2000f8e96ac */
[----:B------:R-:W-:Y:S01]  /*9250*/  FFMA.FTZ R39, R50, UR38, -R57 ;  /* 0x0000002632277c23 */ /* 0x000fe20008010839 */
[----:B------:R-:W-:Y:S01]  /*9260*/  IMAD.WIDE.U32 R156, R156, -0x326172a9, RZ ;  /* 0xcd9e8d579c9c7825 */ /* 0x000fe200078e00ff */
[----:B------:R-:W-:-:S03]  /*9270*/  LOP3.LUT R204, R207, UR27, R204, 0x96, !PT ;  /* 0x0000001bcfcc7c12 */ /* 0x000fc6000f8e96cc */
[----:B------:R-:W-:Y:S01]  /*9280*/  FFMA.FTZ R42, R11, UR38, -R57 ;  /* 0x000000260b2a7c23 */ /* 0x000fe20008010839 */
[----:B-1----:R-:W-:Y:S01]  /*9290*/  FMNMX.FTZ R2, R2, R6, !PT ;  /* 0x0000000602027209 */ /* 0x002fe20007810000 */
[----:B------:R-:W-:Y:S01]  /*92a0*/  IMAD.WIDE.U32 R16, R7, -0x2daee0ad, RZ ;  /* 0xd2511f5307107825 */ /* 0x000fe200078e00ff */
[----:B------:R-:W-:-:S03]  /*92b0*/  FMNMX.FTZ R3, R5, R3, !PT ;  /* 0x0000000305037209 */ /* 0x000fc60007810000 */
[----:B------:R-:W-:Y:S01]  /*92c0*/  FFMA.FTZ R40, R179, UR38, -R57 ;  /* 0x00000026b3287c23 */ /* 0x000fe20008010839 */
[C---:B------:R-:W-:Y:S01]  /*92d0*/  FSETP.NEU.FTZ.AND P3, PT, R2.reuse, -INF , PT ;  /* 0xff8000000200780b */ /* 0x040fe20003f7d000 */
[----:B------:R-:W-:Y:S01]  /*92e0*/  FMUL.FTZ R139, R2, UR38 ;  /* 0x00000026028b7c20 */ /* 0x000fe20008410000 */
[----:B------:R-:W-:Y:S01]  /*92f0*/  IMAD.WIDE.U32 R204, R204, -0x326172a9, RZ ;  /* 0xcd9e8d57cccc7825 */ /* 0x000fe200078e00ff */
[----:B--2---:R-:W-:-:S03]  /*9300*/  FMNMX.FTZ R13, R13, R4, !PT ;  /* 0x000000040d0d7209 */ /* 0x004fc60007810000 */
[----:B------:R-:W-:Y:S01]  /*9310*/  FMUL.FTZ R50, R3, UR38 ;  /* 0x0000002603327c20 */ /* 0x000fe20008410000 */
[----:B------:R-:W-:Y:S01]  /*9320*/  LOP3.LUT R158, R183, UR26, R158, 0x96, !PT ;  /* 0x0000001ab79e7c12 */ /* 0x000fe2000f8e969e */
[----:B------:R-:W-:Y:S01]  /*9330*/  MUFU.EX2 R40, R40 ;  /* 0x0000002800287308 */ /* 0x000fe20000000800 */
[----:B------:R-:W-:Y:S01]  /*9340*/  FSEL R139, R139, RZ, P3 ;  /* 0x000000ff8b8b7208 */ /* 0x000fe20001800000 */
[----:B------:R-:W1:Y:S01]  /*9350*/  SHFL.BFLY PT, R6, R13, 0x1, 0x1f ;  /* 0x0c201f000d067f89 */ /* 0x000e6200000e0000 */
[----:B------:R-:W-:Y:S01]  /*9360*/  LOP3.LUT R7, R157, UR30, R202, 0x96, !PT ;  /* 0x0000001e9d077c12 */ /* 0x000fe2000f8e96ca */
[----:B------:R-:W-:Y:S01]  /*9370*/  IMAD.WIDE.U32 R158, R158, -0x2daee0ad, RZ ;  /* 0xd2511f539e9e7825 */ /* 0x000fe200078e00ff */
[----:B------:R-:W-:-:S03]  /*9380*/  LOP3.LUT R156, R205, UR26, R156, 0x96, !PT ;  /* 0x0000001acd9c7c12 */ /* 0x000fc6000f8e969c */
[----:B------:R-:W-:Y:S01]  /*9390*/  FFMA.FTZ R35, R0, UR38, -R139 ;  /* 0x0000002600237c23 */ /* 0x000fe2000801088b */
[----:B------:R-:W-:Y:S01]  /*93a0*/  FSETP.NEU.FTZ.AND P4, PT, R3, -INF , PT ;  /* 0xff8000000300780b */ /* 0x000fe20003f9d000 */
[----:B------:R-:W-:Y:S01]  /*93b0*/  IMAD.WIDE.U32 R14, R7, -0x2daee0ad, RZ ;  /* 0xd2511f53070e7825 */ /* 0x000fe200078e00ff */
[----:B------:R-:W-:-:S03]  /*93c0*/  LOP3.LUT R180, R17, UR24, R180, 0x96, !PT ;  /* 0x0000001811b47c12 */ /* 0x000fc6000f8e96b4 */
[----:B------:R-:W-:Y:S01]  /*93d0*/  FFMA.FTZ R34, R65, UR38, -R139 ;  /* 0x0000002641227c23 */ /* 0x000fe2000801088b */
[----:B------:R-:W-:Y:S01]  /*93e0*/  FSEL R50, R50, RZ, P4 ;  /* 0x000000ff32327208 */ /* 0x000fe20002000000 */
[----:B------:R-:W-:Y:S01]  /*93f0*/  IMAD.WIDE.U32 R156, R156, -0x2daee0ad, RZ ;  /* 0xd2511f539c9c7825 */ /* 0x000fe200078e00ff */
[----:B------:R-:W-:-:S03]  /*9400*/  LOP3.LUT R5, R159, UR21, R16, 0x96, !PT ;  /* 0x000000159f057c12 */ /* 0x000fc6000f8e9610 */
[----:B------:R-:W-:Y:S01]  /*9410*/  FFMA.FTZ R36, R9, UR38, -R139 ;  /* 0x0000002609247c23 */ /* 0x000fe2000801088b */
[----:B------:R-:W-:Y:S01]  /*9420*/  LOP3.LUT R206, R15, UR24, R206, 0x96, !PT ;  /* 0x000000180fce7c12 */ /* 0x000fe2000f8e96ce */
[----:B------:R-:W-:Y:S01]  /*9430*/  FFMA.FTZ R37, R10, UR38, -R50 ;  /* 0x000000260a257c23 */ /* 0x000fe20008010832 */
[----:B------:R-:W-:Y:S01]  /*9440*/  LOP3.LUT R4, R157, UR21, R14, 0x96, !PT ;  /* 0x000000159d047c12 */ /* 0x000fe2000f8e960e */
[----:B------:R-:W-:Y:S01]  /*9450*/  IMAD.WIDE.U32 R180, R180, -0x326172a9, RZ ;  /* 0xcd9e8d57b4b47825 */ /* 0x000fe200078e00ff */
[----:B------:R-:W-:-:S03]  /*9460*/  LOP3.LUT R157, R241, UR36, R12, 0x96, !PT ;  /* 0x00000024f19d7c12 */ /* 0x000fc6000f8e960c */
[----:B------:R-:W-:Y:S01]  /*9470*/  FFMA.FTZ R33, R51, UR38, -R139 ;  /* 0x0000002633217c23 */ /* 0x000fe2000801088b */
[----:B------:R-:W2:Y:S01]  /*9480*/  MUFU.EX2 R39, R39 ;  /* 0x0000002700277308 */ /* 0x000ea20000000800 */
[----:B------:R-:W-:Y:S01]  /*9490*/  IMAD.WIDE.U32 R10, R5, -0x326172a9, RZ ;  /* 0xcd9e8d57050a7825 */ /* 0x000fe200078e00ff */
[----:B------:R-:W-:Y:S01]  /*94a0*/  PRMT R52, R217, 0x7054, R217 ;  /* 0x00007054d9347816 */ /* 0x000fe200000000d9 */
[----:B------:R-:W3:Y:S01]  /*94b0*/  LDSM.16.MT88.4 R16, [R192+0x6000] ;  /* 0x00600000c010783b */ /* 0x000ee20000004200 */
[----:B------:R-:W-:Y:S01]  /*94c0*/  FSEL R54, R3, RZ, P4 ;  /* 0x000000ff03367208 */ /* 0x000fe20002000000 */
[----:B------:R-:W-:Y:S01]  /*94d0*/  IMAD.WIDE.U32 R4, R4, -0x326172a9, RZ ;  /* 0xcd9e8d5704047825 */ /* 0x000fe200078e00ff */
[----:B-1----:R-:W-:-:S03]  /*94e0*/  FMNMX.FTZ R0, R13, R6, !PT ;  /* 0x000000060d007209 */ /* 0x002fc60007810000 */
[----:B------:R-:W-:Y:S01]  /*94f0*/  FFMA.FTZ R47, R47, UR38, -R50 ;  /* 0x000000262f2f7c23 */ /* 0x000fe20008010832 */
[----:B------:R-:W-:Y:S01]  /*9500*/  LOP3.LUT R21, R11, UR19, R180, 0x96, !PT ;  /* 0x000000130b157c12 */ /* 0x000fe2000f8e96b4 */
[----:B------:R-:W-:Y:S01]  /*9510*/  IMAD.WIDE.U32 R206, R206, -0x326172a9, RZ ;  /* 0xcd9e8d57cece7825 */ /* 0x000fe200078e00ff */
[----:B------:R-:W-:-:S03]  /*9520*/  FSETP.NEU.FTZ.AND P2, PT, R0, -INF , PT ;  /* 0xff8000000000780b */ /* 0x000fc60003f5d000 */
[----:B------:R-:W-:Y:S01]  /*9530*/  FMUL.FTZ R65, R0, UR38 ;  /* 0x0000002600417c20 */ /* 0x000fe20008410000 */
[----:B------:R-:W-:Y:S01]  /*9540*/  LOP3.LUT R14, R10, 0xffff, RZ, 0xc0, !PT ;  /* 0x0000ffff0a0e7812 */ /* 0x000fe200078ec0ff */
[----:B------:R-:W-:Y:S01]  /*9550*/  MUFU.EX2 R36, R36 ;  /* 0x0000002400247308 */ /* 0x000fe20000000800 */
[----:B------:R-:W-:Y:S01]  /*9560*/  LOP3.LUT R11, R4, 0xffff, RZ, 0xc0, !PT ;  /* 0x0000ffff040b7812 */ /* 0x000fe200078ec0ff */
[----:B------:R-:W-:Y:S01]  /*9570*/  FADD.FTZ R54, R135, -R54 ;  /* 0x8000003687367221 */ /* 0x000fe20000010000 */
[----:B------:R-:W-:Y:S01]  /*9580*/  FSEL R65, R65, RZ, P2 ;  /* 0x000000ff41417208 */ /* 0x000fe20001000000 */
[----:B------:R-:W-:Y:S01]  /*9590*/  FFMA.FTZ R132, R132, UR38, -R139 ;  /* 0x0000002684847c23 */ /* 0x000fe2000801088b */
[----:B------:R-:W-:Y:S01]  /*95a0*/  SHF.R.U32.HI R9, RZ, 0x10, R4 ;  /* 0x00000010ff097819 */ /* 0x000fe20000011604 */
[----:B------:R-:W-:Y:S01]  /*95b0*/  FMUL.FTZ R54, R54, UR38 ;  /* 0x0000002636367c20 */ /* 0x000fe20008410000 */
[----:B------:R-:W-:Y:S01]  /*95c0*/  LOP3.LUT R7, R10, 0xff, RZ, 0xc0, !PT ;  /* 0x000000ff0a077812 */ /* 0x000fe200078ec0ff */
[--C-:B------:R-:W-:Y:S01]  /*95d0*/  FFMA.FTZ R32, R8, UR38, -R65.reuse ;  /* 0x0000002608207c23 */ /* 0x100fe20008010841 */
[--C-:B------:R-:W-:Y:S01]  /*95e0*/  FFMA.FTZ R31, R44, UR38, -R65.reuse ;  /* 0x000000262c1f7c23 */ /* 0x100fe20008010841 */
[--C-:B------:R-:W-:Y:S01]  /*95f0*/  FFMA.FTZ R30, R48, UR38, -R65.reuse ;  /* 0x00000026301e7c23 */ /* 0x100fe20008010841 */
[----:B------:R-:W-:Y:S01]  /*9600*/  FFMA.FTZ R43, R49, UR38, -R65 ;  /* 0x00000026312b7c23 */ /* 0x000fe20008010841 */
[--C-:B------:R-:W-:Y:S01]  /*9610*/  SHF.R.U32.HI R12, RZ, 0x10, R10.reuse ;  /* 0x00000010ff0c7819 */ /* 0x100fe2000001160a */
[----:B------:R-:W-:Y:S01]  /*9620*/  MUFU.EX2 R35, R35 ;  /* 0x0000002300237308 */ /* 0x000fe20000000800 */
[----:B------:R-:W-:Y:S01]  /*9630*/  SHF.R.U32.HI R23, RZ, 0x18, R10 ;  /* 0x00000018ff177819 */ /* 0x000fe2000001160a */
[----:B------:R-:W-:Y:S01]  /*9640*/  FFMA.FTZ R49, R177, UR38, -R50 ;  /* 0x00000026b1317c23 */ /* 0x000fe20008010832 */
[----:B------:R-:W-:Y:S01]  /*9650*/  LOP3.LUT R10, R5, UR19, R206, 0x96, !PT ;  /* 0x00000013050a7c12 */ /* 0x000fe2000f8e96ce */
[----:B------:R-:W-:Y:S01]  /*9660*/  FFMA.FTZ R48, R53, UR38, -R50 ;  /* 0x0000002635307c23 */ /* 0x000fe20008010832 */
        /* <DEDUP_REMOVED lines=9> */
[----:B------:R-:W-:Y:S01]  /*9700*/  FFMA.FTZ R140, R140, UR38, -R50 ;  /* 0x000000268c8c7c23 */ /* 0x000fe20008010832 */
[----:B------:R-:W-:Y:S01]  /*9710*/  LOP3.LUT R20, R21, 0xff, RZ, 0xc0, !PT ;  /* 0x000000ff15147812 */ /* 0x000fe200078ec0ff */
[----:B------:R-:W1:Y:S01]  /*9720*/  MUFU.EX2 R33, R33 ;  /* 0x0000002100217308 */ /* 0x000e620000000800 */
[----:B------:R-:W-:Y:S01]  /*9730*/  SHF.R.U32.HI R6, RZ, 0x8, R6 ;  /* 0x00000008ff067819 */ /* 0x000fe20000011606 */
[----:B------:R-:W-:Y:S01]  /*9740*/  FFMA.FTZ R144, R144, UR38, -R50 ;  /* 0x0000002690907c23 */ /* 0x000fe20008010832 */
[----:B------:R-:W-:Y:S01]  /*9750*/  PRMT R8, R5, 0x5410, R11 ;  /* 0x0000541005087816 */ /* 0x000fe2000000000b */
[----:B------:R-:W-:Y:S01]  /*9760*/  FFMA.FTZ R169, R169, UR38, -R139 ;  /* 0x00000026a9a97c23 */ /* 0x000fe2000801088b */
[----:B------:R-:W-:Y:S01]  /*9770*/  PRMT R4, R9, 0x5410, R4 ;  /* 0x0000541009047816 */ /* 0x000fe20000000004 */
[--C-:B------:R-:W-:Y:S01]  /*9780*/  FFMA.FTZ R154, R154, UR38, -R65.reuse ;  /* 0x000000269a9a7c23 */ /* 0x100fe20008010841 */
[----:B------:R-:W-:Y:S01]  /*9790*/  LOP3.LUT R9, R10, 0xffff, RZ, 0xc0, !PT ;  /* 0x0000ffff0a097812 */ /* 0x000fe200078ec0ff */
[----:B------:R-:W-:Y:S01]  /*97a0*/  MUFU.EX2 R32, R32 ;  /* 0x0000002000207308 */ /* 0x000fe20000000800 */
[----:B------:R-:W-:Y:S01]  /*97b0*/  SHF.R.U32.HI R5, RZ, 0x10, R10 ;  /* 0x00000010ff057819 */ /* 0x000fe2000001160a */
[----:B------:R-:W-:Y:S01]  /*97c0*/  FFMA.FTZ R162, R162, UR38, -R65 ;  /* 0x00000026a2a27c23 */ /* 0x000fe20008010841 */
[----:B------:R-:W-:Y:S01]  /*97d0*/  PRMT R20, R20, 0x5410, R6 ;  /* 0x0000541014147816 */ /* 0x000fe20000000006 */
[----:B------:R-:W-:Y:S01]  /*97e0*/  FFMA.FTZ R171, R171, UR38, -R139 ;  /* 0x00000026abab7c23 */ /* 0x000fe2000801088b */
[----:B------:R-:W-:Y:S01]  /*97f0*/  LOP3.LUT R6, R10, 0xff, RZ, 0xc0, !PT ;  /* 0x000000ff0a067812 */ /* 0x000fe200078ec0ff */
[----:B------:R-:W-:Y:S01]  /*9800*/  FFMA.FTZ R149, R149, UR38, -R65 ;  /* 0x0000002695957c23 */ /* 0x000fe20008010841 */
[----:B------:R-:W-:Y:S01]  /*9810*/  SHF.R.U32.HI R14, RZ, 0x8, R14 ;  /* 0x00000008ff0e7819 */ /* 0x000fe2000001160e */
[----:B------:R-:W-:Y:S01]  /*9820*/  MUFU.EX2 R31, R31 ;  /* 0x0000001f001f7308 */ /* 0x000fe20000000800 */
[----:B------:R-:W-:Y:S01]  /*9830*/  SHF.R.U32.HI R9, RZ, 0x8, R9 ;  /* 0x00000008ff097819 */ /* 0x000fe20000011609 */
[----:B------:R-:W-:Y:S01]  /*9840*/  FFMA.FTZ R153, R153, UR38, -R65 ;  /* 0x0000002699997c23 */ /* 0x000fe20008010841 */
[----:B------:R-:W-:Y:S01]  /*9850*/  SHF.R.U32.HI R10, RZ, 0x18, R10 ;  /* 0x00000018ff0a7819 */ /* 0x000fe2000001160a */
[--C-:B------:R-:W-:Y:S01]  /*9860*/  FFMA.FTZ R67, R67, UR38, -R50.reuse ;  /* 0x0000002643437c23 */ /* 0x100fe20008010832 */
[----:B------:R-:W-:Y:S01]  /*9870*/  LOP3.LUT R5, R5, 0xff, RZ, 0xc0, !PT ;  /* 0x000000ff05057812 */ /* 0x000fe200078ec0ff */
[----:B------:R-:W-:Y:S01]  /*9880*/  FFMA.FTZ R137, R137, UR38, -R50 ;  /* 0x0000002689897c23 */ /* 0x000fe20008010832 */
[----:B------:R-:W-:Y:S01]  /*9890*/  PRMT R7, R7, 0x5410, R14 ;  /* 0x0000541007077816 */ /* 0x000fe2000000000e */
[----:B------:R-:W-:Y:S01]  /*98a0*/  MUFU.EX2 R30, R30 ;  /* 0x0000001e001e7308 */ /* 0x000fe20000000800 */
[----:B------:R-:W-:Y:S01]  /*98b0*/  PRMT R6, R6, 0x5410, R9 ;  /* 0x0000541006067816 */ /* 0x000fe20000000009 */
[----:B------:R-:W-:Y:S01]  /*98c0*/  FFMA.FTZ R59, R59, UR38, -R50 ;  /* 0x000000263b3b7c23 */ /* 0x000fe20008010832 */
[----:B------:R-:W-:Y:S01]  /*98d0*/  PRMT R5, R5, 0x5410, R10 ;  /* 0x0000541005057816 */ /* 0x000fe2000000000a */
[----:B------:R-:W-:Y:S01]  /*98e0*/  FFMA.FTZ R62, R62, UR38, -R50 ;  /* 0x000000263e3e7c23 */ /* 0x000fe20008010832 */
[----:B------:R-:W-:Y:S01]  /*98f0*/  SHF.R.U32.HI R11, RZ, 0x10, R21 ;  /* 0x00000010ff0b7819 */ /* 0x000fe20000011615 */
[--C-:B------:R-:W-:Y:S01]  /*9900*/  FFMA.FTZ R142, R142, UR38, -R139.reuse ;  /* 0x000000268e8e7c23 */ /* 0x100fe2000801088b */
[----:B------:R-:W-:Y:S01]  /*9910*/  LOP3.LUT R12, R12, 0xff, RZ, 0xc0, !PT ;  /* 0x000000ff0c0c7812 */ /* 0x000fe200078ec0ff */
[----:B------:R-:W4:Y:S01]  /*9920*/  MUFU.EX2 R43, R43 ;  /* 0x0000002b002b7308 */ /* 0x000f220000000800 */
[----:B------:R-:W-:Y:S01]  /*9930*/  LOP3.LUT R11, R11, 0xff, RZ, 0xc0, !PT ;  /* 0x000000ff0b0b7812 */ /* 0x000fe200078ec0ff */
[--C-:B------:R-:W-:Y:S01]  /*9940*/  FFMA.FTZ R143, R143, UR38, -R139.reuse ;  /* 0x000000268f8f7c23 */ /* 0x100fe2000801088b */
[----:B------:R-:W-:Y:S01]  /*9950*/  FSEL R9, R200, RZ, P5 ;  /* 0x000000ffc8097208 */ /* 0x000fe20002800000 */
[--C-:B------:R-:W-:Y:S01]  /*9960*/  FFMA.FTZ R141, R141, UR38, -R139.reuse ;  /* 0x000000268d8d7c23 */ /* 0x100fe2000801088b */
[--C-:B------:R-:W-:Y:S01]  /*9970*/  HSET2.LE.AND R7, R7, R52.reuse, PT ;  /* 0x0000003407077233 */ /* 0x100fe20003803000 */
[----:B------:R-:W-:Y:S01]  /*9980*/  FFMA.FTZ R138, R138, UR38, -R139 ;  /* 0x000000268a8a7c23 */ /* 0x000fe2000801088b */
[--C-:B------:R-:W-:Y:S01]  /*9990*/  HSET2.LE.AND R8, R8, R52.reuse, PT ;  /* 0x0000003408087233 */ /* 0x100fe20003803000 */
[----:B------:R-:W-:Y:S01]  /*99a0*/  FADD.FTZ R136, R136, -R9 ;  /* 0x8000000988887221 */ /* 0x000fe20000010000 */
[--C-:B------:R-:W-:Y:S01]  /*99b0*/  HSET2.LE.AND R4, R4, R52.reuse, PT ;  /* 0x0000003404047233 */ /* 0x100fe20003803000 */
[----:B------:R-:W-:Y:S01]  /*99c0*/  MUFU.EX2 R42, R42 ;  /* 0x0000002a002a7308 */ /* 0x000fe20000000800 */
[--C-:B------:R-:W-:Y:S01]  /*99d0*/  HSET2.LE.AND R6, R6, R52.reuse, PT ;  /* 0x0000003406067233 */ /* 0x100fe20003803000 */
[----:B------:R-:W-:Y:S01]  /*99e0*/  FMUL.FTZ R53, R136, UR38 ;  /* 0x0000002688357c20 */ /* 0x000fe20008410000 */
[--C-:B------:R-:W-:Y:S01]  /*99f0*/  HSET2.LE.AND R5, R5, R52.reuse, PT ;  /* 0x0000003405057233 */ /* 0x100fe20003803000 */
[----:B------:R-:W-:Y:S01]  /*9a00*/  FFMA.FTZ R136, R146, UR38, -R139 ;  /* 0x0000002692887c23 */ /* 0x000fe2000801088b */
[----:B------:R-:W-:Y:S01]  /*9a10*/  SHF.R.U32.HI R21, RZ, 0x18, R21 ;  /* 0x00000018ff157819 */ /* 0x000fe20000011615 */
[--C-:B------:R-:W-:Y:S01]  /*9a20*/  FFMA.FTZ R146, R145, UR38, -R65.reuse ;  /* 0x0000002691927c23 */ /* 0x100fe20008010841 */
[----:B--2---:R-:W-:Y:S01]  /*9a30*/  F2FP.F16.F32.PACK_AB R22, R39, R40 ;  /* 0x000000282716723e */ /* 0x004fe200000000ff */
[----:B------:R-:W2:Y:S01]  /*9a40*/  MUFU.EX2 R41, R41 ;  /* 0x0000002900297308 */ /* 0x000ea20000000800 */
[----:B-1----:R-:W-:Y:S01]  /*9a50*/  F2FP.F16.F32.PACK_AB R26, R33, R34 ;  /* 0x00000022211a723e */ /* 0x002fe200000000ff */
[--C-:B------:R-:W-:Y:S01]  /*9a60*/  FFMA.FTZ R145, R148, UR38, -R65.reuse ;  /* 0x0000002694917c23 */ /* 0x100fe20008010841 */
[----:B----4-:R-:W-:Y:S01]  /*9a70*/  F2FP.F16.F32.PACK_AB R27, R43, R30 ;  /* 0x0000001e2b1b723e */ /* 0x010fe200000000ff */
[--C-:B------:R-:W-:Y:S01]  /*9a80*/  FFMA.FTZ R148, R147, UR38, -R65.reuse ;  /* 0x0000002693947c23 */ /* 0x100fe20008010841 */
[----:B------:R-:W-:Y:S01]  /*9a90*/  F2FP.F16.F32.PACK_AB R24, R35, R36 ;  /* 0x000000242318723e */ /* 0x000fe200000000ff */
[----:B------:R-:W-:Y:S01]  /*9aa0*/  FFMA.FTZ R147, R152, UR38, -R65 ;  /* 0x0000002698937c23 */ /* 0x000fe20008010841 */
[----:B------:R-:W-:Y:S01]  /*9ab0*/  F2FP.F16.F32.PACK_AB R25, R31, R32 ;  /* 0x000000201f19723e */ /* 0x000fe200000000ff */
[----:B------:R-:W-:Y:S01]  /*9ac0*/  MUFU.EX2 R37, R37 ;  /* 0x0000002500257308 */ /* 0x000fe20000000800 */
[----:B------:R-:W-:Y:S01]  /*9ad0*/  PRMT R23, R12, 0x5410, R23 ;  /* 0x000054100c177816 */ /* 0x000fe20000000017 */
[----:B------:R-:W-:Y:S01]  /*9ae0*/  FFMA.FTZ R152, R151, UR38, -R57 ;  /* 0x0000002697987c23 */ /* 0x000fe20008010839 */
[----:B------:R-:W-:Y:S01]  /*9af0*/  PRMT R21, R11, 0x5410, R21 ;  /* 0x000054100b157816 */ /* 0x000fe20000000015 */
[----:B------:R-:W1:Y:S01]  /*9b00*/  LDSM.16.MT88.4 R12, [R190+0x6000] ;  /* 0x00600000be0c783b */ /* 0x000e620000004200 */
[----:B------:R-:W-:Y:S01]  /*9b10*/  LOP3.LUT R22, R7, R22, RZ, 0xc0, !PT ;  /* 0x0000001607167212 */ /* 0x000fe200078ec0ff */
[--C-:B------:R-:W-:Y:S01]  /*9b20*/  FFMA.FTZ R151, R150, UR38, -R57.reuse ;  /* 0x0000002696977c23 */ /* 0x100fe20008010839 */
[----:B------:R-:W-:Y:S01]  /*9b30*/  LOP3.LUT R26, R8, R26, RZ, 0xc0, !PT ;  /* 0x0000001a081a7212 */ /* 0x000fe200078ec0ff */
[----:B------:R-:W4:Y:S01]  /*9b40*/  MUFU.EX2 R49, R49 ;  /* 0x0000003100317308 */ /* 0x000f220000000800 */
[----:B------:R-:W-:Y:S01]  /*9b50*/  LOP3.LUT R27, R4, R27, RZ, 0xc0, !PT ;  /* 0x0000001b041b7212 */ /* 0x000fe200078ec0ff */
[----:B------:R-:W5:Y:S01]  /*9b60*/  LDSM.16.MT88.4 R8, [R189+0x6000] ;  /* 0x00600000bd08783b */ /* 0x000f620000004200 */
[----:B------:R-:W-:Y:S01]  /*9b70*/  LOP3.LUT R24, R6, R24, RZ, 0xc0, !PT ;  /* 0x0000001806187212 */ /* 0x000fe200078ec0ff */
[----:B------:R-:W-:Y:S01]  /*9b80*/  FFMA.FTZ R150, R155, UR38, -R57 ;  /* 0x000000269b967c23 */ /* 0x000fe20008010839 */
[----:B------:R-:W-:Y:S01]  /*9b90*/  LOP3.LUT R25, R5, R25, RZ, 0xc0, !PT ;  /* 0x0000001905197212 */ /* 0x000fe200078ec0ff */
[--C-:B------:R-:W-:Y:S01]  /*9ba0*/  FFMA.FTZ R61, R61, UR38, -R65.reuse ;  /* 0x000000263d3d7c23 */ /* 0x100fe20008010841 */
[----:B------:R-:W5:Y:S01]  /*9bb0*/  LDSM.16.MT88.4 R4, [R188+0x6000] ;  /* 0x00600000bc04783b */ /* 0x000f620000004200 */
[----:B------:R-:W-:Y:S01]  /*9bc0*/  FSEL R44, R2, RZ, P3 ;  /* 0x000000ff022c7208 */ /* 0x000fe20001800000 */
[----:B------:R-:W-:Y:S01]  /*9bd0*/  MUFU.EX2 R48, R48 ;  /* 0x0000003000307308 */ /* 0x000fe20000000800 */
[----:B------:R-:W-:Y:S01]  /*9be0*/  FSEL R51, R0, RZ, P2 ;  /* 0x000000ff00337208 */ /* 0x000fe20001000000 */
[----:B------:R-:W-:Y:S01]  /*9bf0*/  FFMA.FTZ R64, R64, UR38, -R65 ;  /* 0x0000002640407c23 */ /* 0x000fe20008010841 */
[--C-:B------:R-:W-:Y:S01]  /*9c00*/  HSET2.LE.AND R20, R20, R52.reuse, PT ;  /* 0x0000003414147233 */ /* 0x100fe20003803000 */
[----:B------:R-:W-:Y:S01]  /*9c10*/  FADD.FTZ R44, R134, -R44 ;  /* 0x8000002c862c7221 */ /* 0x000fe20000010000 */
[----:B------:R-:W-:Y:S01]  /*9c20*/  LOP3.LUT R177, R203, UR34, R240, 0x96, !PT ;  /* 0x00000022cbb17c12 */ /* 0x000fe2000f8e96f0 */
[----:B------:R-:W-:Y:S01]  /*9c30*/  FADD.FTZ R51, R133, -R51 ;  /* 0x8000003385337221 */ /* 0x000fe20000010000 */
[----:B--2---:R-:W-:Y:S01]  /*9c40*/  F2FP.F16.F32.PACK_AB R133, R41, R42 ;  /* 0x0000002a2985723e */ /* 0x004fe200000000ff */
[----:B------:R-:W-:Y:S01]  /*9c50*/  FMUL.FTZ R44, R44, UR38 ;  /* 0x000000262c2c7c20 */ /* 0x000fe20008410000 */
[----:B------:R-:W2:Y:S01]  /*9c60*/  MUFU.EX2 R47, R47 ;  /* 0x0000002f002f7308 */ /* 0x000ea20000000800 */
[----:B------:R-:W-:Y:S01]  /*9c70*/  FMUL.FTZ R51, R51, UR38 ;  /* 0x0000002633337c20 */ /* 0x000fe20008410000 */
[----:B------:R-:W-:Y:S01]  /*9c80*/  LOP3.LUT R204, R207, UR22, R204, 0x96, !PT ;  /* 0x00000016cfcc7c12 */ /* 0x000fe2000f8e96cc */
[--C-:B------:R-:W-:Y:S01]  /*9c90*/  FFMA.FTZ R60, R60, UR38, -R65.reuse ;  /* 0x000000263c3c7c23 */ /* 0x100fe20008010841 */
[--C-:B------:R-:W-:Y:S01]  /*9ca0*/  HSET2.LE.AND R23, R23, R52.reuse, PT ;  /* 0x0000003417177233 */ /* 0x100fe20003803000 */
[----:B------:R-:W-:Y:S01]  /*9cb0*/  FFMA.FTZ R63, R63, UR38, -R65 ;  /* 0x000000263f3f7c23 */ /* 0x000fe20008010841 */
[----:B------:R-:W-:Y:S01]  /*9cc0*/  HSET2.LE.AND R21, R21, R52, PT ;  /* 0x0000003415157233 */ /* 0x000fe20003803000 */
[----:B------:R-:W-:Y:S01]  /*9cd0*/  IMAD.WIDE.U32 R204, R204, -0x2daee0ad, RZ ;  /* 0xd2511f53cccc7825 */ /* 0x000fe200078e00ff */
[----:B------:R-:W3:Y:S01]  /*9ce0*/  MUFU.EX2 R44, R44 ;  /* 0x0000002c002c7308 */ /* 0x000ee20000000800 */
[----:B----4-:R-:W-:-:S02]  /*9cf0*/  F2FP.F16.F32.PACK_AB R135, R49, R37 ;  /* 0x000000253187723e */ /* 0x010fc400000000ff */
[--C-:B------:R-:W-:Y:S01]  /*9d00*/  FFMA.FTZ R55, R55, UR38, -R57.reuse ;  /* 0x0000002637377c23 */ /* 0x100fe20008010839 */
[----:B------:R-:W-:Y:S01]  /*9d10*/  LOP3.LUT R20, R20, R133, RZ, 0xc0, !PT ;  /* 0x0000008514147212 */ /* 0x000fe200078ec0ff */
[----:B------:R-:W-:Y:S01]  /*9d20*/  FFMA.FTZ R133, R176, UR38, -R57 ;  /* 0x00000026b0857c23 */ /* 0x000fe20008010839 */
[----:B------:R-:W-:Y:S01]  /*9d30*/  IMAD.WIDE.U32 R176, R177, -0x2daee0ad, RZ ;  /* 0xd2511f53b1b07825 */ /* 0x000fe200078e00ff */
[----:B------:R-:W-:-:S03]  /*9d40*/  LOP3.LUT R21, R21, R135, RZ, 0xc0, !PT ;  /* 0x0000008715157212 */ /* 0x000fc600078ec0ff */
[----:B------:R-:W-:Y:S01]  /*9d50*/  FFMA.FTZ R135, R174, UR38, -R139 ;  /* 0x00000026ae877c23 */ /* 0x000fe2000801088b */
[----:B------:R-:W4:Y:S01]  /*9d60*/  MUFU.EX2 R51, R51 ;  /* 0x0000003300337308 */ /* 0x000f220000000800 */
[----:B--2---:R-:W-:Y:S01]  /*9d70*/  F2FP.F16.F32.PACK_AB R134, R47, R48 ;  /* 0x000000302f86723e */ /* 0x004fe200000000ff */
[--C-:B------:R-:W-:Y:S01]  /*9d80*/  FFMA.FTZ R56, R56, UR38, -R57.reuse ;  /* 0x0000002638387c23 */ /* 0x100fe20008010839 */
[----:B------:R-:W-:Y:S01]  /*9d90*/  LOP3.LUT R156, R205, UR20, R156, 0x96, !PT ;  /* 0x00000014cd9c7c12 */ /* 0x000fe2000f8e969c */
[----:B------:R-:W-:Y:S01]  /*9da0*/  FFMA.FTZ R160, R160, UR38, -R57 ;  /* 0x00000026a0a07c23 */ /* 0x000fe20008010839 */
[----:B------:R-:W-:Y:S01]  /*9db0*/  LOP3.LUT R23, R23, R134, RZ, 0xc0, !PT ;  /* 0x0000008617177212 */ /* 0x000fe200078ec0ff */
[----:B------:R-:W-:Y:S01]  /*9dc0*/  FFMA.FTZ R134, R175, UR38, -R139 ;  /* 0x00000026af867c23 */ /* 0x000fe2000801088b */
[----:B------:R-:W-:Y:S01]  /*9dd0*/  LOP3.LUT R178, R173, UR34, R240, 0x96, !PT ;  /* 0x00000022adb27c12 */ /* 0x000fe2000f8e96f0 */
[----:B------:R-:W2:Y:S01]  /*9de0*/  MUFU.EX2 R53, R53 ;  /* 0x0000003500357308 */ /* 0x000ea20000000800 */
        /* <DEDUP_REMOVED lines=33> */
[C---:B------:R-:W-:Y:S01]  /*a000*/  HMMA.16816.F32 R124, R24.reuse, R16, R124 ;  /* 0x00000010187c723c */ /* 0x040fe2000000187c */
[-C--:B--2---:R-:W-:Y:S01]  /*a010*/  FMUL.FTZ R80, R80, R53.reuse ;  /* 0x0000003550507220 */ /* 0x084fe20000410000 */
[-C--:B------:R-:W-:Y:S01]  /*a020*/  FMUL.FTZ R81, R81, R53.reuse ;  /* 0x0000003551517220 */ /* 0x080fe20000410000 */
[-C--:B---3--:R-:W-:Y:S01]  /*a030*/  FMUL.FTZ R82, R82, R54.reuse ;  /* 0x0000003652527220 */ /* 0x088fe20000410000 */
[-C--:B------:R-:W-:Y:S01]  /*a040*/  FMUL.FTZ R83, R83, R54.reuse ;  /* 0x0000003653537220 */ /* 0x080fe20000410000 */
[-C--:B------:R-:W-:Y:S01]  /*a050*/  FMUL.FTZ R68, R68, R53.reuse ;  /* 0x0000003544447220 */ /* 0x080fe20000410000 */
[C---:B------:R-:W-:Y:S01]  /*a060*/  HMMA.16816.F32 R120, R24.reuse, R18, R120 ;  /* 0x000000121878723c */ /* 0x040fe20000001878 */
[-C--:B------:R-:W-:Y:S01]  /*a070*/  FMUL.FTZ R69, R69, R53.reuse ;  /* 0x0000003545457220 */ /* 0x080fe20000410000 */
[-C--:B------:R-:W-:Y:S01]  /*a080*/  FMUL.FTZ R70, R70, R54.reuse ;  /* 0x0000003646467220 */ /* 0x080fe20000410000 */
[-C--:B------:R-:W-:Y:S01]  /*a090*/  FMUL.FTZ R71, R71, R54.reuse ;  /* 0x0000003647477220 */ /* 0x080fe20000410000 */
[----:B------:R-:W-:Y:S01]  /*a0a0*/  MUFU.EX2 R132, R132 ;  /* 0x0000008400847308 */ /* 0x000fe20000000800 */
[-C--:B------:R-:W-:Y:S01]  /*a0b0*/  FMUL.FTZ R100, R100, R53.reuse ;  /* 0x0000003564647220 */ /* 0x080fe20000410000 */
[C---:B-1----:R-:W-:Y:S01]  /*a0c0*/  HMMA.16816.F32 R72, R24.reuse, R12, R72 ;  /* 0x0000000c1848723c */ /* 0x042fe20000001848 */
[-C--:B------:R-:W-:Y:S01]  /*a0d0*/  FMUL.FTZ R101, R101, R53.reuse ;  /* 0x0000003565657220 */ /* 0x080fe20000410000 */
[-C--:B------:R-:W-:Y:S01]  /*a0e0*/  FMUL.FTZ R102, R102, R54.reuse ;  /* 0x0000003666667220 */ /* 0x080fe20000410000 */
[-C--:B------:R-:W-:Y:S01]  /*a0f0*/  FMUL.FTZ R103, R103, R54.reuse ;  /* 0x0000003667677220 */ /* 0x080fe20000410000 */
[-C--:B------:R-:W-:Y:S01]  /*a100*/  FMUL.FTZ R128, R128, R53.reuse ;  /* 0x0000003580807220 */ /* 0x080fe20000410000 */
[----:B------:R-:W-:Y:S01]  /*a110*/  FMUL.FTZ R129, R129, R53 ;  /* 0x0000003581817220 */ /* 0x000fe20000410000 */
[----:B------:R-:W-:Y:S01]  /*a120*/  HMMA.16816.F32 R112, R24, R14, R112 ;  /* 0x0000000e1870723c */ /* 0x000fe20000001870 */
[----:B------:R-:W1:Y:S01]  /*a130*/  MUFU.EX2 R134, R134 ;  /* 0x0000008600867308 */ /* 0x000e620000000800 */
[-C--:B------:R-:W-:Y:S01]  /*a140*/  FMUL.FTZ R130, R130, R54.reuse ;  /* 0x0000003682827220 */ /* 0x080fe20000410000 */
[----:B------:R-:W-:Y:S01]  /*a150*/  FMUL.FTZ R131, R131, R54 ;  /* 0x0000003683837220 */ /* 0x000fe20000410000 */
[----:B------:R-:W-:-:S04]  /*a160*/  IMAD.WIDE.U32 R178, R178, -0x2daee0ad, RZ ;  /* 0xd2511f53b2b27825 */ /* 0x000fc800078e00ff */
[-C--:B------:R-:W-:Y:S01]  /*a170*/  FMUL.FTZ R116, R116, R53.reuse ;  /* 0x0000003574747220 */ /* 0x080fe20000410000 */
[C---:B-----5:R-:W-:Y:S01]  /*a180*/  HMMA.16816.F32 R108, R24.reuse, R8, R108 ;  /* 0x00000008186c723c */ /* 0x060fe2000000186c */
[-C--:B------:R-:W-:Y:S01]  /*a190*/  FMUL.FTZ R117, R117, R53.reuse ;  /* 0x0000003575757220 */ /* 0x080fe20000410000 */
[-C--:B------:R-:W-:Y:S01]  /*a1a0*/  FMUL.FTZ R118, R118, R54.reuse ;  /* 0x0000003676767220 */ /* 0x080fe20000410000 */
[----:B------:R-:W-:Y:S01]  /*a1b0*/  MUFU.EX2 R148, R148 ;  /* 0x0000009400947308 */ /* 0x000fe20000000800 */
[-C--:B------:R-:W-:Y:S01]  /*a1c0*/  FMUL.FTZ R119, R119, R54.reuse ;  /* 0x0000003677777220 */ /* 0x080fe20000410000 */
[-C--:B------:R-:W-:Y:S01]  /*a1d0*/  FMUL.FTZ R76, R76, R53.reuse ;  /* 0x000000354c4c7220 */ /* 0x080fe20000410000 */
[C---:B------:R-:W-:Y:S01]  /*a1e0*/  HMMA.16816.F32 R104, R24.reuse, R10, R104 ;  /* 0x0000000a1868723c */ /* 0x040fe20000001868 */
[-C--:B------:R-:W-:Y:S01]  /*a1f0*/  FMUL.FTZ R77, R77, R53.reuse ;  /* 0x000000354d4d7220 */ /* 0x080fe20000410000 */
[-C--:B------:R-:W-:Y:S01]  /*a200*/  FMUL.FTZ R78, R78, R54.reuse ;  /* 0x000000364e4e7220 */ /* 0x080fe20000410000 */
[-C--:B------:R-:W-:Y:S01]  /*a210*/  FMUL.FTZ R79, R79, R54.reuse ;  /* 0x000000364f4f7220 */ /* 0x080fe20000410000 */
[-C--:B------:R-:W-:Y:S01]  /*a220*/  FMUL.FTZ R84, R84, R53.reuse ;  /* 0x0000003554547220 */ /* 0x080fe20000410000 */
[----:B------:R-:W2:Y:S01]  /*a230*/  MUFU.EX2 R147, R147 ;  /* 0x0000009300937308 */ /* 0x000ea20000000800 */
[C---:B------:R-:W-:Y:S01]  /*a240*/  HMMA.16816.F32 R88, R24.reuse, R4, R88 ;  /* 0x000000041858723c */ /* 0x040fe20000001858 */
[-C--:B------:R-:W-:Y:S01]  /*a250*/  FMUL.FTZ R85, R85, R53.reuse ;  /* 0x0000003555557220 */ /* 0x080fe20000410000 */
[-C--:B------:R-:W-:Y:S01]  /*a260*/  FMUL.FTZ R86, R86, R54.reuse ;  /* 0x0000003656567220 */ /* 0x080fe20000410000 */
[-C--:B------:R-:W-:Y:S01]  /*a270*/  FMUL.FTZ R87, R87, R54.reuse ;  /* 0x0000003657577220 */ /* 0x080fe20000410000 */
[-C--:B------:R-:W-:Y:S01]  /*a280*/  FMUL.FTZ R96, R96, R53.reuse ;  /* 0x0000003560607220 */ /* 0x080fe20000410000 */
[-C--:B------:R-:W-:Y:S01]  /*a290*/  FMUL.FTZ R97, R97, R53.reuse ;  /* 0x0000003561617220 */ /* 0x080fe20000410000 */
[----:B------:R-:W-:Y:S01]  /*a2a0*/  HMMA.16816.F32 R92, R24, R6, R92 ;  /* 0x00000006185c723c */ /* 0x000fe2000000185c */
[----:B------:R-:W-:Y:S01]  /*a2b0*/  MUFU.EX2 R135, R135 ;  /* 0x0000008700877308 */ /* 0x000fe20000000800 */
[-C--:B------:R-:W-:Y:S01]  /*a2c0*/  FMUL.FTZ R98, R98, R54.reuse ;  /* 0x0000003662627220 */ /* 0x080fe20000410000 */
[----:B------:R-:W-:Y:S01]  /*a2d0*/  FMUL.FTZ R99, R99, R54 ;  /* 0x0000003663637220 */ /* 0x000fe20000410000 */
[----:B------:R-:W-:Y:S01]  /*a2e0*/  LOP3.LUT R180, R181, UR22, R182, 0x96, !PT ;  /* 0x00000016b5b47c12 */ /* 0x000fe2000f8e96b6 */
[----:B------:R-:W-:Y:S01]  /*a2f0*/  FFMA.FTZ R42, R223, R53, R42 ;  /* 0x00000035df2a7223 */ /* 0x000fe2000001002a */
[----:B------:R-:W-:Y:S01]  /*a300*/  HMMA.16816.F32 R80, R20, R8, R80 ;  /* 0x000000081450723c */ /* 0x000fe20000001850 */
[----:B------:R-:W-:-:S04]  /*a310*/  IMAD.WIDE.U32 R24, R157, -0x2daee0ad, RZ ;  /* 0xd2511f539d187825 */ /* 0x000fc800078e00ff */
[----:B------:R-:W-:Y:S01]  /*a320*/  FFMA.FTZ R37, R222, R54, R37 ;  /* 0x00000036de257223 */ /* 0x000fe20000010025 */
[----:B------:R-:W3:Y:S01]  /*a330*/  MUFU.EX2 R136, R136 ;  /* 0x0000008800887308 */ /* 0x000ee20000000800 */
[----:B------:R-:W-:Y:S01]  /*a340*/  FFMA.FTZ R36, R221, R44, R36 ;  /* 0x0000002cdd247223 */ /* 0x000fe20000010024 */
[----:B------:R-:W-:Y:S01]  /*a350*/  IMAD.WIDE.U32 R26, R163, -0x2daee0ad, RZ ;  /* 0xd2511f53a31a7825 */ /* 0x000fe200078e00ff */
[----:B------:R-:W-:Y:S01]  /*a360*/  LOP3.LUT R175, R177, UR27, R24, 0x96, !PT ;  /* 0x0000001bb1af7c12 */ /* 0x000fe2000f8e9618 */
[C---:B------:R-:W-:Y:S01]  /*a370*/  HMMA.16816.F32 R68, R20.reuse, R12, R68 ;  /* 0x0000000c1444723c */ /* 0x040fe20000001844 */
[--C-:B------:R-:W-:Y:S01]  /*a380*/  SHF.R.U32.HI R24, RZ, 0x10, R204.reuse ;  /* 0x00000010ff187819 */ /* 0x100fe200000116cc */
[----:B------:R-:W-:Y:S01]  /*a390*/  IMAD.WIDE.U32 R180, R180, -0x2daee0ad, RZ ;  /* 0xd2511f53b4b47825 */ /* 0x000fe200078e00ff */
[----:B------:R-:W-:Y:S01]  /*a3a0*/  SHF.R.U32.HI R9, RZ, 0x18, R204 ;  /* 0x00000018ff097819 */ /* 0x000fe200000116cc */
[----:B------:R-:W-:Y:S01]  /*a3b0*/  MUFU.EX2 R146, R146 ;  /* 0x0000009200927308 */ /* 0x000fe20000000800 */
[----:B------:R-:W-:Y:S01]  /*a3c0*/  LOP3.LUT R24, R24, 0xff, RZ, 0xc0, !PT ;  /* 0x000000ff18187812 */ /* 0x000fe200078ec0ff */
[----:B------:R-:W-:Y:S01]  /*a3d0*/  HMMA.16816.F32 R100, R20, R4, R100 ;  /* 0x000000041464723c */ /* 0x000fe20000001864 */
[----:B------:R-:W-:Y:S01]  /*a3e0*/  LOP3.LUT R159, R27, UR31, R238, 0x96, !PT ;  /* 0x0000001f1b9f7c12 */ /* 0x000fe2000f8e96ee */
[----:B------:R-:W-:Y:S01]  /*a3f0*/  IMAD.WIDE.U32 R174, R175, -0x326172a9, RZ ;  /* 0xcd9e8d57afae7825 */ /* 0x000fe200078e00ff */
[----:B------:R-:W-:-:S03]  /*a400*/  PRMT R24, R24, 0x5410, R9 ;  /* 0x0000541018187816 */ /* 0x000fc60000000009 */
[----:B------:R-:W-:Y:S01]  /*a410*/  FFMA.FTZ R32, R220, R51, R32 ;  /* 0x00000033dc207223 */ /* 0x000fe20000010020 */
[----:B------:R-:W-:Y:S01]  /*a420*/  LOP3.LUT R9, R156, 0xffff, RZ, 0xc0, !PT ;  /* 0x0000ffff9c097812 */ /* 0x000fe200078ec0ff */
[----:B------:R-:W4:Y:S01]  /*a430*/  MUFU.EX2 R145, R145 ;  /* 0x0000009100917308 */ /* 0x000f220000000800 */
[----:B------:R-:W-:Y:S01]  /*a440*/  SHF.R.U32.HI R27, RZ, 0x10, R156 ;  /* 0x00000010ff1b7819 */ /* 0x000fe2000001169c */
[C---:B------:R-:W-:Y:S01]  /*a450*/  HMMA.16816.F32 R128, R20.reuse, R16, R128 ;  /* 0x000000101480723c */ /* 0x040fe20000001880 */
[----:B------:R-:W-:Y:S01]  /*a460*/  LOP3.LUT R12, R204, 0xffff, RZ, 0xc0, !PT ;  /* 0x0000ffffcc0c7812 */ /* 0x000fe200078ec0ff */
[----:B------:R-:W-:Y:S01]  /*a470*/  FADD.FTZ R42, R41, R42 ;  /* 0x0000002a292a7221 */ /* 0x000fe20000010000 */
[----:B------:R-:W-:Y:S01]  /*a480*/  LOP3.LUT R232, R25, UR31, R232, 0x96, !PT ;  /* 0x0000001f19e87c12 */ /* 0x000fe2000f8e96e8 */
[----:B------:R-:W-:Y:S01]  /*a490*/  FADD.FTZ R37, R49, R37 ;  /* 0x0000002531257221 */ /* 0x000fe20000010000 */
[----:B------:R-:W-:Y:S01]  /*a4a0*/  LOP3.LUT R25, R156, 0xff, RZ, 0xc0, !PT ;  /* 0x000000ff9c197812 */ /* 0x000fe200078ec0ff */
[C---:B------:R-:W-:Y:S01]  /*a4b0*/  HMMA.16816.F32 R116, R20.reuse, R18, R116 ;  /* 0x000000121474723c */ /* 0x040fe20000001874 */
[----:B------:R-:W-:Y:S01]  /*a4c0*/  SHF.R.U32.HI R9, RZ, 0x8, R9 ;  /* 0x00000008ff097819 */ /* 0x000fe20000011609 */
[----:B------:R-:W-:Y:S01]  /*a4d0*/  IMAD.WIDE.U32 R16, R232, -0x326172a9, RZ ;  /* 0xcd9e8d57e8107825 */ /* 0x000fe200078e00ff */
[----:B------:R-:W-:Y:S01]  /*a4e0*/  SHF.R.U32.HI R156, RZ, 0x18, R156 ;  /* 0x00000018ff9c7819 */ /* 0x000fe2000001169c */
[----:B------:R-:W-:Y:S01]  /*a4f0*/  MUFU.EX2 R66, R66 ;  /* 0x0000004200427308 */ /* 0x000fe20000000800 */
[----:B------:R-:W-:Y:S01]  /*a500*/  LOP3.LUT R27, R27, 0xff, RZ, 0xc0, !PT ;  /* 0x000000ff1b1b7812 */ /* 0x000fe200078ec0ff */
[C---:B------:R-:W-:Y:S01]  /*a510*/  HMMA.16816.F32 R76, R20.reuse, R14, R76 ;  /* 0x0000000e144c723c */ /* 0x040fe2000000184c */
[----:B------:R-:W-:Y:S01]  /*a520*/  LOP3.LUT R8, R204, 0xff, RZ, 0xc0, !PT ;  /* 0x000000ffcc087812 */ /* 0x000fe200078ec0ff */
[----:B------:R-:W-:Y:S01]  /*a530*/  FADD.FTZ R36, R35, R36 ;  /* 0x0000002423247221 */ /* 0x000fe20000010000 */
[----:B------:R-:W-:Y:S01]  /*a540*/  SHF.R.U32.HI R12, RZ, 0x8, R12 ;  /* 0x00000008ff0c7819 */ /* 0x000fe2000001160c */
[----:B------:R-:W-:Y:S01]  /*a550*/  FADD.FTZ R32, R31, R32 ;  /* 0x000000201f207221 */ /* 0x000fe20000010000 */
[----:B------:R-:W-:Y:S01]  /*a560*/  PRMT R25, R25, 0x5410, R9 ;  /* 0x0000541019197816 */ /* 0x000fe20000000009 */
[C---:B------:R-:W-:Y:S01]  /*a570*/  HMMA.16816.F32 R84, R20.reuse, R10, R84 ;  /* 0x0000000a1454723c */ /* 0x040fe20000001854 */
[----:B------:R-:W-:Y:S01]  /*a580*/  PRMT R27, R27, 0x5410, R156 ;  /* 0x000054101b1b7816 */ /* 0x000fe2000000009c */
[----:B------:R-:W-:Y:S01]  /*a590*/  FFMA.FTZ R156, R168, UR38, -R50 ;  /* 0x00000026a89c7c23 */ /* 0x000fe20008010832 */
[----:B------:R-:W-:Y:S01]  /*a5a0*/  PRMT R8, R8, 0x5410, R12 ;  /* 0x0000541008087816 */ /* 0x000fe2000000000c */
[----:B------:R-:W-:Y:S01]  /*a5b0*/  MUFU.EX2 R133, R133 ;  /* 0x0000008500857308 */ /* 0x000fe20000000800 */
[--C-:B------:R-:W-:Y:S01]  /*a5c0*/  HSET2.LE.AND R4, R25, R52.reuse, PT ;  /* 0x0000003419047233 */ /* 0x100fe20003803000 */
[----:B------:R-:W-:Y:S01]  /*a5d0*/  HMMA.16816.F32 R96, R20, R6, R96 ;  /* 0x000000061460723c */ /* 0x000fe20000001860 */
[--C-:B------:R-:W-:Y:S01]  /*a5e0*/  HSET2.LE.AND R24, R24, R52.reuse, PT ;  /* 0x0000003418187233 */ /* 0x100fe20003803000 */
[----:B------:R-:W5:Y:S01]  /*a5f0*/  LDSM.16.MT88.4 R12, [R190+0x6800] ;  /* 0x00680000be0c783b */ /* 0x000f620000004200 */
[--C-:B------:R-:W-:Y:S01]  /*a600*/  HSET2.LE.AND R25, R27, R52.reuse, PT ;  /* 0x000000341b197233 */ /* 0x100fe20003803000 */
[----:B------:R-:W-:Y:S01]  /*a610*/  FADD.FTZ R42, R40, R42 ;  /* 0x0000002a282a7221 */ /* 0x000fe20000010000 */
[----:B------:R-:W-:Y:S01]  /*a620*/  LOP3.LUT R163, R179, UR27, R26, 0x96, !PT ;  /* 0x0000001bb3a37c12 */ /* 0x000fe2000f8e961a */
[----:B------:R-:W-:Y:S01]  /*a630*/  MUFU.EX2 R156, R156 ;  /* 0x0000009c009c7308 */ /* 0x000fe20000000800 */
[--C-:B------:R-:W-:Y:S01]  /*a640*/  HSET2.LE.AND R8, R8, R52.reuse, PT ;  /* 0x0000003408087233 */ /* 0x100fe20003803000 */
[----:B------:R-:W-:Y:S01]  /*a650*/  FADD.FTZ R37, R48, R37 ;  /* 0x0000002530257221 */ /* 0x000fe20000010000 */
[----:B-1----:R-:W-:Y:S01]  /*a660*/  F2FP.F16.F32.PACK_AB R5, R134, R132 ;  /* 0x000000848605723e */ /* 0x002fe200000000ff */
[----:B------:R-:W-:Y:S01]  /*a670*/  FADD.FTZ R36, R34, R36 ;  /* 0x0000002422247221 */ /* 0x000fe20000010000 */
[----:B--2---:R-:W-:Y:S01]  /*a680*/  F2FP.F16.F32.PACK_AB R27, R147, R148 ;  /* 0x00000094931b723e */ /* 0x004fe200000000ff */
[----:B------:R-:W-:Y:S01]  /*a690*/  FADD.FTZ R32, R30, R32 ;  /* 0x000000201e207221 */ /* 0x000fe20000010000 */
[----:B---3--:R-:W-:Y:S01]  /*a6a0*/  F2FP.F16.F32.PACK_AB R26, R136, R135 ;  /* 0x00000087881a723e */ /* 0x008fe200000000ff */
[----:B------:R-:W1:Y:S01]  /*a6b0*/  MUFU.EX2 R38, R38 ;  /* 0x0000002600267308 */ /* 0x000e620000000800 */
[----:B------:R-:W-:Y:S01]  /*a6c0*/  LOP3.LUT R27, R24, R27, RZ, 0xc0, !PT ;  /* 0x0000001b181b7212 */ /* 0x000fe200078ec0ff */
[----:B------:R-:W-:Y:S01]  /*a6d0*/  FADD.FTZ R42, R39, R42 ;  /* 0x0000002a272a7221 */ /* 0x000fe20000010000 */
[----:B------:R-:W-:Y:S01]  /*a6e0*/  LOP3.LUT R167, R17, UR30, R202, 0x96, !PT ;  /* 0x0000001e11a77c12 */ /* 0x000fe2000f8e96ca */
[----:B------:R-:W-:Y:S01]  /*a6f0*/  FADD.FTZ R37, R47, R37 ;  /* 0x000000252f257221 */ /* 0x000fe20000010000 */
[----:B------:R-:W-:Y:S01]  /*a700*/  LOP3.LUT R173, R175, UR26, R16, 0x96, !PT ;  /* 0x0000001aafad7c12 */ /* 0x000fe2000f8e9610 */
[----:B------:R-:W-:Y:S01]  /*a710*/  FADD.FTZ R36, R33, R36 ;  /* 0x0000002421247221 */ /* 0x000fe20000010000 */
[----:B------:R-:W-:Y:S01]  /*a720*/  LOP3.LUT R26, R8, R26, RZ, 0xc0, !PT ;  /* 0x0000001a081a7212 */ /* 0x000fe200078ec0ff */
[----:B------:R-:W2:Y:S01]  /*a730*/  LDSM.16.MT88.4 R16, [R192+0x6800] ;  /* 0x00680000c010783b */ /* 0x000ea20000004200 */
[----:B------:R-:W-:Y:S01]  /*a740*/  LOP3.LUT R24, R4, R5, RZ, 0xc0, !PT ;  /* 0x0000000504187212 */ /* 0x000fe200078ec0ff */
[----:B------:R-:W3:Y:S01]  /*a750*/  MUFU.EX2 R58, R58 ;  /* 0x0000003a003a7308 */ /* 0x000ee20000000800 */
[----:B----4-:R-:W-:Y:S01]  /*a760*/  F2FP.F16.F32.PACK_AB R155, R145, R146 ;  /* 0x00000092919b723e */ /* 0x010fe200000000ff */
[----:B------:R-:W4:Y:S01]  /*a770*/  LDSM.16.MT88.4 R8, [R189+0x6800] ;  /* 0x00680000bd08783b */ /* 0x000f220000004200 */
[----:B------:R-:W-:Y:S01]  /*a780*/  LOP3.LUT R22, R180, 0xffff, RZ, 0xc0, !PT ;  /* 0x0000ffffb4167812 */ /* 0x000fe200078ec0ff */
[----:B------:R-:W-:Y:S01]  /*a790*/  FADD.FTZ R32, R43, R32 ;  /* 0x000000202b207221 */ /* 0x000fe20000010000 */
[----:B------:R-:W-:Y:S01]  /*a7a0*/  LOP3.LUT R25, R25, R155, RZ, 0xc0, !PT ;  /* 0x0000009b19197212 */ /* 0x000fe200078ec0ff */
[----:B------:R-:W4:Y:S01]  /*a7b0*/  LDSM.16.MT88.4 R4, [R188+0x6800] ;  /* 0x00680000bc04783b */ /* 0x000f220000004200 */
[----:B------:R-:W-:Y:S01]  /*a7c0*/  FFMA.FTZ R155, R170, UR38, -R50 ;  /* 0x00000026aa9b7c23 */ /* 0x000fe20008010832 */
[----:B------:R-:W-:Y:S01]  /*a7d0*/  LOP3.LUT R158, R181, UR20, R158, 0x96, !PT ;  /* 0x00000014b59e7c12 */ /* 0x000fe2000f8e969e */
[----:B------:R-:W3:Y:S01]  /*a7e0*/  MUFU.EX2 R140, R140 ;  /* 0x0000008c008c7308 */ /* 0x000ee20000000800 */
[----:B------:R-:W-:Y:S01]  /*a7f0*/  LOP3.LUT R21, R180, 0xff, RZ, 0xc0, !PT ;  /* 0x000000ffb4157812 */ /* 0x000fe200078ec0ff */
[----:B-1----:R-:W-:Y:S01]  /*a800*/  FADD.FTZ R42, R38, R42 ;  /* 0x0000002a262a7221 */ /* 0x002fe20000010000 */
[----:B------:R-:W-:Y:S01]  /*a810*/  SHF.R.U32.HI R22, RZ, 0x8, R22 ;  /* 0x00000008ff167819 */ /* 0x000fe20000011616 */
[----:B------:R-:W-:Y:S01]  /*a820*/  FADD.FTZ R36, R132, R36 ;  /* 0x0000002484247221 */ /* 0x000fe20000010000 */
[----:B------:R-:W-:Y:S01]  /*a830*/  SHF.R.U32.HI R20, RZ, 0x10, R180 ;  /* 0x00000010ff147819 */ /* 0x000fe200000116b4 */
[----:B------:R-:W-:Y:S01]  /*a840*/  FADD.FTZ R32, R146, R32 ;  /* 0x0000002092207221 */ /* 0x000fe20000010000 */
[----:B------:R-:W-:Y:S01]  /*a850*/  LOP3.LUT R23, R158, 0xffff, RZ, 0xc0, !PT ;  /* 0x0000ffff9e177812 */ /* 0x000fe200078ec0ff */
[----:B------:R-:W1:Y:S01]  /*a860*/  MUFU.EX2 R155, R155 ;  /* 0x0000009b009b7308 */ /* 0x000e620000000800 */
[----:B------:R-:W-:Y:S01]  /*a870*/  PRMT R21, R21, 0x5410, R22 ;  /* 0x0000541015157816 */ /* 0x000fe20000000016 */
[C---:B-----5:R-:W-:Y:S01]  /*a880*/  HMMA.16816.F32 R72, R24.reuse, R12, R72 ;  /* 0x0000000c1848723c */ /* 0x060fe20000001848 */
[----:B------:R-:W-:Y:S01]  /*a890*/  SHF.R.U32.HI R180, RZ, 0x18, R180 ;  /* 0x00000018ffb47819 */ /* 0x000fe200000116b4 */
[----:B---3--:R-:W-:Y:S01]  /*a8a0*/  FADD.FTZ R42, R58, R42 ;  /* 0x0000002a3a2a7221 */ /* 0x008fe20000010000 */
[----:B------:R-:W-:Y:S01]  /*a8b0*/  LOP3.LUT R22, R20, 0xff, RZ, 0xc0, !PT ;  /* 0x000000ff14167812 */ /* 0x000fe200078ec0ff */
[----:B------:R-:W-:Y:S01]  /*a8c0*/  FADD.FTZ R36, R134, R36 ;  /* 0x0000002486247221 */ /* 0x000fe20000010000 */
[----:B------:R-:W-:Y:S01]  /*a8d0*/  LOP3.LUT R20, R158, 0xff, RZ, 0xc0, !PT ;  /* 0x000000ff9e147812 */ /* 0x000fe200078ec0ff */
[----:B------:R-:W3:Y:S01]  /*a8e0*/  MUFU.EX2 R144, R144 ;  /* 0x0000009000907308 */ /* 0x000ee20000000800 */
[----:B------:R-:W-:Y:S01]  /*a8f0*/  SHF.R.U32.HI R23, RZ, 0x8, R23 ;  /* 0x00000008ff177819 */ /* 0x000fe20000011617 */
[C---:B------:R-:W-:Y:S01]  /*a900*/  HMMA.16816.F32 R112, R24.reuse, R14, R112 ;  /* 0x0000000e1870723c */ /* 0x040fe20000001870 */
[----:B------:R-:W-:Y:S01]  /*a910*/  SHF.R.U32.HI R157, RZ, 0x10, R158 ;  /* 0x00000010ff9d7819 */ /* 0x000fe2000001169e */
[----:B------:R-:W-:Y:S01]  /*a920*/  FADD.FTZ R37, R140, R37 ;  /* 0x000000258c257221 */ /* 0x000fe20000010000 */
[----:B------:R-:W-:Y:S01]  /*a930*/  PRMT R22, R22, 0x5410, R180 ;  /* 0x0000541016167816 */ /* 0x000fe200000000b4 */
[----:B------:R-:W-:Y:S01]  /*a940*/  IMAD.WIDE.U32 R180, R159, -0x326172a9, RZ ;  /* 0xcd9e8d579fb47825 */ /* 0x000fe200078e00ff */
[----:B------:R-:W-:Y:S01]  /*a950*/  PRMT R20, R20, 0x5410, R23 ;  /* 0x0000541014147816 */ /* 0x000fe20000000017 */
[----:B------:R-:W-:Y:S01]  /*a960*/  MUFU.EX2 R154, R154 ;  /* 0x0000009a009a7308 */ /* 0x000fe20000000800 */
[----:B------:R-:W-:Y:S01]  /*a970*/  SHF.R.U32.HI R158, RZ, 0x18, R158 ;  /* 0x00000018ff9e7819 */ /* 0x000fe2000001169e */
[----:B------:R-:W-:Y:S01]  /*a980*/  FADD.FTZ R32, R145, R32 ;  /* 0x0000002091207221 */ /* 0x000fe20000010000 */
[----:B------:R-:W-:Y:S01]  /*a990*/  LOP3.LUT R23, R157, 0xff, RZ, 0xc0, !PT ;  /* 0x000000ff9d177812 */ /* 0x000fe200078ec0ff */
[----:B------:R-:W-:Y:S01]  /*a9a0*/  FFMA.FTZ R157, R166, UR38, -R57 ;  /* 0x00000026a69d7c23 */ /* 0x000fe20008010839 */
[--C-:B------:R-:W-:Y:S01]  /*a9b0*/  HSET2.LE.AND R168, R21, R52.reuse, PT ;  /* 0x0000003415a87233 */ /* 0x100fe20003803000 */
[C---:B--2---:R-:W-:Y:S01]  /*a9c0*/  HMMA.16816.F32 R124, R24.reuse, R16, R124 ;  /* 0x00000010187c723c */ /* 0x044fe2000000187c */
[--C-:B------:R-:W-:Y:S01]  /*a9d0*/  HSET2.LE.AND R21, R22, R52.reuse, PT ;  /* 0x0000003416157233 */ /* 0x100fe20003803000 */
[----:B------:R-:W-:Y:S01]  /*a9e0*/  MUFU.EX2 R162, R162 ;  /* 0x000000a200a27308 */ /* 0x000fe20000000800 */
[----:B-1----:R-:W-:Y:S01]  /*a9f0*/  F2FP.F16.F32.PACK_AB R166, R156, R155 ;  /* 0x0000009b9ca6723e */ /* 0x002fe200000000ff */
[----:B---3--:R-:W-:Y:S01]  /*aa00*/  FADD.FTZ R37, R144, R37 ;  /* 0x0000002590257221 */ /* 0x008fe20000010000 */
[----:B------:R-:W-:Y:S01]  /*aa10*/  PRMT R158, R23, 0x5410, R158 ;  /* 0x00005410179e7816 */ /* 0x000fe2000000009e */
[C---:B------:R-:W-:Y:S01]  /*aa20*/  HMMA.16816.F32 R120, R24.reuse, R18, R120 ;  /* 0x000000121878723c */ /* 0x040fe20000001878 */
[----:B------:R-:W-:Y:S01]  /*aa30*/  F2FP.F16.F32.PACK_AB R22, R133, R66 ;  /* 0x000000428516723e */ /* 0x000fe200000000ff */
[----:B------:R-:W-:Y:S01]  /*aa40*/  FFMA.FTZ R161, R161, UR38, -R57 ;  /* 0x00000026a1a17c23 */ /* 0x000fe20008010839 */
[----:B------:R-:W-:Y:S01]  /*aa50*/  LOP3.LUT R23, R21, R166, RZ, 0xc0, !PT ;  /* 0x000000a615177212 */ /* 0x000fe200078ec0ff */
[----:B------:R-:W-:Y:S01]  /*aa60*/  MUFU.EX2 R159, R171 ;  /* 0x000000ab009f7308 */ /* 0x000fe20000000800 */
[----:B------:R-:W-:Y:S01]  /*aa70*/  LOP3.LUT R22, R168, R22, RZ, 0xc0, !PT ;  /* 0x00000016a8167212 */ /* 0x000fe200078ec0ff */
[C---:B----4-:R-:W-:Y:S01]  /*aa80*/  HMMA.16816.F32 R108, R24.reuse, R8, R108 ;  /* 0x00000008186c723c */ /* 0x050fe2000000186c */
[--C-:B------:R-:W-:Y:S01]  /*aa90*/  HSET2.LE.AND R20, R20, R52.reuse, PT ;  /* 0x0000003414147233 */ /* 0x100fe20003803000 */
[--C-:B------:R-:W-:Y:S01]  /*aaa0*/  FFMA.FTZ R46, R46, UR38, -R50.reuse ;  /* 0x000000262e2e7c23 */ /* 0x100fe20008010832 */
[----:B------:R-:W-:Y:S01]  /*aab0*/  HSET2.LE.AND R21, R158, R52, PT ;  /* 0x000000349e157233 */ /* 0x000fe20003803000 */
[----:B------:R-:W-:Y:S01]  /*aac0*/  FFMA.FTZ R29, R29, UR38, -R50 ;  /* 0x000000261d1d7c23 */ /* 0x000fe20008010832 */
[----:B------:R-:W-:Y:S01]  /*aad0*/  F2FP.F16.F32.PACK_AB R166, R58, R38 ;  /* 0x000000263aa6723e */ /* 0x000fe200000000ff */
[C---:B------:R-:W-:Y:S01]  /*aae0*/  HMMA.16816.F32 R104, R24.reuse, R10, R104 ;  /* 0x0000000a1868723c */ /* 0x040fe20000001868 */
[----:B------:R-:W-:Y:S01]  /*aaf0*/  F2FP.F16.F32.PACK_AB R168, R144, R140 ;  /* 0x0000008c90a8723e */ /* 0x000fe200000000ff */
[----:B------:R-:W1:Y:S01]  /*ab00*/  MUFU.EX2 R158, R169 ;  /* 0x000000a9009e7308 */ /* 0x000e620000000800 */
[----:B------:R-:W-:Y:S01]  /*ab10*/  LOP3.LUT R20, R20, R166, RZ, 0xc0, !PT ;  /* 0x000000a614147212 */ /* 0x000fe200078ec0ff */
[----:B------:R-:W-:Y:S01]  /*ab20*/  FADD.FTZ R42, R66, R42 ;  /* 0x0000002a422a7221 */ /* 0x000fe20000010000 */
[----:B------:R-:W-:Y:S01]  /*ab30*/  LOP3.LUT R21, R21, R168, RZ, 0xc0, !PT ;  /* 0x000000a815157212 */ /* 0x000fe200078ec0ff */
[C---:B------:R-:W-:Y:S01]  /*ab40*/  HMMA.16816.F32 R88, R24.reuse, R4, R88 ;  /* 0x000000041858723c */ /* 0x040fe20000001858 */
[----:B------:R-:W-:Y:S01]  /*ab50*/  LOP3.LUT R172, R181, UR30, R172, 0x96, !PT ;  /* 0x0000001eb5ac7c12 */ /* 0x000fe2000f8e96ac */
[----:B------:R-:W-:Y:S01]  /*ab60*/  FADD.FTZ R37, R155, R37 ;  /* 0x000000259b257221 */ /* 0x000fe20000010000 */
[----:B------:R-:W-:Y:S01]  /*ab70*/  FADD.FTZ R36, R135, R36 ;  /* 0x0000002487247221 */ /* 0x000fe20000010000 */
[----:B------:R-:W2:Y:S01]  /*ab80*/  MUFU.EX2 R149, R149 ;  /* 0x0000009500957308 */ /* 0x000ea20000000800 */
[----:B------:R-:W-:Y:S01]  /*ab90*/  FADD.FTZ R32, R148, R32 ;  /* 0x0000002094207221 */ /* 0x000fe20000010000 */
[----:B------:R-:W-:Y:S01]  /*aba0*/  HMMA.16816.F32 R92, R24, R6, R92 ;  /* 0x00000006185c723c */ /* 0x000fe2000000185c */
[----:B------:R-:W-:Y:S01]  /*abb0*/  FADD.FTZ R42, R133, R42 ;  /* 0x0000002a852a7221 */ /* 0x000fe20000010000 */
[----:B------:R-:W-:Y:S01]  /*abc0*/  FADD.FTZ R37, R156, R37 ;  /* 0x000000259c257221 */ /* 0x000fe20000010000 */
[----:B------:R-:W-:Y:S01]  /*abd0*/  FADD.FTZ R36, R136, R36 ;  /* 0x0000002488247221 */ /* 0x000fe20000010000 */
[----:B------:R-:W-:Y:S01]  /*abe0*/  FADD.FTZ R32, R147, R32 ;  /* 0x0000002093207221 */ /* 0x000fe20000010000 */
[----:B------:R-:W-:Y:S01]  /*abf0*/  IMAD.MOV.U32 R135, RZ, RZ, R3 ;  /* 0x000000ffff877224 */ /* 0x000fe200078e0003 */
[C---:B------:R-:W-:Y:S01]  /*ac00*/  HMMA.16816.F32 R128, R20.reuse, R16, R128 ;  /* 0x000000101480723c */ /* 0x040fe20000001880 */
[----:B------:R-:W-:Y:S01]  /*ac10*/  IMAD.WIDE.U32 R24, R167, -0x2daee0ad, RZ ;  /* 0xd2511f53a7187825 */ /* 0x000fe200078e00ff */
[----:B------:R-:W3:Y:S03]  /*ac20*/  MUFU.EX2 R153, R153 ;  /* 0x0000009900997308 */ /* 0x000ee60000000800 */
[----:B-1----:R-:W-:Y:S01]  /*ac30*/  FADD.FTZ R36, R158, R36 ;  /* 0x000000249e247221 */ /* 0x002fe20000010000 */
[----:B------:R-:W-:Y:S01]  /*ac40*/  IMAD.WIDE.U32 R166, R173, -0x2daee0ad, RZ ;  /* 0xd2511f53ada67825 */ /* 0x000fe200078e00ff */
[----:B------:R-:W-:Y:S01]  /*ac50*/  LOP3.LUT R173, R25, UR24, R176, 0x96, !PT ;  /* 0x0000001819ad7c12 */ /* 0x000fe2000f8e96b0 */
[----:B------:R-:W-:Y:S02]  /*ac60*/  HMMA.16816.F32 R116, R20, R18, R116 ;  /* 0x000000121474723c */ /* 0x000fe40000001874 */
[----:B------:R-:W-:Y:S01]  /*ac70*/  FADD.FTZ R36, R159, R36 ;  /* 0x000000249f247221 */ /* 0x000fe20000010000 */
[----:B------:R-:W-:Y:S01]  /*ac80*/  IMAD.WIDE.U32 R168, R163, -0x326172a9, RZ ;  /* 0xcd9e8d57a3a87825 */ /* 0x000fe200078e00ff */
[----:B------:R-:W-:-:S03]  /*ac90*/  LOP3.LUT R16, R167, UR21, R24, 0x96, !PT ;  /* 0x00000015a7107c12 */ /* 0x000fc6000f8e9618 */
[--C-:B------:R-:W-:Y:S01]  /*aca0*/  FFMA.FTZ R163, R164, UR38, -R139.reuse ;  /* 0x00000026a4a37c23 */ /* 0x100fe2000801088b */
[----:B------:R-:W-:Y:S01]  /*acb0*/  FFMA.FTZ R164, R165, UR38, -R139 ;  /* 0x00000026a5a47c23 */ /* 0x000fe2000801088b */
[----:B------:R-:W-:Y:S01]  /*acc0*/  IMAD.WIDE.U32 R24, R172, -0x2daee0ad, RZ ;  /* 0xd2511f53ac187825 */ /* 0x000fe200078e00ff */
[----:B------:R-:W-:Y:S01]  /*acd0*/  LOP3.LUT R170, R169, UR26, R180, 0x96, !PT ;  /* 0x0000001aa9aa7c12 */ /* 0x000fe2000f8e96b4 */
[----:B------:R-:W-:Y:S01]  /*ace0*/  HMMA.16816.F32 R68, R20, R12, R68 ;  /* 0x0000000c1444723c */ /* 0x000fe20000001844 */
[----:B------:R-:W-:Y:S01]  /*acf0*/  MUFU.EX2 R150, R150 ;  /* 0x0000009600967308 */ /* 0x000fe20000000800 */
[----:B------:R-:W-:Y:S01]  /*ad00*/  IMAD.WIDE.U32 R18, R16, -0x326172a9, RZ ;  /* 0xcd9e8d5710127825 */ /* 0x000fe200078e00ff */
[----:B------:R-:W-:-:S03]  /*ad10*/  LOP3.LUT R176, R25, UR24, R178, 0x96, !PT ;  /* 0x0000001819b07c12 */ /* 0x000fc6000f8e96b2 */
[----:B--2---:R-:W-:Y:S01]  /*ad20*/  FADD.FTZ R32, R149, R32 ;  /* 0x0000002095207221 */ /* 0x004fe20000010000 */
[----:B------:R-:W-:Y:S01]  /*ad30*/  IMAD.WIDE.U32 R172, R173, -0x326172a9, RZ ;  /* 0xcd9e8d57adac7825 */ /* 0x000fe200078e00ff */
[----:B------:R-:W-:Y:S01]  /*ad40*/  SHF.R.U32.HI R12, RZ, 0x10, R18 ;  /* 0x00000010ff0c7819 */ /* 0x000fe20000011612 */
[----:B------:R-:W-:Y:S01]  /*ad50*/  HMMA.16816.F32 R76, R20, R14, R76 ;  /* 0x0000000e144c723c */ /* 0x000fe2000000184c */
[----:B------:R-:W1:Y:S01]  /*ad60*/  MUFU.EX2 R163, R163 ;  /* 0x000000a300a37308 */ /* 0x000e620000000800 */
[----:B------:R-:W-:Y:S01]  /*ad70*/  IMAD.WIDE.U32 R170, R170, -0x2daee0ad, RZ ;  /* 0xd2511f53aaaa7825 */ /* 0x000fe200078e00ff */
[----:B------:R-:W-:-:S03]  /*ad80*/  LOP3.LUT R13, R19, UR19, R172, 0x96, !PT ;  /* 0x00000013130d7c12 */ /* 0x000fc6000f8e96ac */
[----:B---3--:R-:W-:Y:S01]  /*ad90*/  FADD.FTZ R32, R153, R32 ;  /* 0x0000002099207221 */ /* 0x008fe20000010000 */
[----:B------:R-:W-:Y:S01]  /*ada0*/  SHF.R.U32.HI R165, RZ, 0x18, R18 ;  /* 0x00000018ffa57819 */ /* 0x000fe20000011612 */
[C---:B------:R-:W-:Y:S01]  /*adb0*/  HMMA.16816.F32 R80, R20.reuse, R8, R80 ;  /* 0x000000081450723c */ /* 0x040fe20000001850 */
[----:B------:R-:W-:Y:S01]  /*adc0*/  LOP3.LUT R25, R12, 0xff, RZ, 0xc0, !PT ;  /* 0x000000ff0c197812 */ /* 0x000fe200078ec0ff */
[----:B------:R-:W-:Y:S01]  /*add0*/  IMAD.WIDE.U32 R176, R176, -0x326172a9, RZ ;  /* 0xcd9e8d57b0b07825 */ /* 0x000fe200078e00ff */
[----:B------:R-:W2:Y:S01]  /*ade0*/  MUFU.EX2 R164, R164 ;  /* 0x000000a400a47308 */ /* 0x000ea20000000800 */
[----:B------:R-:W-:Y:S02]  /*adf0*/  LOP3.LUT R16, R18, 0xffff, RZ, 0xc0, !PT ;  /* 0x0000ffff12107812 */ /* 0x000fe400078ec0ff */
[----:B------:R-:W-:Y:S01]  /*ae00*/  FADD.FTZ R32, R154, R32 ;  /* 0x000000209a207221 */ /* 0x000fe20000010000 */
[----:B------:R-:W-:Y:S01]  /*ae10*/  LOP3.LUT R15, R13, 0xffff, RZ, 0xc0, !PT ;  /* 0x0000ffff0d0f7812 */ /* 0x000fe200078ec0ff */
[C---:B------:R-:W-:Y:S01]  /*ae20*/  HMMA.16816.F32 R100, R20.reuse, R4, R100 ;  /* 0x000000041464723c */ /* 0x040fe20000001864 */
[----:B------:R-:W-:Y:S01]  /*ae30*/  SHF.R.U32.HI R26, RZ, 0x10, R13 ;  /* 0x00000010ff1a7819 */ /* 0x000fe2000001160d */
[----:B------:R-:W-:Y:S01]  /*ae40*/  FADD.FTZ R32, R162, R32 ;  /* 0x00000020a2207221 */ /* 0x000fe20000010000 */
[----:B------:R-:W-:Y:S01]  /*ae50*/  LOP3.LUT R27, R171, UR21, R24, 0x96, !PT ;  /* 0x00000015ab1b7c12 */ /* 0x000fe2000f8e9618 */
[----:B------:R-:W-:Y:S01]  /*ae60*/  MUFU.EX2 R157, R157 ;  /* 0x0000009d009d7308 */ /* 0x000fe20000000800 */
[----:B------:R-:W-:Y:S01]  /*ae70*/  PRMT R165, R25, 0x5410, R165 ;  /* 0x0000541019a57816 */ /* 0x000fe200000000a5 */
[----:B------:R-:W-:Y:S01]  /*ae80*/  HMMA.16816.F32 R84, R20, R10, R84 ;  /* 0x0000000a1454723c */ /* 0x000fe20000001854 */
[----:B------:R-:W-:Y:S01]  /*ae90*/  LOP3.LUT R24, R18, 0xff, RZ, 0xc0, !PT ;  /* 0x000000ff12187812 */ /* 0x000fe200078ec0ff */
[----:B------:R-:W-:Y:S01]  /*aea0*/  IMAD.WIDE.U32 R178, R27, -0x326172a9, RZ ;  /* 0xcd9e8d571bb27825 */ /* 0x000fe200078e00ff */
[----:B------:R-:W-:-:S03]  /*aeb0*/  SHF.R.U32.HI R16, RZ, 0x8, R16 ;  /* 0x00000008ff107819 */ /* 0x000fc60000011610 */
[----:B-1----:R-:W-:Y:S01]  /*aec0*/  FADD.FTZ R36, R163, R36 ;  /* 0x00000024a3247221 */ /* 0x002fe20000010000 */
[----:B------:R-:W-:Y:S01]  /*aed0*/  LOP3.LUT R14, R13, 0xff, RZ, 0xc0, !PT ;  /* 0x000000ff0d0e7812 */ /* 0x000fe200078ec0ff */
[----:B------:R-:W-:Y:S01]  /*aee0*/  HMMA.16816.F32 R96, R20, R6, R96 ;  /* 0x000000061460723c */ /* 0x000fe20000001860 */
[----:B------:R-:W-:Y:S01]  /*aef0*/  SHF.R.U32.HI R15, RZ, 0x8, R15 ;  /* 0x00000008ff0f7819 */ /* 0x000fe2000001160f */
[----:B------:R-:W-:Y:S01]  /*af00*/  MUFU.EX2 R67, R67 ;  /* 0x0000004300437308 */ /* 0x000fe20000000800 */
[----:B------:R-:W-:Y:S01]  /*af10*/  SHF.R.U32.HI R13, RZ, 0x18, R13 ;  /* 0x00000018ff0d7819 */ /* 0x000fe2000001160d */
[----:B------:R-:W-:Y:S01]  /*af20*/  LDSM.16.MT88.4 R20, [R188+0x7000] ;  /* 0x00700000bc14783b */ /* 0x000fe20000004200 */
[----:B------:R-:W-:Y:S01]  /*af30*/  LOP3.LUT R12, R26, 0xff, RZ, 0xc0, !PT ;  /* 0x000000ff1a0c7812 */ /* 0x000fe200078ec0ff */
[----:B--2---:R-:W-:Y:S01]  /*af40*/  FADD.FTZ R36, R164, R36 ;  /* 0x00000024a4247221 */ /* 0x004fe20000010000 */
[----:B------:R-:W-:Y:S01]  /*af50*/  PRMT R24, R24, 0x5410, R16 ;  /* 0x0000541018187816 */ /* 0x000fe20000000010 */
[----:B------:R-:W-:Y:S01]  /*af60*/  IMAD.MOV.U32 R136, RZ, RZ, R200 ;  /* 0x000000ffff887224 */ /* 0x000fe200078e00c8 */
[--C-:B------:R-:W-:Y:S01]  /*af70*/  HSET2.LE.AND R165, R165, R52.reuse, PT ;  /* 0x00000034a5a57233 */ /* 0x100fe20003803000 */
[----:B------:R-:W1:Y:S01]  /*af80*/  LDSM.16.MT88.4 R16, [R192+0x7000] ;  /* 0x00700000c010783b */ /* 0x000e620000004200 */
[----:B------:R-:W-:Y:S01]  /*af90*/  PRMT R8, R14, 0x5410, R15 ;  /* 0x000054100e087816 */ /* 0x000fe2000000000f */
[----:B------:R-:W-:Y:S01]  /*afa0*/  MUFU.EX2 R137, R137 ;  /* 0x0000008900897308 */ /* 0x000fe20000000800 */
[----:B------:R-:W-:Y:S01]  /*afb0*/  F2FP.F16.F32.PACK_AB R4, R162, R154 ;  /* 0x0000009aa204723e */ /* 0x000fe200000000ff */
[----:B------:R-:W-:Y:S01]  /*afc0*/  IMAD.MOV.U32 R133, RZ, RZ, R0 ;  /* 0x000000ffff857224 */ /* 0x000fe200078e0000 */
[----:B------:R-:W-:Y:S01]  /*afd0*/  PRMT R9, R12, 0x5410, R13 ;  /* 0x000054100c097816 */ /* 0x000fe2000000000d */
[----:B------:R-:W-:Y:S01]  /*afe0*/  IMAD.MOV.U32 R134, RZ, RZ, R2 ;  /* 0x000000ffff867224 */ /* 0x000fe200078e0002 */
[----:B------:R-:W2:Y:S01]  /*aff0*/  LDSM.16.MT88.4 R12, [R190+0x7000] ;  /* 0x00700000be0c783b */ /* 0x000ea20000004200 */
[----:B------:R-:W-:-:S02]  /*b000*/  HSET2.LE.AND R26, R24, R52, PT ;  /* 0x00000034181a7233 */ /* 0x000fc40003803000 */
[----:B------:R-:W-:Y:S01]  /*b010*/  LOP3.LUT R27, R165, R4, RZ, 0xc0, !PT ;  /* 0x00000004a51b7212 */ /* 0x000fe200078ec0ff */
[----:B------:R-:W3:Y:S01]  /*b020*/  MUFU.EX2 R152, R152 ;  /* 0x0000009800987308 */ /* 0x000ee20000000800 */
[--C-:B------:R-:W-:Y:S02]  /*b030*/  HSET2.LE.AND R24, R8, R52.reuse, PT ;  /* 0x0000003408187233 */ /* 0x100fe40003803000 */
[----:B------:R-:W-:Y:S02]  /*b040*/  LOP3.LUT R4, R179, UR19, R176, 0x96, !PT ;  /* 0x00000013b3047c12 */ /* 0x000fe4000f8e96b0 */
[----:B------:R-:W-:Y:S02]  /*b050*/  HSET2.LE.AND R9, R9, R52, PT ;  /* 0x0000003409097233 */ /* 0x000fe40003803000 */
[----:B------:R-:W-:Y:S01]  /*b060*/  F2FP.F16.F32.PACK_AB R10, R159, R158 ;  /* 0x0000009e9f0a723e */ /* 0x000fe200000000ff */
[----:B------:R-:W4:Y:S01]  /*b070*/  MUFU.EX2 R151, R151 ;  /* 0x0000009700977308 */ /* 0x000f220000000800 */
[----:B------:R-:W-:-:S02]  /*b080*/  F2FP.F16.F32.PACK_AB R8, R164, R163 ;  /* 0x000000a3a408723e */ /* 0x000fc400000000ff */
[----:B------:R-:W-:Y:S02]  /*b090*/  F2FP.F16.F32.PACK_AB R25, R153, R149 ;  /* 0x000000959919723e */ /* 0x000fe400000000ff */
[----:B------:R-:W-:Y:S02]  /*b0a0*/  SHF.R.U32.HI R7, RZ, 0x10, R178 ;  /* 0x00000010ff077819 */ /* 0x000fe400000116b2 */
[----:B------:R-:W-:Y:S01]  /*b0b0*/  LOP3.LUT R167, R4, 0xffff, RZ, 0xc0, !PT ;  /* 0x0000ffff04a77812 */ /* 0x000fe200078ec0ff */
[----:B------:R-:W5:Y:S01]  /*b0c0*/  MUFU.EX2 R59, R59 ;  /* 0x0000003b003b7308 */ /* 0x000f620000000800 */
[----:B------:R-:W-:Y:S01]  /*b0d0*/  LOP3.LUT R24, R24, R10, RZ, 0xc0, !PT ;  /* 0x0000000a18187212 */ /* 0x000fe200078ec0ff */
[----:B---3--:R-:W-:Y:S01]  /*b0e0*/  FADD.FTZ R42, R152, R42 ;  /* 0x0000002a982a7221 */ /* 0x008fe20000010000 */
[----:B------:R-:W-:Y:S02]  /*b0f0*/  LOP3.LUT R25, R9, R25, RZ, 0xc0, !PT ;  /* 0x0000001909197212 */ /* 0x000fe400078ec0ff */
[----:B------:R-:W-:-:S02]  /*b100*/  LOP3.LUT R26, R26, R8, RZ, 0xc0, !PT ;  /* 0x000000081a1a7212 */ /* 0x000fc400078ec0ff */
[----:B------:R-:W3:Y:S01]  /*b110*/  LDSM.16.MT88.4 R8, [R189+0x7000] ;  /* 0x00700000bd08783b */ /* 0x000ee20000004200 */
[----:B------:R-:W-:Y:S01]  /*b120*/  SHF.R.U32.HI R5, RZ, 0x18, R178 ;  /* 0x00000018ff057819 */ /* 0x000fe200000116b2 */
[----:B------:R-:W2:Y:S01]  /*b130*/  MUFU.EX2 R62, R62 ;  /* 0x0000003e003e7308 */ /* 0x000ea20000000800 */
[----:B------:R-:W-:Y:S01]  /*b140*/  LOP3.LUT R7, R7, 0xff, RZ, 0xc0, !PT ;  /* 0x000000ff07077812 */ /* 0x000fe200078ec0ff */
[----:B----4-:R-:W-:Y:S01]  /*b150*/  FADD.FTZ R42, R151, R42 ;  /* 0x0000002a972a7221 */ /* 0x010fe20000010000 */
[----:B------:R-:W-:Y:S01]  /*b160*/  LOP3.LUT R169, R178, 0xffff, RZ, 0xc0, !PT ;  /* 0x0000ffffb2a97812 */ /* 0x000fe200078ec0ff */
[C---:B-1----:R-:W-:Y:S01]  /*b170*/  HMMA.16816.F32 R124, R24.reuse, R16, R124 ;  /* 0x00000010187c723c */ /* 0x042fe2000000187c */
[----:B------:R-:W-:Y:S01]  /*b180*/  LOP3.LUT R165, R4, 0xff, RZ, 0xc0, !PT ;  /* 0x000000ff04a57812 */ /* 0x000fe200078ec0ff */
[----:B------:R-:W-:Y:S01]  /*b190*/  FADD.FTZ R42, R150, R42 ;  /* 0x0000002a962a7221 */ /* 0x000fe20000010000 */
[----:B------:R-:W-:Y:S01]  /*b1a0*/  SHF.R.U32.HI R167, RZ, 0x8, R167 ;  /* 0x00000008ffa77819 */ /* 0x000fe200000116a7 */
[----:B------:R-:W1:Y:S01]  /*b1b0*/  MUFU.EX2 R142, R142 ;  /* 0x0000008e008e7308 */ /* 0x000e620000000800 */
[----:B------:R-:W-:Y:S01]  /*b1c0*/  PRMT R5, R7, 0x5410, R5 ;  /* 0x0000541007057816 */ /* 0x000fe20000000005 */
[C---:B------:R-:W-:Y:S01]  /*b1d0*/  HMMA.16816.F32 R120, R24.reuse, R18, R120 ;  /* 0x000000121878723c */ /* 0x040fe20000001878 */
[----:B------:R-:W-:Y:S01]  /*b1e0*/  LOP3.LUT R6, R178, 0xff, RZ, 0xc0, !PT ;  /* 0x000000ffb2067812 */ /* 0x000fe200078ec0ff */
[----:B-----5:R-:W-:Y:S01]  /*b1f0*/  FADD.FTZ R37, R59, R37 ;  /* 0x000000253b257221 */ /* 0x020fe20000010000 */
[----:B------:R-:W-:Y:S01]  /*b200*/  SHF.R.U32.HI R169, RZ, 0x8, R169 ;  /* 0x00000008ffa97819 */ /* 0x000fe200000116a9 */
[----:B------:R-:W-:Y:S01]  /*b210*/  FADD.FTZ R42, R157, R42 ;  /* 0x0000002a9d2a7221 */ /* 0x000fe20000010000 */
[----:B------:R-:W-:Y:S01]  /*b220*/  PRMT R7, R165, 0x5410, R167 ;  /* 0x00005410a5077816 */ /* 0x000fe200000000a7 */
[----:B------:R-:W4:Y:S01]  /*b230*/  MUFU.EX2 R143, R143 ;  /* 0x0000008f008f7308 */ /* 0x000f220000000800 */
[--C-:B------:R-:W-:Y:S01]  /*b240*/  SHF.R.U32.HI R165, RZ, 0x10, R4.reuse ;  /* 0x00000010ffa57819 */ /* 0x100fe20000011604 */
[----:B--2---:R-:W-:Y:S01]  /*b250*/  HMMA.16816.F32 R72, R24, R12, R72 ;  /* 0x0000000c1848723c */ /* 0x004fe20000001848 */
[----:B------:R-:W-:Y:S01]  /*b260*/  PRMT R6, R6, 0x5410, R169 ;  /* 0x0000541006067816 */ /* 0x000fe200000000a9 */
[----:B------:R-:W-:Y:S01]  /*b270*/  FADD.FTZ R37, R62, R37 ;  /* 0x000000253e257221 */ /* 0x000fe20000010000 */
[----:B------:R-:W-:-:S02]  /*b280*/  SHF.R.U32.HI R4, RZ, 0x18, R4 ;  /* 0x00000018ff047819 */ /* 0x000fc40000011604 */
[----:B------:R-:W-:Y:S01]  /*b290*/  LOP3.LUT R165, R165, 0xff, RZ, 0xc0, !PT ;  /* 0x000000ffa5a57812 */ /* 0x000fe200078ec0ff */
[C---:B------:R-:W-:Y:S01]  /*b2a0*/  HMMA.16816.F32 R112, R24.reuse, R14, R112 ;  /* 0x0000000e1870723c */ /* 0x040fe20000001870 */
[--C-:B------:R-:W-:Y:S01]  /*b2b0*/  HSET2.LE.AND R6, R6, R52.reuse, PT ;  /* 0x0000003406067233 */ /* 0x100fe20003803000 */
[----:B------:R-:W2:Y:S01]  /*b2c0*/  MUFU.EX2 R141, R141 ;  /* 0x0000008d008d7308 */ /* 0x000ea20000000800 */
[----:B------:R-:W-:Y:S01]  /*b2d0*/  PRMT R165, R165, 0x5410, R4 ;  /* 0x00005410a5a57816 */ /* 0x000fe20000000004 */
[----:B------:R-:W-:Y:S01]  /*b2e0*/  FADD.FTZ R37, R67, R37 ;  /* 0x0000002543257221 */ /* 0x000fe20000010000 */
[----:B------:R-:W-:Y:S01]  /*b2f0*/  F2FP.F16.F32.PACK_AB R167, R157, R150 ;  /* 0x000000969da7723e */ /* 0x000fe200000000ff */
[C---:B------:R-:W-:Y:S01]  /*b300*/  HMMA.16816.F32 R88, R24.reuse, R20, R88 ;  /* 0x000000141858723c */ /* 0x040fe20000001858 */
[--C-:B------:R-:W-:Y:S01]  /*b310*/  HSET2.LE.AND R5, R5, R52.reuse, PT ;  /* 0x0000003405057233 */ /* 0x100fe20003803000 */
[C---:B------:R-:W-:Y:S01]  /*b320*/  FADD.FTZ R37, R137.reuse, R37 ;  /* 0x0000002589257221 */ /* 0x040fe20000010000 */
[--C-:B------:R-:W-:Y:S01]  /*b330*/  HSET2.LE.AND R4, R7, R52.reuse, PT ;  /* 0x0000003407047233 */ /* 0x100fe20003803000 */
[----:B------:R-:W-:Y:S01]  /*b340*/  MUFU.EX2 R138, R138 ;  /* 0x0000008a008a7308 */ /* 0x000fe20000000800 */
[----:B------:R-:W-:Y:S01]  /*b350*/  LOP3.LUT R6, R6, R167, RZ, 0xc0, !PT ;  /* 0x000000a706067212 */ /* 0x000fe200078ec0ff */
[----:B------:R-:W-:Y:S01]  /*b360*/  HMMA.16816.F32 R92, R24, R22, R92 ;  /* 0x00000016185c723c */ /* 0x000fe2000000185c */
[----:B------:R-:W-:Y:S01]  /*b370*/  HSET2.LE.AND R165, R165, R52, PT ;  /* 0x00000034a5a57233 */ /* 0x000fe20003803000 */
[----:B-1----:R-:W-:Y:S01]  /*b380*/  FADD.FTZ R36, R142, R36 ;  /* 0x000000248e247221 */ /* 0x002fe20000010000 */
[----:B------:R-:W-:-:S02]  /*b390*/  F2FP.F16.F32.PACK_AB R7, R137, R67 ;  /* 0x000000438907723e */ /* 0x000fc400000000ff */
[----:B------:R-:W-:Y:S01]  /*b3a0*/  LOP3.LUT R172, R173, UR22, R174, 0x96, !PT ;  /* 0x00000016adac7c12 */ /* 0x000fe2000f8e96ae */
[C---:B---3--:R-:W-:Y:S01]  /*b3b0*/  HMMA.16816.F32 R108, R24.reuse, R8, R108 ;  /* 0x00000008186c723c */ /* 0x048fe2000000186c */
[----:B------:R-:W-:Y:S01]  /*b3c0*/  F2FP.F16.F32.PACK_AB R167, R151, R152 ;  /* 0x0000009897a7723e */ /* 0x000fe200000000ff */
[----:B------:R-:W1:Y:S01]  /*b3d0*/  MUFU.EX2 R61, R61 ;  /* 0x0000003d003d7308 */ /* 0x000e620000000800 */
[----:B------:R-:W-:Y:S01]  /*b3e0*/  F2FP.F16.F32.PACK_AB R169, R62, R59 ;  /* 0x0000003b3ea9723e */ /* 0x000fe200000000ff */
[----:B------:R-:W-:Y:S01]  /*b3f0*/  IMAD.WIDE.U32 R172, R172, -0x2daee0ad, RZ ;  /* 0xd2511f53acac7825 */ /* 0x000fe200078e00ff */
[----:B------:R-:W-:Y:S01]  /*b400*/  LOP3.LUT R7, R5, R7, RZ, 0xc0, !PT ;  /* 0x0000000705077212 */ /* 0x000fe200078ec0ff */
[----:B------:R-:W-:Y:S01]  /*b410*/  HMMA.16816.F32 R104, R24, R10, R104 ;  /* 0x0000000a1868723c */ /* 0x000fe20000001868 */
[----:B------:R-:W-:Y:S01]  /*b420*/  LOP3.LUT R4, R4, R167, RZ, 0xc0, !PT ;  /* 0x000000a704047212 */ /* 0x000fe200078ec0ff */
[----:B----4-:R-:W-:Y:S01]  /*b430*/  FADD.FTZ R36, R143, R36 ;  /* 0x000000248f247221 */ /* 0x010fe20000010000 */
[----:B------:R-:W-:Y:S01]  /*b440*/  LOP3.LUT R5, R165, R169, RZ, 0xc0, !PT ;  /* 0x000000a9a5057212 */ /* 0x000fe200078ec0ff */
[----:B------:R-:W3:Y:S01]  /*b450*/  MUFU.EX2 R64, R64 ;  /* 0x0000004000407308 */ /* 0x000ee20000000800 */
[----:B------:R-:W-:Y:S01]  /*b460*/  LOP3.LUT R166, R173, UR20, R166, 0x96, !PT ;  /* 0x00000014ada67c12 */ /* 0x000fe2000f8e96a6 */
[----:B--2---:R-:W-:Y:S01]  /*b470*/  FADD.FTZ R36, R141, R36 ;  /* 0x000000248d247221 */ /* 0x004fe20000010000 */
[----:B------:R-:W-:-:S02]  /*b480*/  LOP3.LUT R25, R172, 0xff, RZ, 0xc0, !PT ;  /* 0x000000ffac197812 */ /* 0x000fc400078ec0ff */
[----:B------:R-:W-:Y:S01]  /*b490*/  SHF.R.U32.HI R26, RZ, 0x18, R172 ;  /* 0x00000018ff1a7819 */ /* 0x000fe200000116ac */
[C---:B------:R-:W-:Y:S01]  /*b4a0*/  HMMA.16816.F32 R68, R4.reuse, R12, R68 ;  /* 0x0000000c0444723c */ /* 0x040fe20000001844 */
[----:B------:R-:W-:Y:S01]  /*b4b0*/  SHF.R.U32.HI R27, RZ, 0x18, R166 ;  /* 0x00000018ff1b7819 */ /* 0x000fe200000116a6 */
[----:B------:R-:W2:Y:S01]  /*b4c0*/  MUFU.EX2 R60, R60 ;  /* 0x0000003c003c7308 */ /* 0x000ea20000000800 */
[----:B------:R-:W-:Y:S01]  /*b4d0*/  LOP3.LUT R168, R177, UR22, R168, 0x96, !PT ;  /* 0x00000016b1a87c12 */ /* 0x000fe2000f8e96a8 */
[----:B-1----:R-:W-:Y:S01]  /*b4e0*/  FADD.FTZ R32, R61, R32 ;  /* 0x000000203d207221 */ /* 0x002fe20000010000 */
[----:B------:R-:W-:Y:S01]  /*b4f0*/  FADD.FTZ R221, R138, R36 ;  /* 0x000000248add7221 */ /* 0x000fe20000010000 */
[C---:B------:R-:W-:Y:S01]  /*b500*/  HMMA.16816.F32 R76, R4.reuse, R14, R76 ;  /* 0x0000000e044c723c */ /* 0x040fe2000000184c */
[----:B------:R-:W-:Y:S01]  /*b510*/  SHF.R.U32.HI R12, RZ, 0x10, R172 ;  /* 0x00000010ff0c7819 */ /* 0x000fe200000116ac */
[----:B------:R-:W-:Y:S01]  /*b520*/  IMAD.WIDE.U32 R168, R168, -0x2daee0ad, RZ ;  /* 0xd2511f53a8a87825 */ /* 0x000fe200078e00ff */
[----:B------:R-:W-:Y:S01]  /*b530*/  LOP3.LUT R13, R166, 0xffff, RZ, 0xc0, !PT ;  /* 0x0000ffffa60d7812 */ /* 0x000fe200078ec0ff */
[----:B------:R-:W1:Y:S01]  /*b540*/  MUFU.EX2 R63, R63 ;  /* 0x0000003f003f7308 */ /* 0x000e620000000800 */
[----:B---3--:R-:W-:Y:S01]  /*b550*/  F2FP.F16.F32.PACK_AB R57, R64, R61 ;  /* 0x0000003d4039723e */ /* 0x008fe200000000ff */
[----:B------:R-:W-:Y:S01]  /*b560*/  HMMA.16816.F32 R80, R4, R8, R80 ;  /* 0x000000080450723c */ /* 0x000fe20000001850 */
[----:B------:R-:W-:Y:S01]  /*b570*/  LOP3.LUT R14, R12, 0xff, RZ, 0xc0, !PT ;  /* 0x000000ff0c0e7812 */ /* 0x000fe200078ec0ff */
[----:B------:R-:W-:Y:S01]  /*b580*/  FADD.FTZ R32, R64, R32 ;  /* 0x0000002040207221 */ /* 0x000fe20000010000 */
[----:B------:R-:W-:-:S02]  /*b590*/  LOP3.LUT R12, R166, 0xff, RZ, 0xc0, !PT ;  /* 0x000000ffa60c7812 */ /* 0x000fc400078ec0ff */
[----:B------:R-:W-:Y:S01]  /*b5a0*/  SHF.R.U32.HI R13, RZ, 0x8, R13 ;  /* 0x00000008ff0d7819 */ /* 0x000fe2000001160d */
[C---:B------:R-:W-:Y:S01]  /*b5b0*/  HMMA.16816.F32 R128, R4.reuse, R16, R128 ;  /* 0x000000100480723c */ /* 0x040fe20000001880 */
[----:B------:R-:W-:Y:S01]  /*b5c0*/  SHF.R.U32.HI R8, RZ, 0x10, R166 ;  /* 0x00000010ff087819 */ /* 0x000fe200000116a6 */
[----:B------:R-:W-:Y:S01]  /*b5d0*/  MUFU.EX2 R55, R55 ;  /* 0x0000003700377308 */ /* 0x000fe20000000800 */
[----:B------:R-:W-:Y:S01]  /*b5e0*/  PRMT R12, R12, 0x5410, R13 ;  /* 0x000054100c0c7816 */ /* 0x000fe2000000000d */
[----:B--2---:R-:W-:Y:S01]  /*b5f0*/  FADD.FTZ R32, R60, R32 ;  /* 0x000000203c207221 */ /* 0x004fe20000010000 */
[----:B------:R-:W-:Y:S01]  /*b600*/  LOP3.LUT R9, R8, 0xff, RZ, 0xc0, !PT ;  /* 0x000000ff08097812 */ /* 0x000fe200078ec0ff */
[C---:B------:R-:W-:Y:S01]  /*b610*/  HMMA.16816.F32 R116, R4.reuse, R18, R116 ;  /* 0x000000120474723c */ /* 0x040fe20000001874 */
[----:B------:R-:W-:Y:S02]  /*b620*/  LOP3.LUT R16, R172, 0xffff, RZ, 0xc0, !PT ;  /* 0x0000ffffac107812 */ /* 0x000fe400078ec0ff */
[----:B------:R-:W-:Y:S01]  /*b630*/  HSET2.LE.AND R24, R12, R52, PT ;  /* 0x000000340c187233 */ /* 0x000fe20003803000 */
[----:B------:R-:W-:Y:S01]  /*b640*/  MUFU.EX2 R56, R56 ;  /* 0x0000003800387308 */ /* 0x000fe20000000800 */
[----:B------:R-:W-:Y:S01]  /*b650*/  SHF.R.U32.HI R16, RZ, 0x8, R16 ;  /* 0x00000008ff107819 */ /* 0x000fe20000011610 */
[----:B------:R-:W-:Y:S01]  /*b660*/  HMMA.16816.F32 R84, R4, R10, R84 ;  /* 0x0000000a0454723c */ /* 0x000fe20000001854 */
[----:B------:R-:W-:Y:S01]  /*b670*/  F2FP.F16.F32.PACK_AB R8, R143, R142 ;  /* 0x0000008e8f08723e */ /* 0x000fe200000000ff */
[----:B-1----:R-:W-:Y:S01]  /*b680*/  FADD.FTZ R220, R63, R32 ;  /* 0x000000203fdc7221 */ /* 0x002fe20000010000 */
[----:B------:R-:W-:-:S02]  /*b690*/  PRMT R25, R25, 0x5410, R16 ;  /* 0x0000541019197816 */ /* 0x000fc40000000010 */
[----:B------:R-:W-:Y:S01]  /*b6a0*/  PRMT R26, R14, 0x5410, R26 ;  /* 0x000054100e1a7816 */ /* 0x000fe2000000001a */
[C---:B------:R-:W-:Y:S01]  /*b6b0*/  HMMA.16816.F32 R100, R4.reuse, R20, R100 ;  /* 0x000000140464723c */ /* 0x040fe20000001864 */
[----:B------:R-:W-:Y:S01]  /*b6c0*/  PRMT R27, R9, 0x5410, R27 ;  /* 0x00005410091b7816 */ /* 0x000fe2000000001b */
[----:B------:R-:W1:Y:S01]  /*b6d0*/  LDSM.16.MT88.4 R16, [R192+0x7800] ;  /* 0x00780000c010783b */ /* 0x000e620000004200 */
[----:B------:R-:W-:Y:S01]  /*b6e0*/  LOP3.LUT R24, R24, R8, RZ, 0xc0, !PT ;  /* 0x0000000818187212 */ /* 0x000fe200078ec0ff */
[----:B------:R-:W-:Y:S01]  /*b6f0*/  MUFU.EX2 R46, R46 ;  /* 0x0000002e002e7308 */ /* 0x000fe20000000800 */
[----:B------:R-:W-:Y:S01]  /*b700*/  LOP3.LUT R170, R169, UR20, R170, 0x96, !PT ;  /* 0x00000014a9aa7c12 */ /* 0x000fe2000f8e96aa */
[----:B------:R-:W-:Y:S01]  /*b710*/  HMMA.16816.F32 R96, R4, R22, R96 ;  /* 0x000000160460723c */ /* 0x000fe20000001860 */
[----:B------:R-:W2:Y:S01]  /*b720*/  LDSM.16.MT88.4 R12, [R190+0x7800] ;  /* 0x00780000be0c783b */ /* 0x000ea20000004200 */
[--C-:B------:R-:W-:Y:S02]  /*b730*/  HSET2.LE.AND R21, R25, R52.reuse, PT ;  /* 0x0000003419157233 */ /* 0x100fe40003803000 */
[--C-:B------:R-:W-:Y:S01]  /*b740*/  HSET2.LE.AND R20, R26, R52.reuse, PT ;  /* 0x000000341a147233 */ /* 0x100fe20003803000 */
[----:B------:R-:W3:Y:S01]  /*b750*/  LDSM.16.MT88.4 R8, [R189+0x7800] ;  /* 0x00780000bd08783b */ /* 0x000ee20000004200 */
[----:B------:R-:W-:Y:S01]  /*b760*/  HSET2.LE.AND R25, R27, R52, PT ;  /* 0x000000341b197233 */ /* 0x000fe20003803000 */
[--C-:B------:R-:W-:Y:S01]  /*b770*/  FFMA.FTZ R23, R45, UR38, -R50.reuse ;  /* 0x000000262d177c23 */ /* 0x100fe20008010832 */
[----:B------:R-:W-:Y:S01]  /*b780*/  F2FP.F16.F32.PACK_AB R26, R138, R141 ;  /* 0x0000008d8a1a723e */ /* 0x000fe200000000ff */
[----:B------:R-:W4:Y:S01]  /*b790*/  LDSM.16.MT88.4 R4, [R188+0x7800] ;  /* 0x00780000bc04783b */ /* 0x000f220000004200 */
[----:B------:R-:W-:Y:S01]  /*b7a0*/  FFMA.FTZ R45, R28, UR38, -R50 ;  /* 0x000000261c2d7c23 */ /* 0x000fe20008010832 */
[----:B------:R-:W-:Y:S01]  /*b7b0*/  F2FP.F16.F32.PACK_AB R27, R63, R60 ;  /* 0x0000003c3f1b723e */ /* 0x000fe200000000ff */
[----:B------:R5:W-:Y:S01]  /*b7c0*/  MUFU.EX2 R28, R23 ;  /* 0x00000017001c7308 */ /* 0x000be20000000800 */
[----:B------:R-:W-:-:S02]  /*b7d0*/  LOP3.LUT R26, R21, R26, RZ, 0xc0, !PT ;  /* 0x0000001a151a7212 */ /* 0x000fc400078ec0ff */
[----:B------:R-:W-:Y:S02]  /*b7e0*/  LOP3.LUT R25, R25, R57, RZ, 0xc0, !PT ;  /* 0x0000003919197212 */ /* 0x000fe400078ec0ff */
[----:B------:R-:W-:Y:S02]  /*b7f0*/  SHF.R.U32.HI R21, RZ, 0x10, R168 ;  /* 0x00000010ff157819 */ /* 0x000fe400000116a8 */
[----:B------:R-:W-:Y:S01]  /*b800*/  LOP3.LUT R22, R168, 0xffff, RZ, 0xc0, !PT ;  /* 0x0000ffffa8167812 */ /* 0x000fe200078ec0ff */
[----:B------:R-:W1:Y:S01]  /*b810*/  MUFU.EX2 R160, R160 ;  /* 0x000000a000a07308 */ /* 0x000e620000000800 */
[----:B------:R-:W-:Y:S02]  /*b820*/  LOP3.LUT R50, R170, 0xffff, RZ, 0xc0, !PT ;  /* 0x0000ffffaa327812 */ /* 0x000fe400078ec0ff */
[----:B------:R-:W-:Y:S02]  /*b830*/  SHF.R.U32.HI R57, RZ, 0x10, R170 ;  /* 0x00000010ff397819 */ /* 0x000fe400000116aa */
[----:B------:R-:W-:-:S02]  /*b840*/  LOP3.LUT R27, R20, R27, RZ, 0xc0, !PT ;  /* 0x0000001b141b7212 */ /* 0x000fc400078ec0ff */
[----:B------:R-:W-:Y:S01]  /*b850*/  LOP3.LUT R20, R168, 0xff, RZ, 0xc0, !PT ;  /* 0x000000ffa8147812 */ /* 0x000fe200078ec0ff */
[----:B------:R-:W2:Y:S01]  /*b860*/  MUFU.EX2 R161, R161 ;  /* 0x000000a100a17308 */ /* 0x000ea20000000800 */
[----:B------:R-:W-:Y:S02]  /*b870*/  SHF.R.U32.HI R168, RZ, 0x18, R168 ;  /* 0x00000018ffa87819 */ /* 0x000fe400000116a8 */
[----:B------:R-:W-:Y:S02]  /*b880*/  LOP3.LUT R21, R21, 0xff, RZ, 0xc0, !PT ;  /* 0x000000ff15157812 */ /* 0x000fe400078ec0ff */
[----:B-----5:R-:W-:Y:S02]  /*b890*/  LOP3.LUT R23, R170, 0xff, RZ, 0xc0, !PT ;  /* 0x000000ffaa177812 */ /* 0x020fe400078ec0ff */
[----:B------:R-:W-:Y:S01]  /*b8a0*/  SHF.R.U32.HI R22, RZ, 0x8, R22 ;  /* 0x00000008ff167819 */ /* 0x000fe20000011616 */
[----:B------:R-:W5:Y:S01]  /*b8b0*/  MUFU.EX2 R29, R29 ;  /* 0x0000001d001d7308 */ /* 0x000f620000000800 */
[----:B------:R-:W-:Y:S01]  /*b8c0*/  SHF.R.U32.HI R170, RZ, 0x18, R170 ;  /* 0x00000018ffaa7819 */ /* 0x000fe200000116aa */
[----:B-1----:R-:W-:Y:S01]  /*b8d0*/  FADD.FTZ R42, R160, R42 ;  /* 0x0000002aa02a7221 */ /* 0x002fe20000010000 */
[----:B------:R-:W-:Y:S01]  /*b8e0*/  SHF.R.U32.HI R50, RZ, 0x8, R50 ;  /* 0x00000008ff327819 */ /* 0x000fe20000011632 */
[----:B------:R-:W-:Y:S01]  /*b8f0*/  HMMA.16816.F32 R124, R24, R16, R124 ;  /* 0x00000010187c723c */ /* 0x000fe2000000187c */
[----:B------:R-:W-:-:S02]  /*b900*/  LOP3.LUT R57, R57, 0xff, RZ, 0xc0, !PT ;  /* 0x000000ff39397812 */ /* 0x000fc400078ec0ff */
[----:B------:R-:W-:Y:S01]  /*b910*/  PRMT R21, R21, 0x5410, R168 ;  /* 0x0000541015157816 */ /* 0x000fe200000000a8 */
[----:B------:R-:W1:Y:S01]  /*b920*/  MUFU.EX2 R45, R45 ;  /* 0x0000002d002d7308 */ /* 0x000e620000000800 */
[----:B------:R-:W-:Y:S01]  /*b930*/  PRMT R22, R20, 0x5410, R22 ;  /* 0x0000541014167816 */ /* 0x000fe20000000016 */
[----:B--2---:R-:W-:Y:S01]  /*b940*/  FADD.FTZ R42, R161, R42 ;  /* 0x0000002aa12a7221 */ /* 0x004fe20000010000 */
[----:B------:R-:W-:Y:S01]  /*b950*/  PRMT R23, R23, 0x5410, R50 ;  /* 0x0000541017177816 */ /* 0x000fe20000000032 */
[C---:B------:R-:W-:Y:S01]  /*b960*/  HMMA.16816.F32 R120, R24.reuse, R18, R120 ;  /* 0x000000121878723c */ /* 0x040fe20000001878 */
[----:B------:R-:W-:Y:S01]  /*b970*/  PRMT R57, R57, 0x5410, R170 ;  /* 0x0000541039397816 */ /* 0x000fe200000000aa */
[----:B------:R-:W-:Y:S01]  /*b980*/  FADD.FTZ R42, R55, R42 ;  /* 0x0000002a372a7221 */ /* 0x000fe20000010000 */
[--C-:B------:R-:W-:Y:S02]  /*b990*/  HSET2.LE.AND R20, R21, R52.reuse, PT ;  /* 0x0000003415147233 */ /* 0x100fe40003803000 */
[--C-:B------:R-:W-:Y:S01]  /*b9a0*/  HSET2.LE.AND R22, R22, R52.reuse, PT ;  /* 0x0000003416167233 */ /* 0x100fe20003803000 */
[----:B-----5:R-:W-:Y:S01]  /*b9b0*/  FADD.FTZ R37, R29, R37 ;  /* 0x000000251d257221 */ /* 0x020fe20000010000 */
[--C-:B------:R-:W-:Y:S01]  /*b9c0*/  HSET2.LE.AND R50, R23, R52.reuse, PT ;  /* 0x0000003417327233 */ /* 0x100fe20003803000 */
[----:B------:R-:W-:Y:S01]  /*b9d0*/  HMMA.16816.F32 R72, R24, R12, R72 ;  /* 0x0000000c1848723c */ /* 0x000fe20000001848 */
[----:B------:R-:W-:Y:S01]  /*b9e0*/  HSET2.LE.AND R21, R57, R52, PT ;  /* 0x0000003439157233 */ /* 0x000fe20003803000 */
[C---:B------:R-:W-:Y:S01]  /*b9f0*/  FADD.FTZ R223, R56.reuse, R42 ;  /* 0x0000002a38df7221 */ /* 0x040fe20000010000 */
[----:B------:R-:W-:-:S02]  /*ba00*/  F2FP.F16.F32.PACK_AB R52, R56, R55 ;  /* 0x000000373834723e */ /* 0x000fc400000000ff */
[----:B------:R-:W-:Y:S01]  /*ba10*/  F2FP.F16.F32.PACK_AB R23, R28, R46 ;  /* 0x0000002e1c17723e */ /* 0x000fe200000000ff */
[----:B-1----:R-:W-:Y:S01]  /*ba20*/  FADD.FTZ R37, R45, R37 ;  /* 0x000000252d257221 */ /* 0x002fe20000010000 */
[----:B------:R-:W-:Y:S01]  /*ba30*/  LOP3.LUT R22, R22, R52, RZ, 0xc0, !PT ;  /* 0x0000003416167212 */ /* 0x000fe200078ec0ff */
[C---:B------:R-:W-:Y:S01]  /*ba40*/  HMMA.16816.F32 R112, R24.reuse, R14, R112 ;  /* 0x0000000e1870723c */ /* 0x040fe20000001870 */
[----:B------:R-:W-:Y:S01]  /*ba50*/  F2FP.F16.F32.PACK_AB R57, R161, R160 ;  /* 0x000000a0a139723e */ /* 0x000fe200000000ff */
[----:B------:R-:W-:Y:S01]  /*ba60*/  FADD.FTZ R37, R46, R37 ;  /* 0x000000252e257221 */ /* 0x000fe20000010000 */
[----:B------:R-:W-:Y:S02]  /*ba70*/  F2FP.F16.F32.PACK_AB R52, R45, R29 ;  /* 0x0000001d2d34723e */ /* 0x000fe400000000ff */
[----:B------:R-:W-:Y:S01]  /*ba80*/  LOP3.LUT R23, R20, R23, RZ, 0xc0, !PT ;  /* 0x0000001714177212 */ /* 0x000fe200078ec0ff */
[----:B---3--:R-:W-:Y:S01]  /*ba90*/  HMMA.16816.F32 R108, R24, R8, R108 ;  /* 0x00000008186c723c */ /* 0x008fe2000000186c */
[----:B------:R-:W-:Y:S01]  /*baa0*/  LOP3.LUT R20, R50, R57, RZ, 0xc0, !PT ;  /* 0x0000003932147212 */ /* 0x000fe200078ec0ff */
[----:B------:R-:W-:Y:S01]  /*bab0*/  FADD.FTZ R222, R28, R37 ;  /* 0x000000251cde7221 */ /* 0x000fe20000010000 */
[----:B------:R-:W-:-:S03]  /*bac0*/  LOP3.LUT R21, R21, R52, RZ, 0xc0, !PT ;  /* 0x0000003415157212 */ /* 0x000fc600078ec0ff */
        /* <DEDUP_REMOVED lines=13> */
[----:B------:R-:W-:Y:S01]  /*bba0*/  UIADD3 UR37, UR14, -0x3, URZ ;  /* 0xfffffffd0e257890 */ /* 0x000fe2000fffe03f */
[----:B------:R-:W1:Y:S01]  /*bbb0*/  @!P1 LDC.64 R6, c[0x0][0x220] ;  /* 0x00008800ff069b82 */ /* 0x000e620000000a00 */
[----:B------:R-:W-:-:S04]  /*bbc0*/  DEPBAR.LE SB0, 0x0 ;  /* 0x000080000000791a */ /* 0x000fc80000000000 */
[----:B------:R-:W-:-:S03]  /*bbd0*/  USHF.R.S32.HI UR4, URZ, 0x1f, UR37 ;  /* 0x0000001f3f047899 */ /* 0x000fc60008011425 */
[----:B------:R-:W-:Y:S01]  /*bbe0*/  BAR.SYNC.DEFER_BLOCKING 0x0 ;  /* 0x0000000000007b1d */ /* 0x000fe20000010000 */
[----:B------:R-:W-:Y:S01]  /*bbf0*/  UIMAD.WIDE.U32 UR10, UR37, UR6, URZ ;  /* 0x00000006250a72a5 */ /* 0x000fe2000f8e003f */
[----:B------:R-:W-:Y:S01]  /*bc00*/  IMAD.U32 R15, RZ, RZ, UR6 ;  /* 0x00000006ff0f7e24 */ /* 0x000fe2000f8e00ff */
[----:B------:R-:W-:-:S05]  /*bc10*/  UIMAD UR4, UR4, UR6, URZ ;  /* 0x00000006040472a4 */ /* 0x000fca000f8e023f */
[----:B------:R-:W2:Y:S01]  /*bc20*/  @!P1 LDC.64 R10, c[0x0][0x220] ;  /* 0x00008800ff0a9b82 */ /* 0x000ea20000000a00 */
[----:B------:R-:W-:Y:S01]  /*bc30*/  UIMAD UR4, UR37, UR7, UR4 ;  /* 0x00000007250472a4 */ /* 0x000fe2000f8e0204 */
[----:B------:R-:W-:Y:S02]  /*bc40*/  IMAD.U32 R12, RZ, RZ, UR10 ;  /* 0x0000000aff0c7e24 */ /* 0x000fe4000f8e00ff */
[----:B------:R-:W-:Y:S01]  /*bc50*/  IMAD.U32 R13, RZ, RZ, UR11 ;  /* 0x0000000bff0d7e24 */ /* 0x000fe2000f8e00ff */
[----:B------:R-:W-:Y:S01]  /*bc60*/  UIADD3 UR4, UR11, UR4, URZ ;  /* 0x000000040b047290 */ /* 0x000fe2000fffe03f */
[----:B------:R-:W-:Y:S01]  /*bc70*/  IMAD.U32 R13, RZ, RZ, UR6 ;  /* 0x00000006ff0d7e24 */ /* 0x000fe2000f8e00ff */
[----:B------:R-:W-:Y:S01]  /*bc80*/  LEA R16, P0, R12, R234, 0x6 ;  /* 0x000000ea0c107211 */ /* 0x000fe200078030ff */
[----:B------:R-:W3:Y:S03]  /*bc90*/  @!P1 LDC.64 R8, c[0x0][0x220] ;  /* 0x00008800ff089b82 */ /* 0x000ee60000000a00 */
[----:B------:R-:W-:Y:S01]  /*bca0*/  IMAD.U32 R4, RZ, RZ, UR4 ;  /* 0x00000004ff047e24 */ /* 0x000fe2000f8e00ff */
[----:B------:R-:W-:Y:S01]  /*bcb0*/  @!P1 IADD3 R14, P3, R16, UR18, RZ ;  /* 0x00000012100e9c10 */ /* 0x000fe2000ff7e0ff */
[----:B------:R-:W-:-:S02]  /*bcc0*/  @!UP0 UIMAD UR4, UR7, 0x30, URZ ;  /* 0x00000030070488a4 */ /* 0x000fc4000f8e023f */
[----:B------:R-:W-:Y:S01]  /*bcd0*/  UISETP.GE.AND UP0, UPT, UR14, 0x4, UPT ;  /* 0x000000040e00788c */ /* 0x000fe2000bf06270 */
[----:B------:R-:W-:Y:S01]  /*bce0*/  LEA.HI.X R17, R12, R237, R4, 0x6, P0 ;  /* 0x000000ed0c117211 */ /* 0x000fe200000f3404 */
[----:B------:R-:W-:Y:S01]  /*bcf0*/  IMAD.U32 R12, RZ, RZ, UR7 ;  /* 0x00000007ff0c7e24 */ /* 0x000fe2000f8e00ff */
[----:B------:R-:W4:Y:S01]  /*bd00*/  @!P1 LDC.64 R4, c[0x0][0x220] ;  /* 0x00008800ff049b82 */ /* 0x000f220000000a00 */
[----:B------:R-:W-:Y:S01]  /*bd10*/  @!P1 LEA R15, P0, R15, R16, 0x5 ;  /* 0x000000100f0f9211 */ /* 0x000fe200078028ff */
[----:B------:R-:W-:Y:S03]  /*bd20*/  @P1 STS.128 [R208+0x6000], RZ ;  /* 0x006000ffd0001388 */ /* 0x000fe60000000c00 */
[----:B------:R-:W-:Y:S01]  /*bd30*/  @!P1 LEA.HI.X R13, R13, R17, R12, 0x5, P0 ;  /* 0x000000110d0d9211 */ /* 0x000fe200000f2c0c */
[----:B------:R-:W-:Y:S01]  /*bd40*/  IMAD.U32 R12, RZ, RZ, UR6 ;  /* 0x00000006ff0c7e24 */ /* 0x000fe2000f8e00ff */
[----:B-1----:R-:W-:-:S02]  /*bd50*/  @!P1 LEA R18, P0, R15, R6, 0x1 ;  /* 0x000000060f129211 */ /* 0x002fc400078008ff */
[----:B--2---:R-:W-:Y:S01]  /*bd60*/  @!P1 LEA R10, P4, R16, R10, 0x1 ;  /* 0x0000000a100a9211 */ /* 0x004fe200078808ff */
[----:B------:R-:W-:Y:S01]  /*bd70*/  @!P1 IMAD.WIDE.U32 R20, R12, 0x30, R16 ;  /* 0x000000300c149825 */ /* 0x000fe200078e0010 */
[----:B------:R-:W-:Y:S02]  /*bd80*/  @!P1 IADD3.X R6, R17, UR15, RZ, P3, !PT ;  /* 0x0000000f11069c10 */ /* 0x000fe40009ffe4ff */
[----:B------:R-:W-:Y:S02]  /*bd90*/  @!P1 LEA.HI.X R11, R16, R11, R17, 0x1, P4 ;  /* 0x0000000b100b9211 */ /* 0x000fe400020f0c11 */
[C---:B---3--:R-:W-:Y:S02]  /*bda0*/  @!P1 LEA R8, P2, R14.reuse, R8, 0x1 ;  /* 0x000000080e089211 */ /* 0x048fe400078408ff */
[----:B------:R-:W-:Y:S01]  /*bdb0*/  @!P1 LEA.HI.X R19, R15, R7, R13, 0x1, P0 ;  /* 0x000000070f139211 */ /* 0x000fe200000f0c0d */
[----:B------:R-:W-:Y:S01]  /*bdc0*/  @!PT LDS RZ, [RZ] ;  /* 0x00000000fffff984 */ /* 0x000fe20000000800 */
[----:B------:R-:W-:Y:S01]  /*bdd0*/  @!PT LDS RZ, [RZ] ;  /* 0x00000000fffff984 */ /* 0x000fe20000000800 */
[----:B------:R-:W-:Y:S01]  /*bde0*/  @!PT LDS RZ, [RZ] ;  /* 0x00000000fffff984 */ /* 0x000fe20000000800 */
[----:B------:R-:W-:Y:S01]  /*bdf0*/  @!P1 LDGSTS.E.BYPASS.LTC128B.128 [R208+0x6000], desc[UR16][R10.64] ;  /* 0x060000000ad09fae */ /* 0x000fe2000b901d50 */
[----:B------:R-:W-:Y:S01]  /*be00*/  @!P1 LEA.HI.X R9, R14, R9, R6, 0x1, P2 ;  /* 0x000000090e099211 */ /* 0x000fe200010f0c06 */
[----:B------:R-:W-:-:S02]  /*be10*/  @!P1 VIADD R6, R21, UR4 ;  /* 0x0000000415069c36 */ /* 0x000fc40008000000 */
        /* <DEDUP_REMOVED lines=21> */
[----:B------:R-:W1:Y:S04]  /*bf70*/  LDSM.16.M88.4 R48, [R197+0x5800] ;  /* 0x00580000c530783b */ /* 0x000e680000000200 */
[----:B------:R-:W5:Y:S04]  /*bf80*/  LDSM.16.M88.4 R172, [R198+0x2000] ;  /* 0x00200000c6ac783b */ /* 0x000f680000000200 */
[----:B------:R-:W-:Y:S04]  /*bf90*/  LDSM.16.M88.4 R44, [R196] ;  /* 0x00000000c42c783b */ /* 0x000fe80000000200 */
[----:B------:R-:W5:Y:S04]  /*bfa0*/  LDSM.16.M88.4 R40, [R191+0x4000] ;  /* 0x00400000bf28783b */ /* 0x000f680000000200 */
[----:B------:R-:W5:Y:S04]  /*bfb0*/  LDSM.16.M88.4 R36, [R191+0x4800] ;  /* 0x00480000bf24783b */ /* 0x000f680000000200 */
[----:B------:R-:W5:Y:S04]  /*bfc0*/  LDSM.16.M88.4 R32, [R191+0x5000] ;  /* 0x00500000bf20783b */ /* 0x000f680000000200 */
[----:B------:R-:W5:Y:S04]  /*bfd0*/  LDSM.16.M88.4 R180, [R191+0x5800] ;  /* 0x00580000bfb4783b */ /* 0x000f680000000200 */
[----:B------:R-:W5:Y:S01]  /*bfe0*/  LDSM.16.M88.4 R176, [R196+0x2000] ;  /* 0x00200000c4b0783b */ /* 0x000f620000000200 */
[C---:B--2---:R-:W-:Y:S03]  /*bff0*/  HMMA.16816.F32 R24, R52.reuse, R142, RZ ;  /* 0x0000008e3418723c */ /* 0x044fe600000018ff */
[----:B------:R-:W-:Y:S03]  /*c000*/  LDSM.16.M88.4 R160, [R194] ;  /* 0x00000000c2a0783b */ /* 0x000fe60000000200 */
[C---:B------:R-:W-:Y:S01]  /*c010*/  HMMA.16816.F32 R28, R52.reuse, R140, RZ ;  /* 0x0000008c341c723c */ /* 0x040fe200000018ff */
[----:B------:R-:W2:Y:S04]  /*c020*/  LDSM.16.M88.4 R168, [R195] ;  /* 0x00000000c3a8783b */ /* 0x000ea80000000200 */
[----:B------:R-:W2:Y:S01]  /*c030*/  LDSM.16.M88.4 R156, [R187] ;  /* 0x00000000bb9c783b */ /* 0x000ea20000000200 */
[C---:B---3--:R-:W-:Y:S03]  /*c040*/  HMMA.16816.F32 R20, R52.reuse, R132, RZ ;  /* 0x000000843414723c */ /* 0x048fe600000018ff */
[----:B------:R-:W3:Y:S03]  /*c050*/  LDSM.16.M88.4 R152, [R186] ;  /* 0x00000000ba98783b */ /* 0x000ee60000000200 */
[C---:B----4-:R-:W-:Y:S01]  /*c060*/  HMMA.16816.F32 R12, R52.reuse, R60, RZ ;  /* 0x0000003c340c723c */ /* 0x050fe200000018ff */
[----:B------:R-:W4:Y:S04]  /*c070*/  LDSM.16.M88.4 R148, [R185] ;  /* 0x00000000b994783b */ /* 0x000f280000000200 */
[----:B------:R-:W-:Y:S01]  /*c080*/  LDSM.16.M88.4 R164, [R195+0x2000] ;  /* 0x00200000c3a4783b */ /* 0x000fe20000000200 */
[C---:B-1----:R-:W-:Y:S03]  /*c090*/  HMMA.16816.F32 R4, R52.reuse, R48, RZ ;  /* 0x000000303404723c */ /* 0x042fe600000018ff */
[----:B------:R-:W0:Y:S03]  /*c0a0*/  LDGDEPBAR ;  /* 0x00000000000079af */ /* 0x000e260000000000 */
[C---:B------:R-:W-:Y:S06]  /*c0b0*/  HMMA.16816.F32 R16, R52.reuse, R134, RZ ;  /* 0x000000863410723c */ /* 0x040fec00000018ff */
[C---:B------:R-:W-:Y:S06]  /*c0c0*/  HMMA.16816.F32 R8, R52.reuse, R62, RZ ;  /* 0x0000003e3408723c */ /* 0x040fec00000018ff */
[----:B------:R-:W-:Y:S06]  /*c0d0*/  HMMA.16816.F32 R52, R52, R50, RZ ;  /* 0x000000323434723c */ /* 0x000fec00000018ff */
[C---:B-----5:R-:W-:Y:S06]  /*c0e0*/  HMMA.16816.F32 R144, R172.reuse, R140, RZ ;  /* 0x0000008cac90723c */ /* 0x060fec00000018ff */
[----:B------:R-:W-:Y:S06]  /*c0f0*/  HMMA.16816.F32 R140, R172, R142, RZ ;  /* 0x0000008eac8c723c */ /* 0x000fec00000018ff */
[C---:B------:R-:W-:Y:S06]  /*c100*/  HMMA.16816.F32 R24, R44.reuse, R42, R24 ;  /* 0x0000002a2c18723c */ /* 0x040fec0000001818 */
[----:B------:R-:W-:Y:S06]  /*c110*/  HMMA.16816.F32 R28, R44, R40, R28 ;  /* 0x000000282c1c723c */ /* 0x000fec000000181c */
[C---:B------:R-:W-:Y:S06]  /*c120*/  HMMA.16816.F32 R136, R172.reuse, R132, RZ ;  /* 0x00000084ac88723c */ /* 0x040fec00000018ff */
[C---:B------:R-:W-:Y:S06]  /*c130*/  HMMA.16816.F32 R64, R172.reuse, R60, RZ ;  /* 0x0000003cac40723c */ /* 0x040fec00000018ff */
[C---:B------:R-:W-:Y:S06]  /*c140*/  HMMA.16816.F32 R132, R172.reuse, R134, RZ ;  /* 0x00000086ac84723c */ /* 0x040fec00000018ff */
[C---:B------:R-:W-:Y:S06]  /*c150*/  HMMA.16816.F32 R60, R172.reuse, R62, RZ ;  /* 0x0000003eac3c723c */ /* 0x040fec00000018ff */
[----:B------:R-:W-:Y:S06]  /*c160*/  HMMA.16816.F32 R56, R172, R48, RZ ;  /* 0x00000030ac38723c */ /* 0x000fec00000018ff */
[----:B------:R-:W-:Y:S06]  /*c170*/  HMMA.16816.F32 R20, R44, R36, R20 ;  /* 0x000000242c14723c */ /* 0x000fec0000001814 */
[----:B------:R-:W-:Y:S01]  /*c180*/  HMMA.16816.F32 R172, R172, R50, RZ ;  /* 0x00000032acac723c */ /* 0x000fe200000018ff */
[----:B------:R-:W-:Y:S05]  /*c190*/  LDSM.16.M88.4 R48, [R193] ;  /* 0x00000000c130783b */ /* 0x000fea0000000200 */
        /* <DEDUP_REMOVED lines=8> */
[----:B------:R-:W5:Y:S05]  /*c220*/  LDSM.16.M88.4 R40, [R184+0x800] ;  /* 0x00080000b828783b */ /* 0x000f6a0000000200 */
[C---:B--2---:R-:W-:Y:S06]  /*c230*/  HMMA.16816.F32 R24, R168.reuse, R162, R24 ;  /* 0x000000a2a818723c */ /* 0x044fec0000001818 */
[----:B------:R-:W-:Y:S06]  /*c240*/  HMMA.16816.F32 R28, R168, R160, R28 ;  /* 0x000000a0a81c723c */ /* 0x000fec000000181c */
[C---:B------:R-:W-:Y:S06]  /*c250*/  HMMA.16816.F32 R136, R176.reuse, R36, R136 ;  /* 0x00000024b088723c */ /* 0x040fec0000001888 */
[C---:B------:R-:W-:Y:S06]  /*c260*/  HMMA.16816.F32 R64, R176.reuse, R32, R64 ;  /* 0x00000020b040723c */ /* 0x040fec0000001840 */
[C---:B------:R-:W-:Y:S01]  /*c270*/  HMMA.16816.F32 R132, R176.reuse, R38, R132 ;  /* 0x00000026b084723c */ /* 0x040fe20000001884 */
[----:B------:R-:W2:Y:S05]  /*c280*/  LDSM.16.M88.4 R36, [R184+0x1000] ;  /* 0x00100000b824783b */ /* 0x000eaa0000000200 */
[----:B------:R-:W-:Y:S01]  /*c290*/  HMMA.16816.F32 R60, R176, R34, R60 ;  /* 0x00000022b03c723c */ /* 0x000fe2000000183c */
[----:B------:R-:W2:Y:S05]  /*c2a0*/  LDSM.16.M88.4 R32, [R184+0x1800] ;  /* 0x00180000b820783b */ /* 0x000eaa0000000200 */
[C---:B------:R-:W-:Y:S06]  /*c2b0*/  HMMA.16816.F32 R20, R168.reuse, R156, R20 ;  /* 0x0000009ca814723c */ /* 0x040fec0000001814 */
[C---:B------:R-:W-:Y:S06]  /*c2c0*/  HMMA.16816.F32 R16, R168.reuse, R158, R16 ;  /* 0x0000009ea810723c */ /* 0x040fec0000001810 */
[C---:B---3--:R-:W-:Y:S06]  /*c2d0*/  HMMA.16816.F32 R12, R168.reuse, R152, R12 ;  /* 0x00000098a80c723c */ /* 0x048fec000000180c */
[C---:B------:R-:W-:Y:S06]  /*c2e0*/  HMMA.16816.F32 R8, R168.reuse, R154, R8 ;  /* 0x0000009aa808723c */ /* 0x040fec0000001808 */
[C---:B----4-:R-:W-:Y:S06]  /*c2f0*/  HMMA.16816.F32 R4, R168.reuse, R148, R4 ;  /* 0x00000094a804723c */ /* 0x050fec0000001804 */
[----:B------:R-:W-:Y:S06]  /*c300*/  HMMA.16816.F32 R52, R168, R150, R52 ;  /* 0x00000096a834723c */ /* 0x000fec0000001834 */
[C---:B-1----:R-:W-:Y:S06]  /*c310*/  HMMA.16816.F32 R24, R48.reuse, R46, R24 ;  /* 0x0000002e3018723c */ /* 0x042fec0000001818 */
[----:B------:R-:W-:Y:S06]  /*c320*/  HMMA.16816.F32 R28, R48, R44, R28 ;  /* 0x0000002c301c723c */ /* 0x000fec000000181c */
[----:B------:R-:W-:Y:S06]  /*c330*/  HMMA.16816.F32 R172, R176, R182, R172 ;  /* 0x000000b6b0ac723c */ /* 0x000fec00000018ac */
[----:B-----5:R-:W-:Y:S01]  /*c340*/  HMMA.16816.F32 R20, R48, R40, R20 ;  /* 0x000000283014723c */ /* 0x020fe20000001814 */
[----:B------:R-:W-:-:S04]  /*c350*/  IMAD.U32 R182, RZ, RZ, UR37 ;  /* 0x00000025ffb67e24 */ /* 0x000fc8000f8e00ff */
[----:B------:R-:W-:Y:S01]  /*c360*/  IMAD R182, R182, 0x40, R216 ;  /* 0x00000040b6b67824 */ /* 0x000fe200078e02d8 */
[C---:B------:R-:W-:Y:S03]  /*c370*/  HMMA.16816.F32 R16, R48.reuse, R42, R16 ;  /* 0x0000002a3010723c */ /* 0x040fe60000001810 */
[C---:B------:R-:W-:Y:S01]  /*c380*/  VIADD R250, R182.reuse, 0x8 ;  /* 0x00000008b6fa7836 */ /* 0x040fe20000000000 */
[----:B------:R-:W-:Y:S01]  /*c390*/  I2FP.F32.S32 R249, R182 ;  /* 0x000000b600f97245 */ /* 0x000fe20000201400 */
[C---:B------:R-:W-:Y:S01]  /*c3a0*/  VIADD R251, R182.reuse, 0x1 ;  /* 0x00000001b6fb7836 */ /* 0x040fe20000000000 */
[C---:B--2---:R-:W-:Y:S01]  /*c3b0*/  HMMA.16816.F32 R12, R48.reuse, R36, R12 ;  /* 0x00000024300c723c */ /* 0x044fe2000000180c */
[C---:B------:R-:W-:Y:S01]  /*c3c0*/  VIADD R246, R182.reuse, 0x10 ;  /* 0x00000010b6f67836 */ /* 0x040fe20000000000 */
[----:B------:R-:W-:Y:S01]  /*c3d0*/  I2FP.F32.S32 R244, R250 ;  /* 0x000000fa00f47245 */ /* 0x000fe20000201400 */
[C---:B------:R-:W-:Y:S01]  /*c3e0*/  VIADD R239, R182.reuse, 0x19 ;  /* 0x00000019b6ef7836 */ /* 0x040fe20000000000 */
[----:B------:R-:W-:Y:S01]  /*c3f0*/  I2FP.F32.S32 R248, R251 ;  /* 0x000000fb00f87245 */ /* 0x000fe20000201400 */
[----:B------:R-:W-:Y:S01]  /*c400*/  VIADD R243, R182, 0x11 ;  /* 0x00000011b6f37836 */ /* 0x000fe20000000000 */
[C---:B------:R-:W-:Y:S01]  /*c410*/  HMMA.16816.F32 R8, R48.reuse, R38, R8 ;  /* 0x000000263008723c */ /* 0x040fe20000001808 */
[----:B------:R-:W-:Y:S01]  /*c420*/  FFMA.FTZ R24, R244, UR5, R24 ;  /* 0x00000005f4187c23 */ /* 0x000fe20008010018 */
[-C--:B------:R-:W-:Y:S01]  /*c430*/  ISETP.GE.AND P4, PT, R250, R231.reuse, PT ;  /* 0x000000e7fa00720c */ /* 0x080fe20003f86270 */
[----:B------:R-:W-:Y:S01]  /*c440*/  FFMA.FTZ R29, R248, UR5, R29 ;  /* 0x00000005f81d7c23 */ /* 0x000fe2000801001d */
[----:B------:R-:W-:Y:S01]  /*c450*/  I2FP.F32.S32 R240, R246 ;  /* 0x000000f600f07245 */ /* 0x000fe20000201400 */
[C---:B------:R-:W-:Y:S01]  /*c460*/  VIADD R204, R182.reuse, 0x28 ;  /* 0x00000028b6cc7836 */ /* 0x040fe20000000000 */
[C---:B------:R-:W-:Y:S01]  /*c470*/  HMMA.16816.F32 R4, R48.reuse, R32, R4 ;  /* 0x000000203004723c */ /* 0x040fe20000001804 */
[----:B------:R-:W-:Y:S01]  /*c480*/  ISETP.GE.AND P0, PT, R251, R231, PT ;  /* 0x000000e7fb00720c */ /* 0x000fe20003f06270 */
[C---:B------:R-:W-:Y:S01]  /*c490*/  VIADD R247, R182.reuse, 0x9 ;  /* 0x00000009b6f77836 */ /* 0x040fe20000000000 */
[----:B------:R-:W-:Y:S01]  /*c4a0*/  I2FP.F32.S32 R238, R239 ;  /* 0x000000ef00ee7245 */ /* 0x000fe20000201400 */
[----:B------:R-:W-:Y:S01]  /*c4b0*/  VIADD R232, R182, 0x20 ;  /* 0x00000020b6e87836 */ /* 0x000fe20000000000 */
[----:B------:R-:W-:Y:S01]  /*c4c0*/  I2FP.F32.S32 R242, R243 ;  /* 0x000000f300f27245 */ /* 0x000fe20000201400 */
[----:B------:R-:W-:Y:S01]  /*c4d0*/  HMMA.16816.F32 R52, R48, R34, R52 ;  /* 0x000000223034723c */ /* 0x000fe20000001834 */
[----:B------:R-:W1:Y:S01]  /*c4e0*/  LDSM.16.M88.4 R48, [R193+0x2000] ;  /* 0x00200000c130783b */ /* 0x000e620000000200 */
[----:B------:R-:W-:Y:S01]  /*c4f0*/  FFMA.FTZ R17, R238, UR5, R17 ;  /* 0x00000005ee117c23 */ /* 0x000fe20008010011 */
[----:B------:R-:W-:-:S02]  /*c500*/  VIADD R241, R182, 0x18 ;  /* 0x00000018b6f17836 */ /* 0x000fc40000000000 */
[----:B------:R-:W-:Y:S01]  /*c510*/  FFMA.FTZ R28, R249, UR5, R28 ;  /* 0x00000005f91c7c23 */ /* 0x000fe2000801001c */
[----:B------:R-:W-:Y:S01]  /*c520*/  I2FP.F32.S32 R245, R247 ;  /* 0x000000f700f57245 */ /* 0x000fe20000201400 */
[----:B------:R-:W-:Y:S01]  /*c530*/  HMMA.16816.F32 R56, R176, R180, R56 ;  /* 0x000000b4b038723c */ /* 0x000fe20000001838 */
[CC--:B------:R-:W-:Y:S01]  /*c540*/  ISETP.GE.AND P6, PT, R182.reuse, R231.reuse, PT ;  /* 0x000000e7b600720c */ /* 0x0c0fe20003fc6270 */
[C---:B------:R-:W-:Y:S01]  /*c550*/  VIADD R205, R182.reuse, 0x21 ;  /* 0x00000021b6cd7836 */ /* 0x040fe20000000000 */
[----:B------:R-:W-:Y:S01]  /*c560*/  I2FP.F32.S32 R206, R232 ;  /* 0x000000e800ce7245 */ /* 0x000fe20000201400 */
[----:B------:R-:W-:Y:S02]  /*c570*/  VIADD R201, R182, 0x31 ;  /* 0x00000031b6c97836 */ /* 0x000fe40000000000 */
[----:B------:R-:W-:Y:S01]  /*c580*/  FFMA.FTZ R25, R245, UR5, R25 ;  /* 0x00000005f5197c23 */ /* 0x000fe20008010019 */
[C---:B------:R-:W-:Y:S01]  /*c590*/  HMMA.16816.F32 R144, R164.reuse, R160, R144 ;  /* 0x000000a0a490723c */ /* 0x040fe20000001890 */
[----:B------:R-:W-:Y:S01]  /*c5a0*/  FSEL R179, R24, -INF , !P4 ;  /* 0xff80000018b37808 */ /* 0x000fe20006000000 */
[----:B------:R-:W-:Y:S01]  /*c5b0*/  FFMA.FTZ R24, R240, UR5, R20 ;  /* 0x00000005f0187c23 */ /* 0x000fe20008010014 */
[----:B------:R-:W-:Y:S01]  /*c5c0*/  FSEL R180, R29, -INF , !P0 ;  /* 0xff8000001db47808 */ /* 0x000fe20004000000 */
[----:B------:R-:W-:Y:S01]  /*c5d0*/  FFMA.FTZ R20, R242, UR5, R21 ;  /* 0x00000005f2147c23 */ /* 0x000fe20008010015 */
[-C--:B------:R-:W-:Y:S01]  /*c5e0*/  ISETP.GE.AND P0, PT, R246, R231.reuse, PT ;  /* 0x000000e7f600720c */ /* 0x080fe20003f06270 */
[C---:B------:R-:W-:Y:S01]  /*c5f0*/  HMMA.16816.F32 R140, R164.reuse, R162, R140 ;  /* 0x000000a2a48c723c */ /* 0x040fe2000000188c */
[----:B------:R-:W-:Y:S01]  /*c600*/  FSEL R181, R28, -INF , !P6 ;  /* 0xff8000001cb57808 */ /* 0x000fe20007000000 */
[----:B------:R-:W-:Y:S01]  /*c610*/  FFMA.FTZ R12, R206, UR5, R12 ;  /* 0x00000005ce0c7c23 */ /* 0x000fe2000801000c */
[----:B------:R-:W-:Y:S01]  /*c620*/  FSEL R24, R24, -INF , !P0 ;  /* 0xff80000018187808 */ /* 0x000fe20004000000 */
[C---:B------:R-:W-:Y:S01]  /*c630*/  VIADD R202, R182.reuse, 0x30 ;  /* 0x00000030b6ca7836 */ /* 0x040fe20000000000 */
[-C--:B------:R-:W-:Y:S01]  /*c640*/  ISETP.GE.AND P0, PT, R239, R231.reuse, PT ;  /* 0x000000e7ef00720c */ /* 0x080fe20003f06270 */
[C---:B------:R-:W-:Y:S01]  /*c650*/  HMMA.16816.F32 R136, R164.reuse, R156, R136 ;  /* 0x0000009ca488723c */ /* 0x040fe20000001888 */
[----:B------:R-:W-:Y:S01]  /*c660*/  ISETP.GE.AND P4, PT, R243, R231, PT ;  /* 0x000000e7f300720c */ /* 0x000fe20003f86270 */
[----:B------:R-:W-:Y:S01]  /*c670*/  VIADD R203, R182, 0x29 ;  /* 0x00000029b6cb7836 */ /* 0x000fe20000000000 */
[----:B------:R-:W-:Y:S01]  /*c680*/  FSEL R177, R17, -INF , !P0 ;  /* 0xff80000011b17808 */ /* 0x000fe20004000000 */
[----:B------:R-:W-:Y:S01]  /*c690*/  FFMA.FTZ R31, R248, UR5, R31 ;  /* 0x00000005f81f7c23 */ /* 0x000fe2000801001f */
[----:B------:R-:W-:Y:S01]  /*c6a0*/  I2FP.F32.S32 R17, R204 ;  /* 0x000000cc00117245 */ /* 0x000fe20000201400 */
[C---:B------:R-:W-:Y:S01]  /*c6b0*/  HMMA.16816.F32 R132, R164.reuse, R158, R132 ;  /* 0x0000009ea484723c */ /* 0x040fe20000001884 */
[----:B------:R-:W-:Y:S01]  /*c6c0*/  I2FP.F32.S32 R233, R241 ;  /* 0x000000f100e97245 */ /* 0x000fe20000201400 */
[----:B------:R-:W-:Y:S01]  /*c6d0*/  VIADD R183, R182, 0x38 ;  /* 0x00000038b6b77836 */ /* 0x000fe20000000000 */
[-C--:B------:R-:W-:Y:S01]  /*c6e0*/  ISETP.GE.AND P0, PT, R204, R231.reuse, PT ;  /* 0x000000e7cc00720c */ /* 0x080fe20003f06270 */
[----:B------:R-:W-:Y:S01]  /*c6f0*/  FFMA.FTZ R8, R17, UR5, R8 ;  /* 0x0000000511087c23 */ /* 0x000fe20008010008 */
[-C--:B------:R-:W-:Y:S01]  /*c700*/  ISETP.GE.AND P6, PT, R247, R231.reuse, PT ;  /* 0x000000e7f700720c */ /* 0x080fe20003fc6270 */
[----:B------:R-:W-:Y:S01]  /*c710*/  FFMA.FTZ R16, R233, UR5, R16 ;  /* 0x00000005e9107c23 */ /* 0x000fe20008010010 */
[----:B------:R-:W-:Y:S01]  /*c720*/  FSEL R20, R20, -INF , !P4 ;  /* 0xff80000014147808 */ /* 0x000fe20006000000 */
[C---:B------:R-:W-:Y:S01]  /*c730*/  HMMA.16816.F32 R60, R164.reuse, R154, R60 ;  /* 0x0000009aa43c723c */ /* 0x040fe2000000183c */
[----:B------:R-:W-:Y:S01]  /*c740*/  FSEL R169, R8, -INF , !P0 ;  /* 0xff80000008a97808 */ /* 0x000fe20004000000 */
[----:B------:R-:W-:Y:S01]  /*c750*/  FFMA.FTZ R156, R17, UR5, R10 ;  /* 0x00000005119c7c23 */ /* 0x000fe2000801000a */
[----:B------:R-:W-:Y:S01]  /*c760*/  FSEL R25, R25, -INF , !P6 ;  /* 0xff80000019197808 */ /* 0x000fe20007000000 */
[----:B------:R-:W-:Y:S01]  /*c770*/  FFMA.FTZ R22, R240, UR5, R22 ;  /* 0x00000005f0167c23 */ /* 0x000fe20008010016 */
[----:B------:R-:W-:Y:S01]  /*c780*/  ISETP.GE.AND P4, PT, R232, R231, PT ;  /* 0x000000e7e800720c */ /* 0x000fe20003f86270 */
[----:B------:R-:W-:Y:S01]  /*c790*/  HMMA.16816.F32 R56, R164, R148, R56 ;  /* 0x00000094a438723c */ /* 0x000fe20000001838 */
[----:B------:R-:W-:Y:S01]  /*c7a0*/  I2FP.F32.S32 R207, R205 ;  /* 0x000000cd00cf7245 */ /* 0x000fe20000201400 */
[----:B------:R-:W-:Y:S01]  /*c7b0*/  FFMA.FTZ R30, R249, UR5, R30 ;  /* 0x00000005f91e7c23 */ /* 0x000fe2000801001e */
[----:B------:R-:W-:Y:S01]  /*c7c0*/  I2FP.F32.S32 R8, R201 ;  /* 0x000000c900087245 */ /* 0x000fe20000201400 */
[----:B------:R-:W-:Y:S01]  /*c7d0*/  FFMA.FTZ R19, R238, UR5, R19 ;  /* 0x00000005ee137c23 */ /* 0x000fe20008010013 */
[-C--:B------:R-:W-:Y:S01]  /*c7e0*/  ISETP.GE.AND P6, PT, R241, R231.reuse, PT ;  /* 0x000000e7f100720c */ /* 0x080fe20003fc6270 */
[----:B------:R-:W-:Y:S01]  /*c7f0*/  FFMA.FTZ R13, R207, UR5, R13 ;  /* 0x00000005cf0d7c23 */ /* 0x000fe2000801000d */
[----:B------:R-:W-:Y:S01]  /*c800*/  FSEL R171, R12, -INF , !P4 ;  /* 0xff8000000cab7808 */ /* 0x000fe20006000000 */
[----:B------:R-:W-:Y:S01]  /*c810*/  FFMA.FTZ R5, R8, UR5, R5 ;  /* 0x0000000508057c23 */ /* 0x000fe20008010005 */
[----:B------:R-:W-:Y:S01]  /*c820*/  FSEL R178, R16, -INF , !P6 ;  /* 0xff80000010b27808 */ /* 0x000fe20007000000 */
[----:B-1----:R-:W-:Y:S01]  /*c830*/  HMMA.16816.F32 R144, R48, R44, R144 ;  /* 0x0000002c3090723c */ /* 0x002fe20000001890 */
[----:B------:R-:W-:Y:S01]  /*c840*/  I2FP.F32.S32 R12, R202 ;  /* 0x000000ca000c7245 */ /* 0x000fe20000201400 */
[----:B------:R-:W-:Y:S01]  /*c850*/  FFMA.FTZ R21, R245, UR5, R27 ;  /* 0x00000005f5157c23 */ /* 0x000fe2000801001b */
[-C--:B------:R-:W-:Y:S01]  /*c860*/  ISETP.GE.AND P6, PT, R205, R231.reuse, PT ;  /* 0x000000e7cd00720c */ /* 0x080fe20003fc6270 */
[----:B------:R-:W-:Y:S01]  /*c870*/  FFMA.FTZ R26, R244, UR5, R26 ;  /* 0x00000005f41a7c23 */ /* 0x000fe2000801001a */
[----:B------:R-:W-:Y:S01]  /*c880*/  ISETP.GE.AND P0, PT, R201, R231, PT ;  /* 0x000000e7c900720c */ /* 0x000fe20003f06270 */
[----:B------:R-:W-:Y:S01]  /*c890*/  FFMA.FTZ R4, R12, UR5, R4 ;  /* 0x000000050c047c23 */ /* 0x000fe20008010004 */
[----:B------:R-:W-:Y:S01]  /*c8a0*/  FSEL R168, R13, -INF , !P6 ;  /* 0xff8000000da87808 */ /* 0x000fe20007000000 */
[----:B------:R-:W-:Y:S01]  /*c8b0*/  HMMA.16816.F32 R64, R164, R152, R64 ;  /* 0x00000098a440723c */ /* 0x000fe20000001840 */
[----:B------:R-:W-:Y:S01]  /*c8c0*/  FSEL R160, R5, -INF , !P0 ;  /* 0xff80000005a07808 */ /* 0x000fe20004000000 */
[----:B------:R-:W-:Y:S01]  /*c8d0*/  FFMA.FTZ R18, R233, UR5, R18 ;  /* 0x00000005e9127c23 */ /* 0x000fe20008010012 */
[----:B------:R-:W-:Y:S01]  /*c8e0*/  I2FP.F32.S32 R16, R203 ;  /* 0x000000cb00107245 */ /* 0x000fe20000201400 */
[----:B------:R-:W-:Y:S01]  /*c8f0*/  FFMA.FTZ R162, R242, UR5, R23 ;  /* 0x00000005f2a27c23 */ /* 0x000fe20008010017 */
[----:B------:R-:W-:Y:S01]  /*c900*/  ISETP.GE.AND P6, PT, R202, R231, PT ;  /* 0x000000e7ca00720c */ /* 0x000fe20003fc6270 */
[C---:B------:R-:W-:Y:S01]  /*c910*/  HMMA.16816.F32 R140, R48.reuse, R46, R140 ;  /* 0x0000002e308c723c */ /* 0x040fe2000000188c */
[-C--:B------:R-:W-:Y:S01]  /*c920*/  ISETP.GE.AND P0, PT, R251, R230.reuse, PT ;  /* 0x000000e6fb00720c */ /* 0x080fe20003f06270 */
[----:B------:R-:W-:Y:S01]  /*c930*/  FFMA.FTZ R9, R16, UR5, R9 ;  /* 0x0000000510097c23 */ /* 0x000fe20008010009 */
[----:B------:R-:W-:Y:S01]  /*c940*/  FSEL R157, R4, -INF , !P6 ;  /* 0xff800000049d7808 */ /* 0x000fe20007000000 */
[----:B------:R-:W-:Y:S01]  /*c950*/  FFMA.FTZ R7, R8, UR5, R7 ;  /* 0x0000000508077c23 */ /* 0x000fe20008010007 */
[----:B------:R-:W-:Y:S01]  /*c960*/  FSEL R10, R31, -INF , !P0 ;  /* 0xff8000001f0a7808 */ /* 0x000fe20004000000 */
[C---:B------:R-:W-:Y:S01]  /*c970*/  HMMA.16816.F32 R136, R48.reuse, R40, R136 ;  /* 0x000000283088723c */ /* 0x040fe20000001888 */
[----:B------:R-:W-:Y:S01]  /*c980*/  I2FP.F32.S32 R4, R183 ;  /* 0x000000b700047245 */ /* 0x000fe20000201400 */
[----:B------:R-:W-:Y:S01]  /*c990*/  FFMA.FTZ R14, R206, UR5, R14 ;  /* 0x00000005ce0e7c23 */ /* 0x000fe2000801000e */
[-C--:B------:R-:W-:Y:S01]  /*c9a0*/  ISETP.GE.AND P0, PT, R246, R230.reuse, PT ;  /* 0x000000e6f600720c */ /* 0x080fe20003f06270 */
[----:B------:R-:W-:Y:S01]  /*c9b0*/  FFMA.FTZ R15, R207, UR5, R15 ;  /* 0x00000005cf0f7c23 */ /* 0x000fe2000801000f */
[-C--:B------:R-:W-:Y:S01]  /*c9c0*/  ISETP.GE.AND P4, PT, R203, R231.reuse, PT ;  /* 0x000000e7cb00720c */ /* 0x080fe20003f86270 */
[----:B------:R-:W-:Y:S01]  /*c9d0*/  FFMA.FTZ R44, R4, UR5, R52 ;  /* 0x00000005042c7c23 */ /* 0x000fe20008010034 */
[-C--:B------:R-:W-:Y:S01]  /*c9e0*/  ISETP.GE.AND P5, PT, R182, R230.reuse, PT ;  /* 0x000000e6b600720c */ /* 0x080fe20003fa6270 */
[----:B------:R-:W-:Y:S01]  /*c9f0*/  HMMA.16816.F32 R132, R48, R42, R132 ;  /* 0x0000002a3084723c */ /* 0x000fe20000001884 */
[----:B------:R-:W-:Y:S01]  /*ca00*/  FSEL R163, R22, -INF , !P0 ;  /* 0xff80000016a37808 */ /* 0x000fe20004000000 */
[----:B------:R-:W-:Y:S01]  /*ca10*/  FFMA.FTZ R52, R16, UR5, R11 ;  /* 0x0000000510347c23 */ /* 0x000fe2000801000b */
[----:B------:R-:W-:Y:S01]  /*ca20*/  FSEL R161, R9, -INF , !P4 ;  /* 0xff80000009a17808 */ /* 0x000fe20006000000 */
[----:B------:R-:W-:Y:S01]  /*ca30*/  FFMA.FTZ R6, R12, UR5, R6 ;  /* 0x000000050c067c23 */ /* 0x000fe20008010006 */
[----:B------:R-:W-:Y:S01]  /*ca40*/  ISETP.GE.AND P0, PT, R239, R230, PT ;  /* 0x000000e6ef00720c */ /* 0x000fe20003f06270 */
[----:B------:R-:W-:Y:S01]  /*ca50*/  HMMA.16816.F32 R172, R164, R150, R172 ;  /* 0x00000096a4ac723c */ /* 0x000fe200000018ac */
[----:B------:R-:W-:Y:S01]  /*ca60*/  ISETP.GE.AND P4, PT, R183, R231, PT ;  /* 0x000000e7b700720c */ /* 0x000fe20003f86270 */
[----:B------:R-:W-:Y:S01]  /*ca70*/  FFMA.FTZ R13, R249, UR5, R146 ;  /* 0x00000005f90d7c23 */ /* 0x000fe20008010092 */
[----:B------:R-:W-:Y:S01]  /*ca80*/  ISETP.GE.AND P3, PT, R182, R229, PT ;  /* 0x000000e5b600720c */ /* 0x000fe20003f66270 */
[----:B------:R-:W-:Y:S01]  /*ca90*/  FFMA.FTZ R31, R4, UR5, R54 ;  /* 0x00000005041f7c23 */ /* 0x000fe20008010036 */
[C---:B------:R-:W-:Y:S01]  /*caa0*/  ISETP.GE.AND P2, PT, R182.reuse, R228, PT ;  /* 0x000000e4b600720c */ /* 0x040fe20003f46270 */
[----:B------:R-:W-:Y:S01]  /*cab0*/  VIADD R182, R182, 0x39 ;  /* 0x00000039b6b67836 */ /* 0x000fe20000000000 */
[----:B------:R-:W-:Y:S01]  /*cac0*/  FSEL R11, R30, -INF , !P5 ;  /* 0xff8000001e0b7808 */ /* 0x000fe20006800000 */
[C---:B------:R-:W-:Y:S01]  /*cad0*/  HMMA.16816.F32 R60, R48.reuse, R38, R60 ;  /* 0x00000026303c723c */ /* 0x040fe2000000183c */
[-C--:B------:R-:W-:Y:S01]  /*cae0*/  ISETP.GE.AND P5, PT, R247, R230.reuse, PT ;  /* 0x000000e6f700720c */ /* 0x080fe20003fa6270 */
[----:B------:R-:W-:Y:S01]  /*caf0*/  FFMA.FTZ R136, R240, UR5, R136 ;  /* 0x00000005f0887c23 */ /* 0x000fe20008010088 */
[----:B------:R-:W-:Y:S01]  /*cb00*/  FSEL R170, R19, -INF , !P0 ;  /* 0xff80000013aa7808 */ /* 0x000fe20004000000 */
[----:B------:R-:W-:Y:S01]  /*cb10*/  FFMA.FTZ R137, R242, UR5, R137 ;  /* 0x00000005f2897c23 */ /* 0x000fe20008010089 */
[----:B------:R-:W-:Y:S01]  /*cb20*/  FSEL R44, R44, -INF , !P4 ;  /* 0xff8000002c2c7808 */ /* 0x000fe20006000000 */
[C---:B------:R-:W-:Y:S01]  /*cb30*/  HMMA.16816.F32 R56, R48.reuse, R32, R56 ;  /* 0x000000203038723c */ /* 0x040fe20000001838 */
[-C--:B------:R-:W-:Y:S01]  /*cb40*/  ISETP.GE.AND P0, PT, R204, R230.reuse, PT ;  /* 0x000000e6cc00720c */ /* 0x080fe20003f06270 */
[----:B------:R-:W-:Y:S01]  /*cb50*/  FFMA.FTZ R19, R244, UR5, R142 ;  /* 0x00000005f4137c23 */ /* 0x000fe2000801008e */
[----:B------:R-:W-:Y:S01]  /*cb60*/  ISETP.GE.AND P4, PT, R250, R230, PT ;  /* 0x000000e6fa00720c */ /* 0x000fe20003f86270 */
[----:B------:R-:W-:Y:S01]  /*cb70*/  FFMA.FTZ R133, R238, UR5, R133 ;  /* 0x00000005ee857c23 */ /* 0x000fe20008010085 */
[----:B------:R-:W-:Y:S01]  /*cb80*/  FSEL R21, R21, -INF , !P5 ;  /* 0xff80000015157808 */ /* 0x000fe20006800000 */
[C---:B------:R-:W-:Y:S01]  /*cb90*/  HMMA.16816.F32 R64, R48.reuse, R36, R64 ;  /* 0x000000243040723c */ /* 0x040fe20000001840 */
[----:B------:R-:W-:Y:S01]  /*cba0*/  I2FP.F32.S32 R5, R182 ;  /* 0x000000b600057245 */ /* 0x000fe20000201400 */
[----:B------:R-:W-:Y:S01]  /*cbb0*/  FFMA.FTZ R27, R245, UR5, R141 ;  /* 0x00000005f51b7c23 */ /* 0x000fe2000801008d */
[-C--:B------:R-:W-:Y:S01]  /*cbc0*/  ISETP.GE.AND P5, PT, R241, R230.reuse, PT ;  /* 0x000000e6f100720c */ /* 0x080fe20003fa6270 */
[----:B------:R-:W-:Y:S01]  /*cbd0*/  FFMA.FTZ R22, R245, UR5, R143 ;  /* 0x00000005f5167c23 */ /* 0x000fe2000801008f */
[----:B------:R-:W-:Y:S01]  /*cbe0*/  FSEL R156, R156, -INF , !P0 ;  /* 0xff8000009c9c7808 */ /* 0x000fe20004000000 */
[----:B------:R-:W-:Y:S01]  /*cbf0*/  FFMA.FTZ R45, R5, UR5, R53 ;  /* 0x00000005052d7c23 */ /* 0x000fe20008010035 */
[----:B------:R-:W-:Y:S01]  /*cc00*/  FSEL R23, R26, -INF , !P4 ;  /* 0xff8000001a177808 */ /* 0x000fe20006000000 */
[----:B------:R-:W-:Y:S01]  /*cc10*/  FFMA.FTZ R26, R244, UR5, R140 ;  /* 0x00000005f41a7c23 */ /* 0x000fe2000801008c */
[-C--:B------:R-:W-:Y:S01]  /*cc20*/  ISETP.GE.AND P0, PT, R201, R230.reuse, PT ;  /* 0x000000e6c900720c */ /* 0x080fe20003f06270 */
[----:B------:R-:W-:Y:S01]  /*cc30*/  FFMA.FTZ R30, R5, UR5, R55 ;  /* 0x00000005051e7c23 */ /* 0x000fe20008010037 */
[-C--:B------:R-:W-:Y:S01]  /*cc40*/  ISETP.GE.AND P4, PT, R243, R230.reuse, PT ;  /* 0x000000e6f300720c */ /* 0x080fe20003f86270 */
[----:B------:R-:W-:Y:S01]  /*cc50*/  HMMA.16816.F32 R172, R48, R34, R172 ;  /* 0x0000002230ac723c */ /* 0x000fe200000018ac */
[----:B------:R-:W-:Y:S01]  /*cc60*/  FSEL R176, R18, -INF , !P5 ;  /* 0xff80000012b07808 */ /* 0x000fe20006800000 */
[----:B------:R-:W-:Y:S01]  /*cc70*/  FFMA.FTZ R18, R248, UR5, R145 ;  /* 0x00000005f8127c23 */ /* 0x000fe20008010091 */
[----:B------:R-:W-:Y:S01]  /*cc80*/  ISETP.GE.AND P6, PT, R182, R231, PT ;  /* 0x000000e7b600720c */ /* 0x000fe20003fc6270 */
        /* <DEDUP_REMOVED lines=8> */
[----:B------:R-:W-:Y:S01]  /*cd10*/  FFMA.FTZ R132, R233, UR5, R132 ;  /* 0x00000005e9847c23 */ /* 0x000fe20008010084 */
[-C--:B------:R-:W-:Y:S01]  /*cd20*/  ISETP.GE.AND P5, PT, R205, R230.reuse, PT ;  /* 0x000000e6cd00720c */ /* 0x080fe20003fa6270 */
[----:B------:R-:W-:Y:S01]  /*cd30*/  FFMA.FTZ R134, R233, UR5, R134 ;  /* 0x00000005e9867c23 */ /* 0x000fe20008010086 */
[----:B------:R-:W-:Y:S01]  /*cd40*/  FSEL R45, R45, -INF , !P6 ;  /* 0xff8000002d2d7808 */ /* 0x000fe20007000000 */
[----:B------:R-:W-:Y:S01]  /*cd50*/  FFMA.FTZ R64, R206, UR5, R64 ;  /* 0x00000005ce407c23 */ /* 0x000fe20008010040 */
[-C--:B------:R-:W-:Y:S01]  /*cd60*/  ISETP.GE.AND P6, PT, R250, R229.reuse, PT ;  /* 0x000000e5fa00720c */ /* 0x080fe20003fc6270 */
[----:B------:R-:W-:Y:S01]  /*cd70*/  FFMA.FTZ R135, R238, UR5, R135 ;  /* 0x00000005ee877c23 */ /* 0x000fe20008010087 */
[----:B------:R-:W-:Y:S01]  /*cd80*/  FSEL R18, R18, -INF , !P0 ;  /* 0xff80000012127808 */ /* 0x000fe20004000000 */
        /* <DEDUP_REMOVED lines=9> */
[----:B------:R-:W-:Y:S01]  /*ce20*/  ISETP.GE.AND P5, PT, R202, R230, PT ;  /* 0x000000e6ca00720c */ /* 0x000fe20003fa6270 */
        /* <DEDUP_REMOVED lines=11> */
[----:B------:R-:W-:Y:S01]  /*cee0*/  ISETP.GE.AND P0, PT, R239, R229, PT ;  /* 0x000000e5ef00720c */ /* 0x000fe20003f06270 */
[----:B------:R-:W-:-:S04]  /*cef0*/  DEPBAR.LE SB0, 0x0 ;  /* 0x000080000000791a */ /* 0x000fc80000000000 */
[----:B------:R-:W-:Y:S01]  /*cf00*/  BAR.SYNC.DEFER_BLOCKING 0x0 ;  /* 0x0000000000007b1d */ /* 0x000fe20000010000 */
        /* <DEDUP_REMOVED lines=8> */
[-C--:B------:R-:W-:Y:S02]  /*cf90*/  ISETP.GE.AND P0, PT, R204, R229.reuse, PT ;  /* 0x000000e5cc00720c */ /* 0x080fe40003f06270 */
[-C--:B------:R-:W-:Y:S02]  /*cfa0*/  ISETP.GE.AND P4, PT, R251, R228.reuse, PT ;  /* 0x000000e4fb00720c */ /* 0x080fe40003f86270 */
[----:B------:R-:W-:Y:S02]  /*cfb0*/  ISETP.GE.AND P5, PT, R250, R228, PT ;  /* 0x000000e4fa00720c */ /* 0x000fe40003fa6270 */
[----:B------:R-:W-:-:S02]  /*cfc0*/  ISETP.GE.AND P3, PT, R247, R229, PT ;  /* 0x000000e5f700720c */ /* 0x000fc40003f66270 */
[----:B------:R-:W-:Y:S02]  /*cfd0*/  ISETP.GE.AND P2, PT, R247, R228, PT ;  /* 0x000000e4f700720c */ /* 0x000fe40003f46270 */
[----:B------:R-:W-:Y:S01]  /*cfe0*/  FSEL R167, R60, -INF , !P0 ;  /* 0xff8000003ca77808 */ /* 0x000fe20004000000 */
[----:B------:R-:W-:Y:S01]  /*cff0*/  FFMA.FTZ R60, R4, UR5, R174 ;  /* 0x00000005043c7c23 */ /* 0x000fe200080100ae */
[----:B------:R-:W-:Y:S02]  /*d000*/  FSEL R14, R14, -INF , !P4 ;  /* 0xff8000000e0e7808 */ /* 0x000fe40006000000 */
[----:B------:R-:W-:Y:S02]  /*d010*/  FSEL R19, R19, -INF , !P5 ;  /* 0xff80000013137808 */ /* 0x000fe40006800000 */
[----:B------:R-:W-:Y:S02]  /*d020*/  FSEL R27, R27, -INF , !P3 ;  /* 0xff8000001b1b7808 */ /* 0x000fe40005800000 */
[----:B------:R-:W-:-:S02]  /*d030*/  FSEL R22, R22, -INF , !P2 ;  /* 0xff80000016167808 */ /* 0x000fc40005000000 */
[-C--:B------:R-:W-:Y:S02]  /*d040*/  ISETP.GE.AND P0, PT, R201, R229.reuse, PT ;  /* 0x000000e5c900720c */ /* 0x080fe40003f06270 */
[-C--:B------:R-:W-:Y:S02]  /*d050*/  ISETP.GE.AND P4, PT, R246, R228.reuse, PT ;  /* 0x000000e4f600720c */ /* 0x080fe40003f86270 */
[-C--:B------:R-:W-:Y:S02]  /*d060*/  ISETP.GE.AND P5, PT, R243, R228.reuse, PT ;  /* 0x000000e4f300720c */ /* 0x080fe40003fa6270 */
[CC--:B------:R-:W-:Y:S02]  /*d070*/  ISETP.GE.AND P3, PT, R241.reuse, R229.reuse, PT ;  /* 0x000000e5f100720c */ /* 0x0c0fe40003f66270 */
[----:B------:R-:W-:Y:S02]  /*d080*/  ISETP.GE.AND P2, PT, R241, R228, PT ;  /* 0x000000e4f100720c */ /* 0x000fe40003f46270 */
[----:B------:R-:W-:Y:S01]  /*d090*/  FSEL R140, R57, -INF , !P0 ;  /* 0xff800000398c7808 */ /* 0x000fe20004000000 */
[----:B------:R-:W-:Y:S01]  /*d0a0*/  FFMA.FTZ R57, R5, UR5, R175 ;  /* 0x0000000505397c23 */ /* 0x000fe200080100af */
[----:B------:R-:W-:Y:S01]  /*d0b0*/  FSEL R141, R138, -INF , !P4 ;  /* 0xff8000008a8d7808 */ /* 0x000fe20006000000 */
[----:B------:R-:W-:Y:S01]  /*d0c0*/  FFMA.FTZ R138, R4, UR5, R172 ;  /* 0x00000005048a7c23 */ /* 0x000fe200080100ac */
[----:B------:R-:W-:-:S02]  /*d0d0*/  ISETP.GE.AND P6, PT, R232, R229, PT ;  /* 0x000000e5e800720c */ /* 0x000fc40003fc6270 */
[----:B------:R-:W-:Y:S02]  /*d0e0*/  FSEL R144, R139, -INF , !P5 ;  /* 0xff8000008b907808 */ /* 0x000fe40006800000 */
[----:B------:R-:W-:Y:S02]  /*d0f0*/  FSEL R132, R132, -INF , !P3 ;  /* 0xff80000084847808 */ /* 0x000fe40005800000 */
[----:B------:R-:W-:Y:S02]  /*d100*/  FSEL R145, R134, -INF , !P2 ;  /* 0xff80000086917808 */ /* 0x000fe40005000000 */
[----:B------:R-:W-:Y:S02]  /*d110*/  PLOP3.LUT P0, PT, PT, PT, UP0, 0x80, 0x0 ;  /* 0x000000000000781c */ /* 0x000fe40003f0f008 */
[-C--:B------:R-:W-:Y:S02]  /*d120*/  ISETP.GE.AND P4, PT, R239, R228.reuse, PT ;  /* 0x000000e4ef00720c */ /* 0x080fe40003f86270 */
[----:B------:R-:W-:-:S02]  /*d130*/  ISETP.GE.AND P5, PT, R232, R228, PT ;  /* 0x000000e4e800720c */ /* 0x000fc40003fa6270 */
[CC--:B------:R-:W-:Y:S02]  /*d140*/  ISETP.GE.AND P3, PT, R205.reuse, R229.reuse, PT ;  /* 0x000000e5cd00720c */ /* 0x0c0fe40003f66270 */
[----:B------:R-:W-:Y:S02]  /*d150*/  ISETP.GE.AND P2, PT, R205, R228, PT ;  /* 0x000000e4cd00720c */ /* 0x000fe40003f46270 */
[----:B------:R-:W-:Y:S02]  /*d160*/  FSEL R166, R64, -INF , !P6 ;  /* 0xff80000040a67808 */ /* 0x000fe40007000000 */
[----:B------:R-:W-:Y:S02]  /*d170*/  FSEL R143, R135, -INF , !P4 ;  /* 0xff800000878f7808 */ /* 0x000fe40006000000 */
[----:B------:R-:W-:Y:S02]  /*d180*/  ISETP.GE.AND P6, PT, R203, R229, PT ;  /* 0x000000e5cb00720c */ /* 0x000fe40003fc6270 */
[----:B------:R-:W-:Y:S01]  /*d190*/  FSEL R153, R66, -INF , !P5 ;  /* 0xff80000042997808 */ /* 0x000fe20006800000 */
[----:B------:R-:W-:Y:S01]  /*d1a0*/  FFMA.FTZ R66, R5, UR5, R173 ;  /* 0x0000000505427c23 */ /* 0x000fe200080100ad */
        /* <DEDUP_REMOVED lines=8> */
[----:B------:R-:W-:Y:S02]  /*d230*/  FSEL R152, R63, -INF , !P5 ;  /* 0xff8000003f987808 */ /* 0x000fe40006800000 */
[----:B------:R-:W-:Y:S02]  /*d240*/  FSEL R139, R56, -INF , !P3 ;  /* 0xff800000388b7808 */ /* 0x000fe40005800000 */
[----:B------:R-:W-:Y:S02]  /*d250*/  FSEL R61, R58, -INF , !P2 ;  /* 0xff8000003a3d7808 */ /* 0x000fe40005000000 */
[----:B------:R-:W-:Y:S02]  /*d260*/  ISETP.GE.AND P4, PT, R201, R228, PT ;  /* 0x000000e4c900720c */ /* 0x000fe40003f86270 */
[----:B------:R-:W-:-:S02]  /*d270*/  ISETP.GE.AND P6, PT, R183, R229, PT ;  /* 0x000000e5b700720c */ /* 0x000fc40003fc6270 */
[C---:B------:R-:W-:Y:S02]  /*d280*/  ISETP.GE.AND P5, PT, R182.reuse, R229, PT ;  /* 0x000000e5b600720c */ /* 0x040fe40003fa6270 */
[-C--:B------:R-:W-:Y:S02]  /*d290*/  ISETP.GE.AND P3, PT, R183, R228.reuse, PT ;  /* 0x000000e4b700720c */ /* 0x080fe40003f66270 */
[----:B------:R-:W-:Y:S02]  /*d2a0*/  ISETP.GE.AND P2, PT, R182, R228, PT ;  /* 0x000000e4b600720c */ /* 0x000fe40003f46270 */
[----:B------:R-:W-:Y:S02]  /*d2b0*/  FSEL R64, R59, -INF , !P4 ;  /* 0xff8000003b407808 */ /* 0x000fe40006000000 */
[----:B------:R-:W-:Y:S02]  /*d2c0*/  FSEL R138, R138, -INF , !P6 ;  /* 0xff8000008a8a7808 */ /* 0x000fe40007000000 */
[----:B------:R-:W-:-:S02]  /*d2d0*/  FSEL R66, R66, -INF , !P5 ;  /* 0xff80000042427808 */ /* 0x000fc40006800000 */
        /* <DEDUP_REMOVED lines=20> */
[----:B-1----:R-:W-:Y:S02]  /*d420*/  @!P1 LEA R8, P4, R34, R8, 0x1 ;  /* 0x0000000822089211 */ /* 0x002fe400078808ff */
        /* <DEDUP_REMOVED lines=10> */
[----:B---3--:R-:W-:Y:S02]  /*d4d0*/  @!P1 LEA R16, P3, R17, R6, 0x1 ;  /* 0x0000000611109211 */ /* 0x008fe400078608ff */
        /* <DEDUP_REMOVED lines=27> */
.L_x_953:
[----:B------:R-:W-:Y:S05]  /*d690*/  BSYNC B0 ;  /* 0x0000000000007941 */ /* 0x000fea0003800000 */
.L_x_952:
[----:B------:R-:W0:Y:S02]  /*d6a0*/  LDGDEPBAR ;  /* 0x00000000000079af */ /* 0x000e240000000000 */
.L_x_951:
[----:B-1----:R-:W-:Y:S01]  /*d6b0*/  FMNMX.FTZ R6, R200, R181, !PT ;  /* 0x000000b5c8067209 */ /* 0x002fe20007810000 */
[----:B--2---:R-:W-:Y:S01]  /*d6c0*/  IMAD.WIDE.U32 R8, R227, -0x326172a9, RZ ;  /* 0xcd9e8d57e3087825 */ /* 0x004fe200078e00ff */
[----:B------:R-:W-:Y:S01]  /*d6d0*/  FMNMX.FTZ R4, R2, R15, !PT ;  /* 0x0000000f02047209 */ /* 0x000fe20007810000 */
[----:B------:R-:W-:Y:S01]  /*d6e0*/  USHF.L.U32 UR10, UR37, 0x1, URZ ;  /* 0x00000001250a7899 */ /* 0x000fe2000800063f */
[----:B------:R-:W-:Y:S01]  /*d6f0*/  FMNMX.FTZ R6, R180, R6, !PT ;  /* 0x00000006b4067209 */ /* 0x000fe20007810000 */
[----:B------:R-:W-:Y:S01]  /*d700*/  IMAD.U32 R228, RZ, RZ, UR29 ;  /* 0x0000001dffe47e24 */ /* 0x000fe2000f8e00ff */
[----:B------:R-:W-:Y:S01]  /*d710*/  FMNMX.FTZ R5, R3, R11, !PT ;  /* 0x0000000b03057209 */ /* 0x000fe20007810000 */
[----:B------:R-:W-:Y:S01]  /*d720*/  UIADD3 UR4, UR10, 0x1, URZ ;  /* 0x000000010a047890 */ /* 0x000fe2000fffe03f */
[----:B------:R-:W-:Y:S01]  /*d730*/  FMNMX.FTZ R6, R179, R6, !PT ;  /* 0x00000006b3067209 */ /* 0x000fe20007810000 */
[----:B------:R-:W-:Y:S01]  /*d740*/  IMAD.U32 R232, RZ, RZ, UR29 ;  /* 0x0000001dffe87e24 */ /* 0x000fe2000f8e00ff */
[----:B------:R-:W-:Y:S01]  /*d750*/  FMNMX.FTZ R4, R18, R4, !PT ;  /* 0x0000000412047209 */ /* 0x000fe20007810000 */
[----:B------:R-:W-:Y:S01]  /*d760*/  IMAD.WIDE.U32 R174, R224, -0x2daee0ad, RZ ;  /* 0xd2511f53e0ae7825 */ /* 0x000fe200078e00ff */
[----:B------:R-:W-:Y:S01]  /*d770*/  FMNMX.FTZ R6, R25, R6, !PT ;  /* 0x0000000619067209 */ /* 0x000fe20007810000 */
[----:B------:R-:W-:Y:S01]  /*d780*/  @UP0 UIADD3 UR14, UR14, -0x4, URZ ;  /* 0xfffffffc0e0e0890 */ /* 0x000fe2000fffe03f */
[----:B------:R-:W-:Y:S01]  /*d790*/  FMNMX.FTZ R5, R10, R5, !PT ;  /* 0x000000050a057209 */ /* 0x000fe20007810000 */
[----:B------:R-:W-:Y:S01]  /*d7a0*/  IMAD.WIDE.U32 R62, R226, -0x326172a9, RZ ;  /* 0xcd9e8d57e23e7825 */ /* 0x000fe200078e00ff */
        /* <DEDUP_REMOVED lines=53> */
[----:B-1----:R-:W-:Y:S01]  /*db00*/  FMNMX.FTZ R7, R6, R7, !PT ;  /* 0x0000000706077209 */ /* 0x002fe20007810000 */
[----:B------:R-:W1:Y:S01]  /*db10*/  SHFL.BFLY PT, R135, R5, 0x2, 0x1f ;  /* 0x0c401f0005877f89 */ /* 0x000e6200000e0000 */
[----:B------:R-:W-:Y:S02]  /*db20*/  FMNMX.FTZ R133, R152, R133, !PT ;  /* 0x0000008598857209 */ /* 0x000fe40007810000 */
[----:B------:R-:W-:Y:S01]  /*db30*/  LOP3.LUT R230, R9, R225, RZ, 0x3c, !PT ;  /* 0x000000e109e67212 */ /* 0x000fe200078e3cff */
[----:B------:R-:W3:Y:S01]  /*db40*/  SHFL.BFLY PT, R136, R7, 0x1, 0x1f ;  /* 0x0c201f0007887f89 */ /* 0x000ee200000e0000 */
[----:B------:R-:W-:-:S02]  /*db50*/  FMNMX.FTZ R133, R61, R133, !PT ;  /* 0x000000853d857209 */ /* 0x000fc40007810000 */
[C---:B------:R-:W-:Y:S01]  /*db60*/  LOP3.LUT R228, R175.reuse, UR10, R228, 0x96, !PT ;  /* 0x0000000aafe47c12 */ /* 0x040fe2000f8e96e4 */
[----:B------:R-:W-:Y:S01]  /*db70*/  IMAD.WIDE.U32 R230, R230, -0x2daee0ad, RZ ;  /* 0xd2511f53e6e67825 */ /* 0x000fe200078e00ff */
[----:B------:R-:W-:Y:S02]  /*db80*/  FMNMX.FTZ R133, R64, R133, !PT ;  /* 0x0000008540857209 */ /* 0x000fe40007810000 */
[----:B------:R-:W-:Y:S01]  /*db90*/  LOP3.LUT R232, R175, UR4, R232, 0x96, !PT ;  /* 0x00000004afe87c12 */ /* 0x000fe2000f8e96e8 */
[----:B------:R-:W-:Y:S01]  /*dba0*/  IMAD.WIDE.U32 R228, R228, -0x326172a9, RZ ;  /* 0xcd9e8d57e4e47825 */ /* 0x000fe200078e00ff */
[----:B------:R-:W-:Y:S02]  /*dbb0*/  FMNMX.FTZ R133, R60, R133, !PT ;  /* 0x000000853c857209 */ /* 0x000fe40007810000 */
[----:B------:R-:W-:Y:S01]  /*dbc0*/  LOP3.LUT R172, R231, UR35, R174, 0x96, !PT ;  /* 0x00000023e7ac7c12 */ /* 0x000fe2000f8e96ae */
[----:B------:R-:W-:Y:S01]  /*dbd0*/  IMAD.WIDE.U32 R232, R232, -0x326172a9, RZ ;  /* 0xcd9e8d57e8e87825 */ /* 0x000fe200078e00ff */
[----:B------:R-:W-:-:S02]  /*dbe0*/  FMNMX.FTZ R133, R57, R133, !PT ;  /* 0x0000008539857209 */ /* 0x000fc40007810000 */
[----:B------:R-:W-:Y:S01]  /*dbf0*/  LOP3.LUT R182, R63, R225, RZ, 0x3c, !PT ;  /* 0x000000e13fb67212 */ /* 0x000fe200078e3cff */
[----:B------:R-:W-:Y:S01]  /*dc00*/  IMAD.WIDE.U32 R172, R172, -0x326172a9, RZ ;  /* 0xcd9e8d57acac7825 */ /* 0x000fe200078e00ff */
[----:B--2---:R-:W-:Y:S02]  /*dc10*/  FMNMX.FTZ R134, R4, R134, !PT ;  /* 0x0000008604867209 */ /* 0x004fe40007810000 */
[----:B------:R-:W2:Y:S01]  /*dc20*/  SHFL.BFLY PT, R4, R133, 0x2, 0x1f ;  /* 0x0c401f0085047f89 */ /* 0x000ea200000e0000 */
[----:B------:R-:W-:Y:S01]  /*dc30*/  IMAD.WIDE.U32 R182, R182, -0x2daee0ad, RZ ;  /* 0xd2511f53b6b67825 */ /* 0x000fe200078e00ff */
[--C-:B------:R-:W-:Y:S02]  /*dc40*/  LOP3.LUT R6, R229, UR36, R8.reuse, 0x96, !PT ;  /* 0x00000024e5067c12 */ /* 0x100fe4000f8e9608 */
[----:B------:R-:W-:Y:S02]  /*dc50*/  LOP3.LUT R59, R233, UR36, R8, 0x96, !PT ;  /* 0x00000024e93b7c12 */ /* 0x000fe4000f8e9608 */
[----:B-1----:R-:W-:-:S02]  /*dc60*/  FMNMX.FTZ R135, R5, R135, !PT ;  /* 0x0000008705877209 */ /* 0x002fc40007810000 */
[----:B------:R-:W-:Y:S01]  /*dc70*/  LOP3.LUT R8, R173, UR34, R228, 0x96, !PT ;  /* 0x00000022ad087c12 */ /* 0x000fe2000f8e96e4 */
[----:B------:R-:W1:Y:S01]  /*dc80*/  SHFL.BFLY PT, R5, R134, 0x1, 0x1f ;  /* 0x0c201f0086057f89 */ /* 0x000e6200000e0000 */
[----:B------:R-:W-:Y:S02]  /*dc90*/  LOP3.LUT R174, R183, UR35, R174, 0x96, !PT ;  /* 0x00000023b7ae7c12 */ /* 0x000fe4000f8e96ae */
[----:B---3--:R-:W-:Y:S01]  /*dca0*/  FMNMX.FTZ R136, R7, R136, !PT ;  /* 0x0000008807887209 */ /* 0x008fe20007810000 */
[----:B------:R-:W-:Y:S01]  /*dcb0*/  IMAD.WIDE.U32 R6, R6, -0x2daee0ad, RZ ;  /* 0xd2511f5306067825 */ /* 0x000fe200078e00ff */
[----:B------:R-:W-:Y:S02]  /*dcc0*/  LOP3.LUT R206, R229, UR36, R62, 0x96, !PT ;  /* 0x00000024e5ce7c12 */ /* 0x000fe4000f8e963e */
[----:B------:R-:W-:Y:S01]  /*dcd0*/  FSETP.NEU.FTZ.AND P4, PT, R136, -INF , PT ;  /* 0xff8000008800780b */ /* 0x000fe20003f9d000 */
[----:B------:R-:W-:Y:S01]  /*dce0*/  IMAD.WIDE.U32 R8, R8, -0x2daee0ad, RZ ;  /* 0xd2511f5308087825 */ /* 0x000fe200078e00ff */
[----:B------:R-:W-:-:S03]  /*dcf0*/  LOP3.LUT R202, R7, UR31, R230, 0x96, !PT ;  /* 0x0000001f07ca7c12 */ /* 0x000fc6000f8e96e6 */
[----:B------:R-:W-:Y:S01]  /*dd00*/  FMUL.FTZ R55, R136, UR38 ;  /* 0x0000002688377c20 */ /* 0x000fe20008410000 */
[----:B------:R-:W-:Y:S01]  /*dd10*/  PRMT R51, R217, 0x7054, R217 ;  /* 0x00007054d9337816 */ /* 0x000fe200000000d9 */
[----:B------:R-:W-:Y:S01]  /*dd20*/  IMAD.WIDE.U32 R174, R174, -0x326172a9, RZ ;  /* 0xcd9e8d57aeae7825 */ /* 0x000fe200078e00ff */
[----:B------:R-:W-:Y:S02]  /*dd30*/  LOP3.LUT R204, R9, UR27, R6, 0x96, !PT ;  /* 0x0000001b09cc7c12 */ /* 0x000fe4000f8e9606 */
[----:B------:R-:W3:Y:S01]  /*dd40*/  SHFL.BFLY PT, R6, R135, 0x1, 0x1f ;  /* 0x0c201f0087067f89 */ /* 0x000ee200000e0000 */
[----:B------:R-:W-:Y:S01]  /*dd50*/  IMAD.WIDE.U32 R206, R206, -0x2daee0ad, RZ ;  /* 0xd2511f53cece7825 */ /* 0x000fe200078e00ff */
[----:B------:R-:W-:Y:S02]  /*dd60*/  LOP3.LUT R228, R175, UR34, R228, 0x96, !PT ;  /* 0x00000022afe47c12 */ /* 0x000fe4000f8e96e4 */
[----:B--2---:R-:W-:Y:S01]  /*dd70*/  FMNMX.FTZ R133, R133, R4, !PT ;  /* 0x0000000485857209 */ /* 0x004fe20007810000 */
[----:B------:R-:W-:Y:S01]  /*dd80*/  IMAD.WIDE.U32 R202, R202, -0x326172a9, RZ ;  /* 0xcd9e8d57caca7825 */ /* 0x000fe200078e00ff */
[----:B------:R-:W-:-:S02]  /*dd90*/  LOP3.LUT R148, R207, UR31, R182, 0x96, !PT ;  /* 0x0000001fcf947c12 */ /* 0x000fc4000f8e96b6 */
[----:B------:R-:W-:Y:S01]  /*dda0*/  FSEL R55, R55, RZ, P4 ;  /* 0x000000ff37377208 */ /* 0x000fe20002000000 */
[----:B------:R-:W-:Y:S01]  /*ddb0*/  IMAD.WIDE.U32 R228, R228, -0x2daee0ad, RZ ;  /* 0xd2511f53e4e47825 */ /* 0x000fe200078e00ff */
[----:B-1----:R-:W-:Y:S02]  /*ddc0*/  FMNMX.FTZ R134, R134, R5, !PT ;  /* 0x0000000586867209 */ /* 0x002fe40007810000 */
[----:B------:R-:W1:Y:S01]  /*ddd0*/  SHFL.BFLY PT, R5, R133, 0x1, 0x1f ;  /* 0x0c201f0085057f89 */ /* 0x000e6200000e0000 */
[----:B------:R-:W-:Y:S01]  /*dde0*/  IMAD.WIDE.U32 R204, R204, -0x326172a9, RZ ;  /* 0xcd9e8d57cccc7825 */ /* 0x000fe200078e00ff */
[----:B------:R-:W-:-:S03]  /*ddf0*/  LOP3.LUT R206, R229, UR27, R206, 0x96, !PT ;  /* 0x0000001be5ce7c12 */ /* 0x000fc6000f8e96ce */
[----:B------:R-:W-:Y:S01]  /*de00*/  FFMA.FTZ R43, R180, UR38, -R55 ;  /* 0x00000026b42b7c23 */ /* 0x000fe20008010837 */
[----:B------:R-:W-:Y:S01]  /*de10*/  LOP3.LUT R7, R203, UR30, R172, 0x96, !PT ;  /* 0x0000001ecb077c12 */ /* 0x000fe2000f8e96ac */
[----:B------:R-:W-:Y:S01]  /*de20*/  IMAD.WIDE.U32 R148, R148, -0x326172a9, RZ ;  /* 0xcd9e8d5794947825 */ /* 0x000fe200078e00ff */
[----:B------:R-:W-:-:S03]  /*de30*/  LOP3.LUT R202, R205, UR26, R202, 0x96, !PT ;  /* 0x0000001acdca7c12 */ /* 0x000fc6000f8e96ca */
[----:B------:R-:W-:Y:S01]  /*de40*/  FFMA.FTZ R46, R181, UR38, -R55 ;  /* 0x00000026b52e7c23 */ /* 0x000fe20008010837 */
[----:B------:R-:W-:Y:S01]  /*de50*/  FMUL.FTZ R67, R134, UR38 ;  /* 0x0000002686437c20 */ /* 0x000fe20008410000 */
[----:B------:R-:W-:Y:S01]  /*de60*/  IMAD.WIDE.U32 R206, R206, -0x326172a9, RZ ;  /* 0xcd9e8d57cece7825 */ /* 0x000fe200078e00ff */
[----:B------:R-:W-:-:S03]  /*de70*/  FSETP.NEU.FTZ.AND P2, PT, R134, -INF , PT ;  /* 0xff8000008600780b */ /* 0x000fc60003f5d000 */
[----:B------:R-:W-:Y:S01]  /*de80*/  FFMA.FTZ R42, R179, UR38, -R55 ;  /* 0x00000026b32a7c23 */ /* 0x000fe20008010837 */
[----:B---3--:R-:W-:Y:S01]  /*de90*/  FMNMX.FTZ R135, R135, R6, !PT ;  /* 0x0000000687877209 */ /* 0x008fe20007810000 */
[----:B------:R-:W-:Y:S01]  /*dea0*/  IMAD.WIDE.U32 R16, R7, -0x2daee0ad, RZ ;  /* 0xd2511f5307107825 */ /* 0x000fe200078e00ff */
[----:B------:R-:W-:-:S03]  /*deb0*/  LOP3.LUT R7, R149, UR30, R174, 0x96, !PT ;  /* 0x0000001e95077c12 */ /* 0x000fc6000f8e96ae */
[----:B------:R-:W-:Y:S01]  /*dec0*/  FFMA.FTZ R41, R25, UR38, -R55 ;  /* 0x0000002619297c23 */ /* 0x000fe20008010837 */
[----:B------:R-:W-:Y:S01]  /*ded0*/  LOP3.LUT R148, R207, UR26, R148, 0x96, !PT ;  /* 0x0000001acf947c12 */ /* 0x000fe2000f8e9694 */
[----:B------:R-:W-:Y:S01]  /*dee0*/  IMAD.WIDE.U32 R202, R202, -0x2daee0ad, RZ ;  /* 0xd2511f53caca7825 */ /* 0x000fe200078e00ff */
[----:B------:R-:W-:-:S03]  /*def0*/  LOP3.LUT R180, R17, UR24, R8, 0x96, !PT ;  /* 0x0000001811b47c12 */ /* 0x000fc6000f8e9608 */
[C---:B------:R-:W-:Y:S01]  /*df00*/  FMUL.FTZ R49, R135.reuse, UR38 ;  /* 0x0000002687317c20 */ /* 0x040fe20008410000 */
[----:B------:R-:W-:Y:S01]  /*df10*/  FSETP.NEU.FTZ.AND P3, PT, R135, -INF , PT ;  /* 0xff8000008700780b */ /* 0x000fe20003f7d000 */
[----:B------:R-:W-:Y:S01]  /*df20*/  IMAD.WIDE.U32 R8, R7, -0x2daee0ad, RZ ;  /* 0xd2511f5307087825 */ /* 0x000fe200078e00ff */
[----:B------:R-:W-:Y:S01]  /*df30*/  LOP3.LUT R6, R203, UR21, R16, 0x96, !PT ;  /* 0x00000015cb067c12 */ /* 0x000fe2000f8e9610 */
[----:B------:R-:W-:Y:S01]  /*df40*/  MUFU.EX2 R42, R42 ;  /* 0x0000002a002a7308 */ /* 0x000fe20000000800 */
[----:B------:R-:W-:Y:S01]  /*df50*/  FSEL R67, R67, RZ, P2 ;  /* 0x000000ff43437208 */ /* 0x000fe20001000000 */
[----:B------:R-:W-:Y:S01]  /*df60*/  IMAD.WIDE.U32 R148, R148, -0x2daee0ad, RZ ;  /* 0xd2511f5394947825 */ /* 0x000fe200078e00ff */
[----:B------:R-:W-:-:S03]  /*df70*/  LOP3.LUT R228, R9, UR24, R228, 0x96, !PT ;  /* 0x0000001809e47c12 */ /* 0x000fc6000f8e96e4 */
[----:B------:R-:W-:Y:S01]  /*df80*/  FFMA.FTZ R40, R24, UR38, -R55 ;  /* 0x0000002618287c23 */ /* 0x000fe20008010837 */
[----:B------:R-:W-:Y:S01]  /*df90*/  FSEL R49, R49, RZ, P3 ;  /* 0x000000ff31317208 */ /* 0x000fe20001800000 */
[----:B------:R-:W-:Y:S01]  /*dfa0*/  IMAD.WIDE.U32 R180, R180, -0x326172a9, RZ ;  /* 0xcd9e8d57b4b47825 */ /* 0x000fe200078e00ff */
[----:B------:R-:W-:-:S03]  /*dfb0*/  LOP3.LUT R4, R149, UR21, R8, 0x96, !PT ;  /* 0x0000001595047c12 */ /* 0x000fc6000f8e9608 */
[----:B------:R-:W-:Y:S01]  /*dfc0*/  FFMA.FTZ R38, R15, UR38, -R67 ;  /* 0x000000260f267c23 */ /* 0x000fe20008010843 */
[----:B-1----:R-:W-:Y:S01]  /*dfd0*/  FMNMX.FTZ R133, R133, R5, !PT ;  /* 0x0000000585857209 */ /* 0x002fe20007810000 */
[----:B------:R-:W-:-:S04]  /*dfe0*/  IMAD.WIDE.U32 R6, R6, -0x326172a9, RZ ;  /* 0xcd9e8d5706067825 */ /* 0x000fc800078e00ff */
[----:B------:R-:W-:Y:S01]  /*dff0*/  FFMA.FTZ R39, R11, UR38, -R49 ;  /* 0x000000260b277c23 */ /* 0x000fe20008010831 */
[----:B------:R-:W-:Y:S01]  /*e000*/  FFMA.FTZ R37, R18, UR38, -R67 ;  /* 0x0000002612257c23 */ /* 0x000fe20008010843 */
[----:B------:R-:W-:Y:S01]  /*e010*/  FSETP.NEU.FTZ.AND P1, PT, R133, -INF , PT ;  /* 0xff8000008500780b */ /* 0x000fe20003f3d000 */
[----:B------:R-:W-:Y:S01]  /*e020*/  IMAD.WIDE.U32 R16, R4, -0x326172a9, RZ ;  /* 0xcd9e8d5704107825 */ /* 0x000fe200078e00ff */
[----:B------:R-:W-:-:S03]  /*e030*/  LOP3.LUT R63, R7, UR19, R180, 0x96, !PT ;  /* 0x00000013073f7c12 */ /* 0x000fc6000f8e96b4 */
[----:B------:R-:W-:Y:S01]  /*e040*/  FMUL.FTZ R58, R133, UR38 ;  /* 0x00000026853a7c20 */ /* 0x000fe20008410000 */
[----:B------:R-:W-:Y:S01]  /*e050*/  LOP3.LUT R15, R6, 0xffff, RZ, 0xc0, !PT ;  /* 0x0000ffff060f7812 */ /* 0x000fe200078ec0ff */
[----:B------:R-:W-:Y:S01]  /*e060*/  IMAD.WIDE.U32 R228, R228, -0x326172a9, RZ ;  /* 0xcd9e8d57e4e47825 */ /* 0x000fe200078e00ff */
[----:B------:R-:W-:-:S03]  /*e070*/  LOP3.LUT R5, R63, 0xffff, RZ, 0xc0, !PT ;  /* 0x0000ffff3f057812 */ /* 0x000fc600078ec0ff */
[--C-:B------:R-:W-:Y:S01]  /*e080*/  FFMA.FTZ R36, R26, UR38, -R67.reuse ;  /* 0x000000261a247c23 */ /* 0x100fe20008010843 */
[----:B------:R-:W-:Y:S01]  /*e090*/  LOP3.LUT R7, R6, 0xff, RZ, 0xc0, !PT ;  /* 0x000000ff06077812 */ /* 0x000fe200078ec0ff */
[----:B------:R-:W-:Y:S01]  /*e0a0*/  FFMA.FTZ R35, R27, UR38, -R67 ;  /* 0x000000261b237c23 */ /* 0x000fe20008010843 */
[--C-:B------:R-:W-:Y:S01]  /*e0b0*/  SHF.R.U32.HI R12, RZ, 0x10, R6.reuse ;  /* 0x00000010ff0c7819 */ /* 0x100fe20000011606 */
[----:B------:R-:W-:Y:S01]  /*e0c0*/  MUFU.EX2 R41, R41 ;  /* 0x0000002900297308 */ /* 0x000fe20000000800 */
[----:B------:R-:W-:Y:S01]  /*e0d0*/  SHF.R.U32.HI R47, RZ, 0x18, R6 ;  /* 0x00000018ff2f7819 */ /* 0x000fe20000011606 */
[----:B------:R-:W-:Y:S01]  /*e0e0*/  FFMA.FTZ R48, R10, UR38, -R49 ;  /* 0x000000260a307c23 */ /* 0x000fe20008010831 */
[----:B------:R-:W-:Y:S01]  /*e0f0*/  LOP3.LUT R11, R16, 0xffff, RZ, 0xc0, !PT ;  /* 0x0000ffff100b7812 */ /* 0x000fe200078ec0ff */
[----:B------:R-:W-:Y:S01]  /*e100*/  FFMA.FTZ R56, R20, UR38, -R55 ;  /* 0x0000002614387c23 */ /* 0x000fe20008010837 */
[----:B------:R-:W-:Y:S01]  /*e110*/  SHF.R.U32.HI R6, RZ, 0x10, R16 ;  /* 0x00000010ff067819 */ /* 0x000fe20000011610 */
[----:B------:R-:W-:Y:S01]  /*e120*/  FFMA.FTZ R132, R132, UR38, -R67 ;  /* 0x0000002684847c23 */ /* 0x000fe20008010843 */
[----:B------:R-:W-:Y:S01]  /*e130*/  LOP3.LUT R65, R63, 0xff, RZ, 0xc0, !PT ;  /* 0x000000ff3f417812 */ /* 0x000fe200078ec0ff */
[----:B------:R-:W-:Y:S01]  /*e140*/  MUFU.EX2 R38, R38 ;  /* 0x0000002600267308 */ /* 0x000fe20000000800 */
[----:B------:R-:W-:Y:S01]  /*e150*/  SHF.R.U32.HI R5, RZ, 0x8, R5 ;  /* 0x00000008ff057819 */ /* 0x000fe20000011605 */
[----:B------:R-:W-:Y:S01]  /*e160*/  FFMA.FTZ R137, R137, UR38, -R67 ;  /* 0x0000002689897c23 */ /* 0x000fe20008010843 */
[----:B------:R-:W-:Y:S01]  /*e170*/  LOP3.LUT R9, R17, UR19, R228, 0x96, !PT ;  /* 0x0000001311097c12 */ /* 0x000fe2000f8e96e4 */
[--C-:B------:R-:W-:Y:S01]  /*e180*/  FFMA.FTZ R149, R170, UR38, -R49.reuse ;  /* 0x00000026aa957c23 */ /* 0x100fe20008010831 */
[----:B------:R-:W-:Y:S01]  /*e190*/  LOP3.LUT R8, R16, 0xff, RZ, 0xc0, !PT ;  /* 0x000000ff10087812 */ /* 0x000fe200078ec0ff */
[----:B------:R-:W-:Y:S01]  /*e1a0*/  FFMA.FTZ R150, R163, UR38, -R49 ;  /* 0x00000026a3967c23 */ /* 0x000fe20008010831 */
[----:B------:R-:W-:Y:S01]  /*e1b0*/  SHF.R.U32.HI R4, RZ, 0x18, R16 ;  /* 0x00000018ff047819 */ /* 0x000fe20000011610 */
[----:B------:R-:W-:Y:S01]  /*e1c0*/  MUFU.EX2 R37, R37 ;  /* 0x0000002500257308 */ /* 0x000fe20000000800 */
[----:B------:R-:W-:Y:S01]  /*e1d0*/  SHF.R.U32.HI R11, RZ, 0x8, R11 ;  /* 0x00000008ff0b7819 */ /* 0x000fe2000001160b */
[----:B------:R-:W-:Y:S01]  /*e1e0*/  FFMA.FTZ R155, R162, UR38, -R49 ;  /* 0x00000026a29b7c23 */ /* 0x000fe20008010831 */
[----:B------:R-:W-:Y:S01]  /*e1f0*/  LOP3.LUT R6, R6, 0xff, RZ, 0xc0, !PT ;  /* 0x000000ff06067812 */ /* 0x000fe200078ec0ff */
[----:B------:R-:W-:Y:S01]  /*e200*/  FFMA.FTZ R165, R165, UR38, -R67 ;  /* 0x00000026a5a57c23 */ /* 0x000fe20008010843 */
[----:B------:R-:W-:Y:S01]  /*e210*/  PRMT R65, R65, 0x5410, R5 ;  /* 0x0000541041417816 */ /* 0x000fe20000000005 */
[----:B------:R-:W-:Y:S01]  /*e220*/  FFMA.FTZ R161, R161, UR38, -R55 ;  /* 0x00000026a1a17c23 */ /* 0x000fe20008010837 */
[----:B------:R-:W-:Y:S01]  /*e230*/  SHF.R.U32.HI R5, RZ, 0x10, R9 ;  /* 0x00000010ff057819 */ /* 0x000fe20000011609 */
[----:B------:R-:W-:Y:S01]  /*e240*/  MUFU.EX2 R36, R36 ;  /* 0x0000002400247308 */ /* 0x000fe20000000800 */
[----:B------:R-:W-:Y:S01]  /*e250*/  PRMT R8, R8, 0x5410, R11 ;  /* 0x0000541008087816 */ /* 0x000fe2000000000b */
[--C-:B------:R-:W-:Y:S01]  /*e260*/  FFMA.FTZ R156, R156, UR38, -R49.reuse ;  /* 0x000000269c9c7c23 */ /* 0x100fe20008010831 */
[----:B------:R-:W-:Y:S01]  /*e270*/  PRMT R4, R6, 0x5410, R4 ;  /* 0x0000541006047816 */ /* 0x000fe20000000004 */
[--C-:B------:R-:W-:Y:S01]  /*e280*/  FFMA.FTZ R52, R52, UR38, -R49.reuse ;  /* 0x0000002634347c23 */ /* 0x100fe20008010831 */
[----:B------:R-:W-:Y:S01]  /*e290*/  LOP3.LUT R11, R9, 0xffff, RZ, 0xc0, !PT ;  /* 0x0000ffff090b7812 */ /* 0x000fe200078ec0ff */
[--C-:B------:R-:W-:Y:S01]  /*e2a0*/  FFMA.FTZ R159, R159, UR38, -R49.reuse ;  /* 0x000000269f9f7c23 */ /* 0x100fe20008010831 */
[----:B------:R-:W-:Y:S01]  /*e2b0*/  LOP3.LUT R6, R9, 0xff, RZ, 0xc0, !PT ;  /* 0x000000ff09067812 */ /* 0x000fe200078ec0ff */
[----:B------:R-:W1:Y:S01]  /*e2c0*/  MUFU.EX2 R35, R35 ;  /* 0x0000002300237308 */ /* 0x000e620000000800 */
[----:B------:R-:W-:Y:S01]  /*e2d0*/  FSEL R58, R58, RZ, P1 ;  /* 0x000000ff3a3a7208 */ /* 0x000fe20000800000 */
[----:B------:R-:W-:Y:S01]  /*e2e0*/  FFMA.FTZ R158, R158, UR38, -R49 ;  /* 0x000000269e9e7c23 */ /* 0x000fe20008010831 */
[----:B------:R-:W-:Y:S01]  /*e2f0*/  SHF.R.U32.HI R9, RZ, 0x18, R9 ;  /* 0x00000018ff097819 */ /* 0x000fe20000011609 */
[----:B------:R-:W-:Y:S01]  /*e300*/  FFMA.FTZ R139, R139, UR38, -R67 ;  /* 0x000000268b8b7c23 */ /* 0x000fe20008010843 */
[----:B------:R-:W-:Y:S01]  /*e310*/  LOP3.LUT R5, R5, 0xff, RZ, 0xc0, !PT ;  /* 0x000000ff05057812 */ /* 0x000fe200078ec0ff */
[--C-:B------:R-:W-:Y:S01]  /*e320*/  FFMA.FTZ R34, R13, UR38, -R58.reuse ;  /* 0x000000260d227c23 */ /* 0x100fe2000801083a */
[--C-:B------:R-:W-:Y:S01]  /*e330*/  FFMA.FTZ R33, R14, UR38, -R58.reuse ;  /* 0x000000260e217c23 */ /* 0x100fe2000801083a */
[--C-:B------:R-:W-:Y:S01]  /*e340*/  FFMA.FTZ R32, R19, UR38, -R58.reuse ;  /* 0x0000002613207c23 */ /* 0x100fe2000801083a */
[----:B------:R-:W-:Y:S01]  /*e350*/  PRMT R5, R5, 0x5410, R9 ;  /* 0x0000541005057816 */ /* 0x000fe20000000009 */
[--C-:B------:R-:W-:Y:S01]  /*e360*/  FFMA.FTZ R22, R22, UR38, -R58.reuse ;  /* 0x0000002616167c23 */ /* 0x100fe2000801083a */
[----:B------:R-:W-:Y:S01]  /*e370*/  FSEL R9, R134, RZ, P2 ;  /* 0x000000ff86097208 */ /* 0x000fe20001000000 */
[----:B------:R-:W-:Y:S01]  /*e380*/  MUFU.EX2 R34, R34 ;  /* 0x0000002200227308 */ /* 0x000fe20000000800 */
[----:B------:R-:W-:Y:S01]  /*e390*/  SHF.R.U32.HI R15, RZ, 0x8, R15 ;  /* 0x00000008ff0f7819 */ /* 0x000fe2000001160f */
[----:B------:R-:W2:Y:S01]  /*e3a0*/  LDSM.16.MT88.4 R16, [R192+0x6000] ;  /* 0x00600000c010783b */ /* 0x000ea20000004200 */
[----:B------:R-:W-:Y:S01]  /*e3b0*/  LOP3.LUT R12, R12, 0xff, RZ, 0xc0, !PT ;  /* 0x000000ff0c0c7812 */ /* 0x000fe200078ec0ff */
[----:B------:R-:W-:Y:S01]  /*e3c0*/  FADD.FTZ R9, R2, -R9 ;  /* 0x8000000902097221 */ /* 0x000fe20000010000 */
[----:B------:R-:W-:Y:S01]  /*e3d0*/  SHF.R.U32.HI R11, RZ, 0x8, R11 ;  /* 0x00000008ff0b7819 */ /* 0x000fe2000001160b */
[--C-:B------:R-:W-:Y:S01]  /*e3e0*/  FFMA.FTZ R143, R143, UR38, -R58.reuse ;  /* 0x000000268f8f7c23 */ /* 0x100fe2000801083a */
[----:B------:R-:W-:Y:S01]  /*e3f0*/  PRMT R7, R7, 0x5410, R15 ;  /* 0x0000541007077816 */ /* 0x000fe2000000000f */
[----:B------:R-:W3:Y:S01]  /*e400*/  MUFU.EX2 R33, R33 ;  /* 0x0000002100217308 */ /* 0x000ee20000000800 */
[----:B------:R-:W-:Y:S01]  /*e410*/  PRMT R47, R12, 0x5410, R47 ;  /* 0x000054100c2f7816 */ /* 0x000fe2000000002f */
[--C-:B------:R-:W-:Y:S01]  /*e420*/  FFMA.FTZ R154, R154, UR38, -R58.reuse ;  /* 0x000000269a9a7c23 */ /* 0x100fe2000801083a */
[----:B------:R-:W-:Y:S01]  /*e430*/  PRMT R6, R6, 0x5410, R11 ;  /* 0x0000541006067816 */ /* 0x000fe2000000000b */
[--C-:B------:R-:W-:Y:S01]  /*e440*/  FFMA.FTZ R152, R152, UR38, -R58.reuse ;  /* 0x0000002698987c23 */ /* 0x100fe2000801083a */
[----:B------:R-:W-:Y:S01]  /*e450*/  SHF.R.U32.HI R12, RZ, 0x10, R63 ;  /* 0x00000010ff0c7819 */ /* 0x000fe2000001163f */
[--C-:B------:R-:W-:Y:S01]  /*e460*/  FFMA.FTZ R153, R153, UR38, -R58.reuse ;  /* 0x0000002699997c23 */ /* 0x100fe2000801083a */
[----:B------:R-:W-:Y:S01]  /*e470*/  FSEL R50, R133, RZ, P1 ;  /* 0x000000ff85327208 */ /* 0x000fe20000800000 */
[----:B------:R-:W-:Y:S01]  /*e480*/  MUFU.EX2 R32, R32 ;  /* 0x0000002000207308 */ /* 0x000fe20000000800 */
[----:B------:R-:W-:Y:S01]  /*e490*/  LOP3.LUT R12, R12, 0xff, RZ, 0xc0, !PT ;  /* 0x000000ff0c0c7812 */ /* 0x000fe200078ec0ff */
[----:B------:R-:W-:Y:S01]  /*e4a0*/  FFMA.FTZ R151, R151, UR38, -R58 ;  /* 0x0000002697977c23 */ /* 0x000fe2000801083a */
[--C-:B------:R-:W-:Y:S01]  /*e4b0*/  HSET2.LE.AND R7, R7, R51.reuse, PT ;  /* 0x0000003307077233 */ /* 0x100fe20003803000 */
[----:B------:R-:W-:Y:S01]  /*e4c0*/  FADD.FTZ R50, R0, -R50 ;  /* 0x8000003200327221 */ /* 0x000fe20000010000 */
[--C-:B------:R-:W-:Y:S01]  /*e4d0*/  HSET2.LE.AND R8, R8, R51.reuse, PT ;  /* 0x0000003308087233 */ /* 0x100fe20003803000 */
[----:B------:R-:W-:Y:S01]  /*e4e0*/  FMUL.FTZ R0, R9, UR38 ;  /* 0x0000002609007c20 */ /* 0x000fe20008410000 */
[--C-:B------:R-:W-:Y:S01]  /*e4f0*/  HSET2.LE.AND R4, R4, R51.reuse, PT ;  /* 0x0000003304047233 */ /* 0x100fe20003803000 */
[----:B------:R4:W5:Y:S01]  /*e500*/  MUFU.EX2 R2, R22 ;  /* 0x0000001600027308 */ /* 0x0009620000000800 */
[--C-:B------:R-:W-:Y:S01]  /*e510*/  HSET2.LE.AND R6, R6, R51.reuse, PT ;  /* 0x0000003306067233 */ /* 0x100fe20003803000 */
[----:B------:R-:W-:Y:S01]  /*e520*/  FMUL.FTZ R50, R50, UR38 ;  /* 0x0000002632327c20 */ /* 0x000fe20008410000 */
[--C-:B------:R-:W-:Y:S01]  /*e530*/  HSET2.LE.AND R5, R5, R51.reuse, PT ;  /* 0x0000003305057233 */ /* 0x100fe20003803000 */
[----:B------:R-:W-:Y:S01]  /*e540*/  FFMA.FTZ R140, R140, UR38, -R67 ;  /* 0x000000268c8c7c23 */ /* 0x000fe20008010843 */
[----:B------:R-:W-:Y:S01]  /*e550*/  SHF.R.U32.HI R63, RZ, 0x18, R63 ;  /* 0x00000018ff3f7819 */ /* 0x000fe2000001163f */
[--C-:B------:R-:W-:Y:S01]  /*e560*/  FFMA.FTZ R138, R138, UR38, -R67.reuse ;  /* 0x000000268a8a7c23 */ /* 0x100fe20008010843 */
[----:B-1----:R-:W-:Y:S01]  /*e570*/  F2FP.F16.F32.PACK_AB R26, R35, R36 ;  /* 0x00000024231a723e */ /* 0x002fe200000000ff */
[----:B------:R-:W1:Y:S01]  /*e580*/  MUFU.EX2 R0, R0 ;  /* 0x0000000000007308 */ /* 0x000e620000000800 */
[----:B------:R-:W-:Y:S01]  /*e590*/  F2FP.F16.F32.PACK_AB R24, R37, R38 ;  /* 0x000000262518723e */ /* 0x000fe200000000ff */
[----:B------:R-:W-:Y:S01]  /*e5a0*/  FFMA.FTZ R66, R66, UR38, -R67 ;  /* 0x0000002642427c23 */ /* 0x000fe20008010843 */
[----:B---3--:R-:W-:Y:S01]  /*e5b0*/  F2FP.F16.F32.PACK_AB R25, R33, R34 ;  /* 0x000000222119723e */ /* 0x008fe200000000ff */
[--C-:B------:R-:W-:Y:S01]  /*e5c0*/  FFMA.FTZ R61, R61, UR38, -R58.reuse ;  /* 0x000000263d3d7c23 */ /* 0x100fe2000801083a */
[----:B------:R-:W-:Y:S01]  /*e5d0*/  PRMT R63, R12, 0x5410, R63 ;  /* 0x000054100c3f7816 */ /* 0x000fe2000000003f */
[--C-:B------:R-:W-:Y:S01]  /*e5e0*/  FFMA.FTZ R64, R64, UR38, -R58.reuse ;  /* 0x0000002640407c23 */ /* 0x100fe2000801083a */
[----:B------:R-:W-:Y:S01]  /*e5f0*/  LOP3.LUT R26, R8, R26, RZ, 0xc0, !PT ;  /* 0x0000001a081a7212 */ /* 0x000fe200078ec0ff */
[----:B------:R-:W3:Y:S01]  /*e600*/  LDSM.16.MT88.4 R12, [R190+0x6000] ;  /* 0x00600000be0c783b */ /* 0x000ee20000004200 */
[----:B----4-:R-:W-:Y:S01]  /*e610*/  F2FP.F16.F32.PACK_AB R22, R41, R42 ;  /* 0x0000002a2916723e */ /* 0x010fe200000000ff */
[----:B------:R-:W4:Y:S01]  /*e620*/  MUFU.EX2 R50, R50 ;  /* 0x0000003200327308 */ /* 0x000f220000000800 */
[----:B-----5:R-:W-:Y:S01]  /*e630*/  F2FP.F16.F32.PACK_AB R27, R2, R32 ;  /* 0x00000020021b723e */ /* 0x020fe200000000ff */
[----:B------:R-:W5:Y:S01]  /*e640*/  LDSM.16.MT88.4 R8, [R189+0x6000] ;  /* 0x00600000bd08783b */ /* 0x000f620000004200 */
[----:B------:R-:W-:Y:S01]  /*e650*/  LOP3.LUT R22, R7, R22, RZ, 0xc0, !PT ;  /* 0x0000001607167212 */ /* 0x000fe200078ec0ff */
[--C-:B------:R-:W-:Y:S01]  /*e660*/  FFMA.FTZ R60, R60, UR38, -R58.reuse ;  /* 0x000000263c3c7c23 */ /* 0x100fe2000801083a */
[----:B------:R-:W-:Y:S01]  /*e670*/  LOP3.LUT R27, R4, R27, RZ, 0xc0, !PT ;  /* 0x0000001b041b7212 */ /* 0x000fe200078ec0ff */
[----:B------:R-:W-:Y:S01]  /*e680*/  FFMA.FTZ R57, R57, UR38, -R58 ;  /* 0x0000002639397c23 */ /* 0x000fe2000801083a */
[----:B------:R-:W-:Y:S01]  /*e690*/  LOP3.LUT R24, R6, R24, RZ, 0xc0, !PT ;  /* 0x0000001806187212 */ /* 0x000fe200078ec0ff */
[----:B------:R-:W-:Y:S01]  /*e6a0*/  MUFU.EX2 R46, R46 ;  /* 0x0000002e002e7308 */ /* 0x000fe20000000800 */
[----:B------:R-:W-:Y:S01]  /*e6b0*/  LOP3.LUT R25, R5, R25, RZ, 0xc0, !PT ;  /* 0x0000001905197212 */ /* 0x000fe200078ec0ff */
[-C--:B-1----:R-:W-:Y:S01]  /*e6c0*/  FMUL.FTZ R124, R124, R0.reuse ;  /* 0x000000007c7c7220 */ /* 0x082fe20000410000 */
[----:B------:R-:W1:Y:S01]  /*e6d0*/  LDSM.16.MT88.4 R4, [R188+0x6000] ;  /* 0x00600000bc04783b */ /* 0x000e620000004200 */
[----:B------:R-:W-:Y:S01]  /*e6e0*/  FSEL R54, R135, RZ, P3 ;  /* 0x000000ff87367208 */ /* 0x000fe20001800000 */
[-C--:B------:R-:W-:Y:S01]  /*e6f0*/  FMUL.FTZ R125, R125, R0.reuse ;  /* 0x000000007d7d7220 */ /* 0x080fe20000410000 */
[----:B------:R-:W-:Y:S01]  /*e700*/  FSEL R53, R136, RZ, P4 ;  /* 0x000000ff88357208 */ /* 0x000fe20002000000 */
[----:B------:R-:W-:Y:S01]  /*e710*/  FMUL.FTZ R120, R120, R0 ;  /* 0x0000000078787220 */ /* 0x000fe20000410000 */
[----:B------:R-:W-:Y:S01]  /*e720*/  MUFU.EX2 R43, R43 ;  /* 0x0000002b002b7308 */ /* 0x000fe20000000800 */
[----:B------:R-:W-:Y:S01]  /*e730*/  FADD.FTZ R54, R3, -R54 ;  /* 0x8000003603367221 */ /* 0x000fe20000010000 */
[----:B------:R-:W-:Y:S01]  /*e740*/  FFMA.FTZ R3, R23, UR38, -R49 ;  /* 0x0000002617037c23 */ /* 0x000fe20008010831 */
[----:B------:R-:W-:Y:S01]  /*e750*/  HSET2.LE.AND R23, R47, R51, PT ;  /* 0x000000332f177233 */ /* 0x000fe20003803000 */
[----:B------:R-:W-:Y:S01]  /*e760*/  FADD.FTZ R53, R200, -R53 ;  /* 0x80000035c8357221 */ /* 0x000fe20000010000 */
[----:B------:R-:W-:Y:S01]  /*e770*/  FMUL.FTZ R54, R54, UR38 ;  /* 0x0000002636367c20 */ /* 0x000fe20008410000 */
[-C--:B----4-:R-:W-:Y:S01]  /*e780*/  FMUL.FTZ R126, R126, R50.reuse ;  /* 0x000000327e7e7220 */ /* 0x090fe20000410000 */
[----:B------:R-:W-:Y:S01]  /*e790*/  FMUL.FTZ R127, R127, R50 ;  /* 0x000000327f7f7220 */ /* 0x000fe20000410000 */
[----:B------:R4:W-:Y:S01]  /*e7a0*/  MUFU.EX2 R47, R3 ;  /* 0x00000003002f7308 */ /* 0x0009e20000000800 */
[----:B------:R-:W-:Y:S01]  /*e7b0*/  FMUL.FTZ R53, R53, UR38 ;  /* 0x0000002635357c20 */ /* 0x000fe20008410000 */
[----:B------:R-:W-:Y:S01]  /*e7c0*/  FMUL.FTZ R121, R121, R0 ;  /* 0x0000000079797220 */ /* 0x000fe20000410000 */
[-C--:B------:R-:W-:Y:S01]  /*e7d0*/  FMUL.FTZ R122, R122, R50.reuse ;  /* 0x000000327a7a7220 */ /* 0x080fe20000410000 */
[----:B------:R-:W-:Y:S01]  /*e7e0*/  FMUL.FTZ R123, R123, R50 ;  /* 0x000000327b7b7220 */ /* 0x000fe20000410000 */
[-C--:B------:R-:W-:Y:S01]  /*e7f0*/  FMUL.FTZ R72, R72, R0.reuse ;  /* 0x0000000048487220 */ /* 0x080fe20000410000 */
[----:B------:R-:W-:Y:S01]  /*e800*/  FMUL.FTZ R73, R73, R0 ;  /* 0x0000000049497220 */ /* 0x000fe20000410000 */
[-C--:B------:R-:W-:Y:S01]  /*e810*/  FMUL.FTZ R74, R74, R50.reuse ;  /* 0x000000324a4a7220 */ /* 0x080fe20000410000 */
[----:B------:R-:W-:Y:S01]  /*e820*/  MUFU.EX2 R39, R39 ;  /* 0x0000002700277308 */ /* 0x000fe20000000800 */
[----:B------:R-:W-:Y:S01]  /*e830*/  FMUL.FTZ R75, R75, R50 ;  /* 0x000000324b4b7220 */ /* 0x000fe20000410000 */
[-C--:B------:R-:W-:Y:S01]  /*e840*/  FMUL.FTZ R112, R112, R0.reuse ;  /* 0x0000000070707220 */ /* 0x080fe20000410000 */
[----:B------:R-:W-:Y:S01]  /*e850*/  FMUL.FTZ R113, R113, R0 ;  /* 0x0000000071717220 */ /* 0x000fe20000410000 */
[-C--:B------:R-:W-:Y:S01]  /*e860*/  FMUL.FTZ R114, R114, R50.reuse ;  /* 0x0000003272727220 */ /* 0x080fe20000410000 */
[----:B------:R-:W-:Y:S01]  /*e870*/  FMUL.FTZ R115, R115, R50 ;  /* 0x0000003273737220 */ /* 0x000fe20000410000 */
[-C--:B------:R-:W-:Y:S01]  /*e880*/  FMUL.FTZ R108, R108, R0.reuse ;  /* 0x000000006c6c7220 */ /* 0x080fe20000410000 */
[----:B------:R-:W-:Y:S01]  /*e890*/  FMUL.FTZ R109, R109, R0 ;  /* 0x000000006d6d7220 */ /* 0x000fe20000410000 */
[----:B------:R-:W-:Y:S01]  /*e8a0*/  MUFU.EX2 R48, R48 ;  /* 0x0000003000307308 */ /* 0x000fe20000000800 */
[----:B----4-:R-:W-:Y:S01]  /*e8b0*/  FFMA.FTZ R3, R21, UR38, -R49 ;  /* 0x0000002615037c23 */ /* 0x010fe20008010831 */
[-C--:B------:R-:W-:Y:S01]  /*e8c0*/  FMUL.FTZ R110, R110, R50.reuse ;  /* 0x000000326e6e7220 */ /* 0x080fe20000410000 */
[----:B------:R-:W-:Y:S01]  /*e8d0*/  FMUL.FTZ R111, R111, R50 ;  /* 0x000000326f6f7220 */ /* 0x000fe20000410000 */
[-C--:B------:R-:W-:Y:S01]  /*e8e0*/  FMUL.FTZ R104, R104, R0.reuse ;  /* 0x0000000068687220 */ /* 0x080fe20000410000 */
[----:B------:R-:W-:Y:S01]  /*e8f0*/  FMUL.FTZ R105, R105, R0 ;  /* 0x0000000069697220 */ /* 0x000fe20000410000 */
[-C--:B------:R-:W-:Y:S01]  /*e900*/  FMUL.FTZ R106, R106, R50.reuse ;  /* 0x000000326a6a7220 */ /* 0x080fe20000410000 */
[----:B------:R-:W-:Y:S01]  /*e910*/  FMUL.FTZ R107, R107, R50 ;  /* 0x000000326b6b7220 */ /* 0x000fe20000410000 */
[----:B------:R-:W4:Y:S01]  /*e920*/  MUFU.EX2 R3, R3 ;  /* 0x0000000300037308 */ /* 0x000f220000000800 */
[-C--:B------:R-:W-:Y:S01]  /*e930*/  FMUL.FTZ R88, R88, R0.reuse ;  /* 0x0000000058587220 */ /* 0x080fe20000410000 */
[----:B------:R-:W-:Y:S01]  /*e940*/  FMUL.FTZ R89, R89, R0 ;  /* 0x0000000059597220 */ /* 0x000fe20000410000 */
[-C--:B------:R-:W-:Y:S01]  /*e950*/  FMUL.FTZ R90, R90, R50.reuse ;  /* 0x000000325a5a7220 */ /* 0x080fe20000410000 */
[----:B------:R-:W-:Y:S01]  /*e960*/  FMUL.FTZ R91, R91, R50 ;  /* 0x000000325b5b7220 */ /* 0x000fe20000410000 */
[-C--:B------:R-:W-:Y:S01]  /*e970*/  FMUL.FTZ R92, R92, R0.reuse ;  /* 0x000000005c5c7220 */ /* 0x080fe20000410000 */
[----:B------:R-:W-:Y:S01]  /*e980*/  FMUL.FTZ R93, R93, R0 ;  /* 0x000000005d5d7220 */ /* 0x000fe20000410000 */
[-C--:B------:R-:W-:Y:S01]  /*e990*/  FMUL.FTZ R94, R94, R50.reuse ;  /* 0x000000325e5e7220 */ /* 0x080fe20000410000 */
[----:B------:R-:W5:Y:S01]  /*e9a0*/  MUFU.EX2 R53, R53 ;  /* 0x0000003500357308 */ /* 0x000f620000000800 */
[----:B------:R-:W-:Y:S01]  /*e9b0*/  FMUL.FTZ R95, R95, R50 ;  /* 0x000000325f5f7220 */ /* 0x000fe20000410000 */
[----:B------:R-:W-:Y:S01]  /*e9c0*/  LOP3.LUT R62, R233, UR36, R62, 0x96, !PT ;  /* 0x00000024e93e7c12 */ /* 0x000fe2000f8e963e */
[----:B--2---:R-:W-:Y:S01]  /*e9d0*/  HMMA.16816.F32 R124, R24, R16, R124 ;  /* 0x00000010187c723c */ /* 0x004fe2000000187c */
[----:B------:R-:W-:Y:S01]  /*e9e0*/  LOP3.LUT R183, R175, UR34, R232, 0x96, !PT ;  /* 0x00000022afb77c12 */ /* 0x000fe2000f8e96e8 */
[----:B------:R-:W-:Y:S01]  /*e9f0*/  IMAD.WIDE.U32 R200, R59, -0x2daee0ad, RZ ;  /* 0xd2511f533bc87825 */ /* 0x000fe200078e00ff */
[----:B------:R-:W-:-:S03]  /*ea00*/  LOP3.LUT R206, R229, UR22, R206, 0x96, !PT ;  /* 0x00000016e5ce7c12 */ /* 0x000fc6000f8e96ce */
[----:B------:R-:W-:Y:S01]  /*ea10*/  FFMA.FTZ R0, R221, R0, R38 ;  /* 0x00000000dd007223 */ /* 0x000fe20000010026 */
[----:B------:R-:W2:Y:S01]  /*ea20*/  MUFU.EX2 R54, R54 ;  /* 0x0000003600367308 */ /* 0x000ea20000000800 */
[----:B------:R-:W-:Y:S01]  /*ea30*/  HMMA.16816.F32 R120, R24, R18, R120 ;  /* 0x000000121878723c */ /* 0x000fe20000001878 */
[--C-:B------:R-:W-:Y:S01]  /*ea40*/  HSET2.LE.AND R65, R65, R51.reuse, PT ;  /* 0x0000003341417233 */ /* 0x100fe20003803000 */
[----:B------:R-:W-:Y:S01]  /*ea50*/  IMAD.WIDE.U32 R206, R206, -0x2daee0ad, RZ ;  /* 0xd2511f53cece7825 */ /* 0x000fe200078e00ff */
[----:B------:R-:W-:-:S03]  /*ea60*/  HSET2.LE.AND R63, R63, R51, PT ;  /* 0x000000333f3f7233 */ /* 0x000fc60003803000 */
[----:B------:R-:W-:Y:S01]  /*ea70*/  FFMA.FTZ R34, R220, R50, R34 ;  /* 0x00000032dc227223 */ /* 0x000fe20000010022 */
[----:B----4-:R-:W-:Y:S01]  /*ea80*/  F2FP.F16.F32.PACK_AB R21, R3, R47 ;  /* 0x0000002f0315723e */ /* 0x010fe200000000ff */
[C---:B---3--:R-:W-:Y:S01]  /*ea90*/  HMMA.16816.F32 R72, R24.reuse, R12, R72 ;  /* 0x0000000c1848723c */ /* 0x048fe20000001848 */
[----:B------:R-:W-:Y:S01]  /*eaa0*/  F2FP.F16.F32.PACK_AB R20, R43, R46 ;  /* 0x0000002e2b14723e */ /* 0x000fe200000000ff */
[----:B-----5:R-:W-:Y:S01]  /*eab0*/  FMUL.FTZ R80, R80, R53 ;  /* 0x0000003550507220 */ /* 0x020fe20000410000 */
[----:B------:R-:W-:Y:S01]  /*eac0*/  F2FP.F16.F32.PACK_AB R147, R48, R39 ;  /* 0x000000273093723e */ /* 0x000fe200000000ff */
[----:B------:R-:W-:Y:S01]  /*ead0*/  FMUL.FTZ R81, R81, R53 ;  /* 0x0000003551517220 */ /* 0x000fe20000410000 */
[----:B------:R-:W-:Y:S01]  /*eae0*/  LOP3.LUT R23, R23, R21, RZ, 0xc0, !PT ;  /* 0x0000001517177212 */ /* 0x000fe200078ec0ff */
[C---:B------:R-:W-:Y:S01]  /*eaf0*/  HMMA.16816.F32 R112, R24.reuse, R14, R112 ;  /* 0x0000000e1870723c */ /* 0x040fe20000001870 */
[----:B------:R-:W-:Y:S01]  /*eb00*/  LOP3.LUT R20, R65, R20, RZ, 0xc0, !PT ;  /* 0x0000001441147212 */ /* 0x000fe200078ec0ff */
[----:B------:R-:W-:Y:S01]  /*eb10*/  FFMA.FTZ R65, R142, UR38, -R67 ;  /* 0x000000268e417c23 */ /* 0x000fe20008010843 */
[----:B------:R-:W-:Y:S01]  /*eb20*/  LOP3.LUT R21, R63, R147, RZ, 0xc0, !PT ;  /* 0x000000933f157212 */ /* 0x000fe200078ec0ff */
[-C--:B--2---:R-:W-:Y:S01]  /*eb30*/  FMUL.FTZ R82, R82, R54.reuse ;  /* 0x0000003652527220 */ /* 0x084fe20000410000 */
[-C--:B------:R-:W-:Y:S01]  /*eb40*/  FMUL.FTZ R83, R83, R54.reuse ;  /* 0x0000003653537220 */ /* 0x080fe20000410000 */
[C---:B------:R-:W-:Y:S01]  /*eb50*/  HMMA.16816.F32 R108, R24.reuse, R8, R108 ;  /* 0x00000008186c723c */ /* 0x040fe2000000186c */
[--C-:B------:R-:W-:Y:S01]  /*eb60*/  FFMA.FTZ R142, R141, UR38, -R58.reuse ;  /* 0x000000268d8e7c23 */ /* 0x100fe2000801083a */
[--C-:B------:R-:W-:Y:S01]  /*eb70*/  FFMA.FTZ R141, R144, UR38, -R58.reuse ;  /* 0x00000026908d7c23 */ /* 0x100fe2000801083a */
[----:B------:R-:W-:Y:S01]  /*eb80*/  FFMA.FTZ R144, R145, UR38, -R58 ;  /* 0x0000002691907c23 */ /* 0x000fe2000801083a */
        /* <DEDUP_REMOVED lines=8> */
[C---:B-1----:R-:W-:Y:S01]  /*ec10*/  HMMA.16816.F32 R88, R24.reuse, R4, R88 ;  /* 0x000000041858723c */ /* 0x042fe20000001858 */
[-C--:B------:R-:W-:Y:S01]  /*ec20*/  FMUL.FTZ R131, R131, R54.reuse ;  /* 0x0000003683837220 */ /* 0x080fe20000410000 */
[----:B------:R-:W-:Y:S01]  /*ec30*/  LOP3.LUT R148, R207, UR20, R148, 0x96, !PT ;  /* 0x00000014cf947c12 */ /* 0x000fe2000f8e9694 */
[----:B------:R-:W-:Y:S01]  /*ec40*/  MUFU.EX2 R65, R65 ;  /* 0x0000004100417308 */ /* 0x000fe20000000800 */
[-C--:B------:R-:W-:Y:S01]  /*ec50*/  FMUL.FTZ R100, R100, R53.reuse ;  /* 0x0000003564647220 */ /* 0x080fe20000410000 */
[-C--:B------:R-:W-:Y:S01]  /*ec60*/  FMUL.FTZ R101, R101, R53.reuse ;  /* 0x0000003565657220 */ /* 0x080fe20000410000 */
[----:B------:R-:W-:Y:S01]  /*ec70*/  HMMA.16816.F32 R92, R24, R6, R92 ;  /* 0x00000006185c723c */ /* 0x000fe2000000185c */
[-C--:B------:R-:W-:Y:S01]  /*ec80*/  FMUL.FTZ R102, R102, R54.reuse ;  /* 0x0000003666667220 */ /* 0x080fe20000410000 */
[----:B------:R-:W-:Y:S01]  /*ec90*/  FMUL.FTZ R103, R103, R54 ;  /* 0x0000003667677220 */ /* 0x000fe20000410000 */
[----:B------:R-:W-:Y:S01]  /*eca0*/  FFMA.FTZ R63, R177, UR38, -R55 ;  /* 0x00000026b13f7c23 */ /* 0x000fe20008010837 */
[----:B------:R-:W-:Y:S01]  /*ecb0*/  FMUL.FTZ R116, R116, R53 ;  /* 0x0000003574747220 */ /* 0x000fe20000410000 */
[----:B------:R-:W-:Y:S01]  /*ecc0*/  MUFU.EX2 R144, R144 ;  /* 0x0000009000907308 */ /* 0x000fe20000000800 */
[----:B------:R-:W-:Y:S01]  /*ecd0*/  HMMA.16816.F32 R80, R20, R8, R80 ;  /* 0x000000081450723c */ /* 0x000fe20000001850 */
[----:B------:R-:W-:-:S04]  /*ece0*/  IMAD.WIDE.U32 R24, R62, -0x2daee0ad, RZ ;  /* 0xd2511f533e187825 */ /* 0x000fc800078e00ff */
[----:B------:R-:W-:Y:S01]  /*ecf0*/  FFMA.FTZ R62, R146, UR38, -R67 ;  /* 0x00000026923e7c23 */ /* 0x000fe20008010843 */
[----:B------:R-:W-:Y:S01]  /*ed00*/  SHF.R.U32.HI R27, RZ, 0x10, R148 ;  /* 0x00000010ff1b7819 */ /* 0x000fe20000011694 */
[----:B------:R-:W-:Y:S01]  /*ed10*/  FFMA.FTZ R26, R178, UR38, -R55 ;  /* 0x00000026b21a7c23 */ /* 0x000fe20008010837 */
[----:B------:R-:W-:Y:S01]  /*ed20*/  LOP3.LUT R178, R173, UR34, R232, 0x96, !PT ;  /* 0x00000022adb27c12 */ /* 0x000fe2000f8e96e8 */
[C---:B------:R-:W-:Y:S01]  /*ed30*/  HMMA.16816.F32 R68, R20.reuse, R12, R68 ;  /* 0x0000000c1444723c */ /* 0x040fe20000001844 */
[----:B------:R-:W-:Y:S01]  /*ed40*/  LOP3.LUT R25, R25, UR31, R182, 0x96, !PT ;  /* 0x0000001f19197c12 */ /* 0x000fe2000f8e96b6 */
[----:B------:R-:W-:Y:S01]  /*ed50*/  IMAD.WIDE.U32 R182, R183, -0x2daee0ad, RZ ;  /* 0xd2511f53b7b67825 */ /* 0x000fe200078e00ff */
[----:B------:R-:W-:Y:S01]  /*ed60*/  SHF.R.U32.HI R9, RZ, 0x18, R206 ;  /* 0x00000018ff097819 */ /* 0x000fe200000116ce */
[----:B------:R-:W1:Y:S01]  /*ed70*/  MUFU.EX2 R62, R62 ;  /* 0x0000003e003e7308 */ /* 0x000e620000000800 */
[----:B------:R-:W-:Y:S01]  /*ed80*/  LOP3.LUT R27, R27, 0xff, RZ, 0xc0, !PT ;  /* 0x000000ff1b1b7812 */ /* 0x000fe200078ec0ff */
[C---:B------:R-:W-:Y:S01]  /*ed90*/  HMMA.16816.F32 R128, R20.reuse, R16, R128 ;  /* 0x000000101480723c */ /* 0x040fe20000001880 */
[----:B------:R-:W-:Y:S01]  /*eda0*/  LOP3.LUT R175, R183, UR27, R24, 0x96, !PT ;  /* 0x0000001bb7af7c12 */ /* 0x000fe2000f8e9618 */
[-C--:B------:R-:W-:Y:S01]  /*edb0*/  FMUL.FTZ R117, R117, R53.reuse ;  /* 0x0000003575757220 */ /* 0x080fe20000410000 */
[----:B------:R-:W-:Y:S01]  /*edc0*/  SHF.R.U32.HI R24, RZ, 0x10, R206 ;  /* 0x00000010ff187819 */ /* 0x000fe200000116ce */
[-C--:B------:R-:W-:Y:S01]  /*edd0*/  FMUL.FTZ R118, R118, R54.reuse ;  /* 0x0000003676767220 */ /* 0x080fe20000410000 */
[----:B------:R-:W-:Y:S01]  /*ede0*/  LOP3.LUT R12, R206, 0xffff, RZ, 0xc0, !PT ;  /* 0x0000ffffce0c7812 */ /* 0x000fe200078ec0ff */
[----:B------:R-:W2:Y:S01]  /*edf0*/  MUFU.EX2 R143, R143 ;  /* 0x0000008f008f7308 */ /* 0x000ea20000000800 */
[----:B------:R-:W-:Y:S01]  /*ee00*/  LOP3.LUT R24, R24, 0xff, RZ, 0xc0, !PT ;  /* 0x000000ff18187812 */ /* 0x000fe200078ec0ff */
[----:B------:R-:W-:Y:S01]  /*ee10*/  IMAD.WIDE.U32 R16, R25, -0x326172a9, RZ ;  /* 0xcd9e8d5719107825 */ /* 0x000fe200078e00ff */
[----:B------:R-:W-:Y:S01]  /*ee20*/  LOP3.LUT R25, R148, 0xff, RZ, 0xc0, !PT ;  /* 0x000000ff94197812 */ /* 0x000fe200078ec0ff */
[C---:B------:R-:W-:Y:S01]  /*ee30*/  HMMA.16816.F32 R100, R20.reuse, R4, R100 ;  /* 0x000000041464723c */ /* 0x040fe20000001864 */
[----:B------:R-:W-:Y:S01]  /*ee40*/  PRMT R24, R24, 0x5410, R9 ;  /* 0x0000541018187816 */ /* 0x000fe20000000009 */
[-C--:B------:R-:W-:Y:S01]  /*ee50*/  FMUL.FTZ R119, R119, R54.reuse ;  /* 0x0000003677777220 */ /* 0x080fe20000410000 */
[----:B------:R-:W-:Y:S01]  /*ee60*/  LOP3.LUT R9, R148, 0xffff, RZ, 0xc0, !PT ;  /* 0x0000ffff94097812 */ /* 0x000fe200078ec0ff */
[----:B------:R-:W-:Y:S01]  /*ee70*/  MUFU.EX2 R132, R132 ;  /* 0x0000008400847308 */ /* 0x000fe20000000800 */
[----:B------:R-:W-:Y:S01]  /*ee80*/  SHF.R.U32.HI R148, RZ, 0x18, R148 ;  /* 0x00000018ff947819 */ /* 0x000fe20000011694 */
[-C--:B------:R-:W-:Y:S01]  /*ee90*/  FMUL.FTZ R76, R76, R53.reuse ;  /* 0x000000354c4c7220 */ /* 0x080fe20000410000 */
[----:B------:R-:W-:Y:S01]  /*eea0*/  SHF.R.U32.HI R9, RZ, 0x8, R9 ;  /* 0x00000008ff097819 */ /* 0x000fe20000011609 */
[-C--:B------:R-:W-:Y:S01]  /*eeb0*/  FMUL.FTZ R77, R77, R53.reuse ;  /* 0x000000354d4d7220 */ /* 0x080fe20000410000 */
[----:B------:R-:W-:Y:S01]  /*eec0*/  LOP3.LUT R8, R206, 0xff, RZ, 0xc0, !PT ;  /* 0x000000ffce087812 */ /* 0x000fe200078ec0ff */
[-C--:B------:R-:W-:Y:S01]  /*eed0*/  FMUL.FTZ R78, R78, R54.reuse ;  /* 0x000000364e4e7220 */ /* 0x080fe20000410000 */
[----:B------:R-:W-:Y:S01]  /*eee0*/  SHF.R.U32.HI R12, RZ, 0x8, R12 ;  /* 0x00000008ff0c7819 */ /* 0x000fe2000001160c */
[----:B------:R-:W-:Y:S01]  /*eef0*/  MUFU.EX2 R137, R137 ;  /* 0x0000008900897308 */ /* 0x000fe20000000800 */
[----:B------:R-:W-:Y:S01]  /*ef00*/  PRMT R25, R25, 0x5410, R9 ;  /* 0x0000541019197816 */ /* 0x000fe20000000009 */
[-C--:B------:R-:W-:Y:S01]  /*ef10*/  FMUL.FTZ R79, R79, R54.reuse ;  /* 0x000000364f4f7220 */ /* 0x080fe20000410000 */
[----:B------:R-:W-:Y:S01]  /*ef20*/  PRMT R27, R27, 0x5410, R148 ;  /* 0x000054101b1b7816 */ /* 0x000fe20000000094 */
[-C--:B------:R-:W-:Y:S01]  /*ef30*/  FMUL.FTZ R84, R84, R53.reuse ;  /* 0x0000003554547220 */ /* 0x080fe20000410000 */
[----:B------:R-:W-:Y:S01]  /*ef40*/  PRMT R8, R8, 0x5410, R12 ;  /* 0x0000541008087816 */ /* 0x000fe2000000000c */
[-C--:B------:R-:W-:Y:S01]  /*ef50*/  FMUL.FTZ R85, R85, R53.reuse ;  /* 0x0000003555557220 */ /* 0x080fe20000410000 */
[-C--:B------:R-:W-:Y:S01]  /*ef60*/  FMUL.FTZ R86, R86, R54.reuse ;  /* 0x0000003656567220 */ /* 0x080fe20000410000 */
[----:B------:R-:W-:Y:S01]  /*ef70*/  MUFU.EX2 R142, R142 ;  /* 0x0000008e008e7308 */ /* 0x000fe20000000800 */
[-C--:B------:R-:W-:Y:S01]  /*ef80*/  FMUL.FTZ R87, R87, R54.reuse ;  /* 0x0000003657577220 */ /* 0x080fe20000410000 */
[--C-:B------:R-:W-:Y:S01]  /*ef90*/  HSET2.LE.AND R4, R25, R51.reuse, PT ;  /* 0x0000003319047233 */ /* 0x100fe20003803000 */
[-C--:B------:R-:W-:Y:S01]  /*efa0*/  FMUL.FTZ R96, R96, R53.reuse ;  /* 0x0000003560607220 */ /* 0x080fe20000410000 */
[----:B------:R-:W-:Y:S01]  /*efb0*/  FMUL.FTZ R97, R97, R53 ;  /* 0x0000003561617220 */ /* 0x000fe20000410000 */
[-C--:B------:R-:W-:Y:S01]  /*efc0*/  FMUL.FTZ R98, R98, R54.reuse ;  /* 0x0000003662627220 */ /* 0x080fe20000410000 */
[----:B------:R-:W-:Y:S01]  /*efd0*/  FMUL.FTZ R99, R99, R54 ;  /* 0x0000003663637220 */ /* 0x000fe20000410000 */
[----:B------:R-:W-:Y:S01]  /*efe0*/  IMAD.WIDE.U32 R178, R178, -0x2daee0ad, RZ ;  /* 0xd2511f53b2b27825 */ /* 0x000fe200078e00ff */
[----:B------:R-:W3:Y:S01]  /*eff0*/  MUFU.EX2 R141, R141 ;  /* 0x0000008d008d7308 */ /* 0x000ee20000000800 */
[----:B------:R-:W-:Y:S01]  /*f000*/  LOP3.LUT R177, R17, UR30, R174, 0x96, !PT ;  /* 0x0000001e11b17c12 */ /* 0x000fe2000f8e96ae */
[----:B------:R-:W-:Y:S01]  /*f010*/  HMMA.16816.F32 R116, R20, R18, R116 ;  /* 0x000000121474723c */ /* 0x000fe20000001874 */
[--C-:B------:R-:W-:Y:S01]  /*f020*/  HSET2.LE.AND R24, R24, R51.reuse, PT ;  /* 0x0000003318187233 */ /* 0x100fe20003803000 */
[----:B------:R-:W-:Y:S01]  /*f030*/  IMAD.WIDE.U32 R174, R175, -0x326172a9, RZ ;  /* 0xcd9e8d57afae7825 */ /* 0x000fe200078e00ff */
[----:B------:R-:W-:-:S03]  /*f040*/  HSET2.LE.AND R25, R27, R51, PT ;  /* 0x000000331b197233 */ /* 0x000fc60003803000 */
[--C-:B------:R-:W-:Y:S01]  /*f050*/  FFMA.FTZ R147, R168, UR38, -R55.reuse ;  /* 0x00000026a8937c23 */ /* 0x100fe20008010837 */
[----:B------:R-:W-:Y:S01]  /*f060*/  HSET2.LE.AND R8, R8, R51, PT ;  /* 0x0000003308087233 */ /* 0x000fe20003803000 */
[----:B------:R4:W-:Y:S01]  /*f070*/  MUFU.EX2 R59, R26 ;  /* 0x0000001a003b7308 */ /* 0x0009e20000000800 */
[----:B-1----:R-:W-:Y:S01]  /*f080*/  F2FP.F16.F32.PACK_AB R5, R65, R62 ;  /* 0x0000003e4105723e */ /* 0x002fe200000000ff */
[C---:B------:R-:W-:Y:S01]  /*f090*/  HMMA.16816.F32 R76, R20.reuse, R14, R76 ;  /* 0x0000000e144c723c */ /* 0x040fe2000000184c */
[----:B--2---:R-:W-:Y:S01]  /*f0a0*/  F2FP.F16.F32.PACK_AB R27, R143, R144 ;  /* 0x000000908f1b723e */ /* 0x004fe200000000ff */
[----:B------:R-:W1:Y:S01]  /*f0b0*/  LDSM.16.MT88.4 R12, [R190+0x6800] ;  /* 0x00680000be0c783b */ /* 0x000e620000004200 */
[----:B------:R-:W-:Y:S01]  /*f0c0*/  LOP3.LUT R173, R179, UR27, R200, 0x96, !PT ;  /* 0x0000001bb3ad7c12 */ /* 0x000fe2000f8e96c8 */
[--C-:B------:R-:W-:Y:S01]  /*f0d0*/  FFMA.FTZ R146, R169, UR38, -R55.reuse ;  /* 0x00000026a9927c23 */ /* 0x100fe20008010837 */
[----:B------:R-:W-:Y:S01]  /*f0e0*/  LOP3.LUT R27, R24, R27, RZ, 0xc0, !PT ;  /* 0x0000001b181b7212 */ /* 0x000fe200078ec0ff */
[C---:B------:R-:W-:Y:S01]  /*f0f0*/  HMMA.16816.F32 R84, R20.reuse, R10, R84 ;  /* 0x0000000a1454723c */ /* 0x040fe20000001854 */
[----:B------:R-:W-:Y:S01]  /*f100*/  LOP3.LUT R200, R181, UR22, R204, 0x96, !PT ;  /* 0x00000016b5c87c12 */ /* 0x000fe2000f8e96cc */
[----:B------:R-:W2:Y:S01]  /*f110*/  MUFU.EX2 R63, R63 ;  /* 0x0000003f003f7308 */ /* 0x000ea20000000800 */
[----:B------:R-:W-:Y:S01]  /*f120*/  LOP3.LUT R175, R175, UR26, R16, 0x96, !PT ;  /* 0x0000001aafaf7c12 */ /* 0x000fe2000f8e9610 */
[----:B------:R-:W-:Y:S01]  /*f130*/  IMAD.WIDE.U32 R168, R173, -0x326172a9, RZ ;  /* 0xcd9e8d57ada87825 */ /* 0x000fe200078e00ff */
[----:B------:R-:W-:Y:S01]  /*f140*/  LOP3.LUT R24, R4, R5, RZ, 0xc0, !PT ;  /* 0x0000000504187212 */ /* 0x000fe200078ec0ff */
[----:B------:R-:W-:Y:S01]  /*f150*/  HMMA.16816.F32 R96, R20, R6, R96 ;  /* 0x000000061460723c */ /* 0x000fe20000001860 */
[----:B------:R-:W5:Y:S01]  /*f160*/  LDSM.16.MT88.4 R16, [R192+0x6800] ;  /* 0x00680000c010783b */ /* 0x000f620000004200 */
[----:B---3--:R-:W-:Y:S01]  /*f170*/  F2FP.F16.F32.PACK_AB R148, R141, R142 ;  /* 0x0000008e8d94723e */ /* 0x008fe200000000ff */
[----:B------:R-:W-:Y:S01]  /*f180*/  FFMA.FTZ R145, R171, UR38, -R55 ;  /* 0x00000026ab917c23 */ /* 0x000fe20008010837 */
[----:B----4-:R-:W-:Y:S01]  /*f190*/  F2FP.F16.F32.PACK_AB R26, R137, R132 ;  /* 0x00000084891a723e */ /* 0x010fe200000000ff */
[----:B------:R-:W-:Y:S01]  /*f1a0*/  LDSM.16.MT88.4 R4, [R188+0x6800] ;  /* 0x00680000bc04783b */ /* 0x000fe20000004200 */
[----:B------:R-:W-:Y:S01]  /*f1b0*/  LOP3.LUT R180, R201, UR31, R230, 0x96, !PT ;  /* 0x0000001fc9b47c12 */ /* 0x000fe2000f8e96e6 */
[----:B------:R-:W-:Y:S01]  /*f1c0*/  IMAD.WIDE.U32 R200, R200, -0x2daee0ad, RZ ;  /* 0xd2511f53c8c87825 */ /* 0x000fe200078e00ff */
[----:B------:R-:W-:Y:S01]  /*f1d0*/  LOP3.LUT R26, R8, R26, RZ, 0xc0, !PT ;  /* 0x0000001a081a7212 */ /* 0x000fe200078ec0ff */
[----:B------:R-:W-:Y:S01]  /*f1e0*/  MUFU.EX2 R149, R149 ;  /* 0x0000009500957308 */ /* 0x000fe20000000800 */
[----:B------:R-:W3:Y:S01]  /*f1f0*/  LDSM.16.MT88.4 R8, [R189+0x6800] ;  /* 0x00680000bd08783b */ /* 0x000ee20000004200 */
[----:B------:R-:W-:Y:S01]  /*f200*/  LOP3.LUT R25, R25, R148, RZ, 0xc0, !PT ;  /* 0x0000009419197212 */ /* 0x000fe200078ec0ff */
[----:B------:R-:W-:Y:S01]  /*f210*/  FFMA.FTZ R148, R176, UR38, -R49 ;  /* 0x00000026b0947c23 */ /* 0x000fe20008010831 */
[----:B------:R-:W-:Y:S01]  /*f220*/  LOP3.LUT R22, R200, 0xffff, RZ, 0xc0, !PT ;  /* 0x0000ffffc8167812 */ /* 0x000fe200078ec0ff */
[----:B------:R-:W-:Y:S01]  /*f230*/  IMAD.WIDE.U32 R180, R180, -0x326172a9, RZ ;  /* 0xcd9e8d57b4b47825 */ /* 0x000fe200078e00ff */
[----:B------:R-:W-:-:S03]  /*f240*/  LOP3.LUT R202, R201, UR20, R202, 0x96, !PT ;  /* 0x00000014c9ca7c12 */ /* 0x000fc6000f8e96ca */
[----:B------:R-:W-:Y:S01]  /*f250*/  FFMA.FTZ R46, R223, R53, R46 ;  /* 0x00000035df2e7223 */ /* 0x000fe2000001002e */
[----:B------:R-:W-:Y:S01]  /*f260*/  LOP3.LUT R21, R200, 0xff, RZ, 0xc0, !PT ;  /* 0x000000ffc8157812 */ /* 0x000fe200078ec0ff */
[----:B------:R-:W4:Y:S01]  /*f270*/  MUFU.EX2 R148, R148 ;  /* 0x0000009400947308 */ /* 0x000f220000000800 */
[----:B------:R-:W-:Y:S01]  /*f280*/  SHF.R.U32.HI R22, RZ, 0x8, R22 ;  /* 0x00000008ff167819 */ /* 0x000fe20000011616 */
[----:B------:R-:W-:Y:S01]  /*f290*/  FFMA.FTZ R39, R222, R54, R39 ;  /* 0x00000036de277223 */ /* 0x000fe20000010027 */
[----:B------:R-:W-:Y:S01]  /*f2a0*/  SHF.R.U32.HI R20, RZ, 0x10, R200 ;  /* 0x00000010ff147819 */ /* 0x000fe200000116c8 */
[----:B------:R-:W-:Y:S01]  /*f2b0*/  FADD.FTZ R46, R43, R46 ;  /* 0x0000002e2b2e7221 */ /* 0x000fe20000010000 */
[----:B------:R-:W-:Y:S01]  /*f2c0*/  LOP3.LUT R23, R202, 0xffff, RZ, 0xc0, !PT ;  /* 0x0000ffffca177812 */ /* 0x000fe200078ec0ff */
[----:B------:R-:W-:Y:S01]  /*f2d0*/  FADD.FTZ R39, R48, R39 ;  /* 0x0000002730277221 */ /* 0x000fe20000010000 */
[----:B------:R-:W-:Y:S01]  /*f2e0*/  PRMT R21, R21, 0x5410, R22 ;  /* 0x0000541015157816 */ /* 0x000fe20000000016 */
[----:B------:R-:W-:Y:S01]  /*f2f0*/  MUFU.EX2 R40, R40 ;  /* 0x0000002800287308 */ /* 0x000fe20000000800 */
[----:B------:R-:W-:Y:S01]  /*f300*/  SHF.R.U32.HI R200, RZ, 0x18, R200 ;  /* 0x00000018ffc87819 */ /* 0x000fe200000116c8 */
[----:B------:R-:W-:Y:S01]  /*f310*/  FADD.FTZ R0, R37, R0 ;  /* 0x0000000025007221 */ /* 0x000fe20000010000 */
[----:B------:R-:W-:Y:S01]  /*f320*/  LOP3.LUT R22, R20, 0xff, RZ, 0xc0, !PT ;  /* 0x000000ff14167812 */ /* 0x000fe200078ec0ff */
[C---:B-1----:R-:W-:Y:S01]  /*f330*/  HMMA.16816.F32 R72, R24.reuse, R12, R72 ;  /* 0x0000000c1848723c */ /* 0x042fe20000001848 */
[----:B------:R-:W-:Y:S01]  /*f340*/  LOP3.LUT R20, R202, 0xff, RZ, 0xc0, !PT ;  /* 0x000000ffca147812 */ /* 0x000fe200078ec0ff */
[----:B------:R-:W-:Y:S01]  /*f350*/  FADD.FTZ R34, R33, R34 ;  /* 0x0000002221227221 */ /* 0x000fe20000010000 */
[----:B------:R-:W-:Y:S01]  /*f360*/  SHF.R.U32.HI R23, RZ, 0x8, R23 ;  /* 0x00000008ff177819 */ /* 0x000fe20000011617 */
[----:B------:R-:W1:Y:S01]  /*f370*/  MUFU.EX2 R56, R56 ;  /* 0x0000003800387308 */ /* 0x000e620000000800 */
[----:B------:R-:W-:Y:S01]  /*f380*/  SHF.R.U32.HI R163, RZ, 0x10, R202 ;  /* 0x00000010ffa37819 */ /* 0x000fe200000116ca */
[C---:B------:R-:W-:Y:S01]  /*f390*/  HMMA.16816.F32 R112, R24.reuse, R14, R112 ;  /* 0x0000000e1870723c */ /* 0x040fe20000001870 */
[----:B------:R-:W-:Y:S01]  /*f3a0*/  PRMT R22, R22, 0x5410, R200 ;  /* 0x0000541016167816 */ /* 0x000fe200000000c8 */
[----:B------:R-:W-:Y:S01]  /*f3b0*/  FADD.FTZ R46, R42, R46 ;  /* 0x0000002e2a2e7221 */ /* 0x000fe20000010000 */
[----:B------:R-:W-:Y:S01]  /*f3c0*/  PRMT R20, R20, 0x5410, R23 ;  /* 0x0000541014147816 */ /* 0x000fe20000000017 */
[----:B------:R-:W-:Y:S01]  /*f3d0*/  FADD.FTZ R39, R47, R39 ;  /* 0x000000272f277221 */ /* 0x000fe20000010000 */
[----:B------:R-:W-:Y:S01]  /*f3e0*/  SHF.R.U32.HI R202, RZ, 0x18, R202 ;  /* 0x00000018ffca7819 */ /* 0x000fe200000116ca */
[----:B------:R-:W-:Y:S01]  /*f3f0*/  MUFU.EX2 R150, R150 ;  /* 0x0000009600967308 */ /* 0x000fe20000000800 */
[----:B------:R-:W-:Y:S01]  /*f400*/  LOP3.LUT R23, R163, 0xff, RZ, 0xc0, !PT ;  /* 0x000000ffa3177812 */ /* 0x000fe200078ec0ff */
[C---:B-----5:R-:W-:Y:S01]  /*f410*/  HMMA.16816.F32 R124, R24.reuse, R16, R124 ;  /* 0x00000010187c723c */ /* 0x060fe2000000187c */
[--C-:B------:R-:W-:Y:S01]  /*f420*/  HSET2.LE.AND R162, R21, R51.reuse, PT ;  /* 0x0000003315a27233 */ /* 0x100fe20003803000 */
[----:B------:R-:W-:Y:S01]  /*f430*/  FADD.FTZ R0, R36, R0 ;  /* 0x0000000024007221 */ /* 0x000fe20000010000 */
[--C-:B------:R-:W-:Y:S01]  /*f440*/  HSET2.LE.AND R21, R22, R51.reuse, PT ;  /* 0x0000003316157233 */ /* 0x100fe20003803000 */
[----:B------:R-:W-:Y:S01]  /*f450*/  FADD.FTZ R34, R32, R34 ;  /* 0x0000002220227221 */ /* 0x000fe20000010000 */
[----:B--2---:R-:W-:Y:S01]  /*f460*/  F2FP.F16.F32.PACK_AB R22, R63, R59 ;  /* 0x0000003b3f16723e */ /* 0x004fe200000000ff */
[----:B------:R-:W2:Y:S01]  /*f470*/  MUFU.EX2 R155, R155 ;  /* 0x0000009b009b7308 */ /* 0x000ea20000000800 */
[----:B----4-:R-:W-:Y:S01]  /*f480*/  F2FP.F16.F32.PACK_AB R163, R149, R148 ;  /* 0x0000009495a3723e */ /* 0x010fe200000000ff */
[C---:B------:R-:W-:Y:S01]  /*f490*/  HMMA.16816.F32 R120, R24.reuse, R18, R120 ;  /* 0x000000121878723c */ /* 0x040fe20000001878 */
[----:B------:R-:W-:Y:S01]  /*f4a0*/  PRMT R202, R23, 0x5410, R202 ;  /* 0x0000541017ca7816 */ /* 0x000fe200000000ca */
[----:B------:R-:W-:Y:S01]  /*f4b0*/  FADD.FTZ R46, R41, R46 ;  /* 0x0000002e292e7221 */ /* 0x000fe20000010000 */
[----:B------:R-:W-:Y:S01]  /*f4c0*/  LOP3.LUT R22, R162, R22, RZ, 0xc0, !PT ;  /* 0x00000016a2167212 */ /* 0x000fe200078ec0ff */
[----:B------:R-:W-:Y:S01]  /*f4d0*/  FFMA.FTZ R162, R166, UR38, -R67 ;  /* 0x00000026a6a27c23 */ /* 0x000fe20008010843 */
[----:B------:R-:W-:Y:S01]  /*f4e0*/  LOP3.LUT R23, R21, R163, RZ, 0xc0, !PT ;  /* 0x000000a315177212 */ /* 0x000fe200078ec0ff */
[C---:B---3--:R-:W-:Y:S01]  /*f4f0*/  HMMA.16816.F32 R108, R24.reuse, R8, R108 ;  /* 0x00000008186c723c */ /* 0x048fe2000000186c */
[--C-:B------:R-:W-:Y:S01]  /*f500*/  HSET2.LE.AND R20, R20, R51.reuse, PT ;  /* 0x0000003314147233 */ /* 0x100fe20003803000 */
[----:B------:R-:W-:Y:S01]  /*f510*/  MUFU.EX2 R154, R154 ;  /* 0x0000009a009a7308 */ /* 0x000fe20000000800 */
[----:B------:R-:W-:Y:S01]  /*f520*/  HSET2.LE.AND R21, R202, R51, PT ;  /* 0x00000033ca157233 */ /* 0x000fe20003803000 */
[----:B------:R-:W-:Y:S01]  /*f530*/  FADD.FTZ R39, R3, R39 ;  /* 0x0000002703277221 */ /* 0x000fe20000010000 */
[----:B-1----:R-:W-:Y:S01]  /*f540*/  F2FP.F16.F32.PACK_AB R163, R56, R40 ;  /* 0x0000002838a3723e */ /* 0x002fe200000000ff */
[C---:B------:R-:W-:Y:S01]  /*f550*/  HMMA.16816.F32 R104, R24.reuse, R10, R104 ;  /* 0x0000000a1868723c */ /* 0x040fe20000001868 */
[----:B------:R-:W-:Y:S01]  /*f560*/  LOP3.LUT R172, R181, UR30, R172, 0x96, !PT ;  /* 0x0000001eb5ac7c12 */ /* 0x000fe2000f8e96ac */
[----:B------:R-:W-:Y:S01]  /*f570*/  FADD.FTZ R0, R35, R0 ;  /* 0x0000000023007221 */ /* 0x000fe20000010000 */
[----:B--2---:R-:W-:Y:S01]  /*f580*/  F2FP.F16.F32.PACK_AB R166, R155, R150 ;  /* 0x000000969ba6723e */ /* 0x004fe200000000ff */
[----:B------:R-:W1:Y:S01]  /*f590*/  MUFU.EX2 R152, R152 ;  /* 0x0000009800987308 */ /* 0x000e620000000800 */
[----:B------:R-:W-:Y:S01]  /*f5a0*/  LOP3.LUT R20, R20, R163, RZ, 0xc0, !PT ;  /* 0x000000a314147212 */ /* 0x000fe200078ec0ff */
[--C-:B------:R-:W-:Y:S01]  /*f5b0*/  FFMA.FTZ R163, R164, UR38, -R67.reuse ;  /* 0x00000026a4a37c23 */ /* 0x100fe20008010843 */
[----:B------:R-:W-:Y:S01]  /*f5c0*/  LOP3.LUT R21, R21, R166, RZ, 0xc0, !PT ;  /* 0x000000a615157212 */ /* 0x000fe200078ec0ff */
[C---:B------:R-:W-:Y:S01]  /*f5d0*/  HMMA.16816.F32 R88, R24.reuse, R4, R88 ;  /* 0x000000041858723c */ /* 0x040fe20000001858 */
[----:B------:R-:W-:Y:S01]  /*f5e0*/  FFMA.FTZ R164, R167, UR38, -R67 ;  /* 0x00000026a7a47c23 */ /* 0x000fe20008010843 */
[----:B------:R-:W-:Y:S01]  /*f5f0*/  IMAD.WIDE.U32 R166, R175, -0x2daee0ad, RZ ;  /* 0xd2511f53afa67825 */ /* 0x000fe200078e00ff */
[----:B------:R-:W-:Y:S01]  /*f600*/  LOP3.LUT R170, R169, UR26, R180, 0x96, !PT ;  /* 0x0000001aa9aa7c12 */ /* 0x000fe2000f8e96b4 */
[----:B------:R-:W-:Y:S02]  /*f610*/  MUFU.EX2 R162, R162 ;  /* 0x000000a200a27308 */ /* 0x000fe40000000800 */
[----:B------:R-:W-:Y:S01]  /*f620*/  FADD.FTZ R34, R2, R34 ;  /* 0x0000002202227221 */ /* 0x000fe20000010000 */
[----:B------:R-:W-:Y:S01]  /*f630*/  HMMA.16816.F32 R92, R24, R6, R92 ;  /* 0x00000006185c723c */ /* 0x000fe2000000185c */
[----:B------:R-:W-:Y:S01]  /*f640*/  FADD.FTZ R46, R40, R46 ;  /* 0x0000002e282e7221 */ /* 0x000fe20000010000 */
[----:B------:R-:W-:-:S04]  /*f650*/  IMAD.WIDE.U32 R170, R170, -0x2daee0ad, RZ ;  /* 0xd2511f53aaaa7825 */ /* 0x000fc800078e00ff */
[----:B------:R-:W-:Y:S01]  /*f660*/  FADD.FTZ R39, R150, R39 ;  /* 0x0000002796277221 */ /* 0x000fe20000010000 */
[----:B------:R-:W-:Y:S01]  /*f670*/  FADD.FTZ R0, R62, R0 ;  /* 0x000000003e007221 */ /* 0x000fe20000010000 */
[----:B------:R-:W-:Y:S01]  /*f680*/  FADD.FTZ R34, R142, R34 ;  /* 0x000000228e227221 */ /* 0x000fe20000010000 */
[C---:B------:R-:W-:Y:S01]  /*f690*/  HMMA.16816.F32 R128, R20.reuse, R16, R128 ;  /* 0x000000101480723c */ /* 0x040fe20000001880 */
[----:B------:R-:W-:Y:S01]  /*f6a0*/  IMAD.WIDE.U32 R24, R177, -0x2daee0ad, RZ ;  /* 0xd2511f53b1187825 */ /* 0x000fe200078e00ff */
[----:B------:R-:W2:Y:S03]  /*f6b0*/  MUFU.EX2 R163, R163 ;  /* 0x000000a300a37308 */ /* 0x000ea60000000800 */
[--C-:B------:R-:W-:Y:S01]  /*f6c0*/  FFMA.FTZ R44, R44, UR38, -R55.reuse ;  /* 0x000000262c2c7c23 */ /* 0x100fe20008010837 */
[----:B------:R-:W-:Y:S01]  /*f6d0*/  FFMA.FTZ R45, R45, UR38, -R55 ;  /* 0x000000262d2d7c23 */ /* 0x000fe20008010837 */
[----:B------:R-:W-:Y:S01]  /*f6e0*/  FADD.FTZ R46, R56, R46 ;  /* 0x0000002e382e7221 */ /* 0x000fe20000010000 */
[----:B------:R-:W-:Y:S01]  /*f6f0*/  LOP3.LUT R173, R25, UR24, R182, 0x96, !PT ;  /* 0x0000001819ad7c12 */ /* 0x000fe2000f8e96b6 */
[C---:B------:R-:W-:Y:S01]  /*f700*/  HMMA.16816.F32 R116, R20.reuse, R18, R116 ;  /* 0x000000121474723c */ /* 0x040fe20000001874 */
[----:B------:R-:W-:Y:S01]  /*f710*/  LOP3.LUT R16, R167, UR21, R24, 0x96, !PT ;  /* 0x00000015a7107c12 */ /* 0x000fe2000f8e9618 */
[----:B------:R-:W-:Y:S01]  /*f720*/  IMAD.WIDE.U32 R24, R172, -0x2daee0ad, RZ ;  /* 0xd2511f53ac187825 */ /* 0x000fe200078e00ff */
[----:B------:R-:W-:Y:S03]  /*f730*/  MUFU.EX2 R164, R164 ;  /* 0x000000a400a47308 */ /* 0x000fe60000000800 */
[----:B------:R-:W-:Y:S01]  /*f740*/  FADD.FTZ R39, R155, R39 ;  /* 0x000000279b277221 */ /* 0x000fe20000010000 */
[----:B------:R-:W-:Y:S01]  /*f750*/  FADD.FTZ R0, R65, R0 ;  /* 0x0000000041007221 */ /* 0x000fe20000010000 */
[----:B------:R-:W-:Y:S01]  /*f760*/  IMAD.WIDE.U32 R172, R173, -0x326172a9, RZ ;  /* 0xcd9e8d57adac7825 */ /* 0x000fe200078e00ff */
[----:B------:R-:W-:Y:S01]  /*f770*/  HMMA.16816.F32 R68, R20, R12, R68 ;  /* 0x0000000c1444723c */ /* 0x000fe20000001844 */
[----:B------:R-:W-:-:S02]  /*f780*/  LOP3.LUT R176, R25, UR24, R178, 0x96, !PT ;  /* 0x0000001819b07c12 */ /* 0x000fc4000f8e96b2 */
[----:B------:R-:W-:Y:S01]  /*f790*/  FADD.FTZ R34, R141, R34 ;  /* 0x000000228d227221 */ /* 0x000fe20000010000 */
[----:B------:R-:W-:Y:S01]  /*f7a0*/  IMAD.WIDE.U32 R18, R16, -0x326172a9, RZ ;  /* 0xcd9e8d5710127825 */ /* 0x000fe200078e00ff */
[----:B------:R-:W3:Y:S01]  /*f7b0*/  MUFU.EX2 R165, R165 ;  /* 0x000000a500a57308 */ /* 0x000ee20000000800 */
[----:B------:R-:W-:Y:S01]  /*f7c0*/  LOP3.LUT R27, R171, UR21, R24, 0x96, !PT ;  /* 0x00000015ab1b7c12 */ /* 0x000fe2000f8e9618 */
[----:B------:R-:W-:Y:S01]  /*f7d0*/  HMMA.16816.F32 R76, R20, R14, R76 ;  /* 0x0000000e144c723c */ /* 0x000fe2000000184c */
[----:B------:R-:W-:Y:S01]  /*f7e0*/  IMAD.WIDE.U32 R176, R176, -0x326172a9, RZ ;  /* 0xcd9e8d57b0b07825 */ /* 0x000fe200078e00ff */
[----:B------:R-:W-:-:S03]  /*f7f0*/  SHF.R.U32.HI R12, RZ, 0x10, R18 ;  /* 0x00000010ff0c7819 */ /* 0x000fc60000011612 */
[--C-:B------:R-:W-:Y:S01]  /*f800*/  FFMA.FTZ R157, R157, UR38, -R55.reuse ;  /* 0x000000269d9d7c23 */ /* 0x100fe20008010837 */
[----:B------:R-:W-:Y:S01]  /*f810*/  LOP3.LUT R13, R19, UR19, R172, 0x96, !PT ;  /* 0x00000013130d7c12 */ /* 0x000fe2000f8e96ac */
[----:B------:R-:W-:Y:S01]  /*f820*/  IMAD.WIDE.U32 R178, R27, -0x326172a9, RZ ;  /* 0xcd9e8d571bb27825 */ /* 0x000fe200078e00ff */
[----:B------:R-:W4:Y:S01]  /*f830*/  MUFU.EX2 R153, R153 ;  /* 0x0000009900997308 */ /* 0x000f220000000800 */
[----:B------:R-:W-:Y:S01]  /*f840*/  SHF.R.U32.HI R167, RZ, 0x18, R18 ;  /* 0x00000018ffa77819 */ /* 0x000fe20000011612 */
[C---:B------:R-:W-:Y:S01]  /*f850*/  HMMA.16816.F32 R80, R20.reuse, R8, R80 ;  /* 0x000000081450723c */ /* 0x040fe20000001850 */
[----:B------:R-:W-:Y:S01]  /*f860*/  LOP3.LUT R25, R12, 0xff, RZ, 0xc0, !PT ;  /* 0x000000ff0c197812 */ /* 0x000fe200078ec0ff */
[----:B------:R-:W-:Y:S01]  /*f870*/  FFMA.FTZ R160, R160, UR38, -R55 ;  /* 0x00000026a0a07c23 */ /* 0x000fe20008010837 */
[C---:B------:R-:W-:Y:S01]  /*f880*/  LOP3.LUT R16, R18.reuse, 0xffff, RZ, 0xc0, !PT ;  /* 0x0000ffff12107812 */ /* 0x040fe200078ec0ff */
[----:B------:R-:W-:Y:S01]  /*f890*/  FFMA.FTZ R31, R31, UR38, -R49 ;  /* 0x000000261f1f7c23 */ /* 0x000fe20008010831 */
[----:B------:R-:W-:Y:S01]  /*f8a0*/  LOP3.LUT R15, R13, 0xffff, RZ, 0xc0, !PT ;  /* 0x0000ffff0d0f7812 */ /* 0x000fe200078ec0ff */
[----:B------:R-:W5:Y:S01]  /*f8b0*/  MUFU.EX2 R151, R151 ;  /* 0x0000009700977308 */ /* 0x000f620000000800 */
[----:B------:R-:W-:Y:S01]  /*f8c0*/  SHF.R.U32.HI R26, RZ, 0x10, R13 ;  /* 0x00000010ff1a7819 */ /* 0x000fe2000001160d */
[C---:B------:R-:W-:Y:S01]  /*f8d0*/  HMMA.16816.F32 R100, R20.reuse, R4, R100 ;  /* 0x000000041464723c */ /* 0x040fe20000001864 */
[----:B------:R-:W-:Y:S01]  /*f8e0*/  PRMT R167, R25, 0x5410, R167 ;  /* 0x0000541019a77816 */ /* 0x000fe200000000a7 */
[----:B------:R-:W-:Y:S01]  /*f8f0*/  FFMA.FTZ R29, R29, UR38, -R49 ;  /* 0x000000261d1d7c23 */ /* 0x000fe20008010831 */
[----:B------:R-:W-:Y:S01]  /*f900*/  LOP3.LUT R24, R18, 0xff, RZ, 0xc0, !PT ;  /* 0x000000ff12187812 */ /* 0x000fe200078ec0ff */
[----:B------:R-:W-:Y:S01]  /*f910*/  FADD.FTZ R46, R59, R46 ;  /* 0x0000002e3b2e7221 */ /* 0x000fe20000010000 */
[----:B------:R-:W-:Y:S01]  /*f920*/  SHF.R.U32.HI R16, RZ, 0x8, R16 ;  /* 0x00000008ff107819 */ /* 0x000fe20000011610 */
[C---:B------:R-:W-:Y:S01]  /*f930*/  HMMA.16816.F32 R84, R20.reuse, R10, R84 ;  /* 0x0000000a1454723c */ /* 0x040fe20000001854 */
[----:B------:R-:W-:Y:S01]  /*f940*/  LOP3.LUT R14, R13, 0xff, RZ, 0xc0, !PT ;  /* 0x000000ff0d0e7812 */ /* 0x000fe200078ec0ff */
[----:B------:R-:W-:Y:S01]  /*f950*/  MUFU.EX2 R146, R146 ;  /* 0x0000009200927308 */ /* 0x000fe20000000800 */
[----:B------:R-:W-:Y:S01]  /*f960*/  SHF.R.U32.HI R15, RZ, 0x8, R15 ;  /* 0x00000008ff0f7819 */ /* 0x000fe2000001160f */
[----:B------:R-:W-:Y:S01]  /*f970*/  FADD.FTZ R39, R148, R39 ;  /* 0x0000002794277221 */ /* 0x000fe20000010000 */
[----:B------:R-:W-:Y:S01]  /*f980*/  SHF.R.U32.HI R13, RZ, 0x18, R13 ;  /* 0x00000018ff0d7819 */ /* 0x000fe2000001160d */
[----:B------:R-:W-:Y:S01]  /*f990*/  HMMA.16816.F32 R96, R20, R6, R96 ;  /* 0x000000061460723c */ /* 0x000fe20000001860 */
[----:B------:R-:W-:Y:S01]  /*f9a0*/  LOP3.LUT R12, R26, 0xff, RZ, 0xc0, !PT ;  /* 0x000000ff1a0c7812 */ /* 0x000fe200078ec0ff */
[----:B------:R-:W-:Y:S01]  /*f9b0*/  LDSM.16.MT88.4 R20, [R188+0x7000] ;  /* 0x00700000bc14783b */ /* 0x000fe20000004200 */
[----:B------:R-:W-:Y:S01]  /*f9c0*/  PRMT R24, R24, 0x5410, R16 ;  /* 0x0000541018187816 */ /* 0x000fe20000000010 */
[----:B------:R-:W-:Y:S01]  /*f9d0*/  MUFU.EX2 R161, R161 ;  /* 0x000000a100a17308 */ /* 0x000fe20000000800 */
[--C-:B------:R-:W-:Y:S01]  /*f9e0*/  HSET2.LE.AND R167, R167, R51.reuse, PT ;  /* 0x00000033a7a77233 */ /* 0x100fe20003803000 */
[----:B------:R-:W5:Y:S01]  /*f9f0*/  LDSM.16.MT88.4 R16, [R192+0x7000] ;  /* 0x00700000c010783b */ /* 0x000f620000004200 */
[----:B------:R-:W-:Y:S01]  /*fa00*/  PRMT R8, R14, 0x5410, R15 ;  /* 0x000054100e087816 */ /* 0x000fe2000000000f */
[----:B------:R-:W-:Y:S01]  /*fa10*/  FADD.FTZ R0, R132, R0 ;  /* 0x0000000084007221 */ /* 0x000fe20000010000 */
[----:B-1----:R-:W-:Y:S01]  /*fa20*/  F2FP.F16.F32.PACK_AB R4, R152, R154 ;  /* 0x0000009a9804723e */ /* 0x002fe200000000ff */
[----:B------:R-:W-:Y:S01]  /*fa30*/  FADD.FTZ R34, R144, R34 ;  /* 0x0000002290227221 */ /* 0x000fe20000010000 */
[----:B------:R-:W-:Y:S01]  /*fa40*/  PRMT R9, R12, 0x5410, R13 ;  /* 0x000054100c097816 */ /* 0x000fe2000000000d */
[----:B------:R-:W-:Y:S01]  /*fa50*/  MUFU.EX2 R156, R156 ;  /* 0x0000009c009c7308 */ /* 0x000fe20000000800 */
[----:B------:R-:W1:Y:S01]  /*fa60*/  LDSM.16.MT88.4 R12, [R190+0x7000] ;  /* 0x00700000be0c783b */ /* 0x000e620000004200 */
[--C-:B------:R-:W-:Y:S01]  /*fa70*/  HSET2.LE.AND R26, R24, R51.reuse, PT ;  /* 0x00000033181a7233 */ /* 0x100fe20003803000 */
[----:B------:R-:W-:Y:S01]  /*fa80*/  FADD.FTZ R46, R63, R46 ;  /* 0x0000002e3f2e7221 */ /* 0x000fe20000010000 */
[----:B------:R-:W-:Y:S01]  /*fa90*/  LOP3.LUT R27, R167, R4, RZ, 0xc0, !PT ;  /* 0x00000004a71b7212 */ /* 0x000fe200078ec0ff */
[----:B------:R-:W-:Y:S01]  /*faa0*/  FADD.FTZ R39, R149, R39 ;  /* 0x0000002795277221 */ /* 0x000fe20000010000 */
[--C-:B------:R-:W-:Y:S01]  /*fab0*/  HSET2.LE.AND R24, R8, R51.reuse, PT ;  /* 0x0000003308187233 */ /* 0x100fe20003803000 */
[----:B------:R-:W-:Y:S01]  /*fac0*/  FADD.FTZ R0, R137, R0 ;  /* 0x0000000089007221 */ /* 0x000fe20000010000 */
[----:B------:R-:W-:Y:S01]  /*fad0*/  LOP3.LUT R4, R179, UR19, R176, 0x96, !PT ;  /* 0x00000013b3047c12 */ /* 0x000fe2000f8e96b0 */
[----:B------:R-:W-:Y:S01]  /*fae0*/  MUFU.EX2 R52, R52 ;  /* 0x0000003400347308 */ /* 0x000fe20000000800 */
[----:B------:R-:W-:Y:S01]  /*faf0*/  HSET2.LE.AND R9, R9, R51, PT ;  /* 0x0000003309097233 */ /* 0x000fe20003803000 */
[----:B------:R-:W-:Y:S01]  /*fb00*/  FADD.FTZ R34, R143, R34 ;  /* 0x000000228f227221 */ /* 0x000fe20000010000 */
[----:B--2---:R-:W-:Y:S01]  /*fb10*/  F2FP.F16.F32.PACK_AB R10, R163, R162 ;  /* 0x000000a2a30a723e */ /* 0x004fe200000000ff */
[----:B------:R-:W-:Y:S01]  /*fb20*/  FADD.FTZ R0, R162, R0 ;  /* 0x00000000a2007221 */ /* 0x000fe20000010000 */
[----:B---3--:R-:W-:Y:S01]  /*fb30*/  F2FP.F16.F32.PACK_AB R8, R165, R164 ;  /* 0x000000a4a508723e */ /* 0x008fe200000000ff */
[----:B----4-:R-:W-:Y:S01]  /*fb40*/  FADD.FTZ R34, R153, R34 ;  /* 0x0000002299227221 */ /* 0x010fe20000010000 */
[----:B-----5:R-:W-:Y:S01]  /*fb50*/  F2FP.F16.F32.PACK_AB R25, R151, R153 ;  /* 0x000000999719723e */ /* 0x020fe200000000ff */
[----:B------:R-:W2:Y:S01]  /*fb60*/  MUFU.EX2 R145, R145 ;  /* 0x0000009100917308 */ /* 0x000ea20000000800 */
[----:B------:R-:W-:Y:S01]  /*fb70*/  SHF.R.U32.HI R7, RZ, 0x10, R178 ;  /* 0x00000010ff077819 */ /* 0x000fe200000116b2 */
[----:B------:R-:W-:Y:S01]  /*fb80*/  FADD.FTZ R0, R163, R0 ;  /* 0x00000000a3007221 */ /* 0x000fe20000010000 */
[----:B------:R-:W-:Y:S01]  /*fb90*/  LOP3.LUT R169, R4, 0xffff, RZ, 0xc0, !PT ;  /* 0x0000ffff04a97812 */ /* 0x000fe200078ec0ff */
[----:B------:R-:W-:Y:S01]  /*fba0*/  FADD.FTZ R34, R151, R34 ;  /* 0x0000002297227221 */ /* 0x000fe20000010000 */
[----:B------:R-:W-:Y:S01]  /*fbb0*/  LOP3.LUT R24, R24, R10, RZ, 0xc0, !PT ;  /* 0x0000000a18187212 */ /* 0x000fe200078ec0ff */
[----:B------:R-:W-:Y:S01]  /*fbc0*/  FADD.FTZ R0, R164, R0 ;  /* 0x00000000a4007221 */ /* 0x000fe20000010000 */
[----:B------:R-:W-:Y:S01]  /*fbd0*/  LOP3.LUT R25, R9, R25, RZ, 0xc0, !PT ;  /* 0x0000001909197212 */ /* 0x000fe200078ec0ff */
[----:B------:R-:W3:Y:S01]  /*fbe0*/  MUFU.EX2 R147, R147 ;  /* 0x0000009300937308 */ /* 0x000ee20000000800 */
[----:B------:R-:W-:Y:S01]  /*fbf0*/  LOP3.LUT R26, R26, R8, RZ, 0xc0, !PT ;  /* 0x000000081a1a7212 */ /* 0x000fe200078ec0ff */
[----:B------:R-:W-:Y:S01]  /*fc00*/  FADD.FTZ R34, R154, R34 ;  /* 0x000000229a227221 */ /* 0x000fe20000010000 */
[----:B------:R-:W4:Y:S01]  /*fc10*/  LDSM.16.MT88.4 R8, [R189+0x7000] ;  /* 0x00700000bd08783b */ /* 0x000f220000004200 */
[----:B------:R-:W-:Y:S01]  /*fc20*/  SHF.R.U32.HI R5, RZ, 0x18, R178 ;  /* 0x00000018ff057819 */ /* 0x000fe200000116b2 */
[----:B------:R-:W-:Y:S01]  /*fc30*/  FADD.FTZ R0, R165, R0 ;  /* 0x00000000a5007221 */ /* 0x000fe20000010000 */
[----:B------:R-:W-:Y:S01]  /*fc40*/  LOP3.LUT R7, R7, 0xff, RZ, 0xc0, !PT ;  /* 0x000000ff07077812 */ /* 0x000fe200078ec0ff */
[----:B------:R-:W-:Y:S01]  /*fc50*/  FADD.FTZ R34, R152, R34 ;  /* 0x0000002298227221 */ /* 0x000fe20000010000 */
[----:B------:R-:W-:Y:S01]  /*fc60*/  LOP3.LUT R171, R178, 0xffff, RZ, 0xc0, !PT ;  /* 0x0000ffffb2ab7812 */ /* 0x000fe200078ec0ff */
[----:B------:R-:W5:Y:S01]  /*fc70*/  MUFU.EX2 R159, R159 ;  /* 0x0000009f009f7308 */ /* 0x000f620000000800 */
[----:B------:R-:W-:Y:S01]  /*fc80*/  LOP3.LUT R167, R4, 0xff, RZ, 0xc0, !PT ;  /* 0x000000ff04a77812 */ /* 0x000fe200078ec0ff */
[----:B------:R-:W-:Y:S01]  /*fc90*/  HMMA.16816.F32 R124, R24, R16, R124 ;  /* 0x00000010187c723c */ /* 0x000fe2000000187c */
[----:B------:R-:W-:Y:S01]  /*fca0*/  SHF.R.U32.HI R169, RZ, 0x8, R169 ;  /* 0x00000008ffa97819 */ /* 0x000fe200000116a9 */
[----:B--2---:R-:W-:Y:S01]  /*fcb0*/  FADD.FTZ R46, R145, R46 ;  /* 0x0000002e912e7221 */ /* 0x004fe20000010000 */
[----:B------:R-:W-:-:S02]  /*fcc0*/  PRMT R5, R7, 0x5410, R5 ;  /* 0x0000541007057816 */ /* 0x000fc40000000005 */
[----:B------:R-:W-:Y:S01]  /*fcd0*/  LOP3.LUT R6, R178, 0xff, RZ, 0xc0, !PT ;  /* 0x000000ffb2067812 */ /* 0x000fe200078ec0ff */
[----:B------:R-:W2:Y:S01]  /*fce0*/  MUFU.EX2 R158, R158 ;  /* 0x0000009e009e7308 */ /* 0x000ea20000000800 */
[----:B------:R-:W-:Y:S01]  /*fcf0*/  SHF.R.U32.HI R171, RZ, 0x8, R171 ;  /* 0x00000008ffab7819 */ /* 0x000fe200000116ab */
[C---:B-1----:R-:W-:Y:S01]  /*fd00*/  HMMA.16816.F32 R72, R24.reuse, R12, R72 ;  /* 0x0000000c1848723c */ /* 0x042fe20000001848 */
[----:B------:R-:W-:Y:S01]  /*fd10*/  PRMT R7, R167, 0x5410, R169 ;  /* 0x00005410a7077816 */ /* 0x000fe200000000a9 */
[----:B---3--:R-:W-:Y:S01]  /*fd20*/  FADD.FTZ R46, R147, R46 ;  /* 0x0000002e932e7221 */ /* 0x008fe20000010000 */
[--C-:B------:R-:W-:Y:S02]  /*fd30*/  SHF.R.U32.HI R167, RZ, 0x10, R4.reuse ;  /* 0x00000010ffa77819 */ /* 0x100fe40000011604 */
[----:B------:R-:W-:Y:S01]  /*fd40*/  PRMT R6, R6, 0x5410, R171 ;  /* 0x0000541006067816 */ /* 0x000fe200000000ab */
[----:B------:R-:W1:Y:S01]  /*fd50*/  MUFU.EX2 R139, R139 ;  /* 0x0000008b008b7308 */ /* 0x000e620000000800 */
[----:B------:R-:W-:Y:S01]  /*fd60*/  SHF.R.U32.HI R4, RZ, 0x18, R4 ;  /* 0x00000018ff047819 */ /* 0x000fe20000011604 */
[C---:B------:R-:W-:Y:S01]  /*fd70*/  HMMA.16816.F32 R112, R24.reuse, R14, R112 ;  /* 0x0000000e1870723c */ /* 0x040fe20000001870 */
[----:B------:R-:W-:Y:S01]  /*fd80*/  LOP3.LUT R167, R167, 0xff, RZ, 0xc0, !PT ;  /* 0x000000ffa7a77812 */ /* 0x000fe200078ec0ff */
[----:B-----5:R-:W-:Y:S01]  /*fd90*/  FADD.FTZ R39, R159, R39 ;  /* 0x000000279f277221 */ /* 0x020fe20000010000 */
[--C-:B------:R-:W-:Y:S01]  /*fda0*/  HSET2.LE.AND R6, R6, R51.reuse, PT ;  /* 0x0000003306067233 */ /* 0x100fe20003803000 */
[----:B------:R-:W-:Y:S01]  /*fdb0*/  FADD.FTZ R46, R146, R46 ;  /* 0x0000002e922e7221 */ /* 0x000fe20000010000 */
[----:B------:R-:W-:Y:S01]  /*fdc0*/  PRMT R167, R167, 0x5410, R4 ;  /* 0x00005410a7a77816 */ /* 0x000fe20000000004 */
[----:B------:R-:W3:Y:S01]  /*fdd0*/  MUFU.EX2 R140, R140 ;  /* 0x0000008c008c7308 */ /* 0x000ee20000000800 */
[C---:B------:R-:W-:Y:S01]  /*fde0*/  F2FP.F16.F32.PACK_AB R169, R161.reuse, R146 ;  /* 0x00000092a1a9723e */ /* 0x040fe200000000ff */
[C---:B------:R-:W-:Y:S01]  /*fdf0*/  HMMA.16816.F32 R120, R24.reuse, R18, R120 ;  /* 0x000000121878723c */ /* 0x040fe20000001878 */
[--C-:B------:R-:W-:Y:S01]  /*fe00*/  HSET2.LE.AND R5, R5, R51.reuse, PT ;  /* 0x0000003305057233 */ /* 0x100fe20003803000 */
[----:B--2---:R-:W-:Y:S01]  /*fe10*/  FADD.FTZ R39, R158, R39 ;  /* 0x000000279e277221 */ /* 0x004fe20000010000 */
[--C-:B------:R-:W-:Y:S01]  /*fe20*/  HSET2.LE.AND R4, R7, R51.reuse, PT ;  /* 0x0000003307047233 */ /* 0x100fe20003803000 */
[----:B------:R-:W-:Y:S01]  /*fe30*/  FADD.FTZ R46, R161, R46 ;  /* 0x0000002ea12e7221 */ /* 0x000fe20000010000 */
[----:B------:R-:W-:Y:S01]  /*fe40*/  LOP3.LUT R6, R6, R169, RZ, 0xc0, !PT ;  /* 0x000000a906067212 */ /* 0x000fe200078ec0ff */
[----:B------:R-:W2:Y:S01]  /*fe50*/  MUFU.EX2 R138, R138 ;  /* 0x0000008a008a7308 */ /* 0x000ea20000000800 */
[----:B------:R-:W-:Y:S01]  /*fe60*/  HSET2.LE.AND R167, R167, R51, PT ;  /* 0x00000033a7a77233 */ /* 0x000fe20003803000 */
[C---:B----4-:R-:W-:Y:S01]  /*fe70*/  HMMA.16816.F32 R108, R24.reuse, R8, R108 ;  /* 0x00000008186c723c */ /* 0x050fe2000000186c */
[----:B------:R-:W-:Y:S01]  /*fe80*/  F2FP.F16.F32.PACK_AB R7, R52, R156 ;  /* 0x0000009c3407723e */ /* 0x000fe200000000ff */
[----:B------:R-:W-:Y:S01]  /*fe90*/  FADD.FTZ R39, R156, R39 ;  /* 0x000000279c277221 */ /* 0x000fe20000010000 */
[----:B------:R-:W-:Y:S01]  /*fea0*/  LOP3.LUT R172, R173, UR22, R174, 0x96, !PT ;  /* 0x00000016adac7c12 */ /* 0x000fe2000f8e96ae */
[----:B-1----:R-:W-:Y:S01]  /*feb0*/  FADD.FTZ R0, R139, R0 ;  /* 0x000000008b007221 */ /* 0x002fe20000010000 */
[----:B------:R-:W-:Y:S01]  /*fec0*/  F2FP.F16.F32.PACK_AB R169, R147, R145 ;  /* 0x0000009193a9723e */ /* 0x000fe200000000ff */
[----:B------:R-:W1:Y:S01]  /*fed0*/  MUFU.EX2 R66, R66 ;  /* 0x0000004200427308 */ /* 0x000e620000000800 */
[----:B------:R-:W-:Y:S01]  /*fee0*/  F2FP.F16.F32.PACK_AB R171, R158, R159 ;  /* 0x0000009f9eab723e */ /* 0x000fe200000000ff */
[----:B------:R-:W-:Y:S01]  /*fef0*/  IMAD.WIDE.U32 R172, R172, -0x2daee0ad, RZ ;  /* 0xd2511f53acac7825 */ /* 0x000fe200078e00ff */
[----:B------:R-:W-:Y:S01]  /*ff00*/  LOP3.LUT R7, R5, R7, RZ, 0xc0, !PT ;  /* 0x0000000705077212 */ /* 0x000fe200078ec0ff */
[C---:B------:R-:W-:Y:S01]  /*ff10*/  HMMA.16816.F32 R104, R24.reuse, R10, R104 ;  /* 0x0000000a1868723c */ /* 0x040fe20000001868 */
[----:B------:R-:W-:Y:S01]  /*ff20*/  LOP3.LUT R4, R4, R169, RZ, 0xc0, !PT ;  /* 0x000000a904047212 */ /* 0x000fe200078ec0ff */
[----:B------:R-:W-:Y:S01]  /*ff30*/  FADD.FTZ R39, R52, R39 ;  /* 0x0000002734277221 */ /* 0x000fe20000010000 */
[----:B------:R-:W-:Y:S01]  /*ff40*/  LOP3.LUT R5, R167, R171, RZ, 0xc0, !PT ;  /* 0x000000aba7057212 */ /* 0x000fe200078ec0ff */
[----:B------:R-:W4:Y:S01]  /*ff50*/  MUFU.EX2 R61, R61 ;  /* 0x0000003d003d7308 */ /* 0x000f220000000800 */
[----:B------:R-:W-:Y:S01]  /*ff60*/  LOP3.LUT R166, R173, UR20, R166, 0x96, !PT ;  /* 0x00000014ada67c12 */ /* 0x000fe2000f8e96a6 */
[----:B------:R-:W-:Y:S01]  /*ff70*/  HMMA.16816.F32 R88, R24, R20, R88 ;  /* 0x000000141858723c */ /* 0x000fe20000001858 */
[----:B------:R-:W-:Y:S01]  /*ff80*/  LOP3.LUT R168, R177, UR22, R168, 0x96, !PT ;  /* 0x00000016b1a87c12 */ /* 0x000fe2000f8e96a8 */
[----:B---3--:R-:W-:-:S04]  /*ff90*/  FADD.FTZ R0, R140, R0 ;  /* 0x000000008c007221 */ /* 0x008fc80000010000 */
[----:B------:R-:W-:Y:S01]  /*ffa0*/  HMMA.16816.F32 R68, R4, R12, R68 ;  /* 0x0000000c0444723c */ /* 0x000fe20000001844 */
[----:B------:R-:W3:Y:S01]  /*ffb0*/  MUFU.EX2 R64, R64 ;  /* 0x0000004000407308 */ /* 0x000ee20000000800 */
[----:B------:R-:W-:-:S04]  /*ffc0*/  IMAD.WIDE.U32 R168, R168, -0x2daee0ad, RZ ;  /* 0xd2511f53a8a87825 */ /* 0x000fc800078e00ff */
[----:B--2---:R-:W-:Y:S01]  /*ffd0*/  FADD.FTZ R0, R138, R0 ;  /* 0x000000008a007221 */ /* 0x004fe20000010000 */
[C---:B------:R-:W-:Y:S01]  /*ffe0*/  HMMA.16816.F32 R76, R4.reuse, R14, R76 ;  /* 0x0000000e044c723c */ /* 0x040fe2000000184c */
[----:B------:R-:W-:Y:S02]  /*fff0*/  SHF.R.U32.HI R12, RZ, 0x10, R172 ;  /* 0x00000010ff0c7819 */ /* 0x000fe400000116ac */
[----:B-1----:R-:W-:Y:S01]  /*10000*/  FADD.FTZ R221, R66, R0 ;  /* 0x0000000042dd7221 */ /* 0x002fe20000010000 */
[----:B------:R-:W-:Y:S01]  /*10010*/  LOP3.LUT R13, R166, 0xffff, RZ, 0xc0, !PT ;  /* 0x0000ffffa60d7812 */ /* 0x000fe200078ec0ff */
[----:B------:R-:W1:Y:S01]  /*10020*/  MUFU.EX2 R60, R60 ;  /* 0x0000003c003c7308 */ /* 0x000e620000000800 */
[----:B------:R-:W-:Y:S01]  /*10030*/  LOP3.LUT R170, R169, UR20, R170, 0x96, !PT ;  /* 0x00000014a9aa7c12 */ /* 0x000fe2000f8e96aa */
[----:B------:R-:W-:Y:S01]  /*10040*/  HMMA.16816.F32 R80, R4, R8, R80 ;  /* 0x000000080450723c */ /* 0x000fe20000001850 */
[----:B------:R-:W-:Y:S01]  /*10050*/  LOP3.LUT R14, R12, 0xff, RZ, 0xc0, !PT ;  /* 0x000000ff0c0e7812 */ /* 0x000fe200078ec0ff */
[----:B----4-:R-:W-:Y:S01]  /*10060*/  FADD.FTZ R34, R61, R34 ;  /* 0x000000223d227221 */ /* 0x010fe20000010000 */
[----:B------:R-:W-:-:S02]  /*10070*/  LOP3.LUT R12, R166, 0xff, RZ, 0xc0, !PT ;  /* 0x000000ffa60c7812 */ /* 0x000fc400078ec0ff */
[----:B------:R-:W-:Y:S01]  /*10080*/  SHF.R.U32.HI R13, RZ, 0x8, R13 ;  /* 0x00000008ff0d7819 */ /* 0x000fe2000001160d */
[----:B------:R-:W-:Y:S01]  /*10090*/  HMMA.16816.F32 R128, R4, R16, R128 ;  /* 0x000000100480723c */ /* 0x000fe20000001880 */
[----:B------:R-:W-:Y:S01]  /*100a0*/  SHF.R.U32.HI R8, RZ, 0x10, R166 ;  /* 0x00000010ff087819 */ /* 0x000fe200000116a6 */
[----:B------:R-:W2:Y:S01]  /*100b0*/  MUFU.EX2 R57, R57 ;  /* 0x0000003900397308 */ /* 0x000ea20000000800 */
[----:B------:R-:W-:Y:S01]  /*100c0*/  PRMT R12, R12, 0x5410, R13 ;  /* 0x000054100c0c7816 */ /* 0x000fe2000000000d */
[----:B---3--:R-:W-:Y:S01]  /*100d0*/  FADD.FTZ R34, R64, R34 ;  /* 0x0000002240227221 */ /* 0x008fe20000010000 */
[----:B------:R-:W-:Y:S01]  /*100e0*/  LOP3.LUT R9, R8, 0xff, RZ, 0xc0, !PT ;  /* 0x000000ff08097812 */ /* 0x000fe200078ec0ff */
[----:B------:R-:W-:Y:S01]  /*100f0*/  HMMA.16816.F32 R92, R24, R22, R92 ;  /* 0x00000016185c723c */ /* 0x000fe2000000185c */
[----:B------:R-:W-:Y:S02]  /*10100*/  LOP3.LUT R16, R172, 0xffff, RZ, 0xc0, !PT ;  /* 0x0000ffffac107812 */ /* 0x000fe400078ec0ff */
[----:B------:R-:W-:Y:S01]  /*10110*/  F2FP.F16.F32.PACK_AB R8, R140, R139 ;  /* 0x0000008b8c08723e */ /* 0x000fe200000000ff */
[----:B------:R-:W-:Y:S01]  /*10120*/  MUFU.EX2 R44, R44 ;  /* 0x0000002c002c7308 */ /* 0x000fe20000000800 */
[----:B------:R-:W-:Y:S01]  /*10130*/  SHF.R.U32.HI R16, RZ, 0x8, R16 ;  /* 0x00000008ff107819 */ /* 0x000fe20000011610 */
[----:B------:R-:W-:Y:S01]  /*10140*/  HMMA.16816.F32 R116, R4, R18, R116 ;  /* 0x000000120474723c */ /* 0x000fe20000001874 */
[----:B------:R-:W-:Y:S01]  /*10150*/  LOP3.LUT R25, R172, 0xff, RZ, 0xc0, !PT ;  /* 0x000000ffac197812 */ /* 0x000fe200078ec0ff */
[----:B-1----:R-:W-:Y:S01]  /*10160*/  FADD.FTZ R34, R60, R34 ;  /* 0x000000223c227221 */ /* 0x002fe20000010000 */
[----:B------:R-:W-:-:S02]  /*10170*/  SHF.R.U32.HI R26, RZ, 0x18, R172 ;  /* 0x00000018ff1a7819 */ /* 0x000fc400000116ac */
[--C-:B------:R-:W-:Y:S01]  /*10180*/  HSET2.LE.AND R24, R12, R51.reuse, PT ;  /* 0x000000330c187233 */ /* 0x100fe20003803000 */
[C---:B------:R-:W-:Y:S01]  /*10190*/  HMMA.16816.F32 R84, R4.reuse, R10, R84 ;  /* 0x0000000a0454723c */ /* 0x040fe20000001854 */
[----:B------:R-:W-:Y:S01]  /*101a0*/  SHF.R.U32.HI R27, RZ, 0x18, R166 ;  /* 0x00000018ff1b7819 */ /* 0x000fe200000116a6 */
[----:B------:R-:W-:Y:S01]  /*101b0*/  MUFU.EX2 R45, R45 ;  /* 0x0000002d002d7308 */ /* 0x000fe20000000800 */
[----:B------:R-:W-:Y:S01]  /*101c0*/  PRMT R25, R25, 0x5410, R16 ;  /* 0x0000541019197816 */ /* 0x000fe20000000010 */
[----:B--2---:R-:W-:Y:S01]  /*101d0*/  FADD.FTZ R220, R57, R34 ;  /* 0x0000002239dc7221 */ /* 0x004fe20000010000 */
[----:B------:R-:W-:Y:S01]  /*101e0*/  PRMT R26, R14, 0x5410, R26 ;  /* 0x000054100e1a7816 */ /* 0x000fe2000000001a */
[C---:B------:R-:W-:Y:S01]  /*101f0*/  HMMA.16816.F32 R100, R4.reuse, R20, R100 ;  /* 0x000000140464723c */ /* 0x040fe20000001864 */
[----:B------:R-:W-:Y:S01]  /*10200*/  PRMT R27, R9, 0x5410, R27 ;  /* 0x00005410091b7816 */ /* 0x000fe2000000001b */
[----:B------:R-:W1:Y:S01]  /*10210*/  LDSM.16.MT88.4 R16, [R192+0x7800] ;  /* 0x00780000c010783b */ /* 0x000e620000004200 */
[----:B------:R-:W-:Y:S01]  /*10220*/  LOP3.LUT R24, R24, R8, RZ, 0xc0, !PT ;  /* 0x0000000818187212 */ /* 0x000fe200078ec0ff */
[----:B------:R-:W-:Y:S01]  /*10230*/  MUFU.EX2 R31, R31 ;  /* 0x0000001f001f7308 */ /* 0x000fe20000000800 */
[----:B------:R-:W-:Y:S01]  /*10240*/  F2FP.F16.F32.PACK_AB R55, R64, R61 ;  /* 0x0000003d4037723e */ /* 0x000fe200000000ff */
[----:B------:R-:W-:Y:S01]  /*10250*/  HMMA.16816.F32 R96, R4, R22, R96 ;  /* 0x000000160460723c */ /* 0x000fe20000001860 */
[----:B------:R-:W2:Y:S01]  /*10260*/  LDSM.16.MT88.4 R12, [R190+0x7800] ;  /* 0x00780000be0c783b */ /* 0x000ea20000004200 */
[----:B------:R-:W-:-:S02]  /*10270*/  HSET2.LE.AND R21, R25, R51, PT ;  /* 0x0000003319157233 */ /* 0x000fc40003803000 */
        /* <DEDUP_REMOVED lines=9> */
[----:B------:R-:W-:Y:S02]  /*10310*/  LOP3.LUT R26, R21, R26, RZ, 0xc0, !PT ;  /* 0x0000001a151a7212 */ /* 0x000fe400078ec0ff */
[----:B------:R-:W-:-:S02]  /*10320*/  LOP3.LUT R25, R25, R55, RZ, 0xc0, !PT ;  /* 0x0000003719197212 */ /* 0x000fc400078ec0ff */
[----:B------:R-:W-:Y:S02]  /*10330*/  SHF.R.U32.HI R21, RZ, 0x10, R168 ;  /* 0x00000010ff157819 */ /* 0x000fe400000116a8 */
[----:B------:R-:W-:Y:S01]  /*10340*/  LOP3.LUT R22, R168, 0xffff, RZ, 0xc0, !PT ;  /* 0x0000ffffa8167812 */ /* 0x000fe200078ec0ff */
[----:B------:R-:W1:Y:S01]  /*10350*/  MUFU.EX2 R157, R157 ;  /* 0x0000009d009d7308 */ /* 0x000e620000000800 */
[----:B------:R-:W-:Y:S02]  /*10360*/  LOP3.LUT R49, R170, 0xffff, RZ, 0xc0, !PT ;  /* 0x0000ffffaa317812 */ /* 0x000fe400078ec0ff */
[----:B------:R-:W-:Y:S02]  /*10370*/  SHF.R.U32.HI R55, RZ, 0x10, R170 ;  /* 0x00000010ff377819 */ /* 0x000fe400000116aa */
[----:B------:R-:W-:Y:S02]  /*10380*/  LOP3.LUT R27, R20, R27, RZ, 0xc0, !PT ;  /* 0x0000001b141b7212 */ /* 0x000fe400078ec0ff */
[----:B------:R-:W-:Y:S01]  /*10390*/  LOP3.LUT R20, R168, 0xff, RZ, 0xc0, !PT ;  /* 0x000000ffa8147812 */ /* 0x000fe200078ec0ff */
[----:B------:R-:W2:Y:S01]  /*103a0*/  MUFU.EX2 R160, R160 ;  /* 0x000000a000a07308 */ /* 0x000ea20000000800 */
[----:B------:R-:W-:-:S02]  /*103b0*/  SHF.R.U32.HI R168, RZ, 0x18, R168 ;  /* 0x00000018ffa87819 */ /* 0x000fc400000116a8 */
        /* <DEDUP_REMOVED lines=50> */
.L_x_947:
[----:B------:R-:W-:-:S12]  /*106e0*/  UIADD3 UR14, UR37, -0x1, URZ ;  /* 0xffffffff250e7890 */ /* 0x000fd8000fffe03f */
.L_x_954:
[----:B------:R-:W-:-:S13]  /*106f0*/  ISETP.LE.AND P0, PT, RZ, UR14, PT ;  /* 0x0000000eff007c0c */ /* 0x000fda000bf03270 */
[----:B------:R-:W-:Y:S05]  /*10700*/  @!P0 BRA `(.L_x_955) ;  /* 0x0000004000dc8947 */ /* 0x000fea0003800000 */
[----:B------:R-:W-:Y:S01]  /*10710*/  ULDC UR4, c[0x0][0x2d0] ;  /* 0x0000b40000047ab9 */ /* 0x000fe20000000800 */
[----:B------:R-:W-:Y:S01]  /*10720*/  IMAD.WIDE.U32 R230, R227, -0x326172a9, RZ ;  /* 0xcd9e8d57e3e67825 */ /* 0x000fe200078e00ff */
[----:B------:R-:W-:Y:S01]  /*10730*/  ISETP.GE.AND P0, PT, R214, UR4, PT ;  /* 0x00000004d6007c0c */ /* 0x000fe2000bf06270 */
[----:B------:R-:W-:Y:S01]  /*10740*/  USHF.L.U64.HI UR10, UR6, 0x5, UR7 ;  /* 0x00000005060a7899 */ /* 0x000fe20008010207 */
[----:B------:R-:W-:Y:S01]  /*10750*/  PRMT R217, R217, 0x7054, R217 ;  /* 0x00007054d9d97816 */ /* 0x000fe200000000d9 */
[----:B------:R-:W-:Y:S01]  /*10760*/  IMAD.WIDE.U32 R226, R226, -0x326172a9, RZ ;  /* 0xcd9e8d57e2e27825 */ /* 0x000fe200078e00ff */
[----:B------:R-:W-:Y:S01]  /*10770*/  LOP3.LUT R228, R231, R225, RZ, 0x3c, !PT ;  /* 0x000000e1e7e47212 */ /* 0x000fe200078e3cff */
[----:B------:R-:W-:Y:S01]  /*10780*/  UIMAD UR7, UR7, 0x30, URZ ;  /* 0x00000030070778a4 */ /* 0x000fe2000f8e023f */
[----:B------:R-:W-:Y:S01]  /*10790*/  MOV R132, R135 ;  /* 0x0000008700847202 */ /* 0x000fe20000000f00 */
[----:B------:R-:W-:Y:S01]  /*107a0*/  UIMAD.WIDE.U32 UR40, UR6, 0x30, URZ ;  /* 0x00000030062878a5 */ /* 0x000fe2000f8e003f */
[----:B------:R-:W-:Y:S01]  /*107b0*/  LOP3.LUT R225, R227, R225, RZ, 0x3c, !PT ;  /* 0x000000e1e3e17212 */ /* 0x000fe200078e3cff */
[----:B------:R-:W-:Y:S01]  /*107c0*/  UIMAD.WIDE.U32 UR44, UR8, 0x30, URZ ;  /* 0x00000030082c78a5 */ /* 0x000fe2000f8e003f */
[----:B------:R-:W-:Y:S01]  /*107d0*/  IMAD.WIDE.U32 R232, R224, -0x2daee0ad, RZ ;  /* 0xd2511f53e0e87825 */ /* 0x000fe200078e00ff */
[----:B------:R-:W-:Y:S01]  /*107e0*/  UIMAD UR39, UR9, 0x30, URZ ;  /* 0x00000030092778a4 */ /* 0x000fe2000f8e023f */
[----:B------:R-:W-:Y:S01]  /*107f0*/  MOV R3, R136 ;  /* 0x0000008800037202 */ /* 0x000fe20000000f00 */
[----:B------:R-:W1:Y:S01]  /*10800*/  @!P0 LDC.64 R206, c[0x0][0x220] ;  /* 0x00008800ffce8b82 */ /* 0x000e620000000a00 */
[----:B------:R-:W-:Y:S01]  /*10810*/  IMAD.MOV.U32 R0, RZ, RZ, R133 ;  /* 0x000000ffff007224 */ /* 0x000fe200078e0085 */
[----:B------:R-:W-:Y:S01]  /*10820*/  MOV R2, R134 ;  /* 0x0000008600027202 */ /* 0x000fe20000000f00 */
[----:B------:R-:W-:Y:S01]  /*10830*/  IMAD.WIDE.U32 R228, R228, -0x2daee0ad, RZ ;  /* 0xd2511f53e4e47825 */ /* 0x000fe200078e00ff */
[----:B------:R-:W-:-:S02]  /*10840*/  USHF.L.U64.HI UR37, UR8, 0x5, UR9 ;  /* 0x0000000508257899 */ /* 0x000fc40008010209 */
[----:B------:R-:W-:Y:S01]  /*10850*/  USHF.L.U32 UR11, UR6, 0x5, URZ ;  /* 0x00000005060b7899 */ /* 0x000fe2000800063f */
[----:B------:R-:W-:Y:S01]  /*10860*/  IMAD.WIDE.U32 R224, R225, -0x2daee0ad, RZ ;  /* 0xd2511f53e1e07825 */ /* 0x000fe200078e00ff */
[----:B------:R-:W2:Y:S01]  /*10870*/  @!P0 LDC.64 R204, c[0x0][0x220] ;  /* 0x00008800ffcc8b82 */ /* 0x000ea20000000a00 */
[----:B------:R-:W-:Y:S02]  /*10880*/  UIADD3 UR9, UR7, UR41, URZ ;  /* 0x0000002907097290 */ /* 0x000fe4000fffe03f */
[----:B------:R-:W-:Y:S01]  /*10890*/  IMAD.MOV.U32 R235, RZ, RZ, R237 ;  /* 0x000000ffffeb7224 */ /* 0x000fe200078e00ed */
[----:B------:R-:W-:Y:S02]  /*108a0*/  USHF.L.U32 UR38, UR8, 0x5, URZ ;  /* 0x0000000508267899 */ /* 0x000fe4000800063f */
[----:B------:R-:W-:Y:S02]  /*108b0*/  UIADD3 UR39, UR39, UR45, URZ ;  /* 0x0000002d27277290 */ /* 0x000fe4000fffe03f */
[----:B------:R-:W3:Y:S01]  /*108c0*/  @!P0 LDC.64 R202, c[0x0][0x220] ;  /* 0x00008800ffca8b82 */ /* 0x000ee20000000a00 */
[----:B------:R-:W-:Y:S01]  /*108d0*/  ULDC UR4, c[0x0][0x2ec] ;  /* 0x0000bb0000047ab9 */ /* 0x000fe20000000800 */
[----:B------:R-:W-:-:S06]  /*108e0*/  ULDC.64 UR6, c[0x0][0x248] ;  /* 0x0000920000067ab9 */ /* 0x000fcc0000000a00 */
[----:B------:R-:W4:Y:S01]  /*108f0*/  @!P0 LDC.64 R200, c[0x0][0x220] ;  /* 0x00008800ffc88b82 */ /* 0x000f220000000a00 */
[----:B------:R-:W-:Y:S05]  /*10900*/  BRA `(.L_x_956) ;  /* 0x0000000000cc7947 */ /* 0x000fea0003800000 */
.L_x_958:
[----:B------:R1:W-:Y:S01]  /*10910*/  @P0 STS.128 [R208+0x4000], RZ ;  /* 0x004000ffd0000388 */ /* 0x0003e20000000c00 */
[----:B------:R-:W2:Y:S01]  /*10920*/  @!P0 LDC.64 R140, c[0x0][0x218] ;  /* 0x00008600ff8c8b82 */ /* 0x000ea20000000a00 */
[----:B------:R-:W-:Y:S04]  /*10930*/  UIADD3 UR42, UR14, -0x1, URZ ;  /* 0xffffffff0e2a7890 */ /* 0x000fe8000fffe03f */
[----:B------:R-:W-:Y:S02]  /*10940*/  USHF.R.S32.HI UR8, URZ, 0x1f, UR42 ;  /* 0x0000001f3f087899 */ /* 0x000fe4000801142a */
[----:B------:R-:W-:Y:S01]  /*10950*/  UIMAD.WIDE.U32 UR46, UR42, UR6, URZ ;  /* 0x000000062a2e72a5 */ /* 0x000fe2000f8e003f */
[----:B------:R-:W3:Y:S01]  /*10960*/  @!P0 LDC.64 R138, c[0x0][0x218] ;  /* 0x00008600ff8a8b82 */ /* 0x000ee20000000a00 */
[----:B------:R-:W-:Y:S04]  /*10970*/  UIMAD UR8, UR8, UR6, URZ ;  /* 0x00000006080872a4 */ /* 0x000fe8000f8e023f */
[----:B------:R-:W-:Y:S01]  /*10980*/  UIMAD UR8, UR42, UR7, UR8 ;  /* 0x000000072a0872a4 */ /* 0x000fe2000f8e0208 */
[----:B------:R-:W-:Y:S02]  /*10990*/  IMAD.U32 R160, RZ, RZ, UR46 ;  /* 0x0000002effa07e24 */ /* 0x000fe4000f8e00ff */
[----:B------:R-:W4:Y:S01]  /*109a0*/  @!P0 LDC.64 R136, c[0x0][0x218] ;  /* 0x00008600ff888b82 */ /* 0x000f220000000a00 */
[----:B------:R-:W-:Y:S01]  /*109b0*/  UIADD3 UR8, UR47, UR8, URZ ;  /* 0x000000082f087290 */ /* 0x000fe2000fffe03f */
[----:B------:R-:W-:Y:S01]  /*109c0*/  IMAD.U32 R161, RZ, RZ, UR46 ;  /* 0x0000002effa17e24 */ /* 0x000fe2000f8e00ff */
[----:B------:R-:W-:Y:S04]  /*109d0*/  LEA R160, P2, R160, R210, 0x6 ;  /* 0x000000d2a0a07211 */ /* 0x000fe800078430ff */
[----:B------:R-:W-:Y:S01]  /*109e0*/  IMAD.U32 R159, RZ, RZ, UR8 ;  /* 0x00000008ff9f7e24 */ /* 0x000fe2000f8e00ff */
[----:B------:R-:W5:Y:S01]  /*109f0*/  @!P0 LDC.64 R134, c[0x0][0x218] ;  /* 0x00008600ff868b82 */ /* 0x000f620000000a00 */
[C---:B------:R-:W-:Y:S03]  /*10a00*/  @!P0 IADD3 R163, P3, R160.reuse, UR44, RZ ;  /* 0x0000002ca0a38c10 */ /* 0x040fe6000ff7e0ff */
[----:B------:R-:W-:Y:S02]  /*10a10*/  LEA.HI.X R159, R161, R213, R159, 0x6, P2 ;  /* 0x000000d5a19f7211 */ /* 0x000fe400010f349f */
[C---:B------:R-:W-:Y:S02]  /*10a20*/  @!P0 IADD3 R161, P4, R160.reuse, UR33, RZ ;  /* 0x00000021a0a18c10 */ /* 0x040fe4000ff9e0ff */
[C---:B------:R-:W-:Y:S02]  /*10a30*/  @!P0 IADD3 R162, P2, R160.reuse, UR38, RZ ;  /* 0x00000026a0a28c10 */ /* 0x040fe4000ff5e0ff */
[C---:B--2---:R-:W-:Y:S02]  /*10a40*/  @!P0 LEA R140, P6, R160.reuse, R140, 0x1 ;  /* 0x0000008ca08c8211 */ /* 0x044fe400078c08ff */
[----:B---3--:R-:W-:Y:S02]  /*10a50*/  @!P0 LEA R166, P5, R161, R138, 0x1 ;  /* 0x0000008aa1a68211 */ /* 0x008fe400078a08ff */
[----:B------:R-:W-:Y:S02]  /*10a60*/  @!P0 LEA.HI.X R141, R160, R141, R159, 0x1, P6 ;  /* 0x0000008da08d8211 */ /* 0x000fe400030f0c9f */
[----:B------:R-:W-:Y:S02]  /*10a70*/  @!P0 IADD3.X R138, R159, UR32, RZ, P4, !PT ;  /* 0x000000209f8a8c10 */ /* 0x000fe4000a7fe4ff */
[C---:B----4-:R-:W-:Y:S01]  /*10a80*/  @!P0 LEA R168, P4, R162.reuse, R136, 0x1 ;  /* 0x00000088a2a88211 */ /* 0x050fe200078808ff */
[----:B------:R-:W-:Y:S01]  /*10a90*/  @!PT LDS RZ, [RZ] ;  /* 0x00000000fffff984 */ /* 0x000fe20000000800 */
[----:B------:R-:W-:Y:S01]  /*10aa0*/  @!PT LDS RZ, [RZ] ;  /* 0x00000000fffff984 */ /* 0x000fe20000000800 */
[----:B------:R-:W-:Y:S01]  /*10ab0*/  @!PT LDS RZ, [RZ] ;  /* 0x00000000fffff984 */ /* 0x000fe20000000800 */
[----:B------:R1:W-:Y:S01]  /*10ac0*/  @!P0 LDGSTS.E.BYPASS.LTC128B.128 [R208+0x4000], desc[UR16][R140.64] ;  /* 0x040000008cd08fae */ /* 0x0003e2000b901d50 */
[----:B------:R-:W-:Y:S02]  /*10ad0*/  @!P0 LEA.HI.X R167, R161, R139, R138, 0x1, P5 ;  /* 0x0000008ba1a78211 */ /* 0x000fe400028f0c8a */
[----:B------:R-:W-:Y:S01]  /*10ae0*/  @!P0 IADD3.X R136, R159, UR37, RZ, P2, !PT ;  /* 0x000000259f888c10 */ /* 0x000fe200097fe4ff */
[----:B------:R1:W-:Y:S01]  /*10af0*/  @P0 STS.128 [R208+0x4800], RZ ;  /* 0x004800ffd0000388 */ /* 0x0003e20000000c00 */
[----:B-----5:R-:W-:Y:S02]  /*10b00*/  @!P0 LEA R170, P2, R163, R134, 0x1 ;  /* 0x00000086a3aa8211 */ /* 0x020fe400078408ff */
[----:B------:R-:W-:Y:S01]  /*10b10*/  @!P0 LEA.HI.X R169, R162, R137, R136, 0x1, P4 ;  /* 0x00000089a2a98211 */ /* 0x000fe200020f0c88 */
        /* <DEDUP_REMOVED lines=18> */
.L_x_956:
[----:B------:R-:W-:Y:S04]  /*10c40*/  DEPBAR.LE SB0, 0x0 ;  /* 0x000080000000791a */ /* 0x000fe80000000000 */
[----:B------:R-:W-:Y:S01]  /*10c50*/  BAR.SYNC.DEFER_BLOCKING 0x0 ;  /* 0x0000000000007b1d */ /* 0x000fe20000010000 */
[----:B------:R-:W-:Y:S01]  /*10c60*/  USHF.R.S32.HI UR42, URZ, 0x1f, UR14 ;  /* 0x0000001f3f2a7899 */ /* 0x000fe2000801140e */
[----:B------:R-:W-:Y:S01]  /*10c70*/  IMAD.U32 R12, RZ, RZ, UR14 ;  /* 0x0000000eff0c7e24 */ /* 0x000fe2000f8e00ff */
[----:B------:R-:W-:Y:S01]  /*10c80*/  UIMAD UR8, UR23, UR14, URZ ;  /* 0x0000000e170872a4 */ /* 0x000fe2000f8e023f */
[----:B------:R-:W-:Y:S02]  /*10c90*/  IMAD.U32 R133, RZ, RZ, UR14 ;  /* 0x0000000eff857e24 */ /* 0x000fe4000f8e00ff */
[----:B------:R-:W-:Y:S01]  /*10ca0*/  IMAD.WIDE.U32 R12, R12, UR25, R234 ;  /* 0x000000190c0c7c25 */ /* 0x000fe2000f8e00ea */
[----:B------:R-:W-:Y:S03]  /*10cb0*/  UIMAD UR8, UR42, UR25, UR8 ;  /* 0x000000192a0872a4 */ /* 0x000fe6000f8e0208 */
[----:B------:R-:W-:Y:S01]  /*10cc0*/  IMAD R133, R133, 0x40, R216 ;  /* 0x0000004085857824 */ /* 0x000fe200078e02d8 */
[C---:B-1----:R-:W-:Y:S02]  /*10cd0*/  @!P0 LEA R20, P4, R12.reuse, R206, 0x1 ;  /* 0x000000ce0c148211 */ /* 0x042fe400078808ff */
[----:B------:R-:W-:Y:S01]  /*10ce0*/  VIADD R4, R13, UR8 ;  /* 0x000000080d047c36 */ /* 0x000fe20008000000 */
[C---:B------:R-:W-:Y:S02]  /*10cf0*/  @!P0 IADD3 R6, P3, R12.reuse, UR18, RZ ;  /* 0x000000120c068c10 */ /* 0x040fe4000ff7e0ff */
[C---:B------:R-:W-:Y:S02]  /*10d00*/  @!P0 IADD3 R8, P2, R12.reuse, UR11, RZ ;  /* 0x0000000b0c088c10 */ /* 0x040fe4000ff5e0ff */
[----:B------:R-:W-:Y:S02]  /*10d10*/  @!P0 LEA.HI.X R21, R12, R207, R4, 0x1, P4 ;  /* 0x000000cf0c158211 */ /* 0x000fe400020f0c04 */
[----:B------:R-:W-:Y:S02]  /*10d20*/  @!P0 IADD3.X R5, R4, UR15, RZ, P3, !PT ;  /* 0x0000000f04058c10 */ /* 0x000fe40009ffe4ff */
[----:B--2---:R-:W-:Y:S01]  /*10d30*/  @!P0 LEA R18, P3, R6, R204, 0x1 ;  /* 0x000000cc06128211 */ /* 0x004fe200078608ff */
[----:B------:R-:W-:Y:S01]  /*10d40*/  @P0 STS.128 [R208+0x6000], RZ ;  /* 0x006000ffd0000388 */ /* 0x000fe20000000c00 */
[----:B------:R-:W-:Y:S02]  /*10d50*/  @!P0 IADD3.X R7, R4, UR10, RZ, P2, !PT ;  /* 0x0000000a04078c10 */ /* 0x000fe400097fe4ff */
[----:B------:R-:W-:Y:S02]  /*10d60*/  @!P0 LEA.HI.X R19, R6, R205, R5, 0x1, P3 ;  /* 0x000000cd06138211 */ /* 0x000fe400018f0c05 */
[----:B---3--:R-:W-:Y:S02]  /*10d70*/  @!P0 LEA R16, P2, R8, R202, 0x1 ;  /* 0x000000ca08108211 */ /* 0x008fe400078408ff */
[----:B------:R-:W-:Y:S01]  /*10d80*/  @!P0 IADD3 R10, P1, R12, UR40, RZ ;  /* 0x000000280c0a8c10 */ /* 0x000fe2000ff3e0ff */
[----:B------:R-:W-:Y:S01]  /*10d90*/  @!PT LDS RZ, [RZ] ;  /* 0x00000000fffff984 */ /* 0x000fe20000000800 */
[----:B------:R-:W-:Y:S01]  /*10da0*/  @!PT LDS RZ, [RZ] ;  /* 0x00000000fffff984 */ /* 0x000fe20000000800 */
[----:B------:R-:W-:Y:S01]  /*10db0*/  @!PT LDS RZ, [RZ] ;  /* 0x00000000fffff984 */ /* 0x000fe20000000800 */
[----:B------:R-:W-:Y:S01]  /*10dc0*/  @!P0 LDGSTS.E.BYPASS.LTC128B.128 [R208+0x6000], desc[UR16][R20.64] ;  /* 0x0600000014d08fae */ /* 0x000fe2000b901d50 */
[----:B------:R-:W-:Y:S02]  /*10dd0*/  @!P0 LEA.HI.X R17, R8, R203, R7, 0x1, P2 ;  /* 0x000000cb08118211 */ /* 0x000fe400010f0c07 */
[----:B------:R-:W-:Y:S02]  /*10de0*/  @!P0 IADD3.X R9, R4, UR9, RZ, P1, !PT ;  /* 0x0000000904098c10 */ /* 0x000fe40008ffe4ff */
[C---:B----4-:R-:W-:Y:S03]  /*10df0*/  @!P0 LEA R14, P1, R10.reuse, R200, 0x1 ;  /* 0x000000c80a0e8211 */ /* 0x050fe600078208ff */
[----:B------:R-:W-:Y:S01]  /*10e00*/  @P0 STS.128 [R208+0x6800], RZ ;  /* 0x006800ffd0000388 */ /* 0x000fe20000000c00 */
[----:B------:R-:W-:Y:S02]  /*10e10*/  @!P0 LEA.HI.X R15, R10, R201, R9, 0x1, P1 ;  /* 0x000000c90a0f8211 */ /* 0x000fe400008f0c09 */
[----:B------:R-:W-:Y:S05]  /*10e20*/  ISETP.LT.AND P1, PT, RZ, UR14, PT ;  /* 0x0000000eff007c0c */ /* 0x000fea000bf21270 */
        /* <DEDUP_REMOVED lines=15> */
[----:B-1----:R-:W1:Y:S08]  /*10f20*/  LDSM.16.M88.4 R16, [R197+0x4000] ;  /* 0x00400000c510783b */ /* 0x002e700000000200 */
[----:B------:R-:W3:Y:S08]  /*10f30*/  LDSM.16.M88.4 R60, [R198+0x2000] ;  /* 0x00200000c63c783b */ /* 0x000ef00000000200 */
[----:B------:R-:W4:Y:S08]  /*10f40*/  LDSM.16.M88.4 R32, [R197+0x4800] ;  /* 0x00480000c520783b */ /* 0x000f300000000200 */
[----:B------:R-:W0:Y:S08]  /*10f50*/  LDGDEPBAR ;  /* 0x00000000000079af */ /* 0x000e300000000000 */
[----:B------:R-:W5:Y:S08]  /*10f60*/  LDSM.16.M88.4 R48, [R197+0x5000] ;  /* 0x00500000c530783b */ /* 0x000f700000000200 */
[----:B------:R-:W5:Y:S01]  /*10f70*/  LDSM.16.M88.4 R136, [R197+0x5800] ;  /* 0x00580000c588783b */ /* 0x000f620000000200 */
[-C--:B-1----:R-:W-:Y:S07]  /*10f80*/  HMMA.16816.F32 R4, R64, R16.reuse, RZ ;  /* 0x000000104004723c */ /* 0x082fee00000018ff */
[----:B------:R-:W-:Y:S01]  /*10f90*/  LDSM.16.M88.4 R140, [R196] ;  /* 0x00000000c48c783b */ /* 0x000fe20000000200 */
[C---:B---3--:R-:W-:Y:S07]  /*10fa0*/  HMMA.16816.F32 R8, R60.reuse, R16, RZ ;  /* 0x000000103c08723c */ /* 0x048fee00000018ff */
[----:B------:R-:W1:Y:S01]  /*10fb0*/  LDSM.16.M88.4 R144, [R191+0x4000] ;  /* 0x00400000bf90783b */ /* 0x000e620000000200 */
[-C--:B--2---:R-:W-:Y:S06]  /*10fc0*/  HMMA.16816.F32 R12, R60, R18.reuse, RZ ;  /* 0x000000123c0c723c */ /* 0x084fec00000018ff */
[C---:B------:R-:W-:Y:S01]  /*10fd0*/  HMMA.16816.F32 R16, R64.reuse, R18, RZ ;  /* 0x000000124010723c */ /* 0x040fe200000018ff */
[----:B------:R-:W2:Y:S05]  /*10fe0*/  LDSM.16.M88.4 R148, [R196+0x2000] ;  /* 0x00200000c494783b */ /* 0x000eaa0000000200 */
[-C--:B----4-:R-:W-:Y:S03]  /*10ff0*/  HMMA.16816.F32 R20, R64, R32.reuse, RZ ;  /* 0x000000204014723c */ /* 0x090fe600000018ff */
[----:B------:R-:W3:Y:S03]  /*11000*/  LDSM.16.M88.4 R152, [R191+0x4800] ;  /* 0x00480000bf98783b */ /* 0x000ee60000000200 */
[C---:B------:R-:W-:Y:S05]  /*11010*/  HMMA.16816.F32 R24, R60.reuse, R32, RZ ;  /* 0x000000203c18723c */ /* 0x040fea00000018ff */
[----:B------:R-:W4:Y:S01]  /*11020*/  LDSM.16.M88.4 R156, [R191+0x5000] ;  /* 0x00500000bf9c783b */ /* 0x000f220000000200 */
[-C--:B------:R-:W-:Y:S06]  /*11030*/  HMMA.16816.F32 R28, R60, R34.reuse, RZ ;  /* 0x000000223c1c723c */ /* 0x080fec00000018ff */
[C---:B------:R-:W-:Y:S01]  /*11040*/  HMMA.16816.F32 R32, R64.reuse, R34, RZ ;  /* 0x000000224020723c */ /* 0x040fe200000018ff */
[----:B------:R-:W4:Y:S05]  /*11050*/  LDSM.16.M88.4 R160, [R191+0x5800] ;  /* 0x00580000bfa0783b */ /* 0x000f2a0000000200 */
[-C--:B-----5:R-:W-:Y:S03]  /*11060*/  HMMA.16816.F32 R36, R64, R48.reuse, RZ ;  /* 0x000000304024723c */ /* 0x0a0fe600000018ff */
[----:B------:R-:W-:Y:S03]  /*11070*/  LDSM.16.M88.4 R164, [R194] ;  /* 0x00000000c2a4783b */ /* 0x000fe60000000200 */
[C---:B------:R-:W-:Y:S05]  /*11080*/  HMMA.16816.F32 R40, R60.reuse, R48, RZ ;  /* 0x000000303c28723c */ /* 0x040fea00000018ff */
[----:B------:R-:W-:Y:S01]  /*11090*/  LDSM.16.M88.4 R168, [R195+0x2000] ;  /* 0x00200000c3a8783b */ /* 0x000fe20000000200 */
[-C--:B------:R-:W-:Y:S06]  /*110a0*/  HMMA.16816.F32 R44, R60, R50.reuse, RZ ;  /* 0x000000323c2c723c */ /* 0x080fec00000018ff */
[C---:B------:R-:W-:Y:S01]  /*110b0*/  HMMA.16816.F32 R48, R64.reuse, R50, RZ ;  /* 0x000000324030723c */ /* 0x040fe200000018ff */
[----:B------:R-:W-:Y:S05]  /*110c0*/  LDSM.16.M88.4 R172, [R193] ;  /* 0x00000000c1ac783b */ /* 0x000fea0000000200 */
[-C--:B------:R-:W-:Y:S03]  /*110d0*/  HMMA.16816.F32 R52, R64, R136.reuse, RZ ;  /* 0x000000884034723c */ /* 0x080fe600000018ff */
[----:B------:R-:W-:Y:S03]  /*110e0*/  LDSM.16.M88.4 R176, [R184] ;  /* 0x00000000b8b0783b */ /* 0x000fe60000000200 */
[C---:B------:R-:W-:Y:S05]  /*110f0*/  HMMA.16816.F32 R56, R60.reuse, R136, RZ ;  /* 0x000000883c38723c */ /* 0x040fea00000018ff */
[----:B------:R-:W-:Y:S01]  /*11100*/  LDSM.16.M88.4 R180, [R193+0x2000] ;  /* 0x00200000c1b4783b */ /* 0x000fe20000000200 */
[-C--:B------:R-:W-:Y:S06]  /*11110*/  HMMA.16816.F32 R60, R60, R138.reuse, RZ ;  /* 0x0000008a3c3c723c */ /* 0x080fec00000018ff */
[----:B------:R-:W-:Y:S01]  /*11120*/  HMMA.16816.F32 R64, R64, R138, RZ ;  /* 0x0000008a4040723c */ /* 0x000fe200000018ff */
[----:B------:R-:W5:Y:S05]  /*11130*/  LDSM.16.M88.4 R136, [R195] ;  /* 0x00000000c388783b */ /* 0x000f6a0000000200 */
        /* <DEDUP_REMOVED lines=15> */
[-C--:B------:R-:W-:Y:S06]  /*11230*/  HMMA.16816.F32 R52, R140, R160.reuse, R52 ;  /* 0x000000a08c34723c */ /* 0x080fec0000001834 */
[C---:B------:R-:W-:Y:S06]  /*11240*/  HMMA.16816.F32 R56, R148.reuse, R160, R56 ;  /* 0x000000a09438723c */ /* 0x040fec0000001838 */
[-C--:B------:R-:W-:Y:S01]  /*11250*/  HMMA.16816.F32 R60, R148, R162.reuse, R60 ;  /* 0x000000a2943c723c */ /* 0x080fe2000000183c */
[----:B------:R-:W-:Y:S05]  /*11260*/  LDSM.16.M88.4 R148, [R184+0x1000] ;  /* 0x00100000b894783b */ /* 0x000fea0000000200 */
[----:B------:R-:W-:Y:S03]  /*11270*/  HMMA.16816.F32 R64, R140, R162, R64 ;  /* 0x000000a28c40723c */ /* 0x000fe60000001840 */
[----:B------:R-:W4:Y:S03]  /*11280*/  LDSM.16.M88.4 R140, [R184+0x800] ;  /* 0x00080000b88c783b */ /* 0x000f260000000200 */
[-C--:B-----5:R-:W-:Y:S06]  /*11290*/  HMMA.16816.F32 R4, R136, R164.reuse, R4 ;  /* 0x000000a48804723c */ /* 0x0a0fec0000001804 */
[C---:B------:R-:W-:Y:S06]  /*112a0*/  HMMA.16816.F32 R8, R168.reuse, R164, R8 ;  /* 0x000000a4a808723c */ /* 0x040fec0000001808 */
[-C--:B------:R-:W-:Y:S06]  /*112b0*/  HMMA.16816.F32 R12, R168, R166.reuse, R12 ;  /* 0x000000a6a80c723c */ /* 0x080fec000000180c */
[C---:B------:R-:W-:Y:S06]  /*112c0*/  HMMA.16816.F32 R16, R136.reuse, R166, R16 ;  /* 0x000000a68810723c */ /* 0x040fec0000001810 */
[-C--:B-1----:R-:W-:Y:S06]  /*112d0*/  HMMA.16816.F32 R20, R136, R144.reuse, R20 ;  /* 0x000000908814723c */ /* 0x082fec0000001814 */
[C---:B------:R-:W-:Y:S06]  /*112e0*/  HMMA.16816.F32 R24, R168.reuse, R144, R24 ;  /* 0x00000090a818723c */ /* 0x040fec0000001818 */
[-C--:B------:R-:W-:Y:S05]  /*112f0*/  HMMA.16816.F32 R28, R168, R146.reuse, R28 ;  /* 0x00000092a81c723c */ /* 0x080fea000000181c */
[C---:B------:R-:W-:Y:S01]  /*11300*/  VIADD R144, R133.reuse, 0x8 ;  /* 0x0000000885907836 */ /* 0x040fe20000000000 */
[C---:B------:R-:W-:Y:S05]  /*11310*/  HMMA.16816.F32 R32, R136.reuse, R146, R32 ;  /* 0x000000928820723c */ /* 0x040fea0000001820 */
[----:B------:R-:W-:Y:S01]  /*11320*/  I2FP.F32.S32 R144, R144 ;  /* 0x0000009000907245 */ /* 0x000fe20000201400 */
[-C--:B--2---:R-:W-:Y:S05]  /*11330*/  HMMA.16816.F32 R36, R136, R152.reuse, R36 ;  /* 0x000000988824723c */ /* 0x084fea0000001824 */
[C---:B------:R-:W-:Y:S01]  /*11340*/  VIADD R147, R133.reuse, 0x9 ;  /* 0x0000000985937836 */ /* 0x040fe20000000000 */
[C---:B------:R-:W-:Y:S05]  /*11350*/  HMMA.16816.F32 R40, R168.reuse, R152, R40 ;  /* 0x00000098a828723c */ /* 0x040fea0000001828 */
[C---:B------:R-:W-:Y:S01]  /*11360*/  VIADD R146, R133.reuse, 0x10 ;  /* 0x0000001085927836 */ /* 0x040fe20000000000 */
[-C--:B------:R-:W-:Y:S05]  /*11370*/  HMMA.16816.F32 R44, R168, R154.reuse, R44 ;  /* 0x0000009aa82c723c */ /* 0x080fea000000182c */
[----:B------:R-:W-:Y:S01]  /*11380*/  I2FP.F32.S32 R147, R147 ;  /* 0x0000009300937245 */ /* 0x000fe20000201400 */
[C---:B------:R-:W-:Y:S05]  /*11390*/  HMMA.16816.F32 R48, R136.reuse, R154, R48 ;  /* 0x0000009a8830723c */ /* 0x040fea0000001830 */
[----:B------:R-:W-:Y:S01]  /*113a0*/  I2FP.F32.S32 R146, R146 ;  /* 0x0000009200927245 */ /* 0x000fe20000201400 */
[-C--:B---3--:R-:W-:Y:S05]  /*113b0*/  HMMA.16816.F32 R52, R136, R156.reuse, R52 ;  /* 0x0000009c8834723c */ /* 0x088fea0000001834 */
[C---:B------:R-:W-:Y:S01]  /*113c0*/  VIADD R145, R133.reuse, 0x11 ;  /* 0x0000001185917836 */ /* 0x040fe20000000000 */
[C---:B------:R-:W-:Y:S05]  /*113d0*/  HMMA.16816.F32 R56, R168.reuse, R156, R56 ;  /* 0x0000009ca838723c */ /* 0x040fea0000001838 */
[----:B------:R-:W-:Y:S01]  /*113e0*/  I2FP.F32.S32 R145, R145 ;  /* 0x0000009100917245 */ /* 0x000fe20000201400 */
[-C--:B------:R-:W-:Y:S05]  /*113f0*/  HMMA.16816.F32 R60, R168, R158.reuse, R60 ;  /* 0x0000009ea83c723c */ /* 0x080fea000000183c */
[C---:B------:R-:W-:Y:S01]  /*11400*/  VIADD R154, R133.reuse, 0x28 ;  /* 0x00000028859a7836 */ /* 0x040fe20000000000 */
[----:B------:R-:W-:Y:S01]  /*11410*/  HMMA.16816.F32 R64, R136, R158, R64 ;  /* 0x0000009e8840723c */ /* 0x000fe20000001840 */
[----:B------:R-:W1:Y:S01]  /*11420*/  LDSM.16.M88.4 R136, [R184+0x1800] ;  /* 0x00180000b888783b */ /* 0x000e620000000200 */
[----:B------:R-:W-:Y:S04]  /*11430*/  DEPBAR.LE SB0, 0x0 ;  /* 0x000080000000791a */ /* 0x000fe80000000000 */
[----:B------:R-:W-:Y:S01]  /*11440*/  I2FP.F32.S32 R154, R154 ;  /* 0x0000009a009a7245 */ /* 0x000fe20000201400 */
[-C--:B------:R-:W-:Y:S01]  /*11450*/  HMMA.16816.F32 R4, R172, R176.reuse, R4 ;  /* 0x000000b0ac04723c */ /* 0x080fe20000001804 */
[----:B------:R-:W-:Y:S04]  /*11460*/  BAR.SYNC.DEFER_BLOCKING 0x0 ;  /* 0x0000000000007b1d */ /* 0x000fe80000010000 */
[C---:B------:R-:W-:Y:S01]  /*11470*/  VIADD R153, R133.reuse, 0x29 ;  /* 0x0000002985997836 */ /* 0x040fe20000000000 */
[C---:B------:R-:W-:Y:S05]  /*11480*/  HMMA.16816.F32 R8, R180.reuse, R176, R8 ;  /* 0x000000b0b408723c */ /* 0x040fea0000001808 */
[----:B------:R-:W-:Y:S01]  /*11490*/  I2FP.F32.S32 R153, R153 ;  /* 0x0000009900997245 */ /* 0x000fe20000201400 */
[-C--:B------:R-:W-:Y:S05]  /*114a0*/  HMMA.16816.F32 R12, R180, R178.reuse, R12 ;  /* 0x000000b2b40c723c */ /* 0x080fea000000180c */
[C---:B------:R-:W-:Y:S01]  /*114b0*/  VIADD R152, R133.reuse, 0x30 ;  /* 0x0000003085987836 */ /* 0x040fe20000000000 */
[C---:B------:R-:W-:Y:S05]  /*114c0*/  HMMA.16816.F32 R16, R172.reuse, R178, R16 ;  /* 0x000000b2ac10723c */ /* 0x040fea0000001810 */
[----:B------:R-:W-:Y:S01]  /*114d0*/  I2FP.F32.S32 R152, R152 ;  /* 0x0000009800987245 */ /* 0x000fe20000201400 */
[-C--:B----4-:R-:W-:Y:S05]  /*114e0*/  HMMA.16816.F32 R20, R172, R140.reuse, R20 ;  /* 0x0000008cac14723c */ /* 0x090fea0000001814 */
[C---:B------:R-:W-:Y:S01]  /*114f0*/  VIADD R156, R133.reuse, 0x31 ;  /* 0x00000031859c7836 */ /* 0x040fe20000000000 */
[C---:B------:R-:W-:Y:S05]  /*11500*/  HMMA.16816.F32 R24, R180.reuse, R140, R24 ;  /* 0x0000008cb418723c */ /* 0x040fea0000001818 */
[----:B------:R-:W-:Y:S01]  /*11510*/  I2FP.F32.S32 R156, R156 ;  /* 0x0000009c009c7245 */ /* 0x000fe20000201400 */
[-C--:B------:R-:W-:Y:S05]  /*11520*/  HMMA.16816.F32 R28, R180, R142.reuse, R28 ;  /* 0x0000008eb41c723c */ /* 0x080fea000000181c */
[C---:B------:R-:W-:Y:S01]  /*11530*/  FFMA.FTZ R12, R144.reuse, UR5, R12 ;  /* 0x00000005900c7c23 */ /* 0x040fe2000801000c */
[C---:B------:R-:W-:Y:S05]  /*11540*/  HMMA.16816.F32 R32, R172.reuse, R142, R32 ;  /* 0x0000008eac20723c */ /* 0x040fea0000001820 */
[----:B------:R-:W-:Y:S01]  /*11550*/  FFMA.FTZ R16, R144, UR5, R16 ;  /* 0x0000000590107c23 */ /* 0x000fe20008010010 */
[-C--:B------:R-:W-:Y:S05]  /*11560*/  HMMA.16816.F32 R36, R172, R148.reuse, R36 ;  /* 0x00000094ac24723c */ /* 0x080fea0000001824 */
[----:B------:R-:W-:Y:S01]  /*11570*/  I2FP.F32.S32 R143, R133 ;  /* 0x00000085008f7245 */ /* 0x000fe20000201400 */
[C---:B------:R-:W-:Y:S05]  /*11580*/  HMMA.16816.F32 R40, R180.reuse, R148, R40 ;  /* 0x00000094b428723c */ /* 0x040fea0000001828 */
[----:B------:R-:W-:Y:S01]  /*11590*/  VIADD R142, R133, 0x1 ;  /* 0x00000001858e7836 */ /* 0x000fe20000000000 */
[-C--:B------:R-:W-:Y:S05]  /*115a0*/  HMMA.16816.F32 R44, R180, R150.reuse, R44 ;  /* 0x00000096b42c723c */ /* 0x080fea000000182c */
[----:B------:R-:W-:Y:S01]  /*115b0*/  I2FP.F32.S32 R142, R142 ;  /* 0x0000008e008e7245 */ /* 0x000fe20000201400 */
[C---:B------:R-:W-:Y:S05]  /*115c0*/  HMMA.16816.F32 R48, R172.reuse, R150, R48 ;  /* 0x00000096ac30723c */ /* 0x040fea0000001830 */
[C---:B------:R-:W-:Y:S01]  /*115d0*/  FFMA.FTZ R4, R143.reuse, UR5, R4 ;  /* 0x000000058f047c23 */ /* 0x040fe20008010004 */
[-C--:B-1----:R-:W-:Y:S05]  /*115e0*/  HMMA.16816.F32 R52, R172, R136.reuse, R52 ;  /* 0x00000088ac34723c */ /* 0x082fea0000001834 */
[C---:B------:R-:W-:Y:S01]  /*115f0*/  FFMA.FTZ R6, R143.reuse, UR5, R6 ;  /* 0x000000058f067c23 */ /* 0x040fe20008010006 */
[C---:B------:R-:W-:Y:S05]  /*11600*/  HMMA.16816.F32 R56, R180.reuse, R136, R56 ;  /* 0x00000088b438723c */ /* 0x040fea0000001838 */
[----:B------:R-:W-:Y:S01]  /*11610*/  FMNMX.FTZ R134, R6, R132, !PT ;  /* 0x0000008406867209 */ /* 0x000fe20007810000 */
[----:B------:R-:W-:Y:S01]  /*11620*/  FFMA.FTZ R8, R143, UR5, R8 ;  /* 0x000000058f087c23 */ /* 0x000fe20008010008 */
[----:B------:R-:W-:Y:S01]  /*11630*/  FMNMX.FTZ R136, R4, R3, !PT ;  /* 0x0000000304887209 */ /* 0x000fe20007810000 */
[----:B------:R-:W-:Y:S01]  /*11640*/  FFMA.FTZ R5, R142, UR5, R5 ;  /* 0x000000058e057c23 */ /* 0x000fe20008010005 */
[-C--:B------:R-:W-:Y:S03]  /*11650*/  HMMA.16816.F32 R60, R180, R138.reuse, R60 ;  /* 0x0000008ab43c723c */ /* 0x080fe6000000183c */
[----:B------:R-:W-:Y:S01]  /*11660*/  FMNMX.FTZ R135, R8, R2, !PT ;  /* 0x0000000208877209 */ /* 0x000fe20007810000 */
[C---:B------:R-:W-:Y:S01]  /*11670*/  FFMA.FTZ R7, R142.reuse, UR5, R7 ;  /* 0x000000058e077c23 */ /* 0x040fe20008010007 */
[----:B------:R-:W-:Y:S01]  /*11680*/  FMNMX.FTZ R136, R5, R136, !PT ;  /* 0x0000008805887209 */ /* 0x000fe20007810000 */
[----:B------:R-:W-:Y:S01]  /*11690*/  FFMA.FTZ R9, R142, UR5, R9 ;  /* 0x000000058e097c23 */ /* 0x000fe20008010009 */
[----:B------:R-:W-:Y:S01]  /*116a0*/  FFMA.FTZ R18, R144, UR5, R18 ;  /* 0x0000000590127c23 */ /* 0x000fe20008010012 */
[----:B------:R-:W-:Y:S01]  /*116b0*/  FFMA.FTZ R17, R147, UR5, R17 ;  /* 0x0000000593117c23 */ /* 0x000fe20008010011 */
[----:B------:R-:W-:Y:S04]  /*116c0*/  HMMA.16816.F32 R64, R172, R138, R64 ;  /* 0x0000008aac40723c */ /* 0x000fe80000001840 */
[----:B------:R-:W-:Y:S01]  /*116d0*/  FMNMX.FTZ R134, R7, R134, !PT ;  /* 0x0000008607867209 */ /* 0x000fe20007810000 */
[----:B------:R-:W-:Y:S01]  /*116e0*/  FFMA.FTZ R19, R147, UR5, R19 ;  /* 0x0000000593137c23 */ /* 0x000fe20008010013 */
[----:B------:R-:W-:Y:S01]  /*116f0*/  FMNMX.FTZ R135, R9, R135, !PT ;  /* 0x0000008709877209 */ /* 0x000fe20007810000 */
[----:B------:R-:W-:Y:S01]  /*11700*/  FFMA.FTZ R13, R147, UR5, R13 ;  /* 0x00000005930d7c23 */ /* 0x000fe2000801000d */
[----:B------:R-:W-:Y:S03]  /*11710*/  FMNMX.FTZ R136, R16, R136, !PT ;  /* 0x0000008810887209 */ /* 0x000fe60007810000 */
[----:B------:R-:W-:Y:S01]  /*11720*/  FMNMX.FTZ R134, R18, R134, !PT ;  /* 0x0000008612867209 */ /* 0x000fe20007810000 */
[----:B------:R-:W-:Y:S01]  /*11730*/  VIADD R148, R133, 0x18 ;  /* 0x0000001885947836 */ /* 0x000fe20000000000 */
[----:B------:R-:W-:Y:S01]  /*11740*/  FMNMX.FTZ R135, R12, R135, !PT ;  /* 0x000000870c877209 */ /* 0x000fe20007810000 */
[C---:B------:R-:W-:Y:S01]  /*11750*/  FFMA.FTZ R20, R146.reuse, UR5, R20 ;  /* 0x0000000592147c23 */ /* 0x040fe20008010014 */
[----:B------:R-:W-:Y:S01]  /*11760*/  FMNMX.FTZ R136, R17, R136, !PT ;  /* 0x0000008811887209 */ /* 0x000fe20007810000 */
[C---:B------:R-:W-:Y:S01]  /*11770*/  FFMA.FTZ R22, R146.reuse, UR5, R22 ;  /* 0x0000000592167c23 */ /* 0x040fe20008010016 */
[----:B------:R-:W-:Y:S01]  /*11780*/  FMNMX.FTZ R134, R19, R134, !PT ;  /* 0x0000008613867209 */ /* 0x000fe20007810000 */
[----:B------:R-:W-:Y:S01]  /*11790*/  FFMA.FTZ R24, R146, UR5, R24 ;  /* 0x0000000592187c23 */ /* 0x000fe20008010018 */
[----:B------:R-:W-:Y:S01]  /*117a0*/  FMNMX.FTZ R135, R13, R135, !PT ;  /* 0x000000870d877209 */ /* 0x000fe20007810000 */
[----:B------:R-:W-:Y:S01]  /*117b0*/  VIADD R151, R133, 0x19 ;  /* 0x0000001985977836 */ /* 0x000fe20000000000 */
[----:B------:R-:W-:Y:S01]  /*117c0*/  I2FP.F32.S32 R148, R148 ;  /* 0x0000009400947245 */ /* 0x000fe20000201400 */
        /* <DEDUP_REMOVED lines=22> */
[C---:B------:R-:W-:Y:S01]  /*11930*/  FFMA.FTZ R36, R150.reuse, UR5, R36 ;  /* 0x0000000596247c23 */ /* 0x040fe20008010024 */
[----:B------:R-:W-:Y:S01]  /*11940*/  I2FP.F32.S32 R149, R149 ;  /* 0x0000009500957245 */ /* 0x000fe20000201400 */
[C---:B------:R-:W-:Y:S01]  /*11950*/  FFMA.FTZ R38, R150.reuse, UR5, R38 ;  /* 0x0000000596267c23 */ /* 0x040fe20008010026 */
[----:B------:R-:W-:Y:S01]  /*11960*/  FMNMX.FTZ R136, R33, R136, !PT ;  /* 0x0000008821887209 */ /* 0x000fe20007810000 */
[----:B------:R-:W-:Y:S01]  /*11970*/  FFMA.FTZ R40, R150, UR5, R40 ;  /* 0x0000000596287c23 */ /* 0x000fe20008010028 */
[----:B------:R-:W-:Y:S01]  /*11980*/  FMNMX.FTZ R134, R35, R134, !PT ;  /* 0x0000008623867209 */ /* 0x000fe20007810000 */
[----:B------:R-:W-:Y:S01]  /*11990*/  FFMA.FTZ R37, R149, UR5, R37 ;  /* 0x0000000595257c23 */ /* 0x000fe20008010025 */
[----:B------:R-:W-:Y:S01]  /*119a0*/  FMNMX.FTZ R135, R29, R135, !PT ;  /* 0x000000871d877209 */ /* 0x000fe20007810000 */
        /* <DEDUP_REMOVED lines=26> */
[----:B------:R-:W-:Y:S01]  /*11b50*/  FFMA.FTZ R53, R156, UR5, R53 ;  /* 0x000000059c357c23 */ /* 0x000fe20008010035 */
[----:B------:R-:W-:Y:S01]  /*11b60*/  FMNMX.FTZ R136, R52, R136, !PT ;  /* 0x0000008834887209 */ /* 0x000fe20007810000 */
[----:B------:R-:W-:Y:S01]  /*11b70*/  FFMA.FTZ R55, R156, UR5, R55 ;  /* 0x000000059c377c23 */ /* 0x000fe20008010037 */
[----:B------:R-:W-:Y:S01]  /*11b80*/  FMNMX.FTZ R134, R54, R134, !PT ;  /* 0x0000008636867209 */ /* 0x000fe20007810000 */
[----:B------:R-:W-:Y:S01]  /*11b90*/  FFMA.FTZ R57, R156, UR5, R57 ;  /* 0x000000059c397c23 */ /* 0x000fe20008010039 */
[----:B------:R-:W-:Y:S01]  /*11ba0*/  FMNMX.FTZ R135, R56, R135, !PT ;  /* 0x0000008738877209 */ /* 0x000fe20007810000 */
[C---:B------:R-:W-:Y:S01]  /*11bb0*/  FFMA.FTZ R64, R155.reuse, UR5, R64 ;  /* 0x000000059b407c23 */ /* 0x040fe20008010040 */
        /* <DEDUP_REMOVED lines=14> */
[----:B------:R-:W-:Y:S01]  /*11ca0*/  FMNMX.FTZ R157, R61, R135, !PT ;  /* 0x000000873d9d7209 */ /* 0x000fe20007810000 */
[----:B------:R-:W-:Y:S06]  /*11cb0*/  @P1 BRA `(.L_x_958) ;  /* 0xffffffec00141947 */ /* 0x000fec000383ffff */
.L_x_957:
[--C-:B------:R-:W-:Y:S01]  /*11cc0*/  LOP3.LUT R238, R229, UR35, R232.reuse, 0x96, !PT ;  /* 0x00000023e5ee7c12 */ /* 0x100fe2000f8e96e8 */
[----:B------:R-:W2:Y:S01]  /*11cd0*/  SHFL.BFLY PT, R136, R164, 0x2, 0x1f ;  /* 0x0c401f00a4887f89 */ /* 0x000ea200000e0000 */
[----:B------:R-:W-:Y:S01]  /*11ce0*/  LOP3.LUT R236, R225, UR35, R232, 0x96, !PT ;  /* 0x00000023e1ec7c12 */ /* 0x000fe2000f8e96e8 */
[----:B------:R-:W-:Y:S01]  /*11cf0*/  FFMA.FTZ R15, R147, UR5, R15 ;  /* 0x00000005930f7c23 */ /* 0x000fe2000801000f */
[----:B------:R-:W-:Y:S05]  /*11d00*/  FFMA.FTZ R26, R146, UR5, R26 ;  /* 0x00000005921a7c23 */ /* 0x000fea000801001a */
[----:B------:R-:W3:Y:S01]  /*11d10*/  SHFL.BFLY PT, R135, R158, 0x2, 0x1f ;  /* 0x0c401f009e877f89 */ /* 0x000ee200000e0000 */
[----:B------:R-:W-:Y:S01]  /*11d20*/  FFMA.FTZ R63, R133, UR5, R63 ;  /* 0x00000005853f7c23 */ /* 0x000fe2000801003f */
        /* <DEDUP_REMOVED lines=8> */
[----:B-1----:R-:W-:Y:S01]  /*11db0*/  FMNMX.FTZ R140, R10, R0, !PT ;  /* 0x000000000a8c7209 */ /* 0x002fe20007810000 */
[----:B------:R-:W1:Y:S01]  /*11dc0*/  SHFL.BFLY PT, R134, R157, 0x2, 0x1f ;  /* 0x0c401f009d867f89 */ /* 0x000e6200000e0000 */
[----:B------:R-:W-:Y:S01]  /*11dd0*/  FFMA.FTZ R14, R144, UR5, R14 ;  /* 0x00000005900e7c23 */ /* 0x000fe2000801000e */
[----:B------:R-:W-:Y:S01]  /*11de0*/  FFMA.FTZ R27, R145, UR5, R27 ;  /* 0x00000005911b7c23 */ /* 0x000fe2000801001b */
[----:B------:R-:W-:Y:S01]  /*11df0*/  FMNMX.FTZ R140, R11, R140, !PT ;  /* 0x0000008c0b8c7209 */ /* 0x000fe20007810000 */
[----:B------:R-:W-:Y:S01]  /*11e00*/  FFMA.FTZ R30, R148, UR5, R30 ;  /* 0x00000005941e7c23 */ /* 0x000fe2000801001e */
[----:B------:R-:W-:Y:S01]  /*11e10*/  FFMA.FTZ R46, R154, UR5, R46 ;  /* 0x000000059a2e7c23 */ /* 0x000fe2000801002e */
[----:B------:R-:W-:Y:S01]  /*11e20*/  FFMA.FTZ R58, R152, UR5, R58 ;  /* 0x00000005983a7c23 */ /* 0x000fe2000801003a */
[----:B------:R-:W-:Y:S01]  /*11e30*/  FMNMX.FTZ R140, R14, R140, !PT ;  /* 0x0000008c0e8c7209 */ /* 0x000fe20007810000 */
[----:B------:R-:W-:Y:S01]  /*11e40*/  IMAD.WIDE.U32 R238, R238, -0x326172a9, RZ ;  /* 0xcd9e8d57eeee7825 */ /* 0x000fe200078e00ff */
[----:B--2---:R-:W-:Y:S01]  /*11e50*/  FMNMX.FTZ R136, R164, R136, !PT ;  /* 0x00000088a4887209 */ /* 0x004fe20007810000 */
[----:B------:R-:W-:Y:S01]  /*11e60*/  USHF.L.U32 UR8, UR14, 0x1, URZ ;  /* 0x000000010e087899 */ /* 0x000fe2000800063f */
[----:B------:R-:W-:Y:S01]  /*11e70*/  FMNMX.FTZ R140, R15, R140, !PT ;  /* 0x0000008c0f8c7209 */ /* 0x000fe20007810000 */
[----:B------:R-:W-:Y:S01]  /*11e80*/  IMAD.WIDE.U32 R236, R236, -0x326172a9, RZ ;  /* 0xcd9e8d57ecec7825 */ /* 0x000fe200078e00ff */
[----:B---3--:R-:W-:Y:S01]  /*11e90*/  FMNMX.FTZ R135, R158, R135, !PT ;  /* 0x000000879e877209 */ /* 0x008fe20007810000 */
[----:B------:R-:W2:Y:S01]  /*11ea0*/  SHFL.BFLY PT, R139, R136, 0x1, 0x1f ;  /* 0x0c201f00888b7f89 */ /* 0x000ea200000e0000 */
[----:B------:R-:W-:Y:S01]  /*11eb0*/  FMNMX.FTZ R140, R26, R140, !PT ;  /* 0x0000008c1a8c7209 */ /* 0x000fe20007810000 */
[----:B------:R-:W-:Y:S06]  /*11ec0*/  UIADD3 UR14, UR14, -0x1, URZ ;  /* 0xffffffff0e0e7890 */ /* 0x000fec000fffe03f */
[----:B------:R-:W3:Y:S01]  /*11ed0*/  SHFL.BFLY PT, R138, R135, 0x1, 0x1f ;  /* 0x0c201f00878a7f89 */ /* 0x000ee200000e0000 */
[----:B------:R-:W-:Y:S04]  /*11ee0*/  FMNMX.FTZ R140, R27, R140, !PT ;  /* 0x0000008c1b8c7209 */ /* 0x000fe80007810000 */
[----:B------:R-:W-:Y:S02]  /*11ef0*/  FMNMX.FTZ R140, R30, R140, !PT ;  /* 0x0000008c1e8c7209 */ /* 0x000fe40007810000 */
[----:B-1----:R-:W-:Y:S05]  /*11f00*/  FMNMX.FTZ R134, R157, R134, !PT ;  /* 0x000000869d867209 */ /* 0x002fea0007810000 */
[----:B------:R-:W1:Y:S01]  /*11f10*/  SHFL.BFLY PT, R137, R134, 0x1, 0x1f ;  /* 0x0c201f0086897f89 */ /* 0x000e6200000e0000 */
[----:B--2---:R-:W-:Y:S02]  /*11f20*/  FMNMX.FTZ R136, R136, R139, !PT ;  /* 0x0000008b88887209 */ /* 0x004fe40007810000 */
[----:B---3--:R-:W-:Y:S03]  /*11f30*/  FMNMX.FTZ R135, R135, R138, !PT ;  /* 0x0000008a87877209 */ /* 0x008fe60007810000 */
[C---:B------:R-:W-:Y:S01]  /*11f40*/  FADD.FTZ R133, -R136.reuse, R3 ;  /* 0x0000000388857221 */ /* 0x040fe20000010100 */
[----:B------:R-:W-:Y:S01]  /*11f50*/  FMNMX.FTZ R138, R31, R140, !PT ;  /* 0x0000008c1f8a7209 */ /* 0x000fe20007810000 */
[C---:B------:R-:W-:Y:S01]  /*11f60*/  FMUL.FTZ R183, R136.reuse, UR4 ;  /* 0x0000000488b77c20 */ /* 0x040fe20008410000 */
[----:B------:R-:W-:Y:S01]  /*11f70*/  FSETP.NEU.FTZ.AND P2, PT, R136, -INF , PT ;  /* 0xff8000008800780b */ /* 0x000fe20003f5d000 */
[----:B------:R-:W-:Y:S01]  /*11f80*/  FMUL.FTZ R133, R133, UR4 ;  /* 0x0000000485857c20 */ /* 0x000fe20008410000 */
[----:B------:R-:W-:Y:S01]  /*11f90*/  FMNMX.FTZ R138, R42, R138, !PT ;  /* 0x0000008a2a8a7209 */ /* 0x000fe20007810000 */
[----:B------:R-:W-:Y:S01]  /*11fa0*/  FADD.FTZ R3, -R135, R132 ;  /* 0x0000008487037221 */ /* 0x000fe20000010100 */
[----:B------:R-:W-:Y:S01]  /*11fb0*/  FSEL R183, R183, RZ, P2 ;  /* 0x000000ffb7b77208 */ /* 0x000fe20001000000 */
[----:B------:R2:W3:Y:S01]  /*11fc0*/  MUFU.EX2 R132, R133 ;  /* 0x0000008500847308 */ /* 0x0004e20000000800 */
[----:B------:R-:W-:Y:S01]  /*11fd0*/  FMNMX.FTZ R138, R43, R138, !PT ;  /* 0x0000008a2b8a7209 */ /* 0x000fe20007810000 */
[C---:B------:R-:W-:Y:S01]  /*11fe0*/  FMUL.FTZ R181, R135.reuse, UR4 ;  /* 0x0000000487b57c20 */ /* 0x040fe20008410000 */
[----:B-1----:R-:W-:Y:S01]  /*11ff0*/  FMNMX.FTZ R134, R134, R137, !PT ;  /* 0x0000008986867209 */ /* 0x002fe20007810000 */
[----:B------:R-:W-:Y:S01]  /*12000*/  IMAD.U32 R137, RZ, RZ, UR29 ;  /* 0x0000001dff897e24 */ /* 0x000fe2000f8e00ff */
[----:B------:R-:W-:Y:S01]  /*12010*/  FSETP.NEU.FTZ.AND P2, PT, R135, -INF , PT ;  /* 0xff8000008700780b */ /* 0x000fe20003f5d000 */
[--C-:B------:R-:W-:Y:S01]  /*12020*/  FFMA.FTZ R242, R65, UR4, -R183.reuse ;  /* 0x0000000441f27c23 */ /* 0x100fe200080108b7 */
[--C-:B------:R-:W-:Y:S01]  /*12030*/  FFMA.FTZ R167, R21, UR4, -R183.reuse ;  /* 0x0000000415a77c23 */ /* 0x100fe200080108b7 */
[----:B------:R-:W-:Y:S01]  /*12040*/  FFMA.FTZ R161, R4, UR4, -R183 ;  /* 0x0000000404a17c23 */ /* 0x000fe200080108b7 */
[----:B------:R-:W-:Y:S01]  /*12050*/  FSEL R181, R181, RZ, P2 ;  /* 0x000000ffb5b57208 */ /* 0x000fe20001000000 */
[----:B------:R-:W-:Y:S01]  /*12060*/  FMUL.FTZ R3, R3, UR4 ;  /* 0x0000000403037c20 */ /* 0x000fe20008410000 */
[C---:B------:R-:W-:Y:S01]  /*12070*/  FSETP.NEU.FTZ.AND P2, PT, R134.reuse, -INF , PT ;  /* 0xff8000008600780b */ /* 0x040fe20003f5d000 */
[----:B------:R-:W-:Y:S01]  /*12080*/  FMUL.FTZ R170, R134, UR4 ;  /* 0x0000000486aa7c20 */ /* 0x000fe20008410000 */
[----:B------:R-:W-:Y:S01]  /*12090*/  MUFU.EX2 R167, R167 ;  /* 0x000000a700a77308 */ /* 0x000fe20000000800 */
[--C-:B------:R-:W-:Y:S01]  /*120a0*/  FFMA.FTZ R243, R66, UR4, -R181.reuse ;  /* 0x0000000442f37c23 */ /* 0x100fe200080108b5 */
[--C-:B------:R-:W-:Y:S01]  /*120b0*/  FFMA.FTZ R244, R67, UR4, -R181.reuse ;  /* 0x0000000443f47c23 */ /* 0x100fe200080108b5 */
[----:B------:R-:W-:Y:S01]  /*120c0*/  FFMA.FTZ R246, R54, UR4, -R181 ;  /* 0x0000000436f67c23 */ /* 0x000fe200080108b5 */
[----:B--2---:R-:W-:Y:S01]  /*120d0*/  LOP3.LUT R133, R233, UR8, R137, 0x96, !PT ;  /* 0x00000008e9857c12 */ /* 0x004fe2000f8e9689 */
[--C-:B------:R-:W-:Y:S01]  /*120e0*/  FFMA.FTZ R153, R7, UR4, -R181.reuse ;  /* 0x0000000407997c23 */ /* 0x100fe200080108b5 */
[----:B------:R-:W-:Y:S01]  /*120f0*/  FMNMX.FTZ R137, R46, R138, !PT ;  /* 0x0000008a2e897209 */ /* 0x000fe20007810000 */
[--C-:B------:R-:W-:Y:S01]  /*12100*/  FFMA.FTZ R159, R6, UR4, -R181.reuse ;  /* 0x00000004069f7c23 */ /* 0x100fe200080108b5 */
[----:B------:R-:W-:Y:S02]  /*12110*/  FSEL R170, R170, RZ, P2 ;  /* 0x000000ffaaaa7208 */ /* 0x000fe40001000000 */
[----:B------:R-:W1:Y:S01]  /*12120*/  MUFU.EX2 R3, R3 ;  /* 0x0000000300037308 */ /* 0x000e620000000800 */
[----:B------:R-:W-:Y:S01]  /*12130*/  FMNMX.FTZ R137, R47, R137, !PT ;  /* 0x000000892f897209 */ /* 0x000fe20007810000 */
[C---:B---3--:R-:W-:Y:S01]  /*12140*/  FMUL.FTZ R84, R132.reuse, R84 ;  /* 0x0000005484547220 */ /* 0x048fe20000410000 */
[----:B------:R-:W-:Y:S01]  /*12150*/  FMUL.FTZ R85, R132, R85 ;  /* 0x0000005584557220 */ /* 0x000fe20000410000 */
[--C-:B------:R-:W-:Y:S01]  /*12160*/  FFMA.FTZ R163, R8, UR4, -R170.reuse ;  /* 0x0000000408a37c23 */ /* 0x100fe200080108aa */
[----:B------:R-:W-:Y:S01]  /*12170*/  FMNMX.FTZ R137, R58, R137, !PT ;  /* 0x000000893a897209 */ /* 0x000fe20007810000 */
[----:B------:R-:W-:Y:S04]  /*12180*/  IMAD.WIDE.U32 R164, R133, -0x326172a9, RZ ;  /* 0xcd9e8d5785a47825 */ /* 0x000fe800078e00ff */
[----:B------:R-:W-:Y:S01]  /*12190*/  FFMA.FTZ R157, R9, UR4, -R170 ;  /* 0x00000004099d7c23 */ /* 0x000fe200080108aa */
[----:B------:R-:W-:Y:S01]  /*121a0*/  MUFU.EX2 R246, R246 ;  /* 0x000000f600f67308 */ /* 0x000fe20000000800 */
[----:B------:R-:W-:Y:S01]  /*121b0*/  FMNMX.FTZ R133, R59, R137, !PT ;  /* 0x000000893b857209 */ /* 0x000fe20007810000 */
[----:B------:R-:W-:Y:S01]  /*121c0*/  FFMA.FTZ R182, R50, UR4, -R181 ;  /* 0x0000000432b67c23 */ /* 0x000fe200080108b5 */
[----:B------:R-:W-:Y:S01]  /*121d0*/  LOP3.LUT R142, R239, UR34, R164, 0x96, !PT ;  /* 0x00000022ef8e7c12 */ /* 0x000fe2000f8e96a4 */
[----:B------:R-:W-:Y:S01]  /*121e0*/  FMUL.FTZ R68, R132, R68 ;  /* 0x0000004484447220 */ /* 0x000fe20000410000 */
[----:B------:R-:W-:Y:S01]  /*121f0*/  FMNMX.FTZ R133, R62, R133, !PT ;  /* 0x000000853e857209 */ /* 0x000fe20007810000 */
[C---:B------:R-:W-:Y:S01]  /*12200*/  FMUL.FTZ R69, R132.reuse, R69 ;  /* 0x0000004584457220 */ /* 0x040fe20000410000 */
[----:B------:R-:W-:Y:S01]  /*12210*/  LOP3.LUT R138, R165, UR36, R226, 0x96, !PT ;  /* 0x00000024a58a7c12 */ /* 0x000fe2000f8e96e2 */
[----:B------:R-:W-:Y:S01]  /*12220*/  FMUL.FTZ R76, R132, R76 ;  /* 0x0000004c844c7220 */ /* 0x000fe20000410000 */
[----:B------:R-:W-:Y:S01]  /*12230*/  FMNMX.FTZ R133, R63, R133, !PT ;  /* 0x000000853f857209 */ /* 0x000fe20007810000 */
[----:B------:R-:W-:Y:S01]  /*12240*/  FFMA.FTZ R137, R16, UR4, -R183 ;  /* 0x0000000410897c23 */ /* 0x000fe200080108b7 */
[----:B------:R-:W-:Y:S01]  /*12250*/  LOP3.LUT R164, R237, UR34, R164, 0x96, !PT ;  /* 0x00000022eda47c12 */ /* 0x000fe2000f8e96a4 */
[----:B-1----:R-:W-:Y:S01]  /*12260*/  FMUL.FTZ R86, R3, R86 ;  /* 0x0000005603567220 */ /* 0x002fe20000410000 */
[----:B------:R-:W-:Y:S01]  /*12270*/  LOP3.LUT R139, R165, UR36, R230, 0x96, !PT ;  /* 0x00000024a58b7c12 */ /* 0x000fe2000f8e96e6 */
[----:B------:R-:W1:Y:S01]  /*12280*/  SHFL.BFLY PT, R16, R133, 0x2, 0x1f ;  /* 0x0c401f0085107f89 */ /* 0x000e6200000e0000 */
[C---:B------:R-:W-:Y:S01]  /*12290*/  FMUL.FTZ R87, R3.reuse, R87 ;  /* 0x0000005703577220 */ /* 0x040fe20000410000 */
[----:B------:R-:W-:Y:S04]  /*122a0*/  IMAD.WIDE.U32 R164, R164, -0x2daee0ad, RZ ;  /* 0xd2511f53a4a47825 */ /* 0x000fe800078e00ff */
[C---:B------:R-:W-:Y:S01]  /*122b0*/  FMUL.FTZ R70, R3.reuse, R70 ;  /* 0x0000004603467220 */ /* 0x040fe20000410000 */
[----:B------:R-:W-:Y:S01]  /*122c0*/  UIADD3 UR8, UR8, 0x1, URZ ;  /* 0x0000000108087890 */ /* 0x000fe2000fffe03f */
[----:B------:R-:W-:Y:S01]  /*122d0*/  FMUL.FTZ R71, R3, R71 ;  /* 0x0000004703477220 */ /* 0x000fe20000410000 */
[----:B------:R-:W-:Y:S04]  /*122e0*/  IMAD.WIDE.U32 R140, R139, -0x2daee0ad, RZ ;  /* 0xd2511f538b8c7825 */ /* 0x000fe800078e00ff */
[----:B------:R-:W-:Y:S01]  /*122f0*/  FFMA.FTZ R139, R18, UR4, -R181 ;  /* 0x00000004128b7c23 */ /* 0x000fe200080108b5 */
[----:B------:R-:W-:Y:S01]  /*12300*/  MUFU.EX2 R137, R137 ;  /* 0x0000008900897308 */ /* 0x000fe20000000800 */
[C---:B------:R-:W-:Y:S01]  /*12310*/  FMUL.FTZ R77, R132.reuse, R77 ;  /* 0x0000004d844d7220 */ /* 0x040fe20000410000 */
[C---:B------:R-:W-:Y:S01]  /*12320*/  FMUL.FTZ R78, R3.reuse, R78 ;  /* 0x0000004e034e7220 */ /* 0x040fe20000410000 */
[C---:B------:R-:W-:Y:S01]  /*12330*/  FMUL.FTZ R79, R3.reuse, R79 ;  /* 0x0000004f034f7220 */ /* 0x040fe20000410000 */
[C---:B------:R-:W-:Y:S01]  /*12340*/  FMUL.FTZ R80, R132.reuse, R80 ;  /* 0x0000005084507220 */ /* 0x040fe20000410000 */
[----:B------:R-:W-:Y:S01]  /*12350*/  FMUL.FTZ R81, R132, R81 ;  /* 0x0000005184517220 */ /* 0x000fe20000410000 */
[C---:B------:R-:W-:Y:S01]  /*12360*/  FMUL.FTZ R82, R3.reuse, R82 ;  /* 0x0000005203527220 */ /* 0x040fe20000410000 */
[C---:B------:R-:W-:Y:S01]  /*12370*/  FMUL.FTZ R83, R3.reuse, R83 ;  /* 0x0000005303537220 */ /* 0x040fe20000410000 */
[----:B------:R-:W-:Y:S01]  /*12380*/  FMUL.FTZ R50, R3, R98 ;  /* 0x0000006203327220 */ /* 0x000fe20000410000 */
[--C-:B------:R-:W-:Y:S01]  /*12390*/  FFMA.FTZ R247, R56, UR4, -R170.reuse ;  /* 0x0000000438f77c23 */ /* 0x100fe200080108aa */
[----:B------:R-:W-:Y:S01]  /*123a0*/  FFMA.FTZ R248, R57, UR4, -R170 ;  /* 0x0000000439f87c23 */ /* 0x000fe200080108aa */
[----:B------:R-:W-:Y:S01]  /*123b0*/  IMAD.WIDE.U32 R172, R138, -0x2daee0ad, RZ ;  /* 0xd2511f538aac7825 */ /* 0x000fe200078e00ff */
[----:B------:R-:W-:Y:S01]  /*123c0*/  LOP3.LUT R138, R141, UR31, R228, 0x96, !PT ;  /* 0x0000001f8d8a7c12 */ /* 0x000fe2000f8e96e4 */
[----:B------:R-:W-:Y:S02]  /*123d0*/  MUFU.EX2 R139, R139 ;  /* 0x0000008b008b7308 */ /* 0x000fe40000000800 */
[----:B------:R-:W-:Y:S01]  /*123e0*/  FADD.FTZ R2, -R134, R2 ;  /* 0x0000000286027221 */ /* 0x000fe20000010100 */
[----:B------:R-:W-:Y:S01]  /*123f0*/  IMAD.WIDE.U32 R142, R142, -0x2daee0ad, RZ ;  /* 0xd2511f538e8e7825 */ /* 0x000fe200078e00ff */
[----:B-1----:R-:W-:Y:S02]  /*12400*/  FMNMX.FTZ R4, R133, R16, !PT ;  /* 0x0000001085047209 */ /* 0x002fe40007810000 */
[----:B------:R-:W-:Y:S01]  /*12410*/  LOP3.LUT R172, R165, UR27, R172, 0x96, !PT ;  /* 0x0000001ba5ac7c12 */ /* 0x000fe2000f8e96ac */
[----:B------:R-:W-:Y:S01]  /*12420*/  IMAD.WIDE.U32 R174, R138, -0x326172a9, RZ ;  /* 0xcd9e8d578aae7825 */ /* 0x000fe200078e00ff */
[----:B------:R-:W-:Y:S01]  /*12430*/  LOP3.LUT R18, R143, UR27, R140, 0x96, !PT ;  /* 0x0000001b8f127c12 */ /* 0x000fe2000f8e968c */
[----:B------:R-:W1:Y:S02]  /*12440*/  SHFL.BFLY PT, R133, R4, 0x1, 0x1f ;  /* 0x0c201f0004857f89 */ /* 0x000e6400000e0000 */
[----:B------:R-:W-:Y:S01]  /*12450*/  FFMA.FTZ R152, R17, UR4, -R183 ;  /* 0x0000000411987c23 */ /* 0x000fe200080108b7 */
[----:B------:R-:W-:Y:S01]  /*12460*/  LOP3.LUT R17, R173, UR31, R224, 0x96, !PT ;  /* 0x0000001fad117c12 */ /* 0x000fe2000f8e96e0 */
[----:B------:R-:W-:Y:S01]  /*12470*/  FFMA.FTZ R138, R19, UR4, -R181 ;  /* 0x00000004138a7c23 */ /* 0x000fe200080108b5 */
[----:B------:R-:W-:Y:S01]  /*12480*/  LOP3.LUT R140, R175, UR30, R238, 0x96, !PT ;  /* 0x0000001eaf8c7c12 */ /* 0x000fe2000f8e96ee */
[----:B------:R-:W-:Y:S01]  /*12490*/  IMAD.WIDE.U32 R18, R18, -0x326172a9, RZ ;  /* 0xcd9e8d5712127825 */ /* 0x000fe200078e00ff */
[----:B------:R-:W-:Y:S03]  /*124a0*/  MUFU.EX2 R247, R247 ;  /* 0x000000f700f77308 */ /* 0x000fe60000000800 */
[----:B------:R-:W-:Y:S01]  /*124b0*/  FMUL.FTZ R2, R2, UR4 ;  /* 0x0000000402027c20 */ /* 0x000fe20008410000 */
[----:B------:R-:W-:Y:S01]  /*124c0*/  IMAD.WIDE.U32 R168, R17, -0x326172a9, RZ ;  /* 0xcd9e8d5711a87825 */ /* 0x000fe200078e00ff */
[----:B------:R-:W-:Y:S03]  /*124d0*/  LOP3.LUT R174, R19, UR26, R174, 0x96, !PT ;  /* 0x0000001a13ae7c12 */ /* 0x000fe6000f8e96ae */
[----:B------:R-:W-:Y:S01]  /*124e0*/  FMUL.FTZ R19, R3, R119 ;  /* 0x0000007703137220 */ /* 0x000fe20000410000 */
[----:B------:R-:W-:Y:S01]  /*124f0*/  IMAD.WIDE.U32 R172, R172, -0x326172a9, RZ ;  /* 0xcd9e8d57acac7825 */ /* 0x000fe200078e00ff */
[----:B------:R-:W-:Y:S01]  /*12500*/  LOP3.LUT R17, R169, UR30, R236, 0x96, !PT ;  /* 0x0000001ea9117c12 */ /* 0x000fe2000f8e96ec */
[----:B------:R-:W2:Y:S02]  /*12510*/  MUFU.EX2 R2, R2 ;  /* 0x0000000200027308 */ /* 0x000ea40000000800 */
[----:B------:R-:W-:Y:S01]  /*12520*/  FFMA.FTZ R156, R12, UR4, -R170 ;  /* 0x000000040c9c7c23 */ /* 0x000fe200080108aa */
[----:B------:R-:W-:Y:S01]  /*12530*/  IMAD.WIDE.U32 R140, R140, -0x2daee0ad, RZ ;  /* 0xd2511f538c8c7825 */ /* 0x000fe200078e00ff */
[----:B------:R-:W-:Y:S03]  /*12540*/  LOP3.LUT R168, R173, UR26, R168, 0x96, !PT ;  /* 0x0000001aada87c12 */ /* 0x000fe6000f8e96a8 */
[----:B------:R-:W-:Y:S01]  /*12550*/  FFMA.FTZ R173, R29, UR4, -R170 ;  /* 0x000000041dad7c23 */ /* 0x000fe200080108aa */
[----:B------:R-:W-:Y:S01]  /*12560*/  IMAD.WIDE.U32 R144, R17, -0x2daee0ad, RZ ;  /* 0xd2511f5311907825 */ /* 0x000fe200078e00ff */
[----:B------:R-:W-:Y:S01]  /*12570*/  LOP3.LUT R16, R141, UR24, R142, 0x96, !PT ;  /* 0x000000188d107c12 */ /* 0x000fe2000f8e968e */
[----:B------:R-:W-:Y:S01]  /*12580*/  MUFU.EX2 R248, R248 ;  /* 0x000000f800f87308 */ /* 0x000fe20000000800 */
[----:B-1----:R-:W-:Y:S01]  /*12590*/  FMNMX.FTZ R133, R4, R133, !PT ;  /* 0x0000008504857209 */ /* 0x002fe20007810000 */
[----:B------:R-:W-:Y:S01]  /*125a0*/  IMAD.WIDE.U32 R168, R168, -0x2daee0ad, RZ ;  /* 0xd2511f53a8a87825 */ /* 0x000fe200078e00ff */
[----:B------:R-:W-:Y:S02]  /*125b0*/  LOP3.LUT R164, R145, UR24, R164, 0x96, !PT ;  /* 0x0000001891a47c12 */ /* 0x000fe4000f8e96a4 */
[----:B------:R-:W-:Y:S01]  /*125c0*/  FSETP.NEU.FTZ.AND P2, PT, R133, -INF , PT ;  /* 0xff8000008500780b */ /* 0x000fe20003f5d000 */
[----:B------:R-:W-:Y:S01]  /*125d0*/  IMAD.WIDE.U32 R16, R16, -0x326172a9, RZ ;  /* 0xcd9e8d5710107825 */ /* 0x000fe200078e00ff */
[----:B------:R-:W-:Y:S03]  /*125e0*/  LOP3.LUT R144, R169, UR21, R144, 0x96, !PT ;  /* 0x00000015a9907c12 */ /* 0x000fe6000f8e9690 */
[----:B------:R-:W-:Y:S01]  /*125f0*/  MUFU.EX2 R138, R138 ;  /* 0x0000008a008a7308 */ /* 0x000fe20000000800 */
[C---:B--2---:R-:W-:Y:S01]  /*12600*/  FMUL.FTZ R9, R2.reuse, R125 ;  /* 0x0000007d02097220 */ /* 0x044fe20000410000 */
[----:B------:R-:W-:Y:S01]  /*12610*/  FMUL.FTZ R21, R2, R109 ;  /* 0x0000006d02157220 */ /* 0x000fe20000410000 */
[----:B------:R-:W-:Y:S01]  /*12620*/  LOP3.LUT R176, R17, UR22, R18, 0x96, !PT ;  /* 0x0000001611b07c12 */ /* 0x000fe2000f8e9612 */
[----:B------:R-:W-:Y:S01]  /*12630*/  FMUL.FTZ R166, R133, UR4 ;  /* 0x0000000485a67c20 */ /* 0x000fe20008410000 */
[----:B------:R-:W-:Y:S04]  /*12640*/  IMAD.WIDE.U32 R144, R144, -0x326172a9, RZ ;  /* 0xcd9e8d5790907825 */ /* 0x000fe800078e00ff */
[----:B------:R-:W-:Y:S01]  /*12650*/  FMUL.FTZ R17, R132, R117 ;  /* 0x0000007584117220 */ /* 0x000fe20000410000 */
[----:B------:R-:W-:Y:S01]  /*12660*/  FMUL.FTZ R18, R3, R118 ;  /* 0x0000007603127220 */ /* 0x000fe20000410000 */
[----:B------:R-:W-:Y:S01]  /*12670*/  FSEL R166, R166, RZ, P2 ;  /* 0x000000ffa6a67208 */ /* 0x000fe20001000000 */
[----:B------:R-:W-:Y:S01]  /*12680*/  IMAD.WIDE.U32 R164, R164, -0x326172a9, RZ ;  /* 0xcd9e8d57a4a47825 */ /* 0x000fe200078e00ff */
[----:B------:R-:W-:Y:S01]  /*12690*/  SHF.R.U32.HI R8, RZ, 0x10, R144 ;  /* 0x00000010ff087819 */ /* 0x000fe20000011690 */
[----:B------:R-:W-:Y:S01]  /*126a0*/  MUFU.EX2 R152, R152 ;  /* 0x0000009800987308 */ /* 0x000fe20000000800 */
[----:B------:R-:W-:Y:S01]  /*126b0*/  LOP3.LUT R7, R144, 0xffff, RZ, 0xc0, !PT ;  /* 0x0000ffff90077812 */ /* 0x000fe200078ec0ff */
[----:B------:R-:W-:Y:S01]  /*126c0*/  IMAD.WIDE.U32 R174, R174, -0x2daee0ad, RZ ;  /* 0xd2511f53aeae7825 */ /* 0x000fe200078e00ff */
[----:B------:R-:W-:Y:S02]  /*126d0*/  LOP3.LUT R4, R145, UR19, R164, 0x96, !PT ;  /* 0x0000001391047c12 */ /* 0x000fe4000f8e96a4 */
[----:B------:R-:W-:Y:S01]  /*126e0*/  LOP3.LUT R150, R144, 0xff, RZ, 0xc0, !PT ;  /* 0x000000ff90967812 */ /* 0x000fe200078ec0ff */
[----:B------:R-:W-:Y:S01]  /*126f0*/  FFMA.FTZ R160, R5, UR4, -R183 ;  /* 0x0000000405a07c23 */ /* 0x000fe200080108b7 */
[----:B------:R-:W-:Y:S01]  /*12700*/  LOP3.LUT R5, R175, UR21, R140, 0x96, !PT ;  /* 0x00000015af057c12 */ /* 0x000fe2000f8e968c */
[----:B------:R-:W-:Y:S01]  /*12710*/  FFMA.FTZ R158, R14, UR4, -R166 ;  /* 0x000000040e9e7c23 */ /* 0x000fe200080108a6 */
[----:B------:R-:W-:Y:S01]  /*12720*/  SHF.R.U32.HI R151, RZ, 0x18, R144 ;  /* 0x00000018ff977819 */ /* 0x000fe20000011690 */
[----:B------:R-:W-:Y:S01]  /*12730*/  FFMA.FTZ R164, R15, UR4, -R166 ;  /* 0x000000040fa47c23 */ /* 0x000fe200080108a6 */
[----:B------:R-:W-:Y:S01]  /*12740*/  LOP3.LUT R8, R8, 0xff, RZ, 0xc0, !PT ;  /* 0x000000ff08087812 */ /* 0x000fe200078ec0ff */
[----:B------:R-:W-:Y:S01]  /*12750*/  FADD.FTZ R0, -R133, R0 ;  /* 0x0000000085007221 */ /* 0x000fe20000010100 */
[----:B------:R-:W-:Y:S01]  /*12760*/  SHF.R.U32.HI R7, RZ, 0x8, R7 ;  /* 0x00000008ff077819 */ /* 0x000fe20000011607 */
[----:B------:R-:W-:Y:S01]  /*12770*/  IMAD.WIDE.U32 R140, R5, -0x326172a9, RZ ;  /* 0xcd9e8d57058c7825 */ /* 0x000fe200078e00ff */
[----:B------:R-:W-:Y:S01]  /*12780*/  PRMT R151, R8, 0x5410, R151 ;  /* 0x0000541008977816 */ /* 0x000fe20000000097 */
[----:B------:R-:W1:Y:S01]  /*12790*/  LDSM.16.MT88.4 R144, [R192+0x6000] ;  /* 0x00600000c090783b */ /* 0x000e620000004200 */
[----:B------:R-:W-:Y:S01]  /*127a0*/  PRMT R150, R150, 0x5410, R7 ;  /* 0x0000541096967816 */ /* 0x000fe20000000007 */
[----:B------:R-:W-:Y:S01]  /*127b0*/  FMUL.FTZ R0, R0, UR4 ;  /* 0x0000000400007c20 */ /* 0x000fe20008410000 */
        /* <DEDUP_REMOVED lines=8> */
[----:B------:R-:W-:Y:S03]  /*12840*/  SHF.R.U32.HI R5, RZ, 0x8, R5 ;  /* 0x00000008ff057819 */ /* 0x000fe60000011605 */
[----:B------:R-:W-:Y:S01]  /*12850*/  MUFU.EX2 R164, R164 ;  /* 0x000000a400a47308 */ /* 0x000fe20000000800 */
[----:B------:R-:W-:Y:S01]  /*12860*/  SHF.R.U32.HI R143, RZ, 0x18, R140 ;  /* 0x00000018ff8f7819 */ /* 0x000fe2000001168c */
[----:B------:R-:W-:Y:S01]  /*12870*/  FFMA.FTZ R155, R13, UR4, -R170 ;  /* 0x000000040d9b7c23 */ /* 0x000fe200080108aa */
[----:B------:R-:W-:Y:S01]  /*12880*/  LOP3.LUT R6, R6, 0xff, RZ, 0xc0, !PT ;  /* 0x000000ff06067812 */ /* 0x000fe200078ec0ff */
[----:B------:R-:W-:Y:S01]  /*12890*/  IMAD.U32 R8, RZ, RZ, UR29 ;  /* 0x0000001dff087e24 */ /* 0x000fe2000f8e00ff */
[----:B------:R-:W-:Y:S01]  /*128a0*/  LOP3.LUT R7, R141, 0xffff, RZ, 0xc0, !PT ;  /* 0x0000ffff8d077812 */ /* 0x000fe200078ec0ff */
[----:B------:R-:W-:Y:S01]  /*128b0*/  FFMA.FTZ R249, R62, UR4, -R166 ;  /* 0x000000043ef97c23 */ /* 0x000fe200080108a6 */
[----:B------:R-:W-:Y:S03]  /*128c0*/  SHF.R.U32.HI R149, RZ, 0x10, R4 ;  /* 0x00000010ff957819 */ /* 0x000fe60000011604 */
[----:B------:R-:W2:Y:S01]  /*128d0*/  MUFU.EX2 R0, R0 ;  /* 0x0000000000007308 */ /* 0x000ea20000000800 */
[----:B------:R-:W-:Y:S01]  /*128e0*/  PRMT R142, R142, 0x5410, R5 ;  /* 0x000054108e8e7816 */ /* 0x000fe20000000005 */
[----:B------:R-:W-:Y:S01]  /*128f0*/  FMUL.FTZ R29, R2, R105 ;  /* 0x00000069021d7220 */ /* 0x000fe20000410000 */
[----:B------:R-:W-:Y:S01]  /*12900*/  LOP3.LUT R8, R233, UR8, R8, 0x96, !PT ;  /* 0x00000008e9087c12 */ /* 0x000fe2000f8e9608 */
[--C-:B------:R-:W-:Y:S01]  /*12910*/  FFMA.FTZ R178, R27, UR4, -R166.reuse ;  /* 0x000000041bb27c23 */ /* 0x100fe200080108a6 */
[----:B------:R-:W-:Y:S01]  /*12920*/  PRMT R143, R6, 0x5410, R143 ;  /* 0x00005410068f7816 */ /* 0x000fe2000000008f */
[--C-:B------:R-:W-:Y:S01]  /*12930*/  FFMA.FTZ R240, R46, UR4, -R166.reuse ;  /* 0x000000042ef07c23 */ /* 0x100fe200080108a6 */
[C---:B------:R-:W-:Y:S03]  /*12940*/  LOP3.LUT R5, R4.reuse, 0xffff, RZ, 0xc0, !PT ;  /* 0x0000ffff04057812 */ /* 0x040fe600078ec0ff */
[----:B------:R-:W-:Y:S01]  /*12950*/  MUFU.EX2 R161, R161 ;  /* 0x000000a100a17308 */ /* 0x000fe20000000800 */
[----:B------:R-:W-:Y:S01]  /*12960*/  LOP3.LUT R148, R4, 0xff, RZ, 0xc0, !PT ;  /* 0x000000ff04947812 */ /* 0x000fe200078ec0ff */
[----:B------:R-:W-:Y:S01]  /*12970*/  FFMA.FTZ R241, R47, UR4, -R166 ;  /* 0x000000042ff17c23 */ /* 0x000fe200080108a6 */
[----:B------:R-:W-:Y:S01]  /*12980*/  LOP3.LUT R140, R141, 0xff, RZ, 0xc0, !PT ;  /* 0x000000ff8d8c7812 */ /* 0x000fe200078ec0ff */
[----:B------:R-:W-:Y:S01]  /*12990*/  IMAD.WIDE.U32 R14, R8, -0x326172a9, RZ ;  /* 0xcd9e8d57080e7825 */ /* 0x000fe200078e00ff */
[----:B------:R-:W-:Y:S02]  /*129a0*/  SHF.R.U32.HI R4, RZ, 0x18, R4 ;  /* 0x00000018ff047819 */ /* 0x000fe40000011604 */
[----:B------:R-:W-:Y:S03]  /*129b0*/  SHF.R.U32.HI R7, RZ, 0x8, R7 ;  /* 0x00000008ff077819 */ /* 0x000fe60000011607 */
[----:B------:R-:W3:Y:S01]  /*129c0*/  MUFU.EX2 R160, R160 ;  /* 0x000000a000a07308 */ /* 0x000ee20000000800 */
[----:B------:R-:W-:Y:S01]  /*129d0*/  LOP3.LUT R149, R149, 0xff, RZ, 0xc0, !PT ;  /* 0x000000ff95957812 */ /* 0x000fe200078ec0ff */
[C---:B--2---:R-:W-:Y:S01]  /*129e0*/  FMUL.FTZ R10, R0.reuse, R126 ;  /* 0x0000007e000a7220 */ /* 0x044fe20000410000 */
[----:B------:R-:W-:Y:S01]  /*129f0*/  SHF.R.U32.HI R6, RZ, 0x10, R141 ;  /* 0x00000010ff067819 */ /* 0x000fe2000001168d */
[----:B------:R-:W-:Y:S01]  /*12a00*/  FMUL.FTZ R11, R0, R127 ;  /* 0x0000007f000b7220 */ /* 0x000fe20000410000 */
[--C-:B------:R-:W-:Y:S01]  /*12a10*/  HSET2.LE.AND R151, R151, R217.reuse, PT ;  /* 0x000000d997977233 */ /* 0x100fe20003803000 */
[----:B------:R-:W-:Y:S01]  /*12a20*/  FMUL.FTZ R13, R2, R121 ;  /* 0x00000079020d7220 */ /* 0x000fe20000410000 */
[----:B------:R-:W-:Y:S03]  /*12a30*/  PRMT R140, R140, 0x5410, R7 ;  /* 0x000054108c8c7816 */ /* 0x000fe60000000007 */
[----:B------:R-:W-:Y:S01]  /*12a40*/  MUFU.EX2 R159, R159 ;  /* 0x0000009f009f7308 */ /* 0x000fe20000000800 */
[----:B------:R-:W-:Y:S01]  /*12a50*/  PRMT R149, R149, 0x5410, R4 ;  /* 0x0000541095957816 */ /* 0x000fe20000000004 */
[C---:B------:R-:W-:Y:S01]  /*12a60*/  FMUL.FTZ R72, R2.reuse, R72 ;  /* 0x0000004802487220 */ /* 0x040fe20000410000 */
[--C-:B------:R-:W-:Y:S01]  /*12a70*/  HSET2.LE.AND R143, R143, R217.reuse, PT ;  /* 0x000000d98f8f7233 */ /* 0x100fe20003803000 */
[----:B------:R-:W-:Y:S01]  /*12a80*/  FMUL.FTZ R73, R2, R73 ;  /* 0x0000004902497220 */ /* 0x000fe20000410000 */
[----:B------:R-:W-:Y:S01]  /*12a90*/  F2FP.F16.F32.PACK_AB R8, R164, R158 ;  /* 0x0000009ea408723e */ /* 0x000fe200000000ff */
[----:B------:R-:W-:Y:S01]  /*12aa0*/  FMUL.FTZ R74, R0, R74 ;  /* 0x0000004a004a7220 */ /* 0x000fe20000410000 */
[----:B------:R-:W-:Y:S03]  /*12ab0*/  SHF.R.U32.HI R141, RZ, 0x18, R141 ;  /* 0x00000018ff8d7819 */ /* 0x000fe6000001168d */
[----:B------:R-:W2:Y:S01]  /*12ac0*/  MUFU.EX2 R153, R153 ;  /* 0x0000009900997308 */ /* 0x000ea20000000800 */
[----:B------:R-:W-:Y:S01]  /*12ad0*/  LOP3.LUT R6, R6, 0xff, RZ, 0xc0, !PT ;  /* 0x000000ff06067812 */ /* 0x000fe200078ec0ff */
[----:B------:R-:W-:Y:S01]  /*12ae0*/  FMUL.FTZ R75, R0, R75 ;  /* 0x0000004b004b7220 */ /* 0x000fe20000410000 */
[----:B------:R-:W-:Y:S01]  /*12af0*/  SHF.R.U32.HI R5, RZ, 0x8, R5 ;  /* 0x00000008ff057819 */ /* 0x000fe20000011605 */
[----:B------:R-:W-:Y:S01]  /*12b00*/  IMAD.WIDE.U32 R176, R176, -0x2daee0ad, RZ ;  /* 0xd2511f53b0b07825 */ /* 0x000fe200078e00ff */
[----:B------:R-:W-:Y:S02]  /*12b10*/  F2FP.F16.F32.PACK_AB R4, R138, R139 ;  /* 0x0000008b8a04723e */ /* 0x000fe400000000ff */
[----:B------:R-:W-:Y:S03]  /*12b20*/  LOP3.LUT R151, R151, R8, RZ, 0xc0, !PT ;  /* 0x0000000897977212 */ /* 0x000fe600078ec0ff */
[----:B------:R-:W-:Y:S01]  /*12b30*/  MUFU.EX2 R163, R163 ;  /* 0x000000a300a37308 */ /* 0x000fe20000000800 */
[----:B------:R-:W-:Y:S01]  /*12b40*/  PRMT R141, R6, 0x5410, R141 ;  /* 0x00005410068d7816 */ /* 0x000fe2000000008d */
[----:B------:R-:W-:Y:S01]  /*12b50*/  FMUL.FTZ R8, R2, R124 ;  /* 0x0000007c02087220 */ /* 0x000fe20000410000 */
[----:B------:R-:W-:Y:S01]  /*12b60*/  PRMT R148, R148, 0x5410, R5 ;  /* 0x0000541094947816 */ /* 0x000fe20000000005 */
[----:B------:R-:W4:Y:S01]  /*12b70*/  LDSM.16.MT88.4 R124, [R190+0x6000] ;  /* 0x00600000be7c783b */ /* 0x000f220000004200 */
[--C-:B------:R-:W-:Y:S01]  /*12b80*/  HSET2.LE.AND R142, R142, R217.reuse, PT ;  /* 0x000000d98e8e7233 */ /* 0x100fe20003803000 */
[----:B------:R-:W-:Y:S01]  /*12b90*/  FMUL.FTZ R27, R3, R103 ;  /* 0x00000067031b7220 */ /* 0x000fe20000410000 */
[----:B------:R-:W-:Y:S03]  /*12ba0*/  LOP3.LUT R143, R143, R4, RZ, 0xc0, !PT ;  /* 0x000000048f8f7212 */ /* 0x000fe600078ec0ff */
[----:B------:R-:W5:Y:S01]  /*12bb0*/  MUFU.EX2 R157, R157 ;  /* 0x0000009d009d7308 */ /* 0x000f620000000800 */
[--C-:B------:R-:W-:Y:S01]  /*12bc0*/  HSET2.LE.AND R140, R140, R217.reuse, PT ;  /* 0x000000d98c8c7233 */ /* 0x100fe20003803000 */
[----:B------:R-:W-:Y:S01]  /*12bd0*/  FMUL.FTZ R88, R2, R88 ;  /* 0x0000005802587220 */ /* 0x000fe20000410000 */
[----:B------:R-:W-:Y:S01]  /*12be0*/  F2FP.F16.F32.PACK_AB R5, R152, R137 ;  /* 0x000000899805723e */ /* 0x000fe200000000ff */
[----:B------:R-:W-:Y:S01]  /*12bf0*/  FMUL.FTZ R89, R2, R89 ;  /* 0x0000005902597220 */ /* 0x000fe20000410000 */
[----:B---3--:R-:W-:Y:S01]  /*12c00*/  F2FP.F16.F32.PACK_AB R4, R160, R161 ;  /* 0x000000a1a004723e */ /* 0x008fe200000000ff */
[----:B------:R-:W-:Y:S01]  /*12c10*/  FMUL.FTZ R90, R0, R90 ;  /* 0x0000005a005a7220 */ /* 0x000fe20000410000 */
[----:B------:R-:W-:Y:S03]  /*12c20*/  LOP3.LUT R142, R142, R5, RZ, 0xc0, !PT ;  /* 0x000000058e8e7212 */ /* 0x000fe600078ec0ff */
[----:B------:R-:W-:Y:S01]  /*12c30*/  MUFU.EX2 R162, R162 ;  /* 0x000000a200a27308 */ /* 0x000fe20000000800 */
[----:B------:R-:W-:Y:S01]  /*12c40*/  LOP3.LUT R140, R140, R4, RZ, 0xc0, !PT ;  /* 0x000000048c8c7212 */ /* 0x000fe200078ec0ff */
[----:B------:R-:W-:Y:S01]  /*12c50*/  FMUL.FTZ R91, R0, R91 ;  /* 0x0000005b005b7220 */ /* 0x000fe20000410000 */
[--C-:B------:R-:W-:Y:S01]  /*12c60*/  HSET2.LE.AND R150, R150, R217.reuse, PT ;  /* 0x000000d996967233 */ /* 0x100fe20003803000 */
[C---:B------:R-:W-:Y:S01]  /*12c70*/  FMUL.FTZ R92, R2.reuse, R92 ;  /* 0x0000005c025c7220 */ /* 0x040fe20000410000 */
[--C-:B------:R-:W-:Y:S01]  /*12c80*/  HSET2.LE.AND R141, R141, R217.reuse, PT ;  /* 0x000000d98d8d7233 */ /* 0x100fe20003803000 */
[----:B------:R-:W-:Y:S01]  /*12c90*/  FMUL.FTZ R93, R2, R93 ;  /* 0x0000005d025d7220 */ /* 0x000fe20000410000 */
[--C-:B------:R-:W-:Y:S03]  /*12ca0*/  HSET2.LE.AND R148, R148, R217.reuse, PT ;  /* 0x000000d994947233 */ /* 0x100fe60003803000 */
[----:B------:R-:W3:Y:S01]  /*12cb0*/  MUFU.EX2 R154, R154 ;  /* 0x0000009a009a7308 */ /* 0x000ee20000000800 */
[--C-:B------:R-:W-:Y:S01]  /*12cc0*/  HSET2.LE.AND R149, R149, R217.reuse, PT ;  /* 0x000000d995957233 */ /* 0x100fe20003803000 */
[C---:B------:R-:W-:Y:S01]  /*12cd0*/  FMUL.FTZ R94, R0.reuse, R94 ;  /* 0x0000005e005e7220 */ /* 0x040fe20000410000 */
[----:B--2---:R-:W-:Y:S01]  /*12ce0*/  F2FP.F16.F32.PACK_AB R7, R153, R159 ;  /* 0x0000009f9907723e */ /* 0x004fe200000000ff */
[----:B------:R-:W-:Y:S01]  /*12cf0*/  FMUL.FTZ R95, R0, R95 ;  /* 0x0000005f005f7220 */ /* 0x000fe20000410000 */
[----:B-----5:R-:W-:Y:S01]  /*12d00*/  F2FP.F16.F32.PACK_AB R6, R157, R163 ;  /* 0x000000a39d06723e */ /* 0x020fe200000000ff */
[--C-:B------:R-:W-:Y:S01]  /*12d10*/  FFMA.FTZ R180, R48, UR4, -R183.reuse ;  /* 0x0000000430b47c23 */ /* 0x100fe200080108b7 */
[----:B------:R-:W-:Y:S03]  /*12d20*/  LOP3.LUT R141, R141, R7, RZ, 0xc0, !PT ;  /* 0x000000078d8d7212 */ /* 0x000fe600078ec0ff */
[----:B------:R-:W-:Y:S01]  /*12d30*/  MUFU.EX2 R156, R156 ;  /* 0x0000009c009c7308 */ /* 0x000fe20000000800 */
[----:B------:R-:W-:Y:S01]  /*12d40*/  LOP3.LUT R148, R148, R6, RZ, 0xc0, !PT ;  /* 0x0000000694947212 */ /* 0x000fe200078ec0ff */
[----:B------:R-:W-:Y:S01]  /*12d50*/  FMUL.FTZ R6, R3, R130 ;  /* 0x0000008203067220 */ /* 0x000fe20000410000 */
[----:B------:R-:W-:Y:S01]  /*12d60*/  LOP3.LUT R12, R15, UR36, R230, 0x96, !PT ;  /* 0x000000240f0c7c12 */ /* 0x000fe2000f8e96e6 */
[----:B------:R-:W-:Y:S01]  /*12d70*/  FMUL.FTZ R7, R3, R131 ;  /* 0x0000008303077220 */ /* 0x000fe20000410000 */
[----:B------:R-:W-:Y:S01]  /*12d80*/  LOP3.LUT R16, R239, UR34, R14, 0x96, !PT ;  /* 0x00000022ef107c12 */ /* 0x000fe2000f8e960e */
[--C-:B------:R-:W-:Y:S01]  /*12d90*/  FFMA.FTZ R179, R49, UR4, -R183.reuse ;  /* 0x0000000431b37c23 */ /* 0x100fe200080108b7 */
[----:B------:R-:W-:Y:S03]  /*12da0*/  LOP3.LUT R175, R165, UR22, R172, 0x96, !PT ;  /* 0x00000016a5af7c12 */ /* 0x000fe6000f8e96ac */
[----:B------:R-:W2:Y:S01]  /*12db0*/  MUFU.EX2 R155, R155 ;  /* 0x0000009b009b7308 */ /* 0x000ea20000000800 */
[----:B---3--:R-:W-:Y:S01]  /*12dc0*/  F2FP.F16.F32.PACK_AB R5, R154, R162 ;  /* 0x000000a29a05723e */ /* 0x008fe200000000ff */
[----:B------:R-:W-:Y:S01]  /*12dd0*/  FFMA.FTZ R165, R20, UR4, -R183 ;  /* 0x0000000414a57c23 */ /* 0x000fe200080108b7 */
[----:B------:R-:W-:Y:S01]  /*12de0*/  LOP3.LUT R169, R176, 0xffff, RZ, 0xc0, !PT ;  /* 0x0000ffffb0a97812 */ /* 0x000fe200078ec0ff */
[----:B------:R-:W-:Y:S01]  /*12df0*/  IMAD.WIDE.U32 R130, R12, -0x2daee0ad, RZ ;  /* 0xd2511f530c827825 */ /* 0x000fe200078e00ff */
[----:B------:R-:W-:Y:S03]  /*12e00*/  LOP3.LUT R149, R149, R5, RZ, 0xc0, !PT ;  /* 0x0000000595957212 */ /* 0x000fe600078ec0ff */
[----:B------:R-:W-:Y:S01]  /*12e10*/  FMUL.FTZ R5, R132, R129 ;  /* 0x0000008184057220 */ /* 0x000fe20000410000 */
[----:B------:R-:W-:Y:S01]  /*12e20*/  LOP3.LUT R129, R15, UR36, R226, 0x96, !PT ;  /* 0x000000240f817c12 */ /* 0x000fe2000f8e96e2 */
[----:B------:R-:W-:Y:S01]  /*12e30*/  FMUL.FTZ R12, R2, R120 ;  /* 0x00000078020c7220 */ /* 0x000fe20000410000 */
[----:B------:R-:W-:Y:S04]  /*12e40*/  IMAD.WIDE.U32 R120, R16, -0x2daee0ad, RZ ;  /* 0xd2511f5310787825 */ /* 0x000fe800078e00ff */
[----:B------:R-:W-:Y:S01]  /*12e50*/  FMUL.FTZ R15, R0, R123 ;  /* 0x0000007b000f7220 */ /* 0x000fe20000410000 */
[----:B------:R-:W-:Y:S01]  /*12e60*/  MUFU.EX2 R165, R165 ;  /* 0x000000a500a57308 */ /* 0x000fe20000000800 */
[----:B------:R-:W-:Y:S01]  /*12e70*/  FMUL.FTZ R16, R132, R116 ;  /* 0x0000007484107220 */ /* 0x000fe20000410000 */
[----:B------:R-:W-:Y:S01]  /*12e80*/  LOP3.LUT R123, R177, UR20, R174, 0x96, !PT ;  /* 0x00000014b17b7c12 */ /* 0x000fe2000f8e96ae */
[----:B------:R-:W3:Y:S01]  /*12e90*/  LDSM.16.MT88.4 R116, [R189+0x6000] ;  /* 0x00600000bd74783b */ /* 0x000ee20000004200 */
[----:B------:R-:W-:Y:S01]  /*12ea0*/  IMAD.WIDE.U32 R174, R175, -0x2daee0ad, RZ ;  /* 0xd2511f53afae7825 */ /* 0x000fe200078e00ff */
[----:B--2---:R-:W-:Y:S03]  /*12eb0*/  F2FP.F16.F32.PACK_AB R4, R155, R156 ;  /* 0x0000009c9b04723e */ /* 0x004fe600000000ff */
[----:B------:R-:W-:Y:S01]  /*12ec0*/  FMUL.FTZ R20, R2, R108 ;  /* 0x0000006c02147220 */ /* 0x000fe20000410000 */
[----:B------:R-:W-:Y:S01]  /*12ed0*/  SHF.R.U32.HI R172, RZ, 0x10, R176 ;  /* 0x00000010ffac7819 */ /* 0x000fe200000116b0 */
[----:B------:R-:W-:Y:S01]  /*12ee0*/  FFMA.FTZ R177, R26, UR4, -R166 ;  /* 0x000000041ab17c23 */ /* 0x000fe200080108a6 */
[----:B------:R-:W-:Y:S01]  /*12ef0*/  LOP3.LUT R150, R150, R4, RZ, 0xc0, !PT ;  /* 0x0000000496967212 */ /* 0x000fe200078ec0ff */
[----:B------:R-:W-:Y:S01]  /*12f00*/  FMUL.FTZ R4, R132, R128 ;  /* 0x0000008084047220 */ /* 0x000fe20000410000 */
[----:B------:R-:W-:Y:S01]  /*12f10*/  LOP3.LUT R128, R237, UR34, R14, 0x96, !PT ;  /* 0x00000022ed807c12 */ /* 0x000fe2000f8e960e */
[----:B------:R-:W-:Y:S01]  /*12f20*/  FMUL.FTZ R14, R0, R122 ;  /* 0x0000007a000e7220 */ /* 0x000fe20000410000 */
[----:B------:R-:W-:Y:S01]  /*12f30*/  LOP3.LUT R122, R131, UR31, R228, 0x96, !PT ;  /* 0x0000001f837a7c12 */ /* 0x000fe2000f8e96e4 */
[----:B------:R-:W-:Y:S01]  /*12f40*/  FMUL.FTZ R26, R3, R102 ;  /* 0x00000066031a7220 */ /* 0x000fe20000410000 */
[----:B------:R-:W-:Y:S01]  /*12f50*/  LOP3.LUT R131, R175, UR20, R168, 0x96, !PT ;  /* 0x00000014af837c12 */ /* 0x000fe2000f8e96a8 */
[--C-:B------:R-:W-:Y:S01]  /*12f60*/  FFMA.FTZ R168, R22, UR4, -R181.reuse ;  /* 0x0000000416a87c23 */ /* 0x100fe200080108b5 */
[-C--:B-1----:R-:W-:Y:S01]  /*12f70*/  HMMA.16816.F32 R4, R140, R144.reuse, R4 ;  /* 0x000000908c04723c */ /* 0x082fe20000001804 */
[----:B------:R-:W-:Y:S04]  /*12f80*/  MUFU.EX2 R177, R177 ;  /* 0x000000b100b17308 */ /* 0x000fe80000000800 */
[----:B------:R-:W-:Y:S01]  /*12f90*/  FMUL.FTZ R22, R0, R110 ;  /* 0x0000006e00167220 */ /* 0x000fe20000410000 */
[C---:B------:R-:W-:Y:S05]  /*12fa0*/  HMMA.16816.F32 R8, R148.reuse, R144, R8 ;  /* 0x000000909408723c */ /* 0x040fea0000001808 */
[----:B------:R-:W-:Y:S01]  /*12fb0*/  MUFU.EX2 R178, R178 ;  /* 0x000000b200b27308 */ /* 0x000fe20000000800 */
[----:B------:R-:W-:Y:S01]  /*12fc0*/  SHF.R.U32.HI R171, RZ, 0x18, R176 ;  /* 0x00000018ffab7819 */ /* 0x000fe200000116b0 */
[-C--:B------:R-:W-:Y:S04]  /*12fd0*/  HMMA.16816.F32 R12, R148, R146.reuse, R12 ;  /* 0x00000092940c723c */ /* 0x080fe8000000180c */
[----:B------:R-:W-:Y:S02]  /*12fe0*/  LOP3.LUT R121, R121, UR27, R130, 0x96, !PT ;  /* 0x0000001b79797c12 */ /* 0x000fe4000f8e9682 */
[C---:B------:R-:W-:Y:S02]  /*12ff0*/  HMMA.16816.F32 R16, R140.reuse, R146, R16 ;  /* 0x000000928c10723c */ /* 0x040fe40000001810 */
[----:B------:R-:W-:Y:S03]  /*13000*/  MUFU.EX2 R240, R240 ;  /* 0x000000f000f07308 */ /* 0x000fe60000000800 */
[----:B------:R-:W-:Y:S01]  /*13010*/  LOP3.LUT R130, R176, 0xff, RZ, 0xc0, !PT ;  /* 0x000000ffb0827812 */ /* 0x000fe200078ec0ff */
[-C--:B----4-:R-:W-:Y:S06]  /*13020*/  HMMA.16816.F32 R68, R140, R124.reuse, R68 ;  /* 0x0000007c8c44723c */ /* 0x090fec0000001844 */
[----:B------:R-:W-:Y:S01]  /*13030*/  MUFU.EX2 R173, R173 ;  /* 0x000000ad00ad7308 */ /* 0x000fe20000000800 */
[--C-:B------:R-:W-:Y:S01]  /*13040*/  FFMA.FTZ R146, R34, UR4, -R181.reuse ;  /* 0x0000000422927c23 */ /* 0x100fe200080108b5 */
[----:B------:R-:W-:Y:S03]  /*13050*/  FFMA.FTZ R147, R35, UR4, -R181 ;  /* 0x0000000423937c23 */ /* 0x000fe600080108b5 */
[--C-:B------:R-:W-:Y:S01]  /*13060*/  FFMA.FTZ R145, R32, UR4, -R183.reuse ;  /* 0x0000000420917c23 */ /* 0x100fe200080108b7 */
[----:B------:R-:W-:Y:S01]  /*13070*/  FFMA.FTZ R144, R33, UR4, -R183 ;  /* 0x0000000421907c23 */ /* 0x000fe200080108b7 */
[C---:B------:R-:W-:Y:S03]  /*13080*/  HMMA.16816.F32 R72, R148.reuse, R124, R72 ;  /* 0x0000007c9448723c */ /* 0x040fe60000001848 */
[----:B------:R-:W-:Y:S01]  /*13090*/  MUFU.EX2 R146, R146 ;  /* 0x0000009200927308 */ /* 0x000fe20000000800 */
[C---:B------:R-:W-:Y:S01]  /*130a0*/  FMUL.FTZ R32, R2.reuse, R112 ;  /* 0x0000007002207220 */ /* 0x040fe20000410000 */
[--C-:B------:R-:W-:Y:S01]  /*130b0*/  SHF.R.U32.HI R112, RZ, 0x10, R174.reuse ;  /* 0x00000010ff707819 */ /* 0x100fe200000116ae */
[----:B------:R-:W-:Y:S01]  /*130c0*/  FMUL.FTZ R33, R2, R113 ;  /* 0x0000007102217220 */ /* 0x000fe20000410000 */
[----:B------:R-:W-:Y:S01]  /*130d0*/  SHF.R.U32.HI R125, RZ, 0x8, R169 ;  /* 0x00000008ff7d7819 */ /* 0x000fe200000116a9 */
[----:B------:R-:W-:Y:S05]  /*130e0*/  FMUL.FTZ R34, R0, R114 ;  /* 0x0000007200227220 */ /* 0x000fea0000410000 */
[----:B------:R-:W-:Y:S01]  /*130f0*/  MUFU.EX2 R145, R145 ;  /* 0x0000009100917308 */ /* 0x000fe20000000800 */
[----:B------:R-:W-:Y:S01]  /*13100*/  LOP3.LUT R124, R172, 0xff, RZ, 0xc0, !PT ;  /* 0x000000ffac7c7812 */ /* 0x000fe200078ec0ff */
[----:B------:R-:W-:Y:S01]  /*13110*/  FMUL.FTZ R35, R0, R115 ;  /* 0x0000007300237220 */ /* 0x000fe20000410000 */
[C---:B------:R-:W-:Y:S01]  /*13120*/  LOP3.LUT R113, R174.reuse, 0xffff, RZ, 0xc0, !PT ;  /* 0x0000ffffae717812 */ /* 0x040fe200078ec0ff */
[----:B------:R-:W-:Y:S01]  /*13130*/  FFMA.FTZ R169, R23, UR4, -R181 ;  /* 0x0000000417a97c23 */ /* 0x000fe200080108b5 */
[----:B------:R-:W-:Y:S01]  /*13140*/  LOP3.LUT R114, R174, 0xff, RZ, 0xc0, !PT ;  /* 0x000000ffae727812 */ /* 0x000fe200078ec0ff */
[----:B------:R-:W-:Y:S01]  /*13150*/  FMUL.FTZ R23, R0, R111 ;  /* 0x0000006f00177220 */ /* 0x000fe20000410000 */
[----:B------:R-:W-:Y:S01]  /*13160*/  SHF.R.U32.HI R115, RZ, 0x18, R174 ;  /* 0x00000018ff737819 */ /* 0x000fe200000116ae */
[----:B------:R-:W1:Y:S01]  /*13170*/  LDSM.16.MT88.4 R108, [R188+0x6000] ;  /* 0x00600000bc6c783b */ /* 0x000e620000004200 */
[-C--:B------:R-:W-:Y:S01]  /*13180*/  HMMA.16816.F32 R32, R148, R126.reuse, R32 ;  /* 0x0000007e9420723c */ /* 0x080fe20000001820 */
[----:B------:R-:W2:Y:S02]  /*13190*/  MUFU.EX2 R144, R144 ;  /* 0x0000009000907308 */ /* 0x000ea40000000800 */
[----:B------:R-:W-:Y:S01]  /*131a0*/  PRMT R124, R124, 0x5410, R171 ;  /* 0x000054107c7c7816 */ /* 0x000fe200000000ab */
[----:B------:R-:W-:Y:S01]  /*131b0*/  FFMA.FTZ R174, R28, UR4, -R170 ;  /* 0x000000041cae7c23 */ /* 0x000fe200080108aa */
[----:B------:R-:W-:Y:S01]  /*131c0*/  PRMT R130, R130, 0x5410, R125 ;  /* 0x0000541082827816 */ /* 0x000fe2000000007d */
[C---:B------:R-:W-:Y:S05]  /*131d0*/  HMMA.16816.F32 R76, R140.reuse, R126, R76 ;  /* 0x0000007e8c4c723c */ /* 0x040fea000000184c */
[----:B------:R-:W4:Y:S01]  /*131e0*/  MUFU.EX2 R147, R147 ;  /* 0x0000009300937308 */ /* 0x000f220000000800 */
[--C-:B------:R-:W-:Y:S01]  /*131f0*/  HSET2.LE.AND R105, R124, R217.reuse, PT ;  /* 0x000000d97c697233 */ /* 0x100fe20003803000 */
[-C--:B---3--:R-:W-:Y:S04]  /*13200*/  HMMA.16816.F32 R80, R140, R116.reuse, R80 ;  /* 0x000000748c50723c */ /* 0x088fe80000001850 */
[C---:B------:R-:W-:Y:S02]  /*13210*/  LOP3.LUT R126, R123.reuse, 0xffff, RZ, 0xc0, !PT ;  /* 0x0000ffff7b7e7812 */ /* 0x040fe400078ec0ff */
[C---:B------:R-:W-:Y:S02]  /*13220*/  HMMA.16816.F32 R20, R148.reuse, R116, R20 ;  /* 0x000000749414723c */ /* 0x040fe40000001814 */
[----:B------:R-:W-:Y:S03]  /*13230*/  MUFU.EX2 R241, R241 ;  /* 0x000000f100f17308 */ /* 0x000fe60000000800 */
[----:B------:R-:W-:Y:S01]  /*13240*/  SHF.R.U32.HI R126, RZ, 0x8, R126 ;  /* 0x00000008ff7e7819 */ /* 0x000fe2000001167e */
[--C-:B------:R-:W-:Y:S01]  /*13250*/  FFMA.FTZ R172, R30, UR4, -R166.reuse ;  /* 0x000000041eac7c23 */ /* 0x100fe200080108a6 */
[----:B------:R-:W-:Y:S01]  /*13260*/  LOP3.LUT R116, R123, 0xff, RZ, 0xc0, !PT ;  /* 0x000000ff7b747812 */ /* 0x000fe200078ec0ff */
[----:B------:R-:W-:Y:S04]  /*13270*/  FFMA.FTZ R171, R31, UR4, -R166 ;  /* 0x000000041fab7c23 */ /* 0x000fe800080108a6 */
[----:B------:R-:W3:Y:S01]  /*13280*/  MUFU.EX2 R174, R174 ;  /* 0x000000ae00ae7308 */ /* 0x000ee20000000800 */
[----:B--2---:R-:W-:Y:S01]  /*13290*/  F2FP.F16.F32.PACK_AB R102, R144, R145 ;  /* 0x000000919066723e */ /* 0x004fe200000000ff */
[----:B------:R-:W-:Y:S01]  /*132a0*/  FMUL.FTZ R28, R2, R104 ;  /* 0x00000068021c7220 */ /* 0x000fe20000410000 */
[----:B------:R-:W-:Y:S01]  /*132b0*/  PRMT R104, R116, 0x5410, R126 ;  /* 0x0000541074687816 */ /* 0x000fe2000000007e */
[C---:B------:R-:W-:Y:S01]  /*132c0*/  FMUL.FTZ R31, R0.reuse, R107 ;  /* 0x0000006b001f7220 */ /* 0x040fe20000410000 */
[----:B----4-:R-:W-:Y:S01]  /*132d0*/  F2FP.F16.F32.PACK_AB R103, R147, R146 ;  /* 0x000000929367723e */ /* 0x010fe200000000ff */
[----:B------:R-:W-:Y:S01]  /*132e0*/  FMUL.FTZ R30, R0, R106 ;  /* 0x0000006a001e7220 */ /* 0x000fe20000410000 */
[--C-:B------:R-:W-:Y:S01]  /*132f0*/  HSET2.LE.AND R106, R130, R217.reuse, PT ;  /* 0x000000d9826a7233 */ /* 0x100fe20003803000 */
[--C-:B------:R-:W-:Y:S01]  /*13300*/  FFMA.FTZ R175, R24, UR4, -R170.reuse ;  /* 0x0000000418af7c23 */ /* 0x100fe200080108aa */
[--C-:B------:R-:W-:Y:S01]  /*13310*/  HSET2.LE.AND R104, R104, R217.reuse, PT ;  /* 0x000000d968687233 */ /* 0x100fe20003803000 */
[----:B------:R-:W-:Y:S01]  /*13320*/  FMUL.FTZ R24, R132, R100 ;  /* 0x0000006484187220 */ /* 0x000fe20000410000 */
[----:B------:R-:W-:Y:S01]  /*13330*/  F2FP.F16.F32.PACK_AB R100, R167, R165 ;  /* 0x000000a5a764723e */ /* 0x000fe200000000ff */
[----:B------:R-:W-:Y:S01]  /*13340*/  FFMA.FTZ R176, R25, UR4, -R170 ;  /* 0x0000000419b07c23 */ /* 0x000fe200080108aa */
[-C--:B------:R-:W-:Y:S01]  /*13350*/  HMMA.16816.F32 R28, R148, R118.reuse, R28 ;  /* 0x00000076941c723c */ /* 0x080fe2000000181c */
[----:B------:R-:W-:Y:S02]  /*13360*/  MUFU.EX2 R172, R172 ;  /* 0x000000ac00ac7308 */ /* 0x000fe40000000800 */
[----:B------:R-:W-:Y:S01]  /*13370*/  LOP3.LUT R102, R106, R102, RZ, 0xc0, !PT ;  /* 0x000000666a667212 */ /* 0x000fe200078ec0ff */
[----:B------:R-:W-:Y:S01]  /*13380*/  FMUL.FTZ R25, R132, R101 ;  /* 0x0000006584197220 */ /* 0x000fe20000410000 */
[----:B------:R-:W-:Y:S01]  /*13390*/  LOP3.LUT R103, R105, R103, RZ, 0xc0, !PT ;  /* 0x0000006769677212 */ /* 0x000fe200078ec0ff */
[C---:B------:R-:W-:Y:S05]  /*133a0*/  HMMA.16816.F32 R84, R140.reuse, R118, R84 ;  /* 0x000000768c54723c */ /* 0x040fea0000001854 */
[----:B------:R-:W2:Y:S01]  /*133b0*/  MUFU.EX2 R171, R171 ;  /* 0x000000ab00ab7308 */ /* 0x000ea20000000800 */
[----:B------:R-:W-:Y:S01]  /*133c0*/  LOP3.LUT R100, R104, R100, RZ, 0xc0, !PT ;  /* 0x0000006468647212 */ /* 0x000fe200078ec0ff */
[-C--:B-1----:R-:W-:Y:S01]  /*133d0*/  HMMA.16816.F32 R24, R140, R108.reuse, R24 ;  /* 0x0000006c8c18723c */ /* 0x082fe20000001818 */
[----:B------:R-:W1:Y:S03]  /*133e0*/  LDSM.16.MT88.4 R104, [R192+0x6800] ;  /* 0x00680000c068783b */ /* 0x000e660000004200 */
[----:B------:R-:W-:Y:S02]  /*133f0*/  SHF.R.U32.HI R113, RZ, 0x8, R113 ;  /* 0x00000008ff717819 */ /* 0x000fe40000011671 */
[C---:B------:R-:W-:Y:S02]  /*13400*/  HMMA.16816.F32 R88, R148.reuse, R108, R88 ;  /* 0x0000006c9458723c */ /* 0x040fe40000001858 */
[----:B------:R-:W-:Y:S03]  /*13410*/  MUFU.EX2 R168, R168 ;  /* 0x000000a800a87308 */ /* 0x000fe60000000800 */
[----:B------:R-:W-:Y:S01]  /*13420*/  LOP3.LUT R112, R112, 0xff, RZ, 0xc0, !PT ;  /* 0x000000ff70707812 */ /* 0x000fe200078ec0ff */
[-C--:B------:R-:W-:Y:S06]  /*13430*/  HMMA.16816.F32 R92, R148, R110.reuse, R92 ;  /* 0x0000006e945c723c */ /* 0x080fec000000185c */
[----:B------:R-:W4:Y:S01]  /*13440*/  MUFU.EX2 R169, R169 ;  /* 0x000000a900a97308 */ /* 0x000f220000000800 */
[----:B------:R-:W-:Y:S01]  /*13450*/  SHF.R.U32.HI R127, RZ, 0x10, R123 ;  /* 0x00000010ff7f7819 */ /* 0x000fe2000001167b */
[----:B------:R-:W-:Y:S03]  /*13460*/  FFMA.FTZ R245, R52, UR4, -R183 ;  /* 0x0000000434f57c23 */ /* 0x000fe600080108b7 */
[----:B------:R-:W-:Y:S01]  /*13470*/  PRMT R114, R114, 0x5410, R113 ;  /* 0x0000541072727816 */ /* 0x000fe20000000071 */
[----:B------:R-:W-:Y:S01]  /*13480*/  FFMA.FTZ R151, R42, UR4, -R166 ;  /* 0x000000042a977c23 */ /* 0x000fe200080108a6 */
[----:B------:R-:W-:Y:S03]  /*13490*/  PRMT R115, R112, 0x5410, R115 ;  /* 0x0000541070737816 */ /* 0x000fe60000000073 */
[----:B------:R-:W-:Y:S01]  /*134a0*/  MUFU.EX2 R175, R175 ;  /* 0x000000af00af7308 */ /* 0x000fe20000000800 */
[----:B------:R-:W-:Y:S01]  /*134b0*/  SHF.R.U32.HI R125, RZ, 0x18, R123 ;  /* 0x00000018ff7d7819 */ /* 0x000fe2000001167b */
[----:B------:R-:W-:Y:S01]  /*134c0*/  FFMA.FTZ R148, R51, UR4, -R181 ;  /* 0x0000000433947c23 */ /* 0x000fe200080108b5 */
[----:B------:R-:W-:Y:S01]  /*134d0*/  LOP3.LUT R127, R127, 0xff, RZ, 0xc0, !PT ;  /* 0x000000ff7f7f7812 */ /* 0x000fe200078ec0ff */
[----:B------:R-:W-:Y:S01]  /*134e0*/  FFMA.FTZ R150, R41, UR4, -R170 ;  /* 0x0000000429967c23 */ /* 0x000fe200080108aa */
[----:B------:R-:W-:Y:S01]  /*134f0*/  LOP3.LUT R123, R131, 0xffff, RZ, 0xc0, !PT ;  /* 0x0000ffff837b7812 */ /* 0x000fe200078ec0ff */
[----:B------:R-:W-:Y:S01]  /*13500*/  FMUL.FTZ R51, R3, R99 ;  /* 0x0000006303337220 */ /* 0x000fe20000410000 */
[----:B------:R-:W-:Y:S03]  /*13510*/  SHF.R.U32.HI R117, RZ, 0x10, R131 ;  /* 0x00000010ff757819 */ /* 0x000fe60000011683 */
[----:B------:R-:W5:Y:S01]  /*13520*/  MUFU.EX2 R176, R176 ;  /* 0x000000b000b07308 */ /* 0x000f620000000800 */
[--C-:B------:R-:W-:Y:S01]  /*13530*/  HSET2.LE.AND R114, R114, R217.reuse, PT ;  /* 0x000000d972727233 */ /* 0x100fe20003803000 */
[----:B------:R-:W-:Y:S01]  /*13540*/  IMAD.WIDE.U32 R98, R129, -0x2daee0ad, RZ ;  /* 0xd2511f5381627825 */ /* 0x000fe200078e00ff */
[--C-:B------:R-:W-:Y:S02]  /*13550*/  HSET2.LE.AND R115, R115, R217.reuse, PT ;  /* 0x000000d973737233 */ /* 0x100fe40003803000 */
[----:B---3--:R-:W-:Y:S01]  /*13560*/  F2FP.F16.F32.PACK_AB R49, R173, R174 ;  /* 0x000000aead31723e */ /* 0x008fe200000000ff */
[----:B------:R-:W-:Y:S01]  /*13570*/  FFMA.FTZ R149, R36, UR4, -R183 ;  /* 0x0000000424957c23 */ /* 0x000fe200080108b7 */
[----:B--2---:R-:W-:Y:S01]  /*13580*/  F2FP.F16.F32.PACK_AB R48, R171, R172 ;  /* 0x000000acab30723e */ /* 0x004fe200000000ff */
[----:B------:R-:W-:Y:S01]  /*13590*/  IMAD.WIDE.U32 R128, R128, -0x2daee0ad, RZ ;  /* 0xd2511f5380807825 */ /* 0x000fe200078e00ff */
[----:B------:R-:W-:Y:S01]  /*135a0*/  PRMT R116, R127, 0x5410, R125 ;  /* 0x000054107f747816 */ /* 0x000fe2000000007d */
[----:B------:R-:W-:Y:S01]  /*135b0*/  MUFU.EX2 R151, R151 ;  /* 0x0000009700977308 */ /* 0x000fe20000000800 */
[----:B------:R-:W-:Y:S01]  /*135c0*/  LOP3.LUT R117, R117, 0xff, RZ, 0xc0, !PT ;  /* 0x000000ff75757812 */ /* 0x000fe200078ec0ff */
[----:B------:R-:W-:Y:S01]  /*135d0*/  FFMA.FTZ R161, R132, R223, R161 ;  /* 0x000000df84a17223 */ /* 0x000fe200000100a1 */
[----:B------:R-:W-:Y:S01]  /*135e0*/  LOP3.LUT R112, R131, 0xff, RZ, 0xc0, !PT ;  /* 0x000000ff83707812 */ /* 0x000fe200078ec0ff */
[----:B------:R-:W-:Y:S01]  /*135f0*/  FFMA.FTZ R159, R3, R222, R159 ;  /* 0x000000de039f7223 */ /* 0x000fe2000001009f */
[----:B------:R-:W-:Y:S01]  /*13600*/  SHF.R.U32.HI R113, RZ, 0x18, R131 ;  /* 0x00000018ff717819 */ /* 0x000fe20000011683 */
[----:B------:R-:W-:Y:S01]  /*13610*/  IMAD.MOV.U32 R3, RZ, RZ, R136 ;  /* 0x000000ffff037224 */ /* 0x000fe200078e0088 */
[----:B------:R-:W-:Y:S03]  /*13620*/  SHF.R.U32.HI R123, RZ, 0x8, R123 ;  /* 0x00000008ff7b7819 */ /* 0x000fe6000001167b */
[----:B------:R-:W-:Y:S01]  /*13630*/  MUFU.EX2 R180, R180 ;  /* 0x000000b400b47308 */ /* 0x000fe20000000800 */
[----:B------:R-:W-:Y:S01]  /*13640*/  LOP3.LUT R114, R114, R49, RZ, 0xc0, !PT ;  /* 0x0000003172727212 */ /* 0x000fe200078ec0ff */
[C---:B------:R-:W-:Y:S01]  /*13650*/  FMUL.FTZ R49, R132.reuse, R97 ;  /* 0x0000006184317220 */ /* 0x040fe20000410000 */
[----:B------:R-:W-:Y:S01]  /*13660*/  LOP3.LUT R115, R115, R48, RZ, 0xc0, !PT ;  /* 0x0000003073737212 */ /* 0x000fe200078ec0ff */
[----:B------:R-:W-:Y:S01]  /*13670*/  FMUL.FTZ R48, R132, R96 ;  /* 0x0000006084307220 */ /* 0x000fe20000410000 */
[--C-:B------:R-:W-:Y:S01]  /*13680*/  HSET2.LE.AND R101, R116, R217.reuse, PT ;  /* 0x000000d974657233 */ /* 0x100fe20003803000 */
[----:B------:R-:W-:Y:S01]  /*13690*/  FFMA.FTZ R163, R2, R221, R163 ;  /* 0x000000dd02a37223 */ /* 0x000fe200000100a3 */
[----:B------:R-:W-:Y:S03]  /*136a0*/  PRMT R113, R117, 0x5410, R113 ;  /* 0x0000541075717816 */ /* 0x000fe60000000071 */
[----:B------:R-:W2:Y:S01]  /*136b0*/  MUFU.EX2 R179, R179 ;  /* 0x000000b300b37308 */ /* 0x000ea20000000800 */
[----:B----4-:R-:W-:Y:S01]  /*136c0*/  F2FP.F16.F32.PACK_AB R108, R169, R168 ;  /* 0x000000a8a96c723e */ /* 0x010fe200000000ff */
[----:B------:R-:W3:Y:S01]  /*136d0*/  LDSM.16.MT88.4 R116, [R190+0x6800] ;  /* 0x00680000be74783b */ /* 0x000ee20000004200 */
[----:B------:R-:W-:Y:S04]  /*136e0*/  HMMA.16816.F32 R48, R140, R110, R48 ;  /* 0x0000006e8c30723c */ /* 0x000fe80000001830 */
[----:B------:R-:W-:Y:S01]  /*136f0*/  PRMT R112, R112, 0x5410, R123 ;  /* 0x0000541070707816 */ /* 0x000fe2000000007b */
[----:B------:R-:W-:Y:S01]  /*13700*/  IMAD.WIDE.U32 R122, R122, -0x326172a9, RZ ;  /* 0xcd9e8d577a7a7825 */ /* 0x000fe200078e00ff */
[----:B------:R-:W-:Y:S01]  /*13710*/  LOP3.LUT R101, R101, R108, RZ, 0xc0, !PT ;  /* 0x0000006c65657212 */ /* 0x000fe200078ec0ff */
[----:B------:R-:W-:Y:S01]  /*13720*/  MUFU.EX2 R182, R182 ;  /* 0x000000b600b67308 */ /* 0x000fe20000000800 */
[--C-:B------:R-:W-:Y:S03]  /*13730*/  HSET2.LE.AND R113, R113, R217.reuse, PT ;  /* 0x000000d971717233 */ /* 0x100fe60003803000 */
[--C-:B------:R-:W-:Y:S01]  /*13740*/  HSET2.LE.AND R112, R112, R217.reuse, PT ;  /* 0x000000d970707233 */ /* 0x100fe20003803000 */
[----:B------:R-:W-:Y:S01]  /*13750*/  FFMA.FTZ R141, R38, UR4, -R181 ;  /* 0x00000004268d7c23 */ /* 0x000fe200080108b5 */
[-C--:B-1----:R-:W-:Y:S04]  /*13760*/  HMMA.16816.F32 R4, R100, R104.reuse, R4 ;  /* 0x000000686404723c */ /* 0x082fe80000001804 */
[----:B------:R-:W1:Y:S01]  /*13770*/  MUFU.EX2 R148, R148 ;  /* 0x0000009400947308 */ /* 0x000e620000000800 */
[----:B------:R-:W-:Y:S01]  /*13780*/  F2FP.F16.F32.PACK_AB R36, R178, R177 ;  /* 0x000000b1b224723e */ /* 0x000fe200000000ff */
[----:B------:R-:W-:Y:S01]  /*13790*/  FFMA.FTZ R140, R37, UR4, -R183 ;  /* 0x00000004258c7c23 */ /* 0x000fe200080108b7 */
[----:B-----5:R-:W-:Y:S01]  /*137a0*/  F2FP.F16.F32.PACK_AB R96, R176, R175 ;  /* 0x000000afb060723e */ /* 0x020fe200000000ff */
[--C-:B------:R-:W-:Y:S06]  /*137b0*/  FFMA.FTZ R142, R39, UR4, -R181.reuse ;  /* 0x00000004278e7c23 */ /* 0x100fec00080108b5 */
[----:B------:R-:W-:Y:S01]  /*137c0*/  MUFU.EX2 R149, R149 ;  /* 0x0000009500957308 */ /* 0x000fe20000000800 */
[----:B------:R-:W-:Y:S01]  /*137d0*/  LOP3.LUT R112, R112, R96, RZ, 0xc0, !PT ;  /* 0x0000006070707212 */ /* 0x000fe200078ec0ff */
[----:B------:R-:W-:Y:S01]  /*137e0*/  IMAD.WIDE.U32 R96, R121, -0x326172a9, RZ ;  /* 0xcd9e8d5779607825 */ /* 0x000fe200078e00ff */
[----:B------:R-:W-:Y:S02]  /*137f0*/  LOP3.LUT R113, R113, R36, RZ, 0xc0, !PT ;  /* 0x0000002471717212 */ /* 0x000fe400078ec0ff */
[----:B------:R-:W-:Y:S01]  /*13800*/  LOP3.LUT R36, R99, UR31, R224, 0x96, !PT ;  /* 0x0000001f63247c12 */ /* 0x000fe2000f8e96e0 */
[----:B------:R-:W-:Y:S01]  /*13810*/  FFMA.FTZ R181, R55, UR4, -R181 ;  /* 0x0000000437b57c23 */ /* 0x000fe200080108b5 */
[----:B------:R-:W-:Y:S01]  /*13820*/  LOP3.LUT R37, R129, UR27, R98, 0x96, !PT ;  /* 0x0000001b81257c12 */ /* 0x000fe2000f8e9662 */
[----:B------:R-:W-:Y:S01]  /*13830*/  FFMA.FTZ R143, R40, UR4, -R170 ;  /* 0x00000004288f7c23 */ /* 0x000fe200080108aa */
[----:B------:R-:W-:Y:S01]  /*13840*/  LOP3.LUT R108, R97, UR26, R122, 0x96, !PT ;  /* 0x0000001a616c7c12 */ /* 0x000fe2000f8e967a */
[C---:B------:R-:W-:Y:S01]  /*13850*/  HMMA.16816.F32 R8, R112.reuse, R104, R8 ;  /* 0x000000687008723c */ /* 0x040fe20000001808 */
[----:B------:R-:W4:Y:S03]  /*13860*/  MUFU.EX2 R140, R140 ;  /* 0x0000008c008c7308 */ /* 0x000f260000000800 */
[----:B------:R-:W-:Y:S01]  /*13870*/  IMAD.WIDE.U32 R98, R36, -0x326172a9, RZ ;  /* 0xcd9e8d5724627825 */ /* 0x000fe200078e00ff */
[----:B------:R-:W-:Y:S01]  /*13880*/  LOP3.LUT R238, R123, UR30, R238, 0x96, !PT ;  /* 0x0000001e7bee7c12 */ /* 0x000fe2000f8e96ee */
[-C--:B------:R-:W-:Y:S05]  /*13890*/  HMMA.16816.F32 R12, R112, R106.reuse, R12 ;  /* 0x0000006a700c723c */ /* 0x080fea000000180c */
[----:B------:R-:W-:Y:S01]  /*138a0*/  MUFU.EX2 R181, R181 ;  /* 0x000000b500b57308 */ /* 0x000fe20000000800 */
[----:B------:R-:W-:Y:S01]  /*138b0*/  IMAD.WIDE.U32 R104, R37, -0x326172a9, RZ ;  /* 0xcd9e8d5725687825 */ /* 0x000fe200078e00ff */
[C---:B------:R-:W-:Y:S01]  /*138c0*/  HMMA.16816.F32 R16, R100.reuse, R106, R16 ;  /* 0x0000006a6410723c */ /* 0x040fe20000001810 */
[----:B------:R-:W5:Y:S03]  /*138d0*/  LDSM.16.MT88.4 R36, [R189+0x6800] ;  /* 0x00680000bd24783b */ /* 0x000f660000004200 */
[----:B------:R-:W-:Y:S02]  /*138e0*/  IMAD.WIDE.U32 R238, R238, -0x2daee0ad, RZ ;  /* 0xd2511f53eeee7825 */ /* 0x000fe400078e00ff */
[-C--:B---3--:R-:W-:Y:S02]  /*138f0*/  HMMA.16816.F32 R68, R100, R116.reuse, R68 ;  /* 0x000000746444723c */ /* 0x088fe40000001844 */
[----:B------:R-:W-:Y:S03]  /*13900*/  MUFU.EX2 R141, R141 ;  /* 0x0000008d008d7308 */ /* 0x000fe60000000800 */
[----:B------:R-:W-:Y:S01]  /*13910*/  IMAD.WIDE.U32 R108, R108, -0x2daee0ad, RZ ;  /* 0xd2511f536c6c7825 */ /* 0x000fe200078e00ff */
[C---:B------:R-:W-:Y:S06]  /*13920*/  HMMA.16816.F32 R72, R112.reuse, R116, R72 ;  /* 0x000000747048723c */ /* 0x040fec0000001848 */
[----:B------:R-:W3:Y:S01]  /*13930*/  MUFU.EX2 R142, R142 ;  /* 0x0000008e008e7308 */ /* 0x000ee20000000800 */
[----:B------:R-:W-:Y:S01]  /*13940*/  LOP3.LUT R236, R99, UR30, R236, 0x96, !PT ;  /* 0x0000001e63ec7c12 */ /* 0x000fe2000f8e96ec */
[-C--:B------:R-:W-:Y:S03]  /*13950*/  HMMA.16816.F32 R32, R112, R118.reuse, R32 ;  /* 0x000000767020723c */ /* 0x080fe60000001820 */
[----:B------:R-:W-:Y:S03]  /*13960*/  LOP3.LUT R97, R105, UR26, R98, 0x96, !PT ;  /* 0x0000001a69617c12 */ /* 0x000fe6000f8e9662 */
[C---:B------:R-:W-:Y:S02]  /*13970*/  HMMA.16816.F32 R76, R100.reuse, R118, R76 ;  /* 0x00000076644c723c */ /* 0x040fe4000000184c */
[----:B------:R-:W-:Y:S03]  /*13980*/  MUFU.EX2 R242, R242 ;  /* 0x000000f200f27308 */ /* 0x000fe60000000800 */
[----:B------:R-:W-:Y:S01]  /*13990*/  LOP3.LUT R120, R239, UR24, R120, 0x96, !PT ;  /* 0x00000018ef787c12 */ /* 0x000fe2000f8e9678 */
[----:B------:R-:W-:Y:S01]  /*139a0*/  IMAD.WIDE.U32 R236, R236, -0x2daee0ad, RZ ;  /* 0xd2511f53ecec7825 */ /* 0x000fe200078e00ff */
[----:B------:R-:W-:Y:S05]  /*139b0*/  LOP3.LUT R98, R109, UR21, R238, 0x96, !PT ;  /* 0x000000156d627c12 */ /* 0x000fea000f8e96ee */
[----:B------:R-:W-:Y:S01]  /*139c0*/  MUFU.EX2 R243, R243 ;  /* 0x000000f300f37308 */ /* 0x000fe20000000800 */
[----:B------:R-:W-:Y:S01]  /*139d0*/  IMAD.WIDE.U32 R106, R97, -0x2daee0ad, RZ ;  /* 0xd2511f53616a7825 */ /* 0x000fe200078e00ff */
[----:B------:R-:W-:Y:S03]  /*139e0*/  LOP3.LUT R110, R237, UR24, R128, 0x96, !PT ;  /* 0x00000018ed6e7c12 */ /* 0x000fe6000f8e9680 */
[----:B------:R-:W-:Y:S01]  /*139f0*/  FFMA.FTZ R237, R44, UR4, -R170 ;  /* 0x000000042ced7c23 */ /* 0x000fe200080108aa */
[----:B------:R-:W-:Y:S01]  /*13a00*/  IMAD.WIDE.U32 R122, R120, -0x326172a9, RZ ;  /* 0xcd9e8d57787a7825 */ /* 0x000fe200078e00ff */
[----:B------:R-:W-:Y:S01]  /*13a10*/  LOP3.LUT R40, R107, UR21, R236, 0x96, !PT ;  /* 0x000000156b287c12 */ /* 0x000fe2000f8e96ec */
[-C--:B-----5:R-:W-:Y:S02]  /*13a20*/  HMMA.16816.F32 R80, R100, R36.reuse, R80 ;  /* 0x000000246450723c */ /* 0x0a0fe40000001850 */
[----:B------:R-:W-:Y:S01]  /*13a30*/  MUFU.EX2 R244, R244 ;  /* 0x000000f400f47308 */ /* 0x000fe20000000800 */
[----:B------:R-:W-:Y:S01]  /*13a40*/  LOP3.LUT R99, R123, UR22, R96, 0x96, !PT ;  /* 0x000000167b637c12 */ /* 0x000fe2000f8e9660 */
[----:B------:R-:W-:Y:S04]  /*13a50*/  IMAD.WIDE.U32 R120, R98, -0x326172a9, RZ ;  /* 0xcd9e8d5762787825 */ /* 0x000fe800078e00ff */
[----:B------:R-:W-:Y:S01]  /*13a60*/  FFMA.FTZ R236, R43, UR4, -R166 ;  /* 0x000000042bec7c23 */ /* 0x000fe200080108a6 */
[C---:B------:R-:W-:Y:S03]  /*13a70*/  HMMA.16816.F32 R20, R112.reuse, R36, R20 ;  /* 0x000000247014723c */ /* 0x040fe60000001814 */
[----:B------:R-:W-:Y:S01]  /*13a80*/  MUFU.EX2 R237, R237 ;  /* 0x000000ed00ed7308 */ /* 0x000fe20000000800 */
[----:B------:R-:W-:Y:S01]  /*13a90*/  LOP3.LUT R98, R121, UR19, R122, 0x96, !PT ;  /* 0x0000001379627c12 */ /* 0x000fe2000f8e967a */
[----:B------:R-:W-:Y:S01]  /*13aa0*/  IMAD.WIDE.U32 R122, R40, -0x326172a9, RZ ;  /* 0xcd9e8d57287a7825 */ /* 0x000fe200078e00ff */
[----:B------:R-:W-:Y:S01]  /*13ab0*/  LOP3.LUT R40, R120, 0xffff, RZ, 0xc0, !PT ;  /* 0x0000ffff78287812 */ /* 0x000fe200078ec0ff */
[-C--:B------:R-:W-:Y:S04]  /*13ac0*/  HMMA.16816.F32 R28, R112, R38.reuse, R28 ;  /* 0x00000026701c723c */ /* 0x080fe8000000181c */
[----:B------:R-:W-:Y:S01]  /*13ad0*/  SHF.R.U32.HI R41, RZ, 0x10, R122 ;  /* 0x00000010ff297819 */ /* 0x000fe2000001167a */
[----:B------:R-:W-:Y:S01]  /*13ae0*/  IMAD.WIDE.U32 R110, R110, -0x326172a9, RZ ;  /* 0xcd9e8d576e6e7825 */ /* 0x000fe200078e00ff */
[----:B------:R-:W-:Y:S01]  /*13af0*/  SHF.R.U32.HI R44, RZ, 0x8, R40 ;  /* 0x00000008ff2c7819 */ /* 0x000fe20000011628 */
[C---:B------:R-:W-:Y:S01]  /*13b00*/  HMMA.16816.F32 R84, R100.reuse, R38, R84 ;  /* 0x000000266454723c */ /* 0x040fe20000001854 */
[----:B------:R-:W-:Y:S03]  /*13b10*/  MUFU.EX2 R236, R236 ;  /* 0x000000ec00ec7308 */ /* 0x000fe60000000800 */
[----:B------:R-:W-:Y:S01]  /*13b20*/  LOP3.LUT R105, R123, UR19, R110, 0x96, !PT ;  /* 0x000000137b697c12 */ /* 0x000fe2000f8e966e */
[----:B------:R-:W-:Y:S01]  /*13b30*/  FFMA.FTZ R238, R45, UR4, -R170 ;  /* 0x000000042dee7c23 */ /* 0x000fe200080108aa */
[----:B------:R-:W-:Y:S01]  /*13b40*/  LOP3.LUT R110, R41, 0xff, RZ, 0xc0, !PT ;  /* 0x000000ff296e7812 */ /* 0x000fe200078ec0ff */
[--C-:B------:R-:W-:Y:S01]  /*13b50*/  FFMA.FTZ R239, R64, UR4, -R183.reuse ;  /* 0x0000000440ef7c23 */ /* 0x100fe200080108b7 */
[----:B------:R-:W5:Y:S03]  /*13b60*/  LDSM.16.MT88.4 R40, [R188+0x6800] ;  /* 0x00680000bc28783b */ /* 0x000f660000004200 */
[----:B------:R-:W-:Y:S01]  /*13b70*/  MUFU.EX2 R245, R245 ;  /* 0x000000f500f57308 */ /* 0x000fe20000000800 */
[----:B------:R-:W-:Y:S01]  /*13b80*/  LOP3.LUT R116, R122, 0xffff, RZ, 0xc0, !PT ;  /* 0x0000ffff7a747812 */ /* 0x000fe200078ec0ff */
[----:B------:R-:W-:Y:S01]  /*13b90*/  FFMA.FTZ R183, R53, UR4, -R183 ;  /* 0x0000000435b77c23 */ /* 0x000fe200080108b7 */
[----:B------:R-:W-:Y:S01]  /*13ba0*/  LOP3.LUT R96, R120, 0xff, RZ, 0xc0, !PT ;  /* 0x000000ff78607812 */ /* 0x000fe200078ec0ff */
[----:B------:R-:W-:Y:S01]  /*13bb0*/  FFMA.FTZ R162, R0, R220, R162 ;  /* 0x000000dc00a27223 */ /* 0x000fe200000100a2 */
[----:B------:R-:W-:Y:S01]  /*13bc0*/  LOP3.LUT R107, R122, 0xff, RZ, 0xc0, !PT ;  /* 0x000000ff7a6b7812 */ /* 0x000fe200078ec0ff */
[----:B------:R-:W-:Y:S01]  /*13bd0*/  IMAD.MOV.U32 R0, RZ, RZ, R133 ;  /* 0x000000ffff007224 */ /* 0x000fe200078e0085 */
[----:B------:R-:W-:Y:S03]  /*13be0*/  SHF.R.U32.HI R116, RZ, 0x8, R116 ;  /* 0x00000008ff747819 */ /* 0x000fe60000011674 */
[----:B------:R-:W-:Y:S01]  /*13bf0*/  MUFU.EX2 R238, R238 ;  /* 0x000000ee00ee7308 */ /* 0x000fe20000000800 */
[----:B------:R-:W-:Y:S01]  /*13c00*/  SHF.R.U32.HI R97, RZ, 0x18, R122 ;  /* 0x00000018ff617819 */ /* 0x000fe2000001167a */
[----:B------:R-:W-:Y:S01]  /*13c10*/  FADD.FTZ R161, R160, R161 ;  /* 0x000000a1a0a17221 */ /* 0x000fe20000010000 */
[----:B------:R-:W-:Y:S01]  /*13c20*/  PRMT R44, R96, 0x5410, R44 ;  /* 0x00005410602c7816 */ /* 0x000fe2000000002c */
[----:B------:R-:W-:Y:S01]  /*13c30*/  FADD.FTZ R159, R153, R159 ;  /* 0x0000009f999f7221 */ /* 0x000fe20000010000 */
[----:B------:R-:W-:Y:S01]  /*13c40*/  PRMT R96, R107, 0x5410, R116 ;  /* 0x000054106b607816 */ /* 0x000fe20000000074 */
[----:B------:R-:W-:Y:S01]  /*13c50*/  FADD.FTZ R163, R157, R163 ;  /* 0x000000a39da37221 */ /* 0x000fe20000010000 */
[----:B------:R-:W-:Y:S03]  /*13c60*/  PRMT R97, R110, 0x5410, R97 ;  /* 0x000054106e617816 */ /* 0x000fe60000000061 */
[----:B------:R-:W-:Y:S01]  /*13c70*/  MUFU.EX2 R239, R239 ;  /* 0x000000ef00ef7308 */ /* 0x000fe20000000800 */
[----:B------:R-:W-:Y:S01]  /*13c80*/  SHF.R.U32.HI R116, RZ, 0x10, R98 ;  /* 0x00000010ff747819 */ /* 0x000fe20000011662 */
[----:B------:R-:W-:Y:S01]  /*13c90*/  FADD.FTZ R162, R154, R162 ;  /* 0x000000a29aa27221 */ /* 0x000fe20000010000 */
[C---:B------:R-:W-:Y:S01]  /*13ca0*/  LOP3.LUT R110, R98.reuse, 0xffff, RZ, 0xc0, !PT ;  /* 0x0000ffff626e7812 */ /* 0x040fe200078ec0ff */
        /* <DEDUP_REMOVED lines=13> */
[----:B------:R-:W-:Y:S01]  /*13d80*/  SHF.R.U32.HI R47, RZ, 0x8, R110 ;  /* 0x00000008ff2f7819 */ /* 0x000fe2000001166e */
[----:B------:R-:W-:Y:S01]  /*13d90*/  FADD.FTZ R159, R138, R159 ;  /* 0x0000009f8a9f7221 */ /* 0x000fe20000010000 */
[----:B------:R-:W-:Y:S01]  /*13da0*/  LOP3.LUT R105, R116, 0xff, RZ, 0xc0, !PT ;  /* 0x000000ff74697812 */ /* 0x000fe200078ec0ff */
[----:B------:R-:W-:Y:S01]  /*13db0*/  FADD.FTZ R163, R155, R163 ;  /* 0x000000a39ba37221 */ /* 0x000fe20000010000 */
[----:B------:R-:W-:Y:S01]  /*13dc0*/  SHF.R.U32.HI R46, RZ, 0x8, R46 ;  /* 0x00000008ff2e7819 */ /* 0x000fe2000001162e */
[----:B------:R-:W-:Y:S01]  /*13dd0*/  FADD.FTZ R162, R164, R162 ;  /* 0x000000a2a4a27221 */ /* 0x000fe20000010000 */
[-C--:B-----5:R-:W-:Y:S03]  /*13de0*/  HMMA.16816.F32 R24, R100, R40.reuse, R24 ;  /* 0x000000286418723c */ /* 0x0a0fe60000001818 */
[----:B------:R-:W5:Y:S01]  /*13df0*/  MUFU.EX2 R150, R150 ;  /* 0x0000009600967308 */ /* 0x000f620000000800 */
[----:B------:R-:W-:Y:S01]  /*13e00*/  PRMT R107, R107, 0x5410, R47 ;  /* 0x000054106b6b7816 */ /* 0x000fe2000000002f */
[----:B------:R-:W-:Y:S01]  /*13e10*/  FADD.FTZ R161, R165, R161 ;  /* 0x000000a1a5a17221 */ /* 0x000fe20000010000 */
[----:B------:R-:W-:Y:S01]  /*13e20*/  PRMT R105, R105, 0x5410, R45 ;  /* 0x0000541069697816 */ /* 0x000fe2000000002d */
[C---:B------:R-:W-:Y:S06]  /*13e30*/  HMMA.16816.F32 R88, R112.reuse, R40, R88 ;  /* 0x000000287058723c */ /* 0x040fec0000001858 */
[----:B------:R-:W-:Y:S01]  /*13e40*/  MUFU.EX2 R249, R249 ;  /* 0x000000f900f97308 */ /* 0x000fe20000000800 */
[----:B------:R-:W-:Y:S01]  /*13e50*/  PRMT R64, R37, 0x5410, R46 ;  /* 0x0000541025407816 */ /* 0x000fe2000000002e */
[-C--:B------:R-:W-:Y:S03]  /*13e60*/  HMMA.16816.F32 R92, R112, R42.reuse, R92 ;  /* 0x0000002a705c723c */ /* 0x080fe6000000185c */
[--C-:B------:R-:W-:Y:S03]  /*13e70*/  HSET2.LE.AND R38, R44, R217.reuse, PT ;  /* 0x000000d92c267233 */ /* 0x100fe60003803000 */
[----:B------:R-:W-:Y:S01]  /*13e80*/  HMMA.16816.F32 R48, R100, R42, R48 ;  /* 0x0000002a6430723c */ /* 0x000fe20000001830 */
[----:B------:R-:W5:Y:S04]  /*13e90*/  LDSM.16.MT88.4 R44, [R192+0x7000] ;  /* 0x00700000c02c783b */ /* 0x000f680000004200 */
[--C-:B------:R-:W-:Y:S01]  /*13ea0*/  SHF.R.U32.HI R117, RZ, 0x10, R120.reuse ;  /* 0x00000010ff757819 */ /* 0x100fe20000011678 */
[----:B------:R-:W-:Y:S01]  /*13eb0*/  FADD.FTZ R159, R168, R159 ;  /* 0x0000009fa89f7221 */ /* 0x000fe20000010000 */
[----:B------:R-:W-:Y:S01]  /*13ec0*/  SHF.R.U32.HI R109, RZ, 0x18, R120 ;  /* 0x00000018ff6d7819 */ /* 0x000fe20000011678 */
[----:B------:R-:W-:Y:S03]  /*13ed0*/  FADD.FTZ R163, R175, R163 ;  /* 0x000000a3afa37221 */ /* 0x000fe60000010000 */
[----:B------:R-:W-:Y:S01]  /*13ee0*/  LOP3.LUT R117, R117, 0xff, RZ, 0xc0, !PT ;  /* 0x000000ff75757812 */ /* 0x000fe200078ec0ff */
[----:B------:R-:W-:Y:S01]  /*13ef0*/  FADD.FTZ R162, R177, R162 ;  /* 0x000000a2b1a27221 */ /* 0x000fe20000010000 */
[----:B------:R-:W-:Y:S01]  /*13f00*/  LOP3.LUT R98, R98, 0xff, RZ, 0xc0, !PT ;  /* 0x000000ff62627812 */ /* 0x000fe200078ec0ff */
[----:B------:R-:W-:Y:S01]  /*13f10*/  FADD.FTZ R161, R167, R161 ;  /* 0x000000a1a7a17221 */ /* 0x000fe20000010000 */
[----:B------:R-:W-:Y:S01]  /*13f20*/  PRMT R109, R117, 0x5410, R109 ;  /* 0x00005410756d7816 */ /* 0x000fe2000000006d */
[----:B------:R-:W-:Y:S01]  /*13f30*/  FADD.FTZ R159, R169, R159 ;  /* 0x0000009fa99f7221 */ /* 0x000fe20000010000 */
[--C-:B------:R-:W-:Y:S01]  /*13f40*/  HSET2.LE.AND R40, R64, R217.reuse, PT ;  /* 0x000000d940287233 */ /* 0x100fe20003803000 */
[----:B------:R-:W-:Y:S01]  /*13f50*/  LDSM.16.MT88.4 R116, [R192+0x7800] ;  /* 0x00780000c074783b */ /* 0x000fe20000004200 */
[----:B------:R-:W-:Y:S01]  /*13f60*/  PRMT R98, R98, 0x5410, R36 ;  /* 0x0000541062627816 */ /* 0x000fe20000000024 */
[----:B------:R-:W-:Y:S01]  /*13f70*/  FADD.FTZ R163, R176, R163 ;  /* 0x000000a3b0a37221 */ /* 0x000fe20000010000 */
[--C-:B------:R-:W-:Y:S01]  /*13f80*/  HSET2.LE.AND R39, R109, R217.reuse, PT ;  /* 0x000000d96d277233 */ /* 0x100fe20003803000 */
[----:B------:R-:W-:Y:S01]  /*13f90*/  FADD.FTZ R162, R178, R162 ;  /* 0x000000a2b2a27221 */ /* 0x000fe20000010000 */
[----:B--2---:R-:W-:Y:S01]  /*13fa0*/  F2FP.F16.F32.PACK_AB R36, R179, R180 ;  /* 0x000000b4b324723e */ /* 0x004fe200000000ff */
[----:B------:R-:W-:Y:S01]  /*13fb0*/  FADD.FTZ R161, R145, R161 ;  /* 0x000000a191a17221 */ /* 0x000fe20000010000 */
[----:B-1----:R-:W-:Y:S01]  /*13fc0*/  F2FP.F16.F32.PACK_AB R37, R148, R182 ;  /* 0x000000b69425723e */ /* 0x002fe200000000ff */
[----:B------:R-:W1:Y:S01]  /*13fd0*/  LDSM.16.MT88.4 R64, [R190+0x7000] ;  /* 0x00700000be40783b */ /* 0x000e620000004200 */
[----:B------:R-:W-:Y:S01]  /*13fe0*/  LOP3.LUT R38, R38, R36, RZ, 0xc0, !PT ;  /* 0x0000002426267212 */ /* 0x000fe200078ec0ff */
[----:B------:R-:W-:Y:S01]  /*13ff0*/  FADD.FTZ R159, R146, R159 ;  /* 0x0000009f929f7221 */ /* 0x000fe20000010000 */
[----:B------:R-:W-:Y:S01]  /*14000*/  LOP3.LUT R39, R39, R37, RZ, 0xc0, !PT ;  /* 0x0000002527277212 */ /* 0x000fe200078ec0ff */
[----:B------:R-:W-:Y:S01]  /*14010*/  FADD.FTZ R163, R174, R163 ;  /* 0x000000a3aea37221 */ /* 0x000fe20000010000 */
[--C-:B------:R-:W-:Y:S01]  /*14020*/  HSET2.LE.AND R36, R107, R217.reuse, PT ;  /* 0x000000d96b247233 */ /* 0x100fe20003803000 */
[----:B------:R-:W-:Y:S01]  /*14030*/  FADD.FTZ R162, R172, R162 ;  /* 0x000000a2aca27221 */ /* 0x000fe20000010000 */
[--C-:B------:R-:W-:Y:S01]  /*14040*/  HSET2.LE.AND R37, R105, R217.reuse, PT ;  /* 0x000000d969257233 */ /* 0x100fe20003803000 */
[----:B------:R-:W-:Y:S01]  /*14050*/  FADD.FTZ R161, R144, R161 ;  /* 0x000000a190a17221 */ /* 0x000fe20000010000 */
[----:B----4-:R-:W-:Y:S01]  /*14060*/  F2FP.F16.F32.PACK_AB R53, R140, R149 ;  /* 0x000000958c35723e */ /* 0x010fe200000000ff */
[----:B------:R-:W-:Y:S01]  /*14070*/  FADD.FTZ R159, R147, R159 ;  /* 0x0000009f939f7221 */ /* 0x000fe20000010000 */
[----:B---3--:R-:W-:Y:S01]  /*14080*/  F2FP.F16.F32.PACK_AB R52, R142, R141 ;  /* 0x0000008d8e34723e */ /* 0x008fe200000000ff */
[----:B------:R-:W-:Y:S01]  /*14090*/  FADD.FTZ R163, R173, R163 ;  /* 0x000000a3ada37221 */ /* 0x000fe20000010000 */
[----:B-----5:R-:W-:Y:S01]  /*140a0*/  F2FP.F16.F32.PACK_AB R41, R150, R143 ;  /* 0x0000008f9629723e */ /* 0x020fe200000000ff */
[----:B------:R-:W-:Y:S01]  /*140b0*/  FADD.FTZ R162, R171, R162 ;  /* 0x000000a2aba27221 */ /* 0x000fe20000010000 */
[----:B------:R-:W-:Y:S01]  /*140c0*/  LOP3.LUT R36, R36, R53, RZ, 0xc0, !PT ;  /* 0x0000003524247212 */ /* 0x000fe200078ec0ff */
[----:B------:R-:W-:Y:S01]  /*140d0*/  FADD.FTZ R161, R149, R161 ;  /* 0x000000a195a17221 */ /* 0x000fe20000010000 */
[----:B------:R-:W-:Y:S01]  /*140e0*/  LOP3.LUT R37, R37, R52, RZ, 0xc0, !PT ;  /* 0x0000003425257212 */ /* 0x000fe200078ec0ff */
[----:B------:R-:W-:Y:S01]  /*140f0*/  FADD.FTZ R159, R141, R159 ;  /* 0x0000009f8d9f7221 */ /* 0x000fe20000010000 */
[----:B------:R-:W-:Y:S01]  /*14100*/  LOP3.LUT R40, R40, R41, RZ, 0xc0, !PT ;  /* 0x0000002928287212 */ /* 0x000fe200078ec0ff */
[----:B------:R-:W-:Y:S01]  /*14110*/  FADD.FTZ R163, R143, R163 ;  /* 0x000000a38fa37221 */ /* 0x000fe20000010000 */
[--C-:B------:R-:W-:Y:S01]  /*14120*/  HSET2.LE.AND R96, R96, R217.reuse, PT ;  /* 0x000000d960607233 */ /* 0x100fe20003803000 */
[----:B------:R-:W-:Y:S01]  /*14130*/  FADD.FTZ R162, R151, R162 ;  /* 0x000000a297a27221 */ /* 0x000fe20000010000 */
[--C-:B------:R-:W-:Y:S01]  /*14140*/  HSET2.LE.AND R52, R97, R217.reuse, PT ;  /* 0x000000d961347233 */ /* 0x100fe20003803000 */
[-C--:B------:R-:W-:Y:S05]  /*14150*/  HMMA.16816.F32 R4, R36, R44.reuse, R4 ;  /* 0x0000002c2404723c */ /* 0x080fea0000001804 */
[--C-:B------:R-:W-:Y:S01]  /*14160*/  HSET2.LE.AND R41, R98, R217.reuse, PT ;  /* 0x000000d962297233 */ /* 0x100fe20003803000 */
[----:B------:R-:W-:Y:S01]  /*14170*/  FADD.FTZ R161, R140, R161 ;  /* 0x000000a18ca17221 */ /* 0x000fe20000010000 */
[----:B------:R-:W-:Y:S01]  /*14180*/  F2FP.F16.F32.PACK_AB R98, R236, R151 ;  /* 0x00000097ec62723e */ /* 0x000fe200000000ff */
[----:B------:R-:W-:Y:S03]  /*14190*/  FADD.FTZ R159, R142, R159 ;  /* 0x0000009f8e9f7221 */ /* 0x000fe60000010000 */
[----:B------:R-:W-:Y:S01]  /*141a0*/  F2FP.F16.F32.PACK_AB R53, R241, R240 ;  /* 0x000000f0f135723e */ /* 0x000fe200000000ff */
[----:B------:R-:W-:Y:S01]  /*141b0*/  FADD.FTZ R163, R150, R163 ;  /* 0x000000a396a37221 */ /* 0x000fe20000010000 */
[----:B------:R-:W-:Y:S01]  /*141c0*/  F2FP.F16.F32.PACK_AB R97, R238, R237 ;  /* 0x000000edee61723e */ /* 0x000fe200000000ff */
[----:B------:R-:W-:Y:S01]  /*141d0*/  FADD.FTZ R162, R236, R162 ;  /* 0x000000a2eca27221 */ /* 0x000fe20000010000 */
[----:B------:R-:W-:Y:S01]  /*141e0*/  LOP3.LUT R41, R41, R98, RZ, 0xc0, !PT ;  /* 0x0000006229297212 */ /* 0x000fe200078ec0ff */
[----:B------:R-:W-:Y:S01]  /*141f0*/  FADD.FTZ R161, R180, R161 ;  /* 0x000000a1b4a17221 */ /* 0x000fe20000010000 */
[----:B------:R-:W-:Y:S01]  /*14200*/  LOP3.LUT R42, R96, R97, RZ, 0xc0, !PT ;  /* 0x00000061602a7212 */ /* 0x000fe200078ec0ff */
[----:B------:R-:W-:Y:S01]  /*14210*/  FADD.FTZ R159, R182, R159 ;  /* 0x0000009fb69f7221 */ /* 0x000fe20000010000 */
[----:B------:R-:W-:Y:S01]  /*14220*/  LOP3.LUT R43, R52, R53, RZ, 0xc0, !PT ;  /* 0x00000035342b7212 */ /* 0x000fe200078ec0ff */
[----:B------:R-:W-:Y:S01]  /*14230*/  IMAD.WIDE.U32 R52, R99, -0x2daee0ad, RZ ;  /* 0xd2511f5363347825 */ /* 0x000fe200078e00ff */
[----:B------:R-:W-:Y:S03]  /*14240*/  LOP3.LUT R100, R111, UR22, R104, 0x96, !PT ;  /* 0x000000166f647c12 */ /* 0x000fe6000f8e9668 */
[----:B------:R-:W-:Y:S01]  /*14250*/  FADD.FTZ R163, R237, R163 ;  /* 0x000000a3eda37221 */ /* 0x000fe20000010000 */
[----:B------:R-:W-:Y:S01]  /*14260*/  IMAD.MOV.U32 R132, RZ, RZ, R135 ;  /* 0x000000ffff847224 */ /* 0x000fe200078e0087 */
[----:B------:R-:W-:Y:S01]  /*14270*/  LOP3.LUT R108, R53, UR20, R108, 0x96, !PT ;  /* 0x00000014356c7c12 */ /* 0x000fe2000f8e966c */
[C---:B------:R-:W-:Y:S04]  /*14280*/  HMMA.16816.F32 R8, R40.reuse, R44, R8 ;  /* 0x0000002c2808723c */ /* 0x040fe80000001808 */
[--C-:B------:R-:W-:Y:S01]  /*14290*/  SHF.R.U32.HI R96, RZ, 0x10, R52.reuse ;  /* 0x00000010ff607819 */ /* 0x100fe20000011634 */
[----:B------:R-:W-:Y:S01]  /*142a0*/  IMAD.WIDE.U32 R100, R100, -0x2daee0ad, RZ ;  /* 0xd2511f5364647825 */ /* 0x000fe200078e00ff */
[-C--:B------:R-:W-:Y:S05]  /*142b0*/  HMMA.16816.F32 R12, R40, R46.reuse, R12 ;  /* 0x0000002e280c723c */ /* 0x080fea000000180c */
[C---:B------:R-:W-:Y:S01]  /*142c0*/  LOP3.LUT R45, R52.reuse, 0xffff, RZ, 0xc0, !PT ;  /* 0x0000ffff342d7812 */ /* 0x040fe200078ec0ff */
[C---:B------:R-:W-:Y:S05]  /*142d0*/  HMMA.16816.F32 R16, R36.reuse, R46, R16 ;  /* 0x0000002e2410723c */ /* 0x040fea0000001810 */
[----:B------:R-:W-:Y:S01]  /*142e0*/  LOP3.LUT R98, R52, 0xff, RZ, 0xc0, !PT ;  /* 0x000000ff34627812 */ /* 0x000fe200078ec0ff */
[-C--:B-1----:R-:W-:Y:S05]  /*142f0*/  HMMA.16816.F32 R68, R36, R64.reuse, R68 ;  /* 0x000000402444723c */ /* 0x082fea0000001844 */
[----:B------:R-:W-:Y:S01]  /*14300*/  SHF.R.U32.HI R99, RZ, 0x18, R52 ;  /* 0x00000018ff637819 */ /* 0x000fe20000011634 */
[C---:B------:R-:W-:Y:S01]  /*14310*/  HMMA.16816.F32 R72, R40.reuse, R64, R72 ;  /* 0x000000402848723c */ /* 0x040fe20000001848 */
[----:B------:R-:W1:Y:S04]  /*14320*/  LDSM.16.MT88.4 R52, [R189+0x7000] ;  /* 0x00700000bd34783b */ /* 0x000e680000004200 */
[C---:B------:R-:W-:Y:S01]  /*14330*/  LOP3.LUT R46, R100.reuse, 0xffff, RZ, 0xc0, !PT ;  /* 0x0000ffff642e7812 */ /* 0x040fe200078ec0ff */
[-C--:B------:R-:W-:Y:S05]  /*14340*/  HMMA.16816.F32 R32, R40, R66.reuse, R32 ;  /* 0x000000422820723c */ /* 0x080fea0000001820 */
[----:B------:R-:W-:Y:S01]  /*14350*/  SHF.R.U32.HI R47, RZ, 0x10, R100 ;  /* 0x00000010ff2f7819 */ /* 0x000fe20000011664 */
[C---:B------:R-:W-:Y:S01]  /*14360*/  HMMA.16816.F32 R76, R36.reuse, R66, R76 ;  /* 0x00000042244c723c */ /* 0x040fe2000000184c */
[----:B------:R-:W-:Y:S04]  /*14370*/  MUFU.EX2 R66, R59 ;  /* 0x0000003b00427308 */ /* 0x000fe80000000800 */
[----:B------:R-:W-:Y:S01]  /*14380*/  LOP3.LUT R44, R100, 0xff, RZ, 0xc0, !PT ;  /* 0x000000ff642c7812 */ /* 0x000fe200078ec0ff */
[--C-:B------:R-:W-:Y:S01]  /*14390*/  FFMA.FTZ R65, R58, UR4, -R166.reuse ;  /* 0x000000043a417c23 */ /* 0x100fe200080108a6 */
[----:B------:R-:W-:Y:S01]  /*143a0*/  SHF.R.U32.HI R45, RZ, 0x8, R45 ;  /* 0x00000008ff2d7819 */ /* 0x000fe2000001162d */
[----:B------:R-:W-:Y:S03]  /*143b0*/  FFMA.FTZ R166, R63, UR4, -R166 ;  /* 0x000000043fa67c23 */ /* 0x000fe600080108a6 */
[----:B------:R-:W-:Y:S01]  /*143c0*/  SHF.R.U32.HI R46, RZ, 0x8, R46 ;  /* 0x00000008ff2e7819 */ /* 0x000fe2000001162e */
[--C-:B------:R-:W-:Y:S01]  /*143d0*/  FFMA.FTZ R67, R60, UR4, -R170.reuse ;  /* 0x000000043c437c23 */ /* 0x100fe200080108aa */
[----:B------:R-:W-:Y:S01]  /*143e0*/  LOP3.LUT R47, R47, 0xff, RZ, 0xc0, !PT ;  /* 0x000000ff2f2f7812 */ /* 0x000fe200078ec0ff */
[----:B------:R-:W-:Y:S01]  /*143f0*/  FFMA.FTZ R170, R61, UR4, -R170 ;  /* 0x000000043daa7c23 */ /* 0x000fe200080108aa */
[----:B------:R-:W-:Y:S01]  /*14400*/  SHF.R.U32.HI R100, RZ, 0x18, R100 ;  /* 0x00000018ff647819 */ /* 0x000fe20000011664 */
[----:B------:R-:W2:Y:S01]  /*14410*/  MUFU.EX2 R65, R65 ;  /* 0x0000004100417308 */ /* 0x000ea20000000800 */
[----:B------:R-:W-:Y:S01]  /*14420*/  PRMT R98, R98, 0x5410, R45 ;  /* 0x0000541062627816 */ /* 0x000fe2000000002d */
[----:B------:R-:W-:Y:S01]  /*14430*/  FADD.FTZ R162, R240, R162 ;  /* 0x000000a2f0a27221 */ /* 0x000fe20000010000 */
[----:B------:R-:W-:Y:S01]  /*14440*/  PRMT R64, R44, 0x5410, R46 ;  /* 0x000054102c407816 */ /* 0x000fe2000000002e */
[----:B------:R-:W-:Y:S01]  /*14450*/  IMAD.MOV.U32 R2, RZ, RZ, R134 ;  /* 0x000000ffff027224 */ /* 0x000fe200078e0086 */
[----:B------:R-:W-:Y:S01]  /*14460*/  PRMT R100, R47, 0x5410, R100 ;  /* 0x000054102f647816 */ /* 0x000fe20000000064 */
[----:B------:R-:W-:Y:S01]  /*14470*/  FADD.FTZ R161, R179, R161 ;  /* 0x000000a1b3a17221 */ /* 0x000fe20000010000 */
[----:B------:R-:W3:Y:S01]  /*14480*/  LDSM.16.MT88.4 R44, [R188+0x7000] ;  /* 0x00700000bc2c783b */ /* 0x000ee20000004200 */
[--C-:B------:R-:W-:Y:S02]  /*14490*/  SHF.R.U32.HI R58, RZ, 0x10, R108.reuse ;  /* 0x00000010ff3a7819 */ /* 0x100fe4000001166c */
[----:B------:R-:W4:Y:S01]  /*144a0*/  MUFU.EX2 R67, R67 ;  /* 0x0000004300437308 */ /* 0x000f220000000800 */
[----:B------:R-:W-:Y:S01]  /*144b0*/  SHF.R.U32.HI R97, RZ, 0x18, R108 ;  /* 0x00000018ff617819 */ /* 0x000fe2000001166c */
[----:B------:R-:W-:Y:S01]  /*144c0*/  FADD.FTZ R159, R148, R159 ;  /* 0x0000009f949f7221 */ /* 0x000fe20000010000 */
[----:B------:R-:W-:Y:S01]  /*144d0*/  LOP3.LUT R58, R58, 0xff, RZ, 0xc0, !PT ;  /* 0x000000ff3a3a7812 */ /* 0x000fe200078ec0ff */
[-C--:B-1----:R-:W-:Y:S03]  /*144e0*/  HMMA.16816.F32 R80, R36, R52.reuse, R80 ;  /* 0x000000342450723c */ /* 0x082fe60000001850 */
[----:B------:R-:W-:Y:S03]  /*144f0*/  PRMT R97, R58, 0x5410, R97 ;  /* 0x000054103a617816 */ /* 0x000fe60000000061 */
[----:B------:R-:W1:Y:S01]  /*14500*/  MUFU.EX2 R170, R170 ;  /* 0x000000aa00aa7308 */ /* 0x000e620000000800 */
[----:B------:R-:W-:Y:S01]  /*14510*/  LOP3.LUT R106, R101, UR20, R106, 0x96, !PT ;  /* 0x00000014656a7c12 */ /* 0x000fe2000f8e966a */
[C---:B------:R-:W-:Y:S04]  /*14520*/  HMMA.16816.F32 R20, R40.reuse, R52, R20 ;  /* 0x000000342814723c */ /* 0x040fe80000001814 */
[----:B------:R-:W-:Y:S02]  /*14530*/  LOP3.LUT R57, R106, 0xffff, RZ, 0xc0, !PT ;  /* 0x0000ffff6a397812 */ /* 0x000fe400078ec0ff */
[-C--:B------:R-:W-:Y:S02]  /*14540*/  HMMA.16816.F32 R28, R40, R54.reuse, R28 ;  /* 0x00000036281c723c */ /* 0x080fe4000000181c */
[----:B------:R-:W5:Y:S03]  /*14550*/  MUFU.EX2 R166, R166 ;  /* 0x000000a600a67308 */ /* 0x000f660000000800 */
[----:B------:R-:W-:Y:S01]  /*14560*/  LOP3.LUT R96, R96, 0xff, RZ, 0xc0, !PT ;  /* 0x000000ff60607812 */ /* 0x000fe200078ec0ff */
[C---:B------:R-:W-:Y:S05]  /*14570*/  HMMA.16816.F32 R84, R36.reuse, R54, R84 ;  /* 0x000000362454723c */ /* 0x040fea0000001854 */
[----:B------:R-:W-:Y:S01]  /*14580*/  LOP3.LUT R56, R108, 0xffff, RZ, 0xc0, !PT ;  /* 0x0000ffff6c387812 */ /* 0x000fe200078ec0ff */
[----:B------:R-:W-:Y:S01]  /*14590*/  FADD.FTZ R163, R238, R163 ;  /* 0x000000a3eea37221 */ /* 0x000fe20000010000 */
[----:B------:R-:W-:Y:S01]  /*145a0*/  PRMT R99, R96, 0x5410, R99 ;  /* 0x0000541060637816 */ /* 0x000fe20000000063 */
[----:B------:R-:W-:Y:S03]  /*145b0*/  FADD.FTZ R162, R241, R162 ;  /* 0x000000a2f1a27221 */ /* 0x000fe60000010000 */
[----:B------:R-:W-:Y:S01]  /*145c0*/  SHF.R.U32.HI R56, RZ, 0x8, R56 ;  /* 0x00000008ff387819 */ /* 0x000fe20000011638 */
[----:B------:R-:W-:Y:S01]  /*145d0*/  FADD.FTZ R161, R245, R161 ;  /* 0x000000a1f5a17221 */ /* 0x000fe20000010000 */
[----:B------:R-:W-:Y:S01]  /*145e0*/  LOP3.LUT R96, R108, 0xff, RZ, 0xc0, !PT ;  /* 0x000000ff6c607812 */ /* 0x000fe200078ec0ff */
[----:B------:R-:W-:Y:S01]  /*145f0*/  FADD.FTZ R159, R246, R159 ;  /* 0x0000009ff69f7221 */ /* 0x000fe20000010000 */
[----:B------:R-:W-:Y:S01]  /*14600*/  SHF.R.U32.HI R57, RZ, 0x8, R57 ;  /* 0x00000008ff397819 */ /* 0x000fe20000011639 */
[-C--:B---3--:R-:W-:Y:S03]  /*14610*/  HMMA.16816.F32 R24, R36, R44.reuse, R24 ;  /* 0x0000002c2418723c */ /* 0x088fe60000001818 */
[----:B------:R-:W-:Y:S01]  /*14620*/  PRMT R96, R96, 0x5410, R56 ;  /* 0x0000541060607816 */ /* 0x000fe20000000038 */
[----:B------:R-:W-:Y:S01]  /*14630*/  FADD.FTZ R163, R247, R163 ;  /* 0x000000a3f7a37221 */ /* 0x000fe20000010000 */
[--C-:B------:R-:W-:Y:S01]  /*14640*/  SHF.R.U32.HI R56, RZ, 0x10, R106.reuse ;  /* 0x00000010ff387819 */ /* 0x100fe2000001166a */
[C---:B------:R-:W-:Y:S05]  /*14650*/  HMMA.16816.F32 R88, R40.reuse, R44, R88 ;  /* 0x0000002c2858723c */ /* 0x040fea0000001858 */
[----:B------:R-:W-:Y:S01]  /*14660*/  LOP3.LUT R56, R56, 0xff, RZ, 0xc0, !PT ;  /* 0x000000ff38387812 */ /* 0x000fe200078ec0ff */
[-C--:B------:R-:W-:Y:S05]  /*14670*/  HMMA.16816.F32 R92, R40, R46.reuse, R92 ;  /* 0x0000002e285c723c */ /* 0x080fea000000185c */
[----:B------:R-:W-:Y:S01]  /*14680*/  LOP3.LUT R60, R106, 0xff, RZ, 0xc0, !PT ;  /* 0x000000ff6a3c7812 */ /* 0x000fe200078ec0ff */
[----:B------:R-:W-:Y:S05]  /*14690*/  HMMA.16816.F32 R48, R36, R46, R48 ;  /* 0x0000002e2430723c */ /* 0x000fea0000001830 */
[----:B------:R-:W-:Y:S01]  /*146a0*/  SHF.R.U32.HI R61, RZ, 0x18, R106 ;  /* 0x00000018ff3d7819 */ /* 0x000fe2000001166a */
[----:B--2---:R-:W-:Y:S01]  /*146b0*/  FADD.FTZ R162, R65, R162 ;  /* 0x000000a241a27221 */ /* 0x004fe20000010000 */
[----:B------:R-:W-:Y:S01]  /*146c0*/  PRMT R60, R60, 0x5410, R57 ;  /* 0x000054103c3c7816 */ /* 0x000fe20000000039 */
[----:B------:R-:W-:Y:S03]  /*146d0*/  FADD.FTZ R161, R183, R161 ;  /* 0x000000a1b7a17221 */ /* 0x000fe60000010000 */
[----:B------:R-:W-:Y:S01]  /*146e0*/  PRMT R61, R56, 0x5410, R61 ;  /* 0x00005410383d7816 */ /* 0x000fe2000000003d */
[----:B------:R-:W-:Y:S01]  /*146f0*/  FADD.FTZ R159, R181, R159 ;  /* 0x0000009fb59f7221 */ /* 0x000fe20000010000 */
[----:B------:R-:W2:Y:S01]  /*14700*/  LDSM.16.MT88.4 R56, [R190+0x7800] ;  /* 0x00780000be38783b */ /* 0x000ea20000004200 */
[--C-:B------:R-:W-:Y:S01]  /*14710*/  HSET2.LE.AND R98, R98, R217.reuse, PT ;  /* 0x000000d962627233 */ /* 0x100fe20003803000 */
[----:B------:R-:W-:Y:S01]  /*14720*/  FADD.FTZ R163, R248, R163 ;  /* 0x000000a3f8a37221 */ /* 0x000fe20000010000 */
[--C-:B------:R-:W-:Y:S01]  /*14730*/  HSET2.LE.AND R99, R99, R217.reuse, PT ;  /* 0x000000d963637233 */ /* 0x100fe20003803000 */
[----:B------:R-:W-:Y:S01]  /*14740*/  FADD.FTZ R162, R66, R162 ;  /* 0x000000a242a27221 */ /* 0x000fe20000010000 */
[--C-:B------:R-:W-:Y:S01]  /*14750*/  HSET2.LE.AND R96, R96, R217.reuse, PT ;  /* 0x000000d960607233 */ /* 0x100fe20003803000 */
[----:B------:R-:W-:Y:S01]  /*14760*/  FADD.FTZ R161, R239, R161 ;  /* 0x000000a1efa17221 */ /* 0x000fe20000010000 */
[--C-:B------:R-:W-:Y:S01]  /*14770*/  HSET2.LE.AND R97, R97, R217.reuse, PT ;  /* 0x000000d961617233 */ /* 0x100fe20003803000 */
[----:B------:R-:W-:Y:S01]  /*14780*/  FADD.FTZ R159, R243, R159 ;  /* 0x0000009ff39f7221 */ /* 0x000fe20000010000 */
[----:B------:R-:W-:Y:S01]  /*14790*/  F2FP.F16.F32.PACK_AB R53, R181, R246 ;  /* 0x000000f6b535723e */ /* 0x000fe200000000ff */
[----:B----4-:R-:W-:Y:S01]  /*147a0*/  FADD.FTZ R163, R67, R163 ;  /* 0x000000a343a37221 */ /* 0x010fe20000010000 */
[----:B------:R-:W-:Y:S01]  /*147b0*/  F2FP.F16.F32.PACK_AB R52, R242, R239 ;  /* 0x000000eff234723e */ /* 0x000fe200000000ff */
[----:B------:R-:W-:Y:S01]  /*147c0*/  FADD.FTZ R162, R249, R162 ;  /* 0x000000a2f9a27221 */ /* 0x000fe20000010000 */
[----:B------:R-:W-:Y:S01]  /*147d0*/  F2FP.F16.F32.PACK_AB R55, R244, R243 ;  /* 0x000000f3f437723e */ /* 0x000fe200000000ff */
[----:B------:R-:W-:Y:S01]  /*147e0*/  FADD.FTZ R223, R242, R161 ;  /* 0x000000a1f2df7221 */ /* 0x000fe20000010000 */
[----:B------:R-:W-:Y:S01]  /*147f0*/  F2FP.F16.F32.PACK_AB R54, R183, R245 ;  /* 0x000000f5b736723e */ /* 0x000fe200000000ff */
[----:B------:R-:W-:Y:S01]  /*14800*/  FADD.FTZ R222, R244, R159 ;  /* 0x0000009ff4de7221 */ /* 0x000fe20000010000 */
[----:B------:R-:W-:Y:S01]  /*14810*/  LOP3.LUT R98, R98, R52, RZ, 0xc0, !PT ;  /* 0x0000003462627212 */ /* 0x000fe200078ec0ff */
[----:B-1----:R-:W-:Y:S01]  /*14820*/  FADD.FTZ R221, R170, R163 ;  /* 0x000000a3aadd7221 */ /* 0x002fe20000010000 */
[----:B------:R-:W-:Y:S01]  /*14830*/  LOP3.LUT R99, R99, R55, RZ, 0xc0, !PT ;  /* 0x0000003763637212 */ /* 0x000fe200078ec0ff */
[----:B-----5:R-:W-:Y:S01]  /*14840*/  FADD.FTZ R220, R166, R162 ;  /* 0x000000a2a6dc7221 */ /* 0x020fe20000010000 */
[----:B------:R-:W-:Y:S02]  /*14850*/  LOP3.LUT R96, R96, R54, RZ, 0xc0, !PT ;  /* 0x0000003660607212 */ /* 0x000fe400078ec0ff */
        /* <DEDUP_REMOVED lines=34> */
.L_x_955:
[----:B------:R-:W1:Y:S01]  /*14a80*/  SHFL.BFLY PT, R0, R222, 0x2, 0x1f ;  /* 0x0c401f00de007f89 */ /* 0x000e6200000e0000 */
[----:B------:R-:W-:Y:S01]  /*14a90*/  MOV R10, 0x3f800000 ;  /* 0x3f800000000a7802 */ /* 0x000fe20000000f00 */
[----:B------:R-:W-:Y:S01]  /*14aa0*/  ULDC UR4, c[0x0][0x38c] ;  /* 0x0000e30000047ab9 */ /* 0x000fe20000000800 */
[----:B------:R-:W-:Y:S01]  /*14ab0*/  MOV R11, 0x3f800000 ;  /* 0x3f800000000b7802 */ /* 0x000fe20000000f00 */
[----:B------:R-:W2:Y:S01]  /*14ac0*/  SHFL.BFLY PT, R2, R223, 0x2, 0x1f ;  /* 0x0c401f00df027f89 */ /* 0x000ea200000e0000 */
[----:B------:R-:W-:Y:S01]  /*14ad0*/  UMOV UR5, 0x400 ;  /* 0x0000040000057882 */ /* 0x000fe20000000000 */
[----:B------:R-:W-:Y:S01]  /*14ae0*/  MOV R14, 0x20 ;  /* 0x00000020000e7802 */ /* 0x000fe20000000f00 */
[----:B------:R-:W-:Y:S01]  /*14af0*/  UISETP.NE.AND UP0, UPT, UR13, -0x1, UPT ;  /* 0xffffffff0d00788c */ /* 0x000fe2000bf05270 */
[----:B------:R-:W3:Y:S04]  /*14b00*/  SHFL.BFLY PT, R4, R221, 0x2, 0x1f ;  /* 0x0c401f00dd047f89 */ /* 0x000ee800000e0000 */
[----:B------:R-:W4:Y:S01]  /*14b10*/  SHFL.BFLY PT, R3, R220, 0x2, 0x1f ;  /* 0x0c401f00dc037f89 */ /* 0x000f2200000e0000 */
        /* <DEDUP_REMOVED lines=16> */
[--C-:B------:R-:W-:Y:S01]  /*14c20*/  SHF.R.S32.HI R9, RZ, 0x2, R7.reuse ;  /* 0x00000002ff097819 */ /* 0x100fe20000011407 */
[----:B-----5:R-:W-:Y:S01]  /*14c30*/  FADD.FTZ R12, R220, R12 ;  /* 0x0000000cdc0c7221 */ /* 0x020fe20000010000 */
[----:B------:R-:W-:Y:S02]  /*14c40*/  SHF.R.S32.HI R8, RZ, 0x1f, R7 ;  /* 0x0000001fff087819 */ /* 0x000fe40000011407 */
[----:B------:R-:W-:-:S02]  /*14c50*/  LOP3.LUT R7, R7, 0x3ffffffc, RZ, 0xc0, !PT ;  /* 0x3ffffffc07077812 */ /* 0x000fc400078ec0ff */
[----:B------:R-:W-:Y:S01]  /*14c60*/  LEA.HI R8, R8, R9, RZ, 0x3 ;  /* 0x0000000908087211 */ /* 0x000fe200078f18ff */
[----:B------:R-:W1:Y:S01]  /*14c70*/  @P5 MUFU.RCP R11, R6 ;  /* 0x00000006000b5308 */ /* 0x000e620000001000 */
[----:B------:R-:W-:Y:S02]  /*14c80*/  FSETP.NE.FTZ.AND P6, PT, R2, RZ, PT ;  /* 0x000000ff0200720b */ /* 0x000fe40003fd5000 */
[----:B------:R-:W-:Y:S02]  /*14c90*/  FSETP.NE.FTZ.AND P4, PT, R5, RZ, PT ;  /* 0x000000ff0500720b */ /* 0x000fe40003f95000 */
[----:B------:R-:W-:Y:S02]  /*14ca0*/  FSETP.NE.FTZ.AND P3, PT, R12, RZ, PT ;  /* 0x000000ff0c00720b */ /* 0x000fe40003f75000 */
[----:B------:R-:W-:Y:S02]  /*14cb0*/  SHF.R.S32.HI R3, RZ, 0x5, R4 ;  /* 0x00000005ff037819 */ /* 0x000fe40000011404 */
[----:B------:R-:W-:-:S02]  /*14cc0*/  IADD3 R7, -R7, R0, RZ ;  /* 0x0000000007077210 */ /* 0x000fc40007ffe1ff */
[----:B------:R-:W-:Y:S02]  /*14cd0*/  LOP3.LUT R8, R8, 0xfffffff8, RZ, 0xc0, !PT ;  /* 0xfffffff808087812 */ /* 0x000fe400078ec0ff */
[----:B------:R-:W-:Y:S01]  /*14ce0*/  LEA R3, R3, R7, 0x9 ;  /* 0x0000000703037211 */ /* 0x000fe200078e48ff */
[----:B------:R-:W2:Y:S01]  /*14cf0*/  @P6 MUFU.RCP R10, R2 ;  /* 0x00000002000a6308 */ /* 0x000ea20000001000 */
[----:B------:R-:W-:Y:S02]  /*14d00*/  IADD3 R8, R9, -R8, RZ ;  /* 0x8000000809087210 */ /* 0x000fe40007ffe0ff */
[----:B------:R-:W-:Y:S01]  /*14d10*/  MOV R7, 0x3f800000 ;  /* 0x3f80000000077802 */ /* 0x000fe20000000f00 */
[----:B-1----:R-:W-:Y:S01]  /*14d20*/  FMUL.FTZ R11, R11, UR4 ;  /* 0x000000040b0b7c20 */ /* 0x002fe20008410000 */
[----:B------:R-:W-:Y:S02]  /*14d30*/  MOV R9, 0x3f800000 ;  /* 0x3f80000000097802 */ /* 0x000fe40000000f00 */
[C---:B------:R-:W-:Y:S01]  /*14d40*/  SHF.L.U32 R13, R8.reuse, 0x6, RZ ;  /* 0x00000006080d7819 */ /* 0x040fe200000006ff */
[C---:B------:R-:W-:Y:S01]  /*14d50*/  FMUL.FTZ R130, R11.reuse, R130 ;  /* 0x000000820b827220 */ /* 0x040fe20000410000 */
[----:B------:R-:W1:Y:S01]  /*14d60*/  @P4 MUFU.RCP R7, R5 ;  /* 0x0000000500074308 */ /* 0x000e620000001000 */
[C---:B------:R-:W-:Y:S01]  /*14d70*/  R2P PR, R8.reuse, 0x6 ;  /* 0x0000000608007804 */ /* 0x040fe20000000000 */
[----:B------:R-:W-:Y:S01]  /*14d80*/  FMUL.FTZ R131, R11, R131 ;  /* 0x000000830b837220 */ /* 0x000fe20000410000 */
[----:B------:R-:W-:Y:S01]  /*14d90*/  LOP3.LUT R13, R13, 0x1c0, RZ, 0xc0, !PT ;  /* 0x000001c00d0d7812 */ /* 0x000fe200078ec0ff */
[C---:B------:R-:W-:Y:S01]  /*14da0*/  FMUL.FTZ R118, R11.reuse, R118 ;  /* 0x000000760b767220 */ /* 0x040fe20000410000 */
[----:B------:R-:W-:Y:S01]  /*14db0*/  LOP3.LUT R8, R8, 0x1, RZ, 0xc0, !PT ;  /* 0x0000000108087812 */ /* 0x000fe200078ec0ff */
[----:B------:R-:W-:Y:S01]  /*14dc0*/  FMUL.FTZ R119, R11, R119 ;  /* 0x000000770b777220 */ /* 0x000fe20000410000 */
[----:B------:R-:W-:Y:S01]  /*14dd0*/  LEA.HI R13, R13, R13, RZ, 0x1d ;  /* 0x0000000d0d0d7211 */ /* 0x000fe200078fe8ff */
[----:B------:R-:W3:Y:S01]  /*14de0*/  @P3 MUFU.RCP R9, R12 ;  /* 0x0000000c00093308 */ /* 0x000ee20000001000 */
[----:B--2---:R-:W-:Y:S01]  /*14df0*/  FMUL.FTZ R10, R10, UR4 ;  /* 0x000000040a0a7c20 */ /* 0x004fe20008410000 */
[----:B------:R-:W-:Y:S01]  /*14e00*/  ISETP.NE.U32.AND P0, PT, R8, 0x1, PT ;  /* 0x000000010800780c */ /* 0x000fe20003f05070 */
[----:B------:R-:W-:Y:S01]  /*14e10*/  FMUL.FTZ R70, R11, R70 ;  /* 0x000000460b467220 */ /* 0x000fe20000410000 */
[----:B------:R-:W-:Y:S01]  /*14e20*/  MOV R8, 0x10 ;  /* 0x0000001000087802 */ /* 0x000fe20000000f00 */
[C---:B------:R-:W-:Y:S01]  /*14e30*/  FMUL.FTZ R128, R10.reuse, R128 ;  /* 0x000000800a807220 */ /* 0x040fe20000410000 */
[----:B------:R-:W-:Y:S01]  /*14e40*/  LEA R3, R3, R13, 0x1 ;  /* 0x0000000d03037211 */ /* 0x000fe200078e08ff */
[C---:B------:R-:W-:Y:S01]  /*14e50*/  FMUL.FTZ R129, R10.reuse, R129 ;  /* 0x000000810a817220 */ /* 0x040fe20000410000 */
[C---:B------:R-:W-:Y:S01]  /*14e60*/  FMUL.FTZ R116, R10.reuse, R116 ;  /* 0x000000740a747220 */ /* 0x040fe20000410000 */
[----:B-1----:R-:W-:Y:S01]  /*14e70*/  FMUL.FTZ R7, R7, UR4 ;  /* 0x0000000407077c20 */ /* 0x002fe20008410000 */
[----:B------:R-:W-:Y:S01]  /*14e80*/  FMUL.FTZ R117, R10, R117 ;  /* 0x000000750a757220 */ /* 0x000fe20000410000 */
[----:B------:R-:W-:Y:S01]  /*14e90*/  SEL R8, R8, 0xfffffff0, P0 ;  /* 0xfffffff008087807 */ /* 0x000fe20000000000 */
[C---:B------:R-:W-:Y:S01]  /*14ea0*/  FMUL.FTZ R68, R10.reuse, R68 ;  /* 0x000000440a447220 */ /* 0x040fe20000410000 */
[C---:B------:R-:W-:Y:S01]  /*14eb0*/  FMUL.FTZ R124, R7.reuse, R124 ;  /* 0x0000007c077c7220 */ /* 0x040fe20000410000 */
[----:B------:R-:W-:Y:S01]  /*14ec0*/  FMUL.FTZ R125, R7, R125 ;  /* 0x0000007d077d7220 */ /* 0x000fe20000410000 */
[----:B------:R-:W-:Y:S01]  /*14ed0*/  F2FP.F16.F32.PACK_AB R128, R129, R128 ;  /* 0x000000808180723e */ /* 0x000fe200000000ff */
[----:B------:R-:W-:Y:S01]  /*14ee0*/  FMUL.FTZ R120, R7, R120 ;  /* 0x0000007807787220 */ /* 0x000fe20000410000 */
[----:B---3--:R-:W-:Y:S01]  /*14ef0*/  FMUL.FTZ R9, R9, UR4 ;  /* 0x0000000409097c20 */ /* 0x008fe20008410000 */
[----:B------:R-:W1:Y:S01]  /*14f00*/  S2UR UR4, SR_CgaCtaId ;  /* 0x00000000000479c3 */ /* 0x000e620000008800 */
[----:B------:R-:W-:Y:S01]  /*14f10*/  F2FP.F16.F32.PACK_AB R130, R131, R130 ;  /* 0x000000828382723e */ /* 0x000fe200000000ff */
[----:B------:R-:W-:Y:S01]  /*14f20*/  FMUL.FTZ R121, R7, R121 ;  /* 0x0000007907797220 */ /* 0x000fe20000410000 */
[C---:B------:R-:W-:Y:S01]  /*14f30*/  FMUL.FTZ R126, R9.reuse, R126 ;  /* 0x0000007e097e7220 */ /* 0x040fe20000410000 */
[C---:B------:R-:W-:Y:S01]  /*14f40*/  FMUL.FTZ R127, R9.reuse, R127 ;  /* 0x0000007f097f7220 */ /* 0x040fe20000410000 */
[C---:B------:R-:W-:Y:S01]  /*14f50*/  FMUL.FTZ R122, R9.reuse, R122 ;  /* 0x0000007a097a7220 */ /* 0x040fe20000410000 */
[----:B------:R-:W-:Y:S01]  /*14f60*/  FMUL.FTZ R123, R9, R123 ;  /* 0x0000007b097b7220 */ /* 0x000fe20000410000 */
[----:B------:R-:W-:Y:S01]  /*14f70*/  F2FP.F16.F32.PACK_AB R116, R117, R116 ;  /* 0x000000747574723e */ /* 0x000fe200000000ff */
[C---:B------:R-:W-:Y:S01]  /*14f80*/  FMUL.FTZ R69, R10.reuse, R69 ;  /* 0x000000450a457220 */ /* 0x040fe20000410000 */
[----:B------:R-:W-:Y:S01]  /*14f90*/  F2FP.F16.F32.PACK_AB R118, R119, R118 ;  /* 0x000000767776723e */ /* 0x000fe200000000ff */
[----:B------:R-:W-:Y:S01]  /*14fa0*/  FMUL.FTZ R71, R11, R71 ;  /* 0x000000470b477220 */ /* 0x000fe20000410000 */
[----:B------:R-:W-:Y:S01]  /*14fb0*/  F2FP.F16.F32.PACK_AB R124, R125, R124 ;  /* 0x0000007c7d7c723e */ /* 0x000fe200000000ff */
[C---:B------:R-:W-:Y:S01]  /*14fc0*/  FMUL.FTZ R76, R10.reuse, R76 ;  /* 0x0000004c0a4c7220 */ /* 0x040fe20000410000 */
[----:B------:R-:W-:Y:S01]  /*14fd0*/  F2FP.F16.F32.PACK_AB R126, R127, R126 ;  /* 0x0000007e7f7e723e */ /* 0x000fe200000000ff */
[----:B------:R-:W-:Y:S01]  /*14fe0*/  FMUL.FTZ R77, R10, R77 ;  /* 0x0000004d0a4d7220 */ /* 0x000fe20000410000 */
[C---:B------:R-:W-:Y:S01]  /*14ff0*/  FMUL.FTZ R78, R11.reuse, R78 ;  /* 0x0000004e0b4e7220 */ /* 0x040fe20000410000 */
[----:B------:R-:W-:Y:S01]  /*15000*/  FMUL.FTZ R79, R11, R79 ;  /* 0x0000004f0b4f7220 */ /* 0x000fe20000410000 */
[----:B------:R-:W-:Y:S01]  /*15010*/  SEL R15, R14, 0xffffffe0, !P1 ;  /* 0xffffffe00e0f7807 */ /* 0x000fe20004800000 */
[C---:B------:R-:W-:Y:S01]  /*15020*/  FMUL.FTZ R72, R7.reuse, R72 ;  /* 0x0000004807487220 */ /* 0x040fe20000410000 */
[----:B------:R-:W-:Y:S01]  /*15030*/  FMUL.FTZ R73, R7, R73 ;  /* 0x0000004907497220 */ /* 0x000fe20000410000 */
[C---:B------:R-:W-:Y:S01]  /*15040*/  FMUL.FTZ R74, R9.reuse, R74 ;  /* 0x0000004a094a7220 */ /* 0x040fe20000410000 */
[----:B------:R-:W-:Y:S01]  /*15050*/  FMUL.FTZ R75, R9, R75 ;  /* 0x0000004b094b7220 */ /* 0x000fe20000410000 */
[C---:B------:R-:W-:Y:S01]  /*15060*/  FMUL.FTZ R112, R7.reuse, R112 ;  /* 0x0000007007707220 */ /* 0x040fe20000410000 */
[----:B------:R-:W-:Y:S01]  /*15070*/  FMUL.FTZ R113, R7, R113 ;  /* 0x0000007107717220 */ /* 0x000fe20000410000 */
[----:B-1----:R-:W-:Y:S01]  /*15080*/  ULEA UR4, UR4, UR5, 0x18 ;  /* 0x0000000504047291 */ /* 0x002fe2000f8ec03f */
[C---:B------:R-:W-:Y:S01]  /*15090*/  FMUL.FTZ R114, R9.reuse, R114 ;  /* 0x0000007209727220 */ /* 0x040fe20000410000 */
[----:B------:R-:W-:Y:S01]  /*150a0*/  FMUL.FTZ R115, R9, R115 ;  /* 0x0000007309737220 */ /* 0x000fe20000410000 */
[C---:B------:R-:W-:Y:S01]  /*150b0*/  FMUL.FTZ R80, R10.reuse, R80 ;  /* 0x000000500a507220 */ /* 0x040fe20000410000 */
[C---:B------:R-:W-:Y:S01]  /*150c0*/  FMUL.FTZ R81, R10.reuse, R81 ;  /* 0x000000510a517220 */ /* 0x040fe20000410000 */
[----:B------:R-:W-:Y:S01]  /*150d0*/  FMUL.FTZ R82, R11, R82 ;  /* 0x000000520b527220 */ /* 0x000fe20000410000 */
[----:B------:R-:W-:Y:S01]  /*150e0*/  LEA R3, R3, UR4, 0x1 ;  /* 0x0000000403037c11 */ /* 0x000fe2000f8e08ff */
[----:B------:R-:W-:Y:S01]  /*150f0*/  FMUL.FTZ R83, R11, R83 ;  /* 0x000000530b537220 */ /* 0x000fe20000410000 */
[----:B------:R-:W-:Y:S01]  /*15100*/  F2FP.F16.F32.PACK_AB R120, R121, R120 ;  /* 0x000000787978723e */ /* 0x000fe200000000ff */
[C---:B------:R-:W-:Y:S01]  /*15110*/  FMUL.FTZ R84, R10.reuse, R84 ;  /* 0x000000540a547220 */ /* 0x040fe20000410000 */
[----:B------:R-:W-:Y:S01]  /*15120*/  IADD3 R13, R3, R8, RZ ;  /* 0x00000008030d7210 */ /* 0x000fe20007ffe0ff */
[----:B------:R-:W-:Y:S01]  /*15130*/  STS [R3], R128 ;  /* 0x0000008003007388 */ /* 0x000fe20000000800 */
[----:B------:R-:W-:Y:S01]  /*15140*/  F2FP.F16.F32.PACK_AB R122, R123, R122 ;  /* 0x0000007a7b7a723e */ /* 0x000fe200000000ff */
[C---:B------:R-:W-:Y:S01]  /*15150*/  FMUL.FTZ R85, R10.reuse, R85 ;  /* 0x000000550a557220 */ /* 0x040fe20000410000 */
[----:B------:R-:W-:Y:S01]  /*15160*/  IADD3 R14, R3, 0x40, RZ ;  /* 0x00000040030e7810 */ /* 0x000fe20007ffe0ff */
[----:B------:R-:W-:Y:S01]  /*15170*/  STS [R3+0x400], R130 ;  /* 0x0004008203007388 */ /* 0x000fe20000000800 */
[C---:B------:R-:W-:Y:S01]  /*15180*/  FMUL.FTZ R86, R11.reuse, R86 ;  /* 0x000000560b567220 */ /* 0x040fe20000410000 */
[----:B------:R-:W-:Y:S01]  /*15190*/  FMUL.FTZ R87, R11, R87 ;  /* 0x000000570b577220 */ /* 0x000fe20000410000 */
[----:B------:R-:W-:Y:S01]  /*151a0*/  F2FP.F16.F32.PACK_AB R68, R69, R68 ;  /* 0x000000444544723e */ /* 0x000fe200000000ff */
[----:B------:R-:W-:Y:S01]  /*151b0*/  STS [R13], R116 ;  /* 0x000000740d007388 */ /* 0x000fe20000000800 */
[----:B------:R-:W-:Y:S01]  /*151c0*/  F2FP.F16.F32.PACK_AB R70, R71, R70 ;  /* 0x000000464746723e */ /* 0x000fe200000000ff */
[----:B------:R-:W-:Y:S01]  /*151d0*/  FMUL.FTZ R108, R7, R108 ;  /* 0x0000006c076c7220 */ /* 0x000fe20000410000 */
[C---:B------:R-:W-:Y:S01]  /*151e0*/  IADD3 R16, R3.reuse, R15, RZ ;  /* 0x0000000f03107210 */ /* 0x040fe20007ffe0ff */
[----:B------:R-:W-:Y:S01]  /*151f0*/  STS [R13+0x400], R118 ;  /* 0x000400760d007388 */ /* 0x000fe20000000800 */
[----:B------:R-:W-:Y:S01]  /*15200*/  @P2 IADD3 R14, R3, -0x40, RZ ;  /* 0xffffffc0030e2810 */ /* 0x000fe20007ffe0ff */
[----:B------:R-:W-:Y:S01]  /*15210*/  FMUL.FTZ R109, R7, R109 ;  /* 0x0000006d076d7220 */ /* 0x000fe20000410000 */
[C---:B------:R-:W-:Y:S01]  /*15220*/  FMUL.FTZ R110, R9.reuse, R110 ;  /* 0x0000006e096e7220 */ /* 0x040fe20000410000 */
[----:B------:R-:W-:Y:S01]  /*15230*/  STS [R3+0x2000], R124 ;  /* 0x0020007c03007388 */ /* 0x000fe20000000800 */
[----:B------:R-:W-:Y:S01]  /*15240*/  FMUL.FTZ R111, R9, R111 ;  /* 0x0000006f096f7220 */ /* 0x000fe20000410000 */
[----:B------:R-:W-:Y:S01]  /*15250*/  F2FP.F16.F32.PACK_AB R76, R77, R76 ;  /* 0x0000004c4d4c723e */ /* 0x000fe200000000ff */
[----:B------:R-:W-:Y:S01]  /*15260*/  @UP0 ULDC.64 UR4, c[0x0][0x298] ;  /* 0x0000a60000040ab9 */ /* 0x000fe20000000a00 */
[----:B------:R1:W-:Y:S01]  /*15270*/  STS [R3+0x2400], R126 ;  /* 0x0024007e03007388 */ /* 0x0003e20000000800 */
[----:B------:R-:W-:Y:S01]  /*15280*/  F2FP.F16.F32.PACK_AB R78, R79, R78 ;  /* 0x0000004e4f4e723e */ /* 0x000fe200000000ff */
[----:B------:R-:W-:Y:S01]  /*15290*/  @UP0 UIMAD.WIDE.U32 UR8, UR13, UR4, URZ ;  /* 0x000000040d0802a5 */ /* 0x000fe2000f8e003f */
[----:B------:R-:W-:Y:S01]  /*152a0*/  F2FP.F16.F32.PACK_AB R72, R73, R72 ;  /* 0x000000484948723e */ /* 0x000fe200000000ff */
[----:B------:R-:W-:Y:S01]  /*152b0*/  STS [R13+0x2000], R120 ;  /* 0x002000780d007388 */ /* 0x000fe20000000800 */
[----:B------:R-:W-:Y:S01]  /*152c0*/  F2FP.F16.F32.PACK_AB R74, R75, R74 ;  /* 0x0000004a4b4a723e */ /* 0x000fe200000000ff */
[C---:B------:R-:W-:Y:S01]  /*152d0*/  FMUL.FTZ R100, R10.reuse, R100 ;  /* 0x000000640a647220 */ /* 0x040fe20000410000 */
[----:B------:R-:W-:Y:S01]  /*152e0*/  F2FP.F16.F32.PACK_AB R112, R113, R112 ;  /* 0x000000707170723e */ /* 0x000fe200000000ff */
[----:B------:R2:W-:Y:S01]  /*152f0*/  STS [R13+0x2400], R122 ;  /* 0x0024007a0d007388 */ /* 0x0005e20000000800 */
[----:B------:R-:W-:Y:S01]  /*15300*/  F2FP.F16.F32.PACK_AB R114, R115, R114 ;  /* 0x000000727372723e */ /* 0x000fe200000000ff */
[C---:B------:R-:W-:Y:S01]  /*15310*/  FMUL.FTZ R101, R10.reuse, R101 ;  /* 0x000000650a657220 */ /* 0x040fe20000410000 */
        /* <DEDUP_REMOVED lines=9> */
[----:B------:R-:W-:Y:S01]  /*153b0*/  FMUL.FTZ R103, R11, R103 ;  /* 0x000000670b677220 */ /* 0x000fe20000410000 */
[----:B------:R-:W-:Y:S01]  /*153c0*/  F2FP.F16.F32.PACK_AB R110, R111, R110 ;  /* 0x0000006e6f6e723e */ /* 0x000fe200000000ff */
[----:B------:R-:W-:Y:S01]  /*153d0*/  FMUL.FTZ R98, R11, R98 ;  /* 0x000000620b627220 */ /* 0x000fe20000410000 */
[----:B------:R-:W-:Y:S01]  /*153e0*/  PLOP3.LUT P0, PT, PT, PT, UP0, 0x80, 0x0 ;  /* 0x000000000000781c */ /* 0x000fe20003f0f008 */
[----:B------:R-:W-:Y:S01]  /*153f0*/  FMUL.FTZ R104, R7, R104 ;  /* 0x0000006807687220 */ /* 0x000fe20000410000 */
[----:B-1----:R-:W-:Y:S01]  /*15400*/  IADD3 R3, R13, R15, RZ ;  /* 0x0000000f0d037210 */ /* 0x002fe20007ffe0ff */
[C---:B------:R-:W-:Y:S01]  /*15410*/  FMUL.FTZ R105, R7.reuse, R105 ;  /* 0x0000006907697220 */ /* 0x040fe20000410000 */
[C---:B------:R-:W-:Y:S01]  /*15420*/  FMUL.FTZ R88, R7.reuse, R88 ;  /* 0x0000005807587220 */ /* 0x040fe20000410000 */
[C---:B------:R-:W-:Y:S01]  /*15430*/  FMUL.FTZ R89, R7.reuse, R89 ;  /* 0x0000005907597220 */ /* 0x040fe20000410000 */
[----:B------:R-:W-:Y:S01]  /*15440*/  FMUL.FTZ R92, R7, R92 ;  /* 0x0000005c075c7220 */ /* 0x000fe20000410000 */
[----:B------:R-:W-:Y:S01]  /*15450*/  STS [R3], R76 ;  /* 0x0000004c03007388 */ /* 0x000fe20000000800 */
[C---:B------:R-:W-:Y:S01]  /*15460*/  FMUL.FTZ R106, R9.reuse, R106 ;  /* 0x0000006a096a7220 */ /* 0x040fe20000410000 */
[C---:B------:R-:W-:Y:S01]  /*15470*/  FMUL.FTZ R107, R9.reuse, R107 ;  /* 0x0000006b096b7220 */ /* 0x040fe20000410000 */
[----:B--2---:R-:W-:Y:S01]  /*15480*/  IADD3 R13, R8, R14, RZ ;  /* 0x0000000e080d7210 */ /* 0x004fe20007ffe0ff */
[----:B------:R-:W-:Y:S01]  /*15490*/  STS [R3+0x400], R78 ;  /* 0x0004004e03007388 */ /* 0x000fe20000000800 */
[C---:B------:R-:W-:Y:S01]  /*154a0*/  FMUL.FTZ R90, R9.reuse, R90 ;  /* 0x0000005a095a7220 */ /* 0x040fe20000410000 */
[C---:B------:R-:W-:Y:S01]  /*154b0*/  FMUL.FTZ R91, R9.reuse, R91 ;  /* 0x0000005b095b7220 */ /* 0x040fe20000410000 */
[----:B------:R-:W-:Y:S01]  /*154c0*/  FMUL.FTZ R94, R9, R94 ;  /* 0x0000005e095e7220 */ /* 0x000fe20000410000 */
[----:B------:R-:W-:Y:S01]  /*154d0*/  STS [R16+0x2000], R72 ;  /* 0x0020004810007388 */ /* 0x000fe20000000800 */
[----:B------:R-:W-:Y:S01]  /*154e0*/  FMUL.FTZ R10, R10, R97 ;  /* 0x000000610a0a7220 */ /* 0x000fe20000410000 */
[----:B------:R-:W-:Y:S01]  /*154f0*/  FMUL.FTZ R11, R11, R99 ;  /* 0x000000630b0b7220 */ /* 0x000fe20000410000 */
[----:B------:R-:W-:Y:S01]  /*15500*/  FMUL.FTZ R7, R7, R93 ;  /* 0x0000005d07077220 */ /* 0x000fe20000410000 */
[----:B------:R-:W-:Y:S01]  /*15510*/  STS [R16+0x2400], R74 ;  /* 0x0024004a10007388 */ /* 0x000fe20000000800 */
[----:B------:R-:W-:Y:S01]  /*15520*/  FMUL.FTZ R9, R9, R95 ;  /* 0x0000005f09097220 */ /* 0x000fe20000410000 */
[----:B------:R-:W-:Y:S01]  /*15530*/  @UP0 UIMAD UR6, UR13, UR5, UR9 ;  /* 0x000000050d0602a4 */ /* 0x000fe2000f8e0209 */
[----:B------:R-:W-:Y:S01]  /*15540*/  F2FP.F16.F32.PACK_AB R104, R105, R104 ;  /* 0x000000686968723e */ /* 0x000fe200000000ff */
[----:B------:R-:W-:Y:S01]  /*15550*/  STS [R3+0x2000], R112 ;  /* 0x0020007003007388 */ /* 0x000fe20000000800 */
        /* <DEDUP_REMOVED lines=11> */
[----:B------:R2:W-:Y:S01]  /*15610*/  STS [R13], R84 ;  /* 0x000000540d007388 */ /* 0x0005e20000000800 */
[----:B------:R-:W-:-:S03]  /*15620*/  F2FP.F16.F32.PACK_AB R94, R9, R94 ;  /* 0x0000005e095e723e */ /* 0x000fc600000000ff */
[----:B------:R2:W-:Y:S04]  /*15630*/  STS [R13+0x400], R86 ;  /* 0x000400560d007388 */ /* 0x0005e80000000800 */
[----:B------:R2:W-:Y:S04]  /*15640*/  STS [R14+0x2000], R108 ;  /* 0x0020006c0e007388 */ /* 0x0005e80000000800 */
[----:B------:R2:W-:Y:S01]  /*15650*/  STS [R14+0x2400], R110 ;  /* 0x0024006e0e007388 */ /* 0x0005e20000000800 */
[----:B-1----:R-:W-:-:S04]  /*15660*/  IADD3 R3, R15, 0x400, R14 ;  /* 0x000004000f037810 */ /* 0x002fc80007ffe00e */
[----:B------:R-:W-:Y:S01]  /*15670*/  IADD3 R3, R8, R3, RZ ;  /* 0x0000000308037210 */ /* 0x000fe20007ffe0ff */
[----:B------:R-:W-:Y:S06]  /*15680*/  @P0 BRA `(.L_x_959) ;  /* 0x00000000001c0947 */ /* 0x000fec0003800000 */
[----:B------:R-:W1:Y:S01]  /*15690*/  S2UR UR7, SR_CTAID.Y ;  /* 0x00000000000779c3 */ /* 0x000e620000002600 */
[----:B------:R-:W-:Y:S01]  /*156a0*/  ULDC.64 UR4, c[0x0][0x290] ;  /* 0x0000a40000047ab9 */ /* 0x000fe20000000a00 */
[----:B-1----:R-:W-:Y:S02]  /*156b0*/  USHF.R.S32.HI UR6, URZ, 0x1f, UR7 ;  /* 0x0000001f3f067899 */ /* 0x002fe40008011407 */
[----:B------:R-:W-:Y:S02]  /*156c0*/  UIMAD.WIDE.U32 UR8, UR7, UR4, URZ ;  /* 0x00000004070872a5 */ /* 0x000fe4000f8e003f */
[----:B------:R-:W-:-:S04]  /*156d0*/  UIMAD UR6, UR6, UR4, URZ ;  /* 0x00000004060672a4 */ /* 0x000fc8000f8e023f */
[----:B------:R-:W-:-:S04]  /*156e0*/  UIMAD UR6, UR7, UR5, UR6 ;  /* 0x00000005070672a4 */ /* 0x000fc8000f8e0206 */
[----:B------:R-:W-:-:S12]  /*156f0*/  UIADD3 UR6, UR9, UR6, URZ ;  /* 0x0000000609067290 */ /* 0x000fd8000fffe03f */
.L_x_959:
[----:B------:R-:W-:Y:S01]  /*15700*/  ULDC.U8 UR4, c[0x0][0x3d9] ;  /* 0x0000f64000047ab9 */ /* 0x000fe20000000000 */
[C---:B--2---:R-:W-:Y:S01]  /*15710*/  IMAD.IADD R14, R15.reuse, 0x1, R14 ;  /* 0x000000010f0e7824 */ /* 0x044fe200078e020e */
[----:B------:R-:W-:Y:S01]  /*15720*/  ISETP.NE.AND P0, PT, RZ, UR4, PT ;  /* 0x00000004ff007c0c */ /* 0x000fe2000bf05270 */
[----:B------:R-:W-:Y:S01]  /*15730*/  IMAD.IADD R15, R15, 0x1, R13 ;  /* 0x000000010f0f7824 */ /* 0x000fe200078e020d */
[----:B------:R-:W-:Y:S01]  /*15740*/  STS [R13+0x2000], R104 ;  /* 0x002000680d007388 */ /* 0x000fe20000000800 */
[----:B------:R-:W-:Y:S01]  /*15750*/  ULDC.U8 UR7, c[0x0][0x3d8] ;  /* 0x0000f60000077ab9 */ /* 0x000fe20000000000 */
[----:B------:R-:W1:Y:S01]  /*15760*/  @P5 MUFU.LG2 R6, R6 ;  /* 0x0000000600065308 */ /* 0x000e620000000c00 */
[----:B------:R-:W-:Y:S01]  /*15770*/  ISETP.NE.AND P2, PT, RZ, UR7, PT ;  /* 0x00000007ff007c0c */ /* 0x000fe2000bf45270 */
[----:B------:R2:W-:Y:S03]  /*15780*/  STS [R13+0x2400], R106 ;  /* 0x0024006a0d007388 */ /* 0x0005e60000000800 */
[----:B------:R-:W-:Y:S01]  /*15790*/  ISETP.EQ.AND P2, PT, RZ, UR4, P2 ;  /* 0x00000004ff007c0c */ /* 0x000fe20009742270 */
[----:B------:R-:W-:Y:S03]  /*157a0*/  STS [R14], R100 ;  /* 0x000000640e007388 */ /* 0x000fe60000000800 */
[----:B------:R-:W3:Y:S01]  /*157b0*/  @P0 LDC.64 R8, c[0x0][0x2c0] ;  /* 0x0000b000ff080b82 */ /* 0x000ee20000000a00 */
[----:B------:R-:W-:Y:S01]  /*157c0*/  STS [R14+0x400], R102 ;  /* 0x000400660e007388 */ /* 0x000fe20000000800 */
[----:B------:R-:W-:-:S03]  /*157d0*/  @P0 IMAD.MOV.U32 R20, RZ, RZ, 0x1 ;  /* 0x00000001ff140424 */ /* 0x000fc600078e00ff */
[----:B------:R-:W-:Y:S04]  /*157e0*/  STS [R15], R10 ;  /* 0x0000000a0f007388 */ /* 0x000fe80000000800 */
[----:B------:R-:W-:Y:S01]  /*157f0*/  STS [R3], R11 ;  /* 0x0000000b03007388 */ /* 0x000fe20000000800 */
[----:B------:R-:W-:Y:S02]  /*15800*/  @!P2 PLOP3.LUT P1, PT, PT, PT, PT, 0x8, 0x0 ;  /* 0x000000000000a81c */ /* 0x000fe40003f2e170 */
[----:B------:R-:W-:Y:S01]  /*15810*/  @!P2 CS2R R24, SRZ ;  /* 0x000000000018a805 */ /* 0x000fe2000001ff00 */
[----:B------:R-:W-:Y:S04]  /*15820*/  STS [R14+0x2000], R88 ;  /* 0x002000580e007388 */ /* 0x000fe80000000800 */
[----:B------:R4:W-:Y:S04]  /*15830*/  STS [R14+0x2400], R90 ;  /* 0x0024005a0e007388 */ /* 0x0009e80000000800 */
[----:B------:R5:W-:Y:S01]  /*15840*/  STS [R15+0x2000], R7 ;  /* 0x002000070f007388 */ /* 0x000be20000000800 */
[----:B---3--:R-:W-:-:S03]  /*15850*/  @P0 IMAD R18, R9, R8, RZ ;  /* 0x0000000809120224 */ /* 0x008fc600078e02ff */
[----:B------:R3:W-:Y:S01]  /*15860*/  STS [R3+0x2000], R94 ;  /* 0x0020005e03007388 */ /* 0x0007e20000000800 */
[----:B------:R-:W1:Y:S01]  /*15870*/  S2R R17, SR_CTAID.Y ;  /* 0x0000000000117919 */ /* 0x000e620000002600 */
[----:B------:R-:W1:Y:S01]  /*15880*/  S2R R16, SR_CTAID.X ;  /* 0x0000000000107919 */ /* 0x000e620000002500 */
[----:B--2---:R-:W2:Y:S01]  /*15890*/  S2R R13, SR_TID.X ;  /* 0x00000000000d7919 */ /* 0x004ea20000002100 */
[----:B----4-:R-:W4:Y:S01]  /*158a0*/  S2R R14, SR_CTAID.Z ;  /* 0x00000000000e7919 */ /* 0x010f220000002700 */
[----:B-----5:R5:W1:Y:S01]  /*158b0*/  @P6 MUFU.LG2 R7, R2 ;  /* 0x0000000200076308 */ /* 0x020a620000000c00 */
[----:B------:R-:W1:Y:S08]  /*158c0*/  @P0 LDC R15, c[0x0][0x2c0] ;  /* 0x0000b000ff0f0b82 */ /* 0x000e700000000800 */
[----:B---3--:R-:W3:Y:S08]  /*158d0*/  @P6 LDC R3, c[0x0][0x2e8] ;  /* 0x0000ba00ff036b82 */ /* 0x008ef00000000800 */
[----:B-----5:R-:W1:Y:S01]  /*158e0*/  @P5 LDC R2, c[0x0][0x2e8] ;  /* 0x0000ba00ff025b82 */ /* 0x020e620000000800 */
[----:B------:R-:W-:Y:S05]  /*158f0*/  @!P2 BRA `(.L_x_960) ;  /* 0x000000000020a947 */ /* 0x000fea0003800000 */
[----:B------:R-:W5:Y:S01]  /*15900*/  S2UR UR4, SR_CTAID.Y ;  /* 0x00000000000479c3 */ /* 0x000f620000002600 */
[----:B------:R-:W-:Y:S01]  /*15910*/  ULDC UR5, c[0x0][0x2c4] ;  /* 0x0000b10000057ab9 */ /* 0x000fe20000000800 */
[----:B------:R-:W-:Y:S01]  /*15920*/  PLOP3.LUT P1, PT, PT, PT, PT, 0x80, 0x0 ;  /* 0x000000000000781c */ /* 0x000fe20003f2f070 */
[----:B-----5:R-:W-:-:S04]  /*15930*/  UIMAD UR4, UR4, UR5, URZ ;  /* 0x00000005040472a4 */ /* 0x020fc8000f8e023f */
[----:B------:R-:W-:-:S04]  /*15940*/  USEL UR13, UR4, UR13, !UP0 ;  /* 0x0000000d040d7287 */ /* 0x000fc8000c000000 */
[----:B------:R-:W-:Y:S02]  /*15950*/  USHF.R.S32.HI UR4, URZ, 0x1f, UR13 ;  /* 0x0000001f3f047899 */ /* 0x000fe4000801140d */
[----:B------:R-:W-:-:S04]  /*15960*/  IMAD.U32 R24, RZ, RZ, UR13 ;  /* 0x0000000dff187e24 */ /* 0x000fc8000f8e00ff */
[----:B------:R-:W-:Y:S02]  /*15970*/  MOV R25, UR4 ;  /* 0x0000000400197c02 */ /* 0x000fe40008000f00 */
.L_x_960:
[----:B------:R-:W-:Y:S05]  /*15980*/  @P0 BRA `(.L_x_961) ;  /* 0x0000000000180947 */ /* 0x000fea0003800000 */
[----:B------:R-:W5:Y:S01]  /*15990*/  LDC R18, c[0x0][0x2c4] ;  /* 0x0000b100ff127b82 */ /* 0x000f620000000800 */
[----:B------:R-:W-:Y:S02]  /*159a0*/  ISETP.NE.AND P0, PT, RZ, UR7, PT ;  /* 0x00000007ff007c0c */ /* 0x000fe4000bf05270 */
[----:B-1----:R-:W-:-:S05]  /*159b0*/  MOV R15, 0x1 ;  /* 0x00000001000f7802 */ /* 0x002fca0000000f00 */
[----:B------:R-:W1:Y:S08]  /*159c0*/  LDC R20, c[0x0][0x270] ;  /* 0x00009c00ff147b82 */ /* 0x000e700000000800 */
[----:B-----5:R-:W1:Y:S02]  /*159d0*/  @P0 LDC R18, c[0x0][0x2e4] ;  /* 0x0000b900ff120b82 */ /* 0x020e640000000800 */
[----:B-1----:R-:W-:-:S07]  /*159e0*/  IMAD R20, R18, R20, RZ ;  /* 0x0000001412147224 */ /* 0x002fce00078e02ff */
.L_x_961:
[----:B------:R-:W-:Y:S01]  /*159f0*/  BAR.SYNC.DEFER_BLOCKING 0x0 ;  /* 0x0000000000007b1d */ /* 0x000fe20000010000 */
[----:B------:R-:W-:Y:S01]  /*15a00*/  LOP3.LUT R22, R4, 0xffffffe0, RZ, 0xc0, !PT ;  /* 0xffffffe004167812 */ /* 0x000fe200078ec0ff */
[----:B-1----:R-:W-:Y:S02]  /*15a10*/  IMAD R20, R17, R20, RZ ;  /* 0x0000001411147224 */ /* 0x002fe400078e02ff */
[----:B------:R-:W-:Y:S01]  /*15a20*/  @P5 FMUL.FTZ R6, R6, 0.69314718246459960938 ;  /* 0x3f31721806065820 */ /* 0x000fe20000410000 */
[----:B------:R-:W-:Y:S01]  /*15a30*/  IMAD R16, R16, R15, RZ ;  /* 0x0000000f10107224 */ /* 0x000fe200078e02ff */
[----:B------:R-:W-:Y:S02]  /*15a40*/  IADD3 R22, -R22, R0, RZ ;  /* 0x0000000016167210 */ /* 0x000fe40007ffe1ff */
[----:B------:R-:W1:Y:S01]  /*15a50*/  @P4 LDC R19, c[0x0][0x2e8] ;  /* 0x0000ba00ff134b82 */ /* 0x000e620000000800 */
[----:B------:R-:W5:Y:S01]  /*15a60*/  @P4 MUFU.LG2 R5, R5 ;  /* 0x0000000500054308 */ /* 0x000f620000000c00 */
[----:B------:R-:W-:Y:S01]  /*15a70*/  SEL R20, R20, RZ, !P1 ;  /* 0x000000ff14147207 */ /* 0x000fe20004800000 */
[----:B------:R-:W-:Y:S01]  /*15a80*/  @P6 FMUL.FTZ R7, R7, 0.69314718246459960938 ;  /* 0x3f31721807076820 */ /* 0x000fe20000410000 */
[----:B------:R-:W-:Y:S01]  /*15a90*/  LOP3.LUT P0, RZ, R22, 0x3, RZ, 0xc0, !PT ;  /* 0x0000000316ff7812 */ /* 0x000fe2000780c0ff */
[----:B------:R-:W-:Y:S01]  /*15aa0*/  BSSY B0, `(.L_x_962) ;  /* 0x000003c000007945 */ /* 0x000fe20003800000 */
[----:B------:R-:W-:Y:S01]  /*15ab0*/  MOV R17, 0x7f800000 ;  /* 0x7f80000000117802 */ /* 0x000fe20000000f00 */
[----:B------:R-:W-:Y:S01]  /*15ac0*/  @P5 FFMA.FTZ R17, R135, R2, R6 ;  /* 0x0000000287115223 */ /* 0x000fe20000010006 */
[----:B------:R-:W1:Y:S01]  /*15ad0*/  @P3 LDC R4, c[0x0][0x2e8] ;  /* 0x0000ba00ff043b82 */ /* 0x000e620000000800 */
[----:B------:R-:W1:Y:S01]  /*15ae0*/  @P3 MUFU.LG2 R12, R12 ;  /* 0x0000000c000c3308 */ /* 0x000e620000000c00 */
[----:B----4-:R-:W-:Y:S01]  /*15af0*/  IMAD R2, R14, R18, R20 ;  /* 0x000000120e027224 */ /* 0x010fe200078e0214 */
[----:B------:R-:W-:Y:S01]  /*15b00*/  SHF.L.U32 R20, R16, 0x7, RZ ;  /* 0x0000000710147819 */ /* 0x000fe200000006ff */
[----:B------:R-:W-:Y:S01]  /*15b10*/  IMAD.MOV.U32 R18, RZ, RZ, 0x7f800000 ;  /* 0x7f800000ff127424 */ /* 0x000fe200078e00ff */
[----:B--2---:R-:W-:Y:S01]  /*15b20*/  SHF.R.S32.HI R21, RZ, 0x1f, R13 ;  /* 0x0000001fff157819 */ /* 0x004fe2000001140d */
[----:B------:R-:W-:Y:S01]  /*15b30*/  IMAD.MOV.U32 R16, RZ, RZ, 0x7f800000 ;  /* 0x7f800000ff107424 */ /* 0x000fe200078e00ff */
[----:B------:R-:W-:Y:S01]  /*15b40*/  MOV R0, 0x7f800000 ;  /* 0x7f80000000007802 */ /* 0x000fe20000000f00 */
[----:B---3--:R-:W-:Y:S01]  /*15b50*/  @P6 FFMA.FTZ R0, R136, R3, R7 ;  /* 0x0000000388006223 */ /* 0x008fe20000010007 */
[----:B------:R-:W-:Y:S01]  /*15b60*/  SHF.R.S32.HI R3, RZ, 0x1f, R20 ;  /* 0x0000001fff037819 */ /* 0x000fe20000011414 */
[----:B------:R2:W3:Y:S01]  /*15b70*/  LDS.128 R8, [R208+0x3800] ;  /* 0x00380000d0087984 */ /* 0x0004e20000000c00 */
[----:B-----5:R-:W-:Y:S01]  /*15b80*/  @P4 FMUL.FTZ R5, R5, 0.69314718246459960938 ;  /* 0x3f31721805054820 */ /* 0x020fe20000410000 */
[----:B------:R-:W-:-:S02]  /*15b90*/  IADD3 R20, P2, P1, R20, R24, R2 ;  /* 0x0000001814147210 */ /* 0x000fc4000795e002 */
[----:B------:R-:W-:Y:S02]  /*15ba0*/  LEA.HI R13, R21, R13, RZ, 0x3 ;  /* 0x0000000d150d7211 */ /* 0x000fe400078f18ff */
[----:B------:R-:W-:Y:S01]  /*15bb0*/  SHF.R.S32.HI R24, RZ, 0x1f, R2 ;  /* 0x0000001fff187819 */ /* 0x000fe20000011402 */
[----:B-1----:R-:W-:Y:S01]  /*15bc0*/  @P4 FFMA.FTZ R18, R134, R19, R5 ;  /* 0x0000001386124223 */ /* 0x002fe20000010005 */
[----:B------:R-:W-:Y:S01]  /*15bd0*/  @P3 FMUL.FTZ R12, R12, 0.69314718246459960938 ;  /* 0x3f3172180c0c3820 */ /* 0x000fe20000410000 */
[----:B------:R-:W-:Y:S02]  /*15be0*/  SHF.R.S32.HI R19, RZ, 0x3, R13 ;  /* 0x00000003ff137819 */ /* 0x000fe4000001140d */
[----:B------:R-:W-:Y:S01]  /*15bf0*/  IADD3.X R24, R3, R25, R24, P2, P1 ;  /* 0x0000001903187210 */ /* 0x000fe200017e2418 */
[----:B------:R-:W-:Y:S01]  /*15c00*/  @P3 FFMA.FTZ R16, R133, R4, R12 ;  /* 0x0000000485103223 */ /* 0x000fe2000001000c */
[----:B--2---:R-:W-:Y:S06]  /*15c10*/  @P0 BRA `(.L_x_963) ;  /* 0x0000000000900947 */ /* 0x004fec0003800000 */
        /* <DEDUP_REMOVED lines=11> */
[-C--:B------:R-:W-:Y:S01]  /*15cd0*/  @!P4 IMAD R22, R22, R15.reuse, RZ ;  /* 0x0000000f1616c224 */ /* 0x080fe200078e02ff */
[CC--:B------:R-:W-:Y:S01]  /*15ce0*/  @!P6 IADD3 R21, P0, R26.reuse, R20.reuse, RZ ;  /* 0x000000141a15e210 */ /* 0x0c0fe20007f1e0ff */
[----:B------:R-:W2:Y:S01]  /*15cf0*/  @!P5 LDC.64 R6, c[0x0][0x2b0] ;  /* 0x0000ac00ff06db82 */ /* 0x000ea20000000a00 */
[----:B------:R-:W-:Y:S01]  /*15d00*/  @!P3 IMAD R27, R27, R15, RZ ;  /* 0x0000000f1b1bb224 */ /* 0x000fe200078e02ff */
[----:B------:R-:W-:Y:S02]  /*15d10*/  @!P5 IADD3 R25, P2, R23, R20, RZ ;  /* 0x000000141719d210 */ /* 0x000fe40007f5e0ff */
[----:B------:R-:W-:Y:S02]  /*15d20*/  @!P6 LEA.HI.X.SX32 R15, R26, R24, 0x1, P0 ;  /* 0x000000181a0fe211 */ /* 0x000fe400000f0eff */
[----:B------:R-:W-:-:S02]  /*15d30*/  @!P4 IADD3 R26, P1, R22, R20, RZ ;  /* 0x00000014161ac210 */ /* 0x000fc40007f3e0ff */
[----:B------:R-:W4:Y:S01]  /*15d40*/  @!P4 LDC.64 R4, c[0x0][0x2b0] ;  /* 0x0000ac00ff04cb82 */ /* 0x000f220000000a00 */
[-C--:B------:R-:W-:Y:S02]  /*15d50*/  @!P5 LEA.HI.X.SX32 R23, R23, R24.reuse, 0x1, P2 ;  /* 0x000000181717d211 */ /* 0x080fe400010f0eff */
[----:B------:R-:W-:Y:S02]  /*15d60*/  @!P4 LEA.HI.X.SX32 R22, R22, R24, 0x1, P1 ;  /* 0x000000181616c211 */ /* 0x000fe400008f0eff */
[----:B------:R-:W-:-:S03]  /*15d70*/  @!P3 IADD3 R20, P0, R27, R20, RZ ;  /* 0x000000141b14b210 */ /* 0x000fc60007f1e0ff */
[----:B------:R-:W5:Y:S01]  /*15d80*/  @!P3 LDC.64 R2, c[0x0][0x2b0] ;  /* 0x0000ac00ff02bb82 */ /* 0x000f620000000a00 */
[----:B-1----:R-:W-:Y:S02]  /*15d90*/  @!P6 LEA R12, P2, R21, R12, 0x2 ;  /* 0x0000000c150ce211 */ /* 0x002fe400078410ff */
[----:B------:R-:W-:Y:S02]  /*15da0*/  @!P3 LEA.HI.X.SX32 R24, R27, R24, 0x1, P0 ;  /* 0x000000181b18b211 */ /* 0x000fe400000f0eff */
[----:B------:R-:W-:Y:S02]  /*15db0*/  @!P6 LEA.HI.X R13, R21, R13, R15, 0x2, P2 ;  /* 0x0000000d150de211 */ /* 0x000fe400010f140f */
[----:B--2---:R-:W-:-:S03]  /*15dc0*/  @!P5 LEA R6, P1, R25, R6, 0x2 ;  /* 0x000000061906d211 */ /* 0x004fc600078210ff */
[----:B------:R1:W-:Y:S01]  /*15dd0*/  @!P6 STG.E desc[UR16][R12.64], R0 ;  /* 0x000000000c00e986 */ /* 0x0003e2000c101910 */
[----:B------:R-:W-:Y:S02]  /*15de0*/  @!P5 LEA.HI.X R7, R25, R7, R23, 0x2, P1 ;  /* 0x000000071907d211 */ /* 0x000fe400008f1417 */
[----:B----4-:R-:W-:-:S03]  /*15df0*/  @!P4 LEA R4, P1, R26, R4, 0x2 ;  /* 0x000000041a04c211 */ /* 0x010fc600078210ff */
[----:B------:R1:W-:Y:S01]  /*15e00*/  @!P5 STG.E desc[UR16][R6.64], R17 ;  /* 0x000000110600d986 */ /* 0x0003e2000c101910 */
[----:B------:R-:W-:Y:S02]  /*15e10*/  @!P4 LEA.HI.X R5, R26, R5, R22, 0x2, P1 ;  /* 0x000000051a05c211 */ /* 0x000fe400008f1416 */
[----:B-----5:R-:W-:-:S03]  /*15e20*/  @!P3 LEA R2, P0, R20, R2, 0x2 ;  /* 0x000000021402b211 */ /* 0x020fc600078010ff */
[----:B------:R1:W-:Y:S01]  /*15e30*/  @!P4 STG.E desc[UR16][R4.64], R18 ;  /* 0x000000120400c986 */ /* 0x0003e2000c101910 */
[----:B------:R-:W-:-:S05]  /*15e40*/  @!P3 LEA.HI.X R3, R20, R3, R24, 0x2, P0 ;  /* 0x000000031403b211 */ /* 0x000fca00000f1418 */
[----:B------:R1:W-:Y:S04]  /*15e50*/  @!P3 STG.E desc[UR16][R2.64], R16 ;  /* 0x000000100200b986 */ /* 0x0003e8000c101910 */
.L_x_963:
[----:B------:R-:W-:Y:S05]  /*15e60*/  BSYNC B0 ;  /* 0x0000000000007941 */ /* 0x000fea0003800000 */
.L_x_962:
[----:B------:R-:W-:Y:S01]  /*15e70*/  ULDC UR4, c[0x0][0x2d0] ;  /* 0x0000b40000047ab9 */ /* 0x000fe20000000800 */
[C---:B-1----:R-:W-:Y:S01]  /*15e80*/  VIADD R3, R19.reuse, 0x10 ;  /* 0x0000001013037836 */ /* 0x042fe20000000000 */
[C---:B------:R-:W-:Y:S01]  /*15e90*/  ISETP.GE.AND P1, PT, R214.reuse, UR4, PT ;  /* 0x00000004d6007c0c */ /* 0x040fe2000bf26270 */
[----:B------:R-:W-:Y:S01]  /*15ea0*/  VIADD R0, R19, 0x30 ;  /* 0x0000003013007836 */ /* 0x000fe20000000000 */
[----:B------:R-:W-:Y:S01]  /*15eb0*/  IADD3 R4, P2, R214, UR8, RZ ;  /* 0x00000008d6047c10 */ /* 0x000fe2000ff5e0ff */
[----:B------:R-:W-:Y:S01]  /*15ec0*/  ULDC.64 UR4, c[0x0][0x2a0] ;  /* 0x0000a80000047ab9 */ /* 0x000fe20000000a00 */
[----:B------:R-:W-:Y:S01]  /*15ed0*/  ISETP.GE.OR P0, PT, R3, UR12, P1 ;  /* 0x0000000c03007c0c */ /* 0x000fe20008f06670 */
[----:B------:R-:W-:Y:S01]  /*15ee0*/  VIADD R2, R19, 0x20 ;  /* 0x0000002013027836 */ /* 0x000fe20000000000 */
[----:B------:R-:W-:Y:S01]  /*15ef0*/  SHF.R.S32.HI R3, RZ, 0x1f, R14 ;  /* 0x0000001fff037819 */ /* 0x000fe2000001140e */
[----:B------:R-:W-:Y:S01]  /*15f00*/  BSSY B0, `(.L_x_964) ;  /* 0x000001b000007945 */ /* 0x000fe20003800000 */
[----:B------:R-:W-:-:S02]  /*15f10*/  ISETP.GE.OR P5, PT, R0, UR12, P1 ;  /* 0x0000000c00007c0c */ /* 0x000fc40008fa6670 */
[----:B------:R-:W-:Y:S01]  /*15f20*/  IADD3 R0, R19, 0x50, RZ ;  /* 0x0000005013007810 */ /* 0x000fe20007ffe0ff */
[----:B------:R-:W-:Y:S01]  /*15f30*/  IMAD R3, R3, UR4, RZ ;  /* 0x0000000403037c24 */ /* 0x000fe2000f8e02ff */
[----:B------:R-:W-:Y:S02]  /*15f40*/  IADD3.X R5, R215, UR6, RZ, P2, !PT ;  /* 0x00000006d7057c10 */ /* 0x000fe400097fe4ff */
[----:B------:R-:W-:Y:S01]  /*15f50*/  ISETP.GE.OR P3, PT, R0, UR12, P1 ;  /* 0x0000000c00007c0c */ /* 0x000fe20008f66670 */
[C---:B------:R-:W-:Y:S01]  /*15f60*/  IMAD R0, R14.reuse, UR5, R3 ;  /* 0x000000050e007c24 */ /* 0x040fe2000f8e0203 */
[C---:B------:R-:W-:Y:S01]  /*15f70*/  ISETP.GE.OR P2, PT, R19.reuse, UR12, P1 ;  /* 0x0000000c13007c0c */ /* 0x040fe20008f46670 */
[----:B------:R-:W-:Y:S01]  /*15f80*/  IMAD.WIDE.U32 R14, R14, UR4, R4 ;  /* 0x000000040e0e7c25 */ /* 0x000fe2000f8e0004 */
[----:B------:R-:W-:Y:S01]  /*15f90*/  ISETP.GE.OR P6, PT, R2, UR12, P1 ;  /* 0x0000000c02007c0c */ /* 0x000fe20008fc6670 */
[----:B------:R1:W2:Y:S02]  /*15fa0*/  LDS.128 R4, [R208] ;  /* 0x00000000d0047984 */ /* 0x0002a40000000c00 */
[----:B------:R-:W-:Y:S01]  /*15fb0*/  VIADD R2, R19, 0x40 ;  /* 0x0000004013027836 */ /* 0x000fe20000000000 */
[----:B------:R-:W-:-:S04]  /*15fc0*/  IADD3 R13, R15, R0, RZ ;  /* 0x000000000f0d7210 */ /* 0x000fc80007ffe0ff */
[----:B------:R-:W-:Y:S01]  /*15fd0*/  ISETP.GE.OR P4, PT, R2, UR12, P1 ;  /* 0x0000000c02007c0c */ /* 0x000fe20008f86670 */
[C---:B------:R-:W-:Y:S02]  /*15fe0*/  VIADD R2, R19.reuse, 0x60 ;  /* 0x0000006013027836 */ /* 0x040fe40000000000 */
[----:B------:R-:W-:Y:S01]  /*15ff0*/  VIADD R19, R19, 0x70 ;  /* 0x0000007013137836 */ /* 0x000fe20000000000 */
        /* <DEDUP_REMOVED lines=11> */
.L_x_965:
[----:B------:R-:W-:Y:S05]  /*160b0*/  BSYNC B0 ;  /* 0x0000000000007941 */ /* 0x000fea0003800000 */
.L_x_964:
[----:B--2-4-:R2:W4:Y:S01]  /*160c0*/  LDS.128 R4, [R208+0x800] ;  /* 0x00080000d0047984 */ /* 0x0145220000000c00 */
[----:B------:R-:W-:Y:S01]  /*160d0*/  BSSY B0, `(.L_x_966) ;  /* 0x0000011000007945 */ /* 0x000fe20003800000 */
[----:B------:R-:W-:Y:S02]  /*160e0*/  ISETP.GE.OR P2, PT, R2, UR12, P1 ;  /* 0x0000000c02007c0c */ /* 0x000fe40008f46670 */
[----:B------:R-:W-:Y:S01]  /*160f0*/  ISETP.GE.OR P1, PT, R19, UR12, P1 ;  /* 0x0000000c13007c0c */ /* 0x000fe20008f26670 */
[----:B------:R-:W-:-:S12]  /*16100*/  @P0 BRA `(.L_x_967) ;  /* 0x0000000000340947 */ /* 0x000fd80003800000 */
        /* <DEDUP_REMOVED lines=12> */
[----:B----4-:R4:W-:Y:S02]  /*161d0*/  STG.E.128 desc[UR16][R2.64], R4 ;  /* 0x0000000402007986 */ /* 0x0109e4000c101d10 */
.L_x_967:
[----:B------:R-:W-:Y:S05]  /*161e0*/  BSYNC B0 ;  /* 0x0000000000007941 */ /* 0x000fea0003800000 */
.L_x_966:
[----:B----4-:R4:W1:Y:S01]  /*161f0*/  LDS.128 R4, [R208+0x1000] ;  /* 0x00100000d0047984 */ /* 0x0108620000000c00 */
        /* <DEDUP_REMOVED lines=15> */
.L_x_969:
[----:B------:R-:W-:Y:S05]  /*162f0*/  BSYNC B0 ;  /* 0x0000000000007941 */ /* 0x000fea0003800000 */
.L_x_968:
        /* <DEDUP_REMOVED lines=16> */
.L_x_971:
[----:B------:R-:W-:Y:S05]  /*16400*/  BSYNC B0 ;  /* 0x0000000000007941 */ /* 0x000fea0003800000 */
.L_x_970:
        /* <DEDUP_REMOVED lines=16> */
.L_x_973:
[----:B------:R-:W-:Y:S05]  /*16510*/  BSYNC B0 ;  /* 0x0000000000007941 */ /* 0x000fea0003800000 */
.L_x_972:
        /* <DEDUP_REMOVED lines=16> */
.L_x_975:
[----:B------:R-:W-:Y:S05]  /*16620*/  BSYNC B0 ;  /* 0x0000000000007941 */ /* 0x000fea0003800000 */
.L_x_974:
[----:B-12-4-:R-:W1:Y:S01]  /*16630*/  LDS.128 R208, [R208+0x3000] ;  /* 0x00300000d0d07984 */ /* 0x016e620000000c00 */
        /* <DEDUP_REMOVED lines=15> */
.L_x_977:
[----:B------:R-:W-:Y:S05]  /*16730*/  BSYNC B0 ;  /* 0x0000000000007941 */ /* 0x000fea0003800000 */
.L_x_976:
[----:B------:R-:W-:Y:S05]  /*16740*/  @P1 EXIT ;  /* 0x000000000000194d */ /* 0x000fea0003800000 */
[----:B------:R-:W-:Y:S01]  /*16750*/  IADD3 R0, P0, R218, 0x70, RZ ;  /* 0x00000070da007810 */ /* 0x000fe20007f1e0ff */
[----:B------:R-:W-:Y:S01]  /*16760*/  ULDC.64 UR4, c[0x0][0x298] ;  /* 0x0000a60000047ab9 */ /* 0x000fe20000000a00 */
[----:B--2---:R-:W-:Y:S01]  /*16770*/  MOV R3, R13 ;  /* 0x0000000d00037202 */ /* 0x004fe20000000f00 */
        /* <DEDUP_REMOVED lines=9> */
[----:B---3--:R-:W-:Y:S01]  /*16810*/  STG.E.128 desc[UR16][R4.64], R8 ;  /* 0x0000000804007986 */ /* 0x008fe2000c101d10 */
[----:B------:R-:W-:Y:S05]  /*16820*/  EXIT ;  /* 0x000000000000794d */ /* 0x000fea0003800000 */
.L_x_909:
[----:B------:R-:W-:Y:S01]  /*16830*/  UISETP.NE.AND UP3, UPT, UR13, -0x1, UPT ;  /* 0xffffffff0d00788c */ /* 0x000fe2000bf65270 */
[----:B------:R-:W-:Y:S01]  /*16840*/  LEA.HI R10, R10, R127, RZ, 0x3 ;  /* 0x0000007f0a0a7211 */ /* 0x000fe200078f18ff */
[----:B------:R-:W-:Y:S01]  /*16850*/  ULDC.U8 UR10, c[0x0][0x3d9] ;  /* 0x0000f640000a7ab9 */ /* 0x000fe20000000000 */
[----:B------:R-:W1:Y:S01]  /*16860*/  S2R R12, SR_CTAID.X ;  /* 0x00000000000c7919 */ /* 0x000e620000002500 */
[----:B------:R-:W-:Y:S01]  /*16870*/  UISETP.NE.AND UP2, UPT, UR10, URZ, UPT ;  /* 0x0000003f0a00728c */ /* 0x000fe2000bf45270 */
[----:B------:R-:W-:Y:S01]  /*16880*/  LOP3.LUT R0, R10, 0xfffffff8, RZ, 0xc0, !PT ;  /* 0xfffffff80a007812 */ /* 0x000fe200078ec0ff */
[----:B------:R-:W-:Y:S01]  /*16890*/  UIADD3 UR20, -UR18, UR20, URZ ;  /* 0x0000001412147290 */ /* 0x000fe2000fffe13f */
[----:B------:R-:W-:Y:S01]  /*168a0*/  SHF.R.S32.HI R14, RZ, 0x3, R10 ;  /* 0x00000003ff0e7819 */ /* 0x000fe2000001140a */
[----:B------:R-:W-:Y:S02]  /*168b0*/  BSSY B0, `(.L_x_978) ;  /* 0x000004e000007945 */ /* 0x000fe40003800000 */
[----:B------:R-:W-:Y:S01]  /*168c0*/  IMAD.IADD R127, R127, 0x1, -R0 ;  /* 0x000000017f7f7824 */ /* 0x000fe200078e0a00 */
[----:B------:R-:W-:Y:S01]  /*168d0*/  @!UP3 USHF.R.S32.HI UR12, URZ, 0x1f, UR25 ;  /* 0x0000001f3f0cb899 */ /* 0x000fe20008011419 */
[--C-:B------:R-:W-:Y:S01]  /*168e0*/  SHF.R.S32.HI R15, RZ, 0x1f, R14.reuse ;  /* 0x0000001fff0f7819 */ /* 0x100fe2000001140e */
[----:B------:R-:W-:Y:S01]  /*168f0*/  @!UP3 ULDC.64 UR6, c[0x0][0x290] ;  /* 0x0000a4000006bab9 */ /* 0x000fe20000000a00 */
[----:B------:R-:W-:Y:S01]  /*16900*/  @UP3 ULDC.64 UR8, c[0x0][0x298] ;  /* 0x0000a60000083ab9 */ /* 0x000fe20000000a00 */
[----:B------:R-:W-:Y:S01]  /*16910*/  @!UP3 UIMAD UR12, UR12, UR6, URZ ;  /* 0x000000060c0cb2a4 */ /* 0x000fe2000f8e023f */
[----:B------:R-:W-:Y:S01]  /*16920*/  IMAD.SHL.U32 R0, R127, 0x8, RZ ;  /* 0x000000087f007824 */ /* 0x000fe200078e00ff */
[----:B------:R-:W-:Y:S01]  /*16930*/  @UP3 UIMAD.WIDE.U32 UR14, UR13, UR8, URZ ;  /* 0x000000080d0e32a5 */ /* 0x000fe2000f8e003f */
[C---:B------:R-:W-:Y:S01]  /*16940*/  VIADD R9, R14.reuse, 0x10 ;  /* 0x000000100e097836 */ /* 0x040fe20000000000 */
[----:B------:R-:W-:Y:S01]  /*16950*/  @UP2 ULDC.64 UR4, c[0x0][0x2c0] ;  /* 0x0000b00000042ab9 */ /* 0x000fe20000000a00 */
[----:B------:R-:W-:Y:S01]  /*16960*/  @!UP3 UIMAD.WIDE.U32 UR22, UR25, UR6, URZ ;  /* 0x000000061916b2a5 */ /* 0x000fe2000f8e003f */
[C---:B------:R-:W-:Y:S01]  /*16970*/  VIADD R8, R14.reuse, 0x20 ;  /* 0x000000200e087836 */ /* 0x040fe20000000000 */
[----:B------:R-:W-:Y:S01]  /*16980*/  @UP3 UIMAD UR9, UR13, UR9, UR15 ;  /* 0x000000090d0932a4 */ /* 0x000fe2000f8e020f */
[C---:B------:R-:W-:Y:S01]  /*16990*/  VIADD R6, R14.reuse, 0x40 ;  /* 0x000000400e067836 */ /* 0x040fe20000000000 */
[----:B------:R-:W-:Y:S01]  /*169a0*/  @!UP3 UIMAD UR15, UR25, UR7, UR12 ;  /* 0x00000007190fb2a4 */ /* 0x000fe2000f8e020c */
[C---:B------:R-:W-:Y:S01]  /*169b0*/  VIADD R7, R14.reuse, 0x30 ;  /* 0x000000300e077836 */ /* 0x040fe20000000000 */
[----:B------:R-:W-:Y:S01]  /*169c0*/  USHF.R.S32.HI UR6, URZ, 0x1f, UR26 ;  /* 0x0000001f3f067899 */ /* 0x000fe2000801141a */
[----:B------:R-:W-:Y:S01]  /*169d0*/  VIADD R5, R14, 0x50 ;  /* 0x000000500e057836 */ /* 0x000fe20000000000 */
[----:B------:R-:W-:Y:S01]  /*169e0*/  ULDC.U8 UR12, c[0x0][0x3d8] ;  /* 0x0000f600000c7ab9 */ /* 0x000fe20000000000 */
[----:B------:R-:W-:Y:S01]  /*169f0*/  @UP2 UIMAD UR8, UR5, UR4, URZ ;  /* 0x00000004050822a4 */ /* 0x000fe2000f8e023f */
[----:B------:R-:W-:Y:S01]  /*16a00*/  ISETP.GE.AND P4, PT, R6, UR20, PT ;  /* 0x0000001406007c0c */ /* 0x000fe2000bf86270 */
[----:B------:R-:W-:Y:S01]  /*16a10*/  UISETP.NE.AND UP0, UPT, UR12, URZ, !UP2 ;  /* 0x0000003f0c00728c */ /* 0x000fe2000d705270 */
[----:B------:R-:W-:Y:S01]  /*16a20*/  VIADD R4, R14, 0x60 ;  /* 0x000000600e047836 */ /* 0x000fe20000000000 */
[----:B------:R-:W-:Y:S01]  /*16a30*/  UISETP.NE.AND UP1, UPT, UR12, URZ, UPT ;  /* 0x0000003f0c00728c */ /* 0x000fe2000bf25270 */
[----:B------:R-:W-:Y:S01]  /*16a40*/  ULDC.64 UR4, c[0x0][0x2a0] ;  /* 0x0000a80000047ab9 */ /* 0x000fe20000000a00 */
[----:B------:R-:W-:Y:S01]  /*16a50*/  @!UP3 UIADD3 UR9, UR23, UR15, URZ ;  /* 0x0000000f1709b290 */ /* 0x000fe2000fffe03f */
[----:B------:R-:W-:Y:S01]  /*16a60*/  IMAD.U32 R16, RZ, RZ, UR4 ;  /* 0x00000004ff107e24 */ /* 0x000fe2000f8e00ff */
[----:B------:R-:W-:Y:S01]  /*16a70*/  UISETP.EQ.AND UP1, UPT, UR10, URZ, UP1 ;  /* 0x0000003f0a00728c */ /* 0x000fe20008f22270 */
[----:B-1----:R-:W-:Y:S01]  /*16a80*/  IMAD.WIDE R12, R12, 0x80, R14 ;  /* 0x000000800c0c7825 */ /* 0x002fe200078e020e */
[----:B------:R-:W-:Y:S01]  /*16a90*/  UIMAD UR6, UR6, UR4, URZ ;  /* 0x00000004060672a4 */ /* 0x000fe2000f8e023f */
[----:B------:R-:W-:-:S02]  /*16aa0*/  @!UP3 UMOV UR14, UR22 ;  /* 0x00000016000ebc82 */ /* 0x000fc40008000000 */
[----:B------:R-:W-:Y:S01]  /*16ab0*/  @!UP2 ULDC UR4, c[0x0][0x2c4] ;  /* 0x0000b1000004aab9 */ /* 0x000fe20000000800 */
[----:B------:R-:W-:Y:S01]  /*16ac0*/  @UP0 ULDC UR4, c[0x0][0x2e4] ;  /* 0x0000b90000040ab9 */ /* 0x000fe20000000800 */
[----:B------:R-:W-:Y:S01]  /*16ad0*/  UISETP.NE.OR UP0, UPT, UR13, -0x1, !UP1 ;  /* 0xffffffff0d00788c */ /* 0x000fe2000cf05670 */
[C---:B------:R-:W-:Y:S01]  /*16ae0*/  IADD3 R2, P1, R0.reuse, UR14, RZ ;  /* 0x0000000e00027c10 */ /* 0x040fe2000ff3e0ff */
[----:B------:R-:W-:Y:S01]  /*16af0*/  @UP2 UMOV UR10, 0x1 ;  /* 0x00000001000a2882 */ /* 0x000fe20000000000 */
[----:B------:R-:W-:Y:S01]  /*16b00*/  @!UP2 UIMAD UR10, UR4, UR11, URZ ;  /* 0x0000000b040aa2a4 */ /* 0x000fe2000f8e023f */
[----:B------:R-:W-:Y:S01]  /*16b10*/  ULDC UR7, c[0x0][0x2d0] ;  /* 0x0000b40000077ab9 */ /* 0x000fe20000000800 */
[C---:B------:R-:W-:Y:S02]  /*16b20*/  LEA.HI.X.SX32 R3, R0.reuse, UR9, 0x1, P1 ;  /* 0x0000000900037c11 */ /* 0x040fe400088f0eff */
[----:B------:R-:W-:Y:S01]  /*16b30*/  UIMAD UR9, UR25, UR10, URZ ;  /* 0x0000000a190972a4 */ /* 0x000fe2000f8e023f */
[----:B------:R-:W-:Y:S01]  /*16b40*/  ISETP.GE.AND P0, PT, R0, UR7, PT ;  /* 0x0000000700007c0c */ /* 0x000fe2000bf06270 */
[----:B------:R-:W-:Y:S01]  /*16b50*/  @UP1 ULDC UR12, c[0x0][0x2c4] ;  /* 0x0000b100000c1ab9 */ /* 0x000fe20000000800 */
[----:B------:R-:W-:Y:S01]  /*16b60*/  UIMAD UR5, UR26, UR5, UR6 ;  /* 0x000000051a0572a4 */ /* 0x000fe2000f8e0206 */
[----:B------:R-:W-:Y:S01]  /*16b70*/  IMAD.WIDE.U32 R16, R16, UR26, R2 ;  /* 0x0000001a10107c25 */ /* 0x000fe2000f8e0002 */
[----:B------:R-:W-:Y:S01]  /*16b80*/  @!UP0 UIMAD UR13, UR25, UR12, URZ ;  /* 0x0000000c190d82a4 */ /* 0x000fe2000f8e023f */
[----:B------:R-:W-:Y:S01]  /*16b90*/  ISETP.GE.OR P2, PT, R14, UR20, P0 ;  /* 0x000000140e007c0c */ /* 0x000fe20008746670 */
[----:B------:R-:W-:Y:S01]  /*16ba0*/  @UP2 ULDC UR6, c[0x0][0x2c0] ;  /* 0x0000b00000062ab9 */ /* 0x000fe20000000800 */
[----:B------:R-:W-:Y:S01]  /*16bb0*/  USEL UR9, UR9, URZ, !UP1 ;  /* 0x0000003f09097287 */ /* 0x000fe2000c800000 */
[----:B------:R-:W-:Y:S01]  /*16bc0*/  VIADD R19, R17, UR5 ;  /* 0x0000000511137c36 */ /* 0x000fe20008000000 */
[----:B------:R-:W-:Y:S01]  /*16bd0*/  @!UP2 UMOV UR6, 0x1 ;  /* 0x000000010006a882 */ /* 0x000fe20000000000 */
[----:B------:R-:W-:Y:S01]  /*16be0*/  @!UP2 UMOV UR8, UR4 ;  /* 0x000000040008ac82 */ /* 0x000fe20008000000 */
[----:B------:R-:W-:Y:S01]  /*16bf0*/  UIMAD UR7, UR18, UR6, URZ ;  /* 0x00000006120772a4 */ /* 0x000fe2000f8e023f */
[----:B------:R-:W-:Y:S01]  /*16c00*/  ISETP.GE.OR P1, PT, R9, UR20, P0 ;  /* 0x0000001409007c0c */ /* 0x000fe20008726670 */
[----:B------:R-:W-:Y:S01]  /*16c10*/  UIMAD UR9, UR26, UR8, UR9 ;  /* 0x000000081a0972a4 */ /* 0x000fe2000f8e0209 */
[----:B------:R-:W-:Y:S01]  /*16c20*/  ISETP.GE.OR P6, PT, R8, UR20, P0 ;  /* 0x0000001408007c0c */ /* 0x000fe200087c6670 */
[----:B------:R-:W-:Y:S01]  /*16c30*/  @!UP1 UMOV UR14, URZ ;  /* 0x0000003f000e9c82 */ /* 0x000fe20008000000 */
[----:B------:R-:W-:Y:S01]  /*16c40*/  @!UP1 UMOV UR15, URZ ;  /* 0x0000003f000f9c82 */ /* 0x000fe20008000000 */
[----:B------:R-:W-:Y:S01]  /*16c50*/  @UP1 UMOV UR14, UR13 ;  /* 0x0000000d000e1c82 */ /* 0x000fe20008000000 */
[----:B------:R-:W-:Y:S01]  /*16c60*/  @UP1 USHF.R.S32.HI UR15, URZ, 0x1f, UR13 ;  /* 0x0000001f3f0f1899 */ /* 0x000fe2000801140d */
[----:B------:R-:W-:Y:S01]  /*16c70*/  ISETP.GE.OR P5, PT, R7, UR20, P0 ;  /* 0x0000001407007c0c */ /* 0x000fe200087a6670 */
[----:B------:R-:W-:Y:S01]  /*16c80*/  USHF.R.S32.HI UR4, URZ, 0x1f, UR7 ;  /* 0x0000001f3f047899 */ /* 0x000fe20008011407 */
[----:B------:R-:W-:Y:S01]  /*16c90*/  ISETP.GE.OR P3, PT, R6, UR20, P0 ;  /* 0x0000001406007c0c */ /* 0x000fe20008766670 */
[----:B------:R-:W-:Y:S01]  /*16ca0*/  USHF.R.S32.HI UR8, URZ, 0x1f, UR9 ;  /* 0x0000001f3f087899 */ /* 0x000fe20008011409 */
[----:B------:R-:W-:Y:S01]  /*16cb0*/  VIADD R0, R14, 0x70 ;  /* 0x000000700e007836 */ /* 0x000fe20000000000 */
        /* <DEDUP_REMOVED lines=13> */
.L_x_979:
[----:B------:R-:W-:Y:S05]  /*16d90*/  BSYNC B0 ;  /* 0x0000000000007941 */ /* 0x000fea0003800000 */
.L_x_978:
[----:B------:R-:W-:Y:S01]  /*16da0*/  BSSY B0, `(.L_x_980) ;  /* 0x0000010000007945 */ /* 0x000fe20003800000 */
[----:B------:R-:W-:-:S03]  /*16db0*/  ISETP.GE.AND P2, PT, R14, UR20, PT ;  /* 0x000000140e007c0c */ /* 0x000fc6000bf46270 */
        /* <DEDUP_REMOVED lines=10> */
[----:B-1----:R-:W-:Y:S02]  /*16e60*/  LEA R20, P1, R10, UR4, 0x1 ;  /* 0x000000040a147c11 */ /* 0x002fe4000f8208ff */
[----:B------:R-:W-:-:S04]  /*16e70*/  IADD3 R2, R2, R11, RZ ;  /* 0x0000000b02027210 */ /* 0x000fc80007ffe0ff */
[----:B------:R-:W-:-:S05]  /*16e80*/  LEA.HI.X R21, R10, UR5, R2, 0x1, P1 ;  /* 0x000000050a157c11 */ /* 0x000fca00088f0c02 */
[----:B------:R2:W-:Y:S02]  /*16e90*/  STG.E.128 desc[UR16][R20.64], RZ ;  /* 0x000000ff14007986 */ /* 0x0005e4000c101d10 */
.L_x_981:
[----:B------:R-:W-:Y:S05]  /*16ea0*/  BSYNC B0 ;  /* 0x0000000000007941 */ /* 0x000fea0003800000 */
.L_x_980:
        /* <DEDUP_REMOVED lines=12> */
[----:B-12---:R-:W-:Y:S02]  /*16f70*/  LEA R20, P6, R10, UR4, 0x1 ;  /* 0x000000040a147c11 */ /* 0x006fe4000f8c08ff */
[----:B------:R-:W-:-:S04]  /*16f80*/  IADD3 R2, R2, R11, RZ ;  /* 0x0000000b02027210 */ /* 0x000fc80007ffe0ff */
[----:B------:R-:W-:-:S05]  /*16f90*/  LEA.HI.X R21, R10, UR5, R2, 0x1, P6 ;  /* 0x000000050a157c11 */ /* 0x000fca000b0f0c02 */
[----:B------:R3:W-:Y:S02]  /*16fa0*/  STG.E.128 desc[UR16][R20.64], RZ ;  /* 0x000000ff14007986 */ /* 0x0007e4000c101d10 */
.L_x_983:
[----:B------:R-:W-:Y:S05]  /*16fb0*/  BSYNC B0 ;  /* 0x0000000000007941 */ /* 0x000fea0003800000 */
.L_x_982:
        /* <DEDUP_REMOVED lines=12> */
[----:B-123--:R-:W-:Y:S02]  /*17080*/  LEA R20, P5, R10, UR4, 0x1 ;  /* 0x000000040a147c11 */ /* 0x00efe4000f8a08ff */
[----:B------:R-:W-:-:S04]  /*17090*/  IADD3 R2, R2, R11, RZ ;  /* 0x0000000b02027210 */ /* 0x000fc80007ffe0ff */
[----:B------:R-:W-:-:S05]  /*170a0*/  LEA.HI.X R21, R10, UR5, R2, 0x1, P5 ;  /* 0x000000050a157c11 */ /* 0x000fca000a8f0c02 */
[----:B------:R4:W-:Y:S02]  /*170b0*/  STG.E.128 desc[UR16][R20.64], RZ ;  /* 0x000000ff14007986 */ /* 0x0009e4000c101d10 */
.L_x_985:
[----:B------:R-:W-:Y:S05]  /*170c0*/  BSYNC B0 ;  /* 0x0000000000007941 */ /* 0x000fea0003800000 */
.L_x_984:
        /* <DEDUP_REMOVED lines=12> */
[----:B-1234-:R-:W-:Y:S02]  /*17190*/  LEA R20, P3, R10, UR4, 0x1 ;  /* 0x000000040a147c11 */ /* 0x01efe4000f8608ff */
[----:B------:R-:W-:-:S04]  /*171a0*/  IADD3 R2, R2, R11, RZ ;  /* 0x0000000b02027210 */ /* 0x000fc80007ffe0ff */
[----:B------:R-:W-:-:S05]  /*171b0*/  LEA.HI.X R21, R10, UR5, R2, 0x1, P3 ;  /* 0x000000050a157c11 */ /* 0x000fca00098f0c02 */
[----:B------:R1:W-:Y:S02]  /*171c0*/  STG.E.128 desc[UR16][R20.64], RZ ;  /* 0x000000ff14007986 */ /* 0x0003e4000c101d10 */
.L_x_987:
[----:B------:R-:W-:Y:S05]  /*171d0*/  BSYNC B0 ;  /* 0x0000000000007941 */ /* 0x000fea0003800000 */
.L_x_986:
[----:B------:R-:W-:Y:S01]  /*171e0*/  ISETP.NE.OR P1, PT, R127, RZ, P1 ;  /* 0x000000ff7f00720c */ /* 0x000fe20000f25670 */
        /* <DEDUP_REMOVED lines=13> */
[----:B-1234-:R-:W-:Y:S01]  /*172c0*/  MOV R21, R19 ;  /* 0x0000001300157202 */ /* 0x01efe20000000f00 */
        /* <DEDUP_REMOVED lines=10> */
.L_x_989:
[----:B------:R-:W-:Y:S05]  /*17370*/  BSYNC B0 ;  /* 0x0000000000007941 */ /* 0x000fea0003800000 */
.L_x_988:
        /* <DEDUP_REMOVED lines=19> */
.L_x_991:
[----:B------:R-:W-:Y:S05]  /*174b0*/  BSYNC B0 ;  /* 0x0000000000007941 */ /* 0x000fea0003800000 */
.L_x_990:
[----:B------:R-:W-:Y:S01]  /*174c0*/  ISETP.GE.AND P1, PT, R0, UR20, PT ;  /* 0x0000001400007c0c */ /* 0x000fe2000bf26270 */
[----:B------:R-:W-:Y:S03]  /*174d0*/  BSSY B0, `(.L_x_992) ;  /* 0x0000010000007945 */ /* 0x000fe60003800000 */
[----:B------:R-:W-:Y:S01]  /*174e0*/  ISETP.NE.OR P1, PT, R127, RZ, P1 ;  /* 0x000000ff7f00720c */ /* 0x000fe20000f25670 */
[----:B------:R-:W-:-:S12]  /*174f0*/  @P0 BRA `(.L_x_993) ;  /* 0x0000000000340947 */ /* 0x000fd80003800000 */
[----:B------:R-:W-:Y:S01]  /*17500*/  IADD3 R2, P0, R12, 0x70, RZ ;  /* 0x000000700c027810 */ /* 0x000fe20007f1e0ff */
[----:B------:R-:W-:Y:S01]  /*17510*/  ULDC.64 UR4, c[0x0][0x298] ;  /* 0x0000a60000047ab9 */ /* 0x000fe20000000a00 */
[----:B------:R-:W-:-:S03]  /*17520*/  IMAD.MOV.U32 R12, RZ, RZ, R16 ;  /* 0x000000ffff0c7224 */ /* 0x000fc600078e0010 */
[----:B------:R-:W-:Y:S01]  /*17530*/  IMAD.X R3, RZ, RZ, R13, P0 ;  /* 0x000000ffff037224 */ /* 0x000fe200000e060d */
[----:B------:R-:W-:-:S03]  /*17540*/  MOV R13, R19 ;  /* 0x00000013000d7202 */ /* 0x000fc60000000f00 */
[----:B------:R-:W-:Y:S02]  /*17550*/  IMAD R3, R3, UR4, RZ ;  /* 0x0000000403037c24 */ /* 0x000fe4000f8e02ff */
[----:B------:R-:W-:-:S04]  /*17560*/  IMAD.WIDE.U32 R12, R2, UR4, R12 ;  /* 0x00000004020c7c25 */ /* 0x000fc8000f8e000c */
[----:B------:R-:W-:Y:S01]  /*17570*/  IMAD R3, R2, UR5, R3 ;  /* 0x0000000502037c24 */ /* 0x000fe2000f8e0203 */
[----:B------:R-:W-:Y:S02]  /*17580*/  ULDC.64 UR4, c[0x0][0x280] ;  /* 0x0000a00000047ab9 */ /* 0x000fe40000000a00 */
[----:B------:R-:W-:Y:S02]  /*17590*/  LEA R2, P0, R12, UR4, 0x1 ;  /* 0x000000040c027c11 */ /* 0x000fe4000f8008ff */
[----:B------:R-:W-:-:S04]  /*175a0*/  IADD3 R3, R3, R13, RZ ;  /* 0x0000000d03037210 */ /* 0x000fc80007ffe0ff */
[----:B------:R-:W-:-:S05]  /*175b0*/  LEA.HI.X R3, R12, UR5, R3, 0x1, P0 ;  /* 0x000000050c037c11 */ /* 0x000fca00080f0c03 */
[----:B------:R1:W-:Y:S02]  /*175c0*/  STG.E.128 desc[UR16][R2.64], RZ ;  /* 0x000000ff02007986 */ /* 0x0003e4000c101d10 */
.L_x_993:
[----:B------:R-:W-:Y:S05]  /*175d0*/  BSYNC B0 ;  /* 0x0000000000007941 */ /* 0x000fea0003800000 */
.L_x_992:
        /* <DEDUP_REMOVED lines=11> */
.L_x_995:
[----:B------:R-:W-:Y:S05]  /*17690*/  BSYNC B0 ;  /* 0x0000000000007941 */ /* 0x000fea0003800000 */
.L_x_994:
        /* <DEDUP_REMOVED lines=11> */
.L_x_997:
[----:B------:R-:W-:Y:S05]  /*17750*/  BSYNC B0 ;  /* 0x0000000000007941 */ /* 0x000fea0003800000 */
.L_x_996:
        /* <DEDUP_REMOVED lines=10> */
.L_x_999:
[----:B------:R-:W-:Y:S05]  /*17800*/  BSYNC B0 ;  /* 0x0000000000007941 */ /* 0x000fea0003800000 */
.L_x_998:
        /* <DEDUP_REMOVED lines=10> */
.L_x_1001:
[----:B------:R-:W-:Y:S05]  /*178b0*/  BSYNC B0 ;  /* 0x0000000000007941 */ /* 0x000fea0003800000 */
.L_x_1000:
        /* <DEDUP_REMOVED lines=10> */
.L_x_1003:
[----:B------:R-:W-:Y:S05]  /*17960*/  BSYNC B0 ;  /* 0x0000000000007941 */ /* 0x000fea0003800000 */
.L_x_1002:
        /* <DEDUP_REMOVED lines=10> */
.L_x_1005:
[----:B------:R-:W-:Y:S05]  /*17a10*/  BSYNC B0 ;  /* 0x0000000000007941 */ /* 0x000fea0003800000 */
.L_x_1004:
        /* <DEDUP_REMOVED lines=10> */
.L_x_1007:
[----:B------:R-:W-:Y:S05]  /*17ac0*/  BSYNC B0 ;  /* 0x0000000000007941 */ /* 0x000fea0003800000 */
.L_x_1006:
[----:B------:R-:W-:Y:S05]  /*17ad0*/  @P1 EXIT ;  /* 0x000000000000194d */ /* 0x000fea0003800000 */
[----:B------:R-:W-:Y:S01]  /*17ae0*/  IMAD R0, R0, UR6, RZ ;  /* 0x0000000600007c24 */ /* 0x000fe2000f8e02ff */
[----:B------:R-:W-:-:S04]  /*17af0*/  ULDC.64 UR4, c[0x0][0x2b0] ;  /* 0x0000ac0000047ab9 */ /* 0x000fc80000000a00 */
[----:B-1----:R-:W-:-:S04]  /*17b00*/  IADD3 R2, P0, R0, UR7, RZ ;  /* 0x0000000700027c10 */ /* 0x002fc8000ff1e0ff */
[----:B------:R-:W-:Y:S02]  /*17b10*/  LEA.HI.X.SX32 R0, R0, UR14, 0x1, P0 ;  /* 0x0000000e00007c11 */ /* 0x000fe400080f0eff */
[----:B------:R-:W-:-:S04]  /*17b20*/  LEA R4, P0, R2, UR4, 0x2 ;  /* 0x0000000402047c11 */ /* 0x000fc8000f8010ff */
[----:B------:R-:W-:Y:S01]  /*17b30*/  LEA.HI.X R5, R2, UR5, R0, 0x2, P0 ;  /* 0x0000000502057c11 */ /* 0x000fe200080f1400 */
[----:B------:R-:W-:-:S05]  /*17b40*/  IMAD.MOV.U32 R0, RZ, RZ, 0x7f800000 ;  /* 0x7f800000ff007424 */ /* 0x000fca00078e00ff */
[----:B------:R-:W-:Y:S01]  /*17b50*/  STG.E desc[UR16][R4.64], R0 ;  /* 0x0000000004007986 */ /* 0x000fe2000c101910 */
[----:B------:R-:W-:Y:S05]  /*17b60*/  EXIT ;  /* 0x000000000000794d */ /* 0x000fea0003800000 */
.L_x_1008:
        /* <DEDUP_REMOVED lines=9> */
.L_x_1428:


//--------------------- .text._ZN5flash16flash_fwd_kernelI23Flash_fwd_kernel_traitsILi64ELi128ELi64ELi4ELb0ELb0EN7cutlass6half_tE19Flash_kernel_traitsILi64ELi128ELi64ELi4ES3_EELb1ELb1ELb0ELb0ELb0ELb0ELb0ELb1EEEvNS_16Flash_fwd_paramsE --------------------------
	.section	.text._ZN5flash16flash_fwd_kernelI23Flash_fwd_kernel_traitsILi64ELi128ELi64ELi4ELb0ELb0EN7cutlass6half_tE19Flash_kernel_traitsILi64ELi128ELi64ELi4ES3_EELb1ELb1ELb0ELb0ELb0ELb0ELb0ELb1EEEvNS_16Flash_fwd_paramsE,"ax",@progbits
	.align	128
        .global         _ZN5flash16flash_fwd_kernelI23Flash_fwd_kernel_traitsILi64ELi128ELi64ELi4ELb0ELb0EN7cutlass6half_tE19Flash_kernel_traitsILi64ELi128ELi64ELi4ES3_EELb1ELb1ELb0ELb0ELb0ELb0ELb0ELb1EEEvNS_16Flash_fwd_paramsE
        .type           _ZN5flash16flash_fwd_kernelI23Flash_fwd_kernel_traitsILi64ELi128ELi64ELi4ELb0ELb0EN7cutlass6half_tE19Flash_kernel_traitsILi64ELi128ELi64ELi4ES3_EELb1ELb1ELb0ELb0ELb0ELb0ELb0ELb1EEEvNS_16Flash_fwd_paramsE,@function
        .size           _ZN5flash16flash_fwd_kernelI23Flash_fwd_kernel_traitsILi64ELi128ELi64ELi4ELb0ELb0EN7cutlass6half_tE19Flash_kernel_traitsILi64ELi128ELi64ELi4ES3_EELb1ELb1ELb0ELb0ELb0ELb0ELb0ELb1EEEvNS_16Flash_fwd_paramsE,(.L_x_1429 - _ZN5flash16flash_fwd_kernelI23Flash_fwd_kernel_traitsILi64ELi128ELi64ELi4ELb0ELb0EN7cutlass6half_tE19Flash_kernel_traitsILi64ELi128ELi64ELi4ES3_EELb1ELb1ELb0ELb0ELb0ELb0ELb0ELb1EEEvNS_16Flash_fwd_paramsE)
        .other          _ZN5flash16flash_fwd_kernelI23Flash_fwd_kernel_traitsILi64ELi128ELi64ELi4ELb0ELb0EN7cutlass6half_tE19Flash_kernel_traitsILi64ELi128ELi64ELi4ES3_EELb1ELb1ELb0ELb0ELb0ELb0ELb0ELb1EEEvNS_16Flash_fwd_paramsE,@"STO_CUDA_ENTRY STV_DEFAULT"
_ZN5flash16flash_fwd_kernelI23Flash_fwd_kernel_traitsILi64ELi128ELi64ELi4ELb0ELb0EN7cutlass6half_tE19Flash_kernel_traitsILi64ELi128ELi64ELi4ES3_EELb1ELb1ELb0ELb0ELb0ELb0ELb0ELb1EEEvNS_16Flash_fwd_paramsE:
.text._ZN5flash16flash_fwd_kernelI23Flash_fwd_kernel_traitsILi64ELi128ELi64ELi4ELb0ELb0EN7cutlass6half_tE19Flash_kernel_traitsILi64ELi128ELi64ELi4ES3_EELb1ELb1ELb0ELb0ELb0ELb0ELb0ELb1EEEvNS_16Flash_fwd_paramsE:
        /* <DEDUP_REMOVED lines=9> */
[----:B------:R-:W4:Y:S01]  /*0090*/  S2R R164, SR_TID.X ;  /* 0x0000000000a47919 */ /* 0x000f220000002100 */
[----:B------:R-:W-:Y:S01]  /*00a0*/  ULDC.64 UR6, c[0x0][0x2f0] ;  /* 0x0000bc0000067ab9 */ /* 0x000fe20000000a00 */
[----:B------:R-:W-:Y:S01]  /*00b0*/  ULDC.64 UR8, c[0x0][0x2f0] ;  /* 0x0000bc0000087ab9 */ /* 0x000fe20000000a00 */
[----:B-1----:R-:W-:-:S04]  /*00c0*/  VIADD R1, R1, 0xfffffe18 ;  /* 0xfffffe1801017836 */ /* 0x002fc80000000000 */
[----:B------:R-:W-:Y:S01]  /*00d0*/  S2UR UR14, SR_CTAID.X ;  /* 0x00000000000e79c3 */ /* 0x000fe20000002500 */
[----:B------:R2:W5:Y:S07]  /*00e0*/  @P2 LDG.E.64 R4, desc[UR26][R2.64] ;  /* 0x0000001a02042981 */ /* 0x00056e000c1e1b00 */
[----:B------:R-:W1:Y:S08]  /*00f0*/  S2UR UR17, SR_CTAID.Y ;  /* 0x00000000001179c3 */ /* 0x000e700000002600 */
[----:B------:R-:W4:Y:S01]  /*0100*/  S2UR UR16, SR_CTAID.Z ;  /* 0x00000000001079c3 */ /* 0x000f220000002700 */
[----:B------:R-:W-:Y:S01]  /*0110*/  UMOV UR13, 0xffffffff ;  /* 0xffffffff000d7882 */ /* 0x000fe20000000000 */
[----:B------:R-:W-:Y:S01]  /*0120*/  UMOV UR33, URZ ;  /* 0x0000003f00217c82 */ /* 0x000fe20008000000 */
[----:B------:R-:W-:-:S05]  /*0130*/  ULDC.U8 UR12, c[0x0][0x388] ;  /* 0x0000e200000c7ab9 */ /* 0x000fca0000000000 */
[----:B------:R-:W5:Y:S01]  /*0140*/  @P2 LDC R0, c[0x0][0x3b0] ;  /* 0x0000ec00ff002b82 */ /* 0x000f620000000800 */
[----:B--2---:R-:W-:Y:S02]  /*0150*/  @P2 IMAD.MOV.U32 R2, RZ, RZ, R8 ;  /* 0x000000ffff022224 */ /* 0x004fe400078e0008 */
[----:B---3--:R-:W-:-:S06]  /*0160*/  @P2 IMAD.MOV.U32 R3, RZ, RZ, R9 ;  /* 0x000000ffff032224 */ /* 0x008fcc00078e0009 */
[----:B------:R-:W2:Y:S01]  /*0170*/  @P2 LDG.E.64 R2, desc[UR26][R2.64] ;  /* 0x0000001a02022981 */ /* 0x000ea2000c1e1b00 */
[----:B------:R-:W-:Y:S02]  /*0180*/  UISETP.NE.U32.AND UP2, UPT, UR6, URZ, UPT ;  /* 0x0000003f0600728c */ /* 0x000fe4000bf45070 */
[----:B-1----:R-:W-:Y:S02]  /*0190*/  UIMAD.WIDE UR8, UR17, 0x4, UR8 ;  /* 0x00000004110878a5 */ /* 0x002fe4000f8e0208 */
[----:B------:R-:W-:Y:S02]  /*01a0*/  UISETP.NE.AND.EX UP2, UPT, UR7, URZ, UPT, UP2 ;  /* 0x0000003f0700728c */ /* 0x000fe4000bf45320 */
[----:B----4-:R-:W-:Y:S01]  /*01b0*/  ULOP3.LUT UR4, UR16, UR14, UR17, 0xfe, !UPT ;  /* 0x0000000e10047292 */ /* 0x010fe2000f8efe11 */
[----:B------:R-:W-:-:S03]  /*01c0*/  ULDC.U8 UR6, c[0x0][0x3c2] ;  /* 0x0000f08000067ab9 */ /* 0x000fc60000000000 */
[----:B------:R-:W-:Y:S01]  /*01d0*/  PLOP3.LUT P0, PT, PT, PT, UP2, 0x80, 0x0 ;  /* 0x000000000000781c */ /* 0x000fe20003f0f028 */
[----:B------:R-:W-:Y:S01]  /*01e0*/  UISETP.NE.AND UP3, UPT, UR6, URZ, UPT ;  /* 0x0000003f0600728c */ /* 0x000fe2000bf65270 */
[----:B------:R-:W-:Y:S01]  /*01f0*/  LOP3.LUT P3, RZ, R164, UR4, RZ, 0xfc, !PT ;  /* 0x00000004a4ff7c12 */ /* 0x000fe2000f86fcff */
[----:B------:R-:W-:Y:S01]  /*0200*/  ULDC.64 UR4, c[0x0][0x300] ;  /* 0x0000c00000047ab9 */ /* 0x000fe20000000a00 */
[----:B------:R-:W-:Y:S01]  /*0210*/  ULDC.64 UR6, c[0x0][0x2f8] ;  /* 0x0000be0000067ab9 */ /* 0x000fe20000000a00 */
[----:B------:R-:W-:-:S04]  /*0220*/  UISETP.NE.U32.AND UP1, UPT, UR4, URZ, UPT ;  /* 0x0000003f0400728c */ /* 0x000fc8000bf25070 */
[----:B------:R-:W-:-:S03]  /*0230*/  UISETP.NE.AND.EX UP1, UPT, UR5, URZ, UPT, UP1 ;  /* 0x0000003f0500728c */ /* 0x000fc6000bf25310 */
[----:B------:R-:W-:Y:S02]  /*0240*/  ULDC.64 UR4, c[0x0][0x2f8] ;  /* 0x0000be0000047ab9 */ /* 0x000fe40000000a00 */
[----:B------:R-:W-:Y:S01]  /*0250*/  UISETP.EQ.U32.AND UP0, UPT, UR4, URZ, UPT ;  /* 0x0000003f0400728c */ /* 0x000fe2000bf02070 */
[----:B------:R-:W1:Y:S03]  /*0260*/  @!P3 LDC.64 R6, c[0x0][0x3b8] ;  /* 0x0000ee00ff06bb82 */ /* 0x000e660000000a00 */
[----:B------:R-:W-:Y:S02]  /*0270*/  UISETP.EQ.OR.EX UP0, UPT, UR5, URZ, !UP3, UP0 ;  /* 0x0000003f0500728c */ /* 0x000fe4000df02700 */
[----:B------:R-:W-:Y:S01]  /*0280*/  UIMAD.WIDE UR6, UR17, 0x4, UR6 ;  /* 0x00000004110678a5 */ /* 0x000fe2000f8e0206 */
[----:B-----5:R-:W-:Y:S02]  /*0290*/  @P2 R2UR UR30, R4 ;  /* 0x00000000041e22ca */ /* 0x020fe400000e0000 */
[----:B------:R-:W-:-:S11]  /*02a0*/  @P2 R2UR UR31, R5 ;  /* 0x00000000051f22ca */ /* 0x000fd600000e0000 */
[----:B------:R-:W-:Y:S02]  /*02b0*/  IMAD.U32 R4, RZ, RZ, UR30 ;  /* 0x0000001eff047e24 */ /* 0x000fe4000f8e00ff */
[----:B------:R-:W-:-:S05]  /*02c0*/  IMAD.U32 R5, RZ, RZ, UR31 ;  /* 0x0000001fff057e24 */ /* 0x000fca000f8e00ff */
[----:B-1----:R1:W-:Y:S01]  /*02d0*/  @!P3 STG.E.64 desc[UR26][R6.64], R4 ;  /* 0x000000040600b986 */ /* 0x0023e2000c101b1a */
[----:B--2---:R-:W-:Y:S01]  /*02e0*/  @P2 IADD3 R8, P1, R2, R0, RZ ;  /* 0x0000000002082210 */ /* 0x004fe20007f3e0ff */
[----:B------:R-:W-:-:S04]  /*02f0*/  IMAD.U32 R2, RZ, RZ, UR8 ;  /* 0x00000008ff027e24 */ /* 0x000fc8000f8e00ff */
[----:B------:R-:W-:Y:S01]  /*0300*/  @P2 IMAD.X R9, RZ, RZ, R3, P1 ;  /* 0x000000ffff092224 */ /* 0x000fe200008e0603 */
[----:B------:R-:W-:Y:S01]  /*0310*/  PLOP3.LUT P1, PT, PT, PT, UP1, 0x80, 0x0 ;  /* 0x000000000000781c */ /* 0x000fe20003f2f018 */
[----:B------:R-:W-:Y:S01]  /*0320*/  IMAD.U32 R3, RZ, RZ, UR9 ;  /* 0x00000009ff037e24 */ /* 0x000fe2000f8e00ff */
[----:B------:R-:W-:Y:S02]  /*0330*/  @UP1 ULDC.64 UR8, c[0x0][0x300] ;  /* 0x0000c00000081ab9 */ /* 0x000fe40000000a00 */
[----:B------:R-:W-:Y:S01]  /*0340*/  @UP1 UIMAD.WIDE UR8, UR17, 0x4, UR8 ;  /* 0x00000004110818a5 */ /* 0x000fe2000f8e0208 */
[----:B-1----:R-:W-:Y:S02]  /*0350*/  @!P3 IMAD.MOV.U32 R4, RZ, RZ, R8 ;  /* 0x000000ffff04b224 */ /* 0x002fe400078e0008 */
[----:B------:R-:W-:-:S05]  /*0360*/  @!P3 IMAD.MOV.U32 R5, RZ, RZ, R9 ;  /* 0x000000ffff05b224 */ /* 0x000fca00078e0009 */
[----:B------:R1:W-:Y:S01]  /*0370*/  @!P3 STG.E.64 desc[UR26][R6.64+0x8], R4 ;  /* 0x000008040600b986 */ /* 0x0003e2000c101b1a */
[----:B------:R-:W-:-:S03]  /*0380*/  PLOP3.LUT P2, PT, PT, PT, UP0, 0x80, 0x0 ;  /* 0x000000000000781c */ /* 0x000fc60003f4f008 */
[----:B-1----:R-:W2:Y:S04]  /*0390*/  @P0 LDG.E R6, desc[UR26][R2.64] ;  /* 0x0000001a02060981 */ /* 0x002ea8000c1e1900 */
[----:B------:R1:W3:Y:S02]  /*03a0*/  @P0 LDG.E R5, desc[UR26][R2.64+0x4] ;  /* 0x0000041a02050981 */ /* 0x0002e4000c1e1900 */
[----:B-1----:R-:W-:Y:S02]  /*03b0*/  IMAD.U32 R2, RZ, RZ, UR8 ;  /* 0x00000008ff027e24 */ /* 0x002fe4000f8e00ff */
[----:B------:R-:W-:-:S05]  /*03c0*/  IMAD.U32 R3, RZ, RZ, UR9 ;  /* 0x00000009ff037e24 */ /* 0x000fca000f8e00ff */
[----:B------:R1:W4:Y:S02]  /*03d0*/  @P1 LDG.E R0, desc[UR26][R2.64] ;  /* 0x0000001a02001981 */ /* 0x000324000c1e1900 */
[----:B-1----:R-:W-:Y:S02]  /*03e0*/  IMAD.U32 R2, RZ, RZ, UR6 ;  /* 0x00000006ff027e24 */ /* 0x002fe4000f8e00ff */
[----:B------:R-:W-:-:S05]  /*03f0*/  IMAD.U32 R3, RZ, RZ, UR7 ;  /* 0x00000007ff037e24 */ /* 0x000fca000f8e00ff */
[----:B------:R-:W5:Y:S01]  /*0400*/  @!P2 LDG.E R4, desc[UR26][R2.64] ;  /* 0x0000001a0204a981 */ /* 0x000f62000c1e1900 */
[----:B------:R-:W-:Y:S01]  /*0410*/  SHF.R.S32.HI R15, RZ, 0x1f, R164 ;  /* 0x0000001fff0f7819 */ /* 0x000fe200000114a4 */
[----:B------:R-:W-:-:S03]  /*0420*/  UMOV UR8, 0xffffffff ;  /* 0xffffffff00087882 */ /* 0x000fc60000000000 */
[----:B------:R-:W-:Y:S02]  /*0430*/  LEA.HI R163, R15, R164, RZ, 0x5 ;  /* 0x000000a40fa37211 */ /* 0x000fe400078f28ff */
[----:B--2---:R-:W-:Y:S02]  /*0440*/  @P0 R2UR UR13, R6 ;  /* 0x00000000060d02ca */ /* 0x004fe400000e0000 */
[----:B---3--:R-:W-:Y:S02]  /*0450*/  @P0 R2UR UR15, R5 ;  /* 0x00000000050f02ca */ /* 0x008fe400000e0000 */
[----:B------:R-:W-:-:S04]  /*0460*/  ISETP.NE.U32.AND P0, PT, RZ, UR4, PT ;  /* 0x00000004ff007c0c */ /* 0x000fc8000bf05070 */
[----:B------:R-:W-:-:S07]  /*0470*/  ISETP.NE.AND.EX P0, PT, RZ, UR5, PT, P0 ;  /* 0x00000005ff007c0c */ /* 0x000fce000bf05300 */
[----:B------:R-:W-:-:S07]  /*0480*/  @UP2 UIADD3 UR15, UR15, -UR13, URZ ;  /* 0x8000000d0f0f2290 */ /* 0x000fce000fffe03f */
[----:B------:R-:W-:Y:S01]  /*0490*/  @!UP2 ULDC UR15, c[0x0][0x2c4] ;  /* 0x0000b100000faab9 */ /* 0x000fe20000000800 */
[----:B----4-:R-:W-:Y:S02]  /*04a0*/  @P1 R2UR UR33, R0 ;  /* 0x00000000002112ca */ /* 0x010fe400000e0000 */
[----:B------:R-:W-:-:S05]  /*04b0*/  LOP3.LUT R0, R163, 0xffffffe0, RZ, 0xc0, !PT ;  /* 0xffffffe0a3007812 */ /* 0x000fca00078ec0ff */
[----:B------:R-:W-:Y:S01]  /*04c0*/  IMAD.IADD R74, R164, 0x1, -R0 ;  /* 0x00000001a44a7824 */ /* 0x000fe200078e0a00 */
[----:B-----5:R-:W-:Y:S01]  /*04d0*/  @!P2 R2UR UR8, R4 ;  /* 0x000000000408a2ca */ /* 0x020fe200000e0000 */
[----:B------:R-:W-:-:S14]  /*04e0*/  @!P0 BRA `(.L_x_1009) ;  /* 0x00000000001c8947 */ /* 0x000fdc0003800000 */
[----:B------:R-:W-:-:S13]  /*04f0*/  PLOP3.LUT P0, PT, PT, PT, UP3, 0x80, 0x0 ;  /* 0x000000000000781c */ /* 0x000fda0003f0f038 */
[----:B------:R-:W2:Y:S04]  /*0500*/  @P0 LDG.E R0, desc[UR26][R2.64+0x4] ;  /* 0x0000041a02000981 */ /* 0x000ea8000c1e1900 */
[----:B------:R-:W3:Y:S01]  /*0510*/  @!P0 LDG.E R2, desc[UR26][R2.64] ;  /* 0x0000001a02028981 */ /* 0x000ee2000c1e1900 */
[----:B--2---:R-:W-:-:S13]  /*0520*/  @P0 R2UR UR6, R0 ;  /* 0x00000000000602ca */ /* 0x004fda00000e0000 */
[----:B------:R-:W-:-:S07]  /*0530*/  @UP3 UIADD3 UR6, UR6, -UR8, URZ ;  /* 0x8000000806063290 */ /* 0x000fce000fffe03f */
[----:B---3--:R-:W-:Y:S01]  /*0540*/  @!P0 R2UR UR6, R2 ;  /* 0x00000000020682ca */ /* 0x008fe200000e0000 */
[----:B------:R-:W-:-:S14]  /*0550*/  BRA `(.L_x_1010) ;  /* 0x0000000000047947 */ /* 0x000fdc0003800000 */
.L_x_1009:
[----:B------:R-:W-:-:S05]  /*0560*/  ULDC UR6, c[0x0][0x2c8] ;  /* 0x0000b20000067ab9 */ /* 0x000fca0000000800 */
.L_x_1010:
        /* <DEDUP_REMOVED lines=37> */
[----:B------:R-:W-:Y:S01]  /*07c0*/  UISETP.NE.AND UP1, UPT, UR13, -0x1, UPT ;  /* 0xffffffff0d00788c */ /* 0x000fe2000bf25270 */
[----:B------:R-:W-:Y:S01]  /*07d0*/  LEA.HI R7, R15, R164, RZ, 0x3 ;  /* 0x000000a40f077211 */ /* 0x000fe200078f18ff */
[----:B------:R-:W-:Y:S01]  /*07e0*/  ULDC UR9, c[0x0][0x270] ;  /* 0x00009c0000097ab9 */ /* 0x000fe20000000800 */
[----:B------:R-:W2:Y:S01]  /*07f0*/  S2R R17, SR_CTAID.Z ;  /* 0x0000000000117919 */ /* 0x000ea20000002700 */
[----:B------:R-:W-:Y:S01]  /*0800*/  UIMAD UR9, UR17, UR9, UR16 ;  /* 0x00000009110972a4 */ /* 0x000fe2000f8e0210 */
[----:B------:R-:W-:Y:S01]  /*0810*/  SHF.R.S32.HI R6, RZ, 0x3, R7 ;  /* 0x00000003ff067819 */ /* 0x000fe20000011407 */
[----:B------:R-:W-:Y:S01]  /*0820*/  UISETP.NE.AND UP0, UPT, UR8, -0x1, UPT ;  /* 0xffffffff0800788c */ /* 0x000fe2000bf05270 */
[----:B------:R-:W-:Y:S01]  /*0830*/  SHF.R.S32.HI R4, RZ, 0x1f, R74 ;  /* 0x0000001fff047819 */ /* 0x000fe2000001144a */
[----:B------:R-:W-:-:S03]  /*0840*/  USHF.L.U32 UR19, UR9, 0x5, URZ ;  /* 0x0000000509137899 */ /* 0x000fc6000800063f */
[----:B------:R-:W-:Y:S01]  /*0850*/  @UP1 ULDC.64 UR4, c[0x0][0x240] ;  /* 0x0000900000041ab9 */ /* 0x000fe20000000a00 */
[----:B------:R-:W-:Y:S02]  /*0860*/  @!UP1 USHF.R.S32.HI UR10, URZ, 0x1f, UR17 ;  /* 0x0000001f3f0a9899 */ /* 0x000fe40008011411 */
[----:B------:R-:W-:Y:S01]  /*0870*/  @UP1 UIMAD.WIDE.U32 UR22, UR13, UR4, URZ ;  /* 0x000000040d1612a5 */ /* 0x000fe2000f8e003f */
[----:B------:R-:W-:Y:S01]  /*0880*/  IADD3 R168, P2, P0, R8, UR19, R74 ;  /* 0x0000001308a87c10 */ /* 0x000fe2000f85e04a */
[----:B------:R-:W-:Y:S02]  /*0890*/  USHF.R.S32.HI UR11, URZ, 0x1f, UR19 ;  /* 0x0000001f3f0b7899 */ /* 0x000fe40008011413 */
[----:B------:R-:W-:Y:S02]  /*08a0*/  @UP1 UIMAD UR4, UR13, UR5, UR23 ;  /* 0x000000050d0412a4 */ /* 0x000fe4000f8e0217 */
[----:B------:R-:W-:Y:S01]  /*08b0*/  UIADD3 UR5, -UR28, UR15, URZ ;  /* 0x0000000f1c057290 */ /* 0x000fe2000fffe13f */
[----:B------:R3:W-:Y:S01]  /*08c0*/  STL [R1+0x110], R168 ;  /* 0x000110a801007387 */ /* 0x0007e20000100800 */
[----:B------:R-:W-:Y:S01]  /*08d0*/  @!UP1 ULDC.64 UR6, c[0x0][0x228] ;  /* 0x00008a0000069ab9 */ /* 0x000fe20000000a00 */
[----:B-1----:R-:W-:Y:S01]  /*08e0*/  IABS R0, R23 ;  /* 0x0000001700007213 */ /* 0x002fe20000000000 */
[----:B------:R-:W-:Y:S01]  /*08f0*/  @!UP1 UIMAD UR10, UR10, UR6, URZ ;  /* 0x000000060a0a92a4 */ /* 0x000fe2000f8e023f */
[----:B------:R-:W-:Y:S01]  /*0900*/  IADD3.X R166, R9, UR11, R4, P2, P0 ;  /* 0x0000000b09a67c10 */ /* 0x000fe200097e0404 */
[----:B------:R-:W-:Y:S01]  /*0910*/  @UP0 UIADD3 UR21, UR33, UR8, URZ ;  /* 0x0000000821150290 */ /* 0x000fe2000fffe03f */
[----:B------:R-:W-:Y:S01]  /*0920*/  PLOP3.LUT P0, PT, PT, PT, UP0, 0x80, 0x0 ;  /* 0x000000000000781c */ /* 0x000fe20003f0f008 */
[----:B------:R-:W-:Y:S01]  /*0930*/  IMAD.MOV.U32 R22, RZ, RZ, R0 ;  /* 0x000000ffff167224 */ /* 0x000fe200078e0000 */
[----:B------:R-:W-:Y:S01]  /*0940*/  @!UP1 UIMAD UR7, UR17, UR7, UR10 ;  /* 0x00000007110792a4 */ /* 0x000fe2000f8e020a */
[----:B------:R-:W-:Y:S01]  /*0950*/  VIADD R0, R6, 0x40 ;  /* 0x0000004006007836 */ /* 0x000fe20000000000 */
[----:B------:R-:W-:Y:S01]  /*0960*/  @!UP1 UIMAD.WIDE.U32 UR34, UR17, UR6, URZ ;  /* 0x00000006112292a5 */ /* 0x000fe2000f8e003f */
[----:B------:R-:W1:Y:S01]  /*0970*/  I2F.RP R2, R22 ;  /* 0x0000001600027306 */ /* 0x000e620000209400 */
[----:B------:R-:W-:Y:S01]  /*0980*/  @UP0 ULDC.64 UR10, c[0x0][0x248] ;  /* 0x00009200000a0ab9 */ /* 0x000fe20000000a00 */
[----:B------:R-:W-:Y:S01]  /*0990*/  ULDC UR6, c[0x0][0x2d4] ;  /* 0x0000b50000067ab9 */ /* 0x000fe20000000800 */
[----:B------:R-:W-:Y:S01]  /*09a0*/  ISETP.GE.AND P6, PT, R0, UR5, PT ;  /* 0x0000000500007c0c */ /* 0x000fe2000bfc6270 */
[----:B------:R-:W-:Y:S01]  /*09b0*/  @UP0 UIMAD.WIDE.U32 UR36, UR21, UR10, URZ ;  /* 0x0000000a152402a5 */ /* 0x000fe2000f8e003f */
[----:B--2---:R-:W-:Y:S01]  /*09c0*/  IABS R17, R17 ;  /* 0x0000001100117213 */ /* 0x004fe20000000000 */
[----:B------:R-:W-:-:S02]  /*09d0*/  UIMAD UR6, UR9, UR6, UR28 ;  /* 0x00000006090672a4 */ /* 0x000fc4000f8e021c */
[----:B------:R-:W-:Y:S01]  /*09e0*/  @UP0 UIMAD UR21, UR21, UR11, URZ ;  /* 0x0000000b151502a4 */ /* 0x000fe2000f8e023f */
[----:B------:R-:W-:Y:S01]  /*09f0*/  ULDC UR19, c[0x0][0x2d8] ;  /* 0x0000b60000137ab9 */ /* 0x000fe20000000800 */
[----:B------:R-:W-:Y:S01]  /*0a00*/  @UP1 UMOV UR32, UR22 ;  /* 0x0000001600201c82 */ /* 0x000fe20008000000 */
[----:B------:R-:W-:Y:S02]  /*0a10*/  UIMAD UR25, UR6, UR19, URZ ;  /* 0x00000013061972a4 */ /* 0x000fe4000f8e023f */
[----:B------:R-:W-:Y:S01]  /*0a20*/  @UP0 UIADD3 UR21, UR37, UR21, URZ ;  /* 0x0000001525150290 */ /* 0x000fe2000fffe03f */
[----:B-1----:R-:W1:Y:S01]  /*0a30*/  MUFU.RCP R2, R2 ;  /* 0x0000000200027308 */ /* 0x002e620000001000 */
[----:B------:R-:W-:Y:S01]  /*0a40*/  @UP0 UMOV UR22, UR36 ;  /* 0x0000002400160c82 */ /* 0x000fe20008000000 */
[----:B------:R-:W-:Y:S01]  /*0a50*/  @!UP1 UIADD3 UR4, UR35, UR7, URZ ;  /* 0x0000000723049290 */ /* 0x000fe2000fffe03f */
[----:B------:R-:W-:Y:S01]  /*0a60*/  @!UP1 UMOV UR32, UR34 ;  /* 0x0000002200209c82 */ /* 0x000fe20008000000 */
[----:B-1----:R-:W-:-:S04]  /*0a70*/  VIADD R2, R2, 0xffffffe ;  /* 0x0ffffffe02027836 */ /* 0x002fc80000000000 */
[----:B------:R1:W2:Y:S02]  /*0a80*/  F2I.FTZ.U32.TRUNC.NTZ R3, R2 ;  /* 0x0000000200037305 */ /* 0x0002a4000021f000 */
[----:B-1----:R-:W-:Y:S02]  /*0a90*/  VIADD R2, R6, 0x50 ;  /* 0x0000005006027836 */ /* 0x002fe40000000000 */
[----:B--2---:R-:W-:-:S03]  /*0aa0*/  IMAD.MOV R0, RZ, RZ, -R3 ;  /* 0x000000ffff007224 */ /* 0x004fc600078e0a03 */
[----:B------:R-:W-:Y:S01]  /*0ab0*/  ISETP.GE.AND P1, PT, R2, UR5, PT ;  /* 0x0000000502007c0c */ /* 0x000fe2000bf26270 */
[----:B------:R-:W-:Y:S02]  /*0ac0*/  IMAD R0, R0, R22, RZ ;  /* 0x0000001600007224 */ /* 0x000fe400078e02ff */
[----:B------:R-:W-:-:S04]  /*0ad0*/  IMAD.MOV.U32 R2, RZ, RZ, RZ ;  /* 0x000000ffff027224 */ /* 0x000fc800078e00ff */
[----:B------:R-:W-:Y:S01]  /*0ae0*/  IMAD.HI.U32 R5, R3, R0, R2 ;  /* 0x0000000003057227 */ /* 0x000fe200078e0002 */
[----:B------:R-:W-:-:S03]  /*0af0*/  LOP3.LUT R2, R7, 0xfffffff8, RZ, 0xc0, !PT ;  /* 0xfffffff807027812 */ /* 0x000fc600078ec0ff */
[----:B------:R-:W-:Y:S02]  /*0b00*/  IMAD.SHL.U32 R0, R6, 0x40, RZ ;  /* 0x0000004006007824 */ /* 0x000fe400078e00ff */
[----:B------:R-:W-:Y:S02]  /*0b10*/  IMAD.IADD R73, R164, 0x1, -R2 ;  /* 0x00000001a4497824 */ /* 0x000fe400078e0a02 */
[----:B------:R-:W-:Y:S01]  /*0b20*/  VIADD R3, R6, 0x60 ;  /* 0x0000006006037836 */ /* 0x000fe20000000000 */
[----:B------:R-:W-:Y:S01]  /*0b30*/  LOP3.LUT R0, R0, 0x1c0, RZ, 0xc0, !PT ;  /* 0x000001c000007812 */ /* 0x000fe200078ec0ff */
[----:B------:R-:W-:Y:S02]  /*0b40*/  IMAD.SHL.U32 R240, R73, 0x8, RZ ;  /* 0x0000000849f07824 */ /* 0x000fe400078e00ff */
[----:B------:R-:W-:Y:S01]  /*0b50*/  IMAD.HI.U32 R18, R5, R17, RZ ;  /* 0x0000001105127227 */ /* 0x000fe200078e00ff */
[----:B------:R-:W-:Y:S02]  /*0b60*/  SHF.R.U32.HI R4, RZ, 0x3, R0 ;  /* 0x00000003ff047819 */ /* 0x000fe40000011600 */
[----:B------:R-:W-:Y:S01]  /*0b70*/  LOP3.LUT R2, R0, 0x38, R240, 0xf8, !PT ;  /* 0x0000003800027812 */ /* 0x000fe200078ef8f0 */
[----:B---3--:R-:W-:Y:S06]  /*0b80*/  @P0 BRA `(.L_x_1012) ;  /* 0x0000000000300947 */ /* 0x008fec0003800000 */
        /* <DEDUP_REMOVED lines=12> */
.L_x_1012:
[----:B------:R-:W-:Y:S01]  /*0c50*/  @UP0 UIADD3 UR23, UR33, UR8, URZ ;  /* 0x0000000821170290 */ /* 0x000fe2000fffe03f */
[----:B------:R-:W-:Y:S01]  /*0c60*/  IMAD.MOV R0, RZ, RZ, -R18 ;  /* 0x000000ffff007224 */ /* 0x000fe200078e0a12 */
[----:B------:R-:W-:Y:S01]  /*0c70*/  USHF.R.S32.HI UR34, URZ, 0x1f, UR16 ;  /* 0x0000001f3f227899 */ /* 0x000fe20008011410 */
[----:B------:R-:W-:Y:S01]  /*0c80*/  LOP3.LUT R16, R23, UR16, RZ, 0x3c, !PT ;  /* 0x0000001017107c12 */ /* 0x000fe2000f8e3cff */
[----:B------:R-:W-:Y:S01]  /*0c90*/  @UP0 ULDC.64 UR8, c[0x0][0x250] ;  /* 0x0000940000080ab9 */ /* 0x000fe20000000a00 */
[----:B------:R-:W-:Y:S01]  /*0ca0*/  ISETP.GE.AND P4, PT, R3, UR5, PT ;  /* 0x0000000503007c0c */ /* 0x000fe2000bf86270 */
[----:B------:R-:W-:Y:S01]  /*0cb0*/  @UP0 UIMAD.WIDE.U32 UR6, UR23, UR8, URZ ;  /* 0x00000008170602a5 */ /* 0x000fe2000f8e003f */
[----:B------:R-:W-:Y:S01]  /*0cc0*/  LOP3.LUT R2, R2, R4, RZ, 0x3c, !PT ;  /* 0x0000000402027212 */ /* 0x000fe200078e3cff */
[----:B------:R-:W-:Y:S01]  /*0cd0*/  @UP0 UIMAD UR23, UR23, UR9, URZ ;  /* 0x00000009171702a4 */ /* 0x000fe2000f8e023f */
[----:B------:R-:W-:Y:S01]  /*0ce0*/  IMAD R17, R22, R0, R17 ;  /* 0x0000000016117224 */ /* 0x000fe200078e0211 */
[----:B------:R-:W-:-:S02]  /*0cf0*/  LEA.HI R3, R15, R164, RZ, 0x6 ;  /* 0x000000a40f037211 */ /* 0x000fc400078f30ff */
        /* <DEDUP_REMOVED lines=16> */
.L_x_1013:
[----:B------:R-:W1:Y:S01]  /*0e00*/  S2UR UR33, SR_CgaCtaId ;  /* 0x00000000002179c3 */ /* 0x000e620000008800 */
[----:B------:R-:W-:Y:S01]  /*0e10*/  VIADD R0, R6, 0x70 ;  /* 0x0000007006007836 */ /* 0x000fe20000000000 */
[----:B------:R-:W-:Y:S01]  /*0e20*/  SHF.R.S32.HI R241, RZ, 0x1f, R240 ;  /* 0x0000001ffff17819 */ /* 0x000fe200000114f0 */
[----:B------:R-:W-:Y:S01]  /*0e30*/  ULDC.64 UR6, c[0x0][0x258] ;  /* 0x0000960000067ab9 */ /* 0x000fe20000000a00 */
[----:B------:R-:W-:Y:S01]  /*0e40*/  IADD3 R8, P0, R240, UR32, RZ ;  /* 0x00000020f0087c10 */ /* 0x000fe2000ff1e0ff */
[----:B------:R-:W-:Y:S01]  /*0e50*/  UIMAD UR34, UR34, UR6, URZ ;  /* 0x00000006222272a4 */ /* 0x000fe2000f8e023f */
[----:B------:R-:W-:Y:S01]  /*0e60*/  ISETP.GE.AND P5, PT, R6, UR5, PT ;  /* 0x0000000506007c0c */ /* 0x000fe2000bfa6270 */
[----:B------:R-:W-:Y:S01]  /*0e70*/  IMAD.SHL.U32 R3, R3, 0x8, RZ ;  /* 0x0000000803037824 */ /* 0x000fe200078e00ff */
[----:B------:R-:W-:Y:S01]  /*0e80*/  ISETP.GT.U32.AND P3, PT, R22, R17, PT ;  /* 0x000000111600720c */ /* 0x000fe20003f64070 */
[----:B------:R-:W-:Y:S01]  /*0e90*/  UIMAD UR7, UR16, UR7, UR34 ;  /* 0x00000007100772a4 */ /* 0x000fe2000f8e0222 */
[----:B------:R-:W-:Y:S01]  /*0ea0*/  ISETP.GE.AND P2, PT, R0, UR5, PT ;  /* 0x0000000500007c0c */ /* 0x000fe2000bf46270 */
[----:B------:R-:W-:Y:S01]  /*0eb0*/  IMAD.U32 R0, RZ, RZ, UR6 ;  /* 0x00000006ff007e24 */ /* 0x000fe2000f8e00ff */
[----:B------:R-:W-:Y:S01]  /*0ec0*/  IADD3.X R9, R241, UR4, RZ, P0, !PT ;  /* 0x00000004f1097c10 */ /* 0x000fe200087fe4ff */
[----:B------:R-:W-:Y:S01]  /*0ed0*/  UMOV UR4, 0x400 ;  /* 0x0000040000047882 */ /* 0x000fe20000000000 */
[----:B------:R-:W-:Y:S01]  /*0ee0*/  LOP3.LUT R4, R2, 0xfffffe00, R3, 0xf8, !PT ;  /* 0xfffffe0002047812 */ /* 0x000fe200078ef803 */
[----:B------:R-:W-:Y:S01]  /*0ef0*/  VIADD R14, R6, 0x10 ;  /* 0x00000010060e7836 */ /* 0x000fe20000000000 */
[----:B------:R-:W-:Y:S01]  /*0f00*/  SHF.R.S32.HI R7, RZ, 0x1f, R6 ;  /* 0x0000001fff077819 */ /* 0x000fe20000011406 */
[----:B------:R-:W-:Y:S01]  /*0f10*/  IMAD.WIDE.U32 R8, R0, UR16, R8 ;  /* 0x0000001000087c25 */ /* 0x000fe2000f8e0008 */
[C---:B------:R-:W-:Y:S01]  /*0f20*/  IADD3 R19, R6.reuse, 0x20, RZ ;  /* 0x0000002006137810 */ /* 0x040fe20007ffe0ff */
[----:B------:R-:W-:Y:S01]  /*0f30*/  UIADD3 UR17, UR18, -0x1, URZ ;  /* 0xffffffff12117890 */ /* 0x000fe2000fffe03f */
[----:B------:R-:W-:Y:S01]  /*0f40*/  BSSY B0, `(.L_x_1014) ;  /* 0x000001d000007945 */ /* 0x000fe20003800000 */
[----:B------:R-:W-:Y:S01]  /*0f50*/  IMAD.U32 R2, RZ, RZ, UR14 ;  /* 0x0000000eff027e24 */ /* 0x000fe2000f8e00ff */
[----:B------:R-:W-:Y:S01]  /*0f60*/  ISETP.GE.AND P0, PT, R19, UR5, PT ;  /* 0x0000000513007c0c */ /* 0x000fe2000bf06270 */
[----:B------:R-:W-:Y:S01]  /*0f70*/  VIADD R5, R9, UR7 ;  /* 0x0000000709057c36 */ /* 0x000fe20008000000 */
[----:B-1----:R-:W-:Y:S01]  /*0f80*/  ULEA UR4, UR33, UR4, 0x18 ;  /* 0x0000000421047291 */ /* 0x002fe2000f8ec03f */
[----:B------:R-:W-:Y:S01]  /*0f90*/  @!P3 IMAD.IADD R17, R17, 0x1, -R22 ;  /* 0x000000011111b824 */ /* 0x000fe200078e0a16 */
[----:B------:R-:W-:Y:S01]  /*0fa0*/  IADD3 R21, R6, 0x30, RZ ;  /* 0x0000003006157810 */ /* 0x000fe20007ffe0ff */
[----:B------:R-:W-:Y:S01]  /*0fb0*/  @!P3 VIADD R18, R18, 0x1 ;  /* 0x000000011212b836 */ /* 0x000fe20000000000 */
[----:B------:R-:W-:Y:S01]  /*0fc0*/  ISETP.GE.AND P3, PT, R14, UR5, PT ;  /* 0x000000050e007c0c */ /* 0x000fe2000bf66270 */
[----:B------:R-:W-:Y:S01]  /*0fd0*/  IMAD.WIDE R2, R2, 0x80, R6 ;  /* 0x0000008002027825 */ /* 0x000fe200078e0206 */
[----:B------:R-:W-:Y:S01]  /*0fe0*/  LEA R191, R4, UR4, 0x1 ;  /* 0x0000000404bf7c11 */ /* 0x000fe2000f8e08ff */
        /* <DEDUP_REMOVED lines=18> */
.L_x_1015:
[----:B------:R-:W-:Y:S05]  /*1110*/  BSYNC B0 ;  /* 0x0000000000007941 */ /* 0x000fea0003800000 */
.L_x_1014:
[----:B------:R-:W-:Y:S01]  /*1120*/  UIMAD UR16, UR17, -0x40, UR29 ;  /* 0xffffffc0111078a4 */ /* 0x000fe2000f8e021d */
        /* <DEDUP_REMOVED lines=23> */
.L_x_1017:
[----:B------:R-:W-:Y:S05]  /*12a0*/  BSYNC B0 ;  /* 0x0000000000007941 */ /* 0x000fea0003800000 */
.L_x_1016:
        /* <DEDUP_REMOVED lines=24> */
.L_x_1019:
[----:B------:R-:W-:Y:S05]  /*1430*/  BSYNC B0 ;  /* 0x0000000000007941 */ /* 0x000fea0003800000 */
.L_x_1018:
[----:B------:R-:W-:Y:S01]  /*1440*/  ISETP.GE.AND P0, PT, R14, UR16, PT ;  /* 0x000000100e007c0c */ /* 0x000fe2000bf06270 */
[----:B------:R-:W-:Y:S01]  /*1450*/  BSSY B0, `(.L_x_1020) ;  /* 0x0000018000007945 */ /* 0x000fe20003800000 */
[----:B------:R-:W-:-:S05]  /*1460*/  LOP3.LUT R14, R15, 0xfffffff0, RZ, 0xc0, !PT ;  /* 0xfffffff00f0e7812 */ /* 0x000fca00078ec0ff */
[----:B------:R-:W-:Y:S01]  /*1470*/  IMAD.IADD R14, R164, 0x1, -R14 ;  /* 0x00000001a40e7824 */ /* 0x000fe200078e0a0e */
        /* <DEDUP_REMOVED lines=21> */
.L_x_1021:
[----:B------:R-:W-:Y:S05]  /*15d0*/  BSYNC B0 ;  /* 0x0000000000007941 */ /* 0x000fea0003800000 */
.L_x_1020:
[----:B------:R-:W-:Y:S01]  /*15e0*/  ISETP.GE.AND P5, PT, R16, RZ, PT ;  /* 0x000000ff1000720c */ /* 0x000fe20003fa6270 */
[----:B------:R-:W-:Y:S01]  /*15f0*/  BSSY B0, `(.L_x_1022) ;  /* 0x000001a000007945 */ /* 0x000fe20003800000 */
[----:B------:R-:W-:Y:S02]  /*1600*/  SHF.R.S32.HI R16, RZ, 0x4, R15 ;  /* 0x00000004ff107819 */ /* 0x000fe4000001140f */
[----:B------:R-:W-:Y:S02]  /*1610*/  SHF.R.S32.HI R0, RZ, 0x1f, R14 ;  /* 0x0000001fff007819 */ /* 0x000fe4000001140e */
[----:B------:R-:W-:Y:S02]  /*1620*/  LEA.HI R15, R15, R16, RZ, 0x1 ;  /* 0x000000100f0f7211 */ /* 0x000fe400078f08ff */
        /* <DEDUP_REMOVED lines=22> */
.L_x_1023:
[----:B------:R-:W-:Y:S05]  /*1790*/  BSYNC B0 ;  /* 0x0000000000007941 */ /* 0x000fea0003800000 */
.L_x_1022:
[----:B------:R-:W-:Y:S01]  /*17a0*/  LOP3.LUT R15, R15, 0xfffffffe, RZ, 0xc0, !PT ;  /* 0xfffffffe0f0f7812 */ /* 0x000fe200078ec0ff */
[----:B------:R-:W-:Y:S01]  /*17b0*/  BSSY B0, `(.L_x_1024) ;  /* 0x000001a000007945 */ /* 0x000fe20003800000 */
[----:B------:R-:W-:Y:S02]  /*17c0*/  LOP3.LUT R0, R20, 0xfffffff8, RZ, 0xc0, !PT ;  /* 0xfffffff814007812 */ /* 0x000fe400078ec0ff */
[----:B------:R-:W-:Y:S01]  /*17d0*/  ISETP.GE.U32.AND P6, PT, R17, R22, PT ;  /* 0x000000161100720c */ /* 0x000fe20003fc6070 */
[----:B------:R-:W-:Y:S02]  /*17e0*/  IMAD.IADD R17, R16, 0x1, -R15 ;  /* 0x0000000110117824 */ /* 0x000fe400078e0a0f */
        /* <DEDUP_REMOVED lines=22> */
.L_x_1025:
[----:B------:R-:W-:Y:S05]  /*1950*/  BSYNC B0 ;  /* 0x0000000000007941 */ /* 0x000fea0003800000 */
.L_x_1024:
        /* <DEDUP_REMOVED lines=22> */
.L_x_1027:
[----:B------:R-:W-:Y:S05]  /*1ac0*/  BSYNC B0 ;  /* 0x0000000000007941 */ /* 0x000fea0003800000 */
.L_x_1026:
        /* <DEDUP_REMOVED lines=21> */
.L_x_1029:
[----:B------:R-:W-:Y:S05]  /*1c20*/  BSYNC B0 ;  /* 0x0000000000007941 */ /* 0x000fea0003800000 */
.L_x_1028:
[----:B------:R-:W-:Y:S01]  /*1c30*/  ISETP.NE.AND P1, PT, R23, RZ, PT ;  /* 0x000000ff1700720c */ /* 0x000fe20003f25270 */
[----:B------:R-:W-:Y:S01]  /*1c40*/  @P6 VIADD R18, R18, 0x1 ;  /* 0x0000000112126836 */ /* 0x000fe20000000000 */
[----:B------:R-:W-:Y:S01]  /*1c50*/  SHF.L.U32 R8, R17, 0x3, RZ ;  /* 0x0000000311087819 */ /* 0x000fe200000006ff */
[----:B------:R-:W-:Y:S01]  /*1c60*/  IMAD.SHL.U32 R9, R14, 0x40, RZ ;  /* 0x000000400e097824 */ /* 0x000fe200078e00ff */
[----:B------:R-:W-:Y:S01]  /*1c70*/  ULDC.64 UR6, c[0x0][0x260] ;  /* 0x0000980000067ab9 */ /* 0x000fe20000000a00 */
[----:B------:R-:W-:Y:S01]  /*1c80*/  IMAD.MOV.U32 R0, RZ, RZ, R18 ;  /* 0x000000ffff007224 */ /* 0x000fe200078e0012 */
[----:B------:R-:W-:Y:S01]  /*1c90*/  ISETP.GE.AND P4, PT, R19, UR16, PT ;  /* 0x0000001013007c0c */ /* 0x000fe2000bf86270 */
[----:B------:R-:W-:Y:S01]  /*1ca0*/  IMAD R4, R7, UR10, RZ ;  /* 0x0000000a07047c24 */ /* 0x000fe2000f8e02ff */
[----:B------:R-:W-:Y:S01]  /*1cb0*/  LOP3.LUT R9, R9, 0x1c0, RZ, 0xc0, !PT ;  /* 0x000001c009097812 */ /* 0x000fe200078ec0ff */
[C---:B-1----:R-:W-:Y:S01]  /*1cc0*/  IMAD.WIDE.U32 R2, R6.reuse, UR10, R240 ;  /* 0x0000000a06027c25 */ /* 0x042fe2000f8e00f0 */
[----:B------:R-:W-:Y:S01]  /*1cd0*/  ISETP.GE.AND P6, PT, R19, UR16, PT ;  /* 0x0000001013007c0c */ /* 0x000fe2000bfc6270 */
[----:B------:R-:W-:Y:S01]  /*1ce0*/  USHF.R.S32.HI UR34, URZ, 0x1f, UR17 ;  /* 0x0000001f3f227899 */ /* 0x000fe20008011411 */
[----:B--2-4-:R-:W-:Y:S01]  /*1cf0*/  LOP3.LUT R12, R9, 0x8, R8, 0xf8, !PT ;  /* 0x00000008090c7812 */ /* 0x014fe200078ef808 */
[----:B------:R-:W-:Y:S01]  /*1d00*/  @!P5 IMAD.MOV R0, RZ, RZ, -R0 ;  /* 0x000000ffff00d224 */ /* 0x000fe200078e0a00 */
[----:B------:R-:W-:Y:S01]  /*1d10*/  @!P1 LOP3.LUT R0, RZ, R23, RZ, 0x33, !PT ;  /* 0x00000017ff009212 */ /* 0x000fe200078e33ff */
[----:B------:R-:W-:Y:S01]  /*1d20*/  IMAD R5, R6, UR11, R4 ;  /* 0x0000000b06057c24 */ /* 0x000fe2000f8e0204 */
[----:B------:R-:W-:Y:S01]  /*1d30*/  IADD3 R4, P2, R2, UR22, RZ ;  /* 0x0000001602047c10 */ /* 0x000fe2000ff5e0ff */
[----:B------:R-:W-:Y:S01]  /*1d40*/  IMAD R10, R7, UR8, RZ ;  /* 0x00000008070a7c24 */ /* 0x000fe2000f8e02ff */
[----:B------:R-:W-:Y:S01]  /*1d50*/  SHF.R.S32.HI R8, RZ, 0x1f, R0 ;  /* 0x0000001fff087819 */ /* 0x000fe20000011400 */
[----:B------:R-:W-:Y:S01]  /*1d60*/  USHF.L.U32 UR22, UR10, 0x6, URZ ;  /* 0x000000060a167899 */ /* 0x000fe2000800063f */
[----:B------:R-:W-:Y:S01]  /*1d70*/  IADD3.X R5, R3, UR21, R5, P2, !PT ;  /* 0x0000001503057c10 */ /* 0x000fe200097fe405 */
[C---:B------:R-:W-:Y:S01]  /*1d80*/  IMAD.WIDE.U32 R2, R6.reuse, UR8, R240 ;  /* 0x0000000806027c25 */ /* 0x040fe2000f8e00f0 */
[----:B------:R-:W-:Y:S01]  /*1d90*/  SHF.R.U32.HI R11, RZ, 0x3, R9 ;  /* 0x00000003ff0b7819 */ /* 0x000fe20000011609 */
[----:B------:R-:W-:Y:S01]  /*1da0*/  USHF.L.U64.HI UR21, UR10, 0x6, UR11 ;  /* 0x000000060a157899 */ /* 0x000fe2000801020b */
[----:B------:R-:W-:Y:S01]  /*1db0*/  BSSY B0, `(.L_x_1030) ;  /* 0x000002a000007945 */ /* 0x000fe20003800000 */
[----:B------:R-:W-:Y:S01]  /*1dc0*/  IMAD R10, R6, UR9, R10 ;  /* 0x00000009060a7c24 */ /* 0x000fe2000f8e020a */
[----:B------:R-:W-:Y:S01]  /*1dd0*/  IADD3 R2, P5, R2, UR24, RZ ;  /* 0x0000001802027c10 */ /* 0x000fe2000ffbe0ff */
[----:B------:R-:W-:Y:S01]  /*1de0*/  IMAD R9, R8, UR6, RZ ;  /* 0x0000000608097c24 */ /* 0x000fe2000f8e02ff */
[----:B------:R-:W-:Y:S01]  /*1df0*/  LOP3.LUT R161, R12, R11, RZ, 0x3c, !PT ;  /* 0x0000000b0ca17212 */ /* 0x000fe200078e3cff */
[----:B------:R-:W-:Y:S01]  /*1e00*/  IMAD.WIDE.U32 R24, R0, UR6, R4 ;  /* 0x0000000600187c25 */ /* 0x000fe2000f8e0004 */
[----:B------:R-:W-:Y:S01]  /*1e10*/  IADD3.X R3, R3, UR23, R10, P5, !PT ;  /* 0x0000001703037c10 */ /* 0x000fe2000affe40a */
[----:B------:R-:W-:Y:S01]  /*1e20*/  UIMAD UR23, UR21, UR17, URZ ;  /* 0x00000011151772a4 */ /* 0x000fe2000f8e023f */
[----:B------:R-:W-:Y:S01]  /*1e30*/  R2P PR, R14, 0x6 ;  /* 0x000000060e007804 */ /* 0x000fe20000000000 */
[C---:B------:R-:W-:Y:S01]  /*1e40*/  IMAD R9, R0.reuse, UR7, R9 ;  /* 0x0000000700097c24 */ /* 0x040fe2000f8e0209 */
[----:B------:R-:W-:Y:S01]  /*1e50*/  ULDC.64 UR6, c[0x0][0x268] ;  /* 0x00009a0000067ab9 */ /* 0x000fe20000000a00 */
[----:B------:R-:W-:Y:S01]  /*1e60*/  IMAD.MOV.U32 R172, RZ, RZ, R24 ;  /* 0x000000ffffac7224 */ /* 0x000fe200078e0018 */
[----:B------:R1:W-:Y:S01]  /*1e70*/  STL.64 [R1+0x158], R24 ;  /* 0x0001581801007387 */ /* 0x0003e20000100a00 */
[----:B------:R-:W-:Y:S01]  /*1e80*/  IMAD.WIDE.U32 R22, R0, UR6, R2 ;  /* 0x0000000600167c25 */ /* 0x000fe2000f8e0002 */
[----:B------:R-:W-:Y:S01]  /*1e90*/  IADD3 R173, R25, R9, RZ ;  /* 0x0000000919ad7210 */ /* 0x000fe20007ffe0ff */
[----:B------:R-:W-:Y:S01]  /*1ea0*/  UIMAD UR23, UR34, UR22, UR23 ;  /* 0x00000016221772a4 */ /* 0x000fe2000f8e0217 */
[----:B------:R-:W-:Y:S01]  /*1eb0*/  ISETP.GE.AND P5, PT, R6, UR16, PT ;  /* 0x0000001006007c0c */ /* 0x000fe2000bfa6270 */
[----:B------:R-:W-:Y:S01]  /*1ec0*/  IMAD R8, R8, UR6, RZ ;  /* 0x0000000608087c24 */ /* 0x000fe2000f8e02ff */
[----:B------:R-:W-:Y:S01]  /*1ed0*/  MOV R4, 0x20 ;  /* 0x0000002000047802 */ /* 0x000fe20000000f00 */
[----:B------:R1:W-:Y:S01]  /*1ee0*/  STL.64 [R1+0x150], R172 ;  /* 0x000150ac01007387 */ /* 0x0003e20000100a00 */
[----:B------:R-:W-:Y:S01]  /*1ef0*/  IMAD.U32 R14, RZ, RZ, UR17 ;  /* 0x00000011ff0e7e24 */ /* 0x000fe2000f8e00ff */
[----:B------:R-:W-:Y:S01]  /*1f00*/  SHF.R.S32.HI R165, RZ, 0x5, R163 ;  /* 0x00000005ffa57819 */ /* 0x000fe200000114a3 */
[----:B------:R-:W-:Y:S01]  /*1f10*/  IMAD R15, R0, UR7, R8 ;  /* 0x00000007000f7c24 */ /* 0x000fe2000f8e0208 */
[----:B------:R1:W-:Y:S01]  /*1f20*/  STL.64 [R1+0x108], R22 ;  /* 0x0001081601007387 */ /* 0x0003e20000100a00 */
[----:B------:R-:W-:Y:S01]  /*1f30*/  IMAD.WIDE.U32 R8, R14, UR22, R172 ;  /* 0x000000160e087c25 */ /* 0x000fe2000f8e00ac */
[----:B------:R-:W-:-:S02]  /*1f40*/  SEL R4, R4, 0xffffffe0, !P2 ;  /* 0xffffffe004047807 */ /* 0x000fc40005000000 */
[----:B------:R-:W-:Y:S01]  /*1f50*/  ISETP.GE.AND P2, PT, R21, UR16, PT ;  /* 0x0000001015007c0c */ /* 0x000fe2000bf46270 */
[----:B------:R-:W-:Y:S01]  /*1f60*/  IMAD.MOV.U32 R18, RZ, RZ, 0x10 ;  /* 0x00000010ff127424 */ /* 0x000fe200078e00ff */
[----:B------:R-:W-:-:S04]  /*1f70*/  IADD3 R11, R9, UR23, RZ ;  /* 0x00000017090b7c10 */ /* 0x000fc8000fffe0ff */
        /* <DEDUP_REMOVED lines=13> */
.L_x_1031:
[----:B------:R-:W-:Y:S05]  /*2050*/  BSYNC B0 ;  /* 0x0000000000007941 */ /* 0x000fea0003800000 */
.L_x_1030:
[----:B------:R-:W-:Y:S01]  /*2060*/  USHF.L.U64.HI UR32, UR10, 0x4, UR11 ;  /* 0x000000040a207899 */ /* 0x000fe2000801020b */
[----:B------:R-:W-:Y:S01]  /*2070*/  BSSY B0, `(.L_x_1032) ;  /* 0x0000011000007945 */ /* 0x000fe20003800000 */
[----:B------:R-:W-:Y:S01]  /*2080*/  USHF.L.U32 UR33, UR10, 0x4, URZ ;  /* 0x000000040a217899 */ /* 0x000fe2000800063f */
[----:B------:R-:W-:Y:S02]  /*2090*/  SHF.R.S32.HI R16, RZ, 0x1f, R74 ;  /* 0x0000001fff107819 */ /* 0x000fe4000001144a */
        /* <DEDUP_REMOVED lines=8> */
[----:B----4-:R-:W-:-:S04]  /*2120*/  LEA R12, P1, R0, UR6, 0x1 ;  /* 0x00000006000c7c11 */ /* 0x010fc8000f8208ff */
[----:B------:R-:W-:-:S05]  /*2130*/  LEA.HI.X R13, R0, UR7, R2, 0x1, P1 ;  /* 0x00000007000d7c11 */ /* 0x000fca00088f0c02 */
[----:B------:R-:W-:Y:S01]  /*2140*/  @!PT LDS RZ, [RZ] ;  /* 0x00000000fffff984 */ /* 0x000fe20000000800 */
[----:B------:R-:W-:Y:S01]  /*2150*/  @!PT LDS RZ, [RZ] ;  /* 0x00000000fffff984 */ /* 0x000fe20000000800 */
[----:B------:R-:W-:Y:S01]  /*2160*/  @!PT LDS RZ, [RZ] ;  /* 0x00000000fffff984 */ /* 0x000fe20000000800 */
[----:B------:R4:W-:Y:S04]  /*2170*/  LDGSTS.E.BYPASS.LTC128B.128 [R191+0x4800], desc[UR26][R12.64] ;  /* 0x048000000cbf7fae */ /* 0x0009e8000b901d5a */
.L_x_1033:
[----:B------:R-:W-:Y:S05]  /*2180*/  BSYNC B0 ;  /* 0x0000000000007941 */ /* 0x000fea0003800000 */
.L_x_1032:
        /* <DEDUP_REMOVED lines=12> */
[----:B----4-:R-:W-:-:S04]  /*2250*/  LEA R12, P1, R0, UR6, 0x1 ;  /* 0x00000006000c7c11 */ /* 0x010fc8000f8208ff */
[----:B------:R-:W-:-:S05]  /*2260*/  LEA.HI.X R13, R0, UR7, R2, 0x1, P1 ;  /* 0x00000007000d7c11 */ /* 0x000fca00088f0c02 */
[----:B------:R-:W-:Y:S01]  /*2270*/  @!PT LDS RZ, [RZ] ;  /* 0x00000000fffff984 */ /* 0x000fe20000000800 */
[----:B------:R-:W-:Y:S01]  /*2280*/  @!PT LDS RZ, [RZ] ;  /* 0x00000000fffff984 */ /* 0x000fe20000000800 */
[----:B------:R-:W-:Y:S01]  /*2290*/  @!PT LDS RZ, [RZ] ;  /* 0x00000000fffff984 */ /* 0x000fe20000000800 */
[----:B------:R4:W-:Y:S04]  /*22a0*/  LDGSTS.E.BYPASS.LTC128B.128 [R191+0x5000], desc[UR26][R12.64] ;  /* 0x050000000cbf7fae */ /* 0x0009e8000b901d5a */
.L_x_1035:
[----:B------:R-:W-:Y:S05]  /*22b0*/  BSYNC B0 ;  /* 0x0000000000007941 */ /* 0x000fea0003800000 */
.L_x_1034:
        /* <DEDUP_REMOVED lines=18> */
.L_x_1037:
[----:B------:R-:W-:Y:S05]  /*23e0*/  BSYNC B0 ;  /* 0x0000000000007941 */ /* 0x000fea0003800000 */
.L_x_1036:
[----:B------:R-:W0:Y:S01]  /*23f0*/  LDGDEPBAR ;  /* 0x00000000000079af */ /* 0x000e220000000000 */
[----:B------:R-:W-:Y:S01]  /*2400*/  ISETP.GE.AND P1, PT, R6, UR16, PT ;  /* 0x0000001006007c0c */ /* 0x000fe2000bf26270 */
[----:B------:R-:W-:Y:S01]  /*2410*/  IMAD.IADD R11, R23, 0x1, R15 ;  /* 0x00000001170b7824 */ /* 0x000fe200078e020f */
[----:B------:R-:W-:Y:S01]  /*2420*/  LEA.HI R162, R16, R74, RZ, 0x2 ;  /* 0x0000004a10a27211 */ /* 0x000fe200078f10ff */
[----:B------:R-:W-:Y:S01]  /*2430*/  IMAD.MOV.U32 R10, RZ, RZ, R22 ;  /* 0x000000ffff0a7224 */ /* 0x000fe200078e0016 */
[----:B------:R-:W-:Y:S01]  /*2440*/  USHF.L.U64.HI UR23, UR8, 0x6, UR9 ;  /* 0x0000000608177899 */ /* 0x000fe20008010209 */
[----:B------:R-:W-:Y:S01]  /*2450*/  IMAD.SHL.U32 R0, R73, 0x40, RZ ;  /* 0x0000004049007824 */ /* 0x000fe200078e00ff */
[----:B------:R-:W-:Y:S01]  /*2460*/  LEA R5, R165, UR28, 0x4 ;  /* 0x0000001ca5057c11 */ /* 0x000fe2000f8e20ff */
[----:B------:R-:W-:Y:S01]  /*2470*/  IMAD.SHL.U32 R2, R20, 0x40, RZ ;  /* 0x0000004014027824 */ /* 0x000fe200078e00ff */
[----:B------:R1:W-:Y:S01]  /*2480*/  STL.64 [R1+0x100], R10 ;  /* 0x0001000a01007387 */ /* 0x0003e20000100a00 */
[----:B------:R-:W-:Y:S01]  /*2490*/  IMAD.SHL.U32 R6, R6, 0x8, RZ ;  /* 0x0000000806067824 */ /* 0x000fe200078e00ff */
[----:B------:R-:W-:Y:S01]  /*24a0*/  LOP3.LUT R0, R0, 0x1c0, RZ, 0xc0, !PT ;  /* 0x000001c000007812 */ /* 0x000fe200078ec0ff */
[----:B------:R-:W-:Y:S01]  /*24b0*/  IMAD.U32 R7, RZ, RZ, UR29 ;  /* 0x0000001dff077e24 */ /* 0x000fe2000f8e00ff */
[----:B------:R-:W-:Y:S01]  /*24c0*/  SHF.R.S32.HI R160, RZ, 0x2, R162 ;  /* 0x00000002ffa07819 */ /* 0x000fe200000114a2 */
[----:B------:R-:W-:Y:S01]  /*24d0*/  USHF.L.U32 UR24, UR8, 0x6, URZ ;  /* 0x0000000608187899 */ /* 0x000fe2000800063f */
[----:B------:R-:W-:Y:S01]  /*24e0*/  LOP3.LUT R75, R2, 0xfffffe00, RZ, 0xc0, !PT ;  /* 0xfffffe00024b7812 */ /* 0x000fe200078ec0ff */
[----:B------:R-:W-:Y:S01]  /*24f0*/  UIMAD UR6, UR23, UR17, URZ ;  /* 0x00000011170672a4 */ /* 0x000fe2000f8e023f */
[----:B------:R-:W-:Y:S01]  /*2500*/  LOP3.LUT R6, R0, 0x8, R6, 0xf8, !PT ;  /* 0x0000000800067812 */ /* 0x000fe200078ef806 */
[----:B------:R-:W-:Y:S01]  /*2510*/  BSSY B0, `(.L_x_1038) ;  /* 0x000001d000007945 */ /* 0x000fe20003800000 */
[----:B------:R-:W-:Y:S01]  /*2520*/  IADD3 R5, R5, 0x1, R160 ;  /* 0x0000000105057810 */ /* 0x000fe20007ffe0a0 */
[----:B------:R-:W-:Y:S01]  /*2530*/  IMAD R2, R165, 0x400, R75 ;  /* 0x00000400a5027824 */ /* 0x000fe200078e024b */
[----:B------:R-:W-:Y:S01]  /*2540*/  SHF.R.U32.HI R0, RZ, 0x3, R0 ;  /* 0x00000003ff007819 */ /* 0x000fe20000011600 */
[----:B------:R-:W-:Y:S01]  /*2550*/  UIMAD UR6, UR34, UR24, UR6 ;  /* 0x00000018220672a4 */ /* 0x000fe2000f8e0206 */
[----:B------:R-:W-:Y:S01]  /*2560*/  IADD3 R5, R7, -UR15, R5 ;  /* 0x8000000f07057c10 */ /* 0x000fe2000fffe005 */
[----:B------:R-:W-:-:S04]  /*2570*/  DEPBAR.LE SB0, 0x0 ;  /* 0x000080000000791a */ /* 0x000fc80000000000 */
[----:B------:R-:W-:Y:S01]  /*2580*/  BAR.SYNC.DEFER_BLOCKING 0x0 ;  /* 0x0000000000007b1d */ /* 0x000fe20000010000 */
[----:B------:R-:W-:Y:S01]  /*2590*/  LOP3.LUT R0, R6, R0, RZ, 0x3c, !PT ;  /* 0x0000000006007212 */ /* 0x000fe200078e3cff */
[----:B------:R-:W-:Y:S01]  /*25a0*/  IMAD.WIDE.U32 R6, R14, UR24, R10 ;  /* 0x000000180e067c25 */ /* 0x000fe2000f8e000a */
[----:B------:R-:W-:-:S03]  /*25b0*/  ISETP.GE.AND P2, PT, R21, UR16, PT ;  /* 0x0000001015007c0c */ /* 0x000fc6000bf46270 */
[----:B------:R-:W-:Y:S02]  /*25c0*/  IMAD.IADD R2, R161, 0x1, R2 ;  /* 0x00000001a1027824 */ /* 0x000fe400078e0202 */
[----:B-1----:R-:W-:Y:S02]  /*25d0*/  VIADD R9, R7, UR6 ;  /* 0x0000000607097c36 */ /* 0x002fe40008000000 */
[----:B------:R-:W-:Y:S01]  /*25e0*/  IMAD R0, R17, 0x200, R0 ;  /* 0x0000020011007824 */ /* 0x000fe200078e0200 */
[----:B------:R-:W-:Y:S01]  /*25f0*/  LEA R183, R2, UR4, 0x1 ;  /* 0x0000000402b77c11 */ /* 0x000fe2000f8e08ff */
[----:B------:R-:W-:Y:S01]  /*2600*/  VIADD R72, R5, UR20 ;  /* 0x0000001405487c36 */ /* 0x000fe20008000000 */
        /* <DEDUP_REMOVED lines=13> */
.L_x_1039:
[----:B------:R-:W-:Y:S05]  /*26e0*/  BSYNC B0 ;  /* 0x0000000000007941 */ /* 0x000fea0003800000 */
.L_x_1038:
        /* <DEDUP_REMOVED lines=19> */
.L_x_1041:
[----:B------:R-:W-:Y:S05]  /*2820*/  BSYNC B0 ;  /* 0x0000000000007941 */ /* 0x000fea0003800000 */
.L_x_1040:
        /* <DEDUP_REMOVED lines=19> */
.L_x_1043:
[----:B------:R-:W-:Y:S05]  /*2960*/  BSYNC B0 ;  /* 0x0000000000007941 */ /* 0x000fea0003800000 */
.L_x_1042:
        /* <DEDUP_REMOVED lines=19> */
.L_x_1045:
[----:B------:R-:W-:Y:S05]  /*2aa0*/  BSYNC B0 ;  /* 0x0000000000007941 */ /* 0x000fea0003800000 */
.L_x_1044:
[----:B----4-:R-:W-:Y:S01]  /*2ab0*/  LDSM.16.M88.4 R12, [R183] ;  /* 0x00000000b70c783b */ /* 0x010fe20000000200 */
[----:B------:R-:W-:Y:S01]  /*2ac0*/  LOP3.LUT P0, RZ, R73, 0x2, RZ, 0xc0, !PT ;  /* 0x0000000249ff7812 */ /* 0x000fe2000780c0ff */
[----:B------:R-:W-:Y:S01]  /*2ad0*/  IMAD R186, R3, 0x2, R183 ;  /* 0x0000000203ba7824 */ /* 0x000fe200078e02b7 */
[----:B------:R-:W-:Y:S01]  /*2ae0*/  LEA R184, R4, R183, 0x1 ;  /* 0x000000b704b87211 */ /* 0x000fe200078e08ff */
[----:B------:R-:W4:Y:S01]  /*2af0*/  LDSM.16.M88.4 R20, [R176+0x4000] ;  /* 0x00400000b014783b */ /* 0x000f220000000200 */
[----:B------:R-:W-:Y:S01]  /*2b00*/  SEL R0, R18, 0xfffffff0, !P0 ;  /* 0xfffffff012007807 */ /* 0x000fe20004000000 */
[C---:B------:R-:W-:Y:S01]  /*2b10*/  VIADD R2, R176.reuse, 0x4000 ;  /* 0x00004000b0027836 */ /* 0x040fe20000000000 */
[----:B------:R-:W-:Y:S01]  /*2b20*/  LOP3.LUT P0, RZ, R73, 0x4, RZ, 0xc0, !PT ;  /* 0x0000000449ff7812 */ /* 0x000fe2000780c0ff */
[----:B-1----:R-:W1:Y:S01]  /*2b30*/  LDSM.16.M88.4 R8, [R183+0x2000] ;  /* 0x00200000b708783b */ /* 0x002e620000000200 */
[----:B------:R-:W-:Y:S01]  /*2b40*/  VIADD R187, R176, 0x4040 ;  /* 0x00004040b0bb7836 */ /* 0x000fe20000000000 */
[----:B------:R-:W-:Y:S01]  /*2b50*/  UISETP.GE.AND UP0, UPT, UR18, 0x2, UPT ;  /* 0x000000021200788c */ /* 0x000fe2000bf06270 */
[----:B------:R-:W-:Y:S01]  /*2b60*/  IMAD R182, R0, 0x2, R176 ;  /* 0x0000000200b67824 */ /* 0x000fe200078e02b0 */
[----:B------:R-:W5:Y:S01]  /*2b70*/  LDSM.16.M88.4 R28, [R176+0x4800] ;  /* 0x00480000b01c783b */ /* 0x000f620000000200 */
[----:B------:R-:W-:Y:S01]  /*2b80*/  IMAD R185, R3, 0x2, R184 ;  /* 0x0000000203b97824 */ /* 0x000fe200078e02b8 */
[----:B------:R-:W-:Y:S01]  /*2b90*/  UIADD3 UR34, UR31, 0x646e171e, URZ ;  /* 0x646e171e1f227890 */ /* 0x000fe2000fffe03f */
[----:B------:R-:W-:Y:S01]  /*2ba0*/  IMAD.SHL.U32 R164, R164, 0x2, RZ ;  /* 0x00000002a4a47824 */ /* 0x000fe200078e00ff */
[----:B------:R-:W2:Y:S01]  /*2bb0*/  LDSM.16.M88.4 R36, [R176+0x5000] ;  /* 0x00500000b024783b */ /* 0x000ea20000000200 */
[----:B------:R-:W-:-:S03]  /*2bc0*/  UIADD3 UR16, UR30, -0x4ab325aa, URZ ;  /* 0xb54cda561e107890 */ /* 0x000fc6000fffe03f */
[----:B------:R-:W3:Y:S01]  /*2bd0*/  LDSM.16.M88.4 R32, [R176+0x5800] ;  /* 0x00580000b020783b */ /* 0x000ee20000000200 */
[----:B------:R-:W-:Y:S01]  /*2be0*/  @P0 VIADD R187, R2, 0xffffffc0 ;  /* 0xffffffc002bb0836 */ /* 0x000fe20000000000 */
[----:B------:R-:W-:Y:S02]  /*2bf0*/  MOV R2, UR14 ;  /* 0x0000000e00027c02 */ /* 0x000fe40008000f00 */
[----:B------:R-:W-:Y:S01]  /*2c00*/  LDSM.16.M88.4 R48, [R182+0x4000] ;  /* 0x00400000b630783b */ /* 0x000fe20000000200 */
[----:B------:R-:W-:Y:S01]  /*2c10*/  IMAD R181, R0, 0x2, R187 ;  /* 0x0000000200b57824 */ /* 0x000fe200078e02bb */
[----:B------:R-:W-:Y:S01]  /*2c20*/  SHF.R.S32.HI R0, RZ, 0x1f, R163 ;  /* 0x0000001fff007819 */ /* 0x000fe200000114a3 */
[----:B------:R-:W-:Y:S01]  /*2c30*/  IMAD R169, R2, 0x8, R165 ;  /* 0x0000000802a97824 */ /* 0x000fe200078e02a5 */
[----:B------:R-:W3:Y:S01]  /*2c40*/  LDSM.16.M88.4 R16, [R186+0x2000] ;  /* 0x00200000ba10783b */ /* 0x000ee20000000200 */
[----:B------:R-:W-:Y:S01]  /*2c50*/  PLOP3.LUT P0, PT, PT, PT, UP0, 0x80, 0x0 ;  /* 0x000000000000781c */ /* 0x000fe20003f0f008 */
[----:B------:R-:W-:Y:S01]  /*2c60*/  IMAD.U32 R2, RZ, RZ, UR29 ;  /* 0x0000001dff027e24 */ /* 0x000fe2000f8e00ff */
[----:B------:R-:W-:Y:S01]  /*2c70*/  LEA.HI R0, R0, R165, RZ, 0x2 ;  /* 0x000000a500007211 */ /* 0x000fe200078f10ff */
[----:B------:R-:W3:Y:S01]  /*2c80*/  LDSM.16.M88.4 R44, [R182+0x4800] ;  /* 0x00480000b62c783b */ /* 0x000ee20000000200 */
[----:B------:R-:W-:Y:S01]  /*2c90*/  LOP3.LUT R170, R164, 0x6, RZ, 0xc0, !PT ;  /* 0x00000006a4aa7812 */ /* 0x000fe200078ec0ff */
[C---:B------:R-:W-:Y:S01]  /*2ca0*/  VIADD R190, R187.reuse, 0x800 ;  /* 0x00000800bbbe7836 */ /* 0x040fe20000000000 */
[----:B------:R-:W-:Y:S01]  /*2cb0*/  LOP3.LUT R0, R0, 0xffffffc, RZ, 0xc0, !PT ;  /* 0x0ffffffc00007812 */ /* 0x000fe200078ec0ff */
[----:B------:R-:W3:Y:S01]  /*2cc0*/  LDSM.16.M88.4 R60, [R182+0x5000] ;  /* 0x00500000b63c783b */ /* 0x000ee20000000200 */
[C---:B------:R-:W-:Y:S01]  /*2cd0*/  IADD3 R189, R187.reuse, 0x1000, RZ ;  /* 0x00001000bbbd7810 */ /* 0x040fe20007ffe0ff */
[----:B------:R-:W-:-:S02]  /*2ce0*/  VIADD R188, R187, 0x1800 ;  /* 0x00001800bbbc7836 */ /* 0x000fc40000000000 */
[----:B------:R-:W3:Y:S01]  /*2cf0*/  LDSM.16.M88.4 R80, [R182+0x5800] ;  /* 0x00580000b650783b */ /* 0x000ee20000000200 */
[----:B------:R-:W-:Y:S01]  /*2d00*/  IMAD.IADD R0, R165, 0x1, -R0 ;  /* 0x00000001a5007824 */ /* 0x000fe200078e0a00 */
[-C--:B----4-:R-:W-:Y:S02]  /*2d10*/  HMMA.16816.F32 R104, R12, R20.reuse, RZ ;  /* 0x000000140c68723c */ /* 0x090fe400000018ff */
[----:B------:R-:W4:Y:S04]  /*2d20*/  LDSM.16.M88.4 R24, [R186] ;  /* 0x00000000ba18783b */ /* 0x000f280000000200 */
[----:B------:R-:W0:Y:S01]  /*2d30*/  LDGDEPBAR ;  /* 0x00000000000079af */ /* 0x000e220000000000 */
[C---:B-1----:R-:W-:Y:S03]  /*2d40*/  HMMA.16816.F32 R76, R8.reuse, R20, RZ ;  /* 0x00000014084c723c */ /* 0x042fe600000018ff */
[----:B------:R-:W-:Y:S03]  /*2d50*/  STL [R1+0xc8], R169 ;  /* 0x0000c8a901007387 */ /* 0x000fe60000100800 */
[-C--:B------:R-:W-:Y:S06]  /*2d60*/  HMMA.16816.F32 R68, R8, R22.reuse, RZ ;  /* 0x000000160844723c */ /* 0x080fec00000018ff */
[----:B------:R-:W-:Y:S06]  /*2d70*/  HMMA.16816.F32 R100, R12, R22, RZ ;  /* 0x000000160c64723c */ /* 0x000fec00000018ff */
[C---:B-----5:R-:W-:Y:S06]  /*2d80*/  HMMA.16816.F32 R56, R8.reuse, R28, RZ ;  /* 0x0000001c0838723c */ /* 0x060fec00000018ff */
[C---:B--2---:R-:W-:Y:S06]  /*2d90*/  HMMA.16816.F32 R40, R8.reuse, R36, RZ ;  /* 0x000000240828723c */ /* 0x044fec00000018ff */
[C---:B---3--:R-:W-:Y:S06]  /*2da0*/  HMMA.16816.F32 R20, R8.reuse, R32, RZ ;  /* 0x000000200814723c */ /* 0x048fec00000018ff */
[C---:B------:R-:W-:Y:S06]  /*2db0*/  HMMA.16816.F32 R52, R8.reuse, R30, RZ ;  /* 0x0000001e0834723c */ /* 0x040fec00000018ff */
[C---:B------:R-:W-:Y:S06]  /*2dc0*/  HMMA.16816.F32 R64, R8.reuse, R38, RZ ;  /* 0x000000260840723c */ /* 0x040fec00000018ff */
[----:B------:R-:W-:Y:S06]  /*2dd0*/  HMMA.16816.F32 R8, R8, R34, RZ ;  /* 0x000000220808723c */ /* 0x000fec00000018ff */
[C---:B------:R-:W-:Y:S06]  /*2de0*/  HMMA.16816.F32 R92, R12.reuse, R28, RZ ;  /* 0x0000001c0c5c723c */ /* 0x040fec00000018ff */
[C---:B------:R-:W-:Y:S06]  /*2df0*/  HMMA.16816.F32 R88, R12.reuse, R36, RZ ;  /* 0x000000240c58723c */ /* 0x040fec00000018ff */
[C---:B------:R-:W-:Y:S01]  /*2e00*/  HMMA.16816.F32 R96, R12.reuse, R30, RZ ;  /* 0x0000001e0c60723c */ /* 0x040fe200000018ff */
[----:B------:R-:W-:Y:S05]  /*2e10*/  LDSM.16.M88.4 R28, [R187+0x1800] ;  /* 0x00180000bb1c783b */ /* 0x000fea0000000200 */
[C---:B------:R-:W-:Y:S01]  /*2e20*/  HMMA.16816.F32 R108, R12.reuse, R38, RZ ;  /* 0x000000260c6c723c */ /* 0x040fe200000018ff */
[----:B------:R-:W-:Y:S05]  /*2e30*/  LDSM.16.M88.4 R36, [R187+0x800] ;  /* 0x00080000bb24783b */ /* 0x000fea0000000200 */
[C---:B------:R-:W-:Y:S06]  /*2e40*/  HMMA.16816.F32 R84, R12.reuse, R32, RZ ;  /* 0x000000200c54723c */ /* 0x040fec00000018ff */
[----:B------:R-:W-:Y:S01]  /*2e50*/  HMMA.16816.F32 R12, R12, R34, RZ ;  /* 0x000000220c0c723c */ /* 0x000fe200000018ff */
[----:B------:R-:W-:Y:S05]  /*2e60*/  LDSM.16.M88.4 R32, [R187+0x1000] ;  /* 0x00100000bb20783b */ /* 0x000fea0000000200 */
[C---:B------:R-:W-:Y:S06]  /*2e70*/  HMMA.16816.F32 R112, R16.reuse, R48, R76 ;  /* 0x000000301070723c */ /* 0x040fec000000184c */
[C---:B------:R-:W-:Y:S01]  /*2e80*/  HMMA.16816.F32 R156, R16.reuse, R44, R56 ;  /* 0x0000002c109c723c */ /* 0x040fe20000001838 */
[----:B------:R-:W-:Y:S05]  /*2e90*/  LDSM.16.M88.4 R56, [R181+0x1800] ;  /* 0x00180000b538783b */ /* 0x000fea0000000200 */
[C---:B------:R-:W-:Y:S01]  /*2ea0*/  HMMA.16816.F32 R152, R16.reuse, R60, R40 ;  /* 0x0000003c1098723c */ /* 0x040fe20000001828 */
[----:B------:R-:W-:Y:S05]  /*2eb0*/  LDSM.16.M88.4 R40, [R187] ;  /* 0x00000000bb28783b */ /* 0x000fea0000000200 */
[C---:B------:R-:W-:Y:S01]  /*2ec0*/  HMMA.16816.F32 R136, R16.reuse, R80, R20 ;  /* 0x000000501088723c */ /* 0x040fe20000001814 */
[----:B------:R-:W-:Y:S05]  /*2ed0*/  LDSM.16.M88.4 R20, [R184] ;  /* 0x00000000b814783b */ /* 0x000fea0000000200 */
[C---:B------:R-:W-:Y:S06]  /*2ee0*/  HMMA.16816.F32 R148, R16.reuse, R50, R68 ;  /* 0x000000321094723c */ /* 0x040fec0000001844 */
[C---:B------:R-:W-:Y:S01]  /*2ef0*/  HMMA.16816.F32 R144, R16.reuse, R46, R52 ;  /* 0x0000002e1090723c */ /* 0x040fe20000001834 */
[----:B------:R-:W-:Y:S05]  /*2f00*/  LDSM.16.M88.4 R52, [R181] ;  /* 0x00000000b534783b */ /* 0x000fea0000000200 */
[C---:B------:R-:W-:Y:S06]  /*2f10*/  HMMA.16816.F32 R140, R16.reuse, R62, R64 ;  /* 0x0000003e108c723c */ /* 0x040fec0000001840 */
[----:B------:R-:W-:Y:S01]  /*2f20*/  HMMA.16816.F32 R120, R16, R82, R8 ;  /* 0x000000521078723c */ /* 0x000fe20000001808 */
[----:B------:R-:W1:Y:S04]  /*2f30*/  LDSM.16.M88.4 R16, [R184+0x2000] ;  /* 0x00200000b810783b */ /* 0x000e680000000200 */
[----:B------:R-:W2:Y:S01]  /*2f40*/  LDSM.16.M88.4 R8, [R185+0x2000] ;  /* 0x00200000b908783b */ /* 0x000ea20000000200 */
[C---:B----4-:R-:W-:Y:S06]  /*2f50*/  HMMA.16816.F32 R116, R24.reuse, R48, R104 ;  /* 0x000000301874723c */ /* 0x050fec0000001868 */
[C---:B------:R-:W-:Y:S01]  /*2f60*/  HMMA.16816.F32 R64, R24.reuse, R50, R100 ;  /* 0x000000321840723c */ /* 0x040fe20000001864 */
[----:B------:R-:W-:Y:S05]  /*2f70*/  LDSM.16.M88.4 R48, [R181+0x800] ;  /* 0x00080000b530783b */ /* 0x000fea0000000200 */
[C---:B------:R-:W-:Y:S06]  /*2f80*/  HMMA.16816.F32 R124, R24.reuse, R44, R92 ;  /* 0x0000002c187c723c */ /* 0x040fec000000185c */
[C---:B------:R-:W-:Y:S06]  /*2f90*/  HMMA.16816.F32 R128, R24.reuse, R60, R88 ;  /* 0x0000003c1880723c */ /* 0x040fec0000001858 */
[C---:B------:R-:W-:Y:S06]  /*2fa0*/  HMMA.16816.F32 R132, R24.reuse, R80, R84 ;  /* 0x000000501884723c */ /* 0x040fec0000001854 */
[C---:B------:R-:W-:Y:S01]  /*2fb0*/  HMMA.16816.F32 R68, R24.reuse, R46, R96 ;  /* 0x0000002e1844723c */ /* 0x040fe20000001860 */
[----:B------:R-:W-:Y:S05]  /*2fc0*/  LDSM.16.M88.4 R44, [R181+0x1000] ;  /* 0x00100000b52c783b */ /* 0x000fea0000000200 */
[C---:B------:R-:W-:Y:S06]  /*2fd0*/  HMMA.16816.F32 R76, R24.reuse, R62, R108 ;  /* 0x0000003e184c723c */ /* 0x040fec000000186c */
[----:B------:R-:W-:Y:S01]  /*2fe0*/  HMMA.16816.F32 R84, R24, R82, R12 ;  /* 0x000000521854723c */ /* 0x000fe2000000180c */
[----:B------:R-:W3:Y:S01]  /*2ff0*/  LDSM.16.M88.4 R12, [R185] ;  /* 0x00000000b90c783b */ /* 0x000ee20000000200 */
[----:B------:R-:W-:-:S04]  /*3000*/  DEPBAR.LE SB0, 0x0 ;  /* 0x000080000000791a */ /* 0x000fc80000000000 */
[C---:B-1----:R-:W-:Y:S06]  /*3010*/  HMMA.16816.F32 R112, R16.reuse, R40, R112 ;  /* 0x000000281070723c */ /* 0x042fec0000001870 */
[----:B------:R-:W-:Y:S06]  /*3020*/  HMMA.16816.F32 R108, R16, R42, R148 ;  /* 0x0000002a106c723c */ /* 0x000fec0000001894 */
[C---:B------:R-:W-:Y:S06]  /*3030*/  HMMA.16816.F32 R60, R20.reuse, R40, R116 ;  /* 0x00000028143c723c */ /* 0x040fec0000001874 */
[----:B------:R-:W-:Y:S06]  /*3040*/  HMMA.16816.F32 R64, R20, R42, R64 ;  /* 0x0000002a1440723c */ /* 0x000fec0000001840 */
        /* <DEDUP_REMOVED lines=12> */
[C---:B--2---:R-:W-:Y:S06]  /*3110*/  HMMA.16816.F32 R112, R8.reuse, R52, R112 ;  /* 0x000000340870723c */ /* 0x044fec0000001870 */
[----:B------:R-:W-:Y:S06]  /*3120*/  HMMA.16816.F32 R108, R8, R54, R108 ;  /* 0x00000036086c723c */ /* 0x000fec000000186c */
[C---:B---3--:R-:W-:Y:S06]  /*3130*/  HMMA.16816.F32 R60, R12.reuse, R52, R60 ;  /* 0x000000340c3c723c */ /* 0x048fec000000183c */
[----:B------:R-:W-:Y:S06]  /*3140*/  HMMA.16816.F32 R64, R12, R54, R64 ;  /* 0x000000360c40723c */ /* 0x000fec0000001840 */
[C---:B------:R-:W-:Y:S06]  /*3150*/  HMMA.16816.F32 R104, R8.reuse, R48, R104 ;  /* 0x000000300868723c */ /* 0x040fec0000001868 */
[----:B------:R-:W-:Y:S06]  /*3160*/  HMMA.16816.F32 R100, R8, R50, R100 ;  /* 0x000000320864723c */ /* 0x000fec0000001864 */
[----:B------:R-:W-:Y:S06]  /*3170*/  HMMA.16816.F32 R52, R12, R48, R40 ;  /* 0x000000300c34723c */ /* 0x000fec0000001828 */
[----:B------:R-:W-:Y:S01]  /*3180*/  HMMA.16816.F32 R88, R8, R56, R88 ;  /* 0x000000380858723c */ /* 0x000fe20000001858 */
[----:B------:R-:W-:-:S02]  /*3190*/  VIADDMNMX R41, R72, 0x8, R2, PT ;  /* 0x0000000848297846 */ /* 0x000fc40003800102 */
[C-C-:B------:R-:W-:Y:S02]  /*31a0*/  VIADDMNMX R42, R72.reuse, 0x40, R2.reuse, PT ;  /* 0x00000040482a7846 */ /* 0x140fe40003800102 */
[C---:B------:R-:W-:Y:S01]  /*31b0*/  VIADDMNMX R43, R72.reuse, 0x48, R2, PT ;  /* 0x00000048482b7846 */ /* 0x040fe20003800102 */
[----:B------:R-:W-:Y:S01]  /*31c0*/  HMMA.16816.F32 R84, R8, R58, R80 ;  /* 0x0000003a0854723c */ /* 0x000fe20000001850 */
[----:B------:R-:W-:-:S05]  /*31d0*/  VIMNMX R40, R72, UR29, PT ;  /* 0x0000001d48287c48 */ /* 0x000fca000bfe0100 */
[C---:B------:R-:W-:Y:S06]  /*31e0*/  HMMA.16816.F32 R48, R12.reuse, R50, R36 ;  /* 0x000000320c30723c */ /* 0x040fec0000001824 */
[----:B------:R-:W-:Y:S06]  /*31f0*/  HMMA.16816.F32 R28, R12, R56, R16 ;  /* 0x000000380c1c723c */ /* 0x000fec0000001810 */
[----:B------:R-:W-:Y:S01]  /*3200*/  HMMA.16816.F32 R96, R8, R44, R96 ;  /* 0x0000002c0860723c */ /* 0x000fe20000001860 */
[----:B------:R-:W-:Y:S01]  /*3210*/  IMAD R17, R0, 0x10, R160 ;  /* 0x0000001000117824 */ /* 0x000fe200078e02a0 */
[----:B------:R-:W-:-:S04]  /*3220*/  IADD3 R0, R75, R161, RZ ;  /* 0x000000a14b007210 */ /* 0x000fc80007ffe0ff */
[----:B------:R-:W-:Y:S06]  /*3230*/  HMMA.16816.F32 R92, R8, R46, R92 ;  /* 0x0000002e085c723c */ /* 0x000fec000000185c */
[C---:B------:R-:W-:Y:S06]  /*3240*/  HMMA.16816.F32 R36, R12.reuse, R44, R24 ;  /* 0x0000002c0c24723c */ /* 0x040fec0000001818 */
[C---:B------:R-:W-:Y:S06]  /*3250*/  HMMA.16816.F32 R32, R12.reuse, R46, R32 ;  /* 0x0000002e0c20723c */ /* 0x040fec0000001820 */
[----:B------:R-:W-:Y:S01]  /*3260*/  HMMA.16816.F32 R56, R12, R58, R20 ;  /* 0x0000003a0c38723c */ /* 0x000fe20000001814 */
[----:B------:R-:W-:Y:S06]  /*3270*/  BAR.SYNC.DEFER_BLOCKING 0x0 ;  /* 0x0000000000007b1d */ /* 0x000fec0000010000 */
[----:B------:R-:W-:-:S02]  /*3280*/  NOP ;  /* 0x0000000000007918 */ /* 0x000fc40000000000 */
[----:B------:R-:W-:-:S15]  /*3290*/  @!P0 BRA `(.L_x_1046) ;  /* 0x0000000000e48947 */ /* 0x000fde0003800000 */
[----:B------:R-:W-:Y:S01]  /*32a0*/  ULDC UR6, c[0x0][0x2d0] ;  /* 0x0000b40000067ab9 */ /* 0x000fe20000000800 */
[----:B------:R-:W-:Y:S01]  /*32b0*/  IMAD.U32 R10, RZ, RZ, UR10 ;  /* 0x0000000aff0a7e24 */ /* 0x000fe2000f8e00ff */
[----:B------:R-:W-:Y:S01]  /*32c0*/  ISETP.GE.AND P1, PT, R240, UR6, PT ;  /* 0x00000006f0007c0c */ /* 0x000fe2000bf26270 */
[----:B------:R-:W-:Y:S01]  /*32d0*/  UIADD3 UR6, UR18, -0x2, URZ ;  /* 0xfffffffe12067890 */ /* 0x000fe2000fffe03f */
[----:B------:R-:W-:Y:S01]  /*32e0*/  IMAD.U32 R8, RZ, RZ, UR11 ;  /* 0x0000000bff087e24 */ /* 0x000fe2000f8e00ff */
[----:B------:R-:W-:Y:S02]  /*32f0*/  BSSY B0, `(.L_x_1047) ;  /* 0x0000032000007945 */ /* 0x000fe40003800000 */
[----:B------:R-:W-:Y:S02]  /*3300*/  USHF.R.S32.HI UR7, URZ, 0x1f, UR6 ;  /* 0x0000001f3f077899 */ /* 0x000fe40008011406 */
[----:B------:R-:W-:Y:S01]  /*3310*/  IMAD.U32 R2, RZ, RZ, UR6 ;  /* 0x00000006ff027e24 */ /* 0x000fe2000f8e00ff */
[----:B------:R-:W-:-:S03]  /*3320*/  UIMAD UR6, UR21, UR6, URZ ;  /* 0x00000006150672a4 */ /* 0x000fc6000f8e023f */
[----:B------:R-:W-:Y:S01]  /*3330*/  IMAD.WIDE.U32 R6, R2, UR22, R172 ;  /* 0x0000001602067c25 */ /* 0x000fe2000f8e00ac */
[----:B------:R-:W-:Y:S01]  /*3340*/  UIMAD UR6, UR7, UR22, UR6 ;  /* 0x00000016070672a4 */ /* 0x000fe2000f8e0206 */
[----:B------:R-:W1:Y:S01]  /*3350*/  @!P1 LDC.64 R14, c[0x0][0x218] ;  /* 0x00008600ff0e9b82 */ /* 0x000e620000000a00 */
[----:B------:R2:W-:Y:S01]  /*3360*/  @P1 STS.128 [R191+0x4000], RZ ;  /* 0x004000ffbf001388 */ /* 0x0005e20000000c00 */
[----:B------:R-:W-:-:S03]  /*3370*/  IMAD.U32 R2, RZ, RZ, UR10 ;  /* 0x0000000aff027e24 */ /* 0x000fc6000f8e00ff */
[----:B------:R-:W-:Y:S02]  /*3380*/  VIADD R9, R7, UR6 ;  /* 0x0000000607097c36 */ /* 0x000fe40008000000 */
[----:B------:R-:W-:Y:S01]  /*3390*/  @!P1 LEA R5, P3, R2, R6, 0x5 ;  /* 0x0000000602059211 */ /* 0x000fe200078628ff */
[----:B------:R-:W3:Y:S01]  /*33a0*/  @!P1 LDC.64 R12, c[0x0][0x218] ;  /* 0x00008600ff0c9b82 */ /* 0x000ee20000000a00 */
[----:B------:R-:W-:Y:S02]  /*33b0*/  @!P1 IADD3 R2, P2, R6, UR33, RZ ;  /* 0x0000002106029c10 */ /* 0x000fe4000ff5e0ff */
[----:B------:R-:W-:Y:S02]  /*33c0*/  @!P1 LEA.HI.X R16, R10, R9, R8, 0x5, P3 ;  /* 0x000000090a109211 */ /* 0x000fe400018f2c08 */
[----:B------:R-:W-:-:S03]  /*33d0*/  @!P1 IADD3.X R11, R9, UR32, RZ, P2, !PT ;  /* 0x00000020090b9c10 */ /* 0x000fc600097fe4ff */
        /* <DEDUP_REMOVED lines=35> */
.L_x_1048:
[----:B------:R-:W-:Y:S05]  /*3610*/  BSYNC B0 ;  /* 0x0000000000007941 */ /* 0x000fea0003800000 */
.L_x_1047:
[----:B------:R-:W0:Y:S02]  /*3620*/  LDGDEPBAR ;  /* 0x00000000000079af */ /* 0x000e240000000000 */
.L_x_1046:
[----:B------:R-:W-:Y:S01]  /*3630*/  IMAD.U32 R2, RZ, RZ, UR17 ;  /* 0x00000011ff027e24 */ /* 0x000fe2000f8e00ff */
[----:B------:R-:W-:Y:S01]  /*3640*/  LOP3.LUT R6, R162, 0x7ffffffc, RZ, 0xc0, !PT ;  /* 0x7ffffffca2067812 */ /* 0x000fe200078ec0ff */
[----:B------:R-:W-:Y:S01]  /*3650*/  STL [R1+0x16c], R183 ;  /* 0x00016cb701007387 */ /* 0x000fe20000100800 */
[C---:B------:R-:W-:Y:S01]  /*3660*/  IMAD.WIDE.U32 R24, R169.reuse, -0x326172a9, RZ ;  /* 0xcd9e8d57a9187825 */ /* 0x040fe200078e00ff */
[----:B--2---:R-:W-:Y:S01]  /*3670*/  LOP3.LUT R10, R166, UR30, RZ, 0x3c, !PT ;  /* 0x0000001ea60a7c12 */ /* 0x004fe2000f8e3cff */
[----:B------:R-:W-:Y:S01]  /*3680*/  USHF.L.U32 UR6, UR17, 0x1, URZ ;  /* 0x0000000111067899 */ /* 0x000fe2000800063f */
[----:B------:R-:W-:Y:S01]  /*3690*/  STL [R1+0x168], R182 ;  /* 0x000168b601007387 */ /* 0x000fe20000100800 */
[----:B------:R-:W-:Y:S01]  /*36a0*/  IMAD R2, R2, 0x40, R170 ;  /* 0x0000004002027824 */ /* 0x000fe200078e02aa */
[----:B------:R-:W-:Y:S01]  /*36b0*/  UIADD3 UR40, UR31, -0x4498517b, URZ ;  /* 0xbb67ae851f287890 */ /* 0x000fe2000fffe03f */
[----:B------:R-:W-:Y:S01]  /*36c0*/  IMAD.IADD R7, R74, 0x1, -R6 ;  /* 0x000000014a077824 */ /* 0x000fe200078e0a06 */
[----:B------:R2:W-:Y:S01]  /*36d0*/  STL [R1+0x164], R181 ;  /* 0x000164b501007387 */ /* 0x0005e20000100800 */
[C---:B------:R-:W-:Y:S01]  /*36e0*/  VIADD R5, R2.reuse, 0x1 ;  /* 0x0000000102057836 */ /* 0x040fe20000000000 */
[CC--:B------:R-:W-:Y:S01]  /*36f0*/  ISETP.GE.AND P3, PT, R2.reuse, R41.reuse, PT ;  /* 0x000000290200720c */ /* 0x0c0fe20003f66270 */
[C---:B------:R-:W-:Y:S01]  /*3700*/  VIADD R6, R2.reuse, 0x8 ;  /* 0x0000000802067836 */ /* 0x040fe20000000000 */
[CC--:B------:R-:W-:Y:S01]  /*3710*/  ISETP.GE.AND P6, PT, R2.reuse, R40.reuse, PT ;  /* 0x000000280200720c */ /* 0x0c0fe20003fc6270 */
[----:B-1----:R-:W-:Y:S01]  /*3720*/  VIADD R9, R169, 0x4 ;  /* 0x00000004a9097836 */ /* 0x002fe20000000000 */
[C---:B------:R-:W-:Y:S01]  /*3730*/  ISETP.GE.AND P1, PT, R5.reuse, R41, PT ;  /* 0x000000290500720c */ /* 0x040fe20003f26270 */
[----:B------:R-:W-:Y:S01]  /*3740*/  ULOP3.LUT UR7, UR6, UR31, URZ, 0x3c, !UPT ;  /* 0x0000001f06077292 */ /* 0x000fe2000f8e3c3f */
[----:B------:R-:W-:Y:S01]  /*3750*/  ISETP.GE.AND P5, PT, R5, R40, PT ;  /* 0x000000280500720c */ /* 0x000fe20003fa6270 */
[----:B------:R-:W-:Y:S01]  /*3760*/  IMAD.WIDE.U32 R12, R9, -0x326172a9, RZ ;  /* 0xcd9e8d57090c7825 */ /* 0x000fe200078e00ff */
[CC--:B------:R-:W-:Y:S01]  /*3770*/  ISETP.GE.AND P2, PT, R5.reuse, R42.reuse, PT ;  /* 0x0000002a0500720c */ /* 0x0c0fe20003f46270 */
[----:B------:R-:W-:Y:S01]  /*3780*/  STL [R1+0x160], R176 ;  /* 0x000160b001007387 */ /* 0x000fe20000100800 */
[-C--:B------:R-:W-:Y:S01]  /*3790*/  ISETP.GE.AND P4, PT, R5, R43.reuse, PT ;  /* 0x0000002b0500720c */ /* 0x080fe20003f86270 */
[----:B------:R-:W-:Y:S01]  /*37a0*/  VIADD R5, R2, 0x9 ;  /* 0x0000000902057836 */ /* 0x000fe20000000000 */
[----:B------:R-:W-:Y:S01]  /*37b0*/  FSEL R45, R62, -INF , !P3 ;  /* 0xff8000003e2d7808 */ /* 0x000fe20005800000 */
[----:B------:R-:W-:Y:S01]  /*37c0*/  IMAD.WIDE.U32 R14, R9, -0x326172a9, RZ ;  /* 0xcd9e8d57090e7825 */ /* 0x000fe200078e00ff */
[----:B------:R-:W-:Y:S01]  /*37d0*/  FSEL R46, R63, -INF , !P1 ;  /* 0xff8000003f2e7808 */ /* 0x000fe20004800000 */
[----:B------:R-:W-:Y:S01]  /*37e0*/  UIADD3 UR6, UR6, 0x1, URZ ;  /* 0x0000000106067890 */ /* 0x000fe2000fffe03f */
[----:B------:R-:W-:Y:S01]  /*37f0*/  FSEL R20, R61, -INF , !P5 ;  /* 0xff8000003d147808 */ /* 0x000fe20006800000 */
[----:B------:R-:W-:Y:S01]  /*3800*/  STL [R1+0xe8], R10 ;  /* 0x0000e80a01007387 */ /* 0x000fe20000100800 */
[C---:B------:R-:W-:Y:S01]  /*3810*/  ISETP.GE.AND P3, PT, R2.reuse, R42, PT ;  /* 0x0000002a0200720c */ /* 0x040fe20003f66270 */
[----:B------:R-:W-:Y:S01]  /*3820*/  ULOP3.LUT UR6, UR6, UR31, URZ, 0x3c, !UPT ;  /* 0x0000001f06067292 */ /* 0x000fe2000f8e3c3f */
[----:B------:R-:W-:Y:S01]  /*3830*/  ISETP.GE.AND P1, PT, R2, R43, PT ;  /* 0x0000002b0200720c */ /* 0x000fe20003f26270 */
[----:B------:R1:W-:Y:S01]  /*3840*/  STL [R1+0xfc], R9 ;  /* 0x0000fc0901007387 */ /* 0x0003e20000100800 */
[-C--:B------:R-:W-:Y:S01]  /*3850*/  ISETP.GE.AND P5, PT, R6, R40.reuse, PT ;  /* 0x000000280600720c */ /* 0x080fe20003fa6270 */
[----:B------:R-:W-:Y:S01]  /*3860*/  UIADD3 UR39, UR30, 0x3c6ef372, URZ ;  /* 0x3c6ef3721e277890 */ /* 0x000fe2000fffe03f */
[----:B------:R-:W-:Y:S01]  /*3870*/  FSEL R62, R113, -INF , !P2 ;  /* 0xff800000713e7808 */ /* 0x000fe20005000000 */
[----:B------:R-:W-:Y:S01]  /*3880*/  ULDC UR42, c[0x0][0x2ec] ;  /* 0x0000bb00002a7ab9 */ /* 0x000fe20000000800 */
[C---:B------:R-:W-:Y:S01]  /*3890*/  ISETP.GE.AND P2, PT, R5.reuse, R40, PT ;  /* 0x000000280500720c */ /* 0x040fe20003f46270 */
[----:B------:R-:W-:Y:S01]  /*38a0*/  UIADD3 UR41, UR30, -0x61c88647, URZ ;  /* 0x9e3779b91e297890 */ /* 0x000fe2000fffe03f */
[----:B------:R-:W-:Y:S01]  /*38b0*/  FSEL R18, R60, -INF , !P6 ;  /* 0xff8000003c127808 */ /* 0x000fe20007000000 */
[----:B------:R-:W-:Y:S01]  /*38c0*/  UIADD3 UR38, UR31, 0x76cf5d0a, URZ ;  /* 0x76cf5d0a1f267890 */ /* 0x000fe2000fffe03f */
[----:B------:R-:W-:Y:S01]  /*38d0*/  FSEL R61, R112, -INF , !P3 ;  /* 0xff800000703d7808 */ /* 0x000fe20005800000 */
[----:B------:R-:W-:Y:S01]  /*38e0*/  UIADD3 UR36, UR31, 0x32370b8f, URZ ;  /* 0x32370b8f1f247890 */ /* 0x000fe2000fffe03f */
[----:B------:R-:W-:Y:S01]  /*38f0*/  FSEL R72, R114, -INF , !P1 ;  /* 0xff80000072487808 */ /* 0x000fe20004800000 */
[----:B------:R-:W-:Y:S01]  /*3900*/  UIADD3 UR35, UR30, 0x78dde6e4, URZ ;  /* 0x78dde6e41e237890 */ /* 0x000fe2000fffe03f */
[C---:B------:R-:W-:Y:S01]  /*3910*/  ISETP.GE.AND P6, PT, R6.reuse, R41, PT ;  /* 0x000000290600720c */ /* 0x040fe20003fc6270 */
[----:B------:R-:W-:Y:S01]  /*3920*/  UIADD3 UR37, UR30, -0x255992d5, URZ ;  /* 0xdaa66d2b1e257890 */ /* 0x000fe2000fffe03f */
[C---:B------:R-:W-:Y:S01]  /*3930*/  ISETP.GE.AND P3, PT, R6.reuse, R42, PT ;  /* 0x0000002a0600720c */ /* 0x040fe20003f66270 */
[----:B------:R-:W-:Y:S01]  /*3940*/  UIADD3 UR29, UR31, -0x56f99767, URZ ;  /* 0xa90668991f1d7890 */ /* 0x000fe2000fffe03f */
[----:B------:R-:W-:Y:S01]  /*3950*/  ISETP.GE.AND P1, PT, R6, R43, PT ;  /* 0x0000002b0600720c */ /* 0x000fe20003f26270 */
[----:B------:R-:W-:Y:S01]  /*3960*/  VIADD R6, R2, 0x10 ;  /* 0x0000001002067836 */ /* 0x000fe20000000000 */
[----:B------:R-:W-:Y:S01]  /*3970*/  FSEL R21, R64, -INF , !P5 ;  /* 0xff80000040157808 */ /* 0x000fe20006800000 */
[----:B------:R-:W-:Y:S01]  /*3980*/  UIADD3 UR33, UR31, -0x126145ec, URZ ;  /* 0xed9eba141f217890 */ /* 0x000fe2000fffe03f */
[----:B------:R-:W-:Y:S01]  /*3990*/  ISETP.GE.AND P5, PT, R5, R41, PT ;  /* 0x000000290500720c */ /* 0x000fe20003fa6270 */
[----:B------:R-:W-:Y:S01]  /*39a0*/  UIADD3 UR32, UR30, 0x1715609d, URZ ;  /* 0x1715609d1e207890 */ /* 0x000fe2000fffe03f */
[----:B------:R-:W-:-:S02]  /*39b0*/  FSEL R73, R115, -INF , !P4 ;  /* 0xff80000073497808 */ /* 0x000fc40006000000 */
[----:B------:R-:W-:Y:S02]  /*39c0*/  FSEL R22, R65, -INF , !P2 ;  /* 0xff80000041167808 */ /* 0x000fe40005000000 */
[C---:B------:R-:W-:Y:S02]  /*39d0*/  ISETP.GE.AND P2, PT, R5.reuse, R42, PT ;  /* 0x0000002a0500720c */ /* 0x040fe40003f46270 */
[----:B------:R-:W-:Y:S01]  /*39e0*/  ISETP.GE.AND P4, PT, R5, R43, PT ;  /* 0x0000002b0500720c */ /* 0x000fe20003f86270 */
[----:B------:R-:W-:Y:S01]  /*39f0*/  VIADD R5, R2, 0x11 ;  /* 0x0000001102057836 */ /* 0x000fe20000000000 */
[----:B------:R-:W-:Y:S02]  /*3a00*/  FSEL R60, R67, -INF , !P5 ;  /* 0xff800000433c7808 */ /* 0x000fe40006800000 */
[----:B------:R-:W-:Y:S02]  /*3a10*/  ISETP.GE.AND P5, PT, R6, R40, PT ;  /* 0x000000280600720c */ /* 0x000fe40003fa6270 */
[----:B------:R-:W-:-:S02]  /*3a20*/  FSEL R64, R109, -INF , !P2 ;  /* 0xff8000006d407808 */ /* 0x000fc40005000000 */
[----:B------:R-:W-:Y:S02]  /*3a30*/  FSEL R47, R66, -INF , !P6 ;  /* 0xff800000422f7808 */ /* 0x000fe40007000000 */
[----:B------:R-:W-:Y:S02]  /*3a40*/  FSEL R63, R108, -INF , !P3 ;  /* 0xff8000006c3f7808 */ /* 0x000fe40005800000 */
[----:B------:R-:W-:Y:S02]  /*3a50*/  FSEL R65, R110, -INF , !P1 ;  /* 0xff8000006e417808 */ /* 0x000fe40004800000 */
[----:B------:R-:W-:Y:S02]  /*3a60*/  ISETP.GE.AND P2, PT, R5, R40, PT ;  /* 0x000000280500720c */ /* 0x000fe40003f46270 */
[C---:B------:R-:W-:Y:S02]  /*3a70*/  ISETP.GE.AND P6, PT, R6.reuse, R41, PT ;  /* 0x000000290600720c */ /* 0x040fe40003fc6270 */
[----:B------:R-:W-:-:S02]  /*3a80*/  ISETP.GE.AND P3, PT, R6, R42, PT ;  /* 0x0000002a0600720c */ /* 0x000fc40003f66270 */
[----:B------:R-:W-:Y:S01]  /*3a90*/  ISETP.GE.AND P1, PT, R6, R43, PT ;  /* 0x0000002b0600720c */ /* 0x000fe20003f26270 */
[----:B------:R-:W-:Y:S01]  /*3aa0*/  VIADD R6, R2, 0x18 ;  /* 0x0000001802067836 */ /* 0x000fe20000000000 */
[----:B------:R-:W-:Y:S02]  /*3ab0*/  FSEL R23, R52, -INF , !P5 ;  /* 0xff80000034177808 */ /* 0x000fe40006800000 */
[----:B------:R-:W-:Y:S02]  /*3ac0*/  ISETP.GE.AND P5, PT, R5, R41, PT ;  /* 0x000000290500720c */ /* 0x000fe40003fa6270 */
[----:B------:R-:W-:Y:S02]  /*3ad0*/  FSEL R82, R111, -INF , !P4 ;  /* 0xff8000006f527808 */ /* 0x000fe40006000000 */
[----:B------:R-:W-:Y:S02]  /*3ae0*/  FSEL R26, R53, -INF , !P2 ;  /* 0xff800000351a7808 */ /* 0x000fe40005000000 */
[----:B------:R-:W-:-:S02]  /*3af0*/  ISETP.GE.AND P2, PT, R5, R42, PT ;  /* 0x0000002a0500720c */ /* 0x000fc40003f46270 */
[----:B------:R-:W-:Y:S01]  /*3b00*/  ISETP.GE.AND P4, PT, R5, R43, PT ;  /* 0x0000002b0500720c */ /* 0x000fe20003f86270 */
[----:B------:R-:W-:Y:S01]  /*3b10*/  VIADD R5, R2, 0x19 ;  /* 0x0000001902057836 */ /* 0x000fe20000000000 */
[----:B------:R-:W-:Y:S02]  /*3b20*/  FSEL R55, R55, -INF , !P5 ;  /* 0xff80000037377808 */ /* 0x000fe40006800000 */
[----:B------:R-:W-:Y:S02]  /*3b30*/  ISETP.GE.AND P5, PT, R6, R40, PT ;  /* 0x000000280600720c */ /* 0x000fe40003fa6270 */
[----:B------:R-:W-:Y:S02]  /*3b40*/  FSEL R54, R54, -INF , !P6 ;  /* 0xff80000036367808 */ /* 0x000fe40007000000 */
[----:B------:R-:W-:Y:S02]  /*3b50*/  FSEL R52, R104, -INF , !P3 ;  /* 0xff80000068347808 */ /* 0x000fe40005800000 */
[----:B------:R-:W-:-:S02]  /*3b60*/  FSEL R67, R106, -INF , !P1 ;  /* 0xff8000006a437808 */ /* 0x000fc40004800000 */
[----:B------:R-:W-:Y:S02]  /*3b70*/  FSEL R53, R105, -INF , !P2 ;  /* 0xff80000069357808 */ /* 0x000fe40005000000 */
[C---:B------:R-:W-:Y:S02]  /*3b80*/  ISETP.GE.AND P6, PT, R6.reuse, R41, PT ;  /* 0x000000290600720c */ /* 0x040fe40003fc6270 */
[C---:B------:R-:W-:Y:S02]  /*3b90*/  ISETP.GE.AND P3, PT, R6.reuse, R42, PT ;  /* 0x0000002a0600720c */ /* 0x040fe40003f66270 */
[----:B------:R-:W-:Y:S01]  /*3ba0*/  ISETP.GE.AND P1, PT, R6, R43, PT ;  /* 0x0000002b0600720c */ /* 0x000fe20003f26270 */
[----:B------:R-:W-:Y:S01]  /*3bb0*/  VIADD R6, R2, 0x20 ;  /* 0x0000002002067836 */ /* 0x000fe20000000000 */
[----:B------:R-:W-:Y:S02]  /*3bc0*/  ISETP.GE.AND P2, PT, R5, R40, PT ;  /* 0x000000280500720c */ /* 0x000fe40003f46270 */
[----:B------:R-:W-:-:S02]  /*3bd0*/  FSEL R27, R48, -INF , !P5 ;  /* 0xff800000301b7808 */ /* 0x000fc40006800000 */
[----:B------:R-:W-:Y:S02]  /*3be0*/  ISETP.GE.AND P5, PT, R5, R41, PT ;  /* 0x000000290500720c */ /* 0x000fe40003fa6270 */
[----:B------:R-:W-:Y:S02]  /*3bf0*/  FSEL R75, R107, -INF , !P4 ;  /* 0xff8000006b4b7808 */ /* 0x000fe40006000000 */
[----:B------:R-:W-:Y:S02]  /*3c00*/  FSEL R44, R49, -INF , !P2 ;  /* 0xff800000312c7808 */ /* 0x000fe40005000000 */
        /* <DEDUP_REMOVED lines=9> */
[----:B------:R-:W-:-:S02]  /*3ca0*/  ISETP.GE.AND P6, PT, R6, R41, PT ;  /* 0x000000290600720c */ /* 0x000fc40003fc6270 */
[C---:B------:R-:W-:Y:S02]  /*3cb0*/  ISETP.GE.AND P3, PT, R6.reuse, R42, PT ;  /* 0x0000002a0600720c */ /* 0x040fe40003f66270 */
[----:B------:R-:W-:Y:S01]  /*3cc0*/  ISETP.GE.AND P1, PT, R6, R43, PT ;  /* 0x0000002b0600720c */ /* 0x000fe20003f26270 */
[----:B------:R-:W-:Y:S01]  /*3cd0*/  VIADD R6, R2, 0x28 ;  /* 0x0000002802067836 */ /* 0x000fe20000000000 */
[----:B------:R-:W-:Y:S02]  /*3ce0*/  FSEL R101, R36, -INF , !P5 ;  /* 0xff80000024657808 */ /* 0x000fe40006800000 */
[C---:B------:R-:W-:Y:S02]  /*3cf0*/  ISETP.GE.AND P5, PT, R5.reuse, R41, PT ;  /* 0x000000290500720c */ /* 0x040fe40003fa6270 */
[----:B------:R-:W-:Y:S02]  /*3d00*/  ISETP.GE.AND P2, PT, R5, R40, PT ;  /* 0x000000280500720c */ /* 0x000fe40003f46270 */
[----:B------:R-:W-:-:S02]  /*3d10*/  FSEL R74, R103, -INF , !P4 ;  /* 0xff800000674a7808 */ /* 0x000fc40006000000 */
[----:B------:R-:W-:Y:S02]  /*3d20*/  FSEL R102, R38, -INF , !P6 ;  /* 0xff80000026667808 */ /* 0x000fe40007000000 */
[----:B------:R-:W-:Y:S02]  /*3d30*/  FSEL R103, R39, -INF , !P5 ;  /* 0xff80000027677808 */ /* 0x000fe40006800000 */
[----:B------:R-:W-:Y:S02]  /*3d40*/  FSEL R147, R96, -INF , !P3 ;  /* 0xff80000060937808 */ /* 0x000fe40005800000 */
[----:B------:R-:W-:Y:S02]  /*3d50*/  FSEL R149, R98, -INF , !P1 ;  /* 0xff80000062957808 */ /* 0x000fe40004800000 */
[C---:B------:R-:W-:Y:S02]  /*3d60*/  ISETP.GE.AND P5, PT, R6.reuse, R40, PT ;  /* 0x000000280600720c */ /* 0x040fe40003fa6270 */
[----:B------:R-:W-:-:S02]  /*3d70*/  ISETP.GE.AND P6, PT, R6, R41, PT ;  /* 0x000000290600720c */ /* 0x000fc40003fc6270 */
[C---:B------:R-:W-:Y:S02]  /*3d80*/  ISETP.GE.AND P3, PT, R6.reuse, R42, PT ;  /* 0x0000002a0600720c */ /* 0x040fe40003f66270 */
[-C--:B------:R-:W-:Y:S02]  /*3d90*/  ISETP.GE.AND P1, PT, R6, R43.reuse, PT ;  /* 0x0000002b0600720c */ /* 0x080fe40003f26270 */
[----:B------:R-:W-:Y:S02]  /*3da0*/  FSEL R100, R37, -INF , !P2 ;  /* 0xff80000025647808 */ /* 0x000fe40005000000 */
[----:B------:R-:W-:Y:S02]  /*3db0*/  FMNMX.FTZ R6, R18, R20, !PT ;  /* 0x0000001412067209 */ /* 0x000fe40007810000 */
[C---:B------:R-:W-:Y:S02]  /*3dc0*/  ISETP.GE.AND P2, PT, R5.reuse, R42, PT ;  /* 0x0000002a0500720c */ /* 0x040fe40003f46270 */
[----:B------:R-:W-:Y:S01]  /*3dd0*/  ISETP.GE.AND P4, PT, R5, R43, PT ;  /* 0x0000002b0500720c */ /* 0x000fe20003f86270 */
[----:B------:R-:W-:Y:S01]  /*3de0*/  VIADD R5, R2, 0x29 ;  /* 0x0000002902057836 */ /* 0x000fe20000000000 */
[----:B------:R-:W-:-:S02]  /*3df0*/  FMNMX.FTZ R6, R21, R6, !PT ;  /* 0x0000000615067209 */ /* 0x000fc40007810000 */
[----:B------:R-:W-:Y:S02]  /*3e00*/  FSEL R146, R97, -INF , !P2 ;  /* 0xff80000061927808 */ /* 0x000fe40005000000 */
[----:B------:R-:W-:Y:S02]  /*3e10*/  ISETP.GE.AND P2, PT, R5, R40, PT ;  /* 0x000000280500720c */ /* 0x000fe40003f46270 */
[----:B------:R-:W-:Y:S02]  /*3e20*/  FMNMX.FTZ R6, R22, R6, !PT ;  /* 0x0000000616067209 */ /* 0x000fe40007810000 */
[----:B------:R-:W-:Y:S02]  /*3e30*/  FSEL R148, R99, -INF , !P4 ;  /* 0xff80000063947808 */ /* 0x000fe40006000000 */
[----:B------:R-:W-:Y:S02]  /*3e40*/  FSEL R111, R32, -INF , !P5 ;  /* 0xff800000206f7808 */ /* 0x000fe40006800000 */
[----:B------:R-:W-:-:S02]  /*3e50*/  FSEL R114, R33, -INF , !P2 ;  /* 0xff80000021727808 */ /* 0x000fc40005000000 */
[C---:B------:R-:W-:Y:S02]  /*3e60*/  ISETP.GE.AND P5, PT, R5.reuse, R41, PT ;  /* 0x000000290500720c */ /* 0x040fe40003fa6270 */
[C---:B------:R-:W-:Y:S02]  /*3e70*/  ISETP.GE.AND P4, PT, R5.reuse, R42, PT ;  /* 0x0000002a0500720c */ /* 0x040fe40003f86270 */
[----:B------:R-:W-:Y:S01]  /*3e80*/  ISETP.GE.AND P2, PT, R5, R43, PT ;  /* 0x0000002b0500720c */ /* 0x000fe20003f46270 */
[----:B------:R-:W-:Y:S01]  /*3e90*/  VIADD R5, R2, 0x30 ;  /* 0x0000003002057836 */ /* 0x000fe20000000000 */
[----:B------:R-:W-:Y:S02]  /*3ea0*/  FMNMX.FTZ R6, R23, R6, !PT ;  /* 0x0000000617067209 */ /* 0x000fe40007810000 */
[----:B------:R-:W-:Y:S02]  /*3eb0*/  FSEL R117, R34, -INF , !P6 ;  /* 0xff80000022757808 */ /* 0x000fe40007000000 */
[----:B------:R-:W-:-:S02]  /*3ec0*/  FMNMX.FTZ R6, R26, R6, !PT ;  /* 0x000000061a067209 */ /* 0x000fc40007810000 */
        /* <DEDUP_REMOVED lines=10> */
[----:B------:R-:W-:Y:S02]  /*3f70*/  ISETP.GE.AND P2, PT, R5, R40, PT ;  /* 0x000000280500720c */ /* 0x000fe40003f46270 */
[----:B------:R-:W-:Y:S02]  /*3f80*/  FMNMX.FTZ R6, R44, R6, !PT ;  /* 0x000000062c067209 */ /* 0x000fe40007810000 */
[----:B------:R-:W-:-:S02]  /*3f90*/  FSEL R170, R93, -INF , !P4 ;  /* 0xff8000005daa7808 */ /* 0x000fc40006000000 */
[----:B------:R-:W-:Y:S02]  /*3fa0*/  FSEL R113, R28, -INF , !P6 ;  /* 0xff8000001c717808 */ /* 0x000fe40007000000 */
[----:B------:R-:W-:Y:S02]  /*3fb0*/  FSEL R112, R29, -INF , !P2 ;  /* 0xff8000001d707808 */ /* 0x000fe40005000000 */
[----:B------:R-:W-:Y:S02]  /*3fc0*/  FMNMX.FTZ R6, R101, R6, !PT ;  /* 0x0000000665067209 */ /* 0x000fe40007810000 */
[C---:B------:R-:W-:Y:S02]  /*3fd0*/  ISETP.GE.AND P6, PT, R5.reuse, R41, PT ;  /* 0x000000290500720c */ /* 0x040fe40003fc6270 */
[C---:B------:R-:W-:Y:S02]  /*3fe0*/  ISETP.GE.AND P4, PT, R5.reuse, R42, PT ;  /* 0x0000002a0500720c */ /* 0x040fe40003f86270 */
[----:B------:R-:W-:Y:S01]  /*3ff0*/  ISETP.GE.AND P2, PT, R5, R43, PT ;  /* 0x0000002b0500720c */ /* 0x000fe20003f46270 */
[----:B------:R-:W-:Y:S01]  /*4000*/  VIADD R5, R2, 0x38 ;  /* 0x0000003802057836 */ /* 0x000fe20000000000 */
[----:B------:R-:W-:Y:S01]  /*4010*/  FMNMX.FTZ R6, R100, R6, !PT ;  /* 0x0000000664067209 */ /* 0x000fe20007810000 */
        /* <DEDUP_REMOVED lines=9> */
[----:B------:R-:W-:Y:S01]  /*40b0*/  FMNMX.FTZ R5, R111, R6, !PT ;  /* 0x000000066f057209 */ /* 0x000fe20007810000 */
[----:B------:R-:W-:Y:S01]  /*40c0*/  IMAD.SHL.U32 R6, R7, 0x2, RZ ;  /* 0x0000000207067824 */ /* 0x000fe200078e00ff */
[----:B--2---:R-:W-:Y:S02]  /*40d0*/  FSEL R181, R91, -INF , !P2 ;  /* 0xff8000005bb57808 */ /* 0x004fe40005000000 */
[----:B------:R-:W-:Y:S01]  /*40e0*/  FMNMX.FTZ R5, R114, R5, !PT ;  /* 0x0000000572057209 */ /* 0x000fe20007810000 */
[----:B------:R-:W-:Y:S01]  /*40f0*/  IMAD R124, R17, UR19, R6 ;  /* 0x00000013117c7c24 */ /* 0x000fe2000f8e0206 */
[----:B------:R-:W-:Y:S01]  /*4100*/  ISETP.GE.AND P2, PT, R2, R40, PT ;  /* 0x000000280200720c */ /* 0x000fe20003f46270 */
[----:B------:R-:W-:Y:S01]  /*4110*/  IMAD.WIDE.U32 R6, R168, -0x2daee0ad, RZ ;  /* 0xd2511f53a8067825 */ /* 0x000fe200078e00ff */
[----:B------:R-:W-:-:S02]  /*4120*/  FMNMX.FTZ R5, R113, R5, !PT ;  /* 0x0000000571057209 */ /* 0x000fc40007810000 */
[----:B------:R-:W-:Y:S02]  /*4130*/  FSEL R116, R56, -INF , !P6 ;  /* 0xff80000038747808 */ /* 0x000fe40007000000 */
[----:B------:R-:W-:Y:S02]  /*4140*/  FMNMX.FTZ R5, R112, R5, !PT ;  /* 0x0000000570057209 */ /* 0x000fe40007810000 */
[----:B------:R-:W-:Y:S02]  /*4150*/  FSEL R175, R89, -INF , !P4 ;  /* 0xff80000059af7808 */ /* 0x000fe40006000000 */
[----:B------:R-:W-:Y:S02]  /*4160*/  FSEL R115, R57, -INF , !P2 ;  /* 0xff80000039737808 */ /* 0x000fe40005000000 */
[C---:B------:R-:W-:Y:S02]  /*4170*/  ISETP.GE.AND P6, PT, R2.reuse, R41, PT ;  /* 0x000000290200720c */ /* 0x040fe40003fc6270 */
[----:B------:R-:W-:-:S02]  /*4180*/  ISETP.GE.AND P4, PT, R2, R42, PT ;  /* 0x0000002a0200720c */ /* 0x000fc40003f86270 */
[----:B------:R-:W-:Y:S02]  /*4190*/  ISETP.GE.AND P2, PT, R2, R43, PT ;  /* 0x0000002b0200720c */ /* 0x000fe40003f46270 */
[----:B------:R-:W-:Y:S02]  /*41a0*/  FMNMX.FTZ R2, R116, R5, !PT ;  /* 0x0000000574027209 */ /* 0x000fe40007810000 */
[----:B------:R-:W-:Y:S02]  /*41b0*/  LOP3.LUT R5, R25, R10, RZ, 0x3c, !PT ;  /* 0x0000000a19057212 */ /* 0x000fe400078e3cff */
[----:B------:R-:W-:Y:S02]  /*41c0*/  FMNMX.FTZ R2, R115, R2, !PT ;  /* 0x0000000273027209 */ /* 0x000fe40007810000 */
[----:B------:R-:W-:Y:S01]  /*41d0*/  FMNMX.FTZ R8, R45, R46, !PT ;  /* 0x0000002e2d087209 */ /* 0x000fe20007810000 */
[----:B------:R-:W-:Y:S01]  /*41e0*/  IMAD.WIDE.U32 R242, R5, -0x2daee0ad, RZ ;  /* 0xd2511f5305f27825 */ /* 0x000fe200078e00ff */
[----:B-1----:R-:W-:Y:S01]  /*41f0*/  LOP3.LUT R9, R15, R10, RZ, 0x3c, !PT ;  /* 0x0000000a0f097212 */ /* 0x002fe200078e3cff */
[----:B------:R-:W1:Y:S01]  /*4200*/  SHFL.BFLY PT, R11, R2, 0x2, 0x1f ;  /* 0x0c401f00020b7f89 */ /* 0x000e6200000e0000 */
[----:B------:R-:W-:-:S02]  /*4210*/  FMNMX.FTZ R5, R47, R8, !PT ;  /* 0x000000082f057209 */ /* 0x000fc40007810000 */
[----:B------:R-:W-:Y:S01]  /*4220*/  LOP3.LUT R8, R13, R10, RZ, 0x3c, !PT ;  /* 0x0000000a0d087212 */ /* 0x000fe200078e3cff */
[----:B------:R-:W-:Y:S01]  /*4230*/  IMAD.WIDE.U32 R76, R9, -0x2daee0ad, RZ ;  /* 0xd2511f53094c7825 */ /* 0x000fe200078e00ff */
[----:B------:R-:W-:Y:S02]  /*4240*/  FMNMX.FTZ R5, R60, R5, !PT ;  /* 0x000000053c057209 */ /* 0x000fe40007810000 */
[----:B------:R-:W-:Y:S01]  /*4250*/  FSEL R109, R58, -INF , !P5 ;  /* 0xff8000003a6d7808 */ /* 0x000fe20006800000 */
[----:B------:R-:W-:Y:S01]  /*4260*/  IMAD.WIDE.U32 R80, R8, -0x2daee0ad, RZ ;  /* 0xd2511f5308507825 */ /* 0x000fe200078e00ff */
[----:B------:R-:W-:Y:S02]  /*4270*/  FMNMX.FTZ R5, R54, R5, !PT ;  /* 0x0000000536057209 */ /* 0x000fe40007810000 */
[----:B------:R-:W-:Y:S02]  /*4280*/  LOP3.LUT R10, R7, UR7, RZ, 0x3c, !PT ;  /* 0x00000007070a7c12 */ /* 0x000fe4000f8e3cff */
[----:B------:R-:W-:-:S02]  /*4290*/  FMNMX.FTZ R5, R55, R5, !PT ;  /* 0x0000000537057209 */ /* 0x000fc40007810000 */
[--C-:B------:R-:W-:Y:S02]  /*42a0*/  LOP3.LUT R16, R243, UR40, R6.reuse, 0x96, !PT ;  /* 0x00000028f3107c12 */ /* 0x100fe4000f8e9606 */
[----:B------:R-:W-:Y:S02]  /*42b0*/  FMNMX.FTZ R5, R50, R5, !PT ;  /* 0x0000000532057209 */ /* 0x000fe40007810000 */
[----:B------:R-:W-:Y:S01]  /*42c0*/  LOP3.LUT R13, R7, UR6, RZ, 0x3c, !PT ;  /* 0x00000006070d7c12 */ /* 0x000fe2000f8e3cff */
[----:B------:R-:W-:Y:S01]  /*42d0*/  IMAD.WIDE.U32 R92, R16, -0x326172a9, RZ ;  /* 0xcd9e8d57105c7825 */ /* 0x000fe200078e00ff */
[----:B------:R-:W-:Y:S02]  /*42e0*/  FMNMX.FTZ R5, R51, R5, !PT ;  /* 0x0000000533057209 */ /* 0x000fe40007810000 */
[----:B------:R-:W-:Y:S02]  /*42f0*/  LOP3.LUT R17, R81, UR40, R6, 0x96, !PT ;  /* 0x0000002851117c12 */ /* 0x000fe4000f8e9606 */
[----:B-1----:R-:W-:-:S02]  /*4300*/  FMNMX.FTZ R2, R2, R11, !PT ;  /* 0x0000000b02027209 */ /* 0x002fc40007810000 */
[----:B------:R-:W-:Y:S01]  /*4310*/  FMNMX.FTZ R5, R102, R5, !PT ;  /* 0x0000000566057209 */ /* 0x000fe20007810000 */
[----:B------:R-:W-:Y:S01]  /*4320*/  IMAD.WIDE.U32 R78, R17, -0x326172a9, RZ ;  /* 0xcd9e8d57114e7825 */ /* 0x000fe200078e00ff */
[----:B------:R-:W-:Y:S01]  /*4330*/  FSEL R108, R59, -INF , !P6 ;  /* 0xff8000003b6c7808 */ /* 0x000fe20007000000 */
[----:B------:R-:W1:Y:S01]  /*4340*/  SHFL.BFLY PT, R71, R2, 0x1, 0x1f ;  /* 0x0c201f0002477f89 */ /* 0x000e6200000e0000 */
[----:B------:R-:W-:Y:S02]  /*4350*/  FMNMX.FTZ R5, R103, R5, !PT ;  /* 0x0000000567057209 */ /* 0x000fe40007810000 */
[----:B------:R-:W-:Y:S01]  /*4360*/  LOP3.LUT R8, R7, UR6, RZ, 0x3c, !PT ;  /* 0x0000000607087c12 */ /* 0x000fe2000f8e3cff */
[----:B------:R-:W-:Y:S01]  /*4370*/  ULDC.64 UR6, c[0x0][0x2a8] ;  /* 0x0000aa0000067ab9 */ /* 0x000fe20000000a00 */
[----:B------:R-:W-:Y:S02]  /*4380*/  FMNMX.FTZ R5, R117, R5, !PT ;  /* 0x0000000575057209 */ /* 0x000fe40007810000 */
[----:B------:R-:W-:Y:S01]  /*4390*/  LOP3.LUT R15, R77, UR40, R6, 0x96, !PT ;  /* 0x000000284d0f7c12 */ /* 0x000fe2000f8e9606 */
[----:B------:R-:W-:Y:S01]  /*43a0*/  IMAD.WIDE.U32 R6, R10, -0x326172a9, RZ ;  /* 0xcd9e8d570a067825 */ /* 0x000fe200078e00ff */
[----:B------:R-:W-:-:S02]  /*43b0*/  FMNMX.FTZ R5, R119, R5, !PT ;  /* 0x0000000577057209 */ /* 0x000fc40007810000 */
[----:B------:R-:W-:Y:S01]  /*43c0*/  FSEL R176, R86, -INF , !P1 ;  /* 0xff80000056b07808 */ /* 0x000fe20004800000 */
        /* <DEDUP_REMOVED lines=8> */
[----:B------:R-:W-:Y:S02]  /*4450*/  LOP3.LUT R79, R79, UR39, R10, 0x96, !PT ;  /* 0x000000274f4f7c12 */ /* 0x000fe4000f8e960a */
[----:B-1----:R-:W-:Y:S02]  /*4460*/  FMNMX.FTZ R71, R2, R71, !PT ;  /* 0x0000004702477209 */ /* 0x002fe40007810000 */
[----:B------:R-:W-:Y:S02]  /*4470*/  FMNMX.FTZ R2, R108, R5, !PT ;  /* 0x000000056c027209 */ /* 0x000fe40007810000 */
[C---:B------:R-:W-:Y:S01]  /*4480*/  FSETP.NEU.FTZ.AND P1, PT, R71.reuse, -INF , PT ;  /* 0xff8000004700780b */ /* 0x040fe20003f3d000 */
[----:B------:R-:W-:Y:S01]  /*4490*/  FMUL.FTZ R5, R71, UR42 ;  /* 0x0000002a47057c20 */ /* 0x000fe20008410000 */
[----:B------:R-:W-:Y:S01]  /*44a0*/  FMNMX.FTZ R10, R61, R62, !PT ;  /* 0x0000003e3d0a7209 */ /* 0x000fe20007810000 */
[----:B------:R-:W1:Y:S01]  /*44b0*/  SHFL.BFLY PT, R70, R2, 0x2, 0x1f ;  /* 0x0c401f0002467f89 */ /* 0x000e6200000e0000 */
[----:B------:R-:W-:-:S02]  /*44c0*/  LOP3.LUT R81, R7, UR41, R14, 0x96, !PT ;  /* 0x0000002907517c12 */ /* 0x000fc4000f8e960e */
[----:B------:R-:W-:Y:S02]  /*44d0*/  FSEL R19, R5, RZ, P1 ;  /* 0x000000ff05137208 */ /* 0x000fe40000800000 */
[----:B------:R-:W-:Y:S02]  /*44e0*/  FMNMX.FTZ R5, R63, R10, !PT ;  /* 0x0000000a3f057209 */ /* 0x000fe40007810000 */
[C---:B------:R-:W-:Y:S02]  /*44f0*/  LOP3.LUT R134, R9.reuse, UR41, R14, 0x96, !PT ;  /* 0x0000002909867c12 */ /* 0x040fe4000f8e960e */
[----:B------:R-:W-:Y:S02]  /*4500*/  FMNMX.FTZ R5, R64, R5, !PT ;  /* 0x0000000540057209 */ /* 0x000fe40007810000 */
[----:B------:R-:W-:Y:S02]  /*4510*/  LOP3.LUT R94, R9, UR41, R24, 0x96, !PT ;  /* 0x00000029095e7c12 */ /* 0x000fe4000f8e9618 */
[----:B------:R-:W-:-:S02]  /*4520*/  FMNMX.FTZ R5, R52, R5, !PT ;  /* 0x0000000534057209 */ /* 0x000fc40007810000 */
[C---:B------:R-:W-:Y:S02]  /*4530*/  LOP3.LUT R95, R11.reuse, UR41, R24, 0x96, !PT ;  /* 0x000000290b5f7c12 */ /* 0x040fe4000f8e9618 */
[--C-:B------:R-:W-:Y:S02]  /*4540*/  LOP3.LUT R152, R11, UR41, R12.reuse, 0x96, !PT ;  /* 0x000000290b987c12 */ /* 0x100fe4000f8e960c */
[----:B------:R-:W-:Y:S02]  /*4550*/  FMNMX.FTZ R5, R53, R5, !PT ;  /* 0x0000000535057209 */ /* 0x000fe40007810000 */
[----:B------:R-:W-:Y:S02]  /*4560*/  LOP3.LUT R9, R7, UR41, R12, 0x96, !PT ;  /* 0x0000002907097c12 */ /* 0x000fe4000f8e960c */
[--C-:B------:R-:W-:Y:S02]  /*4570*/  LOP3.LUT R11, R93, UR39, R6.reuse, 0x96, !PT ;  /* 0x000000275d0b7c12 */ /* 0x100fe4000f8e9606 */
[----:B------:R-:W-:Y:S01]  /*4580*/  LOP3.LUT R14, R39, UR39, R6, 0x96, !PT ;  /* 0x00000027270e7c12 */ /* 0x000fe2000f8e9606 */
[----:B------:R-:W-:Y:S01]  /*4590*/  IMAD.WIDE.U32 R6, R13, -0x2daee0ad, RZ ;  /* 0xd2511f530d067825 */ /* 0x000fe200078e00ff */
[----:B------:R-:W-:-:S02]  /*45a0*/  FMNMX.FTZ R5, R48, R5, !PT ;  /* 0x0000000530057209 */ /* 0x000fc40007810000 */
[--C-:B------:R-:W-:Y:S01]  /*45b0*/  LOP3.LUT R77, R93, UR39, R8.reuse, 0x96, !PT ;  /* 0x000000275d4d7c12 */ /* 0x100fe2000f8e9608 */
[----:B------:R-:W-:Y:S01]  /*45c0*/  IMAD.WIDE.U32 R36, R14, -0x2daee0ad, RZ ;  /* 0xd2511f530e247825 */ /* 0x000fe200078e00ff */
[----:B------:R-:W-:Y:S02]  /*45d0*/  LOP3.LUT R128, R39, UR39, R8, 0x96, !PT ;  /* 0x0000002727807c12 */ /* 0x000fe4000f8e9608 */
[----:B-1----:R-:W-:Y:S01]  /*45e0*/  FMNMX.FTZ R70, R2, R70, !PT ;  /* 0x0000004602467209 */ /* 0x002fe20007810000 */
[----:B------:R-:W-:Y:S01]  /*45f0*/  IMAD.WIDE.U32 R8, R9, -0x2daee0ad, RZ ;  /* 0xd2511f5309087825 */ /* 0x000fe200078e00ff */
[----:B------:R-:W-:-:S03]  /*4600*/  LOP3.LUT R10, R7, UR38, R242, 0x96, !PT ;  /* 0x00000026070a7c12 */ /* 0x000fc6000f8e96f2 */
[--C-:B------:R-:W-:Y:S01]  /*4610*/  FFMA.FTZ R2, R21, UR42, -R19.reuse ;  /* 0x0000002a15027c23 */ /* 0x100fe20008010813 */
[----:B------:R-:W-:Y:S01]  /*4620*/  FMNMX.FTZ R5, R49, R5, !PT ;  /* 0x0000000531057209 */ /* 0x000fe20007810000 */
[----:B------:R-:W-:Y:S01]  /*4630*/  IMAD.WIDE.U32 R16, R11, -0x2daee0ad, RZ ;  /* 0xd2511f530b107825 */ /* 0x000fe200078e00ff */
[----:B------:R-:W-:Y:S01]  /*4640*/  LOP3.LUT R14, R9, UR38, R80, 0x96, !PT ;  /* 0x00000026090e7c12 */ /* 0x000fe2000f8e9650 */
[----:B------:R1:W-:Y:S01]  /*4650*/  MUFU.EX2 R173, R2 ;  /* 0x0000000200ad7308 */ /* 0x0003e20000000800 */
[----:B------:R-:W-:Y:S01]  /*4660*/  LOP3.LUT R15, R37, UR36, R8, 0x96, !PT ;  /* 0x00000024250f7c12 */ /* 0x000fe2000f8e9608 */
[----:B------:R-:W-:Y:S01]  /*4670*/  IMAD.WIDE.U32 R8, R10, -0x326172a9, RZ ;  /* 0xcd9e8d570a087825 */ /* 0x000fe200078e00ff */
[----:B------:R-:W-:Y:S01]  /*4680*/  LOP3.LUT R12, R7, UR38, R242, 0x96, !PT ;  /* 0x00000026070c7c12 */ /* 0x000fe2000f8e96f2 */
[----:B------:R-:W2:Y:S01]  /*4690*/  SHFL.BFLY PT, R10, R70, 0x1, 0x1f ;  /* 0x0c201f00460a7f89 */ /* 0x000ea200000e0000 */
[C-C-:B------:R-:W-:Y:S01]  /*46a0*/  LOP3.LUT R11, R17.reuse, UR36, R6.reuse, 0x96, !PT ;  /* 0x00000024110b7c12 */ /* 0x140fe2000f8e9606 */
[--C-:B------:R-:W-:Y:S01]  /*46b0*/  FFMA.FTZ R7, R18, UR42, -R19.reuse ;  /* 0x0000002a12077c23 */ /* 0x100fe20008010813 */
[----:B------:R-:W-:Y:S01]  /*46c0*/  LOP3.LUT R13, R17, UR36, R6, 0x96, !PT ;  /* 0x00000024110d7c12 */ /* 0x000fe2000f8e9606 */
[----:B------:R-:W-:Y:S01]  /*46d0*/  FFMA.FTZ R6, R20, UR42, -R19 ;  /* 0x0000002a14067c23 */ /* 0x000fe20008010813 */
[----:B------:R-:W-:Y:S01]  /*46e0*/  FSEL R252, R84, -INF , !P3 ;  /* 0xff80000054fc7808 */ /* 0x000fe20005800000 */
[----:B------:R-:W-:Y:S01]  /*46f0*/  MUFU.EX2 R179, R7 ;  /* 0x0000000700b37308 */ /* 0x000fe20000000800 */
[----:B------:R-:W-:Y:S01]  /*4700*/  FSEL R234, R85, -INF , !P4 ;  /* 0xff80000055ea7808 */ /* 0x000fe20006000000 */
[----:B------:R-:W-:Y:S01]  /*4710*/  IMAD.WIDE.U32 R24, R13, -0x326172a9, RZ ;  /* 0xcd9e8d570d187825 */ /* 0x000fe200078e00ff */
[----:B------:R-:W-:-:S02]  /*4720*/  LOP3.LUT R9, R9, UR37, R92, 0x96, !PT ;  /* 0x0000002509097c12 */ /* 0x000fc4000f8e965c */
[----:B------:R-:W-:Y:S01]  /*4730*/  FSEL R244, R87, -INF , !P2 ;  /* 0xff80000057f47808 */ /* 0x000fe20005000000 */
[----:B------:R-:W-:Y:S01]  /*4740*/  IMAD.WIDE.U32 R84, R11, -0x326172a9, RZ ;  /* 0xcd9e8d570b547825 */ /* 0x000fe200078e00ff */
[----:B-1----:R-:W-:-:S03]  /*4750*/  FMNMX.FTZ R2, R147, R5, !PT ;  /* 0x0000000593027209 */ /* 0x002fc60007810000 */
[----:B------:R-:W-:Y:S01]  /*4760*/  FFMA.FTZ R5, R22, UR42, -R19 ;  /* 0x0000002a16057c23 */ /* 0x000fe20008010813 */
[----:B------:R1:W-:Y:S01]  /*4770*/  MUFU.EX2 R172, R6 ;  /* 0x0000000600ac7308 */ /* 0x0003e20000000800 */
[----:B------:R-:W-:Y:S02]  /*4780*/  LEA R177, R0, UR4, 0x1 ;  /* 0x0000000400b17c11 */ /* 0x000fe4000f8e08ff */
[----:B------:R-:W-:Y:S02]  /*4790*/  FMNMX.FTZ R2, R146, R2, !PT ;  /* 0x0000000292027209 */ /* 0x000fe40007810000 */
[----:B------:R-:W-:Y:S01]  /*47a0*/  LOP3.LUT R20, R85, UR35, R8, 0x96, !PT ;  /* 0x0000002355147c12 */ /* 0x000fe2000f8e9608 */
[----:B------:R-:W-:Y:S01]  /*47b0*/  IMAD.WIDE.U32 R8, R9, -0x2daee0ad, RZ ;  /* 0xd2511f5309087825 */ /* 0x000fe200078e00ff */
[----:B------:R-:W-:Y:S01]  /*47c0*/  LDSM.16.MT88.4 R96, [R177+0x6000] ;  /* 0x00600000b160783b */ /* 0x000fe20000004200 */
[----:B------:R3:W-:Y:S01]  /*47d0*/  MUFU.EX2 R232, R5 ;  /* 0x0000000500e87308 */ /* 0x0007e20000000800 */
[----:B--2---:R-:W-:Y:S01]  /*47e0*/  FMNMX.FTZ R70, R70, R10, !PT ;  /* 0x0000000a46467209 */ /* 0x004fe20007810000 */
[----:B------:R-:W-:Y:S01]  /*47f0*/  IMAD.WIDE.U32 R86, R20, -0x2daee0ad, RZ ;  /* 0xd2511f5314567825 */ /* 0x000fe200078e00ff */
[----:B------:R-:W-:-:S03]  /*4800*/  LOP3.LUT R39, R9, UR33, R16, 0x96, !PT ;  /* 0x0000002109277c12 */ /* 0x000fc6000f8e9610 */
[----:B------:R-:W-:Y:S01]  /*4810*/  FFMA.FTZ R9, R44, UR42, -R19 ;  /* 0x0000002a2c097c23 */ /* 0x000fe20008010813 */
[----:B------:R-:W-:Y:S01]  /*4820*/  FSETP.NEU.FTZ.AND P1, PT, R70, -INF , PT ;  /* 0xff8000004600780b */ /* 0x000fe20003f3d000 */
[----:B------:R-:W-:Y:S01]  /*4830*/  LDSM.16.MT88.4 R88, [R177+0x6800] ;  /* 0x00680000b158783b */ /* 0x000fe20000004200 */
[----:B------:R-:W-:Y:S01]  /*4840*/  LOP3.LUT R35, R87, UR29, R8, 0x96, !PT ;  /* 0x0000001d57237c12 */ /* 0x000fe2000f8e9608 */
[----:B------:R2:W-:Y:S01]  /*4850*/  MUFU.EX2 R183, R9 ;  /* 0x0000000900b77308 */ /* 0x0005e20000000800 */
[----:B-1----:R-:W-:-:S04]  /*4860*/  IMAD.WIDE.U32 R6, R12, -0x326172a9, RZ ;  /* 0xcd9e8d570c067825 */ /* 0x002fc800078e00ff */
[----:B------:R-:W-:Y:S01]  /*4870*/  IMAD.MOV.U32 R87, RZ, RZ, R124 ;  /* 0x000000ffff577224 */ /* 0x000fe200078e007c */
[----:B------:R-:W-:Y:S02]  /*4880*/  LOP3.LUT R11, R25, UR35, R6, 0x96, !PT ;  /* 0x00000023190b7c12 */ /* 0x000fe4000f8e9606 */
[----:B------:R-:W-:Y:S02]  /*4890*/  FMNMX.FTZ R6, R72, R73, !PT ;  /* 0x0000004948067209 */ /* 0x000fe40007810000 */
[----:B---3--:R-:W-:Y:S01]  /*48a0*/  FMNMX.FTZ R5, R171, R2, !PT ;  /* 0x00000002ab057209 */ /* 0x008fe20007810000 */
[----:B------:R-:W-:Y:S01]  /*48b0*/  FFMA.FTZ R2, R23, UR42, -R19 ;  /* 0x0000002a17027c23 */ /* 0x000fe20008010813 */
[----:B------:R-:W-:Y:S01]  /*48c0*/  FMNMX.FTZ R10, R65, R6, !PT ;  /* 0x00000006410a7209 */ /* 0x000fe20007810000 */
[----:B------:R-:W-:Y:S01]  /*48d0*/  IMAD.WIDE.U32 R22, R11, -0x2daee0ad, RZ ;  /* 0xd2511f530b167825 */ /* 0x000fe200078e00ff */
[----:B------:R-:W-:Y:S01]  /*48e0*/  FMNMX.FTZ R5, R170, R5, !PT ;  /* 0x00000005aa057209 */ /* 0x000fe20007810000 */
[----:B------:R1:W-:Y:S01]  /*48f0*/  MUFU.EX2 R239, R2 ;  /* 0x0000000200ef7308 */ /* 0x0003e20000000800 */
[----:B------:R-:W-:Y:S01]  /*4900*/  LOP3.LUT R12, R7, UR37, R92, 0x96, !PT ;  /* 0x00000025070c7c12 */ /* 0x000fe2000f8e965c */
[----:B------:R-:W-:Y:S01]  /*4910*/  IMAD.WIDE.U32 R6, R14, -0x326172a9, RZ ;  /* 0xcd9e8d570e067825 */ /* 0x000fe200078e00ff */
[----:B------:R-:W-:-:S03]  /*4920*/  FMNMX.FTZ R5, R233, R5, !PT ;  /* 0x00000005e9057209 */ /* 0x000fc60007810000 */
[----:B------:R-:W-:Y:S01]  /*4930*/  IMAD.WIDE.U32 R12, R12, -0x2daee0ad, RZ ;  /* 0xd2511f530c0c7825 */ /* 0x000fe200078e00ff */
[----:B------:R-:W-:Y:S02]  /*4940*/  FMNMX.FTZ R5, R175, R5, !PT ;  /* 0x00000005af057209 */ /* 0x000fe40007810000 */
[----:B--2---:R-:W-:Y:S01]  /*4950*/  LOP3.LUT R9, R7, UR37, R78, 0x96, !PT ;  /* 0x0000002507097c12 */ /* 0x004fe2000f8e964e */
[----:B------:R-:W-:Y:S01]  /*4960*/  IMAD.WIDE.U32 R14, R15, -0x326172a9, RZ ;  /* 0xcd9e8d570f0e7825 */ /* 0x000fe200078e00ff */
[----:B------:R-:W-:-:S04]  /*4970*/  LOP3.LUT R13, R13, UR33, R16, 0x96, !PT ;  /* 0x000000210d0d7c12 */ /* 0x000fc8000f8e9610 */
[----:B------:R-:W-:Y:S01]  /*4980*/  LOP3.LUT R16, R15, UR35, R6, 0x96, !PT ;  /* 0x000000230f107c12 */ /* 0x000fe2000f8e9606 */
[----:B-1----:R-:W-:Y:S01]  /*4990*/  FFMA.FTZ R2, R26, UR42, -R19 ;  /* 0x0000002a1a027c23 */ /* 0x002fe20008010813 */
[----:B------:R-:W-:-:S03]  /*49a0*/  LOP3.LUT R15, R23, UR29, R12, 0x96, !PT ;  /* 0x0000001d170f7c12 */ /* 0x000fc6000f8e960c */
[----:B------:R1:W-:Y:S02]  /*49b0*/  MUFU.EX2 R238, R2 ;  /* 0x0000000200ee7308 */ /* 0x0003e40000000800 */
[----:B-1----:R-:W-:Y:S01]  /*49c0*/  FMNMX.FTZ R2, R252, R5, !PT ;  /* 0x00000005fc027209 */ /* 0x002fe20007810000 */
[----:B------:R-:W-:-:S03]  /*49d0*/  FFMA.FTZ R5, R27, UR42, -R19 ;  /* 0x0000002a1b057c23 */ /* 0x000fc60008010813 */
[----:B------:R-:W-:Y:S02]  /*49e0*/  FMNMX.FTZ R2, R234, R2, !PT ;  /* 0x00000002ea027209 */ /* 0x000fe40007810000 */
[----:B------:R1:W2:Y:S03]  /*49f0*/  MUFU.EX2 R29, R5 ;  /* 0x00000005001d7308 */ /* 0x0002a60000000800 */
[----:B------:R-:W3:Y:S01]  /*4a00*/  SHFL.BFLY PT, R17, R2, 0x2, 0x1f ;  /* 0x0c401f0002117f89 */ /* 0x000ee200000e0000 */
[----:B-1----:R-:W-:-:S05]  /*4a10*/  FMUL.FTZ R5, R70, UR42 ;  /* 0x0000002a46057c20 */ /* 0x002fca0008410000 */
[----:B------:R-:W-:Y:S02]  /*4a20*/  FSEL R18, R5, RZ, P1 ;  /* 0x000000ff05127208 */ /* 0x000fe40000800000 */
[----:B------:R-:W-:Y:S01]  /*4a30*/  FMNMX.FTZ R5, R82, R10, !PT ;  /* 0x0000000a52057209 */ /* 0x000fe20007810000 */
[----:B------:R-:W-:-:S04]  /*4a40*/  IMAD.WIDE.U32 R10, R13, -0x326172a9, RZ ;  /* 0xcd9e8d570d0a7825 */ /* 0x000fc800078e00ff */
[--C-:B------:R-:W-:Y:S01]  /*4a50*/  FFMA.FTZ R7, R45, UR42, -R18.reuse ;  /* 0x0000002a2d077c23 */ /* 0x100fe20008010812 */
[----:B------:R-:W-:Y:S01]  /*4a60*/  FMNMX.FTZ R5, R67, R5, !PT ;  /* 0x0000000543057209 */ /* 0x000fe20007810000 */
[----:B------:R-:W-:Y:S01]  /*4a70*/  FFMA.FTZ R6, R46, UR42, -R18 ;  /* 0x0000002a2e067c23 */ /* 0x000fe20008010812 */
[----:B---3--:R-:W-:Y:S01]  /*4a80*/  FMNMX.FTZ R2, R2, R17, !PT ;  /* 0x0000001102027209 */ /* 0x008fe20007810000 */
[----:B------:R-:W-:Y:S01]  /*4a90*/  MUFU.EX2 R168, R7 ;  /* 0x0000000700a87308 */ /* 0x000fe20000000800 */
[----:B------:R-:W-:Y:S01]  /*4aa0*/  FMNMX.FTZ R5, R75, R5, !PT ;  /* 0x000000054b057209 */ /* 0x000fe20007810000 */
[----:B------:R-:W-:Y:S01]  /*4ab0*/  IMAD.WIDE.U32 R16, R16, -0x2daee0ad, RZ ;  /* 0xd2511f5310107825 */ /* 0x000fe200078e00ff */
[----:B------:R-:W-:Y:S01]  /*4ac0*/  LOP3.LUT R20, R11, UR32, R24, 0x96, !PT ;  /* 0x000000200b147c12 */ /* 0x000fe2000f8e9618 */
[----:B------:R-:W1:Y:S01]  /*4ad0*/  SHFL.BFLY PT, R69, R2, 0x1, 0x1f ;  /* 0x0c201f0002457f89 */ /* 0x000e6200000e0000 */
[----:B------:R-:W-:Y:S01]  /*4ae0*/  FMNMX.FTZ R5, R66, R5, !PT ;  /* 0x0000000542057209 */ /* 0x000fe20007810000 */
[----:B--2---:R-:W-:-:S02]  /*4af0*/  IMAD.MOV.U32 R45, RZ, RZ, R29 ;  /* 0x000000ffff2d7224 */ /* 0x004fc400078e001d */
[----:B------:R2:W-:Y:S01]  /*4b00*/  MUFU.EX2 R141, R6 ;  /* 0x00000006008d7308 */ /* 0x0005e20000000800 */
[----:B------:R-:W-:Y:S01]  /*4b10*/  FMNMX.FTZ R8, R74, R5, !PT ;  /* 0x000000054a087209 */ /* 0x000fe20007810000 */
[----:B------:R-:W-:-:S03]  /*4b20*/  FFMA.FTZ R5, R47, UR42, -R18 ;  /* 0x0000002a2f057c23 */ /* 0x000fc60008010812 */
[----:B------:R-:W-:-:S03]  /*4b30*/  FMNMX.FTZ R8, R149, R8, !PT ;  /* 0x0000000895087209 */ /* 0x000fc60007810000 */
[----:B------:R3:W-:Y:S01]  /*4b40*/  MUFU.EX2 R139, R5 ;  /* 0x00000005008b7308 */ /* 0x0007e20000000800 */
[----:B------:R-:W-:-:S04]  /*4b50*/  FMNMX.FTZ R68, R148, R8, !PT ;  /* 0x0000000894447209 */ /* 0x000fc80007810000 */
[----:B------:R-:W-:-:S04]  /*4b60*/  FMNMX.FTZ R68, R178, R68, !PT ;  /* 0x00000044b2447209 */ /* 0x000fc80007810000 */
[----:B------:R-:W-:Y:S01]  /*4b70*/  FMNMX.FTZ R68, R174, R68, !PT ;  /* 0x00000044ae447209 */ /* 0x000fe20007810000 */
[----:B--2---:R-:W-:Y:S01]  /*4b80*/  IMAD.WIDE.U32 R6, R9, -0x2daee0ad, RZ ;  /* 0xd2511f5309067825 */ /* 0x004fe200078e00ff */
[----:B-1----:R-:W-:-:S03]  /*4b90*/  FMNMX.FTZ R69, R2, R69, !PT ;  /* 0x0000004502457209 */ /* 0x002fc60007810000 */
[----:B------:R-:W-:Y:S01]  /*4ba0*/  FFMA.FTZ R2, R50, UR42, -R18 ;  /* 0x0000002a32027c23 */ /* 0x000fe20008010812 */
[----:B------:R-:W-:Y:S01]  /*4bb0*/  FMNMX.FTZ R68, R236, R68, !PT ;  /* 0x00000044ec447209 */ /* 0x000fe20007810000 */
[----:B------:R-:W-:Y:S01]  /*4bc0*/  IMAD.WIDE.U32 R8, R15, -0x326172a9, RZ ;  /* 0xcd9e8d570f087825 */ /* 0x000fe200078e00ff */
[----:B------:R-:W-:-:S03]  /*4bd0*/  LOP3.LUT R12, R7, UR33, R36, 0x96, !PT ;  /* 0x00000021070c7c12 */ /* 0x000fc6000f8e9624 */
[----:B---3--:R-:W-:Y:S01]  /*4be0*/  FFMA.FTZ R5, R60, UR42, -R18 ;  /* 0x0000002a3c057c23 */ /* 0x008fe20008010812 */
[----:B------:R-:W-:Y:S01]  /*4bf0*/  FMNMX.FTZ R68, R181, R68, !PT ;  /* 0x00000044b5447209 */ /* 0x000fe20007810000 */
[----:B------:R1:W-:Y:S01]  /*4c00*/  MUFU.EX2 R237, R2 ;  /* 0x0000000200ed7308 */ /* 0x0003e20000000800 */
[----:B------:R-:W-:Y:S01]  /*4c10*/  FSETP.NEU.FTZ.AND P1, PT, R69, -INF , PT ;  /* 0xff8000004500780b */ /* 0x000fe20003f3d000 */
[----:B------:R-:W-:Y:S01]  /*4c20*/  IMAD.WIDE.U32 R12, R12, -0x326172a9, RZ ;  /* 0xcd9e8d570c0c7825 */ /* 0x000fe200078e00ff */
[----:B------:R-:W-:Y:S02]  /*4c30*/  FMNMX.FTZ R68, R176, R68, !PT ;  /* 0x00000044b0447209 */ /* 0x000fe40007810000 */
[----:B------:R-:W-:Y:S01]  /*4c40*/  LOP3.LUT R15, R17, UR29, R6, 0x96, !PT ;  /* 0x0000001d110f7c12 */ /* 0x000fe2000f8e9606 */
[----:B------:R-:W-:Y:S01]  /*4c50*/  IMAD.WIDE.U32 R6, R20, -0x2daee0ad, RZ ;  /* 0xd2511f5314067825 */ /* 0x000fe200078e00ff */
[----:B------:R-:W-:Y:S01]  /*4c60*/  FMNMX.FTZ R68, R244, R68, !PT ;  /* 0x00000044f4447209 */ /* 0x000fe20007810000 */
[----:B------:R2:W-:Y:S01]  /*4c70*/  MUFU.EX2 R140, R5 ;  /* 0x00000005008c7308 */ /* 0x0005e20000000800 */
[----:B------:R-:W-:-:S02]  /*4c80*/  LOP3.LUT R14, R13, UR32, R14, 0x96, !PT ;  /* 0x000000200d0e7c12 */ /* 0x000fc4000f8e960e */
[----:B------:R-:W-:Y:S01]  /*4c90*/  LOP3.LUT R11, R9, UR16, R10, 0x96, !PT ;  /* 0x00000010090b7c12 */ /* 0x000fe2000f8e960a */
[----:B------:R-:W3:Y:S01]  /*4ca0*/  SHFL.BFLY PT, R13, R68, 0x2, 0x1f ;  /* 0x0c401f00440d7f89 */ /* 0x000ee200000e0000 */
[C---:B------:R-:W-:Y:S02]  /*4cb0*/  LOP3.LUT R17, R8.reuse, 0xffff, RZ, 0xc0, !PT ;  /* 0x0000ffff08117812 */ /* 0x040fe400078ec0ff */
[----:B------:R-:W-:Y:S01]  /*4cc0*/  LOP3.LUT R31, R8, 0xff, RZ, 0xc0, !PT ;  /* 0x000000ff081f7812 */ /* 0x000fe200078ec0ff */
[----:B-1----:R-:W-:Y:S01]  /*4cd0*/  FMUL.FTZ R2, R69, UR42 ;  /* 0x0000002a45027c20 */ /* 0x002fe20008410000 */
[--C-:B------:R-:W-:Y:S02]  /*4ce0*/  SHF.R.U32.HI R32, RZ, 0x10, R8.reuse ;  /* 0x00000010ff207819 */ /* 0x100fe40000011608 */
[----:B------:R-:W-:Y:S01]  /*4cf0*/  SHF.R.U32.HI R33, RZ, 0x18, R8 ;  /* 0x00000018ff217819 */ /* 0x000fe20000011608 */
[----:B------:R-:W-:Y:S01]  /*4d00*/  IMAD.WIDE.U32 R8, R15, -0x326172a9, RZ ;  /* 0xcd9e8d570f087825 */ /* 0x000fe200078e00ff */
[----:B------:R-:W-:-:S02]  /*4d10*/  FSEL R24, R2, RZ, P1 ;  /* 0x000000ff02187208 */ /* 0x000fc40000800000 */
[----:B------:R-:W-:Y:S01]  /*4d20*/  LOP3.LUT R10, R7, UR34, R22, 0x96, !PT ;  /* 0x00000022070a7c12 */ /* 0x000fe2000f8e9616 */
[----:B--2---:R-:W-:Y:S01]  /*4d30*/  FFMA.FTZ R5, R54, UR42, -R18 ;  /* 0x0000002a36057c23 */ /* 0x004fe20008010812 */
[C---:B------:R-:W-:Y:S01]  /*4d40*/  LOP3.LUT R25, R6.reuse, 0xffff, RZ, 0xc0, !PT ;  /* 0x0000ffff06197812 */ /* 0x040fe200078ec0ff */
[----:B------:R-:W-:Y:S01]  /*4d50*/  FFMA.FTZ R2, R61, UR42, -R24 ;  /* 0x0000002a3d027c23 */ /* 0x000fe20008010818 */
[----:B------:R-:W-:Y:S01]  /*4d60*/  LOP3.LUT R28, R6, 0xff, RZ, 0xc0, !PT ;  /* 0x000000ff061c7812 */ /* 0x000fe200078ec0ff */
[----:B------:R1:W-:Y:S01]  /*4d70*/  MUFU.EX2 R169, R5 ;  /* 0x0000000500a97308 */ /* 0x0003e20000000800 */
[--C-:B------:R-:W-:Y:S02]  /*4d80*/  SHF.R.U32.HI R27, RZ, 0x10, R6.reuse ;  /* 0x00000010ff1b7819 */ /* 0x100fe40000011606 */
[----:B------:R-:W-:Y:S01]  /*4d90*/  SHF.R.U32.HI R29, RZ, 0x18, R6 ;  /* 0x00000018ff1d7819 */ /* 0x000fe20000011606 */
[----:B------:R-:W-:Y:S01]  /*4da0*/  IMAD.WIDE.U32 R6, R14, -0x2daee0ad, RZ ;  /* 0xd2511f530e067825 */ /* 0x000fe200078e00ff */
[----:B------:R-:W-:-:S02]  /*4db0*/  LOP3.LUT R20, R8, 0xffff, RZ, 0xc0, !PT ;  /* 0x0000ffff08147812 */ /* 0x000fc400078ec0ff */
[----:B---3--:R-:W-:Y:S01]  /*4dc0*/  FMNMX.FTZ R68, R68, R13, !PT ;  /* 0x0000000d44447209 */ /* 0x008fe20007810000 */
[----:B------:R2:W-:Y:S01]  /*4dd0*/  MUFU.EX2 R127, R2 ;  /* 0x00000002007f7308 */ /* 0x0005e20000000800 */
[----:B------:R-:W-:Y:S02]  /*4de0*/  LOP3.LUT R23, R8, 0xff, RZ, 0xc0, !PT ;  /* 0x000000ff08177812 */ /* 0x000fe400078ec0ff */
[--C-:B------:R-:W-:Y:S01]  /*4df0*/  SHF.R.U32.HI R21, RZ, 0x10, R8.reuse ;  /* 0x00000010ff157819 */ /* 0x100fe20000011608 */
[----:B------:R-:W3:Y:S01]  /*4e00*/  SHFL.BFLY PT, R15, R68, 0x1, 0x1f ;  /* 0x0c201f00440f7f89 */ /* 0x000ee200000e0000 */
[----:B------:R-:W-:Y:S02]  /*4e10*/  SHF.R.U32.HI R22, RZ, 0x18, R8 ;  /* 0x00000018ff167819 */ /* 0x000fe40000011608 */
[----:B------:R-:W-:Y:S01]  /*4e20*/  SHF.R.U32.HI R8, RZ, 0x8, R17 ;  /* 0x00000008ff087819 */ /* 0x000fe20000011611 */
[----:B-1----:R-:W-:Y:S01]  /*4e30*/  FFMA.FTZ R5, R55, UR42, -R18 ;  /* 0x0000002a37057c23 */ /* 0x002fe20008010812 */
[----:B------:R-:W-:-:S02]  /*4e40*/  LOP3.LUT R17, R6, 0xff, RZ, 0xc0, !PT ;  /* 0x000000ff06117812 */ /* 0x000fc400078ec0ff */
[----:B------:R-:W-:Y:S01]  /*4e50*/  SHF.R.U32.HI R26, RZ, 0x10, R6 ;  /* 0x00000010ff1a7819 */ /* 0x000fe20000011606 */
[----:B------:R1:W4:Y:S01]  /*4e60*/  MUFU.EX2 R30, R5 ;  /* 0x00000005001e7308 */ /* 0x0003220000000800 */
[----:B------:R-:W-:Y:S02]  /*4e70*/  PRMT R34, R31, 0x5410, R8 ;  /* 0x000054101f227816 */ /* 0x000fe40000000008 */
[----:B------:R-:W-:Y:S02]  /*4e80*/  LOP3.LUT R14, R32, 0xff, RZ, 0xc0, !PT ;  /* 0x000000ff200e7812 */ /* 0x000fe400078ec0ff */
[----:B--2---:R-:W-:Y:S02]  /*4e90*/  LOP3.LUT R2, R7, UR34, R16, 0x96, !PT ;  /* 0x0000002207027c12 */ /* 0x004fe4000f8e9610 */
[----:B------:R-:W-:Y:S01]  /*4ea0*/  LOP3.LUT R16, R6, 0xffff, RZ, 0xc0, !PT ;  /* 0x0000ffff06107812 */ /* 0x000fe200078ec0ff */
[----:B------:R-:W-:Y:S01]  /*4eb0*/  FFMA.FTZ R7, R62, UR42, -R24 ;  /* 0x0000002a3e077c23 */ /* 0x000fe20008010818 */
[----:B------:R-:W-:-:S02]  /*4ec0*/  LOP3.LUT R13, R11, 0xff, RZ, 0xc0, !PT ;  /* 0x000000ff0b0d7812 */ /* 0x000fc400078ec0ff */
[----:B------:R-:W-:Y:S01]  /*4ed0*/  PRMT R33, R14, 0x5410, R33 ;  /* 0x000054100e217816 */ /* 0x000fe20000000021 */
[----:B------:R2:W-:Y:S01]  /*4ee0*/  MUFU.EX2 R124, R7 ;  /* 0x00000007007c7308 */ /* 0x0005e20000000800 */
[----:B------:R-:W-:Y:S02]  /*4ef0*/  SHF.R.U32.HI R14, RZ, 0x18, R10 ;  /* 0x00000018ff0e7819 */ /* 0x000fe4000001160a */
[----:B---3--:R-:W-:Y:S01]  /*4f00*/  FMNMX.FTZ R68, R68, R15, !PT ;  /* 0x0000000f44447209 */ /* 0x008fe20007810000 */
[----:B-1----:R-:W-:Y:S01]  /*4f10*/  FFMA.FTZ R5, R51, UR42, -R18 ;  /* 0x0000002a33057c23 */ /* 0x002fe20008010812 */
[----:B----4-:R-:W-:Y:S01]  /*4f20*/  IMAD.MOV.U32 R51, RZ, RZ, R30 ;  /* 0x000000ffff337224 */ /* 0x010fe200078e001e */
[----:B------:R-:W-:Y:S02]  /*4f30*/  SHF.R.U32.HI R30, RZ, 0x18, R6 ;  /* 0x00000018ff1e7819 */ /* 0x000fe40000011606 */
[----:B------:R-:W-:Y:S01]  /*4f40*/  LOP3.LUT R6, R11, 0xffff, RZ, 0xc0, !PT ;  /* 0x0000ffff0b067812 */ /* 0x000fe200078ec0ff */
[----:B------:R1:W-:Y:S01]  /*4f50*/  MUFU.EX2 R251, R5 ;  /* 0x0000000500fb7308 */ /* 0x0003e20000000800 */
[----:B------:R-:W-:-:S02]  /*4f60*/  FSETP.NEU.FTZ.AND P1, PT, R68, -INF , PT ;  /* 0xff8000004400780b */ /* 0x000fc40003f3d000 */
[----:B------:R-:W-:Y:S02]  /*4f70*/  SHF.R.U32.HI R8, RZ, 0x8, R6 ;  /* 0x00000008ff087819 */ /* 0x000fe40000011606 */
[----:B------:R-:W-:Y:S01]  /*4f80*/  SHF.R.U32.HI R6, RZ, 0x8, R25 ;  /* 0x00000008ff067819 */ /* 0x000fe20000011619 */
[----:B--2---:R-:W-:Y:S01]  /*4f90*/  FFMA.FTZ R7, R63, UR42, -R24 ;  /* 0x0000002a3f077c23 */ /* 0x004fe20008010818 */
[----:B------:R-:W-:Y:S02]  /*4fa0*/  PRMT R31, R13, 0x5410, R8 ;  /* 0x000054100d1f7816 */ /* 0x000fe40000000008 */
[----:B------:R-:W-:Y:S01]  /*4fb0*/  PRMT R32, R28, 0x5410, R6 ;  /* 0x000054101c207816 */ /* 0x000fe20000000006 */
[----:B------:R-:W-:Y:S01]  /*4fc0*/  FFMA.FTZ R6, R52, UR42, -R24 ;  /* 0x0000002a34067c23 */ /* 0x000fe20008010818 */
[----:B------:R2:W-:Y:S01]  /*4fd0*/  MUFU.EX2 R126, R7 ;  /* 0x00000007007e7308 */ /* 0x0005e20000000800 */
[----:B------:R-:W-:Y:S02]  /*4fe0*/  LOP3.LUT R8, R27, 0xff, RZ, 0xc0, !PT ;  /* 0x000000ff1b087812 */ /* 0x000fe400078ec0ff */
[----:B------:R-:W-:-:S02]  /*4ff0*/  LOP3.LUT R15, R10, 0xff, RZ, 0xc0, !PT ;  /* 0x000000ff0a0f7812 */ /* 0x000fc400078ec0ff */
[----:B-1----:R-:W-:Y:S01]  /*5000*/  LOP3.LUT R5, R9, UR16, R12, 0x96, !PT ;  /* 0x0000001009057c12 */ /* 0x002fe2000f8e960c */
[----:B------:R-:W-:Y:S01]  /*5010*/  FFMA.FTZ R9, R64, UR42, -R24 ;  /* 0x0000002a40097c23 */ /* 0x000fe20008010818 */
[--C-:B------:R-:W-:Y:S01]  /*5020*/  SHF.R.U32.HI R12, RZ, 0x10, R11.reuse ;  /* 0x00000010ff0c7819 */ /* 0x100fe2000001160b */
[----:B------:R1:W-:Y:S01]  /*5030*/  MUFU.EX2 R132, R6 ;  /* 0x0000000600847308 */ /* 0x0003e20000000800 */
[----:B------:R-:W-:Y:S02]  /*5040*/  SHF.R.U32.HI R11, RZ, 0x18, R11 ;  /* 0x00000018ff0b7819 */ /* 0x000fe4000001160b */
[----:B------:R-:W-:Y:S02]  /*5050*/  PRMT R27, R8, 0x5410, R29 ;  /* 0x00005410081b7816 */ /* 0x000fe4000000001d */
[C---:B------:R-:W-:Y:S02]  /*5060*/  LOP3.LUT R8, R5.reuse, 0xffff, RZ, 0xc0, !PT ;  /* 0x0000ffff05087812 */ /* 0x040fe400078ec0ff */
[----:B------:R-:W-:Y:S01]  /*5070*/  LOP3.LUT R13, R5, 0xff, RZ, 0xc0, !PT ;  /* 0x000000ff050d7812 */ /* 0x000fe200078ec0ff */
[----:B------:R3:W-:Y:S01]  /*5080*/  MUFU.EX2 R125, R9 ;  /* 0x00000009007d7308 */ /* 0x0007e20000000800 */
[----:B--2---:R-:W-:-:S02]  /*5090*/  LOP3.LUT R7, R12, 0xff, RZ, 0xc0, !PT ;  /* 0x000000ff0c077812 */ /* 0x004fc400078ec0ff */
[----:B------:R-:W-:Y:S02]  /*50a0*/  LOP3.LUT R12, R26, 0xff, RZ, 0xc0, !PT ;  /* 0x000000ff1a0c7812 */ /* 0x000fe400078ec0ff */
[----:B------:R-:W-:Y:S02]  /*50b0*/  PRMT R25, R7, 0x5410, R11 ;  /* 0x0000541007197816 */ /* 0x000fe4000000000b */
[----:B------:R-:W-:Y:S02]  /*50c0*/  SHF.R.U32.HI R7, RZ, 0x8, R20 ;  /* 0x00000008ff077819 */ /* 0x000fe40000011614 */
[----:B-1----:R-:W-:Y:S02]  /*50d0*/  SHF.R.U32.HI R6, RZ, 0x8, R16 ;  /* 0x00000008ff067819 */ /* 0x002fe40000011610 */
[----:B------:R-:W-:Y:S01]  /*50e0*/  PRMT R16, R23, 0x5410, R7 ;  /* 0x0000541017107816 */ /* 0x000fe20000000007 */
[----:B------:R-:W-:Y:S01]  /*50f0*/  FFMA.FTZ R7, R53, UR42, -R24 ;  /* 0x0000002a35077c23 */ /* 0x000fe20008010818 */
[----:B------:R-:W-:Y:S01]  /*5100*/  PRMT R28, R17, 0x5410, R6 ;  /* 0x00005410111c7816 */ /* 0x000fe20000000006 */
[----:B------:R-:W-:Y:S01]  /*5110*/  FFMA.FTZ R6, R48, UR42, -R24 ;  /* 0x0000002a30067c23 */ /* 0x000fe20008010818 */
[----:B------:R-:W-:Y:S01]  /*5120*/  SHF.R.U32.HI R11, RZ, 0x10, R10 ;  /* 0x00000010ff0b7819 */ /* 0x000fe2000001160a */
[----:B------:R1:W2:Y:S01]  /*5130*/  MUFU.EX2 R50, R7 ;  /* 0x0000000700327308 */ /* 0x0002a20000000800 */
[----:B---3--:R-:W-:-:S02]  /*5140*/  LOP3.LUT R9, R21, 0xff, RZ, 0xc0, !PT ;  /* 0x000000ff15097812 */ /* 0x008fc400078ec0ff */
[----:B------:R-:W-:Y:S02]  /*5150*/  PRMT R26, R12, 0x5410, R30 ;  /* 0x000054100c1a7816 */ /* 0x000fe4000000001e */
[----:B------:R-:W-:Y:S02]  /*5160*/  PRMT R22, R9, 0x5410, R22 ;  /* 0x0000541009167816 */ /* 0x000fe40000000016 */
[----:B------:R-:W-:Y:S01]  /*5170*/  LOP3.LUT R9, R10, 0xffff, RZ, 0xc0, !PT ;  /* 0x0000ffff0a097812 */ /* 0x000fe200078ec0ff */
[----:B------:R3:W-:Y:S01]  /*5180*/  MUFU.EX2 R247, R6 ;  /* 0x0000000600f77308 */ /* 0x0007e20000000800 */
[----:B------:R-:W-:Y:S02]  /*5190*/  LOP3.LUT R10, R11, 0xff, RZ, 0xc0, !PT ;  /* 0x000000ff0b0a7812 */ /* 0x000fe400078ec0ff */
[----:B------:R-:W-:Y:S02]  /*51a0*/  SHF.R.U32.HI R9, RZ, 0x8, R9 ;  /* 0x00000008ff097819 */ /* 0x000fe40000011609 */
[----:B------:R-:W-:-:S02]  /*51b0*/  PRMT R14, R10, 0x5410, R14 ;  /* 0x000054100a0e7816 */ /* 0x000fc4000000000e */
[----:B------:R-:W-:Y:S01]  /*51c0*/  SHF.R.U32.HI R10, RZ, 0x18, R5 ;  /* 0x00000018ff0a7819 */ /* 0x000fe20000011605 */
[----:B-1----:R-:W-:Y:S01]  /*51d0*/  FFMA.FTZ R7, R49, UR42, -R24 ;  /* 0x0000002a31077c23 */ /* 0x002fe20008010818 */
[----:B------:R-:W-:Y:S02]  /*51e0*/  PRMT R15, R15, 0x5410, R9 ;  /* 0x000054100f0f7816 */ /* 0x000fe40000000009 */
[----:B------:R-:W-:Y:S01]  /*51f0*/  LOP3.LUT R11, R2, 0xff, RZ, 0xc0, !PT ;  /* 0x000000ff020b7812 */ /* 0x000fe200078ec0ff */
[----:B------:R1:W4:Y:S01]  /*5200*/  MUFU.EX2 R44, R7 ;  /* 0x00000007002c7308 */ /* 0x0003220000000800 */
[----:B--2---:R-:W-:Y:S01]  /*5210*/  F2FP.F16.F32.PACK_AB R0, R50, R132 ;  /* 0x000000843200723e */ /* 0x004fe200000000ff */
[----:B---3--:R-:W-:-:S03]  /*5220*/  FMUL.FTZ R6, R68, UR42 ;  /* 0x0000002a44067c20 */ /* 0x008fc60008410000 */
[C---:B------:R-:W-:Y:S02]  /*5230*/  PRMT R209, R0.reuse, 0x7610, R209 ;  /* 0x0000761000d17816 */ /* 0x040fe400000000d1 */
[----:B------:R-:W-:Y:S02]  /*5240*/  PRMT R208, R0, 0x7632, R208 ;  /* 0x0000763200d07816 */ /* 0x000fe400000000d0 */
[----:B------:R-:W-:Y:S02]  /*5250*/  FSEL R17, R6, RZ, P1 ;  /* 0x000000ff06117208 */ /* 0x000fe40000800000 */
[----:B------:R-:W-:Y:S02]  /*5260*/  SHF.R.U32.HI R6, RZ, 0x8, R8 ;  /* 0x00000008ff067819 */ /* 0x000fe40000011608 */
[----:B------:R-:W-:Y:S02]  /*5270*/  SHF.R.U32.HI R8, RZ, 0x10, R5 ;  /* 0x00000010ff087819 */ /* 0x000fe40000011605 */
[----:B------:R-:W-:Y:S01]  /*5280*/  LOP3.LUT R5, R2, 0xffff, RZ, 0xc0, !PT ;  /* 0x0000ffff02057812 */ /* 0x000fe200078ec0ff */
[----:B-1----:R-:W-:Y:S01]  /*5290*/  FFMA.FTZ R7, R72, UR42, -R17 ;  /* 0x0000002a48077c23 */ /* 0x002fe20008010811 */
[----:B------:R-:W-:Y:S01]  /*52a0*/  LOP3.LUT R9, R8, 0xff, RZ, 0xc0, !PT ;  /* 0x000000ff08097812 */ /* 0x000fe200078ec0ff */
[----:B----4-:R-:W-:Y:S01]  /*52b0*/  IMAD.MOV.U32 R93, RZ, RZ, R44 ;  /* 0x000000ffff5d7224 */ /* 0x010fe200078e002c */
[----:B------:R-:W-:Y:S01]  /*52c0*/  SHF.R.U32.HI R8, RZ, 0x8, R5 ;  /* 0x00000008ff087819 */ /* 0x000fe20000011605 */
[----:B------:R1:W-:Y:S01]  /*52d0*/  MUFU.EX2 R107, R7 ;  /* 0x00000007006b7308 */ /* 0x0003e20000000800 */
[----:B------:R-:W-:-:S02]  /*52e0*/  SHF.R.U32.HI R5, RZ, 0x18, R2 ;  /* 0x00000018ff057819 */ /* 0x000fc40000011602 */
[----:B------:R-:W-:Y:S01]  /*52f0*/  PRMT R13, R13, 0x5410, R6 ;  /* 0x000054100d0d7816 */ /* 0x000fe20000000006 */
[----:B------:R-:W-:Y:S01]  /*5300*/  FFMA.FTZ R6, R73, UR42, -R17 ;  /* 0x0000002a49067c23 */ /* 0x000fe20008010811 */
[----:B------:R-:W-:Y:S02]  /*5310*/  PRMT R9, R9, 0x5410, R10 ;  /* 0x0000541009097816 */ /* 0x000fe4000000000a */
[----:B------:R-:W-:Y:S01]  /*5320*/  PRMT R8, R11, 0x5410, R8 ;  /* 0x000054100b087816 */ /* 0x000fe20000000008 */
[----:B------:R2:W3:Y:S01]  /*5330*/  MUFU.EX2 R106, R6 ;  /* 0x00000006006a7308 */ /* 0x0004e20000000800 */
[----:B-1----:R-:W-:-:S04]  /*5340*/  SHF.R.U32.HI R7, RZ, 0x10, R2 ;  /* 0x00000010ff077819 */ /* 0x002fc80000011602 */
[----:B------:R-:W-:Y:S02]  /*5350*/  LOP3.LUT R2, R7, 0xff, RZ, 0xc0, !PT ;  /* 0x000000ff07027812 */ /* 0x000fe400078ec0ff */
[----:B------:R-:W-:Y:S02]  /*5360*/  F2FP.F16.F32.PACK_AB R7, R172, R179 ;  /* 0x000000b3ac07723e */ /* 0x000fe400000000ff */
[----:B------:R-:W-:Y:S01]  /*5370*/  PRMT R10, R2, 0x5410, R5 ;  /* 0x00005410020a7816 */ /* 0x000fe20000000005 */
[--C-:B------:R-:W-:Y:S01]  /*5380*/  FFMA.FTZ R5, R82, UR42, -R17.reuse ;  /* 0x0000002a52057c23 */ /* 0x100fe20008010811 */
[----:B------:R-:W-:Y:S01]  /*5390*/  F2FP.F16.F32.PACK_AB R2, R141, R168 ;  /* 0x000000a88d02723e */ /* 0x000fe200000000ff */
[----:B--2---:R-:W-:Y:S01]  /*53a0*/  FFMA.FTZ R6, R65, UR42, -R17 ;  /* 0x0000002a41067c23 */ /* 0x004fe20008010811 */
[----:B------:R-:W-:Y:S01]  /*53b0*/  PRMT R195, R7, 0x7610, R195 ;  /* 0x0000761007c37816 */ /* 0x000fe200000000c3 */
[----:B------:R1:W-:Y:S01]  /*53c0*/  MUFU.EX2 R110, R5 ;  /* 0x00000005006e7308 */ /* 0x0003e20000000800 */
[----:B------:R-:W-:-:S02]  /*53d0*/  PRMT R207, R2, 0x7632, R207 ;  /* 0x0000763202cf7816 */ /* 0x000fc400000000cf */
[----:B------:R-:W-:Y:S02]  /*53e0*/  PRMT R200, R2, 0x7610, R200 ;  /* 0x0000761002c87816 */ /* 0x000fe400000000c8 */
[----:B------:R-:W-:Y:S02]  /*53f0*/  F2FP.F16.F32.PACK_AB R2, R140, R139 ;  /* 0x0000008b8c02723e */ /* 0x000fe400000000ff */
[----:B------:R-:W-:Y:S01]  /*5400*/  PRMT R194, R7, 0x7632, R194 ;  /* 0x0000763207c27816 */ /* 0x000fe200000000c2 */
[----:B------:R2:W4:Y:S01]  /*5410*/  MUFU.EX2 R105, R6 ;  /* 0x0000000600697308 */ /* 0x0005220000000800 */
[C---:B------:R-:W-:Y:S02]  /*5420*/  PRMT R224, R2.reuse, 0x7632, R224 ;  /* 0x0000763202e07816 */ /* 0x040fe400000000e0 */
[----:B------:R-:W-:Y:S02]  /*5430*/  PRMT R222, R2, 0x7610, R222 ;  /* 0x0000761002de7816 */ /* 0x000fe400000000de */
[----:B------:R-:W-:Y:S01]  /*5440*/  F2FP.F16.F32.PACK_AB R2, R51, R169 ;  /* 0x000000a93302723e */ /* 0x000fe200000000ff */
[----:B-1----:R-:W-:-:S03]  /*5450*/  FFMA.FTZ R5, R67, UR42, -R17 ;  /* 0x0000002a43057c23 */ /* 0x002fc60008010811 */
[C---:B------:R-:W-:Y:S02]  /*5460*/  PRMT R220, R2.reuse, 0x7632, R220 ;  /* 0x0000763202dc7816 */ /* 0x040fe400000000dc */
[----:B------:R-:W-:Y:S01]  /*5470*/  PRMT R218, R2, 0x7610, R218 ;  /* 0x0000761002da7816 */ /* 0x000fe200000000da */
[----:B------:R1:W-:Y:S01]  /*5480*/  MUFU.EX2 R249, R5 ;  /* 0x0000000500f97308 */ /* 0x0003e20000000800 */
[----:B------:R-:W-:Y:S02]  /*5490*/  F2FP.F16.F32.PACK_AB R2, R251, R237 ;  /* 0x000000edfb02723e */ /* 0x000fe400000000ff */
[----:B--2---:R-:W-:Y:S02]  /*54a0*/  F2FP.F16.F32.PACK_AB R6, R232, R173 ;  /* 0x000000ade806723e */ /* 0x004fe400000000ff */
[C---:B------:R-:W-:Y:S02]  /*54b0*/  PRMT R215, R2.reuse, 0x7632, R215 ;  /* 0x0000763202d77816 */ /* 0x040fe400000000d7 */
[----:B------:R-:W-:-:S02]  /*54c0*/  PRMT R214, R2, 0x7610, R214 ;  /* 0x0000761002d67816 */ /* 0x000fc400000000d6 */
[----:B---3--:R-:W-:Y:S02]  /*54d0*/  F2FP.F16.F32.PACK_AB R2, R106, R107 ;  /* 0x0000006b6a02723e */ /* 0x008fe400000000ff */
[C---:B------:R-:W-:Y:S02]  /*54e0*/  PRMT R221, R6.reuse, 0x7610, R221 ;  /* 0x0000761006dd7816 */ /* 0x040fe400000000dd */
[----:B------:R-:W-:Y:S02]  /*54f0*/  PRMT R219, R6, 0x7632, R219 ;  /* 0x0000763206db7816 */ /* 0x000fe400000000db */
[----:B------:R-:W-:Y:S01]  /*5500*/  F2FP.F16.F32.PACK_AB R6, R238, R239 ;  /* 0x000000efee06723e */ /* 0x000fe200000000ff */
[----:B-1----:R-:W-:Y:S01]  /*5510*/  FFMA.FTZ R5, R75, UR42, -R17 ;  /* 0x0000002a4b057c23 */ /* 0x002fe20008010811 */
[C---:B------:R-:W-:Y:S02]  /*5520*/  PRMT R204, R2.reuse, 0x7610, R204 ;  /* 0x0000761002cc7816 */ /* 0x040fe400000000cc */
[----:B------:R-:W-:Y:S01]  /*5530*/  PRMT R202, R2, 0x7632, R202 ;  /* 0x0000763202ca7816 */ /* 0x000fe200000000ca */
[----:B------:R1:W2:Y:S01]  /*5540*/  MUFU.EX2 R250, R5 ;  /* 0x0000000500fa7308 */ /* 0x0002a20000000800 */
[----:B----4-:R-:W-:-:S02]  /*5550*/  F2FP.F16.F32.PACK_AB R2, R110, R105 ;  /* 0x000000696e02723e */ /* 0x010fc400000000ff */
[C---:B------:R-:W-:Y:S02]  /*5560*/  PRMT R226, R6.reuse, 0x7610, R226 ;  /* 0x0000761006e27816 */ /* 0x040fe400000000e2 */
[----:B------:R-:W-:Y:S02]  /*5570*/  PRMT R225, R6, 0x7632, R225 ;  /* 0x0000763206e17816 */ /* 0x000fe400000000e1 */
[----:B------:R-:W-:Y:S02]  /*5580*/  F2FP.F16.F32.PACK_AB R6, R183, R45 ;  /* 0x0000002db706723e */ /* 0x000fe400000000ff */
[C---:B------:R-:W-:Y:S02]  /*5590*/  PRMT R211, R2.reuse, 0x7610, R211 ;  /* 0x0000761002d37816 */ /* 0x040fe400000000d3 */
[----:B------:R-:W-:Y:S01]  /*55a0*/  PRMT R210, R2, 0x7632, R210 ;  /* 0x0000763202d27816 */ /* 0x000fe200000000d2 */
[----:B------:R-:W-:Y:S01]  /*55b0*/  IMAD.U32 R2, RZ, RZ, UR12 ;  /* 0x0000000cff027e24 */ /* 0x000fe2000f8e00ff */
[----:B------:R-:W-:-:S02]  /*55c0*/  PRMT R217, R6, 0x7610, R217 ;  /* 0x0000761006d97816 */ /* 0x000fc400000000d9 */
[----:B------:R-:W-:Y:S01]  /*55d0*/  PRMT R216, R6, 0x7632, R216 ;  /* 0x0000763206d87816 */ /* 0x000fe200000000d8 */
[----:B-1----:R-:W-:Y:S01]  /*55e0*/  FFMA.FTZ R5, R66, UR42, -R17 ;  /* 0x0000002a42057c23 */ /* 0x002fe20008010811 */
[----:B------:R-:W-:Y:S02]  /*55f0*/  F2FP.F16.F32.PACK_AB R6, R124, R127 ;  /* 0x0000007f7c06723e */ /* 0x000fe400000000ff */
[----:B------:R-:W-:Y:S01]  /*5600*/  LEA R0, R2, UR12, 0x10 ;  /* 0x0000000c02007c11 */ /* 0x000fe2000f8e80ff */
[----:B------:R1:W-:Y:S01]  /*5610*/  MUFU.EX2 R235, R5 ;  /* 0x0000000500eb7308 */ /* 0x0003e20000000800 */
[C---:B------:R-:W-:Y:S02]  /*5620*/  PRMT R197, R6.reuse, 0x7610, R197 ;  /* 0x0000761006c57816 */ /* 0x040fe400000000c5 */
[----:B------:R-:W-:Y:S02]  /*5630*/  PRMT R196, R6, 0x7632, R196 ;  /* 0x0000763206c47816 */ /* 0x000fe400000000c4 */
[----:B------:R-:W-:-:S02]  /*5640*/  F2FP.F16.F32.PACK_AB R2, R44, R247 ;  /* 0x000000f72c02723e */ /* 0x000fc400000000ff */
[----:B------:R-:W-:Y:S02]  /*5650*/  F2FP.F16.F32.PACK_AB R6, R125, R126 ;  /* 0x0000007e7d06723e */ /* 0x000fe400000000ff */
[C---:B------:R-:W-:Y:S02]  /*5660*/  PRMT R203, R2.reuse, 0x7610, R203 ;  /* 0x0000761002cb7816 */ /* 0x040fe400000000cb */
[----:B------:R-:W-:Y:S02]  /*5670*/  PRMT R201, R2, 0x7632, R201 ;  /* 0x0000763202c97816 */ /* 0x000fe400000000c9 */
[C---:B------:R-:W-:Y:S02]  /*5680*/  PRMT R213, R6.reuse, 0x7610, R213 ;  /* 0x0000761006d57816 */ /* 0x040fe400000000d5 */
[----:B------:R-:W-:Y:S01]  /*5690*/  PRMT R212, R6, 0x7632, R212 ;  /* 0x0000763206d47816 */ /* 0x000fe200000000d4 */
[----:B-1----:R-:W-:Y:S01]  /*56a0*/  FFMA.FTZ R5, R74, UR42, -R17 ;  /* 0x0000002a4a057c23 */ /* 0x002fe20008010811 */
[----:B------:R-:W-:-:S02]  /*56b0*/  HSET2.LE.AND R2, R31, R0, PT ;  /* 0x000000001f027233 */ /* 0x000fc40003803000 */
[----:B------:R-:W-:Y:S01]  /*56c0*/  PRMT R6, R195, 0x5410, R194 ;  /* 0x00005410c3067816 */ /* 0x000fe200000000c2 */
[----:B------:R2:W1:Y:S03]  /*56d0*/  MUFU.EX2 R248, R5 ;  /* 0x0000000500f87308 */ /* 0x0004660000000800 */
[----:B------:R-:W-:Y:S02]  /*56e0*/  LOP3.LUT R72, R2, R6, RZ, 0xc0, !PT ;  /* 0x0000000602487212 */ /* 0x000fe400078ec0ff */
[----:B------:R-:W-:Y:S02]  /*56f0*/  PRMT R6, R200, 0x5410, R207 ;  /* 0x00005410c8067816 */ /* 0x000fe400000000cf */
[----:B------:R-:W-:Y:S02]  /*5700*/  HSET2.LE.AND R2, R34, R0, PT ;  /* 0x0000000022027233 */ /* 0x000fe40003803000 */
[----:B--2---:R-:W-:-:S04]  /*5710*/  F2FP.F16.F32.PACK_AB R5, R250, R249 ;  /* 0x000000f9fa05723e */ /* 0x004fc800000000ff */
[C---:B------:R-:W-:Y:S02]  /*5720*/  PRMT R206, R5.reuse, 0x7610, R206 ;  /* 0x0000761005ce7816 */ /* 0x040fe400000000ce */
[----:B------:R-:W-:Y:S02]  /*5730*/  PRMT R205, R5, 0x7632, R205 ;  /* 0x0000763205cd7816 */ /* 0x000fe400000000cd */
[----:B-1----:R-:W-:-:S04]  /*5740*/  F2FP.F16.F32.PACK_AB R5, R248, R235 ;  /* 0x000000ebf805723e */ /* 0x002fc800000000ff */
[C---:B------:R-:W-:Y:S02]  /*5750*/  PRMT R199, R5.reuse, 0x7610, R199 ;  /* 0x0000761005c77816 */ /* 0x040fe400000000c7 */
[----:B------:R-:W-:Y:S02]  /*5760*/  PRMT R198, R5, 0x7632, R198 ;  /* 0x0000763205c67816 */ /* 0x000fe400000000c6 */
[----:B------:R-:W-:-:S05]  /*5770*/  HSET2.LE.AND R5, R25, R0, PT ;  /* 0x0000000019057233 */ /* 0x000fca0003803000 */
[----:B------:R-:W-:Y:S02]  /*5780*/  LOP3.LUT R73, R5, R6, RZ, 0xc0, !PT ;  /* 0x0000000605497212 */ /* 0x000fe400078ec0ff */
[----:B------:R-:W-:Y:S02]  /*5790*/  PRMT R6, R221, 0x5410, R219 ;  /* 0x00005410dd067816 */ /* 0x000fe400000000db */
[--C-:B------:R-:W-:Y:S02]  /*57a0*/  HSET2.LE.AND R5, R33, R0.reuse, PT ;  /* 0x0000000021057233 */ /* 0x100fe40003803000 */
[----:B------:R-:W-:Y:S02]  /*57b0*/  LOP3.LUT R74, R2, R6, RZ, 0xc0, !PT ;  /* 0x00000006024a7212 */ /* 0x000fe400078ec0ff */
[----:B------:R-:W-:Y:S02]  /*57c0*/  PRMT R6, R222, 0x5410, R224 ;  /* 0x00005410de067816 */ /* 0x000fe400000000e0 */
[----:B------:R-:W-:-:S02]  /*57d0*/  HSET2.LE.AND R2, R15, R0, PT ;  /* 0x000000000f027233 */ /* 0x000fc40003803000 */
[----:B------:R-:W-:Y:S02]  /*57e0*/  LOP3.LUT R75, R5, R6, RZ, 0xc0, !PT ;  /* 0x00000006054b7212 */ /* 0x000fe400078ec0ff */
[----:B------:R-:W-:Y:S02]  /*57f0*/  PRMT R6, R226, 0x5410, R225 ;  /* 0x00005410e2067816 */ /* 0x000fe400000000e1 */
[--C-:B------:R-:W-:Y:S02]  /*5800*/  HSET2.LE.AND R5, R16, R0.reuse, PT ;  /* 0x0000000010057233 */ /* 0x100fe40003803000 */
[----:B------:R-:W-:Y:S02]  /*5810*/  LOP3.LUT R64, R2, R6, RZ, 0xc0, !PT ;  /* 0x0000000602407212 */ /* 0x000fe400078ec0ff */
[----:B------:R-:W-:Y:S02]  /*5820*/  PRMT R6, R213, 0x5410, R212 ;  /* 0x00005410d5067816 */ /* 0x000fe400000000d4 */
[----:B------:R-:W-:-:S02]  /*5830*/  HSET2.LE.AND R2, R22, R0, PT ;  /* 0x0000000016027233 */ /* 0x000fc40003803000 */
[----:B------:R-:W-:Y:S01]  /*5840*/  LOP3.LUT R58, R5, R6, RZ, 0xc0, !PT ;  /* 0x00000006053a7212 */ /* 0x000fe200078ec0ff */
[----:B------:R-:W-:Y:S01]  /*5850*/  HMMA.16816.F32 R20, R72, R96, RZ ;  /* 0x000000604814723c */ /* 0x000fe200000018ff */
        /* <DEDUP_REMOVED lines=21> */
[----:B------:R-:W-:Y:S01]  /*59b0*/  LOP3.LUT R54, R5, R6, RZ, 0xc0, !PT ;  /* 0x0000000605367212 */ /* 0x000fe200078ec0ff */
[----:B------:R-:W-:Y:S01]  /*59c0*/  HMMA.16816.F32 R20, R64, R88, R20 ;  /* 0x000000584014723c */ /* 0x000fe20000001814 */
[----:B------:R-:W-:Y:S02]  /*59d0*/  PRMT R6, R199, 0x5410, R198 ;  /* 0x00005410c7067816 */ /* 0x000fe400000000c6 */
[----:B------:R-:W-:Y:S01]  /*59e0*/  HSET2.LE.AND R5, R8, R0, PT ;  /* 0x0000000008057233 */ /* 0x000fe20003803000 */
[----:B------:R-:W-:Y:S01]  /*59f0*/  IMAD.WIDE.U32 R8, R39, -0x326172a9, RZ ;  /* 0xcd9e8d5727087825 */ /* 0x000fe200078e00ff */
[----:B------:R-:W-:-:S02]  /*5a00*/  LOP3.LUT R55, R2, R6, RZ, 0xc0, !PT ;  /* 0x0000000602377212 */ /* 0x000fc400078ec0ff */
[----:B------:R-:W-:Y:S02]  /*5a10*/  PRMT R6, R209, 0x5410, R208 ;  /* 0x00005410d1067816 */ /* 0x000fe400000000d0 */
[----:B------:R-:W-:Y:S01]  /*5a20*/  HSET2.LE.AND R2, R10, R0, PT ;  /* 0x000000000a027233 */ /* 0x000fe20003803000 */
[----:B------:R-:W-:Y:S01]  /*5a30*/  IMAD.WIDE.U32 R10, R81, -0x2daee0ad, RZ ;  /* 0xd2511f53510a7825 */ /* 0x000fe200078e00ff */
[----:B------:R-:W-:Y:S02]  /*5a40*/  LOP3.LUT R52, R5, R6, RZ, 0xc0, !PT ;  /* 0x0000000605347212 */ /* 0x000fe400078ec0ff */
[----:B------:R-:W-:Y:S01]  /*5a50*/  PRMT R5, R206, 0x5410, R205 ;  /* 0x00005410ce057816 */ /* 0x000fe200000000cd */
[----:B------:R-:W-:Y:S01]  /*5a60*/  IMAD.WIDE.U32 R6, R35, -0x326172a9, RZ ;  /* 0xcd9e8d5723067825 */ /* 0x000fe200078e00ff */
[----:B------:R-:W-:Y:S02]  /*5a70*/  LOP3.LUT R27, R9, UR32, R84, 0x96, !PT ;  /* 0x00000020091b7c12 */ /* 0x000fe4000f8e9654 */
[----:B------:R-:W-:-:S02]  /*5a80*/  LOP3.LUT R53, R2, R5, RZ, 0xc0, !PT ;  /* 0x0000000502357212 */ /* 0x000fc400078ec0ff */
[----:B------:R-:W-:Y:S01]  /*5a90*/  LOP3.LUT R16, R7, UR16, R8, 0x96, !PT ;  /* 0x0000001007107c12 */ /* 0x000fe2000f8e9608 */
[----:B------:R-:W-:Y:S01]  /*5aa0*/  IMAD.WIDE.U32 R8, R94, -0x2daee0ad, RZ ;  /* 0xd2511f535e087825 */ /* 0x000fe200078e00ff */
[C---:B------:R-:W-:Y:S02]  /*5ab0*/  LOP3.LUT R26, R6.reuse, 0xff, RZ, 0xc0, !PT ;  /* 0x000000ff061a7812 */ /* 0x040fe400078ec0ff */
[----:B------:R-:W-:Y:S01]  /*5ac0*/  LOP3.LUT R39, R6, 0xffff, RZ, 0xc0, !PT ;  /* 0x0000ffff06277812 */ /* 0x000fe200078ec0ff */
[----:B------:R-:W-:Y:S01]  /*5ad0*/  HMMA.16816.F32 R12, R52, R88, R12 ;  /* 0x00000058340c723c */ /* 0x000fe2000000180c */
[----:B------:R-:W-:Y:S01]  /*5ae0*/  IMAD.MOV.U32 R62, RZ, RZ, R22 ;  /* 0x000000ffff3e7224 */ /* 0x000fe200078e0016 */
[----:B------:R-:W-:Y:S01]  /*5af0*/  LOP3.LUT R22, R37, UR36, R10, 0x96, !PT ;  /* 0x0000002425167c12 */ /* 0x000fe2000f8e960a */
[----:B------:R-:W-:Y:S01]  /*5b00*/  IMAD.MOV.U32 R61, RZ, RZ, R23 ;  /* 0x000000ffff3d7224 */ /* 0x000fe200078e0017 */
[----:B------:R-:W-:Y:S01]  /*5b10*/  LOP3.LUT R23, R11, UR38, R76, 0x96, !PT ;  /* 0x000000260b177c12 */ /* 0x000fe2000f8e964c */
[----:B------:R-:W-:Y:S01]  /*5b20*/  IMAD.WIDE.U32 R10, R77, -0x2daee0ad, RZ ;  /* 0xd2511f534d0a7825 */ /* 0x000fe200078e00ff */
[----:B------:R-:W-:-:S02]  /*5b30*/  SHF.R.U32.HI R46, RZ, 0x10, R6 ;  /* 0x00000010ff2e7819 */ /* 0x000fc40000011606 */
[----:B------:R-:W-:Y:S01]  /*5b40*/  SHF.R.U32.HI R25, RZ, 0x18, R6 ;  /* 0x00000018ff197819 */ /* 0x000fe20000011606 */
[----:B------:R-:W-:Y:S01]  /*5b50*/  IMAD.MOV.U32 R63, RZ, RZ, R21 ;  /* 0x000000ffff3f7224 */ /* 0x000fe200078e0015 */
[----:B------:R-:W-:Y:S01]  /*5b60*/  LOP3.LUT R9, R9, UR38, R242, 0x96, !PT ;  /* 0x0000002609097c12 */ /* 0x000fe2000f8e96f2 */
[----:B------:R-:W-:Y:S01]  /*5b70*/  IMAD.MOV.U32 R182, RZ, RZ, R20 ;  /* 0x000000ffffb67224 */ /* 0x000fe200078e0014 */
[----:B------:R-:W-:Y:S01]  /*5b80*/  LOP3.LUT R8, R11, UR36, R8, 0x96, !PT ;  /* 0x000000240b087c12 */ /* 0x000fe2000f8e9608 */
[----:B------:R-:W-:Y:S01]  /*5b90*/  IMAD.WIDE.U32 R6, R95, -0x2daee0ad, RZ ;  /* 0xd2511f535f067825 */ /* 0x000fe200078e00ff */
[----:B------:R-:W-:Y:S02]  /*5ba0*/  ISETP.LE.U32.AND P3, PT, R25, UR12, PT ;  /* 0x0000000c19007c0c */ /* 0x000fe4000bf63070 */
[----:B------:R-:W-:Y:S01]  /*5bb0*/  ISETP.LE.U32.AND P5, PT, R26, UR12, PT ;  /* 0x0000000c1a007c0c */ /* 0x000fe2000bfa3070 */
[----:B------:R-:W-:Y:S01]  /*5bc0*/  IMAD.WIDE.U32 R20, R83, -0x2daee0ad, RZ ;  /* 0xd2511f5353147825 */ /* 0x000fe200078e00ff */
[----:B------:R-:W-:-:S03]  /*5bd0*/  LOP3.LUT R5, R7, UR38, R242, 0x96, !PT ;  /* 0x0000002607057c12 */ /* 0x000fc6000f8e96f2 */
[----:B------:R-:W-:Y:S01]  /*5be0*/  IMAD.MOV.U32 R83, RZ, RZ, R45 ;  /* 0x000000ffff537224 */ /* 0x000fe200078e002d */
[----:B------:R-:W-:Y:S01]  /*5bf0*/  LOP3.LUT R2, R21, UR36, R6, 0x96, !PT ;  /* 0x0000002415027c12 */ /* 0x000fe2000f8e9606 */
[----:B------:R-:W-:-:S04]  /*5c00*/  IMAD.WIDE.U32 R6, R9, -0x326172a9, RZ ;  /* 0xcd9e8d5709067825 */ /* 0x000fc800078e00ff */
[----:B------:R-:W-:Y:S01]  /*5c10*/  IMAD.MOV.U32 R246, RZ, RZ, R15 ;  /* 0x000000fffff67224 */ /* 0x000fe200078e000f */
[----:B------:R-:W-:Y:S01]  /*5c20*/  LOP3.LUT R9, R7, UR37, R92, 0x96, !PT ;  /* 0x0000002507097c12 */ /* 0x000fe2000f8e965c */
[----:B------:R-:W-:Y:S02]  /*5c30*/  IMAD.MOV.U32 R82, RZ, RZ, R14 ;  /* 0x000000ffff527224 */ /* 0x000fe400078e000e */
[----:B------:R-:W-:Y:S02]  /*5c40*/  @!P5 HADD2 R130, -R221.H0_H0, -RZ.H0_H0 ;  /* 0xa00000ffdd82d230 */ /* 0x000fe40000000900 */
[----:B------:R-:W-:-:S04]  /*5c50*/  IMAD.WIDE.U32 R14, R8, -0x326172a9, RZ ;  /* 0xcd9e8d57080e7825 */ /* 0x000fc800078e00ff */
[----:B------:R-:W-:Y:S02]  /*5c60*/  @!P3 HADD2 R131, -R224.H0_H0, -RZ.H0_H0 ;  /* 0xa00000ffe083b230 */ /* 0x000fe40000000900 */
[----:B------:R-:W-:Y:S01]  /*5c70*/  IMAD.MOV.U32 R245, RZ, RZ, R12 ;  /* 0x000000fffff57224 */ /* 0x000fe200078e000c */
[----:B------:R-:W-:Y:S01]  /*5c80*/  LOP3.LUT R8, R15, UR35, R6, 0x96, !PT ;  /* 0x000000230f087c12 */ /* 0x000fe2000f8e9606 */
[----:B------:R-:W-:Y:S01]  /*5c90*/  IMAD.MOV.U32 R97, RZ, RZ, R13 ;  /* 0x000000ffff617224 */ /* 0x000fe200078e000d */
[----:B------:R-:W-:Y:S01]  /*5ca0*/  @!P5 PRMT R221, R130, 0x5410, RZ ;  /* 0x0000541082ddd816 */ /* 0x000fe200000000ff */
[----:B------:R-:W-:Y:S01]  /*5cb0*/  IMAD.WIDE.U32 R6, R5, -0x326172a9, RZ ;  /* 0xcd9e8d5705067825 */ /* 0x000fe200078e00ff */
[----:B------:R-:W-:-:S03]  /*5cc0*/  @!P3 PRMT R224, R131, 0x5410, RZ ;  /* 0x0000541083e0b816 */ /* 0x000fc600000000ff */
[----:B------:R-:W-:Y:S01]  /*5cd0*/  IMAD.WIDE.U32 R12, R2, -0x326172a9, RZ ;  /* 0xcd9e8d57020c7825 */ /* 0x000fe200078e00ff */
[----:B------:R-:W-:-:S03]  /*5ce0*/  LOP3.LUT R5, R7, UR37, R92, 0x96, !PT ;  /* 0x0000002507057c12 */ /* 0x000fc6000f8e965c */
[----:B------:R-:W-:Y:S01]  /*5cf0*/  IMAD.WIDE.U32 R34, R8, -0x2daee0ad, RZ ;  /* 0xd2511f5308227825 */ /* 0x000fe200078e00ff */
[----:B------:R-:W-:-:S03]  /*5d00*/  LOP3.LUT R2, R13, UR35, R6, 0x96, !PT ;  /* 0x000000230d027c12 */ /* 0x000fc6000f8e9606 */
[----:B------:R-:W-:-:S04]  /*5d10*/  IMAD.WIDE.U32 R6, R9, -0x2daee0ad, RZ ;  /* 0xd2511f5309067825 */ /* 0x000fc800078e00ff */
[----:B------:R-:W-:Y:S01]  /*5d20*/  IMAD.WIDE.U32 R84, R2, -0x2daee0ad, RZ ;  /* 0xd2511f5302547825 */ /* 0x000fe200078e00ff */
[----:B------:R-:W-:Y:S02]  /*5d30*/  LOP3.LUT R8, R7, UR33, R10, 0x96, !PT ;  /* 0x0000002107087c12 */ /* 0x000fe4000f8e960a */
[----:B------:R-:W-:Y:S01]  /*5d40*/  LOP3.LUT R10, R35, UR29, R6, 0x96, !PT ;  /* 0x0000001d230a7c12 */ /* 0x000fe2000f8e9606 */
[----:B------:R-:W-:-:S04]  /*5d50*/  IMAD.WIDE.U32 R6, R5, -0x2daee0ad, RZ ;  /* 0xd2511f5305067825 */ /* 0x000fc800078e00ff */
[----:B------:R-:W-:Y:S01]  /*5d60*/  IMAD.WIDE.U32 R8, R8, -0x326172a9, RZ ;  /* 0xcd9e8d5708087825 */ /* 0x000fe200078e00ff */
[----:B------:R-:W-:Y:S02]  /*5d70*/  LOP3.LUT R5, R7, UR33, R20, 0x96, !PT ;  /* 0x0000002107057c12 */ /* 0x000fe4000f8e9614 */
[----:B------:R-:W-:Y:S01]  /*5d80*/  LOP3.LUT R2, R85, UR29, R6, 0x96, !PT ;  /* 0x0000001d55027c12 */ /* 0x000fe2000f8e9606 */
[----:B------:R-:W-:Y:S01]  /*5d90*/  IMAD.WIDE.U32 R6, R10, -0x326172a9, RZ ;  /* 0xcd9e8d570a067825 */ /* 0x000fe200078e00ff */
[----:B------:R-:W-:-:S03]  /*5da0*/  LOP3.LUT R37, R9, UR32, R14, 0x96, !PT ;  /* 0x0000002009257c12 */ /* 0x000fc6000f8e960e */
[----:B------:R-:W-:Y:S01]  /*5db0*/  IMAD.MOV.U32 R94, RZ, RZ, R87 ;  /* 0x000000ffff5e7224 */ /* 0x000fe200078e0057 */
[----:B------:R-:W-:Y:S01]  /*5dc0*/  LOP3.LUT R20, R7, UR16, R8, 0x96, !PT ;  /* 0x0000001007147c12 */ /* 0x000fe2000f8e9608 */
[----:B------:R-:W-:Y:S01]  /*5dd0*/  IMAD.WIDE.U32 R8, R5, -0x326172a9, RZ ;  /* 0xcd9e8d5705087825 */ /* 0x000fe200078e00ff */
[C---:B------:R-:W-:Y:S02]  /*5de0*/  LOP3.LUT R21, R6.reuse, 0xff, RZ, 0xc0, !PT ;  /* 0x000000ff06157812 */ /* 0x040fe400078ec0ff */
[----:B------:R-:W-:Y:S01]  /*5df0*/  LOP3.LUT R60, R6, 0xffff, RZ, 0xc0, !PT ;  /* 0x0000ffff063c7812 */ /* 0x000fe200078ec0ff */
[----:B------:R-:W-:Y:S01]  /*5e00*/  IMAD.WIDE.U32 R10, R22, -0x326172a9, RZ ;  /* 0xcd9e8d57160a7825 */ /* 0x000fe200078e00ff */
[--C-:B------:R-:W-:Y:S02]  /*5e10*/  SHF.R.U32.HI R45, RZ, 0x10, R6.reuse ;  /* 0x00000010ff2d7819 */ /* 0x100fe40000011606 */
[----:B------:R-:W-:Y:S01]  /*5e20*/  SHF.R.U32.HI R13, RZ, 0x18, R6 ;  /* 0x00000018ff0d7819 */ /* 0x000fe20000011606 */
[----:B------:R-:W-:Y:S01]  /*5e30*/  IMAD.WIDE.U32 R6, R2, -0x326172a9, RZ ;  /* 0xcd9e8d5702067825 */ /* 0x000fe200078e00ff */
[----:B------:R-:W-:-:S02]  /*5e40*/  LOP3.LUT R92, R9, UR32, R12, 0x96, !PT ;  /* 0x00000020095c7c12 */ /* 0x000fc4000f8e960c */
[----:B------:R-:W-:Y:S01]  /*5e50*/  ISETP.LE.U32.AND P1, PT, R21, UR12, PT ;  /* 0x0000000c15007c0c */ /* 0x000fe2000bf23070 */
[----:B------:R-:W-:Y:S01]  /*5e60*/  IMAD.MOV.U32 R130, RZ, RZ, R239 ;  /* 0x000000ffff827224 */ /* 0x000fe200078e00ef */
[----:B------:R-:W-:Y:S02]  /*5e70*/  LOP3.LUT R30, R7, UR16, R8, 0x96, !PT ;  /* 0x00000010071e7c12 */ /* 0x000fe4000f8e9608 */
[C---:B------:R-:W-:Y:S02]  /*5e80*/  LOP3.LUT R87, R6.reuse, 0xffff, RZ, 0xc0, !PT ;  /* 0x0000ffff06577812 */ /* 0x040fe400078ec0ff */
[----:B------:R-:W-:Y:S02]  /*5e90*/  LOP3.LUT R96, R6, 0xff, RZ, 0xc0, !PT ;  /* 0x000000ff06607812 */ /* 0x000fe400078ec0ff */
[--C-:B------:R-:W-:Y:S02]  /*5ea0*/  SHF.R.U32.HI R88, RZ, 0x10, R6.reuse ;  /* 0x00000010ff587819 */ /* 0x100fe40000011606 */
[----:B------:R-:W-:Y:S01]  /*5eb0*/  SHF.R.U32.HI R95, RZ, 0x18, R6 ;  /* 0x00000018ff5f7819 */ /* 0x000fe20000011606 */
[----:B------:R-:W-:Y:S01]  /*5ec0*/  IMAD.WIDE.U32 R6, R23, -0x326172a9, RZ ;  /* 0xcd9e8d5717067825 */ /* 0x000fe200078e00ff */
[----:B------:R-:W-:-:S03]  /*5ed0*/  ISETP.LE.U32.AND P2, PT, R13, UR12, PT ;  /* 0x0000000c0d007c0c */ /* 0x000fc6000bf43070 */
[----:B------:R-:W-:Y:S01]  /*5ee0*/  IMAD.WIDE.U32 R12, R128, -0x2daee0ad, RZ ;  /* 0xd2511f53800c7825 */ /* 0x000fe200078e00ff */
[----:B------:R-:W-:Y:S02]  /*5ef0*/  LOP3.LUT R5, R7, UR37, R38, 0x96, !PT ;  /* 0x0000002507057c12 */ /* 0x000fe4000f8e9626 */
[----:B------:R-:W-:Y:S01]  /*5f00*/  LOP3.LUT R2, R11, UR35, R6, 0x96, !PT ;  /* 0x000000230b027c12 */ /* 0x000fe2000f8e9606 */
[----:B------:R-:W-:-:S04]  /*5f10*/  IMAD.WIDE.U32 R6, R27, -0x2daee0ad, RZ ;  /* 0xd2511f531b067825 */ /* 0x000fc800078e00ff */
[----:B------:R-:W-:Y:S01]  /*5f20*/  IMAD.WIDE.U32 R8, R5, -0x2daee0ad, RZ ;  /* 0xd2511f5305087825 */ /* 0x000fe200078e00ff */
[C---:B------:R-:W-:Y:S02]  /*5f30*/  LOP3.LUT R31, R6.reuse, 0xff, RZ, 0xc0, !PT ;  /* 0x000000ff061f7812 */ /* 0x040fe400078ec0ff */
[----:B------:R-:W-:Y:S01]  /*5f40*/  LOP3.LUT R32, R6, 0xffff, RZ, 0xc0, !PT ;  /* 0x0000ffff06207812 */ /* 0x000fe200078ec0ff */
[----:B------:R-:W-:Y:S01]  /*5f50*/  IMAD.WIDE.U32 R14, R2, -0x2daee0ad, RZ ;  /* 0xd2511f53020e7825 */ /* 0x000fe200078e00ff */
[----:B------:R-:W-:Y:S02]  /*5f60*/  LOP3.LUT R5, R9, UR33, R36, 0x96, !PT ;  /* 0x0000002109057c12 */ /* 0x000fe4000f8e9624 */
[----:B------:R-:W-:Y:S01]  /*5f70*/  SHF.R.U32.HI R33, RZ, 0x10, R6 ;  /* 0x00000010ff217819 */ /* 0x000fe20000011606 */
[----:B------:R-:W-:Y:S01]  /*5f80*/  IMAD.MOV.U32 R128, RZ, RZ, R236 ;  /* 0x000000ffff807224 */ /* 0x000fe200078e00ec */
[----:B------:R-:W-:Y:S01]  /*5f90*/  LOP3.LUT R2, R15, UR29, R8, 0x96, !PT ;  /* 0x0000001d0f027c12 */ /* 0x000fe2000f8e9608 */
[----:B------:R-:W-:Y:S01]  /*5fa0*/  IMAD.WIDE.U32 R8, R5, -0x326172a9, RZ ;  /* 0xcd9e8d5705087825 */ /* 0x000fe200078e00ff */
[----:B------:R-:W-:-:S02]  /*5fb0*/  LOP3.LUT R15, R7, UR34, R86, 0x96, !PT ;  /* 0x00000022070f7c12 */ /* 0x000fc4000f8e9656 */
[----:B------:R-:W-:Y:S01]  /*5fc0*/  SHF.R.U32.HI R25, RZ, 0x18, R6 ;  /* 0x00000018ff197819 */ /* 0x000fe20000011606 */
[----:B------:R-:W-:Y:S01]  /*5fd0*/  IMAD.WIDE.U32 R6, R2, -0x326172a9, RZ ;  /* 0xcd9e8d5702067825 */ /* 0x000fe200078e00ff */
[----:B------:R-:W-:Y:S02]  /*5fe0*/  LOP3.LUT R2, R16, 0xff, RZ, 0xc0, !PT ;  /* 0x000000ff10027812 */ /* 0x000fe400078ec0ff */
[----:B------:R-:W-:Y:S02]  /*5ff0*/  LOP3.LUT R11, R9, UR32, R10, 0x96, !PT ;  /* 0x00000020090b7c12 */ /* 0x000fe4000f8e960a */
[----:B------:R-:W-:Y:S02]  /*6000*/  LOP3.LUT R21, R7, UR16, R8, 0x96, !PT ;  /* 0x0000001007157c12 */ /* 0x000fe4000f8e9608 */
[C---:B------:R-:W-:Y:S02]  /*6010*/  LOP3.LUT R36, R6.reuse, 0xff, RZ, 0xc0, !PT ;  /* 0x000000ff06247812 */ /* 0x040fe400078ec0ff */
[----:B------:R-:W-:-:S02]  /*6020*/  LOP3.LUT R49, R6, 0xffff, RZ, 0xc0, !PT ;  /* 0x0000ffff06317812 */ /* 0x000fc400078ec0ff */
[--C-:B------:R-:W-:Y:S02]  /*6030*/  SHF.R.U32.HI R77, RZ, 0x10, R6.reuse ;  /* 0x00000010ff4d7819 */ /* 0x100fe40000011606 */
[----:B------:R-:W-:Y:S01]  /*6040*/  SHF.R.U32.HI R35, RZ, 0x18, R6 ;  /* 0x00000018ff237819 */ /* 0x000fe20000011606 */
[----:B------:R-:W-:Y:S01]  /*6050*/  IMAD.WIDE.U32 R6, R134, -0x2daee0ad, RZ ;  /* 0xd2511f5386067825 */ /* 0x000fe200078e00ff */
[----:B------:R-:W-:Y:S02]  /*6060*/  ISETP.LE.U32.AND P4, PT, R2, UR12, PT ;  /* 0x0000000c02007c0c */ /* 0x000fe4000bf83070 */
[----:B------:R-:W-:Y:S01]  /*6070*/  LOP3.LUT R2, R16, 0xffff, RZ, 0xc0, !PT ;  /* 0x0000ffff10027812 */ /* 0x000fe200078ec0ff */
[----:B------:R-:W-:Y:S01]  /*6080*/  IMAD.MOV.U32 R134, RZ, RZ, R249 ;  /* 0x000000ffff867224 */ /* 0x000fe200078e00f9 */
[----:B------:R-:W-:Y:S02]  /*6090*/  LOP3.LUT R5, R7, UR38, R76, 0x96, !PT ;  /* 0x0000002607057c12 */ /* 0x000fe4000f8e964c */
[----:B------:R-:W-:Y:S01]  /*60a0*/  LOP3.LUT R10, R13, UR36, R6, 0x96, !PT ;  /* 0x000000240d0a7c12 */ /* 0x000fe2000f8e9606 */
[----:B------:R-:W-:Y:S01]  /*60b0*/  IMAD.WIDE.U32 R6, R11, -0x2daee0ad, RZ ;  /* 0xd2511f530b067825 */ /* 0x000fe200078e00ff */
[----:B------:R-:W-:-:S03]  /*60c0*/  SHF.R.U32.HI R2, RZ, 0x8, R2 ;  /* 0x00000008ff027819 */ /* 0x000fc60000011602 */
[----:B------:R-:W-:Y:S01]  /*60d0*/  IMAD.WIDE.U32 R8, R5, -0x326172a9, RZ ;  /* 0xcd9e8d5705087825 */ /* 0x000fe200078e00ff */
[----:B------:R-:W-:-:S03]  /*60e0*/  LOP3.LUT R2, R2, 0xffff, RZ, 0xc0, !PT ;  /* 0x0000ffff02027812 */ /* 0x000fc600078ec0ff */
[----:B------:R-:W-:Y:S01]  /*60f0*/  @!P4 HADD2 R104, -R195.H0_H0, -RZ.H0_H0 ;  /* 0xa00000ffc368c230 */ /* 0x000fe20000000900 */
[----:B------:R-:W-:Y:S01]  /*6100*/  LOP3.LUT R23, R7, UR34, R14, 0x96, !PT ;  /* 0x0000002207177c12 */ /* 0x000fe2000f8e960e */
[----:B------:R-:W-:Y:S01]  /*6110*/  IMAD.WIDE.U32 R10, R10, -0x326172a9, RZ ;  /* 0xcd9e8d570a0a7825 */ /* 0x000fe200078e00ff */
[----:B------:R-:W-:Y:S02]  /*6120*/  LOP3.LUT R5, R9, UR37, R38, 0x96, !PT ;  /* 0x0000002509057c12 */ /* 0x000fe4000f8e9626 */
[C---:B------:R-:W-:Y:S02]  /*6130*/  LOP3.LUT R48, R6.reuse, 0xff, RZ, 0xc0, !PT ;  /* 0x000000ff06307812 */ /* 0x040fe400078ec0ff */
[----:B------:R-:W-:Y:S02]  /*6140*/  LOP3.LUT R76, R6, 0xffff, RZ, 0xc0, !PT ;  /* 0x0000ffff064c7812 */ /* 0x000fe400078ec0ff */
[--C-:B------:R-:W-:Y:S02]  /*6150*/  SHF.R.U32.HI R86, RZ, 0x10, R6.reuse ;  /* 0x00000010ff567819 */ /* 0x100fe40000011606 */
[----:B------:R-:W-:Y:S01]  /*6160*/  SHF.R.U32.HI R47, RZ, 0x18, R6 ;  /* 0x00000018ff2f7819 */ /* 0x000fe20000011606 */
[----:B------:R-:W-:Y:S01]  /*6170*/  IMAD.WIDE.U32 R6, R5, -0x2daee0ad, RZ ;  /* 0xd2511f5305067825 */ /* 0x000fe200078e00ff */
[----:B------:R-:W-:-:S02]  /*6180*/  ISETP.LE.U32.AND P6, PT, R2, UR12, PT ;  /* 0x0000000c02007c0c */ /* 0x000fc4000bfc3070 */
[----:B------:R-:W-:Y:S02]  /*6190*/  LOP3.LUT R5, R11, UR35, R8, 0x96, !PT ;  /* 0x000000230b057c12 */ /* 0x000fe4000f8e9608 */
[----:B------:R-:W-:Y:S02]  /*61a0*/  SHF.R.U32.HI R2, RZ, 0x18, R16 ;  /* 0x00000018ff027819 */ /* 0x000fe40000011610 */
[----:B------:R-:W-:Y:S01]  /*61b0*/  @!P4 PRMT R195, R104, 0x5410, RZ ;  /* 0x0000541068c3c816 */ /* 0x000fe200000000ff */
[----:B------:R-:W-:Y:S01]  /*61c0*/  IMAD.WIDE.U32 R28, R5, -0x2daee0ad, RZ ;  /* 0xd2511f53051c7825 */ /* 0x000fe200078e00ff */
[----:B------:R-:W-:Y:S02]  /*61d0*/  LOP3.LUT R7, R7, UR33, R12, 0x96, !PT ;  /* 0x0000002107077c12 */ /* 0x000fe4000f8e960c */
[----:B------:R-:W-:Y:S02]  /*61e0*/  ISETP.LE.U32.AND P4, PT, R2, UR12, PT ;  /* 0x0000000c02007c0c */ /* 0x000fe4000bf83070 */
[----:B------:R-:W-:Y:S01]  /*61f0*/  SHF.R.U32.HI R2, RZ, 0x10, R16 ;  /* 0x00000010ff027819 */ /* 0x000fe20000011610 */
[----:B------:R-:W-:Y:S01]  /*6200*/  @!P6 HADD2 R121, -R194.H0_H0, -RZ.H0_H0 ;  /* 0xa00000ffc279e230 */ /* 0x000fe20000000900 */
[----:B------:R-:W-:Y:S01]  /*6210*/  LOP3.LUT R6, R29, UR29, R6, 0x96, !PT ;  /* 0x0000001d1d067c12 */ /* 0x000fe2000f8e9606 */
[----:B------:R-:W-:Y:S01]  /*6220*/  IMAD.WIDE.U32 R8, R7, -0x326172a9, RZ ;  /* 0xcd9e8d5707087825 */ /* 0x000fe200078e00ff */
[----:B------:R-:W-:-:S02]  /*6230*/  LOP3.LUT R2, R2, 0xff, RZ, 0xc0, !PT ;  /* 0x000000ff02027812 */ /* 0x000fc400078ec0ff */
[----:B------:R-:W-:Y:S01]  /*6240*/  @!P6 PRMT R194, R121, 0x5410, RZ ;  /* 0x0000541079c2e816 */ /* 0x000fe200000000ff */
[----:B------:R-:W-:Y:S01]  /*6250*/  IMAD.WIDE.U32 R6, R6, -0x326172a9, RZ ;  /* 0xcd9e8d5706067825 */ /* 0x000fe200078e00ff */
[----:B------:R-:W-:Y:S02]  /*6260*/  ISETP.LE.U32.AND P6, PT, R2, UR12, PT ;  /* 0x0000000c02007c0c */ /* 0x000fe4000bfc3070 */
[----:B------:R-:W-:Y:S01]  /*6270*/  SHF.R.U32.HI R2, RZ, 0x8, R39 ;  /* 0x00000008ff027819 */ /* 0x000fe20000011627 */
[----:B------:R-:W-:Y:S01]  /*6280*/  @!P4 HADD2 R122, -R207.H0_H0, -RZ.H0_H0 ;  /* 0xa00000ffcf7ac230 */ /* 0x000fe20000000900 */
[----:B------:R-:W-:Y:S01]  /*6290*/  LOP3.LUT R22, R7, UR16, R8, 0x96, !PT ;  /* 0x0000001007167c12 */ /* 0x000fe2000f8e9608 */
[----:B------:R-:W-:Y:S01]  /*62a0*/  IMAD.MOV.U32 R121, RZ, RZ, R61 ;  /* 0x000000ffff797224 */ /* 0x000fe200078e003d */
[C---:B------:R-:W-:Y:S02]  /*62b0*/  LOP3.LUT R39, R6.reuse, 0xff, RZ, 0xc0, !PT ;  /* 0x000000ff06277812 */ /* 0x040fe400078ec0ff */
[----:B------:R-:W-:-:S02]  /*62c0*/  LOP3.LUT R89, R6, 0xffff, RZ, 0xc0, !PT ;  /* 0x0000ffff06597812 */ /* 0x000fc400078ec0ff */
[--C-:B------:R-:W-:Y:S02]  /*62d0*/  SHF.R.U32.HI R85, RZ, 0x10, R6.reuse ;  /* 0x00000010ff557819 */ /* 0x100fe40000011606 */
[----:B------:R-:W-:Y:S01]  /*62e0*/  SHF.R.U32.HI R38, RZ, 0x18, R6 ;  /* 0x00000018ff267819 */ /* 0x000fe20000011606 */
[----:B------:R-:W-:Y:S01]  /*62f0*/  IMAD.WIDE.U32 R6, R152, -0x2daee0ad, RZ ;  /* 0xd2511f5398067825 */ /* 0x000fe200078e00ff */
[----:B------:R-:W-:-:S03]  /*6300*/  LOP3.LUT R2, R2, 0xffff, RZ, 0xc0, !PT ;  /* 0x0000ffff02027812 */ /* 0x000fc600078ec0ff */
[----:B------:R-:W-:Y:S01]  /*6310*/  @!P6 HADD2 R123, -R200.H0_H0, -RZ.H0_H0 ;  /* 0xa00000ffc87be230 */ /* 0x000fe20000000900 */
[----:B------:R-:W-:Y:S01]  /*6320*/  @!P4 PRMT R207, R122, 0x5410, RZ ;  /* 0x000054107acfc816 */ /* 0x000fe200000000ff */
[----:B------:R-:W-:Y:S01]  /*6330*/  IMAD.MOV.U32 R122, RZ, RZ, R62 ;  /* 0x000000ffff7a7224 */ /* 0x000fe200078e003e */
[----:B------:R-:W-:Y:S02]  /*6340*/  LOP3.LUT R5, R7, UR38, R80, 0x96, !PT ;  /* 0x0000002607057c12 */ /* 0x000fe4000f8e9650 */
[----:B------:R1:W2:Y:S01]  /*6350*/  LDL.LU.S16 R80, [R1] ;  /* 0x0000000001507983 */ /* 0x0002a20000300600 */
[----:B------:R-:W-:Y:S02]  /*6360*/  ISETP.LE.U32.AND P4, PT, R2, UR12, PT ;  /* 0x0000000c02007c0c */ /* 0x000fe4000bf83070 */
[----:B------:R-:W-:Y:S02]  /*6370*/  LOP3.LUT R2, R46, 0xff, RZ, 0xc0, !PT ;  /* 0x000000ff2e027812 */ /* 0x000fe400078ec0ff */
[----:B------:R-:W-:Y:S01]  /*6380*/  @!P6 PRMT R200, R123, 0x5410, RZ ;  /* 0x000054107bc8e816 */ /* 0x000fe200000000ff */
[----:B------:R-:W-:Y:S01]  /*6390*/  IMAD.MOV.U32 R123, RZ, RZ, R63 ;  /* 0x000000ffff7b7224 */ /* 0x000fe200078e003f */
[----:B------:R-:W-:-:S02]  /*63a0*/  ISETP.LE.U32.AND P6, PT, R2, UR12, PT ;  /* 0x0000000c02007c0c */ /* 0x000fc4000bfc3070 */
[----:B------:R-:W-:Y:S02]  /*63b0*/  LOP3.LUT R2, R15, 0xffff, RZ, 0xc0, !PT ;  /* 0x0000ffff0f027812 */ /* 0x000fe400078ec0ff */
[----:B------:R-:W-:Y:S01]  /*63c0*/  LOP3.LUT R44, R9, UR32, R10, 0x96, !PT ;  /* 0x00000020092c7c12 */ /* 0x000fe2000f8e960a */
[----:B------:R-:W-:Y:S01]  /*63d0*/  IMAD.WIDE.U32 R10, R79, -0x2daee0ad, RZ ;  /* 0xd2511f534f0a7825 */ /* 0x000fe200078e00ff */
[----:B------:R-:W-:-:S03]  /*63e0*/  SHF.R.U32.HI R2, RZ, 0x8, R2 ;  /* 0x00000008ff027819 */ /* 0x000fc60000011602 */
[----:B------:R-:W-:Y:S02]  /*63f0*/  @!P4 HADD2 R129, -R219.H0_H0, -RZ.H0_H0 ;  /* 0xa00000ffdb81c230 */ /* 0x000fe40000000900 */
[----:B------:R-:W-:Y:S01]  /*6400*/  IMAD.WIDE.U32 R8, R5, -0x326172a9, RZ ;  /* 0xcd9e8d5705087825 */ /* 0x000fe200078e00ff */
[----:B------:R-:W-:Y:S02]  /*6410*/  LOP3.LUT R2, R2, 0xffff, RZ, 0xc0, !PT ;  /* 0x0000ffff02027812 */ /* 0x000fe400078ec0ff */
[----:B------:R-:W-:Y:S01]  /*6420*/  @!P4 PRMT R219, R129, 0x5410, RZ ;  /* 0x0000541081dbc816 */ /* 0x000fe200000000ff */
[----:B------:R-:W-:Y:S01]  /*6430*/  @!P6 HADD2 R133, -R222.H0_H0, -RZ.H0_H0 ;  /* 0xa00000ffde85e230 */ /* 0x000fe20000000900 */
[----:B------:R-:W-:Y:S01]  /*6440*/  ISETP.LE.U32.AND P5, PT, R2, UR12, PT ;  /* 0x0000000c02007c0c */ /* 0x000fe2000bfa3070 */
[----:B------:R-:W-:Y:S01]  /*6450*/  IMAD.MOV.U32 R129, RZ, RZ, R244 ;  /* 0x000000ffff817224 */ /* 0x000fe200078e00f4 */
[----:B------:R-:W-:Y:S02]  /*6460*/  LOP3.LUT R2, R15, 0xff, RZ, 0xc0, !PT ;  /* 0x000000ff0f027812 */ /* 0x000fe400078ec0ff */
[----:B------:R-:W-:Y:S01]  /*6470*/  LOP3.LUT R7, R11, UR36, R6, 0x96, !PT ;  /* 0x000000240b077c12 */ /* 0x000fe2000f8e9606 */
[----:B------:R-:W-:Y:S01]  /*6480*/  IMAD.MOV.U32 R11, RZ, RZ, R93 ;  /* 0x000000ffff0b7224 */ /* 0x000fe200078e005d */
[----:B------:R-:W-:-:S02]  /*6490*/  ISETP.LE.U32.AND P4, PT, R2, UR12, PT ;  /* 0x0000000c02007c0c */ /* 0x000fc4000bf83070 */
[--C-:B------:R-:W-:Y:S01]  /*64a0*/  SHF.R.U32.HI R2, RZ, 0x18, R15.reuse ;  /* 0x00000018ff027819 */ /* 0x100fe2000001160f */
[----:B------:R-:W-:Y:S01]  /*64b0*/  IMAD.WIDE.U32 R12, R7, -0x326172a9, RZ ;  /* 0xcd9e8d57070c7825 */ /* 0x000fe200078e00ff */
[----:B------:R-:W-:Y:S02]  /*64c0*/  @!P6 PRMT R222, R133, 0x5410, RZ ;  /* 0x0000541085dee816 */ /* 0x000fe400000000ff */
[----:B------:R-:W-:Y:S01]  /*64d0*/  ISETP.LE.U32.AND P3, PT, R2, UR12, PT ;  /* 0x0000000c02007c0c */ /* 0x000fe2000bf63070 */
[----:B------:R-:W-:Y:S01]  /*64e0*/  @!P5 HADD2 R135, -R225.H0_H0, -RZ.H0_H0 ;  /* 0xa00000ffe187d230 */ /* 0x000fe20000000900 */
[----:B------:R-:W-:Y:S01]  /*64f0*/  SHF.R.U32.HI R2, RZ, 0x10, R15 ;  /* 0x00000010ff027819 */ /* 0x000fe2000001160f */
[----:B------:R-:W-:Y:S01]  /*6500*/  IMAD.MOV.U32 R133, RZ, RZ, R238 ;  /* 0x000000ffff857224 */ /* 0x000fe200078e00ee */
[----:B------:R-:W-:Y:S01]  /*6510*/  LOP3.LUT R6, R9, UR37, R78, 0x96, !PT ;  /* 0x0000002509067c12 */ /* 0x000fe2000f8e964e */
[----:B------:R-:W-:Y:S01]  /*6520*/  IMAD.MOV.U32 R78, RZ, RZ, R235 ;  /* 0x000000ffff4e7224 */ /* 0x000fe200078e00eb */
[----:B------:R-:W-:Y:S01]  /*6530*/  LOP3.LUT R2, R2, 0xff, RZ, 0xc0, !PT ;  /* 0x000000ff02027812 */ /* 0x000fe200078ec0ff */
[----:B------:R-:W-:Y:S01]  /*6540*/  @!P4 HADD2 R136, -R226.H0_H0, -RZ.H0_H0 ;  /* 0xa00000ffe288c230 */ /* 0x000fe20000000900 */
[----:B------:R-:W-:Y:S01]  /*6550*/  LOP3.LUT R5, R13, UR35, R8, 0x96, !PT ;  /* 0x000000230d057c12 */ /* 0x000fe2000f8e9608 */
[----:B------:R-:W-:Y:S01]  /*6560*/  IMAD.WIDE.U32 R6, R6, -0x2daee0ad, RZ ;  /* 0xd2511f5306067825 */ /* 0x000fe200078e00ff */
[----:B------:R-:W-:-:S02]  /*6570*/  ISETP.LE.U32.AND P6, PT, R2, UR12, PT ;  /* 0x0000000c02007c0c */ /* 0x000fc4000bfc3070 */
[----:B------:R-:W-:Y:S01]  /*6580*/  LOP3.LUT R2, R45, 0xff, RZ, 0xc0, !PT ;  /* 0x000000ff2d027812 */ /* 0x000fe200078ec0ff */
[----:B------:R-:W-:Y:S01]  /*6590*/  @!P3 HADD2 R138, -R220.H0_H0, -RZ.H0_H0 ;  /* 0xa00000ffdc8ab230 */ /* 0x000fe20000000900 */
[----:B------:R-:W-:Y:S01]  /*65a0*/  @!P4 PRMT R226, R136, 0x5410, RZ ;  /* 0x0000541088e2c816 */ /* 0x000fe200000000ff */
[----:B------:R-:W-:Y:S01]  /*65b0*/  IMAD.WIDE.U32 R26, R5, -0x2daee0ad, RZ ;  /* 0xd2511f53051a7825 */ /* 0x000fe200078e00ff */
[----:B------:R-:W-:Y:S02]  /*65c0*/  ISETP.LE.U32.AND P4, PT, R31, UR12, PT ;  /* 0x0000000c1f007c0c */ /* 0x000fe4000bf83070 */
[----:B------:R-:W-:Y:S01]  /*65d0*/  @!P3 PRMT R220, R138, 0x5410, RZ ;  /* 0x000054108adcb816 */ /* 0x000fe200000000ff */
[----:B------:R-:W-:Y:S01]  /*65e0*/  IMAD.MOV.U32 R13, RZ, RZ, R51 ;  /* 0x000000ffff0d7224 */ /* 0x000fe200078e0033 */
[----:B------:R-:W-:Y:S01]  /*65f0*/  ISETP.LE.U32.AND P3, PT, R2, UR12, PT ;  /* 0x0000000c02007c0c */ /* 0x000fe2000bf63070 */
[----:B------:R-:W-:Y:S01]  /*6600*/  IMAD.MOV.U32 R31, RZ, RZ, R251 ;  /* 0x000000ffff1f7224 */ /* 0x000fe200078e00fb */
[----:B------:R-:W-:Y:S01]  /*6610*/  SHF.R.U32.HI R2, RZ, 0x8, R32 ;  /* 0x00000008ff027819 */ /* 0x000fe20000011620 */
[----:B------:R-:W-:Y:S01]  /*6620*/  @!P6 HADD2 R137, -R218.H0_H0, -RZ.H0_H0 ;  /* 0xa00000ffda89e230 */ /* 0x000fe20000000900 */
[----:B------:R-:W-:Y:S01]  /*6630*/  LOP3.LUT R7, R7, UR33, R10, 0x96, !PT ;  /* 0x0000002107077c12 */ /* 0x000fe2000f8e960a */
[----:B------:R-:W-:Y:S01]  /*6640*/  IMAD.MOV.U32 R138, RZ, RZ, R250 ;  /* 0x000000ffff8a7224 */ /* 0x000fe200078e00fa */
[----:B------:R-:W-:Y:S01]  /*6650*/  LOP3.LUT R2, R2, 0xffff, RZ, 0xc0, !PT ;  /* 0x0000ffff02027812 */ /* 0x000fe200078ec0ff */
[----:B------:R-:W-:Y:S01]  /*6660*/  IMAD.MOV.U32 R45, RZ, RZ, R247 ;  /* 0x000000ffff2d7224 */ /* 0x000fe200078e00f7 */
[----:B------:R-:W-:Y:S01]  /*6670*/  LOP3.LUT R6, R27, UR29, R6, 0x96, !PT ;  /* 0x0000001d1b067c12 */ /* 0x000fe2000f8e9606 */
[----:B------:R-:W-:Y:S01]  /*6680*/  IMAD.WIDE.U32 R8, R7, -0x326172a9, RZ ;  /* 0xcd9e8d5707087825 */ /* 0x000fe200078e00ff */
[----:B------:R-:W-:-:S02]  /*6690*/  @!P6 PRMT R218, R137, 0x5410, RZ ;  /* 0x0000541089dae816 */ /* 0x000fc400000000ff */
[----:B------:R-:W-:Y:S01]  /*66a0*/  ISETP.LE.U32.AND P6, PT, R2, UR12, PT ;  /* 0x0000000c02007c0c */ /* 0x000fe2000bfc3070 */
[----:B------:R-:W-:-:S04]  /*66b0*/  IMAD.WIDE.U32 R6, R6, -0x326172a9, RZ ;  /* 0xcd9e8d5706067825 */ /* 0x000fc800078e00ff */
[----:B------:R-:W-:Y:S01]  /*66c0*/  @!P4 HADD2 R142, -R217.H0_H0, -RZ.H0_H0 ;  /* 0xa00000ffd98ec230 */ /* 0x000fe20000000900 */
[----:B------:R-:W-:Y:S02]  /*66d0*/  LOP3.LUT R29, R9, UR32, R12, 0x96, !PT ;  /* 0x00000020091d7c12 */ /* 0x000fe4000f8e960c */
[----:B------:R-:W-:Y:S01]  /*66e0*/  LOP3.LUT R5, R33, 0xff, RZ, 0xc0, !PT ;  /* 0x000000ff21057812 */ /* 0x000fe200078ec0ff */
[----:B------:R-:W-:Y:S01]  /*66f0*/  IMAD.MOV.U32 R12, RZ, RZ, R50 ;  /* 0x000000ffff0c7224 */ /* 0x000fe200078e0032 */
[----:B------:R-:W-:Y:S01]  /*6700*/  LOP3.LUT R16, R7, UR16, R8, 0x96, !PT ;  /* 0x0000001007107c12 */ /* 0x000fe2000f8e9608 */
[----:B------:R-:W-:Y:S01]  /*6710*/  IMAD.MOV.U32 R27, RZ, RZ, R245 ;  /* 0x000000ffff1b7224 */ /* 0x000fe200078e00f5 */
[C---:B------:R-:W-:Y:S01]  /*6720*/  LOP3.LUT R46, R6.reuse, 0xffff, RZ, 0xc0, !PT ;  /* 0x0000ffff062e7812 */ /* 0x040fe200078ec0ff */
[----:B------:R-:W-:Y:S01]  /*6730*/  IMAD.MOV.U32 R137, RZ, RZ, R248 ;  /* 0x000000ffff897224 */ /* 0x000fe200078e00f8 */
[----:B------:R-:W-:Y:S01]  /*6740*/  LOP3.LUT R79, R6, 0xff, RZ, 0xc0, !PT ;  /* 0x000000ff064f7812 */ /* 0x000fe200078ec0ff */
[----:B------:R-:W-:Y:S01]  /*6750*/  IMAD.MOV.U32 R32, RZ, RZ, R237 ;  /* 0x000000ffff207224 */ /* 0x000fe200078e00ed */
[--C-:B------:R-:W-:Y:S01]  /*6760*/  SHF.R.U32.HI R50, RZ, 0x10, R6.reuse ;  /* 0x00000010ff327819 */ /* 0x100fe20000011606 */
[----:B------:R-:W-:Y:S01]  /*6770*/  @!P6 HADD2 R143, -R216.H0_H0, -RZ.H0_H0 ;  /* 0xa00000ffd88fe230 */ /* 0x000fe20000000900 */
[----:B------:R-:W-:Y:S01]  /*6780*/  SHF.R.U32.HI R51, RZ, 0x18, R6 ;  /* 0x00000018ff337819 */ /* 0x000fe20000011606 */
[----:B------:R-:W-:Y:S01]  /*6790*/  IMAD.WIDE.U32 R6, R37, -0x2daee0ad, RZ ;  /* 0xd2511f5325067825 */ /* 0x000fe200078e00ff */
[----:B------:R-:W-:Y:S01]  /*67a0*/  @!P4 PRMT R217, R142, 0x5410, RZ ;  /* 0x000054108ed9c816 */ /* 0x000fe200000000ff */
[----:B------:R1:W3:Y:S01]  /*67b0*/  LDL.LU.S16 R33, [R1+0x24] ;  /* 0x0000240001217983 */ /* 0x0002e20000300600 */
[----:B------:R-:W-:Y:S01]  /*67c0*/  ISETP.LE.U32.AND P4, PT, R5, UR12, PT ;  /* 0x0000000c05007c0c */ /* 0x000fe2000bf83070 */
[----:B------:R-:W-:Y:S01]  /*67d0*/  FFMA.FTZ R5, R101, UR42, -R19 ;  /* 0x0000002a65057c23 */ /* 0x000fe20008010813 */
[----:B------:R-:W-:Y:S01]  /*67e0*/  @!P5 PRMT R225, R135, 0x5410, RZ ;  /* 0x0000541087e1d816 */ /* 0x000fe200000000ff */
[----:B------:R-:W-:Y:S01]  /*67f0*/  IMAD.MOV.U32 R135, RZ, RZ, R252 ;  /* 0x000000ffff877224 */ /* 0x000fe200078e00fc */
[----:B------:R-:W-:Y:S01]  /*6800*/  ISETP.LE.U32.AND P5, PT, R25, UR12, PT ;  /* 0x0000000c19007c0c */ /* 0x000fe2000bfa3070 */
[----:B------:R4:W-:Y:S01]  /*6810*/  MUFU.EX2 R14, R5 ;  /* 0x00000005000e7308 */ /* 0x0009e20000000800 */
[----:B------:R-:W-:Y:S01]  /*6820*/  LOP3.LUT R2, R7, UR34, R34, 0x96, !PT ;  /* 0x0000002207027c12 */ /* 0x000fe2000f8e9622 */
[----:B------:R-:W-:Y:S01]  /*6830*/  IMAD.MOV.U32 R25, RZ, RZ, R246 ;  /* 0x000000ffff197224 */ /* 0x000fe200078e00f6 */
[C---:B------:R-:W-:Y:S01]  /*6840*/  LOP3.LUT R10, R6.reuse, 0xffff, RZ, 0xc0, !PT ;  /* 0x0000ffff060a7812 */ /* 0x040fe200078ec0ff */
[----:B------:R-:W-:Y:S01]  /*6850*/  IMAD.MOV.U32 R37, RZ, RZ, R97 ;  /* 0x000000ffff257224 */ /* 0x000fe200078e0061 */
[----:B------:R-:W-:Y:S01]  /*6860*/  LOP3.LUT R8, R6, 0xff, RZ, 0xc0, !PT ;  /* 0x000000ff06087812 */ /* 0x000fe200078ec0ff */
[----:B------:R-:W-:Y:S01]  /*6870*/  IMAD.MOV.U32 R136, RZ, RZ, R94 ;  /* 0x000000ffff887224 */ /* 0x000fe200078e005e */
[--C-:B------:R-:W-:Y:S01]  /*6880*/  SHF.R.U32.HI R9, RZ, 0x10, R6.reuse ;  /* 0x00000010ff097819 */ /* 0x100fe20000011606 */
[----:B------:R-:W-:Y:S01]  /*6890*/  IMAD.MOV.U32 R15, RZ, RZ, R83 ;  /* 0x000000ffff0f7224 */ /* 0x000fe200078e0053 */
[----:B------:R-:W-:Y:S01]  /*68a0*/  SHF.R.U32.HI R7, RZ, 0x18, R6 ;  /* 0x00000018ff077819 */ /* 0x000fe20000011606 */
[----:B------:R-:W-:Y:S01]  /*68b0*/  FFMA.FTZ R6, R100, UR42, -R19 ;  /* 0x0000002a64067c23 */ /* 0x000fe20008010813 */
[----:B------:R-:W-:Y:S01]  /*68c0*/  @!P6 PRMT R216, R143, 0x5410, RZ ;  /* 0x000054108fd8e816 */ /* 0x000fe200000000ff */
[----:B------:R-:W-:-:S02]  /*68d0*/  @!P5 HADD2 R144, -R215.H0_H0, -RZ.H0_H0 ;  /* 0xa00000ffd790d230 */ /* 0x000fc40000000900 */
[----:B------:R-:W-:Y:S01]  /*68e0*/  IMAD.MOV.U32 R34, RZ, RZ, R82 ;  /* 0x000000ffff227224 */ /* 0x000fe200078e0052 */
[C---:B----4-:R-:W-:Y:S01]  /*68f0*/  LOP3.LUT R5, R20.reuse, 0xff, RZ, 0xc0, !PT ;  /* 0x000000ff14057812 */ /* 0x050fe200078ec0ff */
[----:B------:R4:W1:Y:S03]  /*6900*/  MUFU.EX2 R131, R6 ;  /* 0x0000000600837308 */ /* 0x0008660000000800 */
[----:B------:R-:W-:Y:S02]  /*6910*/  ISETP.LE.U32.AND P6, PT, R5, UR12, PT ;  /* 0x0000000c05007c0c */ /* 0x000fe4000bfc3070 */
[----:B------:R-:W-:-:S04]  /*6920*/  LOP3.LUT R5, R20, 0xffff, RZ, 0xc0, !PT ;  /* 0x0000ffff14057812 */ /* 0x000fc800078ec0ff */
[----:B------:R-:W-:-:S04]  /*6930*/  SHF.R.U32.HI R5, RZ, 0x8, R5 ;  /* 0x00000008ff057819 */ /* 0x000fc80000011605 */
[----:B------:R-:W-:Y:S02]  /*6940*/  LOP3.LUT R5, R5, 0xffff, RZ, 0xc0, !PT ;  /* 0x0000ffff05057812 */ /* 0x000fe400078ec0ff */
[----:B------:R-:W-:Y:S01]  /*6950*/  @!P5 PRMT R215, R144, 0x5410, RZ ;  /* 0x0000541090d7d816 */ /* 0x000fe200000000ff */
[--C-:B----4-:R-:W-:Y:S01]  /*6960*/  FFMA.FTZ R6, R102, UR42, -R18.reuse ;  /* 0x0000002a66067c23 */ /* 0x110fe20008010812 */
[----:B------:R-:W-:Y:S01]  /*6970*/  ISETP.LE.U32.AND P5, PT, R5, UR12, PT ;  /* 0x0000000c05007c0c */ /* 0x000fe2000bfa3070 */
[----:B------:R-:W-:Y:S01]  /*6980*/  FFMA.FTZ R5, R103, UR42, -R18 ;  /* 0x0000002a67057c23 */ /* 0x000fe20008010812 */
[----:B------:R-:W-:Y:S01]  /*6990*/  @!P4 HADD2 R145, -R214.H0_H0, -RZ.H0_H0 ;  /* 0xa00000ffd691c230 */ /* 0x000fe20000000900 */
[----:B------:R1:W-:Y:S04]  /*69a0*/  MUFU.EX2 R251, R6 ;  /* 0x0000000600fb7308 */ /* 0x0003e80000000800 */
[----:B------:R-:W-:-:S04]  /*69b0*/  @!P4 PRMT R214, R145, 0x5410, RZ ;  /* 0x0000541091d6c816 */ /* 0x000fc800000000ff */
[----:B------:R4:W4:Y:S01]  /*69c0*/  MUFU.EX2 R252, R5 ;  /* 0x0000000500fc7308 */ /* 0x0009220000000800 */
[----:B-1----:R-:W-:-:S04]  /*69d0*/  F2FP.F16.F32.PACK_AB R6, R131, R14 ;  /* 0x0000000e8306723e */ /* 0x002fc800000000ff */
[----:B------:R-:W-:Y:S02]  /*69e0*/  PRMT R167, R6, 0x7610, R167 ;  /* 0x0000761006a77816 */ /* 0x000fe400000000a7 */
[----:B----4-:R-:W-:-:S03]  /*69f0*/  SHF.R.U32.HI R5, RZ, 0x18, R20 ;  /* 0x00000018ff057819 */ /* 0x010fc60000011614 */
[----:B------:R-:W-:Y:S01]  /*6a00*/  @!P6 HADD2 R150, -R167.H0_H0, -RZ.H0_H0 ;  /* 0xa00000ffa796e230 */ /* 0x000fe20000000900 */
[----:B------:R-:W-:Y:S02]  /*6a10*/  ISETP.LE.U32.AND P4, PT, R5, UR12, PT ;  /* 0x0000000c05007c0c */ /* 0x000fe4000bf83070 */
[----:B------:R-:W-:Y:S02]  /*6a20*/  SHF.R.U32.HI R5, RZ, 0x10, R20 ;  /* 0x00000010ff057819 */ /* 0x000fe40000011614 */
[----:B------:R-:W-:Y:S02]  /*6a30*/  PRMT R166, R6, 0x7632, R166 ;  /* 0x0000763206a67816 */ /* 0x000fe400000000a6 */
[----:B------:R-:W-:Y:S02]  /*6a40*/  LOP3.LUT R5, R5, 0xff, RZ, 0xc0, !PT ;  /* 0x000000ff05057812 */ /* 0x000fe400078ec0ff */
[----:B------:R-:W-:Y:S02]  /*6a50*/  PRMT R104, R167, 0x5410, R166 ;  /* 0x00005410a7687816 */ /* 0x000fe400000000a6 */
[----:B------:R-:W-:-:S02]  /*6a60*/  @!P6 PRMT R167, R150, 0x5410, RZ ;  /* 0x0000541096a7e816 */ /* 0x000fc400000000ff */
[----:B------:R-:W-:Y:S01]  /*6a70*/  ISETP.LE.U32.AND P6, PT, R5, UR12, PT ;  /* 0x0000000c05007c0c */ /* 0x000fe2000bfc3070 */
[----:B------:R-:W-:Y:S01]  /*6a80*/  FFMA.FTZ R5, R111, UR42, -R19 ;  /* 0x0000002a6f057c23 */ /* 0x000fe20008010813 */
[----:B------:R-:W-:-:S03]  /*6a90*/  F2FP.F16.F32.PACK_AB R6, R252, R251 ;  /* 0x000000fbfc06723e */ /* 0x000fc600000000ff */
[----:B------:R1:W-:Y:S01]  /*6aa0*/  MUFU.EX2 R250, R5 ;  /* 0x0000000500fa7308 */ /* 0x0003e20000000800 */
[C---:B------:R-:W-:Y:S02]  /*6ab0*/  PRMT R164, R6.reuse, 0x7610, R164 ;  /* 0x0000761006a47816 */ /* 0x040fe400000000a4 */
[----:B------:R-:W-:-:S05]  /*6ac0*/  PRMT R165, R6, 0x7632, R165 ;  /* 0x0000763206a57816 */ /* 0x000fca00000000a5 */
[----:B------:R-:W-:Y:S02]  /*6ad0*/  @!P6 HADD2 R154, -R164.H0_H0, -RZ.H0_H0 ;  /* 0xa00000ffa49ae230 */ /* 0x000fe40000000900 */
[----:B-1----:R-:W-:-:S04]  /*6ae0*/  FFMA.FTZ R5, R114, UR42, -R19 ;  /* 0x0000002a72057c23 */ /* 0x002fc80008010813 */
[----:B------:R1:W4:Y:S01]  /*6af0*/  MUFU.EX2 R249, R5 ;  /* 0x0000000500f97308 */ /* 0x0003220000000800 */
[----:B------:R-:W-:Y:S02]  /*6b00*/  PRMT R103, R164, 0x5410, R165 ;  /* 0x00005410a4677816 */ /* 0x000fe400000000a5 */
[----:B------:R-:W-:Y:S02]  /*6b10*/  @!P6 PRMT R164, R154, 0x5410, RZ ;  /* 0x000054109aa4e816 */ /* 0x000fe400000000ff */
[----:B-1----:R-:W-:-:S04]  /*6b20*/  SHF.R.U32.HI R5, RZ, 0x8, R60 ;  /* 0x00000008ff057819 */ /* 0x002fc8000001163c */
[----:B------:R-:W-:-:S04]  /*6b30*/  LOP3.LUT R5, R5, 0xffff, RZ, 0xc0, !PT ;  /* 0x0000ffff05057812 */ /* 0x000fc800078ec0ff */
[----:B------:R-:W-:Y:S01]  /*6b40*/  ISETP.LE.U32.AND P6, PT, R5, UR12, PT ;  /* 0x0000000c05007c0c */ /* 0x000fe2000bfc3070 */
[----:B------:R-:W-:-:S04]  /*6b50*/  FFMA.FTZ R5, R117, UR42, -R18 ;  /* 0x0000002a75057c23 */ /* 0x000fc80008010812 */
[----:B------:R1:W-:Y:S01]  /*6b60*/  MUFU.EX2 R246, R5 ;  /* 0x0000000500f67308 */ /* 0x0003e20000000800 */
[----:B----4-:R-:W-:Y:S01]  /*6b70*/  F2FP.F16.F32.PACK_AB R6, R249, R250 ;  /* 0x000000faf906723e */ /* 0x010fe200000000ff */
[----:B-1----:R-:W-:-:S06]  /*6b80*/  FFMA.FTZ R5, R119, UR42, -R18 ;  /* 0x0000002a77057c23 */ /* 0x002fcc0008010812 */
[----:B------:R1:W4:Y:S01]  /*6b90*/  MUFU.EX2 R245, R5 ;  /* 0x0000000500f57308 */ /* 0x0003220000000800 */
[C---:B------:R-:W-:Y:S02]  /*6ba0*/  PRMT R163, R6.reuse, 0x7610, R163 ;  /* 0x0000761006a37816 */ /* 0x040fe400000000a3 */
[----:B------:R-:W-:Y:S01]  /*6bb0*/  PRMT R162, R6, 0x7632, R162 ;  /* 0x0000763206a27816 */ /* 0x000fe200000000a2 */
[----:B-1----:R-:W-:Y:S01]  /*6bc0*/  FFMA.FTZ R5, R113, UR42, -R19 ;  /* 0x0000002a71057c23 */ /* 0x002fe20008010813 */
[----:B----4-:R-:W-:-:S03]  /*6bd0*/  F2FP.F16.F32.PACK_AB R6, R245, R246 ;  /* 0x000000f6f506723e */ /* 0x010fc600000000ff */
[----:B------:R1:W-:Y:S01]  /*6be0*/  MUFU.EX2 R247, R5 ;  /* 0x0000000500f77308 */ /* 0x0003e20000000800 */
[C---:B------:R-:W-:Y:S02]  /*6bf0*/  PRMT R160, R6.reuse, 0x7610, R160 ;  /* 0x0000761006a07816 */ /* 0x040fe400000000a0 */
[----:B------:R-:W-:-:S03]  /*6c00*/  PRMT R161, R6, 0x7632, R161 ;  /* 0x0000763206a17816 */ /* 0x000fc600000000a1 */
[----:B------:R-:W-:Y:S02]  /*6c10*/  @!P3 HADD2 R158, -R160.H0_H0, -RZ.H0_H0 ;  /* 0xa00000ffa09eb230 */ /* 0x000fe40000000900 */
[----:B-1----:R-:W-:-:S04]  /*6c20*/  FFMA.FTZ R5, R112, UR42, -R19 ;  /* 0x0000002a70057c23 */ /* 0x002fc80008010813 */
[----:B------:R1:W4:Y:S01]  /*6c30*/  MUFU.EX2 R248, R5 ;  /* 0x0000000500f87308 */ /* 0x0003220000000800 */
[----:B------:R-:W-:Y:S01]  /*6c40*/  @!P2 HADD2 R157, -R161.H0_H0, -RZ.H0_H0 ;  /* 0xa00000ffa19da230 */ /* 0x000fe20000000900 */
[----:B------:R-:W-:Y:S02]  /*6c50*/  PRMT R101, R160, 0x5410, R161 ;  /* 0x00005410a0657816 */ /* 0x000fe400000000a1 */
[----:B------:R-:W-:Y:S02]  /*6c60*/  @!P3 PRMT R160, R158, 0x5410, RZ ;  /* 0x000054109ea0b816 */ /* 0x000fe400000000ff */
[----:B-1----:R-:W-:-:S04]  /*6c70*/  LOP3.LUT R5, R2, 0xffff, RZ, 0xc0, !PT ;  /* 0x0000ffff02057812 */ /* 0x002fc800078ec0ff */
[----:B------:R-:W-:-:S04]  /*6c80*/  SHF.R.U32.HI R5, RZ, 0x8, R5 ;  /* 0x00000008ff057819 */ /* 0x000fc80000011605 */
[----:B------:R-:W-:Y:S02]  /*6c90*/  LOP3.LUT R5, R5, 0xffff, RZ, 0xc0, !PT ;  /* 0x0000ffff05057812 */ /* 0x000fe400078ec0ff */
[----:B------:R-:W-:Y:S02]  /*6ca0*/  LOP3.LUT R6, R2, 0xff, RZ, 0xc0, !PT ;  /* 0x000000ff02067812 */ /* 0x000fe400078ec0ff */
[----:B------:R-:W-:Y:S01]  /*6cb0*/  ISETP.LE.U32.AND P3, PT, R5, UR12, PT ;  /* 0x0000000c05007c0c */ /* 0x000fe2000bf63070 */
[----:B------:R-:W-:Y:S01]  /*6cc0*/  FFMA.FTZ R5, R118, UR42, -R18 ;  /* 0x0000002a76057c23 */ /* 0x000fe20008010812 */
[----:B------:R-:W-:Y:S02]  /*6cd0*/  @!P2 PRMT R161, R157, 0x5410, RZ ;  /* 0x000054109da1a816 */ /* 0x000fe400000000ff */
[----:B------:R-:W-:Y:S01]  /*6ce0*/  ISETP.LE.U32.AND P2, PT, R6, UR12, PT ;  /* 0x0000000c06007c0c */ /* 0x000fe2000bf43070 */
[----:B------:R1:W-:Y:S01]  /*6cf0*/  MUFU.EX2 R239, R5 ;  /* 0x0000000500ef7308 */ /* 0x0003e20000000800 */
[----:B----4-:R-:W-:-:S04]  /*6d00*/  F2FP.F16.F32.PACK_AB R6, R248, R247 ;  /* 0x000000f7f806723e */ /* 0x010fc800000000ff */
[C---:B------:R-:W-:Y:S02]  /*6d10*/  PRMT R159, R6.reuse, 0x7610, R159 ;  /* 0x00007610069f7816 */ /* 0x040fe4000000009f */
[----:B------:R-:W-:Y:S01]  /*6d20*/  PRMT R158, R6, 0x7632, R158 ;  /* 0x00007632069e7816 */ /* 0x000fe2000000009e */
[----:B-1----:R-:W-:-:S04]  /*6d30*/  FFMA.FTZ R5, R120, UR42, -R18 ;  /* 0x0000002a78057c23 */ /* 0x002fc80008010812 */
[----:B------:R1:W4:Y:S01]  /*6d40*/  MUFU.EX2 R244, R5 ;  /* 0x0000000500f47308 */ /* 0x0003220000000800 */
[----:B------:R-:W-:Y:S01]  /*6d50*/  @!P2 HADD2 R180, -R159.H0_H0, -RZ.H0_H0 ;  /* 0xa00000ff9fb4a230 */ /* 0x000fe20000000900 */
[----:B------:R-:W-:Y:S01]  /*6d60*/  PRMT R100, R159, 0x5410, R158 ;  /* 0x000054109f647816 */ /* 0x000fe2000000009e */
[----:B------:R-:W-:-:S03]  /*6d70*/  @!P3 HADD2 R192, -R158.H0_H0, -RZ.H0_H0 ;  /* 0xa00000ff9ec0b230 */ /* 0x000fc60000000900 */
[----:B------:R-:W-:Y:S02]  /*6d80*/  @!P2 PRMT R159, R180, 0x5410, RZ ;  /* 0x00005410b49fa816 */ /* 0x000fe400000000ff */
[----:B------:R-:W-:Y:S02]  /*6d90*/  @!P3 PRMT R158, R192, 0x5410, RZ ;  /* 0x00005410c09eb816 */ /* 0x000fe400000000ff */
[--C-:B-1----:R-:W-:Y:S02]  /*6da0*/  SHF.R.U32.HI R5, RZ, 0x18, R2.reuse ;  /* 0x00000018ff057819 */ /* 0x102fe40000011602 */
[----:B------:R-:W-:Y:S02]  /*6db0*/  SHF.R.U32.HI R2, RZ, 0x10, R2 ;  /* 0x00000010ff027819 */ /* 0x000fe40000011602 */
[----:B------:R-:W-:Y:S02]  /*6dc0*/  ISETP.LE.U32.AND P2, PT, R5, UR12, PT ;  /* 0x0000000c05007c0c */ /* 0x000fe4000bf43070 */
[----:B------:R-:W-:Y:S01]  /*6dd0*/  LOP3.LUT R2, R2, 0xff, RZ, 0xc0, !PT ;  /* 0x000000ff02027812 */ /* 0x000fe200078ec0ff */
[----:B------:R-:W-:-:S03]  /*6de0*/  FFMA.FTZ R6, R116, UR42, -R19 ;  /* 0x0000002a74067c23 */ /* 0x000fc60008010813 */
[----:B------:R-:W-:Y:S02]  /*6df0*/  ISETP.LE.U32.AND P3, PT, R2, UR12, PT ;  /* 0x0000000c02007c0c */ /* 0x000fe4000bf63070 */
[----:B----4-:R-:W-:Y:S01]  /*6e00*/  F2FP.F16.F32.PACK_AB R2, R244, R239 ;  /* 0x000000eff402723e */ /* 0x010fe200000000ff */
[----:B------:R-:W-:Y:S01]  /*6e10*/  FFMA.FTZ R5, R115, UR42, -R19 ;  /* 0x0000002a73057c23 */ /* 0x000fe20008010813 */
[----:B------:R-:W-:Y:S02]  /*6e20*/  @!P6 HADD2 R156, -R162.H0_H0, -RZ.H0_H0 ;  /* 0xa00000ffa29ce230 */ /* 0x000fe40000000900 */
[----:B------:R-:W-:Y:S01]  /*6e30*/  PRMT R157, R2, 0x7632, R157 ;  /* 0x00007632029d7816 */ /* 0x000fe2000000009d */
[----:B------:R-:W-:Y:S01]  /*6e40*/  MUFU.EX2 R237, R6 ;  /* 0x0000000600ed7308 */ /* 0x000fe20000000800 */
[----:B------:R-:W-:Y:S02]  /*6e50*/  PRMT R102, R163, 0x5410, R162 ;  /* 0x00005410a3667816 */ /* 0x000fe400000000a2 */
[----:B------:R-:W-:Y:S01]  /*6e60*/  @!P6 PRMT R162, R156, 0x5410, RZ ;  /* 0x000054109ca2e816 */ /* 0x000fe200000000ff */
[----:B------:R-:W-:Y:S01]  /*6e70*/  @!P2 HADD2 R193, -R157.H0_H0, -RZ.H0_H0 ;  /* 0xa00000ff9dc1a230 */ /* 0x000fe20000000900 */
[----:B------:R-:W-:-:S03]  /*6e80*/  PRMT R156, R2, 0x7610, R156 ;  /* 0x00007610029c7816 */ /* 0x000fc6000000009c */
[----:B------:R1:W4:Y:S01]  /*6e90*/  MUFU.EX2 R238, R5 ;  /* 0x0000000500ee7308 */ /* 0x0003220000000800 */
[----:B------:R-:W-:Y:S01]  /*6ea0*/  LOP3.LUT R2, R9, 0xff, RZ, 0xc0, !PT ;  /* 0x000000ff09027812 */ /* 0x000fe200078ec0ff */
[----:B------:R-:W-:Y:S01]  /*6eb0*/  @!P1 HADD2 R155, -R163.H0_H0, -RZ.H0_H0 ;  /* 0xa00000ffa39b9230 */ /* 0x000fe20000000900 */
[----:B------:R-:W-:Y:S02]  /*6ec0*/  PRMT R97, R156, 0x5410, R157 ;  /* 0x000054109c617816 */ /* 0x000fe4000000009d */
[----:B------:R-:W-:Y:S02]  /*6ed0*/  @!P2 PRMT R157, R193, 0x5410, RZ ;  /* 0x00005410c19da816 */ /* 0x000fe400000000ff */
[----:B------:R-:W-:Y:S02]  /*6ee0*/  ISETP.LE.U32.AND P2, PT, R2, UR12, PT ;  /* 0x0000000c02007c0c */ /* 0x000fe4000bf43070 */
[----:B------:R-:W-:Y:S01]  /*6ef0*/  SHF.R.U32.HI R2, RZ, 0x8, R10 ;  /* 0x00000008ff027819 */ /* 0x000fe2000001160a */
[----:B------:R-:W-:Y:S01]  /*6f00*/  @!P3 HADD2 R223, -R156.H0_H0, -RZ.H0_H0 ;  /* 0xa00000ff9cdfb230 */ /* 0x000fe20000000900 */
[----:B------:R-:W-:-:S02]  /*6f10*/  @!P1 PRMT R163, R155, 0x5410, RZ ;  /* 0x000054109ba39816 */ /* 0x000fc400000000ff */
[----:B------:R-:W-:Y:S02]  /*6f20*/  ISETP.LE.U32.AND P1, PT, R8, UR12, PT ;  /* 0x0000000c08007c0c */ /* 0x000fe4000bf23070 */
[----:B------:R-:W-:Y:S01]  /*6f30*/  LOP3.LUT R2, R2, 0xffff, RZ, 0xc0, !PT ;  /* 0x0000ffff02027812 */ /* 0x000fe200078ec0ff */
[----:B------:R2:W3:Y:S01]  /*6f40*/  LDL.LU.S16 R8, [R1+0x20] ;  /* 0x0000200001087983 */ /* 0x0004e20000300600 */
[----:B-1----:R-:W-:Y:S01]  /*6f50*/  FFMA.FTZ R5, R109, UR42, -R18 ;  /* 0x0000002a6d057c23 */ /* 0x002fe20008010812 */
[----:B------:R-:W-:-:S03]  /*6f60*/  @!P3 PRMT R156, R223, 0x5410, RZ ;  /* 0x00005410df9cb816 */ /* 0x000fc600000000ff */
[----:B------:R4:W-:Y:S01]  /*6f70*/  MUFU.EX2 R235, R5 ;  /* 0x0000000500eb7308 */ /* 0x0009e20000000800 */
[----:B------:R-:W-:Y:S02]  /*6f80*/  ISETP.LE.U32.AND P3, PT, R2, UR12, PT ;  /* 0x0000000c02007c0c */ /* 0x000fe4000bf63070 */
[----:B------:R-:W-:-:S04]  /*6f90*/  LOP3.LUT R2, R21, 0xffff, RZ, 0xc0, !PT ;  /* 0x0000ffff15027812 */ /* 0x000fc800078ec0ff */
[----:B------:R-:W-:Y:S02]  /*6fa0*/  SHF.R.U32.HI R2, RZ, 0x8, R2 ;  /* 0x00000008ff027819 */ /* 0x000fe40000011602 */
[----:B----4-:R-:W-:-:S04]  /*6fb0*/  F2FP.F16.F32.PACK_AB R5, R238, R237 ;  /* 0x000000edee05723e */ /* 0x010fc800000000ff */
[C---:B------:R-:W-:Y:S02]  /*6fc0*/  PRMT R155, R5.reuse, 0x7610, R155 ;  /* 0x00007610059b7816 */ /* 0x040fe4000000009b */
[----:B------:R-:W-:-:S03]  /*6fd0*/  PRMT R154, R5, 0x7632, R154 ;  /* 0x00007632059a7816 */ /* 0x000fc6000000009a */
[----:B------:R-:W-:Y:S01]  /*6fe0*/  @!P1 HADD2 R227, -R155.H0_H0, -RZ.H0_H0 ;  /* 0xa00000ff9be39230 */ /* 0x000fe20000000900 */
[----:B------:R-:W-:Y:S01]  /*6ff0*/  LOP3.LUT R2, R2, 0xffff, RZ, 0xc0, !PT ;  /* 0x0000ffff02027812 */ /* 0x000fe200078ec0ff */
[----:B------:R-:W-:Y:S01]  /*7000*/  @!P3 HADD2 R228, -R154.H0_H0, -RZ.H0_H0 ;  /* 0xa00000ff9ae4b230 */ /* 0x000fe20000000900 */
[----:B------:R-:W-:Y:S02]  /*7010*/  PRMT R94, R155, 0x5410, R154 ;  /* 0x000054109b5e7816 */ /* 0x000fe4000000009a */
[----:B------:R-:W-:Y:S02]  /*7020*/  @!P1 PRMT R155, R227, 0x5410, RZ ;  /* 0x00005410e39b9816 */ /* 0x000fe400000000ff */
[----:B------:R-:W-:Y:S02]  /*7030*/  ISETP.LE.U32.AND P1, PT, R2, UR12, PT ;  /* 0x0000000c02007c0c */ /* 0x000fe4000bf23070 */
[----:B------:R-:W-:Y:S02]  /*7040*/  LOP3.LUT R2, R21, 0xff, RZ, 0xc0, !PT ;  /* 0x000000ff15027812 */ /* 0x000fe400078ec0ff */
[----:B------:R-:W-:-:S02]  /*7050*/  @!P3 PRMT R154, R228, 0x5410, RZ ;  /* 0x00005410e49ab816 */ /* 0x000fc400000000ff */
[----:B------:R-:W-:Y:S02]  /*7060*/  ISETP.LE.U32.AND P3, PT, R2, UR12, PT ;  /* 0x0000000c02007c0c */ /* 0x000fe4000bf63070 */
[----:B------:R-:W-:-:S11]  /*7070*/  ISETP.LE.U32.AND P6, PT, R7, UR12, PT ;  /* 0x0000000c07007c0c */ /* 0x000fd6000bfc3070 */
[----:B--2---:R-:W-:-:S05]  /*7080*/  @!P3 HADD2 R80, -R197.H0_H0, -RZ.H0_H0 ;  /* 0xa00000ffc550b230 */ /* 0x004fca0000000900 */
[----:B------:R-:W-:-:S04]  /*7090*/  PRMT R7, R80, 0x7610, R7 ;  /* 0x0000761050077816 */ /* 0x000fc80000000007 */
[----:B------:R-:W-:Y:S02]  /*70a0*/  @!P3 PRMT R197, R7, 0x5410, RZ ;  /* 0x0000541007c5b816 */ /* 0x000fe400000000ff */
[----:B------:R1:W2:Y:S01]  /*70b0*/  LDL.LU.S16 R7, [R1+0x18] ;  /* 0x0000180001077983 */ /* 0x0002a20000300600 */
[----:B------:R-:W-:-:S04]  /*70c0*/  FFMA.FTZ R6, R108, UR42, -R18 ;  /* 0x0000002a6c067c23 */ /* 0x000fc80008010812 */
[----:B------:R-:W4:Y:S01]  /*70d0*/  MUFU.EX2 R236, R6 ;  /* 0x0000000600ec7308 */ /* 0x000f220000000800 */
[----:B------:R-:W-:Y:S02]  /*70e0*/  IMAD R180, R3, 0x2, R177 ;  /* 0x0000000203b47824 */ /* 0x000fe400078e02b1 */
[----:B------:R-:W-:-:S03]  /*70f0*/  @!P4 HADD2 R153, -R165.H0_H0, -RZ.H0_H0 ;  /* 0xa00000ffa599c230 */ /* 0x000fc60000000900 */
[----:B------:R-:W1:Y:S02]  /*7100*/  LDSM.16.MT88.4 R60, [R180+0x6000] ;  /* 0x00600000b43c783b */ /* 0x000e640000004200 */
[----:B------:R-:W-:Y:S01]  /*7110*/  @!P4 PRMT R165, R153, 0x5410, RZ ;  /* 0x0000541099a5c816 */ /* 0x000fe200000000ff */
[----:B------:R-:W-:Y:S01]  /*7120*/  @!P5 HADD2 R151, -R166.H0_H0, -RZ.H0_H0 ;  /* 0xa00000ffa697d230 */ /* 0x000fe20000000900 */
[----:B------:R-:W-:Y:S01]  /*7130*/  SHF.R.U32.HI R2, RZ, 0x18, R21 ;  /* 0x00000018ff027819 */ /* 0x000fe20000011615 */
[----:B------:R-:W1:Y:S01]  /*7140*/  LDSM.16.MT88.4 R80, [R180+0x6800] ;  /* 0x00680000b450783b */ /* 0x000e620000004200 */
[----:B----4-:R-:W-:-:S04]  /*7150*/  F2FP.F16.F32.PACK_AB R5, R236, R235 ;  /* 0x000000ebec05723e */ /* 0x010fc800000000ff */
[C---:B------:R-:W-:Y:S02]  /*7160*/  PRMT R153, R5.reuse, 0x7610, R153 ;  /* 0x0000761005997816 */ /* 0x040fe40000000099 */
[----:B------:R-:W-:-:S03]  /*7170*/  PRMT R152, R5, 0x7632, R152 ;  /* 0x0000763205987816 */ /* 0x000fc60000000098 */
[----:B------:R-:W-:Y:S01]  /*7180*/  @!P2 HADD2 R229, -R153.H0_H0, -RZ.H0_H0 ;  /* 0xa00000ff99e5a230 */ /* 0x000fe20000000900 */
[----:B------:R-:W-:Y:S02]  /*7190*/  @!P5 PRMT R166, R151, 0x5410, RZ ;  /* 0x0000541097a6d816 */ /* 0x000fe400000000ff */
[----:B------:R-:W-:Y:S02]  /*71a0*/  ISETP.LE.U32.AND P5, PT, R36, UR12, PT ;  /* 0x0000000c24007c0c */ /* 0x000fe4000bfa3070 */
[----:B------:R-:W-:Y:S02]  /*71b0*/  PRMT R93, R153, 0x5410, R152 ;  /* 0x00005410995d7816 */ /* 0x000fe40000000098 */
[----:B------:R-:W-:Y:S02]  /*71c0*/  @!P2 PRMT R153, R229, 0x5410, RZ ;  /* 0x00005410e599a816 */ /* 0x000fe400000000ff */
[----:B------:R-:W-:Y:S02]  /*71d0*/  ISETP.LE.U32.AND P2, PT, R2, UR12, PT ;  /* 0x0000000c02007c0c */ /* 0x000fe4000bf43070 */
[----:B------:R-:W-:Y:S01]  /*71e0*/  SHF.R.U32.HI R2, RZ, 0x10, R21 ;  /* 0x00000010ff027819 */ /* 0x000fe20000011615 */
[----:B------:R-:W-:-:S03]  /*71f0*/  @!P6 HADD2 R230, -R152.H0_H0, -RZ.H0_H0 ;  /* 0xa00000ff98e6e230 */ /* 0x000fc60000000900 */
[----:B------:R-:W-:Y:S02]  /*7200*/  LOP3.LUT R2, R2, 0xff, RZ, 0xc0, !PT ;  /* 0x000000ff02027812 */ /* 0x000fe400078ec0ff */
[----:B------:R-:W-:Y:S02]  /*7210*/  @!P6 PRMT R152, R230, 0x5410, RZ ;  /* 0x00005410e698e816 */ /* 0x000fe400000000ff */
[----:B------:R-:W-:Y:S02]  /*7220*/  ISETP.LE.U32.AND P6, PT, R2, UR12, PT ;  /* 0x0000000c02007c0c */ /* 0x000fe4000bfc3070 */
[----:B------:R-:W-:Y:S01]  /*7230*/  SHF.R.U32.HI R2, RZ, 0x8, R49 ;  /* 0x00000008ff027819 */ /* 0x000fe20000011631 */
[----:B------:R-:W-:-:S03]  /*7240*/  IMAD.MOV.U32 R112, RZ, RZ, R137 ;  /* 0x000000ffff707224 */ /* 0x000fc600078e0089 */
[----:B------:R-:W-:Y:S01]  /*7250*/  LOP3.LUT R2, R2, 0xffff, RZ, 0xc0, !PT ;  /* 0x0000ffff02027812 */ /* 0x000fe200078ec0ff */
[----:B------:R-:W-:Y:S02]  /*7260*/  IMAD.MOV.U32 R117, RZ, RZ, R138 ;  /* 0x000000ffff757224 */ /* 0x000fe400078e008a */
[----:B------:R-:W-:Y:S01]  /*7270*/  IMAD.MOV.U32 R113, RZ, RZ, R136 ;  /* 0x000000ffff717224 */ /* 0x000fe200078e0088 */
[----:B------:R-:W-:Y:S01]  /*7280*/  ISETP.LE.U32.AND P3, PT, R2, UR12, PT ;  /* 0x0000000c02007c0c */ /* 0x000fe2000bf63070 */
[----:B------:R-:W-:Y:S02]  /*7290*/  IMAD.MOV.U32 R137, RZ, RZ, R12 ;  /* 0x000000ffff897224 */ /* 0x000fe400078e000c */
[----:B------:R-:W-:Y:S02]  /*72a0*/  IMAD.MOV.U32 R138, RZ, RZ, R15 ;  /* 0x000000ffff8a7224 */ /* 0x000fe400078e000f */
[----:B------:R-:W-:Y:S02]  /*72b0*/  IMAD.MOV.U32 R20, RZ, RZ, R14 ;  /* 0x000000ffff147224 */ /* 0x000fe400078e000e */
[----:B------:R-:W-:-:S02]  /*72c0*/  IMAD.MOV.U32 R136, RZ, RZ, R11 ;  /* 0x000000ffff887224 */ /* 0x000fc400078e000b */
[----:B------:R-:W-:Y:S02]  /*72d0*/  @!P1 HADD2 R231, -R196.H0_H0, -RZ.H0_H0 ;  /* 0xa00000ffc4e79230 */ /* 0x000fe40000000900 */
[----:B------:R-:W-:Y:S02]  /*72e0*/  IMAD.MOV.U32 R114, RZ, RZ, R37 ;  /* 0x000000ffff727224 */ /* 0x000fe400078e0025 */
[----:B------:R-:W-:Y:S01]  /*72f0*/  IMAD.MOV.U32 R120, RZ, RZ, R32 ;  /* 0x000000ffff787224 */ /* 0x000fe200078e0020 */
[----:B------:R-:W-:Y:S01]  /*7300*/  @!P1 PRMT R196, R231, 0x5410, RZ ;  /* 0x00005410e7c49816 */ /* 0x000fe200000000ff */
[----:B------:R-:W-:Y:S02]  /*7310*/  IMAD.MOV.U32 R118, RZ, RZ, R131 ;  /* 0x000000ffff767224 */ /* 0x000fe400078e0083 */
[----:B------:R-:W-:Y:S02]  /*7320*/  IMAD.MOV.U32 R32, RZ, RZ, R129 ;  /* 0x000000ffff207224 */ /* 0x000fe400078e0081 */
[----:B------:R-:W-:-:S02]  /*7330*/  IMAD.MOV.U32 R119, RZ, RZ, R130 ;  /* 0x000000ffff777224 */ /* 0x000fc400078e0082 */
[----:B------:R-:W-:Y:S02]  /*7340*/  IMAD.MOV.U32 R37, RZ, RZ, R128 ;  /* 0x000000ffff257224 */ /* 0x000fe400078e0080 */
[----:B---3--:R-:W-:-:S05]  /*7350*/  @!P2 HADD2 R8, -R202.H0_H0, -RZ.H0_H0 ;  /* 0xa00000ffca08a230 */ /* 0x008fca0000000900 */
[----:B------:R-:W-:Y:S02]  /*7360*/  PRMT R2, R8, 0x7610, R2 ;  /* 0x0000761008027816 */ /* 0x000fe40000000002 */
[----:B-1----:R-:W-:Y:S02]  /*7370*/  HMMA.16816.F32 R8, R56, R60, RZ ;  /* 0x0000003c3808723c */ /* 0x002fe400000018ff */
[----:B------:R-:W-:Y:S02]  /*7380*/  @!P2 PRMT R202, R2, 0x5410, RZ ;  /* 0x0000541002caa816 */ /* 0x000fe400000000ff */
[----:B------:R1:W3:-:S15]  /*7390*/  LDL.LU.S16 R2, [R1+0x1c] ;  /* 0x00001c0001027983 */ /* 0x0002de0000300600 */
[----:B------:R-:W-:-:S05]  /*73a0*/  NOP ;  /* 0x0000000000007918 */ /* 0x000fca0000000000 */
[----:B------:R-:W-:Y:S01]  /*73b0*/  HMMA.16816.F32 R128, R52, R80, R8 ;  /* 0x000000503480723c */ /* 0x000fe20000001808 */
[----:B--2---:R-:W-:-:S05]  /*73c0*/  @!P5 HADD2 R7, -R213.H0_H0, -RZ.H0_H0 ;  /* 0xa00000ffd507d230 */ /* 0x004fca0000000900 */
[----:B------:R-:W-:Y:S01]  /*73d0*/  PRMT R6, R7, 0x7610, R6 ;  /* 0x0000761007067816 */ /* 0x000fe20000000006 */
[----:B------:R-:W-:Y:S02]  /*73e0*/  IMAD.MOV.U32 R7, RZ, RZ, R135 ;  /* 0x000000ffff077224 */ /* 0x000fe400078e0087 */
[----:B------:R-:W-:Y:S02]  /*73f0*/  IMAD.MOV.U32 R135, RZ, RZ, R13 ;  /* 0x000000ffff877224 */ /* 0x000fe400078e000d */
[----:B------:R-:W-:-:S15]  /*7400*/  HMMA.16816.F32 R12, R72, R60, RZ ;  /* 0x0000003c480c723c */ /* 0x000fde00000018ff */
[----:B------:R-:W-:-:S09]  /*7410*/  NOP ;  /* 0x0000000000007918 */ /* 0x000fd20000000000 */
[----:B------:R-:W-:Y:S01]  /*7420*/  HMMA.16816.F32 R228, R64, R80, R12 ;  /* 0x0000005040e4723c */ /* 0x000fe2000000180c */
[----:B------:R1:W2:Y:S04]  /*7430*/  LDL.LU.S16 R12, [R1+0x2c] ;  /* 0x00002c00010c7983 */ /* 0x0002a80000300600 */
[----:B------:R1:W4:Y:S01]  /*7440*/  LDL.LU.S16 R11, [R1+0x28] ;  /* 0x00002800010b7983 */ /* 0x0003220000300600 */
[----:B------:R-:W-:Y:S01]  /*7450*/  ISETP.LE.U32.AND P4, PT, R35, UR12, PT ;  /* 0x0000000c23007c0c */ /* 0x000fe2000bf83070 */
[----:B------:R-:W-:Y:S01]  /*7460*/  IMAD.MOV.U32 R111, RZ, RZ, R34 ;  /* 0x000000ffff6f7224 */ /* 0x000fe200078e0022 */
[----:B------:R-:W-:Y:S01]  /*7470*/  @!P5 PRMT R213, R6, 0x5410, RZ ;  /* 0x0000541006d5d816 */ /* 0x000fe200000000ff */
[----:B------:R-:W-:Y:S01]  /*7480*/  IMAD.MOV.U32 R19, RZ, RZ, R7 ;  /* 0x000000ffff137224 */ /* 0x000fe200078e0007 */
[----:B------:R1:W2:Y:S01]  /*7490*/  LDL.LU.S16 R21, [R1+0x34] ;  /* 0x0000340001157983 */ /* 0x0002a20000300600 */
[----:B------:R-:W-:-:S04]  /*74a0*/  IMAD.WIDE.U32 R6, R44, -0x2daee0ad, RZ ;  /* 0xd2511f532c067825 */ /* 0x000fc800078e00ff */
[----:B------:R-:W-:Y:S02]  /*74b0*/  IMAD.MOV.U32 R116, RZ, RZ, R112 ;  /* 0x000000ffff747224 */ /* 0x000fe400078e0070 */
[----:B------:R-:W-:Y:S02]  /*74c0*/  IMAD.MOV.U32 R192, RZ, RZ, R113 ;  /* 0x000000ffffc07224 */ /* 0x000fe400078e0071 */
[----:B------:R-:W-:Y:S02]  /*74d0*/  IMAD.MOV.U32 R112, RZ, RZ, R114 ;  /* 0x000000ffff707224 */ /* 0x000fe400078e0072 */
[----:B------:R-:W-:Y:S01]  /*74e0*/  IMAD.MOV.U32 R113, RZ, RZ, R111 ;  /* 0x000000ffff717224 */ /* 0x000fe200078e006f */
[C---:B------:R-:W-:Y:S01]  /*74f0*/  LOP3.LUT R9, R6.reuse, 0xff, RZ, 0xc0, !PT ;  /* 0x000000ff06097812 */ /* 0x040fe200078ec0ff */
[----:B------:R-:W-:Y:S01]  /*7500*/  IMAD.MOV.U32 R111, RZ, RZ, R25 ;  /* 0x000000ffff6f7224 */ /* 0x000fe200078e0019 */
[----:B------:R-:W-:Y:S01]  /*7510*/  SHF.R.U32.HI R25, RZ, 0x10, R6 ;  /* 0x00000010ff197819 */ /* 0x000fe20000011606 */
[----:B------:R-:W-:Y:S01]  /*7520*/  IMAD.MOV.U32 R114, RZ, RZ, R27 ;  /* 0x000000ffff727224 */ /* 0x000fe200078e001b */
[----:B------:R-:W-:-:S02]  /*7530*/  LOP3.LUT R27, R6, 0xffff, RZ, 0xc0, !PT ;  /* 0x0000ffff061b7812 */ /* 0x000fc400078ec0ff */
[----:B------:R-:W-:Y:S01]  /*7540*/  SHF.R.U32.HI R8, RZ, 0x18, R6 ;  /* 0x00000018ff087819 */ /* 0x000fe20000011606 */
[----:B------:R-:W-:Y:S01]  /*7550*/  IMAD.MOV.U32 R115, RZ, RZ, R19 ;  /* 0x000000ffff737224 */ /* 0x000fe200078e0013 */
[----:B------:R-:W-:Y:S01]  /*7560*/  ISETP.LE.U32.AND P2, PT, R39, UR12, PT ;  /* 0x0000000c27007c0c */ /* 0x000fe2000bf43070 */
[----:B----4-:R-:W-:-:S05]  /*7570*/  @!P4 HADD2 R11, -R210.H0_H0, -RZ.H0_H0 ;  /* 0xa00000ffd20bc230 */ /* 0x010fca0000000900 */
[----:B------:R-:W-:Y:S02]  /*7580*/  PRMT R6, R11, 0x7610, R6 ;  /* 0x000076100b067816 */ /* 0x000fe40000000006 */
[----:B------:R1:W4:Y:S04]  /*7590*/  LDL.LU.S16 R11, [R1+0x38] ;  /* 0x00003800010b7983 */ /* 0x0003280000300600 */
[----:B------:R1:W4:Y:S04]  /*75a0*/  LDL.LU.S16 R19, [R1+0x40] ;  /* 0x0000400001137983 */ /* 0x0003280000300600 */
[----:B------:R1:W4:Y:S01]  /*75b0*/  LDL.LU.S16 R39, [R1+0x44] ;  /* 0x0000440001277983 */ /* 0x0003220000300600 */
[----:B---3--:R-:W-:-:S05]  /*75c0*/  @!P3 HADD2 R2, -R212.H0_H0, -RZ.H0_H0 ;  /* 0xa00000ffd402b230 */ /* 0x008fca0000000900 */
[----:B------:R-:W-:Y:S02]  /*75d0*/  PRMT R5, R2, 0x7610, R5 ;  /* 0x0000761002057816 */ /* 0x000fe40000000005 */
[----:B------:R-:W-:Y:S02]  /*75e0*/  LOP3.LUT R2, R77, 0xff, RZ, 0xc0, !PT ;  /* 0x000000ff4d027812 */ /* 0x000fe400078ec0ff */
[----:B------:R-:W-:Y:S02]  /*75f0*/  @!P3 PRMT R212, R5, 0x5410, RZ ;  /* 0x0000541005d4b816 */ /* 0x000fe400000000ff */
[----:B------:R-:W-:Y:S02]  /*7600*/  ISETP.LE.U32.AND P3, PT, R2, UR12, PT ;  /* 0x0000000c02007c0c */ /* 0x000fe4000bf63070 */
[----:B------:R-:W-:Y:S02]  /*7610*/  LOP3.LUT R2, R88, 0xff, RZ, 0xc0, !PT ;  /* 0x000000ff58027812 */ /* 0x000fe400078ec0ff */
[----:B------:R-:W-:-:S02]  /*7620*/  SHF.R.U32.HI R5, RZ, 0x8, R87 ;  /* 0x00000008ff057819 */ /* 0x000fc40000011657 */
[----:B------:R-:W-:Y:S02]  /*7630*/  PRMT R87, R2, 0x5410, R95 ;  /* 0x0000541002577816 */ /* 0x000fe4000000005f */
[----:B------:R-:W-:-:S05]  /*7640*/  LOP3.LUT R10, R7, UR34, R28, 0x96, !PT ;  /* 0x00000022070a7c12 */ /* 0x000fca000f8e961c */
[----:B--2---:R-:W-:Y:S01]  /*7650*/  @!P3 HADD2 R12, -R211.H0_H0, -RZ.H0_H0 ;  /* 0xa00000ffd30cb230 */ /* 0x004fe20000000900 */
[C---:B------:R-:W-:Y:S02]  /*7660*/  LOP3.LUT R2, R23.reuse, 0xffff, RZ, 0xc0, !PT ;  /* 0x0000ffff17027812 */ /* 0x040fe400078ec0ff */
[----:B------:R-:W-:Y:S02]  /*7670*/  PRMT R88, R96, 0x5410, R5 ;  /* 0x0000541060587816 */ /* 0x000fe40000000005 */
[----:B------:R-:W-:Y:S02]  /*7680*/  PRMT R7, R12, 0x7610, R7 ;  /* 0x000076100c077816 */ /* 0x000fe40000000007 */
[----:B------:R-:W-:Y:S02]  /*7690*/  LOP3.LUT R5, R23, 0xff, RZ, 0xc0, !PT ;  /* 0x000000ff17057812 */ /* 0x000fe400078ec0ff */
[----:B------:R-:W-:Y:S02]  /*76a0*/  SHF.R.U32.HI R2, RZ, 0x8, R2 ;  /* 0x00000008ff027819 */ /* 0x000fe40000011602 */
[----:B------:R-:W-:-:S02]  /*76b0*/  @!P3 PRMT R211, R7, 0x5410, RZ ;  /* 0x0000541007d3b816 */ /* 0x000fc400000000ff */
[----:B------:R-:W-:Y:S02]  /*76c0*/  ISETP.LE.U32.AND P3, PT, R5, UR12, PT ;  /* 0x0000000c05007c0c */ /* 0x000fe4000bf63070 */
[----:B------:R-:W-:Y:S02]  /*76d0*/  LOP3.LUT R2, R2, 0xffff, RZ, 0xc0, !PT ;  /* 0x0000ffff02027812 */ /* 0x000fe400078ec0ff */
[----:B------:R-:W-:Y:S02]  /*76e0*/  @!P4 PRMT R210, R6, 0x5410, RZ ;  /* 0x0000541006d2c816 */ /* 0x000fe400000000ff */
[----:B------:R-:W-:Y:S01]  /*76f0*/  ISETP.LE.U32.AND P4, PT, R2, UR12, PT ;  /* 0x0000000c02007c0c */ /* 0x000fe2000bf83070 */
[----:B------:R-:W-:-:S04]  /*7700*/  IMAD.WIDE.U32 R6, R92, -0x2daee0ad, RZ ;  /* 0xd2511f535c067825 */ /* 0x000fc800078e00ff */
[----:B------:R-:W-:Y:S01]  /*7710*/  @!P6 HADD2 R33, -R204.H0_H0, -RZ.H0_H0 ;  /* 0xa00000ffcc21e230 */ /* 0x000fe20000000900 */
[----:B------:R-:W-:Y:S01]  /*7720*/  SHF.R.U32.HI R2, RZ, 0x10, R23 ;  /* 0x00000010ff027819 */ /* 0x000fe20000011617 */
[----:B------:R-:W-:Y:S01]  /*7730*/  @!P3 HADD2 R21, -R209.H0_H0, -RZ.H0_H0 ;  /* 0xa00000ffd115b230 */ /* 0x000fe20000000900 */
[----:B------:R-:W-:Y:S02]  /*7740*/  LOP3.LUT R12, R7, UR34, R84, 0x96, !PT ;  /* 0x00000022070c7c12 */ /* 0x000fe4000f8e9654 */
[----:B------:R-:W-:Y:S02]  /*7750*/  LOP3.LUT R13, R6, 0xffff, RZ, 0xc0, !PT ;  /* 0x0000ffff060d7812 */ /* 0x000fe400078ec0ff */
[----:B------:R-:W-:Y:S02]  /*7760*/  PRMT R18, R33, 0x7610, R18 ;  /* 0x0000761021127816 */ /* 0x000fe40000000012 */
[----:B------:R-:W-:Y:S02]  /*7770*/  PRMT R7, R21, 0x7610, R7 ;  /* 0x0000761015077816 */ /* 0x000fe40000000007 */
[----:B------:R-:W-:-:S02]  /*7780*/  LOP3.LUT R2, R2, 0xff, RZ, 0xc0, !PT ;  /* 0x000000ff02027812 */ /* 0x000fc400078ec0ff */
[----:B------:R-:W-:Y:S02]  /*7790*/  @!P6 PRMT R204, R18, 0x5410, RZ ;  /* 0x0000541012cce816 */ /* 0x000fe400000000ff */
[----:B------:R-:W-:Y:S02]  /*77a0*/  @!P3 PRMT R209, R7, 0x5410, RZ ;  /* 0x0000541007d1b816 */ /* 0x000fe400000000ff */
[----:B------:R-:W-:Y:S02]  /*77b0*/  LOP3.LUT R18, R6, 0xff, RZ, 0xc0, !PT ;  /* 0x000000ff06127812 */ /* 0x000fe400078ec0ff */
[--C-:B------:R-:W-:Y:S02]  /*77c0*/  SHF.R.U32.HI R15, RZ, 0x10, R6.reuse ;  /* 0x00000010ff0f7819 */ /* 0x100fe40000011606 */
[----:B------:R-:W-:Y:S02]  /*77d0*/  SHF.R.U32.HI R14, RZ, 0x18, R6 ;  /* 0x00000018ff0e7819 */ /* 0x000fe40000011606 */
[----:B------:R-:W-:-:S02]  /*77e0*/  ISETP.LE.U32.AND P3, PT, R2, UR12, PT ;  /* 0x0000000c02007c0c */ /* 0x000fc4000bf63070 */
[----:B------:R-:W-:Y:S01]  /*77f0*/  SHF.R.U32.HI R2, RZ, 0x18, R23 ;  /* 0x00000018ff027819 */ /* 0x000fe20000011617 */
[----:B----4-:R-:W-:-:S05]  /*7800*/  @!P4 HADD2 R11, -R208.H0_H0, -RZ.H0_H0 ;  /* 0xa00000ffd00bc230 */ /* 0x010fca0000000900 */
[----:B------:R-:W-:-:S04]  /*7810*/  PRMT R6, R11, 0x7610, R6 ;  /* 0x000076100b067816 */ /* 0x000fc80000000006 */
[----:B------:R-:W-:Y:S02]  /*7820*/  @!P4 PRMT R208, R6, 0x5410, RZ ;  /* 0x0000541006d0c816 */ /* 0x000fe400000000ff */
[----:B------:R-:W-:Y:S01]  /*7830*/  ISETP.LE.U32.AND P4, PT, R2, UR12, PT ;  /* 0x0000000c02007c0c */ /* 0x000fe2000bf83070 */
[----:B------:R-:W-:-:S05]  /*7840*/  @!P3 HADD2 R19, -R206.H0_H0, -RZ.H0_H0 ;  /* 0xa00000ffce13b230 */ /* 0x000fca0000000900 */
[----:B------:R-:W-:Y:S01]  /*7850*/  PRMT R5, R19, 0x7610, R5 ;  /* 0x0000761013057816 */ /* 0x000fe20000000005 */
[----:B------:R-:W-:-:S06]  /*7860*/  IMAD.WIDE.U32 R6, R29, -0x2daee0ad, RZ ;  /* 0xd2511f531d067825 */ /* 0x000fcc00078e00ff */
[----:B------:R-:W-:Y:S01]  /*7870*/  @!P4 HADD2 R39, -R205.H0_H0, -RZ.H0_H0 ;  /* 0xa00000ffcd27c230 */ /* 0x000fe20000000900 */
[----:B------:R-:W-:Y:S02]  /*7880*/  @!P3 PRMT R206, R5, 0x5410, RZ ;  /* 0x0000541005ceb816 */ /* 0x000fe400000000ff */
[----:B------:R1:W2:Y:S02]  /*7890*/  LDL.LU.S16 R5, [R1+0x48] ;  /* 0x0000480001057983 */ /* 0x0002a40000300600 */
[----:B------:R-:W-:-:S04]  /*78a0*/  PRMT R29, R39, 0x7610, R29 ;  /* 0x00007610271d7816 */ /* 0x000fc8000000001d */
[----:B------:R-:W-:Y:S02]  /*78b0*/  @!P4 PRMT R205, R29, 0x5410, RZ ;  /* 0x000054101dcdc816 */ /* 0x000fe400000000ff */
[----:B------:R1:W3:Y:S01]  /*78c0*/  LDL.LU.S16 R29, [R1+0x4c] ;  /* 0x00004c00011d7983 */ /* 0x0002e20000300600 */
[----:B------:R-:W-:Y:S02]  /*78d0*/  SHF.R.U32.HI R2, RZ, 0x8, R76 ;  /* 0x00000008ff027819 */ /* 0x000fe4000001164c */
[----:B------:R-:W-:Y:S02]  /*78e0*/  ISETP.LE.U32.AND P1, PT, R48, UR12, PT ;  /* 0x0000000c30007c0c */ /* 0x000fe4000bf23070 */
[----:B------:R-:W-:-:S04]  /*78f0*/  LOP3.LUT R2, R2, 0xffff, RZ, 0xc0, !PT ;  /* 0x0000ffff02027812 */ /* 0x000fc800078ec0ff */
[----:B------:R-:W-:Y:S02]  /*7900*/  ISETP.LE.U32.AND P3, PT, R2, UR12, PT ;  /* 0x0000000c02007c0c */ /* 0x000fe4000bf63070 */
[----:B------:R-:W-:Y:S01]  /*7910*/  ISETP.LE.U32.AND P5, PT, R38, UR12, PT ;  /* 0x0000000c26007c0c */ /* 0x000fe2000bfa3070 */
[----:B------:R-:W-:-:S04]  /*7920*/  IMAD.MOV.U32 R34, RZ, RZ, R230 ;  /* 0x000000ffff227224 */ /* 0x000fc800078e00e6 */
[----:B--2---:R-:W-:-:S05]  /*7930*/  @!P1 HADD2 R5, -R203.H0_H0, -RZ.H0_H0 ;  /* 0xa00000ffcb059230 */ /* 0x004fca0000000900 */
[----:B------:R-:W-:Y:S01]  /*7940*/  PRMT R38, R5, 0x7610, R38 ;  /* 0x0000761005267816 */ /* 0x000fe20000000026 */
[----:B------:R-:W-:Y:S01]  /*7950*/  FFMA.FTZ R5, R147, UR42, -R24 ;  /* 0x0000002a93057c23 */ /* 0x000fe20008010818 */
[----:B---3--:R-:W-:-:S03]  /*7960*/  @!P3 HADD2 R29, -R201.H0_H0, -RZ.H0_H0 ;  /* 0xa00000ffc91db230 */ /* 0x008fc60000000900 */
[----:B------:R2:W-:Y:S02]  /*7970*/  MUFU.EX2 R230, R5 ;  /* 0x0000000500e67308 */ /* 0x0005e40000000800 */
[----:B--2---:R-:W-:Y:S02]  /*7980*/  PRMT R5, R29, 0x7610, R5 ;  /* 0x000076101d057816 */ /* 0x004fe40000000005 */
[----:B------:R1:W2:Y:S01]  /*7990*/  LDL.LU.S16 R29, [R1+0x54] ;  /* 0x00005400011d7983 */ /* 0x0002a20000300600 */
[----:B------:R-:W-:-:S04]  /*79a0*/  LOP3.LUT R2, R86, 0xff, RZ, 0xc0, !PT ;  /* 0x000000ff56027812 */ /* 0x000fc800078ec0ff */
[----:B------:R-:W-:Y:S02]  /*79b0*/  ISETP.LE.U32.AND P4, PT, R2, UR12, PT ;  /* 0x0000000c02007c0c */ /* 0x000fe4000bf83070 */
[----:B------:R-:W-:-:S04]  /*79c0*/  SHF.R.U32.HI R2, RZ, 0x10, R22 ;  /* 0x00000010ff027819 */ /* 0x000fc80000011616 */
[----:B------:R-:W-:Y:S02]  /*79d0*/  LOP3.LUT R2, R2, 0xff, RZ, 0xc0, !PT ;  /* 0x000000ff02027812 */ /* 0x000fe400078ec0ff */
[----:B------:R-:W-:Y:S02]  /*79e0*/  @!P1 PRMT R203, R38, 0x5410, RZ ;  /* 0x0000541026cb9816 */ /* 0x000fe400000000ff */
[----:B------:R-:W-:Y:S01]  /*79f0*/  ISETP.LE.U32.AND P1, PT, R2, UR12, PT ;  /* 0x0000000c02007c0c */ /* 0x000fe2000bf23070 */
[----:B------:R-:W-:Y:S01]  /*7a00*/  FFMA.FTZ R2, R146, UR42, -R24 ;  /* 0x0000002a92027c23 */ /* 0x000fe20008010818 */
[----:B------:R-:W-:-:S03]  /*7a10*/  IMAD.MOV.U32 R33, RZ, RZ, R231 ;  /* 0x000000ffff217224 */ /* 0x000fc600078e00e7 */
[----:B------:R3:W4:Y:S01]  /*7a20*/  MUFU.EX2 R231, R2 ;  /* 0x0000000200e77308 */ /* 0x0007220000000800 */
[----:B------:R-:W-:Y:S02]  /*7a30*/  @!P3 PRMT R201, R5, 0x5410, RZ ;  /* 0x0000541005c9b816 */ /* 0x000fe400000000ff */
[----:B---3--:R-:W-:-:S04]  /*7a40*/  LOP3.LUT R2, R22, 0xff, RZ, 0xc0, !PT ;  /* 0x000000ff16027812 */ /* 0x008fc800078ec0ff */
[----:B------:R-:W-:Y:S02]  /*7a50*/  ISETP.LE.U32.AND P3, PT, R2, UR12, PT ;  /* 0x0000000c02007c0c */ /* 0x000fe4000bf63070 */
[----:B------:R-:W-:-:S04]  /*7a60*/  LOP3.LUT R2, R22, 0xffff, RZ, 0xc0, !PT ;  /* 0x0000ffff16027812 */ /* 0x000fc800078ec0ff */
[----:B------:R-:W-:-:S04]  /*7a70*/  SHF.R.U32.HI R2, RZ, 0x8, R2 ;  /* 0x00000008ff027819 */ /* 0x000fc80000011602 */
[----:B------:R-:W-:Y:S01]  /*7a80*/  LOP3.LUT R2, R2, 0xffff, RZ, 0xc0, !PT ;  /* 0x0000ffff02027812 */ /* 0x000fe200078ec0ff */
[----:B--2---:R-:W-:-:S05]  /*7a90*/  @!P4 HADD2 R29, -R199.H0_H0, -RZ.H0_H0 ;  /* 0xa00000ffc71dc230 */ /* 0x004fca0000000900 */
[----:B------:R-:W-:Y:S02]  /*7aa0*/  PRMT R28, R29, 0x7610, R28 ;  /* 0x000076101d1c7816 */ /* 0x000fe4000000001c */
[----:B------:R1:W2:Y:S02]  /*7ab0*/  LDL.LU.S16 R29, [R1+0x58] ;  /* 0x00005800011d7983 */ /* 0x0002a40000300600 */
[----:B------:R-:W-:Y:S02]  /*7ac0*/  @!P4 PRMT R199, R28, 0x5410, RZ ;  /* 0x000054101cc7c816 */ /* 0x000fe400000000ff */
[----:B------:R1:W3:Y:S01]  /*7ad0*/  LDL.LU.S16 R28, [R1+0x5c] ;  /* 0x00005c00011c7983 */ /* 0x0002e20000300600 */
[----:B------:R-:W-:Y:S02]  /*7ae0*/  ISETP.LE.U32.AND P4, PT, R2, UR12, PT ;  /* 0x0000000c02007c0c */ /* 0x000fe4000bf83070 */
[----:B------:R-:W-:Y:S02]  /*7af0*/  SHF.R.U32.HI R2, RZ, 0x18, R22 ;  /* 0x00000018ff027819 */ /* 0x000fe40000011616 */
[----:B------:R1:W2:Y:S01]  /*7b00*/  LDL.LU.S16 R22, [R1+0x64] ;  /* 0x0000640001167983 */ /* 0x0002a20000300600 */
[----:B------:R-:W-:Y:S01]  /*7b10*/  FFMA.FTZ R5, R149, UR42, -R17 ;  /* 0x0000002a95057c23 */ /* 0x000fe20008010811 */
[----:B------:R-:W-:-:S03]  /*7b20*/  IMAD.MOV.U32 R36, RZ, RZ, R228 ;  /* 0x000000ffff247224 */ /* 0x000fc600078e00e4 */
[----:B------:R4:W-:Y:S01]  /*7b30*/  MUFU.EX2 R228, R5 ;  /* 0x0000000500e47308 */ /* 0x0009e20000000800 */
[----:B------:R-:W-:Y:S02]  /*7b40*/  IMAD.MOV.U32 R35, RZ, RZ, R229 ;  /* 0x000000ffff237224 */ /* 0x000fe400078e00e5 */
[----:B----4-:R-:W-:-:S05]  /*7b50*/  FFMA.FTZ R5, R148, UR42, -R17 ;  /* 0x0000002a94057c23 */ /* 0x010fca0008010811 */
[----:B------:R4:W1:Y:S01]  /*7b60*/  MUFU.EX2 R229, R5 ;  /* 0x0000000500e57308 */ /* 0x0008620000000800 */
[----:B------:R-:W-:Y:S02]  /*7b70*/  LOP3.LUT R11, R7, UR34, R26, 0x96, !PT ;  /* 0x00000022070b7c12 */ /* 0x000fe4000f8e961a */
[----:B------:R-:W-:Y:S02]  /*7b80*/  LOP3.LUT R19, R6, 0xffff, RZ, 0xc0, !PT ;  /* 0x0000ffff06137812 */ /* 0x000fe400078ec0ff */
[----:B----4-:R-:W-:-:S04]  /*7b90*/  F2FP.F16.F32.PACK_AB R5, R231, R230 ;  /* 0x000000e6e705723e */ /* 0x010fc800000000ff */
[C---:B------:R-:W-:Y:S02]  /*7ba0*/  PRMT R151, R5.reuse, 0x7610, R151 ;  /* 0x0000761005977816 */ /* 0x040fe40000000097 */
[----:B------:R-:W-:-:S04]  /*7bb0*/  PRMT R150, R5, 0x7632, R150 ;  /* 0x0000763205967816 */ /* 0x000fc80000000096 */
[----:B------:R-:W-:Y:S01]  /*7bc0*/  PRMT R86, R151, 0x5410, R150 ;  /* 0x0000541097567816 */ /* 0x000fe20000000096 */
[----:B------:R-:W-:Y:S02]  /*7bd0*/  IMAD.MOV.U32 R193, RZ, RZ, R116 ;  /* 0x000000ffffc17224 */ /* 0x000fe400078e0074 */
[----:B------:R-:W-:Y:S01]  /*7be0*/  IMAD.MOV.U32 R116, RZ, RZ, R120 ;  /* 0x000000ffff747224 */ /* 0x000fe200078e0078 */
[----:B------:R-:W-:Y:S01]  /*7bf0*/  LOP3.LUT R23, R6, 0xff, RZ, 0xc0, !PT ;  /* 0x000000ff06177812 */ /* 0x000fe200078ec0ff */
[----:B------:R-:W-:Y:S01]  /*7c00*/  IMAD.MOV.U32 R120, RZ, RZ, R20 ;  /* 0x000000ffff787224 */ /* 0x000fe200078e0014 */
[--C-:B------:R-:W-:Y:S02]  /*7c10*/  SHF.R.U32.HI R21, RZ, 0x10, R6.reuse ;  /* 0x00000010ff157819 */ /* 0x100fe40000011606 */
[----:B------:R-:W-:Y:S01]  /*7c20*/  SHF.R.U32.HI R20, RZ, 0x18, R6 ;  /* 0x00000018ff147819 */ /* 0x000fe20000011606 */
[----:B---3--:R-:W-:-:S05]  /*7c30*/  @!P3 HADD2 R28, -R151.H0_H0, -RZ.H0_H0 ;  /* 0xa00000ff971cb230 */ /* 0x008fca0000000900 */
[----:B------:R-:W-:-:S04]  /*7c40*/  PRMT R7, R28, 0x7610, R7 ;  /* 0x000076101c077816 */ /* 0x000fc80000000007 */
[----:B------:R-:W-:Y:S02]  /*7c50*/  @!P3 PRMT R151, R7, 0x5410, RZ ;  /* 0x000054100797b816 */ /* 0x000fe400000000ff */
[----:B------:R3:W4:Y:S01]  /*7c60*/  LDL.LU.S16 R7, [R1+0x60] ;  /* 0x0000600001077983 */ /* 0x0007220000300600 */
[----:B--2---:R-:W-:-:S05]  /*7c70*/  @!P4 HADD2 R22, -R150.H0_H0, -RZ.H0_H0 ;  /* 0xa00000ff9616c230 */ /* 0x004fca0000000900 */
[----:B------:R-:W-:-:S04]  /*7c80*/  PRMT R6, R22, 0x7610, R6 ;  /* 0x0000761016067816 */ /* 0x000fc80000000006 */
[----:B------:R-:W-:Y:S02]  /*7c90*/  @!P4 PRMT R150, R6, 0x5410, RZ ;  /* 0x000054100696c816 */ /* 0x000fe400000000ff */
[----:B------:R-:W-:Y:S02]  /*7ca0*/  ISETP.LE.U32.AND P4, PT, R9, UR12, PT ;  /* 0x0000000c09007c0c */ /* 0x000fe4000bf83070 */
[----:B------:R3:W2:Y:S01]  /*7cb0*/  LDL.LU.S16 R9, [R1+0x68] ;  /* 0x0000680001097983 */ /* 0x0006a20000300600 */
[----:B------:R-:W-:-:S13]  /*7cc0*/  ISETP.LE.U32.AND P6, PT, R47, UR12, PT ;  /* 0x0000000c2f007c0c */ /* 0x000fda000bfc3070 */
[----:B------:R-:W-:-:S05]  /*7cd0*/  @!P6 HADD2 R29, -R198.H0_H0, -RZ.H0_H0 ;  /* 0xa00000ffc61de230 */ /* 0x000fca0000000900 */
[----:B------:R-:W-:-:S04]  /*7ce0*/  PRMT R26, R29, 0x7610, R26 ;  /* 0x000076101d1a7816 */ /* 0x000fc8000000001a */
[----:B------:R-:W-:Y:S02]  /*7cf0*/  @!P6 PRMT R198, R26, 0x5410, RZ ;  /* 0x000054101ac6e816 */ /* 0x000fe400000000ff */
[----:B------:R-:W-:Y:S02]  /*7d00*/  ISETP.LE.U32.AND P6, PT, R2, UR12, PT ;  /* 0x0000000c02007c0c */ /* 0x000fe4000bfc3070 */
[----:B-1----:R-:W-:-:S04]  /*7d10*/  F2FP.F16.F32.PACK_AB R2, R229, R228 ;  /* 0x000000e4e502723e */ /* 0x002fc800000000ff */
[C---:B------:R-:W-:Y:S02]  /*7d20*/  PRMT R149, R2.reuse, 0x7610, R149 ;  /* 0x0000761002957816 */ /* 0x040fe40000000095 */
[----:B------:R-:W-:Y:S02]  /*7d30*/  LOP3.LUT R5, R85, 0xff, RZ, 0xc0, !PT ;  /* 0x000000ff55057812 */ /* 0x000fe400078ec0ff */
[----:B------:R-:W-:Y:S02]  /*7d40*/  PRMT R148, R2, 0x7632, R148 ;  /* 0x0000763202947816 */ /* 0x000fe40000000094 */
[----:B------:R-:W-:Y:S02]  /*7d50*/  ISETP.LE.U32.AND P3, PT, R5, UR12, PT ;  /* 0x0000000c05007c0c */ /* 0x000fe4000bf63070 */
[----:B------:R-:W-:Y:S02]  /*7d60*/  LOP3.LUT R2, R30, 0xffff, RZ, 0xc0, !PT ;  /* 0x0000ffff1e027812 */ /* 0x000fe400078ec0ff */
[----:B------:R-:W-:Y:S01]  /*7d70*/  PRMT R85, R149, 0x5410, R148 ;  /* 0x0000541095557816 */ /* 0x000fe20000000094 */
[----:B------:R-:W-:Y:S01]  /*7d80*/  FFMA.FTZ R6, R171, UR42, -R24 ;  /* 0x0000002aab067c23 */ /* 0x000fe20008010818 */
[----:B------:R-:W-:-:S02]  /*7d90*/  IMAD.MOV.U32 R109, RZ, RZ, R116 ;  /* 0x000000ffff6d7224 */ /* 0x000fc400078e0074 */
[----:B------:R-:W-:Y:S01]  /*7da0*/  IMAD.MOV.U32 R116, RZ, RZ, R120 ;  /* 0x000000ffff747224 */ /* 0x000fe200078e0078 */
[----:B------:R-:W-:Y:S01]  /*7db0*/  MUFU.EX2 R223, R6 ;  /* 0x0000000600df7308 */ /* 0x000fe20000000800 */
[----:B------:R-:W-:Y:S02]  /*7dc0*/  IMAD.MOV.U32 R120, RZ, RZ, R119 ;  /* 0x000000ffff787224 */ /* 0x000fe400078e0077 */
[----:B------:R-:W-:Y:S02]  /*7dd0*/  IMAD.MOV.U32 R119, RZ, RZ, R117 ;  /* 0x000000ffff777224 */ /* 0x000fe400078e0075 */
[----:B------:R-:W-:Y:S02]  /*7de0*/  IMAD.MOV.U32 R117, RZ, RZ, R138 ;  /* 0x000000ffff757224 */ /* 0x000fe400078e008a */
[----:B------:R-:W-:Y:S02]  /*7df0*/  IMAD.MOV.U32 R138, RZ, RZ, R136 ;  /* 0x000000ffff8a7224 */ /* 0x000fe400078e0088 */
[----:B------:R-:W-:-:S02]  /*7e00*/  IMAD.MOV.U32 R136, RZ, RZ, R78 ;  /* 0x000000ffff887224 */ /* 0x000fc400078e004e */
[----:B----4-:R-:W-:-:S05]  /*7e10*/  @!P1 HADD2 R7, -R149.H0_H0, -RZ.H0_H0 ;  /* 0xa00000ff95079230 */ /* 0x010fca0000000900 */
[----:B------:R-:W-:-:S04]  /*7e20*/  PRMT R5, R7, 0x7610, R5 ;  /* 0x0000761007057816 */ /* 0x000fc80000000005 */
[----:B------:R-:W-:Y:S02]  /*7e30*/  @!P1 PRMT R149, R5, 0x5410, RZ ;  /* 0x0000541005959816 */ /* 0x000fe400000000ff */
[----:B------:R-:W-:Y:S02]  /*7e40*/  SHF.R.U32.HI R5, RZ, 0x8, R2 ;  /* 0x00000008ff057819 */ /* 0x000fe40000011602 */
[----:B------:R-:W-:-:S04]  /*7e50*/  LOP3.LUT R2, R30, 0xff, RZ, 0xc0, !PT ;  /* 0x000000ff1e027812 */ /* 0x000fc800078ec0ff */
[----:B------:R-:W-:Y:S01]  /*7e60*/  PRMT R81, R2, 0x5410, R5 ;  /* 0x0000541002517816 */ /* 0x000fe20000000005 */
[----:B------:R-:W-:Y:S01]  /*7e70*/  FFMA.FTZ R5, R170, UR42, -R24 ;  /* 0x0000002aaa057c23 */ /* 0x000fe20008010818 */
[----:B--2---:R-:W-:-:S03]  /*7e80*/  @!P6 HADD2 R9, -R148.H0_H0, -RZ.H0_H0 ;  /* 0xa00000ff9409e230 */ /* 0x004fc60000000900 */
[----:B------:R1:W2:Y:S01]  /*7e90*/  MUFU.EX2 R227, R5 ;  /* 0x0000000500e37308 */ /* 0x0002a20000000800 */
[----:B------:R-:W-:Y:S02]  /*7ea0*/  SHF.R.U32.HI R2, RZ, 0x10, R30 ;  /* 0x00000010ff027819 */ /* 0x000fe4000001161e */
[----:B-1----:R-:W-:-:S04]  /*7eb0*/  SHF.R.U32.HI R5, RZ, 0x8, R46 ;  /* 0x00000008ff057819 */ /* 0x002fc8000001162e */
[--C-:B------:R-:W-:Y:S02]  /*7ec0*/  PRMT R79, R79, 0x5410, R5.reuse ;  /* 0x000054104f4f7816 */ /* 0x100fe40000000005 */
[----:B------:R-:W-:-:S04]  /*7ed0*/  PRMT R5, R9, 0x7610, R5 ;  /* 0x0000761009057816 */ /* 0x000fc80000000005 */
[----:B------:R-:W-:Y:S02]  /*7ee0*/  @!P6 PRMT R148, R5, 0x5410, RZ ;  /* 0x000054100594e816 */ /* 0x000fe400000000ff */
[----:B------:R3:W4:Y:S01]  /*7ef0*/  LDL.LU.S16 R5, [R1+0x70] ;  /* 0x0000700001057983 */ /* 0x0007220000300600 */
[----:B------:R-:W-:Y:S02]  /*7f00*/  LOP3.LUT R6, R2, 0xff, RZ, 0xc0, !PT ;  /* 0x000000ff02067812 */ /* 0x000fe400078ec0ff */
[----:B------:R-:W-:-:S04]  /*7f10*/  LOP3.LUT R2, R50, 0xff, RZ, 0xc0, !PT ;  /* 0x000000ff32027812 */ /* 0x000fc800078ec0ff */
[----:B------:R-:W-:Y:S02]  /*7f20*/  PRMT R78, R2, 0x5410, R51 ;  /* 0x00005410024e7816 */ /* 0x000fe40000000033 */
[----:B------:R-:W-:-:S04]  /*7f30*/  SHF.R.U32.HI R2, RZ, 0x8, R89 ;  /* 0x00000008ff027819 */ /* 0x000fc80000011659 */
[----:B------:R-:W-:-:S04]  /*7f40*/  LOP3.LUT R2, R2, 0xffff, RZ, 0xc0, !PT ;  /* 0x0000ffff02027812 */ /* 0x000fc800078ec0ff */
[----:B------:R-:W-:Y:S02]  /*7f50*/  ISETP.LE.U32.AND P6, PT, R2, UR12, PT ;  /* 0x0000000c02007c0c */ /* 0x000fe4000bfc3070 */
[----:B--2---:R-:W-:-:S04]  /*7f60*/  F2FP.F16.F32.PACK_AB R2, R227, R223 ;  /* 0x000000dfe302723e */ /* 0x004fc800000000ff */
[C---:B------:R-:W-:Y:S02]  /*7f70*/  PRMT R147, R2.reuse, 0x7610, R147 ;  /* 0x0000761002937816 */ /* 0x040fe40000000093 */
[----:B------:R-:W-:Y:S02]  /*7f80*/  PRMT R146, R2, 0x7632, R146 ;  /* 0x0000763202927816 */ /* 0x000fe40000000092 */
[----:B------:R-:W-:Y:S02]  /*7f90*/  SHF.R.U32.HI R2, RZ, 0x8, R13 ;  /* 0x00000008ff027819 */ /* 0x000fe4000001160d */
[----:B------:R3:W2:Y:S01]  /*7fa0*/  LDL.LU.S16 R13, [R1+0x7c] ;  /* 0x00007c00010d7983 */ /* 0x0006a20000300600 */
[----:B------:R-:W-:-:S04]  /*7fb0*/  SHF.R.U32.HI R7, RZ, 0x18, R30 ;  /* 0x00000018ff077819 */ /* 0x000fc8000001161e */
[----:B------:R-:W-:Y:S02]  /*7fc0*/  PRMT R80, R6, 0x5410, R7 ;  /* 0x0000541006507816 */ /* 0x000fe40000000007 */
[----:B------:R-:W-:Y:S01]  /*7fd0*/  PRMT R84, R147, 0x5410, R146 ;  /* 0x0000541093547816 */ /* 0x000fe20000000092 */
[----:B------:R-:W-:Y:S02]  /*7fe0*/  IMAD.MOV.U32 R61, RZ, RZ, R115 ;  /* 0x000000ffff3d7224 */ /* 0x000fe400078e0073 */
[----:B------:R-:W-:Y:S01]  /*7ff0*/  IMAD.MOV.U32 R115, RZ, RZ, R192 ;  /* 0x000000ffff737224 */ /* 0x000fe200078e00c0 */
[----:B------:R-:W-:Y:S02]  /*8000*/  ISETP.LE.U32.AND P1, PT, R8, UR12, PT ;  /* 0x0000000c08007c0c */ /* 0x000fe4000bf23070 */
[----:B------:R-:W-:Y:S02]  /*8010*/  PRMT R77, R18, 0x5410, R2 ;  /* 0x00005410124d7816 */ /* 0x000fe40000000002 */
[----:B------:R-:W-:-:S02]  /*8020*/  LOP3.LUT R2, R15, 0xff, RZ, 0xc0, !PT ;  /* 0x000000ff0f027812 */ /* 0x000fc400078ec0ff */
[----:B------:R-:W-:Y:S02]  /*8030*/  SHF.R.U32.HI R8, RZ, 0x18, R16 ;  /* 0x00000018ff087819 */ /* 0x000fe40000011610 */
[----:B------:R-:W-:Y:S02]  /*8040*/  PRMT R76, R2, 0x5410, R14 ;  /* 0x00005410024c7816 */ /* 0x000fe4000000000e */
[C---:B------:R-:W-:Y:S02]  /*8050*/  LOP3.LUT R2, R16.reuse, 0xffff, RZ, 0xc0, !PT ;  /* 0x0000ffff10027812 */ /* 0x040fe400078ec0ff */
[----:B------:R-:W-:Y:S02]  /*8060*/  LOP3.LUT R9, R16, 0xff, RZ, 0xc0, !PT ;  /* 0x000000ff10097812 */ /* 0x000fe400078ec0ff */
[----:B------:R-:W-:-:S04]  /*8070*/  SHF.R.U32.HI R7, RZ, 0x8, R2 ;  /* 0x00000008ff077819 */ /* 0x000fc80000011602 */
[----:B------:R-:W-:Y:S01]  /*8080*/  PRMT R51, R9, 0x5410, R7 ;  /* 0x0000541009337816 */ /* 0x000fe20000000007 */
[----:B----4-:R-:W-:-:S05]  /*8090*/  @!P2 HADD2 R5, -R147.H0_H0, -RZ.H0_H0 ;  /* 0xa00000ff9305a230 */ /* 0x010fca0000000900 */
[----:B------:R-:W-:Y:S02]  /*80a0*/  PRMT R6, R5, 0x7610, R6 ;  /* 0x0000761005067816 */ /* 0x000fe40000000006 */
[----:B------:R-:W-:Y:S02]  /*80b0*/  LOP3.LUT R5, R25, 0xff, RZ, 0xc0, !PT ;  /* 0x000000ff19057812 */ /* 0x000fe400078ec0ff */
[----:B------:R-:W-:Y:S02]  /*80c0*/  @!P2 PRMT R147, R6, 0x5410, RZ ;  /* 0x000054100693a816 */ /* 0x000fe400000000ff */
[----:B------:R-:W-:Y:S01]  /*80d0*/  ISETP.LE.U32.AND P2, PT, R5, UR12, PT ;  /* 0x0000000c05007c0c */ /* 0x000fe2000bf43070 */
[----:B------:R-:W-:-:S04]  /*80e0*/  FFMA.FTZ R5, R178, UR42, -R17 ;  /* 0x0000002ab2057c23 */ /* 0x000fc80008010811 */
[----:B------:R1:W-:Y:S01]  /*80f0*/  MUFU.EX2 R192, R5 ;  /* 0x0000000500c07308 */ /* 0x0003e20000000800 */
[----:B------:R-:W-:Y:S01]  /*8100*/  FFMA.FTZ R6, R174, UR42, -R17 ;  /* 0x0000002aae067c23 */ /* 0x000fe20008010811 */
[----:B-1----:R-:W-:-:S04]  /*8110*/  SHF.R.U32.HI R5, RZ, 0x10, R16 ;  /* 0x00000010ff057819 */ /* 0x002fc80000011610 */
[----:B------:R-:W-:-:S04]  /*8120*/  LOP3.LUT R5, R5, 0xff, RZ, 0xc0, !PT ;  /* 0x000000ff05057812 */ /* 0x000fc800078ec0ff */
[----:B------:R-:W-:Y:S01]  /*8130*/  PRMT R50, R5, 0x5410, R8 ;  /* 0x0000541005327816 */ /* 0x000fe20000000008 */
[----:B------:R-:W-:Y:S01]  /*8140*/  FFMA.FTZ R5, R233, UR42, -R24 ;  /* 0x0000002ae9057c23 */ /* 0x000fe20008010818 */
[----:B--2---:R-:W-:-:S03]  /*8150*/  @!P6 HADD2 R13, -R146.H0_H0, -RZ.H0_H0 ;  /* 0xa00000ff920de230 */ /* 0x004fc60000000900 */
[----:B------:R1:W-:Y:S02]  /*8160*/  MUFU.EX2 R174, R5 ;  /* 0x0000000500ae7308 */ /* 0x0003e40000000800 */
[----:B------:R-:W-:-:S04]  /*8170*/  PRMT R9, R13, 0x7610, R9 ;  /* 0x000076100d097816 */ /* 0x000fc80000000009 */
[----:B------:R-:W-:Y:S01]  /*8180*/  @!P6 PRMT R146, R9, 0x5410, RZ ;  /* 0x000054100992e816 */ /* 0x000fe200000000ff */
[----:B-1----:R3:W2:Y:S04]  /*8190*/  LDL.LU.S16 R5, [R1+0x80] ;  /* 0x0000800001057983 */ /* 0x0026a80000300600 */
[----:B------:R3:W4:Y:S01]  /*81a0*/  LDL.LU.S16 R9, [R1+0x84] ;  /* 0x0000840001097983 */ /* 0x0007220000300600 */
[----:B------:R-:W-:Y:S02]  /*81b0*/  IMAD.MOV.U32 R108, RZ, RZ, R193 ;  /* 0x000000ffff6c7224 */ /* 0x000fe400078e00c1 */
[----:B------:R-:W1:Y:S02]  /*81c0*/  MUFU.EX2 R193, R6 ;  /* 0x0000000600c17308 */ /* 0x000e640000000800 */
[----:B-1----:R-:W-:-:S04]  /*81d0*/  F2FP.F16.F32.PACK_AB R6, R193, R192 ;  /* 0x000000c0c106723e */ /* 0x002fc800000000ff */
[C---:B------:R-:W-:Y:S02]  /*81e0*/  PRMT R145, R6.reuse, 0x7610, R145 ;  /* 0x0000761006917816 */ /* 0x040fe40000000091 */
[----:B------:R-:W-:Y:S01]  /*81f0*/  PRMT R144, R6, 0x7632, R144 ;  /* 0x0000763206907816 */ /* 0x000fe20000000090 */
[----:B------:R-:W-:-:S03]  /*8200*/  IMAD.MOV.U32 R60, RZ, RZ, R61 ;  /* 0x000000ffff3c7224 */ /* 0x000fc600078e003d */
[----:B------:R-:W-:Y:S01]  /*8210*/  PRMT R61, R145, 0x5410, R144 ;  /* 0x00005410913d7816 */ /* 0x000fe20000000090 */
[----:B--2---:R-:W-:-:S05]  /*8220*/  @!P3 HADD2 R5, -R145.H0_H0, -RZ.H0_H0 ;  /* 0xa00000ff9105b230 */ /* 0x004fca0000000900 */
[----:B------:R-:W-:Y:S01]  /*8230*/  PRMT R8, R5, 0x7610, R8 ;  /* 0x0000761005087816 */ /* 0x000fe20000000008 */
[----:B----4-:R-:W-:-:S03]  /*8240*/  @!P5 HADD2 R9, -R144.H0_H0, -RZ.H0_H0 ;  /* 0xa00000ff9009d230 */ /* 0x010fc60000000900 */
[----:B------:R-:W-:Y:S02]  /*8250*/  @!P3 PRMT R145, R8, 0x5410, RZ ;  /* 0x000054100891b816 */ /* 0x000fe400000000ff */
[----:B------:R3:W2:Y:S01]  /*8260*/  LDL.LU.S16 R8, [R1+0x88] ;  /* 0x0000880001087983 */ /* 0x0006a20000300600 */
[----:B------:R-:W-:-:S04]  /*8270*/  PRMT R6, R9, 0x7610, R6 ;  /* 0x0000761009067816 */ /* 0x000fc80000000006 */
[----:B------:R-:W-:Y:S02]  /*8280*/  @!P5 PRMT R144, R6, 0x5410, RZ ;  /* 0x000054100690d816 */ /* 0x000fe400000000ff */
[----:B------:R3:W4:Y:S01]  /*8290*/  LDL.LU.S16 R6, [R1+0x8c] ;  /* 0x00008c0001067983 */ /* 0x0007220000300600 */
[----:B------:R-:W-:-:S04]  /*82a0*/  SHF.R.U32.HI R2, RZ, 0x8, R19 ;  /* 0x00000008ff027819 */ /* 0x000fc80000011613 */
[----:B------:R-:W-:Y:S02]  /*82b0*/  PRMT R19, R23, 0x5410, R2 ;  /* 0x0000541017137816 */ /* 0x000fe40000000002 */
[----:B------:R-:W-:-:S04]  /*82c0*/  LOP3.LUT R2, R21, 0xff, RZ, 0xc0, !PT ;  /* 0x000000ff15027812 */ /* 0x000fc800078ec0ff */
[----:B------:R-:W-:Y:S01]  /*82d0*/  PRMT R49, R2, 0x5410, R20 ;  /* 0x0000541002317816 */ /* 0x000fe20000000014 */
[----:B------:R-:W-:-:S04]  /*82e0*/  FFMA.FTZ R2, R175, UR42, -R24 ;  /* 0x0000002aaf027c23 */ /* 0x000fc80008010818 */
[----:B------:R1:W3:Y:S01]  /*82f0*/  MUFU.EX2 R175, R2 ;  /* 0x0000000200af7308 */ /* 0x0002e20000000800 */
[----:B------:R-:W-:-:S04]  /*8300*/  LOP3.LUT R5, R10, 0xff, RZ, 0xc0, !PT ;  /* 0x000000ff0a057812 */ /* 0x000fc800078ec0ff */
[----:B------:R-:W-:Y:S02]  /*8310*/  ISETP.LE.U32.AND P6, PT, R5, UR12, PT ;  /* 0x0000000c05007c0c */ /* 0x000fe4000bfc3070 */
[----:B-1----:R-:W-:-:S04]  /*8320*/  LOP3.LUT R2, R10, 0xffff, RZ, 0xc0, !PT ;  /* 0x0000ffff0a027812 */ /* 0x002fc800078ec0ff */
[----:B------:R-:W-:Y:S02]  /*8330*/  SHF.R.U32.HI R2, RZ, 0x8, R2 ;  /* 0x00000008ff027819 */ /* 0x000fe40000011602 */
[----:B---3--:R-:W-:Y:S02]  /*8340*/  F2FP.F16.F32.PACK_AB R5, R175, R174 ;  /* 0x000000aeaf05723e */ /* 0x008fe400000000ff */
[----:B------:R-:W-:Y:S01]  /*8350*/  LOP3.LUT R2, R2, 0xffff, RZ, 0xc0, !PT ;  /* 0x0000ffff02027812 */ /* 0x000fe200078ec0ff */
[----:B------:R-:W-:Y:S01]  /*8360*/  IMAD R178, R4, 0x2, R177 ;  /* 0x0000000204b27824 */ /* 0x000fe200078e02b1 */
[----:B------:R-:W-:Y:S02]  /*8370*/  PRMT R143, R5, 0x7610, R143 ;  /* 0x00007610058f7816 */ /* 0x000fe4000000008f */
[----:B------:R-:W-:Y:S02]  /*8380*/  ISETP.LE.U32.AND P3, PT, R2, UR12, PT ;  /* 0x0000000c02007c0c */ /* 0x000fe4000bf63070 */
[----:B------:R-:W-:Y:S01]  /*8390*/  SHF.R.U32.HI R2, RZ, 0x18, R10 ;  /* 0x00000018ff027819 */ /* 0x000fe2000001160a */
[----:B------:R-:W-:-:S02]  /*83a0*/  IMAD.MOV.U32 R22, RZ, RZ, R36 ;  /* 0x000000ffff167224 */ /* 0x000fc400078e0024 */
[----:B------:R-:W-:Y:S01]  /*83b0*/  IMAD.MOV.U32 R92, RZ, RZ, R37 ;  /* 0x000000ffff5c7224 */ /* 0x000fe200078e0025 */
[----:B------:R-:W-:Y:S01]  /*83c0*/  ISETP.LE.U32.AND P5, PT, R2, UR12, PT ;  /* 0x0000000c02007c0c */ /* 0x000fe2000bfa3070 */
[----:B------:R-:W1:Y:S01]  /*83d0*/  LDSM.16.MT88.4 R36, [R178+0x6000] ;  /* 0x00600000b224783b */ /* 0x000e620000004200 */
[----:B------:R-:W-:Y:S02]  /*83e0*/  SHF.R.U32.HI R2, RZ, 0x10, R10 ;  /* 0x00000010ff027819 */ /* 0x000fe4000001160a */
[----:B------:R-:W-:Y:S01]  /*83f0*/  PRMT R142, R5, 0x7632, R142 ;  /* 0x00007632058e7816 */ /* 0x000fe2000000008e */
[----:B------:R-:W-:Y:S01]  /*8400*/  IMAD.MOV.U32 R48, RZ, RZ, R60 ;  /* 0x000000ffff307224 */ /* 0x000fe200078e003c */
[----:B------:R-:W-:Y:S02]  /*8410*/  LOP3.LUT R2, R2, 0xff, RZ, 0xc0, !PT ;  /* 0x000000ff02027812 */ /* 0x000fe400078ec0ff */
[----:B------:R-:W-:Y:S01]  /*8420*/  PRMT R60, R143, 0x5410, R142 ;  /* 0x000054108f3c7816 */ /* 0x000fe2000000008e */
[----:B------:R-:W-:-:S02]  /*8430*/  IMAD.MOV.U32 R95, RZ, RZ, R45 ;  /* 0x000000ffff5f7224 */ /* 0x000fc400078e002d */
[----:B------:R-:W3:Y:S01]  /*8440*/  LDSM.16.MT88.4 R44, [R178+0x6800] ;  /* 0x00680000b22c783b */ /* 0x000ee20000004200 */
[----:B------:R-:W-:Y:S01]  /*8450*/  IMAD.MOV.U32 R171, RZ, RZ, R48 ;  /* 0x000000ffffab7224 */ /* 0x000fe200078e0030 */
[----:B------:R-:W-:Y:S01]  /*8460*/  SHF.R.U32.HI R9, RZ, 0x18, R12 ;  /* 0x00000018ff097819 */ /* 0x000fe2000001160c */
[----:B------:R-:W-:Y:S02]  /*8470*/  IMAD.MOV.U32 R26, RZ, RZ, R35 ;  /* 0x000000ffff1a7224 */ /* 0x000fe400078e0023 */
[----:B------:R-:W-:Y:S02]  /*8480*/  IMAD.MOV.U32 R29, RZ, RZ, R34 ;  /* 0x000000ffff1d7224 */ /* 0x000fe400078e0022 */
[----:B------:R-:W-:Y:S02]  /*8490*/  IMAD.MOV.U32 R96, RZ, RZ, R33 ;  /* 0x000000ffff607224 */ /* 0x000fe400078e0021 */
[----:B------:R-:W-:Y:S02]  /*84a0*/  IMAD.MOV.U32 R23, RZ, RZ, R22 ;  /* 0x000000ffff177224 */ /* 0x000fe400078e0016 */
[----:B------:R-:W-:-:S02]  /*84b0*/  IMAD.MOV.U32 R18, RZ, RZ, R26 ;  /* 0x000000ffff127224 */ /* 0x000fc400078e001a */
[----:B------:R-:W-:Y:S02]  /*84c0*/  IMAD.MOV.U32 R28, RZ, RZ, R183 ;  /* 0x000000ffff1c7224 */ /* 0x000fe400078e00b7 */
[----:B------:R-:W-:Y:S02]  /*84d0*/  IMAD.MOV.U32 R21, RZ, RZ, R23 ;  /* 0x000000ffff157224 */ /* 0x000fe400078e0017 */
[----:B------:R-:W-:Y:S01]  /*84e0*/  FFMA.FTZ R15, R171, UR42, -R24 ;  /* 0x0000002aab0f7c23 */ /* 0x000fe20008010818 */
[----:B------:R-:W-:Y:S02]  /*84f0*/  IMAD.MOV.U32 R23, RZ, RZ, R18 ;  /* 0x000000ffff177224 */ /* 0x000fe400078e0012 */
[----:B------:R-:W-:Y:S02]  /*8500*/  IMAD.MOV.U32 R170, RZ, RZ, R118 ;  /* 0x000000ffffaa7224 */ /* 0x000fe400078e0076 */
[----:B------:R-:W-:Y:S02]  /*8510*/  IMAD.MOV.U32 R25, RZ, RZ, R108 ;  /* 0x000000ffff197224 */ /* 0x000fe400078e006c */
[----:B------:R-:W-:-:S02]  /*8520*/  IMAD.MOV.U32 R30, RZ, RZ, R115 ;  /* 0x000000ffff1e7224 */ /* 0x000fc400078e0073 */
[----:B------:R-:W-:Y:S01]  /*8530*/  FFMA.FTZ R32, R32, UR42, -R17 ;  /* 0x0000002a20207c23 */ /* 0x000fe20008010811 */
[----:B------:R-:W-:Y:S02]  /*8540*/  IMAD.MOV.U32 R16, RZ, RZ, R28 ;  /* 0x000000ffff107224 */ /* 0x000fe400078e001c */
[----:B------:R-:W-:Y:S01]  /*8550*/  FFMA.FTZ R14, R234, UR42, -R24 ;  /* 0x0000002aea0e7c23 */ /* 0x000fe20008010818 */
[----:B------:R-:W-:Y:S01]  /*8560*/  IMAD.MOV.U32 R28, RZ, RZ, R109 ;  /* 0x000000ffff1c7224 */ /* 0x000fe200078e006d */
[----:B------:R-:W-:Y:S01]  /*8570*/  HSET2.LE.AND R19, R19, R0, PT ;  /* 0x0000000013137233 */ /* 0x000fe20003803000 */
[----:B------:R-:W-:Y:S01]  /*8580*/  IMAD.MOV.U32 R109, RZ, RZ, R116 ;  /* 0x000000ffff6d7224 */ /* 0x000fe200078e0074 */
[----:B------:R1:W5:Y:S01]  /*8590*/  LDL.LU R183, [R1+0x16c] ;  /* 0x00016c0001b77983 */ /* 0x0003620000300800 */
        /* <DEDUP_REMOVED lines=13> */
[--C-:B------:R-:W-:Y:S01]  /*8670*/  FFMA.FTZ R18, R181, UR42, -R17.reuse ;  /* 0x0000002ab5127c23 */ /* 0x100fe20008010811 */
[--C-:B------:R-:W-:Y:S01]  /*8680*/  FFMA.FTZ R31, R176, UR42, -R17.reuse ;  /* 0x0000002ab01f7c23 */ /* 0x100fe20008010811 */
[----:B------:R-:W-:Y:S01]  /*8690*/  FFMA.FTZ R13, R13, UR42, -R17 ;  /* 0x0000002a0d0d7c23 */ /* 0x000fe20008010811 */
[----:B------:R-:W-:-:S02]  /*86a0*/  IMAD.MOV.U32 R17, RZ, RZ, R170 ;  /* 0x000000ffff117224 */ /* 0x000fc400078e00aa */
[----:B------:R-:W-:Y:S02]  /*86b0*/  IMAD.MOV.U32 R170, RZ, RZ, R26 ;  /* 0x000000ffffaa7224 */ /* 0x000fe400078e001a */
[----:B------:R-:W-:Y:S02]  /*86c0*/  IMAD.MOV.U32 R234, RZ, RZ, R171 ;  /* 0x000000ffffea7224 */ /* 0x000fe400078e00ab */
[----:B------:R-:W-:Y:S02]  /*86d0*/  IMAD.MOV.U32 R92, RZ, RZ, R136 ;  /* 0x000000ffff5c7224 */ /* 0x000fe400078e0088 */
[----:B------:R-:W-:Y:S02]  /*86e0*/  IMAD.MOV.U32 R171, RZ, RZ, R29 ;  /* 0x000000ffffab7224 */ /* 0x000fe400078e001d */
[----:B--2---:R-:W-:-:S05]  /*86f0*/  @!P6 HADD2 R8, -R143.H0_H0, -RZ.H0_H0 ;  /* 0xa00000ff8f08e230 */ /* 0x004fca0000000900 */
[----:B------:R-:W-:Y:S01]  /*8700*/  PRMT R7, R8, 0x7610, R7 ;  /* 0x0000761008077816 */ /* 0x000fe20000000007 */
[----:B----4-:R-:W-:-:S03]  /*8710*/  @!P3 HADD2 R6, -R142.H0_H0, -RZ.H0_H0 ;  /* 0xa00000ff8e06b230 */ /* 0x010fc60000000900 */
[----:B------:R-:W-:Y:S02]  /*8720*/  @!P6 PRMT R143, R7, 0x5410, RZ ;  /* 0x00005410078fe816 */ /* 0x000fe400000000ff */
[----:B------:R-:W-:Y:S02]  /*8730*/  ISETP.LE.U32.AND P6, PT, R2, UR12, PT ;  /* 0x0000000c02007c0c */ /* 0x000fe4000bfc3070 */
[----:B------:R-:W-:Y:S02]  /*8740*/  SHF.R.U32.HI R2, RZ, 0x8, R27 ;  /* 0x00000008ff027819 */ /* 0x000fe4000001161b */
[----:B------:R-:W-:Y:S02]  /*8750*/  PRMT R5, R6, 0x7610, R5 ;  /* 0x0000761006057816 */ /* 0x000fe40000000005 */
[----:B------:R-:W-:Y:S02]  /*8760*/  LOP3.LUT R2, R2, 0xffff, RZ, 0xc0, !PT ;  /* 0x0000ffff02027812 */ /* 0x000fe400078ec0ff */
[----:B------:R-:W-:-:S02]  /*8770*/  @!P3 PRMT R142, R5, 0x5410, RZ ;  /* 0x00005410058eb816 */ /* 0x000fc400000000ff */
[----:B------:R-:W-:Y:S02]  /*8780*/  ISETP.LE.U32.AND P3, PT, R2, UR12, PT ;  /* 0x0000000c02007c0c */ /* 0x000fe4000bf63070 */
[----:B------:R-:W-:-:S04]  /*8790*/  LOP3.LUT R2, R12, 0xffff, RZ, 0xc0, !PT ;  /* 0x0000ffff0c027812 */ /* 0x000fc800078ec0ff */
[----:B------:R-:W-:Y:S02]  /*87a0*/  SHF.R.U32.HI R4, RZ, 0x8, R2 ;  /* 0x00000008ff047819 */ /* 0x000fe40000011602 */
[----:B------:R-:W-:-:S04]  /*87b0*/  LOP3.LUT R2, R12, 0xff, RZ, 0xc0, !PT ;  /* 0x000000ff0c027812 */ /* 0x000fc800078ec0ff */
[----:B------:R-:W-:Y:S02]  /*87c0*/  PRMT R48, R2, 0x5410, R4 ;  /* 0x0000541002307816 */ /* 0x000fe40000000004 */
[----:B------:R-:W-:Y:S02]  /*87d0*/  SHF.R.U32.HI R4, RZ, 0x10, R12 ;  /* 0x00000010ff047819 */ /* 0x000fe4000001160c */
[----:B------:R-:W-:Y:S02]  /*87e0*/  LOP3.LUT R2, R11, 0xffff, RZ, 0xc0, !PT ;  /* 0x0000ffff0b027812 */ /* 0x000fe400078ec0ff */
[----:B------:R-:W-:Y:S02]  /*87f0*/  SHF.R.U32.HI R5, RZ, 0x10, R11 ;  /* 0x00000010ff057819 */ /* 0x000fe4000001160b */
[----:B------:R-:W-:Y:S02]  /*8800*/  LOP3.LUT R6, R4, 0xff, RZ, 0xc0, !PT ;  /* 0x000000ff04067812 */ /* 0x000fe400078ec0ff */
[----:B------:R-:W-:-:S02]  /*8810*/  SHF.R.U32.HI R4, RZ, 0x8, R2 ;  /* 0x00000008ff047819 */ /* 0x000fc40000011602 */
[----:B------:R-:W-:Y:S02]  /*8820*/  LOP3.LUT R8, R11, 0xff, RZ, 0xc0, !PT ;  /* 0x000000ff0b087812 */ /* 0x000fe400078ec0ff */
[----:B------:R-:W-:Y:S02]  /*8830*/  SHF.R.U32.HI R7, RZ, 0x18, R11 ;  /* 0x00000018ff077819 */ /* 0x000fe4000001160b */
[----:B------:R-:W-:Y:S02]  /*8840*/  LOP3.LUT R2, R5, 0xff, RZ, 0xc0, !PT ;  /* 0x000000ff05027812 */ /* 0x000fe400078ec0ff */
[----:B------:R-:W-:Y:S02]  /*8850*/  PRMT R35, R6, 0x5410, R9 ;  /* 0x0000541006237816 */ /* 0x000fe40000000009 */
[----:B------:R-:W-:Y:S02]  /*8860*/  PRMT R34, R8, 0x5410, R4 ;  /* 0x0000541008227816 */ /* 0x000fe40000000004 */
[----:B------:R-:W-:-:S02]  /*8870*/  PRMT R33, R2, 0x5410, R7 ;  /* 0x0000541002217816 */ /* 0x000fc40000000007 */
[-C--:B-1----:R-:W-:Y:S06]  /*8880*/  HMMA.16816.F32 R4, R56, R36.reuse, RZ ;  /* 0x000000243804723c */ /* 0x082fec00000018ff */
[----:B------:R-:W-:-:S15]  /*8890*/  HMMA.16816.F32 R8, R72, R36, RZ ;  /* 0x000000244808723c */ /* 0x000fde00000018ff */
[----:B------:R-:W-:-:S03]  /*88a0*/  NOP ;  /* 0x0000000000007918 */ /* 0x000fc60000000000 */
[-C--:B---3--:R-:W-:Y:S07]  /*88b0*/  HMMA.16816.F32 R116, R52, R44.reuse, R4 ;  /* 0x0000002c3474723c */ /* 0x088fee0000001804 */
[----:B------:R-:W-:Y:S01]  /*88c0*/  FADD.FTZ R4, R179, R172 ;  /* 0x000000acb3047221 */ /* 0x000fe20000010000 */
[----:B------:R-:W-:Y:S01]  /*88d0*/  IMAD R179, R3, 0x2, R178 ;  /* 0x0000000203b37824 */ /* 0x000fe200078e02b2 */
[----:B------:R-:W-:Y:S01]  /*88e0*/  HMMA.16816.F32 R120, R64, R44, R8 ;  /* 0x0000002c4078723c */ /* 0x000fe20000001808 */
[----:B------:R-:W-:Y:S01]  /*88f0*/  FADD.FTZ R3, R168, R141 ;  /* 0x0000008da8037221 */ /* 0x000fe20000010000 */
[----:B------:R-:W-:-:S02]  /*8900*/  IMAD.MOV.U32 R141, RZ, RZ, R16 ;  /* 0x000000ffff8d7224 */ /* 0x000fc400078e0010 */
[----:B------:R-:W-:-:S03]  /*8910*/  IMAD.MOV.U32 R16, RZ, RZ, R22 ;  /* 0x000000ffff107224 */ /* 0x000fc600078e0016 */
[----:B------:R-:W-:Y:S02]  /*8920*/  IMAD.MOV.U32 R45, RZ, RZ, R233 ;  /* 0x000000ffff2d7224 */ /* 0x000fe400078e00e9 */
[----:B------:R-:W-:Y:S02]  /*8930*/  IMAD.MOV.U32 R233, RZ, RZ, R21 ;  /* 0x000000ffffe97224 */ /* 0x000fe400078e0015 */
[----:B------:R-:W-:Y:S02]  /*8940*/  IMAD.MOV.U32 R44, RZ, RZ, R23 ;  /* 0x000000ffff2c7224 */ /* 0x000fe400078e0017 */
[----:B------:R-:W1:Y:S01]  /*8950*/  LDSM.16.MT88.4 R20, [R179+0x6000] ;  /* 0x00600000b314783b */ /* 0x000e620000004200 */
[----:B------:R-:W-:-:S03]  /*8960*/  IMAD.MOV.U32 R168, RZ, RZ, R25 ;  /* 0x000000ffffa87224 */ /* 0x000fc600078e0019 */
[----:B------:R-:W2:Y:S01]  /*8970*/  LDSM.16.MT88.4 R24, [R179+0x6800] ;  /* 0x00680000b318783b */ /* 0x000ea20000004200 */
[----:B------:R-:W-:Y:S01]  /*8980*/  FADD.FTZ R5, R107, R106 ;  /* 0x0000006a6b057221 */ /* 0x000fe20000010000 */
[----:B------:R-:W-:Y:S01]  /*8990*/  FADD.FTZ R4, R173, R4 ;  /* 0x00000004ad047221 */ /* 0x000fe20000010000 */
[----:B------:R-:W-:Y:S02]  /*89a0*/  IMAD.MOV.U32 R172, RZ, RZ, R30 ;  /* 0x000000ffffac7224 */ /* 0x000fe400078e001e */
[----:B------:R-:W-:Y:S01]  /*89b0*/  FADD.FTZ R12, R105, R5 ;  /* 0x00000005690c7221 */ /* 0x000fe20000010000 */
[----:B------:R-:W-:Y:S01]  /*89c0*/  FADD.FTZ R30, R232, R4 ;  /* 0x00000004e81e7221 */ /* 0x000fe20000010000 */
[----:B------:R-:W-:Y:S01]  /*89d0*/  FADD.FTZ R2, R127, R124 ;  /* 0x0000007c7f027221 */ /* 0x000fe20000010000 */
[----:B------:R-:W-:-:S03]  /*89e0*/  IMAD.MOV.U32 R232, RZ, RZ, R28 ;  /* 0x000000ffffe87224 */ /* 0x000fc600078e001c */
[----:B------:R-:W-:Y:S01]  /*89f0*/  FADD.FTZ R2, R126, R2 ;  /* 0x000000027e027221 */ /* 0x000fe20000010000 */
[-C--:B-1----:R-:W-:Y:S06]  /*8a00*/  HMMA.16816.F32 R8, R72, R20.reuse, RZ ;  /* 0x000000144808723c */ /* 0x082fec00000018ff */
[----:B------:R-:W-:Y:S01]  /*8a10*/  HMMA.16816.F32 R4, R56, R20, RZ ;  /* 0x000000143804723c */ /* 0x000fe200000018ff */
[----:B------:R-:W-:Y:S01]  /*8a20*/  FADD.FTZ R28, R125, R2 ;  /* 0x000000027d1c7221 */ /* 0x000fe20000010000 */
[----:B------:R-:W-:Y:S01]  /*8a30*/  FADD.FTZ R3, R139, R3 ;  /* 0x000000038b037221 */ /* 0x000fe20000010000 */
[----:B------:R-:W-:-:S02]  /*8a40*/  IMAD.MOV.U32 R139, RZ, RZ, R92 ;  /* 0x000000ffff8b7224 */ /* 0x000fc400078e005c */
[----:B------:R-:W-:Y:S02]  /*8a50*/  IMAD.MOV.U32 R107, RZ, RZ, R95 ;  /* 0x000000ffff6b7224 */ /* 0x000fe400078e005f */
[----:B------:R-:W-:Y:S02]  /*8a60*/  IMAD.MOV.U32 R21, RZ, RZ, R172 ;  /* 0x000000ffff157224 */ /* 0x000fe400078e00ac */
[----:B------:R-:W-:Y:S02]  /*8a70*/  IMAD.MOV.U32 R95, RZ, RZ, R115 ;  /* 0x000000ffff5f7224 */ /* 0x000fe400078e0073 */
[----:B------:R-:W-:-:S07]  /*8a80*/  IMAD.MOV.U32 R92, RZ, RZ, R113 ;  /* 0x000000ffff5c7224 */ /* 0x000fce00078e0071 */
[----:B--2---:R-:W-:Y:S07]  /*8a90*/  HMMA.16816.F32 R124, R64, R24, R8 ;  /* 0x00000018407c723c */ /* 0x004fee0000001808 */
[----:B------:R-:W-:Y:S02]  /*8aa0*/  IMAD.MOV.U32 R10, RZ, RZ, R234 ;  /* 0x000000ffff0a7224 */ /* 0x000fe400078e00ea */
[----:B------:R-:W-:Y:S02]  /*8ab0*/  IMAD.MOV.U32 R8, RZ, RZ, R109 ;  /* 0x000000ffff087224 */ /* 0x000fe400078e006d */
[----:B------:R-:W-:-:S02]  /*8ac0*/  IMAD.MOV.U32 R234, RZ, RZ, R108 ;  /* 0x000000ffffea7224 */ /* 0x000fc400078e006c */
[----:B------:R-:W-:Y:S02]  /*8ad0*/  IMAD.MOV.U32 R109, RZ, RZ, R112 ;  /* 0x000000ffff6d7224 */ /* 0x000fe400078e0070 */
[----:B------:R-:W-:Y:S02]  /*8ae0*/  IMAD.MOV.U32 R108, RZ, RZ, R114 ;  /* 0x000000ffff6c7224 */ /* 0x000fe400078e0072 */
[----:B------:R-:W-:Y:S01]  /*8af0*/  IMAD.MOV.U32 R9, RZ, RZ, R170 ;  /* 0x000000ffff097224 */ /* 0x000fe200078e00aa */
[----:B------:R-:W-:Y:S01]  /*8b00*/  HMMA.16816.F32 R112, R52, R24, R4 ;  /* 0x000000183470723c */ /* 0x000fe20000001804 */
[----:B------:R-:W-:Y:S02]  /*8b10*/  IMAD.MOV.U32 R105, RZ, RZ, R171 ;  /* 0x000000ffff697224 */ /* 0x000fe400078e00ab */
[----:B------:R-:W-:-:S04]  /*8b20*/  FADD.FTZ R29, R140, R3 ;  /* 0x000000038c1d7221 */ /* 0x000fc80000010000 */
[----:B------:R-:W-:Y:S02]  /*8b30*/  IMAD.MOV.U32 R24, RZ, RZ, R8 ;  /* 0x000000ffff187224 */ /* 0x000fe400078e0008 */
[----:B------:R-:W-:Y:S02]  /*8b40*/  IMAD.MOV.U32 R8, RZ, RZ, R10 ;  /* 0x000000ffff087224 */ /* 0x000fe400078e000a */
[----:B------:R-:W-:Y:S02]  /*8b50*/  IMAD.MOV.U32 R10, RZ, RZ, R21 ;  /* 0x000000ffff0a7224 */ /* 0x000fe400078e0015 */
[----:B------:R-:W-:Y:S02]  /*8b60*/  IMAD.MOV.U32 R25, RZ, RZ, R9 ;  /* 0x000000ffff197224 */ /* 0x000fe400078e0009 */
[----:B------:R-:W-:Y:S01]  /*8b70*/  IMAD.MOV.U32 R21, RZ, RZ, R168 ;  /* 0x000000ffff157224 */ /* 0x000fe200078e00a8 */
[----:B------:R-:W-:Y:S01]  /*8b80*/  MUFU.EX2 R171, R13 ;  /* 0x0000000d00ab7308 */ /* 0x000fe20000000800 */
[----:B------:R-:W-:Y:S01]  /*8b90*/  IMAD.MOV.U32 R168, RZ, RZ, R44 ;  /* 0x000000ffffa87224 */ /* 0x000fe200078e002c */
[----:B------:R-:W-:Y:S01]  /*8ba0*/  HSET2.LE.AND R4, R81, R0, PT ;  /* 0x0000000051047233 */ /* 0x000fe20003803000 */
[----:B------:R-:W-:-:S02]  /*8bb0*/  IMAD.MOV.U32 R44, RZ, RZ, R45 ;  /* 0x000000ffff2c7224 */ /* 0x000fc400078e002d */
[----:B------:R-:W-:-:S03]  /*8bc0*/  IMAD.MOV.U32 R81, RZ, RZ, R25 ;  /* 0x000000ffff517224 */ /* 0x000fc600078e0019 */
[----:B------:R-:W1:Y:S01]  /*8bd0*/  MUFU.EX2 R170, R18 ;  /* 0x0000001200aa7308 */ /* 0x000e620000000800 */
[----:B------:R-:W-:Y:S02]  /*8be0*/  IMAD.MOV.U32 R45, RZ, RZ, R233 ;  /* 0x000000ffff2d7224 */ /* 0x000fe400078e00e9 */
[----:B------:R-:W-:Y:S01]  /*8bf0*/  FADD.FTZ R233, R169, R29 ;  /* 0x0000001da9e97221 */ /* 0x000fe20000010000 */
[----:B------:R-:W-:Y:S02]  /*8c00*/  IMAD.MOV.U32 R25, RZ, RZ, R21 ;  /* 0x000000ffff197224 */ /* 0x000fe400078e0015 */
[----:B------:R-:W-:Y:S02]  /*8c10*/  IMAD.MOV.U32 R21, RZ, RZ, R168 ;  /* 0x000000ffff157224 */ /* 0x000fe400078e00a8 */
[----:B------:R-:W-:Y:S01]  /*8c20*/  MUFU.EX2 R169, R31 ;  /* 0x0000001f00a97308 */ /* 0x000fe20000000800 */
[----:B------:R-:W-:-:S07]  /*8c30*/  HSET2.LE.AND R2, R88, R0, PT ;  /* 0x0000000058027233 */ /* 0x000fce0003803000 */
[----:B------:R-:W2:Y:S01]  /*8c40*/  MUFU.EX2 R168, R32 ;  /* 0x0000002000a87308 */ /* 0x000ea20000000800 */
[----:B------:R-:W-:-:S07]  /*8c50*/  IMAD.MOV.U32 R11, RZ, RZ, R17 ;  /* 0x000000ffff0b7224 */ /* 0x000fce00078e0011 */
[----:B------:R3:W-:Y:S01]  /*8c60*/  MUFU.EX2 R173, R15 ;  /* 0x0000000f00ad7308 */ /* 0x0007e20000000800 */
[----:B------:R-:W-:-:S07]  /*8c70*/  FADD.FTZ R140, R110, R12 ;  /* 0x0000000c6e8c7221 */ /* 0x000fce0000010000 */
[----:B------:R4:W2:Y:S01]  /*8c80*/  MUFU.EX2 R172, R14 ;  /* 0x0000000e00ac7308 */ /* 0x0008a20000000800 */
[----:B------:R-:W-:Y:S01]  /*8c90*/  IMAD.MOV.U32 R110, RZ, RZ, R10 ;  /* 0x000000ffff6e7224 */ /* 0x000fe200078e000a */
[----:B------:R-:W-:Y:S01]  /*8ca0*/  LOP3.LUT R10, R2, R102, RZ, 0xc0, !PT ;  /* 0x00000066020a7212 */ /* 0x000fe200078ec0ff */
[----:B------:R-:W-:Y:S01]  /*8cb0*/  IMAD.MOV.U32 R9, RZ, RZ, R11 ;  /* 0x000000ffff097224 */ /* 0x000fe200078e000b */
[----:B-1----:R-:W-:Y:S01]  /*8cc0*/  F2FP.F16.F32.PACK_AB R2, R170, R171 ;  /* 0x000000abaa02723e */ /* 0x002fe200000000ff */
[----:B------:R-:W-:Y:S01]  /*8cd0*/  IMAD.MOV.U32 R11, RZ, RZ, R232 ;  /* 0x000000ffff0b7224 */ /* 0x000fe200078e00e8 */
[--C-:B------:R-:W-:Y:S01]  /*8ce0*/  HSET2.LE.AND R3, R87, R0.reuse, PT ;  /* 0x0000000057037233 */ /* 0x100fe20003803000 */
[----:B------:R-:W-:Y:S01]  /*8cf0*/  FADD.FTZ R232, R132, R28 ;  /* 0x0000001c84e87221 */ /* 0x000fe20000010000 */
[----:B------:R-:W-:Y:S01]  /*8d00*/  IMAD.MOV.U32 R132, RZ, RZ, R24 ;  /* 0x000000ffff847224 */ /* 0x000fe200078e0018 */
[----:B---3--:R-:W-:Y:S01]  /*8d10*/  HSET2.LE.AND R15, R50, R0, PT ;  /* 0x00000000320f7233 */ /* 0x008fe20003803000 */
[----:B------:R-:W-:Y:S01]  /*8d20*/  IMAD.MOV.U32 R24, RZ, RZ, R11 ;  /* 0x000000ffff187224 */ /* 0x000fe200078e000b */
[----:B------:R-:W-:Y:S01]  /*8d30*/  PRMT R50, R2, 0x7632, R50 ;  /* 0x0000763202327816 */ /* 0x000fe20000000032 */
[----:B------:R-:W-:Y:S01]  /*8d40*/  IMAD.MOV.U32 R106, RZ, RZ, R16 ;  /* 0x000000ffff6a7224 */ /* 0x000fe200078e0010 */
[----:B------:R-:W-:-:S02]  /*8d50*/  LOP3.LUT R11, R3, R101, RZ, 0xc0, !PT ;  /* 0x00000065030b7212 */ /* 0x000fc400078ec0ff */
[--C-:B----4-:R-:W-:Y:S02]  /*8d60*/  HSET2.LE.AND R14, R51, R0.reuse, PT ;  /* 0x00000000330e7233 */ /* 0x110fe40003803000 */
[----:B------:R-:W-:Y:S02]  /*8d70*/  PRMT R51, R2, 0x7610, R51 ;  /* 0x0000761002337816 */ /* 0x000fe40000000033 */
[----:B--2---:R-:W-:Y:S02]  /*8d80*/  F2FP.F16.F32.PACK_AB R2, R168, R169 ;  /* 0x000000a9a802723e */ /* 0x004fe400000000ff */
[----:B------:R-:W-:Y:S02]  /*8d90*/  F2FP.F16.F32.PACK_AB R3, R172, R173 ;  /* 0x000000adac03723e */ /* 0x000fe400000000ff */
[--C-:B------:R-:W-:Y:S02]  /*8da0*/  HSET2.LE.AND R5, R80, R0.reuse, PT ;  /* 0x0000000050057233 */ /* 0x100fe40003803000 */
[----:B------:R-:W-:-:S02]  /*8db0*/  HSET2.LE.AND R16, R79, R0, PT ;  /* 0x000000004f107233 */ /* 0x000fc40003803000 */
[--C-:B------:R-:W-:Y:S02]  /*8dc0*/  HSET2.LE.AND R17, R78, R0.reuse, PT ;  /* 0x000000004e117233 */ /* 0x100fe40003803000 */
[--C-:B------:R-:W-:Y:S02]  /*8dd0*/  HSET2.LE.AND R12, R77, R0.reuse, PT ;  /* 0x000000004d0c7233 */ /* 0x100fe40003803000 */
[--C-:B------:R-:W-:Y:S02]  /*8de0*/  HSET2.LE.AND R13, R76, R0.reuse, PT ;  /* 0x000000004c0d7233 */ /* 0x100fe40003803000 */
[--C-:B------:R-:W-:Y:S02]  /*8df0*/  HSET2.LE.AND R20, R49, R0.reuse, PT ;  /* 0x0000000031147233 */ /* 0x100fe40003803000 */
[--C-:B------:R-:W-:Y:S02]  /*8e00*/  HSET2.LE.AND R7, R48, R0.reuse, PT ;  /* 0x0000000030077233 */ /* 0x100fe40003803000 */
[----:B------:R-:W-:-:S02]  /*8e10*/  HSET2.LE.AND R6, R35, R0, PT ;  /* 0x0000000023067233 */ /* 0x000fc40003803000 */
[--C-:B------:R-:W-:Y:S02]  /*8e20*/  HSET2.LE.AND R18, R34, R0.reuse, PT ;  /* 0x0000000022127233 */ /* 0x100fe40003803000 */
[----:B------:R-:W-:Y:S02]  /*8e30*/  HSET2.LE.AND R0, R33, R0, PT ;  /* 0x0000000021007233 */ /* 0x000fe40003803000 */
[C---:B------:R-:W-:Y:S02]  /*8e40*/  PRMT R37, R2.reuse, 0x7610, R37 ;  /* 0x0000761002257816 */ /* 0x040fe40000000025 */
[----:B------:R-:W-:Y:S02]  /*8e50*/  PRMT R36, R2, 0x7632, R36 ;  /* 0x0000763202247816 */ /* 0x000fe40000000024 */
[----:B------:R-:W-:Y:S02]  /*8e60*/  PRMT R2, R51, 0x5410, R50 ;  /* 0x0000541033027816 */ /* 0x000fe40000000032 */
[----:B------:R-:W-:-:S02]  /*8e70*/  PRMT R49, R3, 0x7610, R49 ;  /* 0x0000761003317816 */ /* 0x000fc40000000031 */
[----:B------:R-:W-:Y:S02]  /*8e80*/  PRMT R48, R3, 0x7632, R48 ;  /* 0x0000763203307816 */ /* 0x000fe40000000030 */
[----:B------:R-:W-:Y:S02]  /*8e90*/  LOP3.LUT R77, R0, R2, RZ, 0xc0, !PT ;  /* 0x00000002004d7212 */ /* 0x000fe400078ec0ff */
[----:B------:R-:W-:Y:S01]  /*8ea0*/  PRMT R0, R49, 0x5410, R48 ;  /* 0x0000541031007816 */ /* 0x000fe20000000030 */
[----:B------:R-:W-:Y:S01]  /*8eb0*/  IMAD.MOV.U32 R87, RZ, RZ, R8 ;  /* 0x000000ffff577224 */ /* 0x000fe200078e0008 */
[----:B------:R-:W-:Y:S01]  /*8ec0*/  LOP3.LUT R100, R7, R100, RZ, 0xc0, !PT ;  /* 0x0000006407647212 */ /* 0x000fe200078ec0ff */
[----:B------:R-:W-:Y:S01]  /*8ed0*/  IMAD.MOV.U32 R88, RZ, RZ, R9 ;  /* 0x000000ffff587224 */ /* 0x000fe200078e0009 */
[----:B------:R-:W-:Y:S01]  /*8ee0*/  LOP3.LUT R101, R6, R97, RZ, 0xc0, !PT ;  /* 0x0000006106657212 */ /* 0x000fe200078ec0ff */
[----:B------:R-:W-:Y:S01]  /*8ef0*/  FADD.FTZ R234, R234, R30 ;  /* 0x0000001eeaea7221 */ /* 0x000fe20000010000 */
[----:B------:R-:W-:Y:S01]  /*8f00*/  LOP3.LUT R8, R4, R104, RZ, 0xc0, !PT ;  /* 0x0000006804087212 */ /* 0x000fe200078ec0ff */
[----:B------:R-:W-:Y:S01]  /*8f10*/  HMMA.16816.F32 R32, R56, R98, RZ ;  /* 0x000000623820723c */ /* 0x000fe200000018ff */
[----:B------:R-:W-:-:S02]  /*8f20*/  LOP3.LUT R9, R5, R103, RZ, 0xc0, !PT ;  /* 0x0000006705097212 */ /* 0x000fc400078ec0ff */
[----:B------:R-:W-:Y:S02]  /*8f30*/  LOP3.LUT R6, R16, R84, RZ, 0xc0, !PT ;  /* 0x0000005410067212 */ /* 0x000fe400078ec0ff */
[----:B------:R-:W-:Y:S01]  /*8f40*/  LOP3.LUT R7, R17, R61, RZ, 0xc0, !PT ;  /* 0x0000003d11077212 */ /* 0x000fe200078ec0ff */
[C---:B------:R-:W-:Y:S01]  /*8f50*/  HMMA.16816.F32 R28, R56.reuse, R62, RZ ;  /* 0x0000003e381c723c */ /* 0x040fe200000018ff */
[----:B------:R-:W-:Y:S02]  /*8f60*/  LOP3.LUT R76, R18, R60, RZ, 0xc0, !PT ;  /* 0x0000003c124c7212 */ /* 0x000fe400078ec0ff */
[----:B------:R-:W-:Y:S02]  /*8f70*/  LOP3.LUT R78, R19, R0, RZ, 0xc0, !PT ;  /* 0x00000000134e7212 */ /* 0x000fe400078ec0ff */
[----:B------:R-:W-:Y:S01]  /*8f80*/  LOP3.LUT R102, R12, R94, RZ, 0xc0, !PT ;  /* 0x0000005e0c667212 */ /* 0x000fe200078ec0ff */
[----:B------:R-:W-:Y:S01]  /*8f90*/  HMMA.16816.F32 R16, R56, R38, RZ ;  /* 0x000000263810723c */ /* 0x000fe200000018ff */
[----:B------:R-:W-:-:S02]  /*8fa0*/  LOP3.LUT R103, R13, R93, RZ, 0xc0, !PT ;  /* 0x0000005d0d677212 */ /* 0x000fc400078ec0ff */
[----:B------:R-:W-:Y:S02]  /*8fb0*/  LOP3.LUT R4, R14, R86, RZ, 0xc0, !PT ;  /* 0x000000560e047212 */ /* 0x000fe400078ec0ff */
[----:B------:R-:W-:Y:S02]  /*8fc0*/  LOP3.LUT R5, R15, R85, RZ, 0xc0, !PT ;  /* 0x000000550f057212 */ /* 0x000fe400078ec0ff */
[----:B------:R-:W-:Y:S01]  /*8fd0*/  HMMA.16816.F32 R12, R56, R22, RZ ;  /* 0x00000016380c723c */ /* 0x000fe200000018ff */
[----:B------:R-:W-:Y:S01]  /*8fe0*/  PRMT R0, R37, 0x5410, R36 ;  /* 0x0000541025007816 */ /* 0x000fe20000000024 */
[----:B------:R-:W-:Y:S02]  /*8ff0*/  IMAD.MOV.U32 R60, RZ, RZ, R81 ;  /* 0x000000ffff3c7224 */ /* 0x000fe400078e0051 */
[----:B------:R-:W-:Y:S01]  /*9000*/  IMAD.MOV.U32 R97, RZ, RZ, R24 ;  /* 0x000000ffff617224 */ /* 0x000fe200078e0018 */
[----:B------:R-:W-:Y:S01]  /*9010*/  LOP3.LUT R79, R20, R0, RZ, 0xc0, !PT ;  /* 0x00000000144f7212 */ /* 0x000fe200078ec0ff */
[----:B------:R-:W-:-:S02]  /*9020*/  IMAD.MOV.U32 R61, RZ, RZ, R88 ;  /* 0x000000ffff3d7224 */ /* 0x000fc400078e0058 */
[----:B------:R-:W-:Y:S02]  /*9030*/  IMAD.MOV.U32 R0, RZ, RZ, R110 ;  /* 0x000000ffff007224 */ /* 0x000fe400078e006e */
[----:B------:R-:W-:Y:S02]  /*9040*/  IMAD.MOV.U32 R80, RZ, RZ, R25 ;  /* 0x000000ffff507224 */ /* 0x000fe400078e0019 */
[----:B------:R-:W-:Y:S02]  /*9050*/  IMAD.MOV.U32 R81, RZ, RZ, R21 ;  /* 0x000000ffff517224 */ /* 0x000fe400078e0015 */
        /* <DEDUP_REMOVED lines=8> */
[----:B------:R-:W-:-:S05]  /*90e0*/  IMAD.MOV.U32 R139, RZ, RZ, R95 ;  /* 0x000000ffff8b7224 */ /* 0x000fca00078e005f */
[C---:B------:R-:W-:Y:S06]  /*90f0*/  HMMA.16816.F32 R92, R52.reuse, R82, R28 ;  /* 0x00000052345c723c */ /* 0x040fec000000181c */
[----:B------:R-:W-:Y:S06]  /*9100*/  HMMA.16816.F32 R52, R52, R26, R12 ;  /* 0x0000001a3434723c */ /* 0x000fec000000180c */
[C---:B------:R-:W-:Y:S06]  /*9110*/  HMMA.16816.F32 R12, R72.reuse, R98, RZ ;  /* 0x00000062480c723c */ /* 0x040fec00000018ff */
[----:B------:R-:W-:-:S15]  /*9120*/  HMMA.16816.F32 R16, R72, R38, RZ ;  /* 0x000000264810723c */ /* 0x000fde00000018ff */
[----:B------:R-:W-:-:S03]  /*9130*/  NOP ;  /* 0x0000000000007918 */ /* 0x000fc60000000000 */
[----:B------:R-:W-:Y:S01]  /*9140*/  HMMA.16816.F32 R32, R64, R90, R12 ;  /* 0x0000005a4020723c */ /* 0x000fe2000000180c */
[----:B------:R-:W1:Y:S01]  /*9150*/  LDSM.16.MT88.4 R12, [R177+0x7000] ;  /* 0x00700000b10c783b */ /* 0x000e620000004200 */
[----:B------:R-:W-:-:S04]  /*9160*/  IMAD.MOV.U32 R39, RZ, RZ, R21 ;  /* 0x000000ffff277224 */ /* 0x000fc800078e0015 */
[C---:B------:R-:W-:Y:S01]  /*9170*/  HMMA.16816.F32 R20, R72.reuse, R22, RZ ;  /* 0x000000164814723c */ /* 0x040fe200000018ff */
[----:B------:R-:W-:Y:S02]  /*9180*/  IMAD.MOV.U32 R136, RZ, RZ, R182 ;  /* 0x000000ffff887224 */ /* 0x000fe400078e00b6 */
[----:B------:R-:W-:Y:S01]  /*9190*/  IMAD.MOV.U32 R56, RZ, RZ, R24 ;  /* 0x000000ffff387224 */ /* 0x000fe200078e0018 */
[----:B------:R2:W5:Y:S02]  /*91a0*/  LDL.LU R182, [R1+0x168] ;  /* 0x0001680001b67983 */ /* 0x0005640000300800 */
[----:B------:R-:W-:Y:S01]  /*91b0*/  HMMA.16816.F32 R28, R72, R62, RZ ;  /* 0x0000003e481c723c */ /* 0x000fe200000018ff */
[----:B------:R-:W-:Y:S01]  /*91c0*/  IMAD.MOV.U32 R59, RZ, RZ, R80 ;  /* 0x000000ffff3b7224 */ /* 0x000fe200078e0050 */
[----:B------:R2:W5:Y:S01]  /*91d0*/  LDL.LU R181, [R1+0x164] ;  /* 0x0001640001b57983 */ /* 0x0005620000300800 */
[----:B------:R-:W-:Y:S02]  /*91e0*/  IMAD.MOV.U32 R57, RZ, RZ, R81 ;  /* 0x000000ffff397224 */ /* 0x000fe400078e0051 */
[----:B------:R-:W-:Y:S01]  /*91f0*/  IMAD.MOV.U32 R58, RZ, RZ, R88 ;  /* 0x000000ffff3a7224 */ /* 0x000fe200078e0058 */
[----:B------:R2:W5:Y:S01]  /*9200*/  LDL.LU R176, [R1+0x160] ;  /* 0x0001600001b07983 */ /* 0x0005620000300800 */
[----:B------:R-:W-:-:S02]  /*9210*/  IMAD.MOV.U32 R63, RZ, RZ, R25 ;  /* 0x000000ffff3f7224 */ /* 0x000fc400078e0019 */
[----:B------:R-:W-:Y:S02]  /*9220*/  IMAD.MOV.U32 R72, RZ, RZ, R44 ;  /* 0x000000ffff487224 */ /* 0x000fe400078e002c */
[----:B------:R-:W-:Y:S02]  /*9230*/  IMAD.MOV.U32 R73, RZ, RZ, R45 ;  /* 0x000000ffff497224 */ /* 0x000fe400078e002d */
[C---:B------:R-:W-:Y:S01]  /*9240*/  HMMA.16816.F32 R44, R64.reuse, R46, R16 ;  /* 0x0000002e402c723c */ /* 0x040fe20000001810 */
[----:B------:R-:W-:Y:S05]  /*9250*/  LDSM.16.MT88.4 R16, [R178+0x7000] ;  /* 0x00700000b210783b */ /* 0x000fea0000004200 */
[----:B------:R-:W-:Y:S01]  /*9260*/  HMMA.16816.F32 R24, R64, R26, R20 ;  /* 0x0000001a4018723c */ /* 0x000fe20000001814 */
[----:B------:R-:W3:Y:S05]  /*9270*/  LDSM.16.MT88.4 R20, [R180+0x7000] ;  /* 0x00700000b414783b */ /* 0x000eea0000004200 */
[-C--:B-1----:R-:W-:Y:S06]  /*9280*/  HMMA.16816.F32 R136, R8, R12.reuse, R136 ;  /* 0x0000000c0888723c */ /* 0x082fec0000001888 */
[C---:B------:R-:W-:Y:S06]  /*9290*/  HMMA.16816.F32 R108, R4.reuse, R12, R108 ;  /* 0x0000000c046c723c */ /* 0x040fec000000186c */
[-C--:B------:R-:W-:Y:S06]  /*92a0*/  HMMA.16816.F32 R104, R4, R14.reuse, R104 ;  /* 0x0000000e0468723c */ /* 0x080fec0000001868 */
[----:B------:R-:W-:Y:S01]  /*92b0*/  HMMA.16816.F32 R32, R8, R14, R32 ;  /* 0x0000000e0820723c */ /* 0x000fe20000001820 */
[----:B------:R-:W1:Y:S01]  /*92c0*/  LDSM.16.MT88.4 R12, [R179+0x7000] ;  /* 0x00700000b30c783b */ /* 0x000e620000004200 */
[----:B------:R-:W-:-:S02]  /*92d0*/  IMAD.MOV.U32 R62, RZ, RZ, R97 ;  /* 0x000000ffff3e7224 */ /* 0x000fc400078e0061 */
[----:B------:R-:W-:Y:S02]  /*92e0*/  IMAD.MOV.U32 R74, RZ, RZ, R89 ;  /* 0x000000ffff4a7224 */ /* 0x000fe400078e0059 */
[----:B------:R-:W-:Y:S01]  /*92f0*/  IMAD.MOV.U32 R75, RZ, RZ, R96 ;  /* 0x000000ffff4b7224 */ /* 0x000fe200078e0060 */
[----:B------:R-:W-:Y:S06]  /*9300*/  HMMA.16816.F32 R28, R64, R82, R28 ;  /* 0x00000052401c723c */ /* 0x000fec000000181c */
[C---:B---3--:R-:W-:Y:S06]  /*9310*/  HMMA.16816.F32 R96, R4.reuse, R20, R128 ;  /* 0x000000140460723c */ /* 0x048fec0000001880 */
[C---:B------:R-:W-:Y:S01]  /*9320*/  HMMA.16816.F32 R88, R4.reuse, R16, R116 ;  /* 0x000000100458723c */ /* 0x040fe20000001874 */
[----:B------:R-:W-:Y:S01]  /*9330*/  IMAD.MOV.U32 R38, RZ, RZ, R3 ;  /* 0x000000ffff267224 */ /* 0x000fe200078e0003 */
[----:B------:R-:W3:Y:S04]  /*9340*/  LDSM.16.MT88.4 R116, [R178+0x7800] ;  /* 0x00780000b274783b */ /* 0x000ee80000004200 */
[C---:B------:R-:W-:Y:S06]  /*9350*/  HMMA.16816.F32 R92, R4.reuse, R22, R92 ;  /* 0x00000016045c723c */ /* 0x040fec000000185c */
[C---:B------:R-:W-:Y:S06]  /*9360*/  HMMA.16816.F32 R84, R4.reuse, R18, R84 ;  /* 0x000000120454723c */ /* 0x040fec0000001854 */
[C---:B-1----:R-:W-:Y:S06]  /*9370*/  HMMA.16816.F32 R80, R4.reuse, R12, R112 ;  /* 0x0000000c0450723c */ /* 0x042fec0000001870 */
[----:B------:R-:W-:Y:S01]  /*9380*/  HMMA.16816.F32 R4, R4, R14, R52 ;  /* 0x0000000e0404723c */ /* 0x000fe20000001834 */
[----:B------:R2:W4:Y:S04]  /*9390*/  LDL.LU.S16 R55, [R1+0xd0] ;  /* 0x0000d00001377983 */ /* 0x0005280000300600 */
[----:B------:R2:W2:Y:S04]  /*93a0*/  LDL.LU.S16 R54, [R1+0xcc] ;  /* 0x0000cc0001367983 */ /* 0x0004a80000300600 */
[----:B------:R1:W4:Y:S04]  /*93b0*/  LDL.LU.S16 R53, [R1+0xa4] ;  /* 0x0000a40001357983 */ /* 0x0003280000300600 */
[----:B------:R1:W2:Y:S01]  /*93c0*/  LDL.LU.S16 R52, [R1+0xa0] ;  /* 0x0000a00001347983 */ /* 0x0002a20000300600 */
[C---:B------:R-:W-:Y:S03]  /*93d0*/  HMMA.16816.F32 R128, R8.reuse, R20, R72 ;  /* 0x000000140880723c */ /* 0x040fe60000001848 */
[----:B------:R1:W2:Y:S04]  /*93e0*/  LDL.LU.S16 R21, [R1+0xd8] ;  /* 0x0000d80001157983 */ /* 0x0002a80000300600 */
[----:B------:R1:W2:Y:S01]  /*93f0*/  LDL.LU.S16 R20, [R1+0xd4] ;  /* 0x0000d40001147983 */ /* 0x0002a20000300600 */
[----:B------:R-:W-:Y:S01]  /*9400*/  IMAD.MOV.U32 R75, RZ, RZ, R60 ;  /* 0x000000ffff4b7224 */ /* 0x000fe200078e003c */
[----:B------:R-:W-:Y:S01]  /*9410*/  HMMA.16816.F32 R28, R8, R22, R28 ;  /* 0x00000016081c723c */ /* 0x000fe2000000181c */
[----:B------:R-:W-:-:S02]  /*9420*/  IMAD.MOV.U32 R60, RZ, RZ, R132 ;  /* 0x000000ffff3c7224 */ /* 0x000fc400078e0084 */
[----:B------:R-:W-:Y:S02]  /*9430*/  IMAD.MOV.U32 R74, RZ, RZ, R135 ;  /* 0x000000ffff4a7224 */ /* 0x000fe400078e0087 */
[----:B------:R-:W-:Y:S01]  /*9440*/  IMAD.MOV.U32 R73, RZ, RZ, R133 ;  /* 0x000000ffff497224 */ /* 0x000fe200078e0085 */
[C---:B------:R-:W-:Y:S01]  /*9450*/  HMMA.16816.F32 R120, R8.reuse, R16, R120 ;  /* 0x000000100878723c */ /* 0x040fe20000001878 */
[----:B------:R-:W-:Y:S02]  /*9460*/  IMAD.MOV.U32 R3, RZ, RZ, R134 ;  /* 0x000000ffff037224 */ /* 0x000fe400078e0086 */
[----:B------:R-:W1:Y:S03]  /*9470*/  LDSM.16.MT88.4 R132, [R177+0x7800] ;  /* 0x00780000b184783b */ /* 0x000e660000004200 */
[C---:B------:R-:W-:Y:S06]  /*9480*/  HMMA.16816.F32 R44, R8.reuse, R18, R44 ;  /* 0x00000012082c723c */ /* 0x040fec000000182c */
[C---:B------:R-:W-:Y:S01]  /*9490*/  HMMA.16816.F32 R112, R8.reuse, R12, R124 ;  /* 0x0000000c0870723c */ /* 0x040fe2000000187c */
[----:B------:R-:W1:Y:S05]  /*94a0*/  LDSM.16.MT88.4 R124, [R180+0x7800] ;  /* 0x00780000b47c783b */ /* 0x000e6a0000004200 */
[----:B------:R-:W-:Y:S01]  /*94b0*/  HMMA.16816.F32 R24, R8, R14, R24 ;  /* 0x0000000e0818723c */ /* 0x000fe20000001818 */
[----:B------:R-:W1:Y:S01]  /*94c0*/  LDSM.16.MT88.4 R8, [R179+0x7800] ;  /* 0x00780000b308783b */ /* 0x000e620000004200 */
[----:B------:R-:W-:-:S04]  /*94d0*/  ULEA UR4, UR18, UR25, 0x6 ;  /* 0x0000001912047291 */ /* 0x000fc8000f8e303f */
[----:B---3--:R-:W-:Y:S01]  /*94e0*/  HMMA.16816.F32 R88, R76, R116, R88 ;  /* 0x000000744c58723c */ /* 0x008fe20000001858 */
[----:B------:R-:W-:-:S05]  /*94f0*/  UIADD3 UR4, UR4, -0x40, URZ ;  /* 0xffffffc004047890 */ /* 0x000fca000fffe03f */
[----:B------:R-:W-:Y:S01]  /*9500*/  HMMA.16816.F32 R84, R76, R118, R84 ;  /* 0x000000764c54723c */ /* 0x000fe20000001854 */
[----:B------:R-:W-:Y:S02]  /*9510*/  IMAD.MOV.U32 R72, RZ, RZ, R73 ;  /* 0x000000ffff487224 */ /* 0x000fe400078e0049 */
[----:B------:R-:W-:-:S03]  /*9520*/  IMAD.MOV.U32 R73, RZ, RZ, R74 ;  /* 0x000000ffff497224 */ /* 0x000fc600078e004a */
[C---:B-1----:R-:W-:Y:S06]  /*9530*/  HMMA.16816.F32 R108, R76.reuse, R132, R108 ;  /* 0x000000844c6c723c */ /* 0x042fec000000186c */
[C---:B------:R-:W-:Y:S06]  /*9540*/  HMMA.16816.F32 R104, R76.reuse, R134, R104 ;  /* 0x000000864c68723c */ /* 0x040fec0000001868 */
[C---:B------:R-:W-:Y:S06]  /*9550*/  HMMA.16816.F32 R96, R76.reuse, R124, R96 ;  /* 0x0000007c4c60723c */ /* 0x040fec0000001860 */
[C---:B------:R-:W-:Y:S06]  /*9560*/  HMMA.16816.F32 R92, R76.reuse, R126, R92 ;  /* 0x0000007e4c5c723c */ /* 0x040fec000000185c */
[C---:B------:R-:W-:Y:S06]  /*9570*/  HMMA.16816.F32 R80, R76.reuse, R8, R80 ;  /* 0x000000084c50723c */ /* 0x040fec0000001850 */
[----:B------:R-:W-:Y:S01]  /*9580*/  HMMA.16816.F32 R76, R76, R10, R4 ;  /* 0x0000000a4c4c723c */ /* 0x000fe20000001804 */
[----:B------:R-:W-:-:S02]  /*9590*/  IMAD.MOV.U32 R74, RZ, RZ, R75 ;  /* 0x000000ffff4a7224 */ /* 0x000fc400078e004b */
[----:B------:R-:W-:Y:S01]  /*95a0*/  FADD.FTZ R3, R3, R140 ;  /* 0x0000008c03037221 */ /* 0x000fe20000010000 */
[----:B------:R-:W-:Y:S02]  /*95b0*/  IMAD.MOV.U32 R75, RZ, RZ, R38 ;  /* 0x000000ffff4b7224 */ /* 0x000fe400078e0026 */
[----:B------:R-:W-:Y:S02]  /*95c0*/  IMAD.MOV.U32 R38, RZ, RZ, R39 ;  /* 0x000000ffff267224 */ /* 0x000fe400078e0027 */
[----:B------:R-:W-:Y:S02]  /*95d0*/  IMAD.MOV.U32 R39, RZ, RZ, R62 ;  /* 0x000000ffff277224 */ /* 0x000fe400078e003e */
[----:B------:R-:W-:Y:S02]  /*95e0*/  IMAD.MOV.U32 R62, RZ, RZ, R63 ;  /* 0x000000ffff3e7224 */ /* 0x000fe400078e003f */
[----:B------:R-:W-:Y:S02]  /*95f0*/  IMAD.MOV.U32 R63, RZ, RZ, R56 ;  /* 0x000000ffff3f7224 */ /* 0x000fe400078e0038 */
[----:B------:R-:W-:Y:S01]  /*9600*/  IMAD.MOV.U32 R56, RZ, RZ, R141 ;  /* 0x000000ffff387224 */ /* 0x000fe200078e008d */
[----:B------:R-:W-:Y:S01]  /*9610*/  UIMAD UR45, UR19, 0x48, URZ ;  /* 0x00000048132d78a4 */ /* 0x000fe2000f8e023f */
[----:B------:R-:W-:-:S04]  /*9620*/  FADD.FTZ R3, R75, R3 ;  /* 0x000000034b037221 */ /* 0x000fc80000010000 */
[----:B------:R-:W-:Y:S01]  /*9630*/  FADD.FTZ R3, R63, R3 ;  /* 0x000000033f037221 */ /* 0x000fe20000010000 */
        /* <DEDUP_REMOVED lines=8> */
[----:B----4-:R-:W-:-:S02]  /*96c0*/  @!P4 HADD2 R53, -R49.H0_H0, -RZ.H0_H0 ;  /* 0xa00000ff3135c230 */ /* 0x010fc40000000900 */
[----:B--2---:R-:W-:-:S03]  /*96d0*/  @!P3 HADD2 R52, -R48.H0_H0, -RZ.H0_H0 ;  /* 0xa00000ff3034b230 */ /* 0x004fc60000000900 */
[----:B------:R-:W-:Y:S02]  /*96e0*/  PRMT R4, R53, 0x7610, R4 ;  /* 0x0000761035047816 */ /* 0x000fe40000000004 */
[----:B------:R-:W-:Y:S02]  /*96f0*/  PRMT R2, R52, 0x7610, R2 ;  /* 0x0000761034027816 */ /* 0x000fe40000000002 */
[----:B------:R-:W-:Y:S01]  /*9700*/  @!P4 PRMT R49, R4, 0x5410, RZ ;  /* 0x000054100431c816 */ /* 0x000fe200000000ff */
[----:B------:R-:W-:Y:S01]  /*9710*/  IMAD.U32 R4, RZ, RZ, UR4 ;  /* 0x00000004ff047e24 */ /* 0x000fe2000f8e00ff */
[----:B------:R-:W-:Y:S02]  /*9720*/  @!P3 PRMT R48, R2, 0x5410, RZ ;  /* 0x000054100230b816 */ /* 0x000fe400000000ff */
[----:B------:R-:W-:Y:S01]  /*9730*/  SHF.R.S32.HI R2, RZ, 0x1f, R0 ;  /* 0x0000001fff027819 */ /* 0x000fe20000011400 */
[----:B------:R-:W-:Y:S01]  /*9740*/  @!P1 HADD2 R20, -R36.H0_H0, -RZ.H0_H0 ;  /* 0xa00000ff24149230 */ /* 0x000fe20000000900 */
[----:B------:R-:W-:Y:S01]  /*9750*/  IADD3 R0, P3, R0, UR4, RZ ;  /* 0x0000000400007c10 */ /* 0x000fe2000ff7e0ff */
[----:B------:R-:W-:Y:S01]  /*9760*/  @!P6 HADD2 R55, -R51.H0_H0, -RZ.H0_H0 ;  /* 0xa00000ff3337e230 */ /* 0x000fe20000000900 */
[----:B------:R-:W-:Y:S01]  /*9770*/  USHF.L.U32 UR4, UR19, 0x3, URZ ;  /* 0x0000000313047899 */ /* 0x000fe2000800063f */
[----:B------:R-:W-:Y:S01]  /*9780*/  @!P5 HADD2 R54, -R50.H0_H0, -RZ.H0_H0 ;  /* 0xa00000ff3236d230 */ /* 0x000fe20000000900 */
[----:B------:R-:W-:-:S02]  /*9790*/  LEA.HI.X.SX32 R2, R4, R2, 0x1, P3 ;  /* 0x0000000204027211 */ /* 0x000fc400018f0eff */
[----:B------:R-:W-:Y:S02]  /*97a0*/  LEA R140, P3, R0, UR6, 0x1 ;  /* 0x00000006008c7c11 */ /* 0x000fe4000f8608ff */
[----:B------:R-:W-:Y:S01]  /*97b0*/  PRMT R4, R20, 0x7610, R4 ;  /* 0x0000761014047816 */ /* 0x000fe20000000004 */
[----:B------:R-:W-:Y:S01]  /*97c0*/  @!P2 HADD2 R21, -R37.H0_H0, -RZ.H0_H0 ;  /* 0xa00000ff2515a230 */ /* 0x000fe20000000900 */
[----:B------:R-:W-:Y:S02]  /*97d0*/  PRMT R7, R55, 0x7610, R7 ;  /* 0x0000761037077816 */ /* 0x000fe40000000007 */
[----:B------:R-:W-:Y:S02]  /*97e0*/  PRMT R6, R54, 0x7610, R6 ;  /* 0x0000761036067816 */ /* 0x000fe40000000006 */
[----:B------:R-:W-:Y:S01]  /*97f0*/  LEA.HI.X R141, R0, UR7, R2, 0x1, P3 ;  /* 0x00000007008d7c11 */ /* 0x000fe200098f0c02 */
[----:B------:R-:W-:Y:S01]  /*9800*/  IMAD.U32 R2, RZ, RZ, UR4 ;  /* 0x00000004ff027e24 */ /* 0x000fe2000f8e00ff */
[----:B------:R-:W-:Y:S01]  /*9810*/  @!P1 PRMT R36, R4, 0x5410, RZ ;  /* 0x0000541004249816 */ /* 0x000fe200000000ff */
[----:B------:R-:W-:Y:S01]  /*9820*/  FADD.FTZ R4, R73, R233 ;  /* 0x000000e949047221 */ /* 0x000fe20000010000 */
[----:B------:R-:W-:Y:S01]  /*9830*/  @!P6 PRMT R51, R7, 0x5410, RZ ;  /* 0x000054100733e816 */ /* 0x000fe200000000ff */
[----:B------:R-:W-:Y:S01]  /*9840*/  USHF.L.U32 UR4, UR19, 0x6, URZ ;  /* 0x0000000613047899 */ /* 0x000fe2000800063f */
[----:B------:R-:W-:Y:S01]  /*9850*/  @!P5 PRMT R50, R6, 0x5410, RZ ;  /* 0x000054100632d816 */ /* 0x000fe200000000ff */
[----:B------:R-:W-:Y:S01]  /*9860*/  FADD.FTZ R0, R72, R234 ;  /* 0x000000ea48007221 */ /* 0x000fe20000010000 */
[----:B------:R-:W-:Y:S01]  /*9870*/  PRMT R5, R21, 0x7610, R5 ;  /* 0x0000761015057816 */ /* 0x000fe20000000005 */
[----:B------:R-:W-:-:S04]  /*9880*/  IMAD.WIDE R6, R2, 0x2, R140 ;  /* 0x0000000202067825 */ /* 0x000fc800078e028c */
[----:B------:R-:W-:Y:S01]  /*9890*/  FADD.FTZ R2, R39, R4 ;  /* 0x0000000427027221 */ /* 0x000fe20000010000 */
[----:B------:R-:W-:Y:S01]  /*98a0*/  FADD.FTZ R12, R38, R0 ;  /* 0x00000000260c7221 */ /* 0x000fe20000010000 */
[----:B------:R-:W-:Y:S01]  /*98b0*/  @!P2 PRMT R37, R5, 0x5410, RZ ;  /* 0x000054100525a816 */ /* 0x000fe200000000ff */
[----:B------:R-:W-:Y:S01]  /*98c0*/  FADD.FTZ R5, R74, R232 ;  /* 0x000000e84a057221 */ /* 0x000fe20000010000 */
[----:B------:R-:W-:Y:S02]  /*98d0*/  IMAD.U32 R0, RZ, RZ, UR4 ;  /* 0x00000004ff007e24 */ /* 0x000fe4000f8e00ff */
[----:B------:R-:W-:Y:S01]  /*98e0*/  FADD.FTZ R14, R57, R2 ;  /* 0x00000002390e7221 */ /* 0x000fe20000010000 */
[----:B------:R-:W-:Y:S02]  /*98f0*/  IMAD.U32 R2, RZ, RZ, UR45 ;  /* 0x0000002dff027e24 */ /* 0x000fe4000f8e00ff */
[----:B------:R-:W-:Y:S01]  /*9900*/  FADD.FTZ R13, R62, R5 ;  /* 0x000000053e0d7221 */ /* 0x000fe20000010000 */
[----:B------:R-:W-:Y:S01]  /*9910*/  FADD.FTZ R15, R56, R12 ;  /* 0x0000000c380f7221 */ /* 0x000fe20000010000 */
[----:B------:R-:W-:-:S04]  /*9920*/  IMAD.WIDE R4, R0, 0x2, R140 ;  /* 0x0000000200047825 */ /* 0x000fc800078e028c */
[----:B------:R-:W-:Y:S01]  /*9930*/  FADD.FTZ R12, R59, R3 ;  /* 0x000000033b0c7221 */ /* 0x000fe20000010000 */
[----:B------:R-:W-:Y:S01]  /*9940*/  STG.E.U16 desc[UR26][R140.64], R195 ;  /* 0x000000c38c007986 */ /* 0x000fe2000c10151a */
[----:B------:R-:W-:-:S03]  /*9950*/  IMAD.WIDE R2, R2, 0x2, R140 ;  /* 0x0000000202027825 */ /* 0x000fc600078e028c */
[----:B------:R-:W-:Y:S04]  /*9960*/  STG.E.U16 desc[UR26][R140.64+0x2], R194 ;  /* 0x000002c28c007986 */ /* 0x000fe8000c10151a */
        /* <DEDUP_REMOVED lines=15> */
[----:B------:R-:W-:Y:S01]  /*9a60*/  STG.E.U16 desc[UR26][R140.64+0x22], R225 ;  /* 0x000022e18c007986 */ /* 0x000fe2000c10151a */
[----:B------:R-:W-:-:S03]  /*9a70*/  FADD.FTZ R0, R58, R13 ;  /* 0x0000000d3a007221 */ /* 0x000fc60000010000 */
[----:B------:R-:W-:Y:S04]  /*9a80*/  STG.E.U16 desc[UR26][R6.64+0x20], R218 ;  /* 0x000020da06007986 */ /* 0x000fe8000c10151a */
[----:B------:R-:W-:Y:S04]  /*9a90*/  STG.E.U16 desc[UR26][R6.64+0x22], R220 ;  /* 0x000022dc06007986 */ /* 0x000fe8000c10151a */
[----:B------:R-:W-:Y:S04]  /*9aa0*/  STG.E.U16 desc[UR26][R4.64+0x20], R209 ;  /* 0x000020d104007986 */ /* 0x000fe8000c10151a */
[----:B------:R-:W-:Y:S01]  /*9ab0*/  STG.E.U16 desc[UR26][R4.64+0x22], R208 ;  /* 0x000022d004007986 */ /* 0x000fe2000c10151a */
[----:B------:R-:W-:-:S03]  /*9ac0*/  FADD.FTZ R9, R60, R15 ;  /* 0x0000000f3c097221 */ /* 0x000fc60000010000 */
        /* <DEDUP_REMOVED lines=12> */
[----:B------:R1:W-:Y:S04]  /*9b90*/  STG.E.U16 desc[UR26][R2.64+0x30], R199 ;  /* 0x000030c702007986 */ /* 0x0003e8000c10151a */
[----:B------:R2:W-:Y:S01]  /*9ba0*/  STG.E.U16 desc[UR26][R2.64+0x32], R198 ;  /* 0x000032c602007986 */ /* 0x0005e2000c10151a */
        /* <DEDUP_REMOVED lines=18> */
[----:B------:R-:W-:Y:S01]  /*9cd0*/  STG.E.U16 desc[UR26][R4.64+0x50], R147 ;  /* 0x0000509304007986 */ /* 0x000fe2000c10151a */
[----:B------:R-:W-:-:S03]  /*9ce0*/  FADD.FTZ R0, R192, R0 ;  /* 0x00000000c0007221 */ /* 0x000fc60000010000 */
        /* <DEDUP_REMOVED lines=20> */
[----:B------:R-:W-:Y:S01]  /*9e30*/  STG.E.U16 desc[UR26][R4.64+0x70], R49 ;  /* 0x0000703104007986 */ /* 0x000fe2000c10151a */
[----:B------:R-:W-:-:S03]  /*9e40*/  FADD.FTZ R0, R174, R9 ;  /* 0x00000009ae007221 */ /* 0x000fc60000010000 */
[----:B------:R3:W-:Y:S04]  /*9e50*/  STG.E.U16 desc[UR26][R4.64+0x72], R48 ;  /* 0x0000723004007986 */ /* 0x0007e8000c10151a */
[----:B------:R-:W-:Y:S04]  /*9e60*/  STG.E.U16 desc[UR26][R2.64+0x70], R37 ;  /* 0x0000702502007986 */ /* 0x000fe8000c10151a */
[----:B------:R4:W-:Y:S01]  /*9e70*/  STG.E.U16 desc[UR26][R2.64+0x72], R36 ;  /* 0x0000722402007986 */ /* 0x0009e2000c10151a */
[----:B------:R-:W-:Y:S01]  /*9e80*/  FADD.FTZ R0, R175, R0 ;  /* 0x00000000af007221 */ /* 0x000fe20000010000 */
[----:B-1----:R-:W-:-:S03]  /*9e90*/  IADD3 R199, P1, R140, -0x80, RZ ;  /* 0xffffff808cc77810 */ /* 0x002fc60007f3e0ff */
[----:B------:R-:W-:Y:S01]  /*9ea0*/  FADD.FTZ R0, R173, R0 ;  /* 0x00000000ad007221 */ /* 0x000fe20000010000 */
[----:B--2---:R-:W-:Y:S01]  /*9eb0*/  IADD3.X R198, R141, -0x1, RZ, P1, !PT ;  /* 0xffffffff8dc67810 */ /* 0x004fe20000ffe4ff */
[----:B---3--:R-:W-:Y:S01]  /*9ec0*/  FADD.FTZ R5, R248, R11 ;  /* 0x0000000bf8057221 */ /* 0x008fe20000010000 */
[----:B----4-:R-:W-:Y:S01]  /*9ed0*/  FADD.FTZ R2, R239, R10 ;  /* 0x0000000aef027221 */ /* 0x010fe20000010000 */
[----:B------:R-:W-:-:S03]  /*9ee0*/  FADD.FTZ R3, R171, R8 ;  /* 0x00000008ab037221 */ /* 0x000fc60000010000 */
        /* <DEDUP_REMOVED lines=9> */
[----:B------:R-:W-:Y:S06]  /*9f80*/  @!P0 BRA `(.L_x_1049) ;  /* 0x000000f000e88947 */ /* 0x000fec0003800000 */
[----:B------:R-:W2:Y:S01]  /*9f90*/  LDL.64 R60, [R1+0x100] ;  /* 0x00010000013c7983 */ /* 0x000ea20000100a00 */
[----:B------:R-:W-:Y:S01]  /*9fa0*/  ULDC UR4, c[0x0][0x2d0] ;  /* 0x0000b40000047ab9 */ /* 0x000fe20000000800 */
[----:B------:R-:W-:Y:S01]  /*9fb0*/  UIADD3 UR6, UR18, -0x2, URZ ;  /* 0xfffffffe12067890 */ /* 0x000fe2000fffe03f */
[----:B------:R-:W-:Y:S01]  /*9fc0*/  ISETP.GE.AND P1, PT, R240, UR4, PT ;  /* 0x00000004f0007c0c */ /* 0x000fe2000bf26270 */
[----:B------:R-:W-:-:S04]  /*9fd0*/  DEPBAR.LE SB0, 0x0 ;  /* 0x000080000000791a */ /* 0x000fc80000000000 */
[----:B------:R-:W-:Y:S01]  /*9fe0*/  USHF.R.S32.HI UR4, URZ, 0x1f, UR6 ;  /* 0x0000001f3f047899 */ /* 0x000fe20008011406 */
[----:B------:R-:W-:Y:S01]  /*9ff0*/  BAR.SYNC.DEFER_BLOCKING 0x0 ;  /* 0x0000000000007b1d */ /* 0x000fe20000010000 */
[----:B------:R-:W-:Y:S01]  /*a000*/  UIMAD UR7, UR23, UR6, URZ ;  /* 0x00000006170772a4 */ /* 0x000fe2000f8e023f */
[----:B------:R-:W-:Y:S01]  /*a010*/  IMAD.U32 R2, RZ, RZ, UR6 ;  /* 0x00000006ff027e24 */ /* 0x000fe2000f8e00ff */
[----:B------:R-:W-:Y:S01]  /*a020*/  USHF.L.U32 UR6, UR9, 0x5, URZ ;  /* 0x0000000509067899 */ /* 0x000fe2000800063f */
[----:B------:R-:W-:Y:S01]  /*a030*/  IMAD.U32 R5, RZ, RZ, UR8 ;  /* 0x00000008ff057e24 */ /* 0x000fe2000f8e00ff */
[----:B------:R-:W-:-:S03]  /*a040*/  UIMAD UR4, UR4, UR24, UR7 ;  /* 0x00000018040472a4 */ /* 0x000fc6000f8e0207 */
[----:B------:R-:W1:Y:S01]  /*a050*/  @!P1 LDC.64 R10, c[0x0][0x220] ;  /* 0x00008800ff0a9b82 */ /* 0x000e620000000a00 */
[----:B------:R-:W-:Y:S01]  /*a060*/  UIMAD.WIDE.U32 UR46, UR8, 0x20, URZ ;  /* 0x00000020082e78a5 */ /* 0x000fe2000f8e003f */
[----:B------:R-:W-:Y:S01]  /*a070*/  IMAD.U32 R4, RZ, RZ, UR6 ;  /* 0x00000006ff047e24 */ /* 0x000fe2000f8e00ff */
[----:B------:R-:W-:Y:S01]  /*a080*/  VOTEU.ALL UP0, P1 ;  /* 0x00000000003f7886 */ /* 0x000fe20000800000 */
[----:B------:R-:W-:-:S04]  /*a090*/  UISETP.GE.AND UP1, UPT, UR18, 0x3, UPT ;  /* 0x000000031200788c */ /* 0x000fc8000bf26270 */
[----:B------:R-:W3:Y:S08]  /*a0a0*/  @!P1 LDC.64 R8, c[0x0][0x220] ;  /* 0x00008800ff089b82 */ /* 0x000ef00000000a00 */
[----:B------:R-:W4:Y:S01]  /*a0b0*/  @!P1 LDC.64 R12, c[0x0][0x220] ;  /* 0x00008800ff0c9b82 */ /* 0x000f220000000a00 */
[----:B------:R-:W-:Y:S07]  /*a0c0*/  @P1 STS.128 [R191+0x6000], RZ ;  /* 0x006000ffbf001388 */ /* 0x000fee0000000c00 */
[----:B------:R-:W4:Y:S01]  /*a0d0*/  @!P1 LDC.64 R16, c[0x0][0x220] ;  /* 0x00008800ff109b82 */ /* 0x000f220000000a00 */
[----:B--2---:R-:W-:-:S04]  /*a0e0*/  IMAD.WIDE.U32 R2, R2, UR24, R60 ;  /* 0x0000001802027c25 */ /* 0x004fc8000f8e003c */
[----:B------:R-:W-:Y:S01]  /*a0f0*/  VIADD R3, R3, UR4 ;  /* 0x0000000403037c36 */ /* 0x000fe20008000000 */
[C---:B------:R-:W-:Y:S01]  /*a100*/  @!P1 IADD3 R0, P2, R2.reuse, UR28, RZ ;  /* 0x0000001c02009c10 */ /* 0x040fe2000ff5e0ff */
[----:B------:R-:W-:Y:S01]  /*a110*/  @!UP0 UIMAD UR4, UR9, 0x30, URZ ;  /* 0x00000030090488a4 */ /* 0x000fe2000f8e023f */
[C---:B------:R-:W-:Y:S02]  /*a120*/  @!P1 IADD3 R7, P0, R2.reuse, UR46, RZ ;  /* 0x0000002e02079c10 */ /* 0x040fe4000ff1e0ff */
[C---:B------:R-:W-:Y:S02]  /*a130*/  @!P1 IADD3.X R14, R3.reuse, UR20, RZ, P2, !PT ;  /* 0x00000014030e9c10 */ /* 0x040fe400097fe4ff */
[----:B-1----:R-:W-:Y:S02]  /*a140*/  @!P1 LEA R10, P3, R2, R10, 0x1 ;  /* 0x0000000a020a9211 */ /* 0x002fe400078608ff */
[----:B------:R-:W-:Y:S01]  /*a150*/  @!P1 IADD3.X R15, R3, UR47, R4, P0, !PT ;  /* 0x0000002f030f9c10 */ /* 0x000fe200087fe404 */
[----:B------:R-:W-:Y:S01]  /*a160*/  @!P1 IMAD.WIDE.U32 R4, R5, 0x30, R2 ;  /* 0x0000003005049825 */ /* 0x000fe200078e0002 */
[----:B---3--:R-:W-:-:S02]  /*a170*/  @!P1 LEA R8, P2, R0, R8, 0x1 ;  /* 0x0000000800089211 */ /* 0x008fc400078408ff */
[----:B----4-:R-:W-:Y:S02]  /*a180*/  @!P1 LEA R6, P0, R7, R12, 0x1 ;  /* 0x0000000c07069211 */ /* 0x010fe400078008ff */
[----:B------:R-:W-:Y:S02]  /*a190*/  @!P1 LEA.HI.X R11, R2, R11, R3, 0x1, P3 ;  /* 0x0000000b020b9211 */ /* 0x000fe400018f0c03 */
[----:B------:R-:W-:Y:S01]  /*a1a0*/  @!P1 LEA.HI.X R9, R0, R9, R14, 0x1, P2 ;  /* 0x0000000900099211 */ /* 0x000fe200010f0c0e */
[----:B------:R-:W-:Y:S01]  /*a1b0*/  @!P1 VIADD R0, R5, UR4 ;  /* 0x0000000405009c36 */ /* 0x000fe20008000000 */
[----:B------:R-:W-:Y:S01]  /*a1c0*/  @!P1 LEA.HI.X R7, R7, R13, R15, 0x1, P0 ;  /* 0x0000000d07079211 */ /* 0x000fe200000f0c0f */
[----:B------:R-:W-:Y:S01]  /*a1d0*/  @!PT LDS RZ, [RZ] ;  /* 0x00000000fffff984 */ /* 0x000fe20000000800 */
[----:B------:R-:W-:Y:S01]  /*a1e0*/  @!PT LDS RZ, [RZ] ;  /* 0x00000000fffff984 */ /* 0x000fe20000000800 */
[----:B------:R-:W-:Y:S01]  /*a1f0*/  @!PT LDS RZ, [RZ] ;  /* 0x00000000fffff984 */ /* 0x000fe20000000800 */
[----:B------:R-:W-:Y:S01]  /*a200*/  @!P1 LDGSTS.E.BYPASS.LTC128B.128 [R191+0x6000], desc[UR26][R10.64] ;  /* 0x060000000abf9fae */ /* 0x000fe2000b901d5a */
[----:B------:R-:W-:-:S03]  /*a210*/  @!P1 LEA R2, P0, R4, R16, 0x1 ;  /* 0x0000001004029211 */ /* 0x000fc600078008ff */
[----:B------:R-:W-:Y:S01]  /*a220*/  @P1 STS.128 [R191+0x6800], RZ ;  /* 0x006800ffbf001388 */ /* 0x000fe20000000c00 */
[----:B------:R-:W-:Y:S02]  /*a230*/  @!P1 LEA.HI.X R3, R4, R17, R0, 0x1, P0 ;  /* 0x0000001104039211 */ /* 0x000fe400000f0c00 */
[----:B------:R-:W-:Y:S01]  /*a240*/  PLOP3.LUT P0, PT, PT, PT, UP1, 0x80, 0x0 ;  /* 0x000000000000781c */ /* 0x000fe20003f0f018 */
        /* <DEDUP_REMOVED lines=14> */
[----:B-----5:R-:W-:Y:S04]  /*a330*/  LDSM.16.M88.4 R12, [R176+0x4000] ;  /* 0x00400000b00c783b */ /* 0x020fe80000000200 */
[----:B------:R-:W-:Y:S04]  /*a340*/  LDSM.16.M88.4 R32, [R176+0x4800] ;  /* 0x00480000b020783b */ /* 0x000fe80000000200 */
[----:B-1----:R-:W1:Y:S04]  /*a350*/  LDSM.16.M88.4 R8, [R183] ;  /* 0x00000000b708783b */ /* 0x002e680000000200 */
[----:B------:R-:W-:Y:S04]  /*a360*/  LDSM.16.M88.4 R28, [R176+0x5000] ;  /* 0x00500000b01c783b */ /* 0x000fe80000000200 */
[----:B--2---:R-:W2:Y:S04]  /*a370*/  LDSM.16.M88.4 R4, [R183+0x2000] ;  /* 0x00200000b704783b */ /* 0x004ea80000000200 */
[----:B------:R-:W4:Y:S04]  /*a380*/  LDSM.16.M88.4 R16, [R176+0x5800] ;  /* 0x00580000b010783b */ /* 0x000f280000000200 */
[----:B------:R-:W-:Y:S04]  /*a390*/  LDSM.16.M88.4 R60, [R182+0x4000] ;  /* 0x00400000b63c783b */ /* 0x000fe80000000200 */
[----:B------:R-:W3:Y:S04]  /*a3a0*/  LDSM.16.M88.4 R20, [R186+0x2000] ;  /* 0x00200000ba14783b */ /* 0x000ee80000000200 */
[----:B------:R-:W3:Y:S04]  /*a3b0*/  LDSM.16.M88.4 R36, [R182+0x4800] ;  /* 0x00480000b624783b */ /* 0x000ee80000000200 */
[----:B------:R-:W3:Y:S04]  /*a3c0*/  LDSM.16.M88.4 R24, [R186] ;  /* 0x00000000ba18783b */ /* 0x000ee80000000200 */
[----:B------:R-:W3:Y:S04]  /*a3d0*/  LDSM.16.M88.4 R64, [R182+0x5000] ;  /* 0x00500000b640783b */ /* 0x000ee80000000200 */
[----:B------:R-:W3:Y:S01]  /*a3e0*/  LDSM.16.M88.4 R72, [R182+0x5800] ;  /* 0x00580000b648783b */ /* 0x000ee20000000200 */
[C---:B-1----:R-:W-:Y:S03]  /*a3f0*/  HMMA.16816.F32 R200, R8.reuse, R12, RZ ;  /* 0x0000000c08c8723c */ /* 0x042fe600000018ff */
[----:B------:R-:W-:Y:S04]  /*a400*/  LDSM.16.M88.4 R56, [R187] ;  /* 0x00000000bb38783b */ /* 0x000fe80000000200 */
[----:B------:R-:W-:Y:S01]  /*a410*/  LDSM.16.M88.4 R52, [R190] ;  /* 0x00000000be34783b */ /* 0x000fe20000000200 */
[----:B------:R-:W-:Y:S03]  /*a420*/  HMMA.16816.F32 R192, R8, R14, RZ ;  /* 0x0000000e08c0723c */ /* 0x000fe600000018ff */
[----:B------:R-:W-:Y:S03]  /*a430*/  LDSM.16.M88.4 R48, [R189] ;  /* 0x00000000bd30783b */ /* 0x000fe60000000200 */
[C---:B--2---:R-:W-:Y:S01]  /*a440*/  HMMA.16816.F32 R44, R4.reuse, R12, RZ ;  /* 0x0000000c042c723c */ /* 0x044fe200000018ff */
[----:B------:R-:W0:Y:S05]  /*a450*/  LDGDEPBAR ;  /* 0x00000000000079af */ /* 0x000e2a0000000000 */
[C---:B------:R-:W-:Y:S01]  /*a460*/  HMMA.16816.F32 R196, R4.reuse, R14, RZ ;  /* 0x0000000e04c4723c */ /* 0x040fe200000018ff */
[----:B------:R-:W1:Y:S05]  /*a470*/  LDSM.16.M88.4 R12, [R184+0x2000] ;  /* 0x00200000b80c783b */ /* 0x000e6a0000000200 */
[C---:B------:R-:W-:Y:S06]  /*a480*/  HMMA.16816.F32 R164, R4.reuse, R32, RZ ;  /* 0x0000002004a4723c */ /* 0x040fec00000018ff */
[C---:B------:R-:W-:Y:S06]  /*a490*/  HMMA.16816.F32 R156, R4.reuse, R28, RZ ;  /* 0x0000001c049c723c */ /* 0x040fec00000018ff */
[----:B------:R-:W-:Y:S06]  /*a4a0*/  HMMA.16816.F32 R172, R4, R34, RZ ;  /* 0x0000002204ac723c */ /* 0x000fec00000018ff */
[C---:B------:R-:W-:Y:S06]  /*a4b0*/  HMMA.16816.F32 R144, R8.reuse, R32, RZ ;  /* 0x000000200890723c */ /* 0x040fec00000018ff */
[----:B------:R-:W-:Y:S06]  /*a4c0*/  HMMA.16816.F32 R160, R8, R34, RZ ;  /* 0x0000002208a0723c */ /* 0x000fec00000018ff */
[C---:B----4-:R-:W-:Y:S06]  /*a4d0*/  HMMA.16816.F32 R152, R4.reuse, R16, RZ ;  /* 0x000000100498723c */ /* 0x050fec00000018ff */
[C---:B------:R-:W-:Y:S06]  /*a4e0*/  HMMA.16816.F32 R168, R4.reuse, R30, RZ ;  /* 0x0000001e04a8723c */ /* 0x040fec00000018ff */
[----:B------:R-:W-:Y:S06]  /*a4f0*/  HMMA.16816.F32 R148, R4, R18, RZ ;  /* 0x000000120494723c */ /* 0x000fec00000018ff */
[C---:B------:R-:W-:Y:S06]  /*a500*/  HMMA.16816.F32 R32, R8.reuse, R28, RZ ;  /* 0x0000001c0820723c */ /* 0x040fec00000018ff */
[C---:B------:R-:W-:Y:S06]  /*a510*/  HMMA.16816.F32 R28, R8.reuse, R30, RZ ;  /* 0x0000001e081c723c */ /* 0x040fec00000018ff */
[C---:B------:R-:W-:Y:S06]  /*a520*/  HMMA.16816.F32 R4, R8.reuse, R16, RZ ;  /* 0x000000100804723c */ /* 0x040fec00000018ff */
[----:B------:R-:W-:Y:S01]  /*a530*/  HMMA.16816.F32 R8, R8, R18, RZ ;  /* 0x000000120808723c */ /* 0x000fe200000018ff */
[----:B------:R-:W2:Y:S05]  /*a540*/  LDSM.16.M88.4 R16, [R184] ;  /* 0x00000000b810783b */ /* 0x000eaa0000000200 */
[C---:B---3--:R-:W-:Y:S01]  /*a550*/  HMMA.16816.F32 R236, R20.reuse, R60, R44 ;  /* 0x0000003c14ec723c */ /* 0x048fe2000000182c */
[----:B------:R-:W3:Y:S05]  /*a560*/  LDSM.16.M88.4 R44, [R188] ;  /* 0x00000000bc2c783b */ /* 0x000eea0000000200 */
[C---:B------:R-:W-:Y:S06]  /*a570*/  HMMA.16816.F32 R228, R20.reuse, R36, R164 ;  /* 0x0000002414e4723c */ /* 0x040fec00000018a4 */
[----:B------:R-:W-:Y:S06]  /*a580*/  HMMA.16816.F32 R232, R20, R62, R196 ;  /* 0x0000003e14e8723c */ /* 0x000fec00000018c4 */
[----:B------:R-:W-:Y:S06]  /*a590*/  HMMA.16816.F32 R200, R24, R60, R200 ;  /* 0x0000003c18c8723c */ /* 0x000fec00000018c8 */
[----:B------:R-:W-:Y:S06]  /*a5a0*/  HMMA.16816.F32 R164, R20, R64, R156 ;  /* 0x0000004014a4723c */ /* 0x000fec000000189c */
[----:B------:R-:W-:Y:S06]  /*a5b0*/  HMMA.16816.F32 R60, R24, R62, R192 ;  /* 0x0000003e183c723c */ /* 0x000fec00000018c0 */
[C---:B------:R-:W-:Y:S06]  /*a5c0*/  HMMA.16816.F32 R156, R20.reuse, R72, R152 ;  /* 0x00000048149c723c */ /* 0x040fec0000001898 */
[C---:B------:R-:W-:Y:S06]  /*a5d0*/  HMMA.16816.F32 R224, R20.reuse, R38, R172 ;  /* 0x0000002614e0723c */ /* 0x040fec00000018ac */
[C---:B------:R-:W-:Y:S06]  /*a5e0*/  HMMA.16816.F32 R220, R20.reuse, R66, R168 ;  /* 0x0000004214dc723c */ /* 0x040fec00000018a8 */
[----:B------:R-:W-:Y:S01]  /*a5f0*/  HMMA.16816.F32 R204, R20, R74, R148 ;  /* 0x0000004a14cc723c */ /* 0x000fe20000001894 */
[----:B------:R-:W-:Y:S05]  /*a600*/  LDSM.16.M88.4 R20, [R181+0x1800] ;  /* 0x00180000b514783b */ /* 0x000fea0000000200 */
[C---:B------:R-:W-:Y:S06]  /*a610*/  HMMA.16816.F32 R208, R24.reuse, R36, R144 ;  /* 0x0000002418d0723c */ /* 0x040fec0000001890 */
[C---:B------:R-:W-:Y:S01]  /*a620*/  HMMA.16816.F32 R212, R24.reuse, R64, R32 ;  /* 0x0000004018d4723c */ /* 0x040fe20000001820 */
[----:B------:R-:W-:Y:S05]  /*a630*/  LDSM.16.M88.4 R32, [R181+0x800] ;  /* 0x00080000b520783b */ /* 0x000fea0000000200 */
[C---:B------:R-:W-:Y:S01]  /*a640*/  HMMA.16816.F32 R216, R24.reuse, R72, R4 ;  /* 0x0000004818d8723c */ /* 0x040fe20000001804 */
[----:B------:R-:W4:Y:S05]  /*a650*/  LDSM.16.M88.4 R4, [R185+0x2000] ;  /* 0x00200000b904783b */ /* 0x000f2a0000000200 */
[C---:B------:R-:W-:Y:S01]  /*a660*/  HMMA.16816.F32 R144, R24.reuse, R38, R160 ;  /* 0x000000261890723c */ /* 0x040fe200000018a0 */
[----:B------:R-:W4:Y:S05]  /*a670*/  LDSM.16.M88.4 R36, [R181] ;  /* 0x00000000b524783b */ /* 0x000f2a0000000200 */
[C---:B------:R-:W-:Y:S01]  /*a680*/  HMMA.16816.F32 R148, R24.reuse, R66, R28 ;  /* 0x000000421894723c */ /* 0x040fe2000000181c */
[----:B------:R-:W-:Y:S05]  /*a690*/  LDSM.16.M88.4 R28, [R181+0x1000] ;  /* 0x00100000b51c783b */ /* 0x000fea0000000200 */
[----:B------:R-:W-:Y:S01]  /*a6a0*/  HMMA.16816.F32 R152, R24, R74, R8 ;  /* 0x0000004a1898723c */ /* 0x000fe20000001808 */
[----:B------:R-:W4:Y:S01]  /*a6b0*/  LDSM.16.M88.4 R8, [R185] ;  /* 0x00000000b908783b */ /* 0x000f220000000200 */
[----:B------:R-:W-:-:S04]  /*a6c0*/  DEPBAR.LE SB0, 0x0 ;  /* 0x000080000000791a */ /* 0x000fc80000000000 */
[C---:B-1----:R-:W-:Y:S06]  /*a6d0*/  HMMA.16816.F32 R196, R12.reuse, R56, R236 ;  /* 0x000000380cc4723c */ /* 0x042fec00000018ec */
[----:B------:R-:W-:Y:S06]  /*a6e0*/  HMMA.16816.F32 R192, R12, R58, R232 ;  /* 0x0000003a0cc0723c */ /* 0x000fec00000018e8 */
[C---:B--2---:R-:W-:Y:S06]  /*a6f0*/  HMMA.16816.F32 R64, R16.reuse, R56, R200 ;  /* 0x000000381040723c */ /* 0x044fec00000018c8 */
[----:B------:R-:W-:Y:S06]  /*a700*/  HMMA.16816.F32 R60, R16, R58, R60 ;  /* 0x0000003a103c723c */ /* 0x000fec000000183c */
[C---:B------:R-:W-:Y:S06]  /*a710*/  HMMA.16816.F32 R172, R12.reuse, R52, R228 ;  /* 0x000000340cac723c */ /* 0x040fec00000018e4 */
        /* <DEDUP_REMOVED lines=11> */
[C---:B----4-:R-:W-:Y:S06]  /*a7d0*/  HMMA.16816.F32 R204, R4.reuse, R22, R72 ;  /* 0x0000001604cc723c */ /* 0x050fec0000001848 */
[C---:B------:R-:W-:Y:S06]  /*a7e0*/  HMMA.16816.F32 R200, R4.reuse, R36, R196 ;  /* 0x0000002404c8723c */ /* 0x040fec00000018c4 */
[----:B------:R-:W-:Y:S06]  /*a7f0*/  HMMA.16816.F32 R192, R4, R38, R192 ;  /* 0x0000002604c0723c */ /* 0x000fec00000018c0 */
[C---:B------:R-:W-:Y:S06]  /*a800*/  HMMA.16816.F32 R72, R8.reuse, R36, R64 ;  /* 0x000000240848723c */ /* 0x040fec0000001840 */
[----:B------:R-:W-:Y:S06]  /*a810*/  HMMA.16816.F32 R60, R8, R38, R60 ;  /* 0x00000026083c723c */ /* 0x000fec000000183c */
        /* <DEDUP_REMOVED lines=10> */
[----:B------:R-:W-:Y:S01]  /*a8c0*/  HMMA.16816.F32 R64, R8, R22, R16 ;  /* 0x000000160840723c */ /* 0x000fe20000001810 */
[----:B------:R-:W-:Y:S06]  /*a8d0*/  BAR.SYNC.DEFER_BLOCKING 0x0 ;  /* 0x0000000000007b1d */ /* 0x000fec0000010000 */
[----:B------:R-:W-:-:S02]  /*a8e0*/  NOP ;  /* 0x0000000000007918 */ /* 0x000fc40000000000 */
[----:B------:R-:W-:-:S15]  /*a8f0*/  @!P0 BRA `(.L_x_1050) ;  /* 0x0000000000f88947 */ /* 0x000fde0003800000 */
[----:B------:R-:W2:Y:S01]  /*a900*/  LDL.64 R142, [R1+0x150] ;  /* 0x00015000018e7983 */ /* 0x000ea20000100a00 */
[----:B------:R-:W1:Y:S03]  /*a910*/  @!P1 LDC.64 R10, c[0x0][0x218] ;  /* 0x00008600ff0a9b82 */ /* 0x000e660000000a00 */
[----:B------:R-:W3:Y:S01]  /*a920*/  LDL.64 R250, [R1+0x158] ;  /* 0x0001580001fa7983 */ /* 0x000ee20000100a00 */
[----:B------:R-:W-:Y:S01]  /*a930*/  UIADD3 UR6, UR18, -0x3, URZ ;  /* 0xfffffffd12067890 */ /* 0x000fe2000fffe03f */
[----:B------:R-:W-:Y:S01]  /*a940*/  IMAD.U32 R7, RZ, RZ, UR10 ;  /* 0x0000000aff077e24 */ /* 0x000fe2000f8e00ff */
[----:B------:R-:W-:Y:S01]  /*a950*/  MOV R4, UR11 ;  /* 0x0000000b00047c02 */ /* 0x000fe20008000f00 */
[----:B------:R-:W-:Y:S01]  /*a960*/  IMAD.U32 R6, RZ, RZ, UR10 ;  /* 0x0000000aff067e24 */ /* 0x000fe2000f8e00ff */
[----:B------:R-:W4:Y:S01]  /*a970*/  @!P1 LDC.64 R14, c[0x0][0x218] ;  /* 0x00008600ff0e9b82 */ /* 0x000f220000000a00 */
[----:B------:R-:W-:Y:S01]  /*a980*/  USHF.R.S32.HI UR4, URZ, 0x1f, UR6 ;  /* 0x0000001f3f047899 */ /* 0x000fe20008011406 */
[----:B------:R-:W-:Y:S01]  /*a990*/  IMAD.U32 R0, RZ, RZ, UR6 ;  /* 0x00000006ff007e24 */ /* 0x000fe2000f8e00ff */
[----:B------:R-:W-:Y:S01]  /*a9a0*/  UIMAD UR6, UR21, UR6, URZ ;  /* 0x00000006150672a4 */ /* 0x000fe2000f8e023f */
[----:B------:R-:W-:Y:S01]  /*a9b0*/  IMAD.U32 R9, RZ, RZ, UR10 ;  /* 0x0000000aff097e24 */ /* 0x000fe2000f8e00ff */
[----:B------:R1:W-:Y:S01]  /*a9c0*/  @P1 STS.128 [R191+0x4000], RZ ;  /* 0x004000ffbf001388 */ /* 0x0003e20000000c00 */
[----:B------:R-:W-:Y:S01]  /*a9d0*/  IMAD.U32 R8, RZ, RZ, UR11 ;  /* 0x0000000bff087e24 */ /* 0x000fe2000f8e00ff */
[----:B------:R-:W-:Y:S01]  /*a9e0*/  UIMAD UR4, UR4, UR22, UR6 ;  /* 0x00000016040472a4 */ /* 0x000fe2000f8e0206 */
[----:B------:R-:W5:Y:S01]  /*a9f0*/  @!P1 LDC.64 R16, c[0x0][0x218] ;  /* 0x00008600ff109b82 */ /* 0x000f620000000a00 */
[----:B------:R-:W-:Y:S01]  /*aa00*/  BSSY B0, `(.L_x_1051) ;  /* 0x000002c000007945 */ /* 0x000fe20003800000 */
[----:B--2---:R-:W-:-:S02]  /*aa10*/  IMAD.MOV.U32 R3, RZ, RZ, R143 ;  /* 0x000000ffff037224 */ /* 0x004fc400078e008f */
[----:B---3--:R-:W-:-:S04]  /*aa20*/  IMAD.MOV.U32 R2, RZ, RZ, R250 ;  /* 0x000000ffff027224 */ /* 0x008fc800078e00fa */
[----:B------:R-:W-:-:S04]  /*aa30*/  IMAD.WIDE.U32 R2, R0, UR22, R2 ;  /* 0x0000001600027c25 */ /* 0x000fc8000f8e0002 */
[----:B------:R-:W-:Y:S01]  /*aa40*/  IMAD.U32 R0, RZ, RZ, UR10 ;  /* 0x0000000aff007e24 */ /* 0x000fe2000f8e00ff */
[----:B------:R-:W-:Y:S02]  /*aa50*/  IADD3 R5, R3, UR4, RZ ;  /* 0x0000000403057c10 */ /* 0x000fe4000fffe0ff */
[-C--:B------:R-:W-:Y:S02]  /*aa60*/  @!P1 LEA R7, P2, R7, R2.reuse, 0x5 ;  /* 0x0000000207079211 */ /* 0x080fe400078428ff */
[----:B------:R-:W-:Y:S02]  /*aa70*/  @!P1 LEA R0, P3, R0, R2, 0x4 ;  /* 0x0000000200009211 */ /* 0x000fe400078620ff */
[----:B-1----:R-:W-:Y:S02]  /*aa80*/  @!P1 LEA R10, P4, R2, R10, 0x1 ;  /* 0x0000000a020a9211 */ /* 0x002fe400078808ff */
[-C--:B------:R-:W-:Y:S02]  /*aa90*/  @!P1 LEA.HI.X R13, R6, R5.reuse, R4, 0x4, P3 ;  /* 0x00000005060d9211 */ /* 0x080fe400018f2404 */
[----:B------:R-:W-:-:S02]  /*aaa0*/  @!P1 LEA.HI.X R12, R9, R5, R8, 0x5, P2 ;  /* 0x00000005090c9211 */ /* 0x000fc400010f2c08 */
[----:B----4-:R-:W-:Y:S02]  /*aab0*/  @!P1 LEA R8, P3, R0, R14, 0x1 ;  /* 0x0000000e00089211 */ /* 0x010fe400078608ff */
[C---:B-----5:R-:W-:Y:S02]  /*aac0*/  @!P1 LEA R6, P2, R7.reuse, R16, 0x1 ;  /* 0x0000001007069211 */ /* 0x060fe400078408ff */
        /* <DEDUP_REMOVED lines=31> */
.L_x_1052:
[----:B------:R-:W-:Y:S05]  /*acc0*/  BSYNC B0 ;  /* 0x0000000000007941 */ /* 0x000fea0003800000 */
.L_x_1051:
[----:B------:R-:W0:Y:S02]  /*acd0*/  LDGDEPBAR ;  /* 0x00000000000079af */ /* 0x000e240000000000 */
.L_x_1050:
[----:B------:R-:W3:Y:S01]  /*ace0*/  LDL R2, [R1+0xe8] ;  /* 0x0000e80001027983 */ /* 0x000ee20000100800 */
[----:B------:R-:W-:-:S03]  /*acf0*/  UIADD3 UR17, UR18, -0x2, URZ ;  /* 0xfffffffe12117890 */ /* 0x000fc6000fffe03f */
[----:B------:R-:W-:Y:S03]  /*ad00*/  STL.64 [R1+0x1e0], R140 ;  /* 0x0001e08c01007387 */ /* 0x000fe60000100a00 */
[----:B------:R-:W-:Y:S01]  /*ad10*/  IMAD.U32 R0, RZ, RZ, UR17 ;  /* 0x00000011ff007e24 */ /* 0x000fe2000f8e00ff */
        /* <DEDUP_REMOVED lines=18> */
[----:B-1----:R-:W4:Y:S04]  /*ae40*/  LDL R6, [R1+0x110] ;  /* 0x0001100001067983 */ /* 0x002f280000100800 */
[----:B------:R-:W4:Y:S01]  /*ae50*/  LDL R9, [R1+0xc8] ;  /* 0x0000c80001097983 */ /* 0x000f220000100800 */
[----:B------:R-:W1:Y:S02]  /*ae60*/  S2R R3, SR_TID.X ;  /* 0x0000000000037919 */ /* 0x000e640000002100 */
[----:B-1----:R-:W-:-:S05]  /*ae70*/  IMAD.SHL.U32 R3, R3, 0x2, RZ ;  /* 0x0000000203037824 */ /* 0x002fca00078e00ff */
[----:B------:R-:W-:-:S05]  /*ae80*/  LOP3.LUT R3, R3, 0x6, RZ, 0xc0, !PT ;  /* 0x0000000603037812 */ /* 0x000fca00078ec0ff */
[----:B------:R-:W-:-:S04]  /*ae90*/  IMAD R0, R0, 0x40, R3 ;  /* 0x0000004000007824 */ /* 0x000fc800078e0203 */
[----:B------:R-:W-:-:S05]  /*aea0*/  VIADD R3, R0, 0x8 ;  /* 0x0000000800037836 */ /* 0x000fca0000000000 */
[C---:B------:R-:W-:Y:S02]  /*aeb0*/  ISETP.GE.AND P6, PT, R3.reuse, R40, PT ;  /* 0x000000280300720c */ /* 0x040fe40003fc6270 */
[C---:B------:R-:W-:Y:S02]  /*aec0*/  ISETP.GE.AND P3, PT, R3.reuse, R41, PT ;  /* 0x000000290300720c */ /* 0x040fe40003f66270 */
[----:B------:R-:W-:Y:S02]  /*aed0*/  FSEL R28, R60, -INF , !P6 ;  /* 0xff8000003c1c7808 */ /* 0x000fe40007000000 */
[----:B------:R-:W-:Y:S02]  /*aee0*/  FSEL R30, R62, -INF , !P3 ;  /* 0xff8000003e1e7808 */ /* 0x000fe40005800000 */
[C---:B------:R-:W-:Y:S02]  /*aef0*/  ISETP.GE.AND P5, PT, R3.reuse, R42, PT ;  /* 0x0000002a0300720c */ /* 0x040fe40003fa6270 */
[----:B------:R-:W-:Y:S01]  /*af00*/  ISETP.GE.AND P4, PT, R3, R43, PT ;  /* 0x0000002b0300720c */ /* 0x000fe20003f86270 */
[----:B------:R-:W-:-:S03]  /*af10*/  VIADD R3, R0, 0x10 ;  /* 0x0000001000037836 */ /* 0x000fc60000000000 */
[----:B------:R-:W-:Y:S02]  /*af20*/  FSEL R194, R194, -INF , !P4 ;  /* 0xff800000c2c27808 */ /* 0x000fe40006000000 */
[C---:B------:R-:W-:Y:S02]  /*af30*/  ISETP.GE.AND P4, PT, R3.reuse, R41, PT ;  /* 0x000000290300720c */ /* 0x040fe40003f86270 */
[----:B------:R-:W-:Y:S02]  /*af40*/  FSEL R192, R192, -INF , !P5 ;  /* 0xff800000c0c07808 */ /* 0x000fe40006800000 */
[----:B------:R-:W-:Y:S02]  /*af50*/  FSEL R46, R46, -INF , !P4 ;  /* 0xff8000002e2e7808 */ /* 0x000fe40006000000 */
[----:B------:R-:W-:-:S04]  /*af60*/  ISETP.GE.AND P5, PT, R3, R42, PT ;  /* 0x0000002a0300720c */ /* 0x000fc80003fa6270 */
[----:B------:R-:W-:Y:S01]  /*af70*/  FSEL R172, R172, -INF , !P5 ;  /* 0xff800000acac7808 */ /* 0x000fe20006800000 */
[----:B---3--:R-:W-:Y:S02]  /*af80*/  IMAD.MOV.U32 R8, RZ, RZ, R2 ;  /* 0x000000ffff087224 */ /* 0x008fe400078e0002 */
[----:B------:R-:W-:-:S05]  /*af90*/  VIADD R2, R0, 0x9 ;  /* 0x0000000900027836 */ /* 0x000fca0000000000 */
[C---:B------:R-:W-:Y:S02]  /*afa0*/  ISETP.GE.AND P2, PT, R2.reuse, R40, PT ;  /* 0x000000280200720c */ /* 0x040fe40003f46270 */
[C---:B------:R-:W-:Y:S02]  /*afb0*/  ISETP.GE.AND P6, PT, R2.reuse, R41, PT ;  /* 0x000000290200720c */ /* 0x040fe40003fc6270 */
[----:B------:R-:W-:Y:S02]  /*afc0*/  FSEL R29, R61, -INF , !P2 ;  /* 0xff8000003d1d7808 */ /* 0x000fe40005000000 */
[C---:B------:R-:W-:Y:S02]  /*afd0*/  ISETP.GE.AND P3, PT, R2.reuse, R42, PT ;  /* 0x0000002a0200720c */ /* 0x040fe40003f66270 */
        /* <DEDUP_REMOVED lines=9> */
[----:B------:R-:W-:Y:S01]  /*b070*/  ISETP.GE.AND P3, PT, R3, R43, PT ;  /* 0x0000002b0300720c */ /* 0x000fe20003f66270 */
[----:B------:R-:W-:Y:S01]  /*b080*/  VIADD R3, R0, 0x18 ;  /* 0x0000001800037836 */ /* 0x000fe20000000000 */
[C---:B------:R-:W-:Y:S02]  /*b090*/  ISETP.GE.AND P6, PT, R2.reuse, R41, PT ;  /* 0x000000290200720c */ /* 0x040fe40003fc6270 */
[C---:B------:R-:W-:Y:S02]  /*b0a0*/  ISETP.GE.AND P4, PT, R2.reuse, R42, PT ;  /* 0x0000002a0200720c */ /* 0x040fe40003f86270 */
[----:B------:R-:W-:Y:S01]  /*b0b0*/  ISETP.GE.AND P2, PT, R2, R43, PT ;  /* 0x0000002b0200720c */ /* 0x000fe20003f46270 */
[----:B------:R-:W-:Y:S01]  /*b0c0*/  VIADD R2, R0, 0x19 ;  /* 0x0000001900027836 */ /* 0x000fe20000000000 */
[----:B------:R-:W-:Y:S02]  /*b0d0*/  FSEL R47, R47, -INF , !P6 ;  /* 0xff8000002f2f7808 */ /* 0x000fe40007000000 */
[----:B------:R-:W-:-:S02]  /*b0e0*/  FSEL R174, R174, -INF , !P3 ;  /* 0xff800000aeae7808 */ /* 0x000fc40005800000 */
[----:B------:R-:W-:Y:S02]  /*b0f0*/  FSEL R175, R175, -INF , !P2 ;  /* 0xff800000afaf7808 */ /* 0x000fe40005000000 */
[CC--:B------:R-:W-:Y:S02]  /*b100*/  ISETP.GE.AND P6, PT, R3.reuse, R40.reuse, PT ;  /* 0x000000280300720c */ /* 0x0c0fe40003fc6270 */
[----:B------:R-:W-:Y:S02]  /*b110*/  ISETP.GE.AND P3, PT, R3, R41, PT ;  /* 0x000000290300720c */ /* 0x000fe40003f66270 */
[----:B------:R-:W-:Y:S02]  /*b120*/  ISETP.GE.AND P2, PT, R2, R40, PT ;  /* 0x000000280200720c */ /* 0x000fe40003f46270 */
[----:B------:R-:W-:Y:S02]  /*b130*/  FSEL R52, R52, -INF , !P6 ;  /* 0xff80000034347808 */ /* 0x000fe40007000000 */
[----:B------:R-:W-:-:S02]  /*b140*/  FSEL R54, R54, -INF , !P3 ;  /* 0xff80000036367808 */ /* 0x000fc40005800000 */
[----:B------:R-:W-:Y:S02]  /*b150*/  FSEL R53, R53, -INF , !P2 ;  /* 0xff80000035357808 */ /* 0x000fe40005000000 */
[C---:B------:R-:W-:Y:S02]  /*b160*/  ISETP.GE.AND P6, PT, R2.reuse, R41, PT ;  /* 0x000000290200720c */ /* 0x040fe40003fc6270 */
[CC--:B------:R-:W-:Y:S02]  /*b170*/  ISETP.GE.AND P3, PT, R2.reuse, R42.reuse, PT ;  /* 0x0000002a0200720c */ /* 0x0c0fe40003f66270 */
[----:B------:R-:W-:Y:S01]  /*b180*/  ISETP.GE.AND P2, PT, R2, R43, PT ;  /* 0x0000002b0200720c */ /* 0x000fe20003f46270 */
[----:B------:R-:W-:Y:S01]  /*b190*/  VIADD R2, R0, 0x20 ;  /* 0x0000002000027836 */ /* 0x000fe20000000000 */
        /* <DEDUP_REMOVED lines=34> */
[----:B------:R-:W-:Y:S02]  /*b3c0*/  ISETP.GE.AND P2, PT, R3, R40, PT ;  /* 0x000000280300720c */ /* 0x000fe40003f46270 */
[----:B------:R-:W-:-:S02]  /*b3d0*/  FSEL R147, R50, -INF , !P6 ;  /* 0xff80000032937808 */ /* 0x000fc40007000000 */
[----:B------:R-:W-:Y:S02]  /*b3e0*/  FSEL R23, R75, -INF , !P3 ;  /* 0xff8000004b177808 */ /* 0x000fe40005800000 */
[-C--:B------:R-:W-:Y:S02]  /*b3f0*/  ISETP.GE.AND P6, PT, R0, R40.reuse, PT ;  /* 0x000000280000720c */ /* 0x080fe40003fc6270 */
[----:B------:R-:W-:Y:S02]  /*b400*/  FSEL R75, R48, -INF , !P2 ;  /* 0xff800000304b7808 */ /* 0x000fe40005000000 */
[C---:B------:R-:W-:Y:S02]  /*b410*/  ISETP.GE.AND P3, PT, R2.reuse, R40, PT ;  /* 0x000000280200720c */ /* 0x040fe40003f66270 */
[----:B------:R-:W-:Y:S02]  /*b420*/  ISETP.GE.AND P2, PT, R2, R41, PT ;  /* 0x000000290200720c */ /* 0x000fe40003f46270 */
[----:B------:R-:W-:-:S02]  /*b430*/  FSEL R19, R72, -INF , !P6 ;  /* 0xff80000048137808 */ /* 0x000fc40007000000 */
[----:B------:R-:W-:Y:S02]  /*b440*/  FSEL R142, R49, -INF , !P3 ;  /* 0xff800000318e7808 */ /* 0x000fe40005800000 */
[----:B------:R-:W-:Y:S02]  /*b450*/  FSEL R149, R51, -INF , !P2 ;  /* 0xff80000033957808 */ /* 0x000fe40005000000 */
[C---:B------:R-:W-:Y:S02]  /*b460*/  ISETP.GE.AND P3, PT, R3.reuse, R42, PT ;  /* 0x0000002a0300720c */ /* 0x040fe40003f66270 */
[----:B------:R-:W-:Y:S02]  /*b470*/  ISETP.GE.AND P2, PT, R3, R43, PT ;  /* 0x0000002b0300720c */ /* 0x000fe40003f46270 */
[----:B------:R-:W-:Y:S02]  /*b480*/  FMNMX.FTZ R3, R71, R19, !PT ;  /* 0x0000001347037209 */ /* 0x000fe40007810000 */
[----:B------:R-:W-:-:S02]  /*b490*/  FSEL R158, R162, -INF , !P2 ;  /* 0xff800000a29e7808 */ /* 0x000fc40005000000 */
[----:B------:R-:W-:Y:S02]  /*b4a0*/  FMNMX.FTZ R3, R21, R3, !PT ;  /* 0x0000000315037209 */ /* 0x000fe40007810000 */
[C---:B------:R-:W-:Y:S02]  /*b4b0*/  ISETP.GE.AND P6, PT, R2.reuse, R42, PT ;  /* 0x0000002a0200720c */ /* 0x040fe40003fc6270 */
[----:B------:R-:W-:Y:S01]  /*b4c0*/  ISETP.GE.AND P2, PT, R2, R43, PT ;  /* 0x0000002b0200720c */ /* 0x000fe20003f46270 */
[----:B------:R-:W-:Y:S01]  /*b4d0*/  VIADD R2, R0, 0x30 ;  /* 0x0000003000027836 */ /* 0x000fe20000000000 */
[----:B--2---:R-:W-:Y:S02]  /*b4e0*/  FMNMX.FTZ R4, R28, R3, !PT ;  /* 0x000000031c047209 */ /* 0x004fe40007810000 */
[----:B------:R-:W-:Y:S01]  /*b4f0*/  FSEL R154, R160, -INF , !P3 ;  /* 0xff800000a09a7808 */ /* 0x000fe20005800000 */
[C---:B------:R-:W-:Y:S01]  /*b500*/  VIADD R3, R0.reuse, 0x31 ;  /* 0x0000003100037836 */ /* 0x040fe20000000000 */
[----:B------:R-:W-:-:S02]  /*b510*/  ISETP.GE.AND P3, PT, R0, R41, PT ;  /* 0x000000290000720c */ /* 0x000fc40003f66270 */
[----:B------:R-:W-:Y:S02]  /*b520*/  FSEL R156, R163, -INF , !P2 ;  /* 0xff800000a39c7808 */ /* 0x000fe40005000000 */
[----:B------:R-:W-:Y:S02]  /*b530*/  ISETP.GE.AND P2, PT, R2, R41, PT ;  /* 0x000000290200720c */ /* 0x000fe40003f46270 */
[----:B------:R-:W-:Y:S02]  /*b540*/  FMNMX.FTZ R4, R29, R4, !PT ;  /* 0x000000041d047209 */ /* 0x000fe40007810000 */
[----:B------:R-:W-:Y:S02]  /*b550*/  FSEL R20, R74, -INF , !P3 ;  /* 0xff8000004a147808 */ /* 0x000fe40005800000 */
[----:B------:R-:W-:Y:S02]  /*b560*/  FSEL R146, R38, -INF , !P2 ;  /* 0xff80000026927808 */ /* 0x000fe40005000000 */
[----:B------:R-:W-:-:S02]  /*b570*/  FMNMX.FTZ R5, R44, R4, !PT ;  /* 0x000000042c057209 */ /* 0x000fc40007810000 */
[-C--:B------:R-:W-:Y:S02]  /*b580*/  ISETP.GE.AND P3, PT, R2, R40.reuse, PT ;  /* 0x000000280200720c */ /* 0x080fe40003f66270 */
[----:B------:R-:W-:Y:S02]  /*b590*/  ISETP.GE.AND P2, PT, R3, R40, PT ;  /* 0x000000280300720c */ /* 0x000fe40003f46270 */
[----:B------:R-:W-:Y:S02]  /*b5a0*/  FMNMX.FTZ R4, R70, R20, !PT ;  /* 0x0000001446047209 */ /* 0x000fe40007810000 */
[----:B------:R-:W-:Y:S02]  /*b5b0*/  FMNMX.FTZ R5, R45, R5, !PT ;  /* 0x000000052d057209 */ /* 0x000fe40007810000 */
[----:B------:R-:W-:Y:S02]  /*b5c0*/  FSEL R74, R36, -INF , !P3 ;  /* 0xff800000244a7808 */ /* 0x000fe40005800000 */
[----:B------:R-:W-:-:S02]  /*b5d0*/  FSEL R72, R37, -INF , !P2 ;  /* 0xff80000025487808 */ /* 0x000fc40005000000 */
[C---:B------:R-:W-:Y:S02]  /*b5e0*/  ISETP.GE.AND P3, PT, R2.reuse, R42, PT ;  /* 0x0000002a0200720c */ /* 0x040fe40003f66270 */
[----:B------:R-:W-:Y:S02]  /*b5f0*/  ISETP.GE.AND P2, PT, R2, R43, PT ;  /* 0x0000002b0200720c */ /* 0x000fe40003f46270 */
        /* <DEDUP_REMOVED lines=10> */
[----:B------:R-:W-:Y:S01]  /*b6a0*/  VIADD R2, R0, 0x38 ;  /* 0x0000003800027836 */ /* 0x000fe20000000000 */
[----:B------:R-:W-:-:S02]  /*b6b0*/  FMNMX.FTZ R4, R54, R4, !PT ;  /* 0x0000000436047209 */ /* 0x000fc40007810000 */
[----:B------:R-:W-:Y:S02]  /*b6c0*/  FMNMX.FTZ R5, R142, R5, !PT ;  /* 0x000000058e057209 */ /* 0x000fe40007810000 */
[----:B------:R-:W-:Y:S02]  /*b6d0*/  FSEL R145, R201, -INF , !P4 ;  /* 0xff800000c9917808 */ /* 0x000fe40006000000 */
[----:B------:R-:W-:Y:S02]  /*b6e0*/  FSEL R150, R203, -INF , !P5 ;  /* 0xff800000cb967808 */ /* 0x000fe40006800000 */
[C---:B------:R-:W-:Y:S02]  /*b6f0*/  ISETP.GE.AND P4, PT, R0.reuse, R42, PT ;  /* 0x0000002a0000720c */ /* 0x040fe40003f86270 */
[C---:B------:R-:W-:Y:S01]  /*b700*/  ISETP.GE.AND P5, PT, R0.reuse, R43, PT ;  /* 0x0000002b0000720c */ /* 0x040fe20003fa6270 */
[----:B------:R-:W-:Y:S01]  /*b710*/  VIADD R0, R0, 0x39 ;  /* 0x0000003900007836 */ /* 0x000fe20000000000 */
[----:B------:R-:W-:-:S02]  /*b720*/  FSEL R144, R196, -INF , !P3 ;  /* 0xff800000c4907808 */ /* 0x000fc40005800000 */
[----:B------:R-:W-:Y:S02]  /*b730*/  ISETP.GE.AND P3, PT, R2, R40, PT ;  /* 0x000000280200720c */ /* 0x000fe40003f66270 */
[----:B------:R-:W-:Y:S02]  /*b740*/  FMNMX.FTZ R4, R55, R4, !PT ;  /* 0x0000000437047209 */ /* 0x000fe40007810000 */
[----:B------:R-:W-:Y:S02]  /*b750*/  FMNMX.FTZ R5, R74, R5, !PT ;  /* 0x000000054a057209 */ /* 0x000fe40007810000 */
[----:B------:R-:W-:Y:S02]  /*b760*/  FSEL R61, R64, -INF , !P3 ;  /* 0xff800000403d7808 */ /* 0x000fe40005800000 */
[----:B------:R-:W-:Y:S02]  /*b770*/  FMNMX.FTZ R4, R59, R4, !PT ;  /* 0x000000043b047209 */ /* 0x000fe40007810000 */
[----:B------:R-:W-:-:S02]  /*b780*/  FSEL R152, R161, -INF , !P6 ;  /* 0xff800000a1987808 */ /* 0x000fc40007000000 */
[----:B------:R-:W-:Y:S02]  /*b790*/  ISETP.GE.AND P3, PT, R0, R40, PT ;  /* 0x000000280000720c */ /* 0x000fe40003f66270 */
[----:B------:R-:W-:Y:S02]  /*b7a0*/  FMNMX.FTZ R5, R72, R5, !PT ;  /* 0x0000000548057209 */ /* 0x000fe40007810000 */
[----:B------:R-:W-:Y:S02]  /*b7b0*/  ISETP.GE.AND P6, PT, R3, R41, PT ;  /* 0x000000290300720c */ /* 0x000fe40003fc6270 */
[----:B------:R-:W-:Y:S02]  /*b7c0*/  FMNMX.FTZ R4, R58, R4, !PT ;  /* 0x000000043a047209 */ /* 0x000fe40007810000 */
[----:B------:R-:W-:Y:S02]  /*b7d0*/  FSEL R60, R65, -INF , !P3 ;  /* 0xff800000413c7808 */ /* 0x000fe40005800000 */
[----:B------:R-:W-:-:S02]  /*b7e0*/  FMNMX.FTZ R5, R61, R5, !PT ;  /* 0x000000053d057209 */ /* 0x000fc40007810000 */
[----:B------:R-:W-:Y:S02]  /*b7f0*/  FSEL R143, R39, -INF , !P6 ;  /* 0xff800000278f7808 */ /* 0x000fe40007000000 */
[----:B------:R-:W-:Y:S02]  /*b800*/  FSEL R148, R198, -INF , !P2 ;  /* 0xff800000c6947808 */ /* 0x000fe40005000000 */
[C---:B------:R-:W-:Y:S02]  /*b810*/  ISETP.GE.AND P6, PT, R3.reuse, R42, PT ;  /* 0x0000002a0300720c */ /* 0x040fe40003fc6270 */
[----:B------:R-:W-:Y:S02]  /*b820*/  ISETP.GE.AND P2, PT, R2, R41, PT ;  /* 0x000000290200720c */ /* 0x000fe40003f46270 */
[----:B------:R-:W-:Y:S02]  /*b830*/  ISETP.GE.AND P3, PT, R3, R43, PT ;  /* 0x0000002b0300720c */ /* 0x000fe40003f66270 */
[----:B------:R-:W-:-:S02]  /*b840*/  FMNMX.FTZ R3, R147, R4, !PT ;  /* 0x0000000493037209 */ /* 0x000fc40007810000 */
[----:B------:R-:W-:Y:S02]  /*b850*/  FMNMX.FTZ R4, R60, R5, !PT ;  /* 0x000000053c047209 */ /* 0x000fe40007810000 */
[----:B------:R-:W-:Y:S02]  /*b860*/  FSEL R66, R66, -INF , !P2 ;  /* 0xff80000042427808 */ /* 0x000fe40005000000 */
[----:B------:R-:W-:Y:S01]  /*b870*/  ISETP.GE.AND P2, PT, R0, R41, PT ;  /* 0x000000290000720c */ /* 0x000fe20003f46270 */
[----:B------:R-:W1:Y:S01]  /*b880*/  SHFL.BFLY PT, R7, R4, 0x2, 0x1f ;  /* 0x0c401f0004077f89 */ /* 0x000e6200000e0000 */
[----:B------:R-:W-:Y:S02]  /*b890*/  FMNMX.FTZ R3, R149, R3, !PT ;  /* 0x0000000395037209 */ /* 0x000fe40007810000 */
[----:B------:R-:W-:Y:S02]  /*b8a0*/  FSEL R62, R67, -INF , !P2 ;  /* 0xff800000433e7808 */ /* 0x000fe40005000000 */
[----:B------:R-:W-:-:S02]  /*b8b0*/  FSEL R64, R197, -INF , !P6 ;  /* 0xff800000c5407808 */ /* 0x000fc40007000000 */
[C---:B------:R-:W-:Y:S02]  /*b8c0*/  ISETP.GE.AND P2, PT, R2.reuse, R42, PT ;  /* 0x0000002a0200720c */ /* 0x040fe40003f46270 */
[----:B------:R-:W-:Y:S02]  /*b8d0*/  ISETP.GE.AND P6, PT, R2, R43, PT ;  /* 0x0000002b0200720c */ /* 0x000fe40003fc6270 */
[----:B------:R-:W-:Y:S01]  /*b8e0*/  FMNMX.FTZ R2, R146, R3, !PT ;  /* 0x0000000392027209 */ /* 0x000fe20007810000 */
[----:B------:R-:W-:Y:S01]  /*b8f0*/  USHF.L.U32 UR6, UR17, 0x1, URZ ;  /* 0x0000000111067899 */ /* 0x000fe2000800063f */
[----:B----4-:R-:W-:Y:S01]  /*b900*/  IMAD.WIDE.U32 R220, R6, -0x2daee0ad, RZ ;  /* 0xd2511f5306dc7825 */ /* 0x010fe200078e00ff */
[----:B------:R-:W-:Y:S01]  /*b910*/  ULEA UR4, UR17, 0x1, 0x1 ;  /* 0x0000000111047891 */ /* 0x000fe2000f8e083f */
[----:B------:R-:W-:Y:S02]  /*b920*/  FMNMX.FTZ R2, R143, R2, !PT ;  /* 0x000000028f027209 */ /* 0x000fe40007810000 */
[----:B------:R-:W-:-:S02]  /*b930*/  IMAD.U32 R5, RZ, RZ, UR31 ;  /* 0x0000001fff057e24 */ /* 0x000fc4000f8e00ff */
[----:B------:R-:W-:Y:S01]  /*b940*/  IMAD.U32 R3, RZ, RZ, UR31 ;  /* 0x0000001fff037e24 */ /* 0x000fe2000f8e00ff */
[----:B------:R-:W-:Y:S02]  /*b950*/  FMNMX.FTZ R2, R66, R2, !PT ;  /* 0x0000000242027209 */ /* 0x000fe40007810000 */
[----:B------:R-:W-:Y:S02]  /*b960*/  LOP3.LUT R238, R221, UR6, R5, 0x96, !PT ;  /* 0x00000006ddee7c12 */ /* 0x000fe4000f8e9605 */
[----:B------:R-:W-:Y:S02]  /*b970*/  LOP3.LUT R5, R243, UR40, R220, 0x96, !PT ;  /* 0x00000028f3057c12 */ /* 0x000fe4000f8e96dc */
[----:B------:R-:W-:Y:S01]  /*b980*/  LOP3.LUT R6, R221, UR4, R3, 0x96, !PT ;  /* 0x00000004dd067c12 */ /* 0x000fe2000f8e9603 */
[----:B------:R-:W-:Y:S01]  /*b990*/  IMAD R189, R9, -0x326172a9, RZ ;  /* 0xcd9e8d5709bd7824 */ /* 0x000fe200078e02ff */
[----:B------:R-:W-:Y:S01]  /*b9a0*/  FMNMX.FTZ R16, R62, R2, !PT ;  /* 0x000000023e107209 */ /* 0x000fe20007810000 */
[----:B------:R-:W-:-:S04]  /*b9b0*/  IMAD.WIDE.U32 R24, R238, -0x326172a9, RZ ;  /* 0xcd9e8d57ee187825 */ /* 0x000fc800078e00ff */
[----:B------:R-:W-:Y:S01]  /*b9c0*/  IMAD.WIDE.U32 R2, R5, -0x326172a9, RZ ;  /* 0xcd9e8d5705027825 */ /* 0x000fe200078e00ff */
[----:B------:R-:W2:Y:S03]  /*b9d0*/  SHFL.BFLY PT, R17, R16, 0x2, 0x1f ;  /* 0x0c401f0010117f89 */ /* 0x000ea600000e0000 */
[----:B------:R-:W-:Y:S01]  /*b9e0*/  IMAD.WIDE.U32 R140, R6, -0x326172a9, RZ ;  /* 0xcd9e8d57068c7825 */ /* 0x000fe200078e00ff */
[--C-:B------:R-:W-:Y:S02]  /*b9f0*/  LOP3.LUT R6, R25, UR41, R189.reuse, 0x96, !PT ;  /* 0x0000002919067c12 */ /* 0x100fe4000f8e96bd */
[----:B------:R-:W-:Y:S01]  /*ba00*/  LOP3.LUT R5, R3, UR39, R24, 0x96, !PT ;  /* 0x0000002703057c12 */ /* 0x000fe2000f8e9618 */
[----:B------:R-:W-:Y:S01]  /*ba10*/  IMAD.MOV.U32 R153, RZ, RZ, R8 ;  /* 0x000000ffff997224 */ /* 0x000fe200078e0008 */
[----:B-1----:R-:W-:Y:S02]  /*ba20*/  FMNMX.FTZ R18, R4, R7, !PT ;  /* 0x0000000704127209 */ /* 0x002fe40007810000 */
[----:B------:R-:W-:Y:S01]  /*ba30*/  LOP3.LUT R8, R141, UR41, R189, 0x96, !PT ;  /* 0x000000298d087c12 */ /* 0x000fe2000f8e96bd */
[----:B------:R-:W-:Y:S01]  /*ba40*/  IMAD.WIDE.U32 R6, R6, -0x2daee0ad, RZ ;  /* 0xd2511f5306067825 */ /* 0x000fe200078e00ff */
[----:B------:R-:W-:Y:S01]  /*ba50*/  LOP3.LUT R3, R3, UR39, R140, 0x96, !PT ;  /* 0x0000002703037c12 */ /* 0x000fe2000f8e968c */
[----:B------:R-:W1:Y:S02]  /*ba60*/  SHFL.BFLY PT, R22, R18, 0x1, 0x1f ;  /* 0x0c201f0012167f89 */ /* 0x000e6400000e0000 */
[----:B------:R-:W-:Y:S01]  /*ba70*/  IMAD.WIDE.U32 R12, R5, -0x2daee0ad, RZ ;  /* 0xd2511f53050c7825 */ /* 0x000fe200078e00ff */
[----:B------:R-:W-:-:S03]  /*ba80*/  LOP3.LUT R7, R7, UR38, R242, 0x96, !PT ;  /* 0x0000002607077c12 */ /* 0x000fc6000f8e96f2 */
[----:B------:R-:W-:-:S04]  /*ba90*/  IMAD.WIDE.U32 R4, R8, -0x2daee0ad, RZ ;  /* 0xd2511f5308047825 */ /* 0x000fc800078e00ff */
[----:B------:R-:W-:Y:S01]  /*baa0*/  IMAD.WIDE.U32 R8, R3, -0x2daee0ad, RZ ;  /* 0xd2511f5303087825 */ /* 0x000fe200078e00ff */
[----:B------:R-:W-:Y:S02]  /*bab0*/  LOP3.LUT R3, R13, UR36, R6, 0x96, !PT ;  /* 0x000000240d037c12 */ /* 0x000fe4000f8e9606 */
[----:B------:R-:W-:Y:S02]  /*bac0*/  LOP3.LUT R6, R5, UR38, R242, 0x96, !PT ;  /* 0x0000002605067c12 */ /* 0x000fe4000f8e96f2 */
[----:B------:R-:W-:Y:S01]  /*bad0*/  LOP3.LUT R9, R9, UR36, R4, 0x96, !PT ;  /* 0x0000002409097c12 */ /* 0x000fe2000f8e9604 */
[----:B------:R-:W-:-:S04]  /*bae0*/  IMAD.WIDE.U32 R4, R7, -0x326172a9, RZ ;  /* 0xcd9e8d5707047825 */ /* 0x000fc800078e00ff */
[----:B------:R-:W-:Y:S01]  /*baf0*/  IMAD.WIDE.U32 R10, R3, -0x326172a9, RZ ;  /* 0xcd9e8d57030a7825 */ /* 0x000fe200078e00ff */
[----:B------:R-:W-:-:S03]  /*bb00*/  LOP3.LUT R3, R5, UR37, R2, 0x96, !PT ;  /* 0x0000002505037c12 */ /* 0x000fc6000f8e9602 */
[----:B------:R-:W-:Y:S01]  /*bb10*/  IMAD.WIDE.U32 R6, R6, -0x326172a9, RZ ;  /* 0xcd9e8d5706067825 */ /* 0x000fe200078e00ff */
[----:B------:R-:W-:Y:S02]  /*bb20*/  FSEL R65, R199, -INF , !P3 ;  /* 0xff800000c7417808 */ /* 0x000fe40005800000 */
[----:B------:R-:W-:Y:S02]  /*bb30*/  FSEL R50, R204, -INF , !P2 ;  /* 0xff800000cc327808 */ /* 0x000fe40005000000 */
[----:B------:R-:W-:Y:S01]  /*bb40*/  LOP3.LUT R4, R11, UR35, R4, 0x96, !PT ;  /* 0x000000230b047c12 */ /* 0x000fe2000f8e9604 */
[----:B------:R-:W-:Y:S01]  /*bb50*/  IMAD.WIDE.U32 R14, R9, -0x326172a9, RZ ;  /* 0xcd9e8d57090e7825 */ /* 0x000fe200078e00ff */
[C---:B------:R-:W-:Y:S02]  /*bb60*/  ISETP.GE.AND P3, PT, R0.reuse, R42, PT ;  /* 0x0000002a0000720c */ /* 0x040fe40003f66270 */
[----:B------:R-:W-:Y:S02]  /*bb70*/  ISETP.GE.AND P2, PT, R0, R43, PT ;  /* 0x0000002b0000720c */ /* 0x000fe40003f46270 */
[----:B--2---:R-:W-:-:S02]  /*bb80*/  FMNMX.FTZ R11, R16, R17, !PT ;  /* 0x00000011100b7209 */ /* 0x004fc40007810000 */
[----:B------:R-:W-:Y:S01]  /*bb90*/  LOP3.LUT R0, R7, UR37, R2, 0x96, !PT ;  /* 0x0000002507007c12 */ /* 0x000fe2000f8e9602 */
[----:B------:R-:W-:Y:S01]  /*bba0*/  IMAD.WIDE.U32 R2, R3, -0x2daee0ad, RZ ;  /* 0xd2511f5303027825 */ /* 0x000fe200078e00ff */
[----:B------:R-:W-:Y:S01]  /*bbb0*/  LOP3.LUT R6, R15, UR35, R6, 0x96, !PT ;  /* 0x000000230f067c12 */ /* 0x000fe2000f8e9606 */
[----:B------:R-:W2:Y:S02]  /*bbc0*/  SHFL.BFLY PT, R13, R11, 0x1, 0x1f ;  /* 0x0c201f000b0d7f89 */ /* 0x000ea400000e0000 */
[----:B------:R-:W-:Y:S01]  /*bbd0*/  IMAD.WIDE.U32 R16, R4, -0x2daee0ad, RZ ;  /* 0xd2511f5304107825 */ /* 0x000fe200078e00ff */
[----:B-1----:R-:W-:-:S03]  /*bbe0*/  FMNMX.FTZ R251, R18, R22, !PT ;  /* 0x0000001612fb7209 */ /* 0x002fc60007810000 */
[----:B------:R-:W-:Y:S01]  /*bbf0*/  IMAD.WIDE.U32 R4, R0, -0x2daee0ad, RZ ;  /* 0xd2511f5300047825 */ /* 0x000fe200078e00ff */
[----:B------:R-:W-:Y:S02]  /*bc00*/  LOP3.LUT R0, R3, UR33, R12, 0x96, !PT ;  /* 0x0000002103007c12 */ /* 0x000fe4000f8e960c */
[----:B------:R-:W-:Y:S01]  /*bc10*/  LOP3.LUT R2, R17, UR29, R2, 0x96, !PT ;  /* 0x0000001d11027c12 */ /* 0x000fe2000f8e9602 */
[----:B------:R-:W-:Y:S01]  /*bc20*/  IMAD.WIDE.U32 R26, R6, -0x2daee0ad, RZ ;  /* 0xd2511f53061a7825 */ /* 0x000fe200078e00ff */
[----:B------:R-:W-:-:S03]  /*bc30*/  FSEL R39, R206, -INF , !P6 ;  /* 0xff800000ce277808 */ /* 0x000fc60007000000 */
[----:B------:R-:W-:-:S04]  /*bc40*/  IMAD.WIDE.U32 R6, R0, -0x326172a9, RZ ;  /* 0xcd9e8d5700067825 */ /* 0x000fc800078e00ff */
[C---:B------:R-:W-:Y:S01]  /*bc50*/  FMUL.FTZ R0, R251.reuse, UR42 ;  /* 0x0000002afb007c20 */ /* 0x040fe20008410000 */
[----:B------:R-:W-:Y:S01]  /*bc60*/  FSETP.NEU.FTZ.AND P6, PT, R251, -INF , PT ;  /* 0xff800000fb00780b */ /* 0x000fe20003fdd000 */
[----:B------:R-:W-:-:S03]  /*bc70*/  IMAD.WIDE.U32 R2, R2, -0x326172a9, RZ ;  /* 0xcd9e8d5702027825 */ /* 0x000fc600078e00ff */
[----:B------:R-:W-:Y:S02]  /*bc80*/  FSEL R0, R0, RZ, P6 ;  /* 0x000000ff00007208 */ /* 0x000fe40003000000 */
[----:B------:R-:W-:Y:S02]  /*bc90*/  LOP3.LUT R6, R3, UR16, R6, 0x96, !PT ;  /* 0x0000001003067c12 */ /* 0x000fe4000f8e9606 */
[----:B------:R-:W-:Y:S01]  /*bca0*/  LOP3.LUT R15, R2, 0xffff, RZ, 0xc0, !PT ;  /* 0x0000ffff020f7812 */ /* 0x000fe200078ec0ff */
[----:B------:R-:W-:Y:S01]  /*bcb0*/  FFMA.FTZ R3, R19, UR42, -R0 ;  /* 0x0000002a13037c23 */ /* 0x000fe20008010800 */
[----:B------:R-:W-:-:S03]  /*bcc0*/  LOP3.LUT R5, R5, UR33, R8, 0x96, !PT ;  /* 0x0000002105057c12 */ /* 0x000fc6000f8e9608 */
[----:B------:R1:W-:Y:S01]  /*bcd0*/  MUFU.EX2 R48, R3 ;  /* 0x0000000300307308 */ /* 0x0003e20000000800 */
[----:B------:R-:W-:Y:S02]  /*bce0*/  LOP3.LUT R4, R27, UR29, R4, 0x96, !PT ;  /* 0x0000001d1b047c12 */ /* 0x000fe4000f8e9604 */
[----:B--2---:R-:W-:Y:S01]  /*bcf0*/  FMNMX.FTZ R250, R11, R13, !PT ;  /* 0x0000000d0bfa7209 */ /* 0x004fe20007810000 */
[----:B------:R-:W-:Y:S01]  /*bd00*/  IMAD.WIDE.U32 R8, R5, -0x326172a9, RZ ;  /* 0xcd9e8d5705087825 */ /* 0x000fe200078e00ff */
[----:B------:R-:W-:Y:S02]  /*bd10*/  LOP3.LUT R18, R7, UR32, R10, 0x96, !PT ;  /* 0x0000002007127c12 */ /* 0x000fe4000f8e960a */
[----:B------:R-:W-:Y:S01]  /*bd20*/  LOP3.LUT R10, R2, 0xff, RZ, 0xc0, !PT ;  /* 0x000000ff020a7812 */ /* 0x000fe200078ec0ff */
[----:B------:R-:W-:Y:S01]  /*bd30*/  IMAD.WIDE.U32 R4, R4, -0x326172a9, RZ ;  /* 0xcd9e8d5704047825 */ /* 0x000fe200078e00ff */
[--C-:B------:R-:W-:Y:S02]  /*bd40*/  SHF.R.U32.HI R17, RZ, 0x10, R2.reuse ;  /* 0x00000010ff117819 */ /* 0x100fe40000011602 */
[----:B------:R-:W-:Y:S01]  /*bd50*/  SHF.R.U32.HI R12, RZ, 0x18, R2 ;  /* 0x00000018ff0c7819 */ /* 0x000fe20000011602 */
[----:B-1----:R-:W-:Y:S01]  /*bd60*/  FFMA.FTZ R3, R21, UR42, -R0 ;  /* 0x0000002a15037c23 */ /* 0x002fe20008010800 */
[----:B------:R-:W-:Y:S01]  /*bd70*/  FSEL R22, R200, -INF , !P4 ;  /* 0xff800000c8167808 */ /* 0x000fe20006000000 */
[----:B------:R-:W-:-:S02]  /*bd80*/  FMUL.FTZ R2, R250, UR42 ;  /* 0x0000002afa027c20 */ /* 0x000fc40008410000 */
[----:B------:R1:W2:Y:S01]  /*bd90*/  MUFU.EX2 R51, R3 ;  /* 0x0000000300337308 */ /* 0x0002a20000000800 */
[----:B------:R-:W-:Y:S02]  /*bda0*/  FSETP.NEU.FTZ.AND P4, PT, R250, -INF , PT ;  /* 0xff800000fa00780b */ /* 0x000fe40003f9d000 */
[----:B------:R-:W-:Y:S02]  /*bdb0*/  LOP3.LUT R155, R9, UR32, R14, 0x96, !PT ;  /* 0x00000020099b7c12 */ /* 0x000fe4000f8e960e */
[----:B------:R-:W-:Y:S02]  /*bdc0*/  LOP3.LUT R7, R5, UR16, R8, 0x96, !PT ;  /* 0x0000001005077c12 */ /* 0x000fe4000f8e9608 */
[----:B------:R-:W-:Y:S02]  /*bdd0*/  FSEL R2, R2, RZ, P4 ;  /* 0x000000ff02027208 */ /* 0x000fe40002000000 */
[C---:B------:R-:W-:Y:S02]  /*bde0*/  LOP3.LUT R8, R4.reuse, 0xff, RZ, 0xc0, !PT ;  /* 0x000000ff04087812 */ /* 0x040fe400078ec0ff */
[----:B------:R-:W-:-:S02]  /*bdf0*/  LOP3.LUT R19, R4, 0xffff, RZ, 0xc0, !PT ;  /* 0x0000ffff04137812 */ /* 0x000fc400078ec0ff */
[--C-:B------:R-:W-:Y:S02]  /*be00*/  SHF.R.U32.HI R14, RZ, 0x10, R4.reuse ;  /* 0x00000010ff0e7819 */ /* 0x100fe40000011604 */
[----:B------:R-:W-:Y:S02]  /*be10*/  SHF.R.U32.HI R13, RZ, 0x18, R4 ;  /* 0x00000018ff0d7819 */ /* 0x000fe40000011604 */
[C---:B-1----:R-:W-:Y:S02]  /*be20*/  LOP3.LUT R3, R6.reuse, 0xffff, RZ, 0xc0, !PT ;  /* 0x0000ffff06037812 */ /* 0x042fe400078ec0ff */
[----:B------:R-:W-:Y:S02]  /*be30*/  LOP3.LUT R4, R6, 0xff, RZ, 0xc0, !PT ;  /* 0x000000ff06047812 */ /* 0x000fe400078ec0ff */
[----:B------:R-:W-:Y:S01]  /*be40*/  SHF.R.U32.HI R3, RZ, 0x8, R3 ;  /* 0x00000008ff037819 */ /* 0x000fe20000011603 */
[----:B------:R-:W-:Y:S01]  /*be50*/  FFMA.FTZ R5, R20, UR42, -R2 ;  /* 0x0000002a14057c23 */ /* 0x000fe20008010802 */
[----:B------:R-:W-:-:S02]  /*be60*/  FSEL R36, R202, -INF , !P5 ;  /* 0xff800000ca247808 */ /* 0x000fc40006800000 */
[----:B------:R-:W-:Y:S02]  /*be70*/  ISETP.LE.U32.AND P5, PT, R4, UR12, PT ;  /* 0x0000000c04007c0c */ /* 0x000fe4000bfa3070 */
[----:B------:R-:W-:Y:S01]  /*be80*/  LOP3.LUT R3, R3, 0xffff, RZ, 0xc0, !PT ;  /* 0x0000ffff03037812 */ /* 0x000fe200078ec0ff */
[----:B------:R2:W-:Y:S01]  /*be90*/  MUFU.EX2 R38, R5 ;  /* 0x0000000500267308 */ /* 0x0005e20000000800 */
[----:B------:R-:W-:Y:S02]  /*bea0*/  FSEL R27, R205, -INF , !P3 ;  /* 0xff800000cd1b7808 */ /* 0x000fe40005800000 */
[----:B------:R-:W-:Y:S02]  /*beb0*/  ISETP.LE.U32.AND P3, PT, R3, UR12, PT ;  /* 0x0000000c03007c0c */ /* 0x000fe4000bf63070 */
[----:B------:R-:W-:Y:S02]  /*bec0*/  SHF.R.U32.HI R3, RZ, 0x18, R6 ;  /* 0x00000018ff037819 */ /* 0x000fe40000011606 */
[----:B------:R-:W-:-:S02]  /*bed0*/  FSEL R202, R251, RZ, P6 ;  /* 0x000000fffbca7208 */ /* 0x000fc40003000000 */
[----:B------:R-:W-:Y:S02]  /*bee0*/  ISETP.LE.U32.AND P6, PT, R3, UR12, PT ;  /* 0x0000000c03007c0c */ /* 0x000fe4000bfc3070 */
[----:B--2---:R-:W-:-:S04]  /*bef0*/  F2FP.F16.F32.PACK_AB R5, R51, R48 ;  /* 0x000000303305723e */ /* 0x004fc800000000ff */
[----:B------:R-:W-:Y:S02]  /*bf00*/  PRMT R35, R5, 0x7610, R35 ;  /* 0x0000761005237816 */ /* 0x000fe40000000023 */
[----:B------:R-:W-:Y:S01]  /*bf10*/  SHF.R.U32.HI R3, RZ, 0x10, R6 ;  /* 0x00000010ff037819 */ /* 0x000fe20000011606 */
[----:B------:R-:W-:Y:S01]  /*bf20*/  FFMA.FTZ R4, R23, UR42, -R2 ;  /* 0x0000002a17047c23 */ /* 0x000fe20008010802 */
[----:B------:R-:W-:Y:S01]  /*bf30*/  PRMT R33, R5, 0x7632, R33 ;  /* 0x0000763205217816 */ /* 0x000fe20000000021 */
[----:B------:R-:W-:Y:S01]  /*bf40*/  @!P5 HADD2 R31, -R35.H0_H0, -RZ.H0_H0 ;  /* 0xa00000ff231fd230 */ /* 0x000fe20000000900 */
[----:B------:R-:W-:Y:S01]  /*bf50*/  LOP3.LUT R3, R3, 0xff, RZ, 0xc0, !PT ;  /* 0x000000ff03037812 */ /* 0x000fe200078ec0ff */
[----:B------:R-:W1:Y:S01]  /*bf60*/  MUFU.EX2 R49, R4 ;  /* 0x0000000400317308 */ /* 0x000e620000000800 */
[----:B------:R-:W-:Y:S02]  /*bf70*/  PRMT R5, R35, 0x5410, R33 ;  /* 0x0000541023057816 */ /* 0x000fe40000000021 */
[----:B------:R-:W-:-:S02]  /*bf80*/  @!P5 PRMT R35, R31, 0x5410, RZ ;  /* 0x000054101f23d816 */ /* 0x000fc400000000ff */
[----:B------:R-:W-:Y:S01]  /*bf90*/  ISETP.LE.U32.AND P5, PT, R3, UR12, PT ;  /* 0x0000000c03007c0c */ /* 0x000fe2000bfa3070 */
[----:B------:R-:W-:-:S04]  /*bfa0*/  FFMA.FTZ R3, R28, UR42, -R0 ;  /* 0x0000002a1c037c23 */ /* 0x000fc80008010800 */
[----:B------:R2:W-:Y:S01]  /*bfb0*/  MUFU.EX2 R73, R3 ;  /* 0x0000000300497308 */ /* 0x0005e20000000800 */
[----:B------:R-:W-:Y:S01]  /*bfc0*/  IMAD.MOV.U32 R239, RZ, RZ, R153 ;  /* 0x000000ffffef7224 */ /* 0x000fe200078e0099 */
[----:B-1----:R-:W-:Y:S01]  /*bfd0*/  F2FP.F16.F32.PACK_AB R4, R49, R38 ;  /* 0x000000263104723e */ /* 0x002fe200000000ff */
[----:B--2---:R-:W-:-:S05]  /*bfe0*/  FFMA.FTZ R3, R29, UR42, -R0 ;  /* 0x0000002a1d037c23 */ /* 0x004fca0008010800 */
[----:B------:R1:W2:Y:S01]  /*bff0*/  MUFU.EX2 R153, R3 ;  /* 0x0000000300997308 */ /* 0x0002a20000000800 */
[C---:B------:R-:W-:Y:S02]  /*c000*/  PRMT R31, R4.reuse, 0x7610, R31 ;  /* 0x00007610041f7816 */ /* 0x040fe4000000001f */
[----:B------:R-:W-:-:S03]  /*c010*/  PRMT R32, R4, 0x7632, R32 ;  /* 0x0000763204207816 */ /* 0x000fc60000000020 */
[----:B------:R-:W-:Y:S01]  /*c020*/  @!P5 HADD2 R63, -R31.H0_H0, -RZ.H0_H0 ;  /* 0xa00000ff1f3fd230 */ /* 0x000fe20000000900 */
[----:B------:R-:W-:Y:S01]  /*c030*/  PRMT R190, R31, 0x5410, R32 ;  /* 0x000054101fbe7816 */ /* 0x000fe20000000020 */
[----:B------:R-:W-:Y:S01]  /*c040*/  @!P3 HADD2 R151, -R33.H0_H0, -RZ.H0_H0 ;  /* 0xa00000ff2197b230 */ /* 0x000fe20000000900 */
[----:B------:R-:W-:Y:S01]  /*c050*/  FSEL R37, R207, -INF , !P2 ;  /* 0xff800000cf257808 */ /* 0x000fe20005000000 */
[----:B------:R-:W-:Y:S01]  /*c060*/  @!P6 HADD2 R67, -R32.H0_H0, -RZ.H0_H0 ;  /* 0xa00000ff2043e230 */ /* 0x000fe20000000900 */
[----:B-1----:R-:W-:Y:S02]  /*c070*/  SHF.R.U32.HI R3, RZ, 0x8, R15 ;  /* 0x00000008ff037819 */ /* 0x002fe4000001160f */
[----:B--2---:R-:W-:Y:S02]  /*c080*/  F2FP.F16.F32.PACK_AB R4, R153, R73 ;  /* 0x000000499904723e */ /* 0x004fe400000000ff */
[----:B------:R-:W-:Y:S02]  /*c090*/  LOP3.LUT R3, R3, 0xffff, RZ, 0xc0, !PT ;  /* 0x0000ffff03037812 */ /* 0x000fe400078ec0ff */
[----:B------:R-:W-:Y:S01]  /*c0a0*/  @!P5 PRMT R31, R63, 0x5410, RZ ;  /* 0x000054103f1fd816 */ /* 0x000fe200000000ff */
[----:B------:R-:W-:Y:S01]  /*c0b0*/  STL [R1+0x1a4], R40 ;  /* 0x0001a42801007387 */ /* 0x000fe20000100800 */
[----:B------:R-:W-:Y:S01]  /*c0c0*/  ISETP.LE.U32.AND P5, PT, R3, UR12, PT ;  /* 0x0000000c03007c0c */ /* 0x000fe2000bfa3070 */
[----:B------:R-:W-:Y:S01]  /*c0d0*/  FFMA.FTZ R3, R30, UR42, -R2 ;  /* 0x0000002a1e037c23 */ /* 0x000fe20008010802 */
[----:B------:R-:W-:-:S02]  /*c0e0*/  PRMT R63, R4, 0x7610, R63 ;  /* 0x00007610043f7816 */ /* 0x000fc4000000003f */
[----:B------:R-:W-:Y:S01]  /*c0f0*/  PRMT R231, R4, 0x7632, R231 ;  /* 0x0000763204e77816 */ /* 0x000fe200000000e7 */
[----:B------:R-:W-:Y:S01]  /*c100*/  FFMA.FTZ R4, R34, UR42, -R2 ;  /* 0x0000002a22047c23 */ /* 0x000fe20008010802 */
[----:B------:R-:W-:Y:S01]  /*c110*/  ISETP.LE.U32.AND P2, PT, R10, UR12, PT ;  /* 0x0000000c0a007c0c */ /* 0x000fe2000bf43070 */
[----:B------:R-:W-:Y:S01]  /*c120*/  STL [R1+0x1ac], R41 ;  /* 0x0001ac2901007387 */ /* 0x000fe20000100800 */
[----:B------:R-:W-:Y:S02]  /*c130*/  @!P3 PRMT R33, R151, 0x5410, RZ ;  /* 0x000054109721b816 */ /* 0x000fe400000000ff */
[----:B------:R-:W-:Y:S01]  /*c140*/  @!P6 PRMT R32, R67, 0x5410, RZ ;  /* 0x000054104320e816 */ /* 0x000fe200000000ff */
[----:B------:R1:W-:Y:S01]  /*c150*/  STL [R1+0x1dc], R238 ;  /* 0x0001dcee01007387 */ /* 0x0003e20000100800 */
[----:B------:R2:W-:Y:S03]  /*c160*/  MUFU.EX2 R67, R3 ;  /* 0x0000000300437308 */ /* 0x0005e60000000800 */
[----:B------:R-:W-:Y:S04]  /*c170*/  STL [R1+0x114], R189 ;  /* 0x000114bd01007387 */ /* 0x000fe80000100800 */
[----:B------:R-:W-:Y:S01]  /*c180*/  STL [R1+0x1b0], R42 ;  /* 0x0001b02a01007387 */ /* 0x000fe20000100800 */
[----:B------:R3:W4:Y:S03]  /*c190*/  MUFU.EX2 R151, R4 ;  /* 0x0000000400977308 */ /* 0x0007260000000800 */
[----:B------:R-:W-:Y:S04]  /*c1a0*/  STL [R1+0x1b4], R43 ;  /* 0x0001b42b01007387 */ /* 0x000fe80000100800 */
[----:B------:R-:W-:Y:S04]  /*c1b0*/  STL [R1+0x1b8], R251 ;  /* 0x0001b8fb01007387 */ /* 0x000fe80000100800 */
[----:B------:R3:W-:Y:S01]  /*c1c0*/  STL [R1+0xf0], R5 ;  /* 0x0000f00501007387 */ /* 0x0007e20000100800 */
[----:B------:R-:W-:Y:S01]  /*c1d0*/  ISETP.LE.U32.AND P6, PT, R8, UR12, PT ;  /* 0x0000000c08007c0c */ /* 0x000fe2000bfc3070 */
[----:B------:R-:W-:Y:S01]  /*c1e0*/  @!P2 HADD2 R160, -R63.H0_H0, -RZ.H0_H0 ;  /* 0xa00000ff3fa0a230 */ /* 0x000fe20000000900 */
[----:B--2---:R-:W-:-:S02]  /*c1f0*/  LOP3.LUT R3, R17, 0xff, RZ, 0xc0, !PT ;  /* 0x000000ff11037812 */ /* 0x004fc400078ec0ff */
[----:B------:R-:W-:Y:S02]  /*c200*/  ISETP.LE.U32.AND P3, PT, R12, UR12, PT ;  /* 0x0000000c0c007c0c */ /* 0x000fe4000bf63070 */
[----:B-1----:R-:W-:Y:S02]  /*c210*/  PRMT R238, R63, 0x5410, R231 ;  /* 0x000054103fee7816 */ /* 0x002fe400000000e7 */
[----:B------:R-:W-:Y:S02]  /*c220*/  @!P2 PRMT R63, R160, 0x5410, RZ ;  /* 0x00005410a03fa816 */ /* 0x000fe400000000ff */
[----:B------:R-:W-:Y:S01]  /*c230*/  ISETP.LE.U32.AND P2, PT, R3, UR12, PT ;  /* 0x0000000c03007c0c */ /* 0x000fe2000bf43070 */
[----:B---3--:R-:W-:-:S03]  /*c240*/  IMAD.WIDE.U32 R4, R18, -0x2daee0ad, RZ ;  /* 0xd2511f5312047825 */ /* 0x008fc600078e00ff */
[C---:B------:R-:W-:Y:S02]  /*c250*/  LOP3.LUT R10, R4.reuse, 0xff, RZ, 0xc0, !PT ;  /* 0x000000ff040a7812 */ /* 0x040fe400078ec0ff */
[----:B------:R-:W-:Y:S02]  /*c260*/  LOP3.LUT R9, R4, 0xffff, RZ, 0xc0, !PT ;  /* 0x0000ffff04097812 */ /* 0x000fe400078ec0ff */
[--C-:B------:R-:W-:Y:S02]  /*c270*/  SHF.R.U32.HI R11, RZ, 0x10, R4.reuse ;  /* 0x00000010ff0b7819 */ /* 0x100fe40000011604 */
[----:B------:R-:W-:Y:S01]  /*c280*/  SHF.R.U32.HI R8, RZ, 0x18, R4 ;  /* 0x00000018ff087819 */ /* 0x000fe20000011604 */
[----:B------:R-:W-:Y:S01]  /*c290*/  FFMA.FTZ R4, R44, UR42, -R0 ;  /* 0x0000002a2c047c23 */ /* 0x000fe20008010800 */
[----:B------:R-:W-:-:S03]  /*c2a0*/  LOP3.LUT R3, R5, UR34, R16, 0x96, !PT ;  /* 0x0000002205037c12 */ /* 0x000fc6000f8e9610 */
[----:B------:R1:W-:Y:S01]  /*c2b0*/  MUFU.EX2 R163, R4 ;  /* 0x0000000400a37308 */ /* 0x0003e20000000800 */
[----:B----4-:R-:W-:-:S04]  /*c2c0*/  F2FP.F16.F32.PACK_AB R5, R151, R67 ;  /* 0x000000439705723e */ /* 0x010fc800000000ff */
[----:B------:R-:W-:Y:S01]  /*c2d0*/  PRMT R228, R5, 0x7632, R228 ;  /* 0x0000763205e47816 */ /* 0x000fe200000000e4 */
[----:B-1----:R-:W-:-:S04]  /*c2e0*/  FFMA.FTZ R4, R45, UR42, -R0 ;  /* 0x0000002a2d047c23 */ /* 0x002fc80008010800 */
[----:B------:R1:W2:Y:S01]  /*c2f0*/  MUFU.EX2 R196, R4 ;  /* 0x0000000400c47308 */ /* 0x0002a20000000800 */
[----:B------:R-:W-:Y:S01]  /*c300*/  @!P3 HADD2 R164, -R228.H0_H0, -RZ.H0_H0 ;  /* 0xa00000ffe4a4b230 */ /* 0x000fe20000000900 */
[----:B------:R-:W-:Y:S01]  /*c310*/  PRMT R226, R5, 0x7610, R226 ;  /* 0x0000761005e27816 */ /* 0x000fe200000000e2 */
[----:B------:R-:W-:Y:S01]  /*c320*/  @!P5 HADD2 R161, -R231.H0_H0, -RZ.H0_H0 ;  /* 0xa00000ffe7a1d230 */ /* 0x000fe20000000900 */
[C---:B------:R-:W-:Y:S02]  /*c330*/  LOP3.LUT R5, R3.reuse, 0xff, RZ, 0xc0, !PT ;  /* 0x000000ff03057812 */ /* 0x040fe400078ec0ff */
[----:B------:R-:W-:Y:S02]  /*c340*/  PRMT R12, R226, 0x5410, R228 ;  /* 0x00005410e20c7816 */ /* 0x000fe400000000e4 */
[----:B-1----:R-:W-:-:S04]  /*c350*/  LOP3.LUT R4, R3, 0xffff, RZ, 0xc0, !PT ;  /* 0x0000ffff03047812 */ /* 0x002fc800078ec0ff */
[----:B------:R-:W-:-:S04]  /*c360*/  SHF.R.U32.HI R4, RZ, 0x8, R4 ;  /* 0x00000008ff047819 */ /* 0x000fc80000011604 */
[----:B------:R-:W-:Y:S02]  /*c370*/  LOP3.LUT R4, R4, 0xffff, RZ, 0xc0, !PT ;  /* 0x0000ffff04047812 */ /* 0x000fe400078ec0ff */
[----:B------:R-:W-:Y:S01]  /*c380*/  @!P3 PRMT R228, R164, 0x5410, RZ ;  /* 0x00005410a4e4b816 */ /* 0x000fe200000000ff */
[--C-:B------:R-:W-:Y:S01]  /*c390*/  FFMA.FTZ R6, R46, UR42, -R2.reuse ;  /* 0x0000002a2e067c23 */ /* 0x100fe20008010802 */
[----:B------:R-:W-:Y:S01]  /*c3a0*/  ISETP.LE.U32.AND P3, PT, R4, UR12, PT ;  /* 0x0000000c04007c0c */ /* 0x000fe2000bf63070 */
[----:B------:R-:W-:Y:S01]  /*c3b0*/  FFMA.FTZ R4, R47, UR42, -R2 ;  /* 0x0000002a2f047c23 */ /* 0x000fe20008010802 */
[----:B------:R-:W-:Y:S02]  /*c3c0*/  @!P5 PRMT R231, R161, 0x5410, RZ ;  /* 0x00005410a1e7d816 */ /* 0x000fe400000000ff */
[----:B------:R-:W-:Y:S01]  /*c3d0*/  ISETP.LE.U32.AND P5, PT, R5, UR12, PT ;  /* 0x0000000c05007c0c */ /* 0x000fe2000bfa3070 */
[----:B------:R-:W-:Y:S01]  /*c3e0*/  MUFU.EX2 R162, R6 ;  /* 0x0000000600a27308 */ /* 0x000fe20000000800 */
[----:B--2---:R-:W-:-:S07]  /*c3f0*/  F2FP.F16.F32.PACK_AB R5, R196, R163 ;  /* 0x000000a3c405723e */ /* 0x004fce00000000ff */
[----:B------:R1:W2:Y:S01]  /*c400*/  MUFU.EX2 R197, R4 ;  /* 0x0000000400c57308 */ /* 0x0002a20000000800 */
[C---:B------:R-:W-:Y:S02]  /*c410*/  PRMT R227, R5.reuse, 0x7610, R227 ;  /* 0x0000761005e37816 */ /* 0x040fe400000000e3 */
[----:B------:R-:W-:-:S03]  /*c420*/  PRMT R225, R5, 0x7632, R225 ;  /* 0x0000763205e17816 */ /* 0x000fc600000000e1 */
[----:B------:R-:W-:Y:S01]  /*c430*/  @!P5 HADD2 R198, -R227.H0_H0, -RZ.H0_H0 ;  /* 0xa00000ffe3c6d230 */ /* 0x000fe20000000900 */
[----:B------:R-:W-:Y:S01]  /*c440*/  PRMT R186, R227, 0x5410, R225 ;  /* 0x00005410e3ba7816 */ /* 0x000fe200000000e1 */
[----:B------:R-:W-:Y:S01]  /*c450*/  @!P2 HADD2 R165, -R226.H0_H0, -RZ.H0_H0 ;  /* 0xa00000ffe2a5a230 */ /* 0x000fe20000000900 */
[--C-:B-1----:R-:W-:Y:S02]  /*c460*/  SHF.R.U32.HI R4, RZ, 0x18, R3.reuse ;  /* 0x00000018ff047819 */ /* 0x102fe40000011603 */
[----:B------:R-:W-:-:S04]  /*c470*/  SHF.R.U32.HI R3, RZ, 0x10, R3 ;  /* 0x00000010ff037819 */ /* 0x000fc80000011603 */
[----:B------:R-:W-:Y:S02]  /*c480*/  LOP3.LUT R3, R3, 0xff, RZ, 0xc0, !PT ;  /* 0x000000ff03037812 */ /* 0x000fe400078ec0ff */
[----:B------:R-:W-:Y:S02]  /*c490*/  @!P5 PRMT R227, R198, 0x5410, RZ ;  /* 0x00005410c6e3d816 */ /* 0x000fe400000000ff */
[----:B------:R-:W-:Y:S02]  /*c4a0*/  ISETP.LE.U32.AND P5, PT, R3, UR12, PT ;  /* 0x0000000c03007c0c */ /* 0x000fe4000bfa3070 */
[----:B--2---:R-:W-:Y:S01]  /*c4b0*/  F2FP.F16.F32.PACK_AB R3, R197, R162 ;  /* 0x000000a2c503723e */ /* 0x004fe200000000ff */
[----:B------:R-:W-:Y:S01]  /*c4c0*/  @!P3 HADD2 R201, -R225.H0_H0, -RZ.H0_H0 ;  /* 0xa00000ffe1c9b230 */ /* 0x000fe20000000900 */
[----:B------:R-:W-:Y:S02]  /*c4d0*/  @!P2 PRMT R226, R165, 0x5410, RZ ;  /* 0x00005410a5e2a816 */ /* 0x000fe400000000ff */
[----:B------:R-:W-:Y:S01]  /*c4e0*/  ISETP.LE.U32.AND P2, PT, R4, UR12, PT ;  /* 0x0000000c04007c0c */ /* 0x000fe2000bf43070 */
[----:B------:R-:W-:Y:S01]  /*c4f0*/  FFMA.FTZ R4, R52, UR42, -R0 ;  /* 0x0000002a34047c23 */ /* 0x000fe20008010800 */
[----:B------:R-:W-:-:S02]  /*c500*/  PRMT R224, R3, 0x7632, R224 ;  /* 0x0000763203e07816 */ /* 0x000fc400000000e0 */
[----:B------:R-:W-:Y:S01]  /*c510*/  PRMT R223, R3, 0x7610, R223 ;  /* 0x0000761003df7816 */ /* 0x000fe200000000df */
[----:B------:R-:W-:Y:S01]  /*c520*/  FFMA.FTZ R3, R53, UR42, -R0 ;  /* 0x0000002a35037c23 */ /* 0x000fe20008010800 */
[----:B------:R-:W-:Y:S01]  /*c530*/  @!P3 PRMT R225, R201, 0x5410, RZ ;  /* 0x00005410c9e1b816 */ /* 0x000fe200000000ff */
[----:B------:R-:W-:Y:S01]  /*c540*/  MUFU.EX2 R198, R4 ;  /* 0x0000000400c67308 */ /* 0x000fe20000000800 */
[----:B------:R-:W-:Y:S04]  /*c550*/  STL [R1+0x1bc], R231 ;  /* 0x0001bce701007387 */ /* 0x000fe80000100800 */
[----:B------:R-:W-:Y:S03]  /*c560*/  STL [R1+0xd0], R12 ;  /* 0x0000d00c01007387 */ /* 0x000fe60000100800 */
[----:B------:R1:W2:Y:S01]  /*c570*/  MUFU.EX2 R201, R3 ;  /* 0x0000000300c97308 */ /* 0x0002a20000000800 */
[----:B------:R-:W-:Y:S04]  /*c580*/  STL [R1+0x1c0], R228 ;  /* 0x0001c0e401007387 */ /* 0x000fe80000100800 */
[----:B------:R-:W-:Y:S04]  /*c590*/  STL [R1+0x1c4], R226 ;  /* 0x0001c4e201007387 */ /* 0x000fe80000100800 */
[----:B------:R-:W-:Y:S04]  /*c5a0*/  STL [R1+0x1c8], R227 ;  /* 0x0001c8e301007387 */ /* 0x000fe80000100800 */
[----:B------:R-:W-:Y:S01]  /*c5b0*/  STL [R1+0x1cc], R225 ;  /* 0x0001cce101007387 */ /* 0x000fe20000100800 */
[----:B-1----:R-:W-:Y:S01]  /*c5c0*/  PRMT R3, R223, 0x5410, R224 ;  /* 0x00005410df037816 */ /* 0x002fe200000000e0 */
[----:B------:R-:W-:-:S04]  /*c5d0*/  @!P5 HADD2 R199, -R223.H0_H0, -RZ.H0_H0 ;  /* 0xa00000ffdfc7d230 */ /* 0x000fc80000000900 */
[----:B------:R1:W-:Y:S01]  /*c5e0*/  STL [R1+0xe0], R3 ;  /* 0x0000e00301007387 */ /* 0x0003e20000100800 */
[----:B------:R-:W-:Y:S01]  /*c5f0*/  FFMA.FTZ R4, R54, UR42, -R2 ;  /* 0x0000002a36047c23 */ /* 0x000fe20008010802 */
[----:B------:R-:W-:Y:S01]  /*c600*/  ISETP.LE.U32.AND P3, PT, R10, UR12, PT ;  /* 0x0000000c0a007c0c */ /* 0x000fe2000bf63070 */
[----:B------:R-:W-:Y:S01]  /*c610*/  @!P2 HADD2 R200, -R224.H0_H0, -RZ.H0_H0 ;  /* 0xa00000ffe0c8a230 */ /* 0x000fe20000000900 */
[----:B------:R-:W-:Y:S01]  /*c620*/  @!P5 PRMT R223, R199, 0x5410, RZ ;  /* 0x00005410c7dfd816 */ /* 0x000fe200000000ff */
[----:B------:R3:W-:Y:S03]  /*c630*/  MUFU.EX2 R52, R4 ;  /* 0x0000000400347308 */ /* 0x0007e60000000800 */
[----:B------:R-:W-:Y:S02]  /*c640*/  @!P2 PRMT R224, R200, 0x5410, RZ ;  /* 0x00005410c8e0a816 */ /* 0x000fe400000000ff */
[----:B-1----:R-:W-:-:S04]  /*c650*/  SHF.R.U32.HI R3, RZ, 0x8, R9 ;  /* 0x00000008ff037819 */ /* 0x002fc80000011609 */
[----:B------:R-:W-:Y:S01]  /*c660*/  LOP3.LUT R3, R3, 0xffff, RZ, 0xc0, !PT ;  /* 0x0000ffff03037812 */ /* 0x000fe200078ec0ff */
[----:B---3--:R-:W-:-:S03]  /*c670*/  FFMA.FTZ R4, R55, UR42, -R2 ;  /* 0x0000002a37047c23 */ /* 0x008fc60008010802 */
[----:B------:R-:W-:Y:S02]  /*c680*/  ISETP.LE.U32.AND P5, PT, R3, UR12, PT ;  /* 0x0000000c03007c0c */ /* 0x000fe4000bfa3070 */
[----:B--2---:R-:W-:Y:S01]  /*c690*/  F2FP.F16.F32.PACK_AB R3, R201, R198 ;  /* 0x000000c6c903723e */ /* 0x004fe200000000ff */
[----:B------:R1:W2:Y:S03]  /*c6a0*/  MUFU.EX2 R200, R4 ;  /* 0x0000000400c87308 */ /* 0x0002a60000000800 */
[C---:B------:R-:W-:Y:S02]  /*c6b0*/  PRMT R219, R3.reuse, 0x7610, R219 ;  /* 0x0000761003db7816 */ /* 0x040fe400000000db */
[----:B------:R-:W-:-:S03]  /*c6c0*/  PRMT R218, R3, 0x7632, R218 ;  /* 0x0000763203da7816 */ /* 0x000fc600000000da */
[----:B------:R-:W-:Y:S01]  /*c6d0*/  @!P3 HADD2 R203, -R219.H0_H0, -RZ.H0_H0 ;  /* 0xa00000ffdbcbb230 */ /* 0x000fe20000000900 */
[----:B------:R-:W-:Y:S02]  /*c6e0*/  LOP3.LUT R3, R11, 0xff, RZ, 0xc0, !PT ;  /* 0x000000ff0b037812 */ /* 0x000fe400078ec0ff */
[----:B------:R-:W-:Y:S02]  /*c6f0*/  PRMT R179, R219, 0x5410, R218 ;  /* 0x00005410dbb37816 */ /* 0x000fe400000000da */
[----:B------:R-:W-:Y:S02]  /*c700*/  @!P3 PRMT R219, R203, 0x5410, RZ ;  /* 0x00005410cbdbb816 */ /* 0x000fe400000000ff */
[----:B------:R-:W-:Y:S01]  /*c710*/  ISETP.LE.U32.AND P3, PT, R3, UR12, PT ;  /* 0x0000000c03007c0c */ /* 0x000fe2000bf63070 */
[--C-:B------:R-:W-:Y:S01]  /*c720*/  FFMA.FTZ R3, R56, UR42, -R0.reuse ;  /* 0x0000002a38037c23 */ /* 0x100fe20008010800 */
[----:B-1----:R-:W-:-:S03]  /*c730*/  FFMA.FTZ R4, R57, UR42, -R0 ;  /* 0x0000002a39047c23 */ /* 0x002fc60008010800 */
[----:B------:R2:W-:Y:S01]  /*c740*/  MUFU.EX2 R199, R3 ;  /* 0x0000000300c77308 */ /* 0x0005e20000000800 */
[----:B------:R-:W-:-:S07]  /*c750*/  @!P5 HADD2 R204, -R218.H0_H0, -RZ.H0_H0 ;  /* 0xa00000ffdaccd230 */ /* 0x000fce0000000900 */
[----:B------:R1:W3:Y:S01]  /*c760*/  MUFU.EX2 R251, R4 ;  /* 0x0000000400fb7308 */ /* 0x0002e20000000800 */
[----:B--2---:R-:W-:-:S04]  /*c770*/  F2FP.F16.F32.PACK_AB R3, R200, R52 ;  /* 0x00000034c803723e */ /* 0x004fc800000000ff */
[C---:B------:R-:W-:Y:S02]  /*c780*/  PRMT R217, R3.reuse, 0x7610, R217 ;  /* 0x0000761003d97816 */ /* 0x040fe400000000d9 */
[----:B------:R-:W-:Y:S02]  /*c790*/  PRMT R216, R3, 0x7632, R216 ;  /* 0x0000763203d87816 */ /* 0x000fe400000000d8 */
[C---:B------:R-:W-:Y:S01]  /*c7a0*/  LOP3.LUT R3, R7.reuse, 0xffff, RZ, 0xc0, !PT ;  /* 0x0000ffff07037812 */ /* 0x040fe200078ec0ff */
[----:B------:R-:W-:Y:S01]  /*c7b0*/  @!P3 HADD2 R207, -R217.H0_H0, -RZ.H0_H0 ;  /* 0xa00000ffd9cfb230 */ /* 0x000fe20000000900 */
[----:B-1----:R-:W-:Y:S02]  /*c7c0*/  LOP3.LUT R4, R7, 0xff, RZ, 0xc0, !PT ;  /* 0x000000ff07047812 */ /* 0x002fe400078ec0ff */
[----:B------:R-:W-:Y:S01]  /*c7d0*/  SHF.R.U32.HI R3, RZ, 0x8, R3 ;  /* 0x00000008ff037819 */ /* 0x000fe20000011603 */
[----:B------:R-:W-:Y:S01]  /*c7e0*/  STL [R1+0x1d0], R224 ;  /* 0x0001d0e001007387 */ /* 0x000fe20000100800 */
[----:B------:R-:W-:-:S02]  /*c7f0*/  @!P5 PRMT R218, R204, 0x5410, RZ ;  /* 0x00005410ccdad816 */ /* 0x000fc400000000ff */
[----:B------:R-:W-:Y:S01]  /*c800*/  LOP3.LUT R3, R3, 0xffff, RZ, 0xc0, !PT ;  /* 0x0000ffff03037812 */ /* 0x000fe200078ec0ff */
[----:B------:R1:W-:Y:S01]  /*c810*/  STL [R1+0x1d4], R223 ;  /* 0x0001d4df01007387 */ /* 0x0003e20000100800 */
[----:B------:R-:W-:-:S03]  /*c820*/  ISETP.LE.U32.AND P5, PT, R4, UR12, PT ;  /* 0x0000000c04007c0c */ /* 0x000fc6000bfa3070 */
[----:B------:R-:W-:Y:S04]  /*c830*/  STL [R1+0x1d8], R219 ;  /* 0x0001d8db01007387 */ /* 0x000fe80000100800 */
[----:B------:R-:W2:Y:S01]  /*c840*/  LDL R226, [R1+0xfc] ;  /* 0x0000fc0001e27983 */ /* 0x000ea20000100800 */
[----:B-1----:R-:W-:Y:S02]  /*c850*/  PRMT R223, R217, 0x5410, R216 ;  /* 0x00005410d9df7816 */ /* 0x002fe400000000d8 */
[----:B------:R-:W-:Y:S02]  /*c860*/  @!P3 PRMT R217, R207, 0x5410, RZ ;  /* 0x00005410cfd9b816 */ /* 0x000fe400000000ff */
[----:B------:R-:W-:Y:S02]  /*c870*/  ISETP.LE.U32.AND P3, PT, R3, UR12, PT ;  /* 0x0000000c03007c0c */ /* 0x000fe4000bf63070 */
[----:B---3--:R-:W-:-:S04]  /*c880*/  F2FP.F16.F32.PACK_AB R3, R251, R199 ;  /* 0x000000c7fb03723e */ /* 0x008fc800000000ff */
        /* <DEDUP_REMOVED lines=8> */
[----:B------:R-:W-:Y:S02]  /*c910*/  SHF.R.U32.HI R3, RZ, 0x18, R7 ;  /* 0x00000018ff037819 */ /* 0x000fe40000011607 */
[----:B------:R-:W-:-:S02]  /*c920*/  FMNMX.FTZ R4, R69, R22, !PT ;  /* 0x0000001645047209 */ /* 0x000fc40007810000 */
[----:B------:R-:W-:Y:S02]  /*c930*/  @!P3 PRMT R214, R206, 0x5410, RZ ;  /* 0x00005410ced6b816 */ /* 0x000fe400000000ff */
[----:B------:R-:W-:Y:S02]  /*c940*/  ISETP.LE.U32.AND P3, PT, R3, UR12, PT ;  /* 0x0000000c03007c0c */ /* 0x000fe4000bf63070 */
[----:B------:R-:W-:Y:S02]  /*c950*/  SHF.R.U32.HI R3, RZ, 0x10, R7 ;  /* 0x00000010ff037819 */ /* 0x000fe40000011607 */
[----:B------:R-:W-:Y:S02]  /*c960*/  FMNMX.FTZ R4, R145, R4, !PT ;  /* 0x0000000491047209 */ /* 0x000fe40007810000 */
[----:B------:R-:W-:Y:S02]  /*c970*/  LOP3.LUT R3, R3, 0xff, RZ, 0xc0, !PT ;  /* 0x000000ff03037812 */ /* 0x000fe400078ec0ff */
[----:B------:R-:W-:-:S02]  /*c980*/  FMNMX.FTZ R4, R192, R4, !PT ;  /* 0x00000004c0047209 */ /* 0x000fc40007810000 */
[----:B------:R-:W-:Y:S02]  /*c990*/  FSEL R23, R250, RZ, P4 ;  /* 0x000000fffa177208 */ /* 0x000fe40002000000 */
[----:B------:R-:W-:Y:S02]  /*c9a0*/  ISETP.LE.U32.AND P4, PT, R3, UR12, PT ;  /* 0x0000000c03007c0c */ /* 0x000fe4000bf83070 */
[----:B------:R-:W-:Y:S01]  /*c9b0*/  FMNMX.FTZ R3, R193, R4, !PT ;  /* 0x00000004c1037209 */ /* 0x000fe20007810000 */
[----:B------:R-:W-:-:S03]  /*c9c0*/  FFMA.FTZ R4, R59, UR42, -R2 ;  /* 0x0000002a3b047c23 */ /* 0x000fc60008010802 */
[----:B------:R-:W-:Y:S01]  /*c9d0*/  FMNMX.FTZ R3, R172, R3, !PT ;  /* 0x00000003ac037209 */ /* 0x000fe20007810000 */
[----:B------:R1:W-:Y:S03]  /*c9e0*/  MUFU.EX2 R57, R4 ;  /* 0x0000000400397308 */ /* 0x0003e60000000800 */
[----:B------:R-:W-:-:S04]  /*c9f0*/  FMNMX.FTZ R3, R173, R3, !PT ;  /* 0x00000003ad037209 */ /* 0x000fc80007810000 */
[----:B------:R-:W-:Y:S01]  /*ca00*/  FMNMX.FTZ R3, R168, R3, !PT ;  /* 0x00000003a8037209 */ /* 0x000fe20007810000 */
[----:B-1----:R-:W-:-:S04]  /*ca10*/  FFMA.FTZ R4, R58, UR42, -R2 ;  /* 0x0000002a3a047c23 */ /* 0x002fc80008010802 */
[----:B------:R1:W3:Y:S02]  /*ca20*/  MUFU.EX2 R184, R4 ;  /* 0x0000000400b87308 */ /* 0x0002e40000000800 */
[----:B-1----:R-:W-:Y:S02]  /*ca30*/  FMNMX.FTZ R4, R169, R3, !PT ;  /* 0x00000003a9047209 */ /* 0x002fe40007810000 */
        /* <DEDUP_REMOVED lines=10> */
[----:B---3--:R-:W-:Y:S02]  /*cae0*/  F2FP.F16.F32.PACK_AB R6, R184, R57 ;  /* 0x00000039b806723e */ /* 0x008fe400000000ff */
[----:B------:R-:W-:Y:S02]  /*caf0*/  FMNMX.FTZ R3, R175, R3, !PT ;  /* 0x00000003af037209 */ /* 0x000fe40007810000 */
[----:B------:R-:W-:Y:S02]  /*cb00*/  FMNMX.FTZ R5, R64, R4, !PT ;  /* 0x0000000440057209 */ /* 0x000fe40007810000 */
[----:B------:R-:W-:Y:S02]  /*cb10*/  PRMT R208, R6, 0x7632, R208 ;  /* 0x0000763206d07816 */ /* 0x000fe400000000d0 */
[----:B------:R-:W-:Y:S02]  /*cb20*/  FMNMX.FTZ R4, R170, R3, !PT ;  /* 0x00000003aa047209 */ /* 0x000fe40007810000 */
[----:B------:R-:W-:-:S02]  /*cb30*/  FMNMX.FTZ R5, R50, R5, !PT ;  /* 0x0000000532057209 */ /* 0x000fc40007810000 */
[----:B------:R-:W-:Y:S01]  /*cb40*/  SHF.R.U32.HI R3, RZ, 0x8, R19 ;  /* 0x00000008ff037819 */ /* 0x000fe20000011613 */
[----:B------:R-:W-:Y:S01]  /*cb50*/  @!P3 HADD2 R209, -R208.H0_H0, -RZ.H0_H0 ;  /* 0xa00000ffd0d1b230 */ /* 0x000fe20000000900 */
[----:B------:R-:W-:Y:S02]  /*cb60*/  PRMT R207, R6, 0x7610, R207 ;  /* 0x0000761006cf7816 */ /* 0x000fe400000000cf */
[----:B------:R-:W-:Y:S02]  /*cb70*/  FMNMX.FTZ R6, R27, R5, !PT ;  /* 0x000000051b067209 */ /* 0x000fe40007810000 */
[----:B------:R-:W-:Y:S02]  /*cb80*/  LOP3.LUT R3, R3, 0xffff, RZ, 0xc0, !PT ;  /* 0x0000ffff03037812 */ /* 0x000fe400078ec0ff */
[----:B------:R-:W-:Y:S02]  /*cb90*/  FMNMX.FTZ R4, R171, R4, !PT ;  /* 0x00000004ab047209 */ /* 0x000fe40007810000 */
[----:B------:R-:W-:Y:S01]  /*cba0*/  PRMT R231, R207, 0x5410, R208 ;  /* 0x00005410cfe77816 */ /* 0x000fe200000000d0 */
[----:B------:R-:W1:Y:S01]  /*cbb0*/  SHFL.BFLY PT, R9, R6, 0x2, 0x1f ;  /* 0x0c401f0006097f89 */ /* 0x000e6200000e0000 */
[----:B------:R-:W-:-:S02]  /*cbc0*/  @!P3 PRMT R208, R209, 0x5410, RZ ;  /* 0x00005410d1d0b816 */ /* 0x000fc400000000ff */
[----:B------:R-:W-:Y:S02]  /*cbd0*/  ISETP.LE.U32.AND P3, PT, R3, UR12, PT ;  /* 0x0000000c03007c0c */ /* 0x000fe4000bf63070 */
[----:B------:R-:W-:-:S04]  /*cbe0*/  FMNMX.FTZ R3, R166, R4, !PT ;  /* 0x00000004a6037209 */ /* 0x000fc80007810000 */
[----:B------:R-:W-:-:S04]  /*cbf0*/  FMNMX.FTZ R3, R167, R3, !PT ;  /* 0x00000003a7037209 */ /* 0x000fc80007810000 */
[----:B------:R-:W-:-:S04]  /*cc00*/  FMNMX.FTZ R3, R158, R3, !PT ;  /* 0x000000039e037209 */ /* 0x000fc80007810000 */
[----:B------:R-:W-:Y:S02]  /*cc10*/  FMNMX.FTZ R7, R156, R3, !PT ;  /* 0x000000039c077209 */ /* 0x000fe40007810000 */
[----:B------:R-:W-:Y:S01]  /*cc20*/  ISETP.LE.U32.AND P2, PT, R8, UR12, PT ;  /* 0x0000000c08007c0c */ /* 0x000fe2000bf43070 */
[----:B------:R-:W-:Y:S01]  /*cc30*/  IMAD.WIDE.U32 R4, R155, -0x2daee0ad, RZ ;  /* 0xd2511f539b047825 */ /* 0x000fe200078e00ff */
[----:B------:R-:W-:-:S03]  /*cc40*/  FMNMX.FTZ R8, R148, R7, !PT ;  /* 0x0000000794087209 */ /* 0x000fc60007810000 */
[----:B------:R-:W-:Y:S01]  /*cc50*/  FFMA.FTZ R7, R75, UR42, -R0 ;  /* 0x0000002a4b077c23 */ /* 0x000fe20008010800 */
[----:B------:R-:W-:Y:S02]  /*cc60*/  FMNMX.FTZ R8, R65, R8, !PT ;  /* 0x0000000841087209 */ /* 0x000fe40007810000 */
[----:B------:R-:W-:Y:S02]  /*cc70*/  LOP3.LUT R3, R5, UR34, R26, 0x96, !PT ;  /* 0x0000002205037c12 */ /* 0x000fe4000f8e961a */
[----:B-1----:R-:W-:Y:S01]  /*cc80*/  FMNMX.FTZ R6, R6, R9, !PT ;  /* 0x0000000906067209 */ /* 0x002fe20007810000 */
[----:B------:R1:W-:Y:S01]  /*cc90*/  MUFU.EX2 R176, R7 ;  /* 0x0000000700b07308 */ /* 0x0003e20000000800 */
[----:B------:R-:W-:Y:S01]  /*cca0*/  FMNMX.FTZ R9, R39, R8, !PT ;  /* 0x0000000827097209 */ /* 0x000fe20007810000 */
[----:B------:R-:W-:-:S06]  /*ccb0*/  FFMA.FTZ R8, R142, UR42, -R0 ;  /* 0x0000002a8e087c23 */ /* 0x000fcc0008010800 */
[----:B------:R3:W4:Y:S01]  /*ccc0*/  MUFU.EX2 R185, R8 ;  /* 0x0000000800b97308 */ /* 0x0007220000000800 */
[----:B-1----:R-:W-:Y:S01]  /*ccd0*/  LOP3.LUT R7, R3, 0xffff, RZ, 0xc0, !PT ;  /* 0x0000ffff03077812 */ /* 0x002fe200078ec0ff */
[----:B------:R-:W1:Y:S03]  /*cce0*/  SHFL.BFLY PT, R10, R6, 0x1, 0x1f ;  /* 0x0c201f00060a7f89 */ /* 0x000e6600000e0000 */
[----:B---3--:R-:W-:Y:S02]  /*ccf0*/  SHF.R.U32.HI R8, RZ, 0x8, R7 ;  /* 0x00000008ff087819 */ /* 0x008fe40000011607 */
[----:B------:R-:W-:-:S05]  /*cd00*/  FMNMX.FTZ R7, R37, R9, !PT ;  /* 0x0000000925077209 */ /* 0x000fca0007810000 */
[----:B------:R-:W3:Y:S01]  /*cd10*/  SHFL.BFLY PT, R9, R7, 0x2, 0x1f ;  /* 0x0c401f0007097f89 */ /* 0x000ee200000e0000 */
[--C-:B------:R-:W-:Y:S01]  /*cd20*/  FFMA.FTZ R16, R74, UR42, -R0.reuse ;  /* 0x0000002a4a107c23 */ /* 0x100fe20008010800 */
[--C-:B------:R-:W-:Y:S01]  /*cd30*/  FFMA.FTZ R15, R72, UR42, -R0.reuse ;  /* 0x0000002a480f7c23 */ /* 0x100fe20008010800 */
[--C-:B------:R-:W-:Y:S01]  /*cd40*/  FFMA.FTZ R14, R61, UR42, -R0.reuse ;  /* 0x0000002a3d0e7c23 */ /* 0x100fe20008010800 */
[----:B------:R-:W-:Y:S01]  /*cd50*/  FFMA.FTZ R17, R60, UR42, -R0 ;  /* 0x0000002a3c117c23 */ /* 0x000fe20008010800 */
[----:B------:R-:W-:Y:S01]  /*cd60*/  @!P2 HADD2 R205, -R216.H0_H0, -RZ.H0_H0 ;  /* 0xa00000ffd8cda230 */ /* 0x000fe20000000900 */
[----:B----4-:R-:W-:Y:S02]  /*cd70*/  F2FP.F16.F32.PACK_AB R0, R185, R176 ;  /* 0x000000b0b900723e */ /* 0x010fe400000000ff */
[----:B-1----:R-:W-:Y:S02]  /*cd80*/  FMNMX.FTZ R248, R6, R10, !PT ;  /* 0x0000000a06f87209 */ /* 0x002fe40007810000 */
[----:B------:R-:W-:-:S02]  /*cd90*/  PRMT R206, R0, 0x7610, R206 ;  /* 0x0000761000ce7816 */ /* 0x000fc400000000ce */
[----:B------:R-:W-:Y:S01]  /*cda0*/  @!P2 PRMT R216, R205, 0x5410, RZ ;  /* 0x00005410cdd8a816 */ /* 0x000fe200000000ff */
[--C-:B------:R-:W-:Y:S01]  /*cdb0*/  FFMA.FTZ R11, R146, UR42, -R2.reuse ;  /* 0x0000002a920b7c23 */ /* 0x100fe20008010802 */
[----:B------:R-:W-:Y:S02]  /*cdc0*/  ISETP.LE.U32.AND P2, PT, R13, UR12, PT ;  /* 0x0000000c0d007c0c */ /* 0x000fe4000bf43070 */
[----:B---3--:R-:W-:Y:S01]  /*cdd0*/  FMNMX.FTZ R6, R7, R9, !PT ;  /* 0x0000000907067209 */ /* 0x008fe20007810000 */
[--C-:B------:R-:W-:Y:S01]  /*cde0*/  FFMA.FTZ R7, R147, UR42, -R2.reuse ;  /* 0x0000002a93077c23 */ /* 0x100fe20008010802 */
[----:B------:R-:W-:-:S03]  /*cdf0*/  FFMA.FTZ R13, R143, UR42, -R2 ;  /* 0x0000002a8f0d7c23 */ /* 0x000fc60008010802 */
[----:B------:R1:W-:Y:S01]  /*ce00*/  MUFU.EX2 R181, R7 ;  /* 0x0000000700b57308 */ /* 0x0003e20000000800 */
[--C-:B------:R-:W-:Y:S01]  /*ce10*/  FFMA.FTZ R12, R66, UR42, -R2.reuse ;  /* 0x0000002a420c7c23 */ /* 0x100fe20008010802 */
[----:B------:R-:W-:Y:S01]  /*ce20*/  FFMA.FTZ R19, R62, UR42, -R2 ;  /* 0x0000002a3e137c23 */ /* 0x000fe20008010802 */
[----:B------:R-:W-:Y:S01]  /*ce30*/  @!P6 HADD2 R211, -R206.H0_H0, -RZ.H0_H0 ;  /* 0xa00000ffced3e230 */ /* 0x000fe20000000900 */
[----:B------:R-:W-:Y:S01]  /*ce40*/  PRMT R205, R0, 0x7632, R205 ;  /* 0x0000763200cd7816 */ /* 0x000fe200000000cd */
[----:B------:R-:W-:-:S03]  /*ce50*/  FMUL.FTZ R0, R248, UR42 ;  /* 0x0000002af8007c20 */ /* 0x000fc60008410000 */
[----:B------:R-:W-:Y:S01]  /*ce60*/  PRMT R227, R206, 0x5410, R205 ;  /* 0x00005410cee37816 */ /* 0x000fe200000000cd */
[----:B-1----:R-:W-:Y:S02]  /*ce70*/  FFMA.FTZ R7, R149, UR42, -R2 ;  /* 0x0000002a95077c23 */ /* 0x002fe40008010802 */
[----:B------:R-:W1:Y:S02]  /*ce80*/  SHFL.BFLY PT, R2, R6, 0x1, 0x1f ;  /* 0x0c201f0006027f89 */ /* 0x000e6400000e0000 */
[----:B------:R-:W3:Y:S01]  /*ce90*/  MUFU.EX2 R182, R7 ;  /* 0x0000000700b67308 */ /* 0x000ee20000000800 */
[----:B------:R-:W-:Y:S02]  /*cea0*/  @!P6 PRMT R206, R211, 0x5410, RZ ;  /* 0x00005410d3cee816 */ /* 0x000fe400000000ff */
[----:B------:R-:W-:-:S04]  /*ceb0*/  FSETP.NEU.FTZ.AND P6, PT, R248, -INF , PT ;  /* 0xff800000f800780b */ /* 0x000fc80003fdd000 */
[----:B------:R-:W-:-:S05]  /*cec0*/  FSEL R0, R0, RZ, P6 ;  /* 0x000000ff00007208 */ /* 0x000fca0003000000 */
        /* <DEDUP_REMOVED lines=16> */
[----:B---3--:R-:W-:Y:S01]  /*cfd0*/  F2FP.F16.F32.PACK_AB R0, R182, R181 ;  /* 0x000000b5b600723e */ /* 0x008fe200000000ff */
[----:B------:R-:W-:Y:S01]  /*cfe0*/  @!P3 HADD2 R212, -R205.H0_H0, -RZ.H0_H0 ;  /* 0xa00000ffcdd4b230 */ /* 0x000fe20000000900 */
[----:B-1----:R-:W-:-:S02]  /*cff0*/  FMNMX.FTZ R246, R6, R2, !PT ;  /* 0x0000000206f67209 */ /* 0x002fc40007810000 */
[C---:B------:R-:W-:Y:S02]  /*d000*/  PRMT R204, R0.reuse, 0x7610, R204 ;  /* 0x0000761000cc7816 */ /* 0x040fe400000000cc */
[----:B------:R-:W-:Y:S01]  /*d010*/  PRMT R203, R0, 0x7632, R203 ;  /* 0x0000763200cb7816 */ /* 0x000fe200000000cb */
[----:B------:R-:W-:Y:S02]  /*d020*/  FMUL.FTZ R2, R246, UR42 ;  /* 0x0000002af6027c20 */ /* 0x000fe40008410000 */
[----:B------:R-:W-:Y:S01]  /*d030*/  @!P5 HADD2 R213, -R204.H0_H0, -RZ.H0_H0 ;  /* 0xa00000ffccd5d230 */ /* 0x000fe20000000900 */
[----:B------:R-:W-:Y:S02]  /*d040*/  @!P3 PRMT R205, R212, 0x5410, RZ ;  /* 0x00005410d4cdb816 */ /* 0x000fe400000000ff */
[----:B------:R-:W-:Y:S02]  /*d050*/  LOP3.LUT R0, R4, 0xff, RZ, 0xc0, !PT ;  /* 0x000000ff04007812 */ /* 0x000fe400078ec0ff */
[----:B------:R-:W-:-:S02]  /*d060*/  FSETP.NEU.FTZ.AND P3, PT, R246, -INF , PT ;  /* 0xff800000f600780b */ /* 0x000fc40003f7d000 */
[----:B------:R-:W-:Y:S02]  /*d070*/  PRMT R219, R204, 0x5410, R203 ;  /* 0x00005410ccdb7816 */ /* 0x000fe400000000cb */
[----:B------:R-:W-:Y:S02]  /*d080*/  @!P5 PRMT R204, R213, 0x5410, RZ ;  /* 0x00005410d5ccd816 */ /* 0x000fe400000000ff */
[----:B------:R-:W-:Y:S02]  /*d090*/  ISETP.LE.U32.AND P5, PT, R0, UR12, PT ;  /* 0x0000000c00007c0c */ /* 0x000fe4000bfa3070 */
[----:B------:R-:W-:Y:S01]  /*d0a0*/  FSEL R0, R2, RZ, P3 ;  /* 0x000000ff02007208 */ /* 0x000fe20001800000 */
[----:B------:R-:W-:Y:S01]  /*d0b0*/  MUFU.EX2 R183, R16 ;  /* 0x0000001000b77308 */ /* 0x000fe20000000800 */
[----:B------:R-:W-:-:S03]  /*d0c0*/  @!P2 HADD2 R222, -R203.H0_H0, -RZ.H0_H0 ;  /* 0xa00000ffcbdea230 */ /* 0x000fc60000000900 */
[----:B------:R-:W-:-:S04]  /*d0d0*/  FFMA.FTZ R9, R36, UR42, -R0 ;  /* 0x0000002a24097c23 */ /* 0x000fc80008010800 */
[----:B------:R-:W1:Y:S01]  /*d0e0*/  MUFU.EX2 R241, R15 ;  /* 0x0000000f00f17308 */ /* 0x000e620000000800 */
        /* <DEDUP_REMOVED lines=15> */
[----:B------:R-:W-:Y:S01]  /*d1e0*/  LOP3.LUT R0, R3, 0xff, RZ, 0xc0, !PT ;  /* 0x000000ff03007812 */ /* 0x000fe200078ec0ff */
[----:B------:R-:W-:Y:S01]  /*d1f0*/  @!P4 HADD2 R210, -R207.H0_H0, -RZ.H0_H0 ;  /* 0xa00000ffcfd2c230 */ /* 0x000fe20000000900 */
[----:B------:R-:W-:-:S02]  /*d200*/  @!P2 PRMT R203, R222, 0x5410, RZ ;  /* 0x00005410decba816 */ /* 0x000fc400000000ff */
[----:B------:R-:W-:Y:S02]  /*d210*/  LOP3.LUT R8, R8, 0xffff, RZ, 0xc0, !PT ;  /* 0x0000ffff08087812 */ /* 0x000fe400078ec0ff */
[----:B------:R-:W-:Y:S02]  /*d220*/  ISETP.LE.U32.AND P2, PT, R0, UR12, PT ;  /* 0x0000000c00007c0c */ /* 0x000fe4000bf43070 */
[----:B------:R-:W-:Y:S01]  /*d230*/  SHF.R.U32.HI R0, RZ, 0x18, R3 ;  /* 0x00000018ff007819 */ /* 0x000fe20000011603 */
[----:B------:R3:W-:Y:S01]  /*d240*/  MUFU.EX2 R225, R14 ;  /* 0x0000000e00e17308 */ /* 0x0007e20000000800 */
[----:B------:R-:W-:Y:S02]  /*d250*/  @!P4 PRMT R207, R210, 0x5410, RZ ;  /* 0x00005410d2cfc816 */ /* 0x000fe400000000ff */
[----:B------:R-:W-:Y:S02]  /*d260*/  ISETP.LE.U32.AND P4, PT, R8, UR12, PT ;  /* 0x0000000c08007c0c */ /* 0x000fe4000bf83070 */
[----:B-1----:R-:W-:-:S03]  /*d270*/  F2FP.F16.F32.PACK_AB R2, R241, R183 ;  /* 0x000000b7f102723e */ /* 0x002fc600000000ff */
[----:B------:R-:W-:Y:S01]  /*d280*/  MUFU.EX2 R224, R11 ;  /* 0x0000000b00e07308 */ /* 0x000fe20000000800 */
[----:B------:R-:W-:Y:S02]  /*d290*/  LOP3.LUT R8, R4, 0xffff, RZ, 0xc0, !PT ;  /* 0x0000ffff04087812 */ /* 0x000fe400078ec0ff */
[----:B---3--:R-:W-:Y:S02]  /*d2a0*/  FSEL R14, R248, RZ, P6 ;  /* 0x000000fff80e7208 */ /* 0x008fe40003000000 */
[----:B------:R-:W-:-:S03]  /*d2b0*/  ISETP.LE.U32.AND P6, PT, R0, UR12, PT ;  /* 0x0000000c00007c0c */ /* 0x000fc6000bfc3070 */
[----:B------:R-:W1:Y:S01]  /*d2c0*/  MUFU.EX2 R177, R13 ;  /* 0x0000000d00b17308 */ /* 0x000e620000000800 */
[----:B------:R-:W-:Y:S02]  /*d2d0*/  SHF.R.U32.HI R0, RZ, 0x10, R3 ;  /* 0x00000010ff007819 */ /* 0x000fe40000011603 */
[----:B------:R-:W-:Y:S02]  /*d2e0*/  PRMT R194, R2, 0x7632, R194 ;  /* 0x0000763202c27816 */ /* 0x000fe400000000c2 */
[----:B------:R-:W-:Y:S02]  /*d2f0*/  LOP3.LUT R0, R0, 0xff, RZ, 0xc0, !PT ;  /* 0x000000ff00007812 */ /* 0x000fe400078ec0ff */
[----:B------:R-:W-:Y:S02]  /*d300*/  FSEL R6, R246, RZ, P3 ;  /* 0x000000fff6067208 */ /* 0x000fe40001800000 */
[----:B------:R-:W-:Y:S02]  /*d310*/  ISETP.LE.U32.AND P3, PT, R0, UR12, PT ;  /* 0x0000000c00007c0c */ /* 0x000fe4000bf63070 */
[----:B------:R-:W-:Y:S01]  /*d320*/  SHF.R.U32.HI R0, RZ, 0x8, R8 ;  /* 0x00000008ff007819 */ /* 0x000fe20000011608 */
[----:B------:R-:W-:Y:S01]  /*d330*/  @!P4 HADD2 R229, -R194.H0_H0, -RZ.H0_H0 ;  /* 0xa00000ffc2e5c230 */ /* 0x000fe20000000900 */
[----:B------:R-:W-:-:S02]  /*d340*/  PRMT R195, R2, 0x7610, R195 ;  /* 0x0000761002c37816 */ /* 0x000fc400000000c3 */
[----:B------:R-:W-:Y:S01]  /*d350*/  LOP3.LUT R2, R0, 0xffff, RZ, 0xc0, !PT ;  /* 0x0000ffff00027812 */ /* 0x000fe200078ec0ff */
[----:B------:R-:W-:Y:S01]  /*d360*/  FADD.FTZ R7, R70, -R23 ;  /* 0x8000001746077221 */ /* 0x000fe20000010000 */
[----:B------:R-:W-:Y:S02]  /*d370*/  PRMT R252, R195, 0x5410, R194 ;  /* 0x00005410c3fc7816 */ /* 0x000fe400000000c2 */
[----:B------:R-:W-:Y:S02]  /*d380*/  @!P4 PRMT R194, R229, 0x5410, RZ ;  /* 0x00005410e5c2c816 */ /* 0x000fe400000000ff */
[----:B------:R-:W-:Y:S02]  /*d390*/  ISETP.LE.U32.AND P4, PT, R2, UR12, PT ;  /* 0x0000000c02007c0c */ /* 0x000fe4000bf83070 */
[----:B-1----:R-:W-:Y:S01]  /*d3a0*/  F2FP.F16.F32.PACK_AB R2, R177, R224 ;  /* 0x000000e0b102723e */ /* 0x002fe200000000ff */
[----:B------:R-:W-:Y:S01]  /*d3b0*/  FMUL.FTZ R7, R7, UR42 ;  /* 0x0000002a07077c20 */ /* 0x000fe20008410000 */
[----:B------:R-:W-:-:S02]  /*d3c0*/  SHF.R.U32.HI R10, RZ, 0x10, R4 ;  /* 0x00000010ff0a7819 */ /* 0x000fc40000011604 */
[----:B------:R-:W-:Y:S01]  /*d3d0*/  SHF.R.U32.HI R5, RZ, 0x18, R4 ;  /* 0x00000018ff057819 */ /* 0x000fe20000011604 */
[----:B------:R-:W-:Y:S01]  /*d3e0*/  FADD.FTZ R4, R71, -R202 ;  /* 0x800000ca47047221 */ /* 0x000fe20000010000 */
[C---:B------:R-:W-:Y:S02]  /*d3f0*/  PRMT R193, R2.reuse, 0x7610, R193 ;  /* 0x0000761002c17816 */ /* 0x040fe400000000c1 */
[----:B------:R-:W-:Y:S01]  /*d400*/  PRMT R192, R2, 0x7632, R192 ;  /* 0x0000763202c07816 */ /* 0x000fe200000000c0 */
[----:B------:R-:W-:Y:S01]  /*d410*/  MUFU.EX2 R41, R19 ;  /* 0x0000001300297308 */ /* 0x000fe20000000800 */
[----:B------:R-:W-:Y:S01]  /*d420*/  FMUL.FTZ R4, R4, UR42 ;  /* 0x0000002a04047c20 */ /* 0x000fe20008410000 */
[----:B------:R-:W-:-:S06]  /*d430*/  @!P3 HADD2 R232, -R193.H0_H0, -RZ.H0_H0 ;  /* 0xa00000ffc1e8b230 */ /* 0x000fcc0000000900 */
[----:B------:R-:W1:Y:S01]  /*d440*/  MUFU.EX2 R2, R7 ;  /* 0x0000000700027308 */ /* 0x000e620000000800 */
[----:B------:R-:W-:Y:S02]  /*d450*/  LOP3.LUT R3, R10, 0xff, RZ, 0xc0, !PT ;  /* 0x000000ff0a037812 */ /* 0x000fe400078ec0ff */
[----:B------:R-:W-:-:S05]  /*d460*/  PRMT R228, R193, 0x5410, R192 ;  /* 0x00005410c1e47816 */ /* 0x000fca00000000c0 */
[----:B------:R-:W3:Y:S01]  /*d470*/  MUFU.EX2 R240, R17 ;  /* 0x0000001100f07308 */ /* 0x000ee20000000800 */
[----:B------:R-:W-:Y:S01]  /*d480*/  @!P3 PRMT R193, R232, 0x5410, RZ ;  /* 0x00005410e8c1b816 */ /* 0x000fe200000000ff */
[----:B------:R-:W-:Y:S01]  /*d490*/  @!P2 HADD2 R230, -R195.H0_H0, -RZ.H0_H0 ;  /* 0xa00000ffc3e6a230 */ /* 0x000fe20000000900 */
[----:B------:R-:W-:-:S05]  /*d4a0*/  ISETP.LE.U32.AND P3, PT, R3, UR12, PT ;  /* 0x0000000c03007c0c */ /* 0x000fca000bf63070 */
[----:B------:R-:W4:Y:S08]  /*d4b0*/  MUFU.EX2 R191, R12 ;  /* 0x0000000c00bf7308 */ /* 0x000f300000000800 */
[----:B------:R2:W-:Y:S01]  /*d4c0*/  MUFU.EX2 R0, R4 ;  /* 0x0000000400007308 */ /* 0x0005e20000000800 */
[----:B------:R-:W-:Y:S01]  /*d4d0*/  @!P2 PRMT R195, R230, 0x5410, RZ ;  /* 0x00005410e6c3a816 */ /* 0x000fe200000000ff */
[----:B-1----:R-:W-:Y:S01]  /*d4e0*/  FFMA.FTZ R8, R249, R2, R38 ;  /* 0x00000002f9087223 */ /* 0x002fe20000010026 */
[----:B------:R-:W-:Y:S01]  /*d4f0*/  ISETP.LE.U32.AND P2, PT, R5, UR12, PT ;  /* 0x0000000c05007c0c */ /* 0x000fe2000bf43070 */
[----:B------:R-:W-:-:S02]  /*d500*/  IMAD.MOV.U32 R249, RZ, RZ, R41 ;  /* 0x000000fffff97224 */ /* 0x000fc400078e0029 */
[----:B--2---:R-:W-:-:S04]  /*d510*/  FADD.FTZ R4, R68, -R6 ;  /* 0x8000000644047221 */ /* 0x004fc80000010000 */
[----:B------:R-:W-:Y:S01]  /*d520*/  FMUL.FTZ R3, R4, UR42 ;  /* 0x0000002a04037c20 */ /* 0x000fe20008410000 */
[----:B------:R-:W-:Y:S01]  /*d530*/  MUFU.EX2 R5, R9 ;  /* 0x0000000900057308 */ /* 0x000fe20000000800 */
[----:B---3--:R-:W-:Y:S02]  /*d540*/  F2FP.F16.F32.PACK_AB R7, R240, R225 ;  /* 0x000000e1f007723e */ /* 0x008fe400000000ff */
[----:B----4-:R-:W-:-:S05]  /*d550*/  F2FP.F16.F32.PACK_AB R6, R249, R191 ;  /* 0x000000bff906723e */ /* 0x010fca00000000ff */
[----:B------:R-:W1:Y:S01]  /*d560*/  MUFU.EX2 R3, R3 ;  /* 0x0000000300037308 */ /* 0x000e620000000800 */
[----:B------:R-:W-:Y:S02]  /*d570*/  PRMT R174, R7, 0x7632, R174 ;  /* 0x0000763207ae7816 */ /* 0x000fe400000000ae */
[----:B------:R-:W-:-:S05]  /*d580*/  PRMT R172, R6, 0x7632, R172 ;  /* 0x0000763206ac7816 */ /* 0x000fca00000000ac */
[----:B------:R-:W2:Y:S01]  /*d590*/  MUFU.EX2 R4, R18 ;  /* 0x0000001200047308 */ /* 0x000ea20000000800 */
[----:B------:R-:W-:Y:S01]  /*d5a0*/  PRMT R175, R7, 0x7610, R175 ;  /* 0x0000761007af7816 */ /* 0x000fe200000000af */
[----:B------:R-:W-:Y:S01]  /*d5b0*/  @!P4 HADD2 R237, -R174.H0_H0, -RZ.H0_H0 ;  /* 0xa00000ffaeedc230 */ /* 0x000fe20000000900 */
[----:B------:R-:W-:Y:S01]  /*d5c0*/  PRMT R173, R6, 0x7610, R173 ;  /* 0x0000761006ad7816 */ /* 0x000fe200000000ad */
[----:B------:R-:W-:Y:S01]  /*d5d0*/  FADD.FTZ R6, R69, -R14 ;  /* 0x8000000e45067221 */ /* 0x000fe20000010000 */
[----:B------:R-:W-:Y:S02]  /*d5e0*/  @!P2 HADD2 R235, -R172.H0_H0, -RZ.H0_H0 ;  /* 0xa00000ffaceba230 */ /* 0x000fe40000000900 */
[----:B------:R-:W-:Y:S02]  /*d5f0*/  IMAD.MOV.U32 R180, RZ, RZ, R239 ;  /* 0x000000ffffb47224 */ /* 0x000fe400078e00ef */
[----:B------:R-:W-:Y:S01]  /*d600*/  @!P5 HADD2 R234, -R175.H0_H0, -RZ.H0_H0 ;  /* 0xa00000ffafead230 */ /* 0x000fe20000000900 */
[----:B------:R-:W-:Y:S01]  /*d610*/  PRMT R239, R175, 0x5410, R174 ;  /* 0x00005410afef7816 */ /* 0x000fe200000000ae */
[----:B-1----:R-:W-:Y:S01]  /*d620*/  FFMA.FTZ R245, R245, R3, R5 ;  /* 0x00000003f5f57223 */ /* 0x002fe20000010005 */
[----:B------:R-:W-:Y:S01]  /*d630*/  @!P4 PRMT R174, R237, 0x5410, RZ ;  /* 0x00005410edaec816 */ /* 0x000fe200000000ff */
[----:B------:R-:W-:Y:S01]  /*d640*/  FMUL.FTZ R6, R6, UR42 ;  /* 0x0000002a06067c20 */ /* 0x000fe20008410000 */
[----:B------:R-:W-:-:S02]  /*d650*/  PRMT R237, R173, 0x5410, R172 ;  /* 0x00005410aded7816 */ /* 0x000fc400000000ac */
[----:B------:R-:W-:Y:S01]  /*d660*/  @!P2 PRMT R172, R235, 0x5410, RZ ;  /* 0x00005410ebaca816 */ /* 0x000fe200000000ff */
[----:B------:R-:W-:Y:S01]  /*d670*/  IMAD.MOV.U32 R235, RZ, RZ, R180 ;  /* 0x000000ffffeb7224 */ /* 0x000fe200078e00b4 */
[----:B------:R-:W-:Y:S01]  /*d680*/  @!P5 PRMT R175, R234, 0x5410, RZ ;  /* 0x00005410eaafd816 */ /* 0x000fe200000000ff */
[-C--:B------:R-:W-:Y:S01]  /*d690*/  FFMA.FTZ R9, R247, R0.reuse, R48 ;  /* 0x00000000f7097223 */ /* 0x080fe20000010030 */
[C---:B--2---:R-:W-:Y:S01]  /*d6a0*/  FADD.FTZ R27, R4.reuse, R245 ;  /* 0x000000f5041b7221 */ /* 0x044fe20000010000 */
[----:B------:R-:W-:Y:S01]  /*d6b0*/  F2FP.F16.F32.PACK_AB R26, R4, R5 ;  /* 0x00000005041a723e */ /* 0x000fe200000000ff */
        /* <DEDUP_REMOVED lines=16> */
[----:B------:R-:W-:Y:S08]  /*d7c0*/  MUFU.EX2 R4, R20 ;  /* 0x0000001400047308 */ /* 0x000ff00000000800 */
[----:B------:R1:W2:Y:S01]  /*d7d0*/  MUFU.EX2 R0, R6 ;  /* 0x0000000600007308 */ /* 0x0002a20000000800 */
[----:B------:R-:W-:-:S02]  /*d7e0*/  @!P6 HADD2 R233, -R192.H0_H0, -RZ.H0_H0 ;  /* 0xa00000ffc0e9e230 */ /* 0x000fc40000000900 */
[----:B------:R-:W-:Y:S02]  /*d7f0*/  @!P3 HADD2 R236, -R173.H0_H0, -RZ.H0_H0 ;  /* 0xa00000ffadecb230 */ /* 0x000fe40000000900 */
[-C--:B------:R-:W-:Y:S01]  /*d800*/  FMUL.FTZ R42, R138, R2.reuse ;  /* 0x000000028a2a7220 */ /* 0x080fe20000410000 */
[-C--:B------:R-:W-:Y:S01]  /*d810*/  FMUL.FTZ R41, R139, R2.reuse ;  /* 0x000000028b297220 */ /* 0x080fe20000410000 */
[----:B------:R-:W-:Y:S01]  /*d820*/  @!P6 PRMT R192, R233, 0x5410, RZ ;  /* 0x00005410e9c0e816 */ /* 0x000fe200000000ff */
[----:B------:R-:W-:Y:S01]  /*d830*/  IMAD.MOV.U32 R139, RZ, RZ, R224 ;  /* 0x000000ffff8b7224 */ /* 0x000fe200078e00e0 */
[----:B------:R-:W-:Y:S01]  /*d840*/  @!P3 PRMT R173, R236, 0x5410, RZ ;  /* 0x00005410ecadb816 */ /* 0x000fe200000000ff */
        /* <DEDUP_REMOVED lines=8> */
[----:B------:R-:W-:Y:S02]  /*d8d0*/  IMAD.MOV.U32 R236, RZ, RZ, R240 ;  /* 0x000000ffffec7224 */ /* 0x000fe400078e00f0 */
[----:B------:R-:W-:Y:S01]  /*d8e0*/  FMUL.FTZ R179, R126, R2 ;  /* 0x000000027eb37220 */ /* 0x000fe20000410000 */
[----:B------:R-:W-:-:S02]  /*d8f0*/  IMAD.MOV.U32 R245, RZ, RZ, R191 ;  /* 0x000000fffff57224 */ /* 0x000fc400078e00bf */
[-C--:B------:R-:W-:Y:S01]  /*d900*/  FMUL.FTZ R241, R127, R2.reuse ;  /* 0x000000027ff17220 */ /* 0x080fe20000410000 */
[-C--:B------:R-:W-:Y:S01]  /*d910*/  FMUL.FTZ R5, R122, R2.reuse ;  /* 0x000000027a057220 */ /* 0x080fe20000410000 */
[-C--:B-1----:R-:W-:Y:S01]  /*d920*/  FMUL.FTZ R6, R123, R2.reuse ;  /* 0x000000027b067220 */ /* 0x082fe20000410000 */
[-C--:B------:R-:W-:Y:S01]  /*d930*/  FMUL.FTZ R186, R118, R2.reuse ;  /* 0x0000000276ba7220 */ /* 0x080fe20000410000 */
[-C--:B------:R-:W-:Y:S01]  /*d940*/  FMUL.FTZ R247, R119, R2.reuse ;  /* 0x0000000277f77220 */ /* 0x080fe20000410000 */
[-C--:B------:R-:W-:Y:S01]  /*d950*/  FMUL.FTZ R212, R114, R2.reuse ;  /* 0x0000000272d47220 */ /* 0x080fe20000410000 */
[-C--:B------:R-:W-:Y:S01]  /*d960*/  FMUL.FTZ R211, R115, R2.reuse ;  /* 0x0000000273d37220 */ /* 0x080fe20000410000 */
[-C--:B------:R-:W-:Y:S01]  /*d970*/  FMUL.FTZ R224, R102, R2.reuse ;  /* 0x0000000266e07220 */ /* 0x080fe20000410000 */
[----:B------:R-:W-:Y:S01]  /*d980*/  FMUL.FTZ R230, R103, R2 ;  /* 0x0000000267e67220 */ /* 0x000fe20000410000 */
[-C--:B--2---:R-:W-:Y:S01]  /*d990*/  FFMA.FTZ R2, R244, R0.reuse, R4 ;  /* 0x00000000f4027223 */ /* 0x084fe20000010004 */
        /* <DEDUP_REMOVED lines=15> */
[----:B------:R-:W-:-:S02]  /*da90*/  FMUL.FTZ R132, R77, R0 ;  /* 0x000000004d847220 */ /* 0x000fc40000410000 */
[----:B------:R-:W1:Y:S01]  /*daa0*/  MUFU.EX2 R0, R21 ;  /* 0x0000001500007308 */ /* 0x000e620000000800 */
[----:B------:R-:W-:Y:S01]  /*dab0*/  IMAD.WIDE.U32 R22, R226, -0x326172a9, RZ ;  /* 0xcd9e8d57e2167825 */ /* 0x000fe200078e00ff */
[----:B-1----:R-:W-:-:S03]  /*dac0*/  F2FP.F16.F32.PACK_AB R16, R0, R4 ;  /* 0x000000040010723e */ /* 0x002fc600000000ff */
[----:B------:R-:W-:Y:S01]  /*dad0*/  FADD.FTZ R20, R0, R2 ;  /* 0x0000000200147221 */ /* 0x000fe20000010000 */
[----:B------:R-:W-:-:S05]  /*dae0*/  LOP3.LUT R0, R23, R235, RZ, 0x3c, !PT ;  /* 0x000000eb17007212 */ /* 0x000fca00078e3cff */
[----:B------:R-:W-:-:S05]  /*daf0*/  IMAD.WIDE.U32 R12, R0, -0x2daee0ad, RZ ;  /* 0xd2511f53000c7825 */ /* 0x000fca00078e00ff */
[----:B------:R-:W-:Y:S01]  /*db00*/  LOP3.LUT R0, R13, UR40, R220, 0x96, !PT ;  /* 0x000000280d007c12 */ /* 0x000fe2000f8e96dc */
[----:B------:R-:W-:-:S04]  /*db10*/  IMAD.MOV.U32 R115, RZ, RZ, R10 ;  /* 0x000000ffff737224 */ /* 0x000fc800078e000a */
[----:B------:R-:W-:Y:S01]  /*db20*/  IMAD.WIDE.U32 R10, R0, -0x326172a9, RZ ;  /* 0xcd9e8d57000a7825 */ /* 0x000fe200078e00ff */
[--C-:B------:R-:W-:Y:S02]  /*db30*/  LOP3.LUT R2, R25, UR41, R22.reuse, 0x96, !PT ;  /* 0x0000002919027c12 */ /* 0x100fe4000f8e9616 */
[----:B------:R-:W-:Y:S02]  /*db40*/  LOP3.LUT R21, R141, UR41, R22, 0x96, !PT ;  /* 0x000000298d157c12 */ /* 0x000fe4000f8e9616 */
[----:B------:R-:W-:Y:S02]  /*db50*/  LOP3.LUT R22, R11, UR39, R140, 0x96, !PT ;  /* 0x000000270b167c12 */ /* 0x000fe4000f8e968c */
[----:B------:R-:W2:Y:S01]  /*db60*/  LDL.LU.64 R140, [R1+0x1e0] ;  /* 0x0001e000018c7983 */ /* 0x000ea20000300a00 */
[----:B------:R-:W-:Y:S02]  /*db70*/  IMAD.MOV.U32 R112, RZ, RZ, R190 ;  /* 0x000000ffff707224 */ /* 0x000fe400078e00be */
[----:B------:R-:W-:Y:S01]  /*db80*/  FMUL.FTZ R110, R110, R3 ;  /* 0x000000036e6e7220 */ /* 0x000fe20000410000 */
[----:B------:R-:W-:-:S02]  /*db90*/  IMAD.MOV.U32 R142, RZ, RZ, R189 ;  /* 0x000000ffff8e7224 */ /* 0x000fc400078e00bd */
        /* <DEDUP_REMOVED lines=15> */
[----:B------:R-:W-:-:S04]  /*dc90*/  IMAD.WIDE.U32 R2, R2, -0x2daee0ad, RZ ;  /* 0xd2511f5302027825 */ /* 0x000fc800078e00ff */
[----:B------:R-:W-:Y:S01]  /*dca0*/  FADD.FTZ R15, R51, R9 ;  /* 0x00000009330f7221 */ /* 0x000fe20000010000 */
[----:B------:R-:W-:Y:S02]  /*dcb0*/  LOP3.LUT R0, R3, UR38, R12, 0x96, !PT ;  /* 0x0000002603007c12 */ /* 0x000fe4000f8e960c */
[----:B------:R-:W-:Y:S01]  /*dcc0*/  LOP3.LUT R3, R11, UR39, R24, 0x96, !PT ;  /* 0x000000270b037c12 */ /* 0x000fe2000f8e9618 */
[----:B------:R-:W-:Y:S02]  /*dcd0*/  IMAD.MOV.U32 R51, RZ, RZ, R5 ;  /* 0x000000ffff337224 */ /* 0x000fe400078e0005 */
[----:B------:R-:W-:Y:S02]  /*dce0*/  FADD.FTZ R18, R49, R8 ;  /* 0x0000000831127221 */ /* 0x000fe40000010000 */
[----:B------:R-:W-:-:S04]  /*dcf0*/  IMAD.WIDE.U32 R4, R3, -0x2daee0ad, RZ ;  /* 0xd2511f5303047825 */ /* 0x000fc800078e00ff */
[----:B------:R-:W-:Y:S01]  /*dd00*/  IMAD.WIDE.U32 R8, R0, -0x326172a9, RZ ;  /* 0xcd9e8d5700087825 */ /* 0x000fe200078e00ff */
[----:B------:R-:W-:-:S03]  /*dd10*/  LOP3.LUT R0, R5, UR36, R2, 0x96, !PT ;  /* 0x0000002405007c12 */ /* 0x000fc6000f8e9602 */
[----:B------:R-:W-:Y:S02]  /*dd20*/  IMAD.MOV.U32 R244, RZ, RZ, R7 ;  /* 0x000000fffff47224 */ /* 0x000fe400078e0007 */
[----:B------:R-:W-:Y:S02]  /*dd30*/  IMAD.MOV.U32 R49, RZ, RZ, R6 ;  /* 0x000000ffff317224 */ /* 0x000fe400078e0006 */
[----:B------:R-:W-:Y:S01]  /*dd40*/  IMAD.WIDE.U32 R6, R0, -0x326172a9, RZ ;  /* 0xcd9e8d5700067825 */ /* 0x000fe200078e00ff */
[----:B------:R-:W-:-:S04]  /*dd50*/  LOP3.LUT R3, R9, UR37, R10, 0x96, !PT ;  /* 0x0000002509037c12 */ /* 0x000fc8000f8e960a */
[----:B------:R-:W-:Y:S01]  /*dd60*/  LOP3.LUT R0, R7, UR35, R8, 0x96, !PT ;  /* 0x0000002307007c12 */ /* 0x000fe2000f8e9608 */
[----:B------:R-:W-:-:S04]  /*dd70*/  IMAD.WIDE.U32 R2, R3, -0x2daee0ad, RZ ;  /* 0xd2511f5303027825 */ /* 0x000fc800078e00ff */
[----:B------:R-:W-:Y:S01]  /*dd80*/  IMAD.WIDE.U32 R8, R0, -0x2daee0ad, RZ ;  /* 0xd2511f5300087825 */ /* 0x000fe200078e00ff */
[----:B------:R-:W-:-:S04]  /*dd90*/  LOP3.LUT R3, R3, UR33, R4, 0x96, !PT ;  /* 0x0000002103037c12 */ /* 0x000fc8000f8e9604 */
[----:B------:R-:W-:Y:S01]  /*dda0*/  LOP3.LUT R2, R9, UR29, R2, 0x96, !PT ;  /* 0x0000001d09027c12 */ /* 0x000fe2000f8e9602 */
[----:B------:R-:W-:-:S04]  /*ddb0*/  IMAD.WIDE.U32 R4, R3, -0x326172a9, RZ ;  /* 0xcd9e8d5703047825 */ /* 0x000fc800078e00ff */
[----:B------:R-:W-:Y:S01]  /*ddc0*/  FADD.FTZ R11, R73, R15 ;  /* 0x0000000f490b7221 */ /* 0x000fe20000010000 */
[----:B------:R-:W-:Y:S01]  /*ddd0*/  FADD.FTZ R15, R67, R18 ;  /* 0x00000012430f7221 */ /* 0x000fe20000010000 */
[----:B------:R-:W-:-:S04]  /*dde0*/  IMAD.WIDE.U32 R2, R2, -0x326172a9, RZ ;  /* 0xcd9e8d5702027825 */ /* 0x000fc800078e00ff */
[----:B------:R-:W-:Y:S02]  /*ddf0*/  IMAD.MOV.U32 R67, RZ, RZ, R233 ;  /* 0x000000ffff437224 */ /* 0x000fe400078e00e9 */
[----:B------:R1:W-:Y:S01]  /*de00*/  MUFU.EX2 R233, R59 ;  /* 0x0000003b00e97308 */ /* 0x0003e20000000800 */
[----:B------:R-:W-:-:S04]  /*de10*/  LOP3.LUT R0, R3, UR16, R4, 0x96, !PT ;  /* 0x0000001003007c12 */ /* 0x000fc8000f8e9604 */
[----:B------:R-:W-:Y:S01]  /*de20*/  LOP3.LUT R4, R0, 0xff, RZ, 0xc0, !PT ;  /* 0x000000ff00047812 */ /* 0x000fe200078ec0ff */
[----:B-1----:R-:W-:Y:S02]  /*de30*/  IMAD.MOV.U32 R59, RZ, RZ, R238 ;  /* 0x000000ffff3b7224 */ /* 0x002fe400078e00ee */
[----:B------:R-:W3:Y:S01]  /*de40*/  LDL.LU R238, [R1+0x1dc] ;  /* 0x0001dc0001ee7983 */ /* 0x000ee20000300800 */
[----:B------:R-:W-:Y:S02]  /*de50*/  ISETP.LE.U32.AND P4, PT, R4, UR12, PT ;  /* 0x0000000c04007c0c */ /* 0x000fe4000bf83070 */
[----:B------:R-:W-:-:S04]  /*de60*/  LOP3.LUT R4, R0, 0xffff, RZ, 0xc0, !PT ;  /* 0x0000ffff00047812 */ /* 0x000fc800078ec0ff */
[----:B------:R-:W-:-:S04]  /*de70*/  SHF.R.U32.HI R4, RZ, 0x8, R4 ;  /* 0x00000008ff047819 */ /* 0x000fc80000011604 */
[----:B------:R-:W-:-:S04]  /*de80*/  LOP3.LUT R4, R4, 0xffff, RZ, 0xc0, !PT ;  /* 0x0000ffff04047812 */ /* 0x000fc800078ec0ff */
[----:B------:R-:W-:Y:S02]  /*de90*/  ISETP.LE.U32.AND P2, PT, R4, UR12, PT ;  /* 0x0000000c04007c0c */ /* 0x000fe4000bf43070 */
[--C-:B------:R-:W-:Y:S02]  /*dea0*/  SHF.R.U32.HI R4, RZ, 0x10, R0.reuse ;  /* 0x00000010ff047819 */ /* 0x100fe40000011600 */
[----:B------:R-:W-:-:S04]  /*deb0*/  SHF.R.U32.HI R0, RZ, 0x18, R0 ;  /* 0x00000018ff007819 */ /* 0x000fc80000011600 */
[----:B------:R-:W-:Y:S02]  /*dec0*/  ISETP.LE.U32.AND P3, PT, R0, UR12, PT ;  /* 0x0000000c00007c0c */ /* 0x000fe4000bf63070 */
[----:B------:R-:W-:Y:S02]  /*ded0*/  LOP3.LUT R0, R2, 0xff, RZ, 0xc0, !PT ;  /* 0x000000ff02007812 */ /* 0x000fe400078ec0ff */
[----:B------:R-:W-:Y:S01]  /*dee0*/  LOP3.LUT R4, R4, 0xff, RZ, 0xc0, !PT ;  /* 0x000000ff04047812 */ /* 0x000fe200078ec0ff */
[----:B------:R1:W-:Y:S01]  /*def0*/  MUFU.EX2 R7, R34 ;  /* 0x0000002200077308 */ /* 0x0003e20000000800 */
[----:B------:R-:W-:Y:S02]  /*df00*/  ISETP.LE.U32.AND P5, PT, R0, UR12, PT ;  /* 0x0000000c00007c0c */ /* 0x000fe4000bfa3070 */
[----:B------:R-:W-:Y:S02]  /*df10*/  LOP3.LUT R3, R2, 0xffff, RZ, 0xc0, !PT ;  /* 0x0000ffff02037812 */ /* 0x000fe400078ec0ff */
[----:B------:R-:W-:-:S03]  /*df20*/  PRMT R17, R16, 0x7632, R17 ;  /* 0x0000763210117816 */ /* 0x000fc60000000011 */
[----:B------:R-:W4:Y:S01]  /*df30*/  MUFU.EX2 R0, R28 ;  /* 0x0000001c00007308 */ /* 0x000f220000000800 */
[----:B------:R-:W-:Y:S02]  /*df40*/  LOP3.LUT R14, R5, UR32, R6, 0x96, !PT ;  /* 0x00000020050e7c12 */ /* 0x000fe4000f8e9606 */
[----:B------:R-:W-:Y:S02]  /*df50*/  ISETP.LE.U32.AND P6, PT, R4, UR12, PT ;  /* 0x0000000c04007c0c */ /* 0x000fe4000bfc3070 */
[--C-:B------:R-:W-:Y:S02]  /*df60*/  SHF.R.U32.HI R6, RZ, 0x10, R2.reuse ;  /* 0x00000010ff067819 */ /* 0x100fe40000011602 */
[----:B------:R-:W-:Y:S02]  /*df70*/  SHF.R.U32.HI R4, RZ, 0x18, R2 ;  /* 0x00000018ff047819 */ /* 0x000fe40000011602 */
[----:B------:R-:W-:Y:S01]  /*df80*/  SHF.R.U32.HI R2, RZ, 0x8, R3 ;  /* 0x00000008ff027819 */ /* 0x000fe20000011603 */
[----:B------:R-:W-:Y:S01]  /*df90*/  @!P2 HADD2 R69, -R17.H0_H0, -RZ.H0_H0 ;  /* 0xa00000ff1145a230 */ /* 0x000fe20000000900 */
[----:B------:R-:W-:Y:S01]  /*dfa0*/  PRMT R13, R16, 0x7610, R13 ;  /* 0x00007610100d7816 */ /* 0x000fe2000000000d */
[----:B-1----:R-:W-:Y:S01]  /*dfb0*/  IMAD.MOV.U32 R34, RZ, RZ, R51 ;  /* 0x000000ffff227224 */ /* 0x002fe200078e0033 */
[----:B------:R-:W-:-:S02]  /*dfc0*/  LOP3.LUT R2, R2, 0xffff, RZ, 0xc0, !PT ;  /* 0x0000ffff02027812 */ /* 0x000fc400078ec0ff */
[----:B------:R-:W-:Y:S01]  /*dfd0*/  PRMT R51, R13, 0x5410, R17 ;  /* 0x000054100d337816 */ /* 0x000fe20000000011 */
[----:B------:R-:W-:Y:S01]  /*dfe0*/  @!P4 HADD2 R68, -R13.H0_H0, -RZ.H0_H0 ;  /* 0xa00000ff0d44c230 */ /* 0x000fe20000000900 */
[----:B------:R-:W-:Y:S02]  /*dff0*/  @!P2 PRMT R17, R69, 0x5410, RZ ;  /* 0x000054104511a816 */ /* 0x000fe400000000ff */
[----:B------:R-:W-:Y:S01]  /*e000*/  ISETP.LE.U32.AND P2, PT, R2, UR12, PT ;  /* 0x0000000c02007c0c */ /* 0x000fe2000bf43070 */
[----:B------:R-:W-:Y:S01]  /*e010*/  IMAD.WIDE.U32 R2, R14, -0x2daee0ad, RZ ;  /* 0xd2511f530e027825 */ /* 0x000fe200078e00ff */
[----:B------:R-:W-:-:S03]  /*e020*/  @!P4 PRMT R13, R68, 0x5410, RZ ;  /* 0x00005410440dc816 */ /* 0x000fc600000000ff */
[----:B----4-:R-:W-:Y:S01]  /*e030*/  FADD.FTZ R9, R0, R20 ;  /* 0x0000001400097221 */ /* 0x010fe20000010000 */
[----:B------:R-:W-:Y:S01]  /*e040*/  F2FP.F16.F32.PACK_AB R5, R7, R0 ;  /* 0x000000000705723e */ /* 0x000fe200000000ff */
[----:B------:R-:W-:Y:S01]  /*e050*/  MUFU.EX2 R14, R30 ;  /* 0x0000001e000e7308 */ /* 0x000fe20000000800 */
[----:B------:R-:W-:Y:S02]  /*e060*/  ISETP.LE.U32.AND P4, PT, R4, UR12, PT ;  /* 0x0000000c04007c0c */ /* 0x000fe4000bf83070 */
[----:B------:R-:W-:Y:S02]  /*e070*/  LOP3.LUT R0, R3, UR34, R8, 0x96, !PT ;  /* 0x0000002203007c12 */ /* 0x000fe4000f8e9608 */
[----:B------:R-:W-:-:S03]  /*e080*/  PRMT R19, R26, 0x7632, R19 ;  /* 0x000076321a137816 */ /* 0x000fc60000000013 */
[----:B------:R-:W1:Y:S01]  /*e090*/  MUFU.EX2 R4, R29 ;  /* 0x0000001d00047308 */ /* 0x000e620000000800 */
[----:B------:R-:W-:Y:S02]  /*e0a0*/  PRMT R18, R26, 0x7610, R18 ;  /* 0x000076101a127816 */ /* 0x000fe40000000012 */
[C---:B------:R-:W-:Y:S02]  /*e0b0*/  PRMT R171, R5.reuse, 0x7610, R171 ;  /* 0x0000761005ab7816 */ /* 0x040fe400000000ab */
[----:B------:R-:W-:Y:S02]  /*e0c0*/  PRMT R170, R5, 0x7632, R170 ;  /* 0x0000763205aa7816 */ /* 0x000fe400000000aa */
[----:B------:R-:W-:Y:S01]  /*e0d0*/  SHF.R.U32.HI R5, RZ, 0x10, R0 ;  /* 0x00000010ff057819 */ /* 0x000fe20000011600 */
[----:B------:R-:W-:Y:S02]  /*e0e0*/  @!P3 HADD2 R70, -R19.H0_H0, -RZ.H0_H0 ;  /* 0xa00000ff1346b230 */ /* 0x000fe40000000900 */
[----:B------:R-:W-:-:S02]  /*e0f0*/  IMAD.MOV.U32 R73, RZ, RZ, R49 ;  /* 0x000000ffff497224 */ /* 0x000fc400078e0031 */
[----:B------:R-:W-:Y:S01]  /*e100*/  @!P6 HADD2 R71, -R18.H0_H0, -RZ.H0_H0 ;  /* 0xa00000ff1247e230 */ /* 0x000fe20000000900 */
[----:B------:R-:W-:Y:S01]  /*e110*/  LOP3.LUT R5, R5, 0xff, RZ, 0xc0, !PT ;  /* 0x000000ff05057812 */ /* 0x000fe200078ec0ff */
[----:B------:R-:W-:Y:S01]  /*e120*/  @!P5 HADD2 R76, -R171.H0_H0, -RZ.H0_H0 ;  /* 0xa00000ffab4cd230 */ /* 0x000fe20000000900 */
[----:B------:R-:W-:Y:S02]  /*e130*/  PRMT R49, R18, 0x5410, R19 ;  /* 0x0000541012317816 */ /* 0x000fe40000000013 */
[----:B------:R-:W-:Y:S02]  /*e140*/  @!P3 PRMT R19, R70, 0x5410, RZ ;  /* 0x000054104613b816 */ /* 0x000fe400000000ff */
[----:B------:R-:W-:Y:S02]  /*e150*/  ISETP.LE.U32.AND P3, PT, R5, UR12, PT ;  /* 0x0000000c05007c0c */ /* 0x000fe4000bf63070 */
[----:B------:R-:W-:Y:S01]  /*e160*/  @!P6 PRMT R18, R71, 0x5410, RZ ;  /* 0x000054104712e816 */ /* 0x000fe200000000ff */
[----:B------:R-:W-:Y:S01]  /*e170*/  IMAD.MOV.U32 R71, RZ, RZ, R48 ;  /* 0x000000ffff477224 */ /* 0x000fe200078e0030 */
[----:B------:R-:W-:-:S02]  /*e180*/  LOP3.LUT R5, R0, 0xff, RZ, 0xc0, !PT ;  /* 0x000000ff00057812 */ /* 0x000fc400078ec0ff */
[----:B------:R-:W-:Y:S01]  /*e190*/  PRMT R48, R171, 0x5410, R170 ;  /* 0x00005410ab307816 */ /* 0x000fe200000000aa */
[----:B------:R4:W-:Y:S01]  /*e1a0*/  MUFU.EX2 R20, R45 ;  /* 0x0000002d00147308 */ /* 0x0009e20000000800 */
[----:B------:R-:W-:Y:S02]  /*e1b0*/  @!P5 PRMT R171, R76, 0x5410, RZ ;  /* 0x000054104cabd816 */ /* 0x000fe400000000ff */
[----:B------:R-:W-:Y:S01]  /*e1c0*/  ISETP.LE.U32.AND P5, PT, R5, UR12, PT ;  /* 0x0000000c05007c0c */ /* 0x000fe2000bfa3070 */
[----:B-1----:R-:W-:Y:S01]  /*e1d0*/  FADD.FTZ R28, R4, R27 ;  /* 0x0000001b041c7221 */ /* 0x002fe20000010000 */
[----:B------:R-:W-:-:S03]  /*e1e0*/  F2FP.F16.F32.PACK_AB R5, R14, R4 ;  /* 0x000000040e05723e */ /* 0x000fc600000000ff */
[----:B------:R-:W1:Y:S01]  /*e1f0*/  MUFU.EX2 R25, R46 ;  /* 0x0000002e00197308 */ /* 0x000e620000000800 */
[----:B------:R-:W-:Y:S01]  /*e200*/  SHF.R.U32.HI R4, RZ, 0x18, R0 ;  /* 0x00000018ff047819 */ /* 0x000fe20000011600 */
[----:B------:R-:W-:Y:S01]  /*e210*/  @!P2 HADD2 R77, -R170.H0_H0, -RZ.H0_H0 ;  /* 0xa00000ffaa4da230 */ /* 0x000fe20000000900 */
[----:B------:R-:W-:Y:S02]  /*e220*/  LOP3.LUT R0, R0, 0xffff, RZ, 0xc0, !PT ;  /* 0x0000ffff00007812 */ /* 0x000fe400078ec0ff */
[----:B------:R-:W-:Y:S02]  /*e230*/  PRMT R169, R5, 0x7632, R169 ;  /* 0x0000763205a97816 */ /* 0x000fe400000000a9 */
[----:B------:R-:W-:Y:S01]  /*e240*/  LOP3.LUT R6, R6, 0xff, RZ, 0xc0, !PT ;  /* 0x000000ff06067812 */ /* 0x000fe200078ec0ff */
[----:B------:R-:W-:Y:S01]  /*e250*/  MUFU.EX2 R16, R36 ;  /* 0x0000002400107308 */ /* 0x000fe20000000800 */
[----:B------:R-:W-:Y:S01]  /*e260*/  SHF.R.U32.HI R0, RZ, 0x8, R0 ;  /* 0x00000008ff007819 */ /* 0x000fe20000011600 */
[----:B------:R-:W-:Y:S01]  /*e270*/  @!P4 HADD2 R78, -R169.H0_H0, -RZ.H0_H0 ;  /* 0xa00000ffa94ec230 */ /* 0x000fe20000000900 */
[----:B------:R-:W-:-:S05]  /*e280*/  ISETP.LE.U32.AND P6, PT, R6, UR12, PT ;  /* 0x0000000c06007c0c */ /* 0x000fca000bfc3070 */
[----:B------:R-:W1:Y:S01]  /*e290*/  MUFU.EX2 R24, R44 ;  /* 0x0000002c00187308 */ /* 0x000e620000000800 */
[----:B------:R-:W-:Y:S01]  /*e2a0*/  @!P2 PRMT R170, R77, 0x5410, RZ ;  /* 0x000054104daaa816 */ /* 0x000fe200000000ff */
[----:B------:R-:W-:Y:S01]  /*e2b0*/  FADD.FTZ R29, R7, R9 ;  /* 0x00000009071d7221 */ /* 0x000fe20000010000 */
[----:B------:R-:W-:Y:S01]  /*e2c0*/  PRMT R168, R5, 0x7610, R168 ;  /* 0x0000761005a87816 */ /* 0x000fe200000000a8 */
[----:B------:R-:W-:Y:S01]  /*e2d0*/  IMAD.WIDE.U32 R6, R21, -0x2daee0ad, RZ ;  /* 0xd2511f5315067825 */ /* 0x000fe200078e00ff */
[----:B------:R-:W-:Y:S02]  /*e2e0*/  ISETP.LE.U32.AND P2, PT, R4, UR12, PT ;  /* 0x0000000c04007c0c */ /* 0x000fe4000bf43070 */
[----:B------:R-:W-:Y:S01]  /*e2f0*/  LOP3.LUT R0, R0, 0xffff, RZ, 0xc0, !PT ;  /* 0x0000ffff00007812 */ /* 0x000fe200078ec0ff */
[----:B------:R-:W-:Y:S01]  /*e300*/  IMAD.WIDE.U32 R4, R22, -0x2daee0ad, RZ ;  /* 0xd2511f5316047825 */ /* 0x000fe200078e00ff */
[----:B----4-:R-:W-:Y:S02]  /*e310*/  PRMT R45, R168, 0x5410, R169 ;  /* 0x00005410a82d7816 */ /* 0x010fe400000000a9 */
[----:B------:R-:W-:-:S02]  /*e320*/  @!P4 PRMT R169, R78, 0x5410, RZ ;  /* 0x000054104ea9c816 */ /* 0x000fc400000000ff */
[----:B------:R-:W-:Y:S02]  /*e330*/  ISETP.LE.U32.AND P4, PT, R0, UR12, PT ;  /* 0x0000000c00007c0c */ /* 0x000fe4000bf83070 */
[----:B------:R-:W-:Y:S02]  /*e340*/  LOP3.LUT R7, R7, UR38, R12, 0x96, !PT ;  /* 0x0000002607077c12 */ /* 0x000fe4000f8e960c */
[----:B-1----:R-:W-:Y:S02]  /*e350*/  F2FP.F16.F32.PACK_AB R0, R25, R20 ;  /* 0x000000141900723e */ /* 0x002fe400000000ff */
[----:B------:R-:W-:Y:S01]  /*e360*/  LOP3.LUT R6, R5, UR36, R6, 0x96, !PT ;  /* 0x0000002405067c12 */ /* 0x000fe2000f8e9606 */
[----:B------:R-:W-:Y:S01]  /*e370*/  IMAD.WIDE.U32 R8, R7, -0x326172a9, RZ ;  /* 0xcd9e8d5707087825 */ /* 0x000fe200078e00ff */
[C---:B------:R-:W-:Y:S02]  /*e380*/  PRMT R167, R0.reuse, 0x7610, R167 ;  /* 0x0000761000a77816 */ /* 0x040fe400000000a7 */
[----:B------:R-:W-:Y:S01]  /*e390*/  PRMT R166, R0, 0x7632, R166 ;  /* 0x0000763200a67816 */ /* 0x000fe200000000a6 */
[----:B------:R-:W-:Y:S01]  /*e3a0*/  IMAD.WIDE.U32 R6, R6, -0x326172a9, RZ ;  /* 0xcd9e8d5706067825 */ /* 0x000fe200078e00ff */
[----:B------:R-:W-:-:S02]  /*e3b0*/  F2FP.F16.F32.PACK_AB R0, R24, R16 ;  /* 0x000000101800723e */ /* 0x000fc400000000ff */
[----:B------:R-:W-:Y:S02]  /*e3c0*/  LOP3.LUT R5, R9, UR37, R10, 0x96, !PT ;  /* 0x0000002509057c12 */ /* 0x000fe4000f8e960a */
[C---:B------:R-:W-:Y:S02]  /*e3d0*/  PRMT R165, R0.reuse, 0x7632, R165 ;  /* 0x0000763200a57816 */ /* 0x040fe400000000a5 */
[----:B------:R-:W-:Y:S02]  /*e3e0*/  PRMT R164, R0, 0x7610, R164 ;  /* 0x0000761000a47816 */ /* 0x000fe400000000a4 */
[----:B------:R-:W-:Y:S01]  /*e3f0*/  LOP3.LUT R0, R7, UR35, R8, 0x96, !PT ;  /* 0x0000002307007c12 */ /* 0x000fe2000f8e9608 */
[----:B------:R-:W-:Y:S01]  /*e400*/  FADD.FTZ R30, R153, R11 ;  /* 0x0000000b991e7221 */ /* 0x000fe20000010000 */
[----:B------:R-:W-:-:S04]  /*e410*/  IMAD.WIDE.U32 R10, R5, -0x2daee0ad, RZ ;  /* 0xd2511f53050a7825 */ /* 0x000fc800078e00ff */
[----:B------:R-:W-:-:S04]  /*e420*/  IMAD.WIDE.U32 R8, R0, -0x2daee0ad, RZ ;  /* 0xd2511f5300087825 */ /* 0x000fc800078e00ff */
[----:B------:R-:W-:Y:S01]  /*e430*/  @!P3 HADD2 R83, -R164.H0_H0, -RZ.H0_H0 ;  /* 0xa00000ffa453b230 */ /* 0x000fe20000000900 */
[----:B------:R-:W-:Y:S02]  /*e440*/  LOP3.LUT R4, R11, UR33, R4, 0x96, !PT ;  /* 0x000000210b047c12 */ /* 0x000fe4000f8e9604 */
[----:B------:R-:W-:Y:S02]  /*e450*/  LOP3.LUT R7, R9, UR29, R10, 0x96, !PT ;  /* 0x0000001d09077c12 */ /* 0x000fe4000f8e960a */
[C---:B------:R-:W-:Y:S02]  /*e460*/  LOP3.LUT R0, R2.reuse, 0xff, RZ, 0xc0, !PT ;  /* 0x000000ff02007812 */ /* 0x040fe400078ec0ff */
[----:B------:R-:W-:Y:S02]  /*e470*/  LOP3.LUT R10, R2, 0xffff, RZ, 0xc0, !PT ;  /* 0x0000ffff020a7812 */ /* 0x000fe400078ec0ff */
[--C-:B------:R-:W-:Y:S02]  /*e480*/  SHF.R.U32.HI R9, RZ, 0x10, R2.reuse ;  /* 0x00000010ff097819 */ /* 0x100fe40000011602 */
[----:B------:R-:W-:Y:S01]  /*e490*/  SHF.R.U32.HI R11, RZ, 0x18, R2 ;  /* 0x00000018ff0b7819 */ /* 0x000fe20000011602 */
[----:B------:R-:W-:-:S04]  /*e4a0*/  IMAD.WIDE.U32 R2, R7, -0x326172a9, RZ ;  /* 0xcd9e8d5707027825 */ /* 0x000fc800078e00ff */
[----:B------:R-:W-:Y:S02]  /*e4b0*/  @!P4 HADD2 R81, -R166.H0_H0, -RZ.H0_H0 ;  /* 0xa00000ffa651c230 */ /* 0x000fe40000000900 */
[----:B------:R-:W-:Y:S01]  /*e4c0*/  IMAD.MOV.U32 R69, RZ, RZ, R114 ;  /* 0x000000ffff457224 */ /* 0x000fe200078e0072 */
[----:B------:R-:W-:Y:S02]  /*e4d0*/  PRMT R114, R164, 0x5410, R165 ;  /* 0x00005410a4727816 */ /* 0x000fe400000000a5 */
[----:B------:R-:W-:Y:S02]  /*e4e0*/  @!P3 PRMT R164, R83, 0x5410, RZ ;  /* 0x0000541053a4b816 */ /* 0x000fe400000000ff */
[----:B------:R-:W-:Y:S01]  /*e4f0*/  ISETP.LE.U32.AND P3, PT, R0, UR12, PT ;  /* 0x0000000c00007c0c */ /* 0x000fe2000bf63070 */
[----:B------:R-:W-:Y:S01]  /*e500*/  IMAD.MOV.U32 R68, RZ, RZ, R115 ;  /* 0x000000ffff447224 */ /* 0x000fe200078e0073 */
[----:B------:R-:W-:Y:S01]  /*e510*/  SHF.R.U32.HI R0, RZ, 0x18, R2 ;  /* 0x00000018ff007819 */ /* 0x000fe20000011602 */
[----:B------:R-:W-:Y:S01]  /*e520*/  @!P5 HADD2 R80, -R167.H0_H0, -RZ.H0_H0 ;  /* 0xa00000ffa750d230 */ /* 0x000fe20000000900 */
[----:B------:R-:W-:Y:S01]  /*e530*/  PRMT R115, R167, 0x5410, R166 ;  /* 0x00005410a7737816 */ /* 0x000fe200000000a6 */
[----:B------:R-:W-:Y:S01]  /*e540*/  USHF.L.U32 UR4, UR19, 0x3, URZ ;  /* 0x0000000313047899 */ /* 0x000fe2000800063f */
[----:B------:R-:W-:Y:S01]  /*e550*/  @!P4 PRMT R166, R81, 0x5410, RZ ;  /* 0x0000541051a6c816 */ /* 0x000fe200000000ff */
[----:B------:R-:W-:Y:S01]  /*e560*/  IMAD.WIDE.U32 R4, R4, -0x326172a9, RZ ;  /* 0xcd9e8d5704047825 */ /* 0x000fe200078e00ff */
[----:B------:R-:W-:-:S02]  /*e570*/  ISETP.LE.U32.AND P4, PT, R0, UR12, PT ;  /* 0x0000000c00007c0c */ /* 0x000fc4000bf83070 */
[----:B------:R-:W-:Y:S02]  /*e580*/  LOP3.LUT R0, R9, 0xff, RZ, 0xc0, !PT ;  /* 0x000000ff09007812 */ /* 0x000fe400078ec0ff */
[----:B------:R-:W-:Y:S02]  /*e590*/  @!P5 PRMT R167, R80, 0x5410, RZ ;  /* 0x0000541050a7d816 */ /* 0x000fe400000000ff */
[----:B------:R-:W-:Y:S01]  /*e5a0*/  ISETP.LE.U32.AND P5, PT, R0, UR12, PT ;  /* 0x0000000c00007c0c */ /* 0x000fe2000bfa3070 */
[----:B------:R-:W-:Y:S01]  /*e5b0*/  IMAD.U32 R0, RZ, RZ, UR4 ;  /* 0x00000004ff007e24 */ /* 0x000fe2000f8e00ff */
[----:B------:R-:W-:Y:S01]  /*e5c0*/  LOP3.LUT R6, R5, UR32, R6, 0x96, !PT ;  /* 0x0000002005067c12 */ /* 0x000fe2000f8e9606 */
[----:B------:R-:W-:Y:S01]  /*e5d0*/  USHF.L.U32 UR4, UR19, 0x6, URZ ;  /* 0x0000000613047899 */ /* 0x000fe2000800063f */
[----:B------:R-:W-:Y:S01]  /*e5e0*/  FADD.FTZ R27, R151, R15 ;  /* 0x0000000f971b7221 */ /* 0x000fe20000010000 */
[----:B------:R-:W-:Y:S01]  /*e5f0*/  @!P2 HADD2 R82, -R165.H0_H0, -RZ.H0_H0 ;  /* 0xa00000ffa552a230 */ /* 0x000fe20000000900 */
[----:B------:R-:W-:Y:S01]  /*e600*/  LOP3.LUT R5, R3, UR16, R4, 0x96, !PT ;  /* 0x0000001003057c12 */ /* 0x000fe2000f8e9604 */
[----:B------:R-:W-:Y:S01]  /*e610*/  MUFU.EX2 R12, R54 ;  /* 0x00000036000c7308 */ /* 0x000fe20000000800 */
[C---:B------:R-:W-:Y:S01]  /*e620*/  LOP3.LUT R4, R2.reuse, 0xff, RZ, 0xc0, !PT ;  /* 0x000000ff02047812 */ /* 0x040fe200078ec0ff */
[----:B------:R-:W-:Y:S01]  /*e630*/  IMAD.MOV.U32 R76, RZ, RZ, R143 ;  /* 0x000000ffff4c7224 */ /* 0x000fe200078e008f */
[----:B------:R-:W-:Y:S01]  /*e640*/  LOP3.LUT R21, R2, 0xffff, RZ, 0xc0, !PT ;  /* 0x0000ffff02157812 */ /* 0x000fe200078ec0ff */
[----:B------:R-:W-:Y:S01]  /*e650*/  IMAD.MOV.U32 R46, RZ, RZ, R142 ;  /* 0x000000ffff2e7224 */ /* 0x000fe200078e008e */
[----:B------:R-:W-:Y:S01]  /*e660*/  SHF.R.U32.HI R7, RZ, 0x10, R2 ;  /* 0x00000010ff077819 */ /* 0x000fe20000011602 */
[----:B------:R-:W-:-:S02]  /*e670*/  IMAD.WIDE.U32 R2, R6, -0x2daee0ad, RZ ;  /* 0xd2511f5306027825 */ /* 0x000fc400078e00ff */
[----:B------:R-:W1:Y:S01]  /*e680*/  MUFU.EX2 R15, R56 ;  /* 0x00000038000f7308 */ /* 0x000e620000000800 */
[----:B------:R-:W-:Y:S01]  /*e690*/  @!P2 PRMT R165, R82, 0x5410, RZ ;  /* 0x0000541052a5a816 */ /* 0x000fe200000000ff */
[----:B--2---:R-:W-:Y:S01]  /*e6a0*/  IMAD.WIDE R142, R0, 0x2, R140 ;  /* 0x00000002008e7825 */ /* 0x004fe200078e028c */
[----:B------:R-:W-:-:S03]  /*e6b0*/  ISETP.LE.U32.AND P2, PT, R4, UR12, PT ;  /* 0x0000000c04007c0c */ /* 0x000fc6000bf43070 */
[----:B------:R-:W-:Y:S01]  /*e6c0*/  IMAD.U32 R0, RZ, RZ, UR4 ;  /* 0x00000004ff007e24 */ /* 0x000fe2000f8e00ff */
[----:B------:R-:W-:Y:S02]  /*e6d0*/  LOP3.LUT R4, R3, UR34, R8, 0x96, !PT ;  /* 0x0000002203047c12 */ /* 0x000fe4000f8e9608 */
[C---:B------:R-:W-:Y:S02]  /*e6e0*/  LOP3.LUT R22, R2.reuse, 0xff, RZ, 0xc0, !PT ;  /* 0x000000ff02167812 */ /* 0x040fe400078ec0ff */
[----:B------:R-:W-:Y:S02]  /*e6f0*/  LOP3.LUT R26, R2, 0xffff, RZ, 0xc0, !PT ;  /* 0x0000ffff021a7812 */ /* 0x000fe400078ec0ff */
[--C-:B------:R-:W-:Y:S02]  /*e700*/  SHF.R.U32.HI R23, RZ, 0x10, R2.reuse ;  /* 0x00000010ff177819 */ /* 0x100fe40000011602 */
[----:B------:R-:W-:Y:S01]  /*e710*/  SHF.R.U32.HI R9, RZ, 0x18, R2 ;  /* 0x00000018ff097819 */ /* 0x000fe20000011602 */
[----:B------:R-:W-:Y:S01]  /*e720*/  IMAD.WIDE R2, R0, 0x2, R140 ;  /* 0x0000000200027825 */ /* 0x000fe200078e028c */
[----:B------:R-:W-:-:S03]  /*e730*/  SHF.R.U32.HI R0, RZ, 0x8, R10 ;  /* 0x00000008ff007819 */ /* 0x000fc6000001160a */
[----:B------:R-:W-:Y:S01]  /*e740*/  @!P6 HADD2 R79, -R168.H0_H0, -RZ.H0_H0 ;  /* 0xa00000ffa84fe230 */ /* 0x000fe20000000900 */
[----:B------:R-:W-:Y:S01]  /*e750*/  LOP3.LUT R0, R0, 0xffff, RZ, 0xc0, !PT ;  /* 0x0000ffff00007812 */ /* 0x000fe200078ec0ff */
[----:B------:R-:W-:Y:S03]  /*e760*/  STG.E.U16 desc[UR26][R140.64+-0x80], R35 ;  /* 0xffff80238c007986 */ /* 0x000fe6000c10151a */
[----:B------:R-:W-:Y:S02]  /*e770*/  @!P6 PRMT R168, R79, 0x5410, RZ ;  /* 0x000054104fa8e816 */ /* 0x000fe400000000ff */
[----:B------:R-:W-:Y:S01]  /*e780*/  ISETP.LE.U32.AND P6, PT, R0, UR12, PT ;  /* 0x0000000c00007c0c */ /* 0x000fe2000bfc3070 */
[----:B------:R-:W-:Y:S01]  /*e790*/  STG.E.U16 desc[UR26][R140.64+-0x7e], R33 ;  /* 0xffff82218c007986 */ /* 0x000fe2000c10151a */
[----:B-1----:R-:W-:Y:S01]  /*e7a0*/  F2FP.F16.F32.PACK_AB R0, R15, R12 ;  /* 0x0000000c0f00723e */ /* 0x002fe200000000ff */
[----:B------:R-:W-:Y:S02]  /*e7b0*/  MUFU.EX2 R10, R47 ;  /* 0x0000002f000a7308 */ /* 0x000fe40000000800 */
[----:B------:R-:W-:Y:S04]  /*e7c0*/  STG.E.U16 desc[UR26][R142.64+-0x80], R31 ;  /* 0xffff801f8e007986 */ /* 0x000fe8000c10151a */
[----:B------:R-:W-:Y:S01]  /*e7d0*/  STG.E.U16 desc[UR26][R142.64+-0x7e], R32 ;  /* 0xffff82208e007986 */ /* 0x000fe2000c10151a */
[----:B------:R-:W-:-:S03]  /*e7e0*/  PRMT R161, R0, 0x7610, R161 ;  /* 0x0000761000a17816 */ /* 0x000fc600000000a1 */
[----:B------:R1:W-:Y:S01]  /*e7f0*/  STG.E.U16 desc[UR26][R2.64+-0x80], R13 ;  /* 0xffff800d02007986 */ /* 0x0003e2000c10151a */
[----:B------:R-:W-:Y:S01]  /*e800*/  PRMT R160, R0, 0x7632, R160 ;  /* 0x0000763200a07816 */ /* 0x000fe200000000a0 */
[----:B------:R-:W-:Y:S02]  /*e810*/  @!P3 HADD2 R85, -R161.H0_H0, -RZ.H0_H0 ;  /* 0xa00000ffa155b230 */ /* 0x000fe40000000900 */
[----:B------:R-:W-:Y:S01]  /*e820*/  IMAD.MOV.U32 R70, RZ, RZ, R113 ;  /* 0x000000ffff467224 */ /* 0x000fe200078e0071 */
[----:B------:R-:W-:Y:S02]  /*e830*/  PRMT R113, R161, 0x5410, R160 ;  /* 0x00005410a1717816 */ /* 0x000fe400000000a0 */
[----:B------:R-:W-:Y:S02]  /*e840*/  @!P3 PRMT R161, R85, 0x5410, RZ ;  /* 0x0000541055a1b816 */ /* 0x000fe400000000ff */
[----:B------:R-:W-:Y:S01]  /*e850*/  ISETP.LE.U32.AND P3, PT, R11, UR12, PT ;  /* 0x0000000c0b007c0c */ /* 0x000fe2000bf63070 */
[----:B-1----:R-:W1:Y:S01]  /*e860*/  MUFU.EX2 R13, R50 ;  /* 0x00000032000d7308 */ /* 0x002e620000000800 */
[----:B------:R-:W-:Y:S01]  /*e870*/  FADD.FTZ R8, R162, R27 ;  /* 0x0000001ba2087221 */ /* 0x000fe20000010000 */
[----:B------:R-:W-:Y:S01]  /*e880*/  @!P6 HADD2 R84, -R160.H0_H0, -RZ.H0_H0 ;  /* 0xa00000ffa054e230 */ /* 0x000fe20000000900 */
[----:B------:R-:W-:-:S05]  /*e890*/  LOP3.LUT R2, R7, 0xff, RZ, 0xc0, !PT ;  /* 0x000000ff07027812 */ /* 0x000fca00078ec0ff */
[----:B------:R-:W2:Y:S01]  /*e8a0*/  MUFU.EX2 R27, R58 ;  /* 0x0000003a001b7308 */ /* 0x000ea20000000800 */
[----:B-1----:R-:W-:-:S04]  /*e8b0*/  F2FP.F16.F32.PACK_AB R0, R13, R10 ;  /* 0x0000000a0d00723e */ /* 0x002fc800000000ff */
[C---:B------:R-:W-:Y:S02]  /*e8c0*/  PRMT R158, R0.reuse, 0x7632, R158 ;  /* 0x00007632009e7816 */ /* 0x040fe4000000009e */
[----:B------:R-:W-:Y:S02]  /*e8d0*/  PRMT R159, R0, 0x7610, R159 ;  /* 0x00007610009f7816 */ /* 0x000fe4000000009f */
[C---:B------:R-:W-:Y:S01]  /*e8e0*/  LOP3.LUT R0, R5.reuse, 0xffff, RZ, 0xc0, !PT ;  /* 0x0000ffff05007812 */ /* 0x040fe200078ec0ff */
[----:B------:R-:W-:Y:S01]  /*e8f0*/  @!P3 HADD2 R86, -R158.H0_H0, -RZ.H0_H0 ;  /* 0xa00000ff9e56b230 */ /* 0x000fe20000000900 */
[----:B------:R-:W-:Y:S02]  /*e900*/  @!P6 PRMT R160, R84, 0x5410, RZ ;  /* 0x0000541054a0e816 */ /* 0x000fe400000000ff */
[----:B------:R-:W-:Y:S02]  /*e910*/  ISETP.LE.U32.AND P6, PT, R2, UR12, PT ;  /* 0x0000000c02007c0c */ /* 0x000fe4000bfc3070 */
[----:B------:R-:W-:Y:S01]  /*e920*/  SHF.R.U32.HI R0, RZ, 0x8, R0 ;  /* 0x00000008ff007819 */ /* 0x000fe20000011600 */
[----:B------:R-:W-:Y:S01]  /*e930*/  IMAD.MOV.U32 R77, RZ, RZ, R112 ;  /* 0x000000ffff4d7224 */ /* 0x000fe200078e0070 */
[----:B------:R-:W-:Y:S01]  /*e940*/  LOP3.LUT R2, R5, 0xff, RZ, 0xc0, !PT ;  /* 0x000000ff05027812 */ /* 0x000fe200078ec0ff */
[----:B------:R-:W-:Y:S01]  /*e950*/  @!P5 HADD2 R87, -R159.H0_H0, -RZ.H0_H0 ;  /* 0xa00000ff9f57d230 */ /* 0x000fe20000000900 */
[----:B------:R-:W-:-:S02]  /*e960*/  PRMT R112, R159, 0x5410, R158 ;  /* 0x000054109f707816 */ /* 0x000fc4000000009e */
[----:B------:R-:W-:Y:S02]  /*e970*/  @!P3 PRMT R158, R86, 0x5410, RZ ;  /* 0x00005410569eb816 */ /* 0x000fe400000000ff */
[----:B------:R-:W-:Y:S02]  /*e980*/  LOP3.LUT R0, R0, 0xffff, RZ, 0xc0, !PT ;  /* 0x0000ffff00007812 */ /* 0x000fe400078ec0ff */
[----:B------:R-:W-:Y:S02]  /*e990*/  ISETP.LE.U32.AND P3, PT, R2, UR12, PT ;  /* 0x0000000c02007c0c */ /* 0x000fe4000bf63070 */
[----:B------:R-:W-:Y:S01]  /*e9a0*/  @!P5 PRMT R159, R87, 0x5410, RZ ;  /* 0x00005410579fd816 */ /* 0x000fe200000000ff */
[----:B------:R-:W-:Y:S01]  /*e9b0*/  IMAD.MOV.U32 R44, RZ, RZ, R68 ;  /* 0x000000ffff2c7224 */ /* 0x000fe200078e0044 */
[----:B------:R-:W-:Y:S01]  /*e9c0*/  ISETP.LE.U32.AND P5, PT, R0, UR12, PT ;  /* 0x0000000c00007c0c */ /* 0x000fe2000bfa3070 */
[----:B------:R-:W-:Y:S01]  /*e9d0*/  IMAD.MOV.U32 R68, RZ, RZ, R234 ;  /* 0x000000ffff447224 */ /* 0x000fe200078e00ea */
[----:B--2---:R-:W-:Y:S01]  /*e9e0*/  F2FP.F16.F32.PACK_AB R0, R233, R27 ;  /* 0x0000001be900723e */ /* 0x004fe200000000ff */
[----:B------:R-:W-:Y:S01]  /*e9f0*/  IMAD.MOV.U32 R79, RZ, RZ, R232 ;  /* 0x000000ffff4f7224 */ /* 0x000fe200078e00e8 */
[----:B------:R-:W-:Y:S02]  /*ea00*/  MUFU.EX2 R234, R60 ;  /* 0x0000003c00ea7308 */ /* 0x000fe40000000800 */
[C---:B------:R-:W-:Y:S01]  /*ea10*/  PRMT R157, R0.reuse, 0x7610, R157 ;  /* 0x00007610009d7816 */ /* 0x040fe2000000009d */
[----:B------:R-:W-:Y:S01]  /*ea20*/  IMAD.MOV.U32 R78, RZ, RZ, R230 ;  /* 0x000000ffff4e7224 */ /* 0x000fe200078e00e6 */
[----:B------:R-:W-:-:S04]  /*ea30*/  PRMT R156, R0, 0x7632, R156 ;  /* 0x00007632009c7816 */ /* 0x000fc8000000009c */
[----:B------:R-:W1:Y:S01]  /*ea40*/  MUFU.EX2 R232, R61 ;  /* 0x0000003d00e87308 */ /* 0x000e620000000800 */
[----:B------:R-:W-:Y:S01]  /*ea50*/  IMAD.MOV.U32 R83, RZ, RZ, R229 ;  /* 0x000000ffff537224 */ /* 0x000fe200078e00e5 */
[----:B------:R-:W-:Y:S01]  /*ea60*/  SHF.R.U32.HI R0, RZ, 0x8, R21 ;  /* 0x00000008ff007819 */ /* 0x000fe20000011615 */
[----:B------:R-:W-:Y:S02]  /*ea70*/  @!P3 HADD2 R88, -R157.H0_H0, -RZ.H0_H0 ;  /* 0xa00000ff9d58b230 */ /* 0x000fe40000000900 */
[----:B------:R-:W-:-:S03]  /*ea80*/  IMAD.MOV.U32 R84, RZ, RZ, R137 ;  /* 0x000000ffff547224 */ /* 0x000fc600078e0089 */
[----:B------:R-:W-:Y:S01]  /*ea90*/  MUFU.EX2 R229, R53 ;  /* 0x0000003500e57308 */ /* 0x000fe20000000800 */
[----:B------:R-:W-:Y:S02]  /*eaa0*/  LOP3.LUT R0, R0, 0xffff, RZ, 0xc0, !PT ;  /* 0x0000ffff00007812 */ /* 0x000fe400078ec0ff */
[----:B------:R-:W-:-:S05]  /*eab0*/  PRMT R137, R157, 0x5410, R156 ;  /* 0x000054109d897816 */ /* 0x000fca000000009c */
[----:B------:R-:W2:Y:S01]  /*eac0*/  MUFU.EX2 R230, R55 ;  /* 0x0000003700e67308 */ /* 0x000ea20000000800 */
[----:B------:R-:W-:Y:S02]  /*ead0*/  @!P3 PRMT R157, R88, 0x5410, RZ ;  /* 0x00005410589db816 */ /* 0x000fe400000000ff */
[----:B------:R-:W-:Y:S02]  /*eae0*/  ISETP.LE.U32.AND P3, PT, R0, UR12, PT ;  /* 0x0000000c00007c0c */ /* 0x000fe4000bf63070 */
[----:B-1----:R-:W-:-:S04]  /*eaf0*/  F2FP.F16.F32.PACK_AB R2, R232, R234 ;  /* 0x000000eae802723e */ /* 0x002fc800000000ff */
[C---:B------:R-:W-:Y:S01]  /*eb00*/  PRMT R154, R2.reuse, 0x7632, R154 ;  /* 0x00007632029a7816 */ /* 0x040fe2000000009a */
[----:B------:R-:W-:Y:S01]  /*eb10*/  IMAD.MOV.U32 R47, RZ, RZ, R73 ;  /* 0x000000ffff2f7224 */ /* 0x000fe200078e0049 */
[----:B------:R-:W-:Y:S01]  /*eb20*/  PRMT R155, R2, 0x7610, R155 ;  /* 0x00007610029b7816 */ /* 0x000fe2000000009b */
[----:B------:R-:W-:Y:S01]  /*eb30*/  IMAD.MOV.U32 R58, RZ, RZ, R213 ;  /* 0x000000ffff3a7224 */ /* 0x000fe200078e00d5 */
[----:B--2---:R-:W-:-:S03]  /*eb40*/  F2FP.F16.F32.PACK_AB R0, R230, R229 ;  /* 0x000000e5e600723e */ /* 0x004fc600000000ff */
[----:B------:R-:W-:Y:S02]  /*eb50*/  @!P3 HADD2 R93, -R154.H0_H0, -RZ.H0_H0 ;  /* 0xa00000ff9a5db230 */ /* 0x000fe40000000900 */
[----:B------:R-:W-:Y:S01]  /*eb60*/  IMAD.MOV.U32 R73, RZ, RZ, R211 ;  /* 0x000000ffff497224 */ /* 0x000fe200078e00d3 */
[C---:B------:R-:W-:Y:S02]  /*eb70*/  PRMT R153, R0.reuse, 0x7610, R153 ;  /* 0x0000761000997816 */ /* 0x040fe40000000099 */
[----:B------:R-:W-:Y:S01]  /*eb80*/  PRMT R152, R0, 0x7632, R152 ;  /* 0x0000763200987816 */ /* 0x000fe20000000098 */
[----:B------:R-:W-:Y:S01]  /*eb90*/  IMAD.MOV.U32 R80, RZ, RZ, R135 ;  /* 0x000000ffff507224 */ /* 0x000fe200078e0087 */
[----:B------:R-:W-:Y:S01]  /*eba0*/  LOP3.LUT R0, R23, 0xff, RZ, 0xc0, !PT ;  /* 0x000000ff17007812 */ /* 0x000fe200078ec0ff */
[----:B------:R-:W-:Y:S01]  /*ebb0*/  MUFU.EX2 R211, R74 ;  /* 0x0000004a00d37308 */ /* 0x000fe20000000800 */
[----:B------:R-:W-:Y:S02]  /*ebc0*/  PRMT R135, R155, 0x5410, R154 ;  /* 0x000054109b877816 */ /* 0x000fe4000000009a */
[----:B------:R-:W-:-:S02]  /*ebd0*/  @!P3 PRMT R154, R93, 0x5410, RZ ;  /* 0x000054105d9ab816 */ /* 0x000fc400000000ff */
[----:B------:R-:W-:-:S03]  /*ebe0*/  ISETP.LE.U32.AND P3, PT, R0, UR12, PT ;  /* 0x0000000c00007c0c */ /* 0x000fc6000bf63070 */
[----:B------:R-:W1:Y:S01]  /*ebf0*/  MUFU.EX2 R213, R72 ;  /* 0x0000004800d57308 */ /* 0x000e620000000800 */
[C---:B------:R-:W-:Y:S01]  /*ec00*/  LOP3.LUT R0, R4.reuse, 0xffff, RZ, 0xc0, !PT ;  /* 0x0000ffff04007812 */ /* 0x040fe200078ec0ff */
[----:B------:R-:W-:Y:S01]  /*ec10*/  @!P4 HADD2 R91, -R152.H0_H0, -RZ.H0_H0 ;  /* 0xa00000ff985bc230 */ /* 0x000fe20000000900 */
[----:B------:R-:W-:Y:S02]  /*ec20*/  LOP3.LUT R2, R4, 0xff, RZ, 0xc0, !PT ;  /* 0x000000ff04027812 */ /* 0x000fe400078ec0ff */
[----:B------:R-:W-:Y:S01]  /*ec30*/  SHF.R.U32.HI R0, RZ, 0x8, R0 ;  /* 0x00000008ff007819 */ /* 0x000fe20000011600 */
[----:B------:R-:W-:Y:S02]  /*ec40*/  IMAD.MOV.U32 R82, RZ, RZ, R134 ;  /* 0x000000ffff527224 */ /* 0x000fe400078e0086 */
[----:B------:R-:W-:Y:S01]  /*ec50*/  @!P6 HADD2 R92, -R153.H0_H0, -RZ.H0_H0 ;  /* 0xa00000ff995ce230 */ /* 0x000fe20000000900 */
[----:B------:R-:W-:Y:S02]  /*ec60*/  PRMT R134, R153, 0x5410, R152 ;  /* 0x0000541099867816 */ /* 0x000fe40000000098 */
[----:B------:R-:W-:-:S02]  /*ec70*/  @!P4 PRMT R152, R91, 0x5410, RZ ;  /* 0x000054105b98c816 */ /* 0x000fc400000000ff */
[----:B------:R-:W-:Y:S02]  /*ec80*/  LOP3.LUT R0, R0, 0xffff, RZ, 0xc0, !PT ;  /* 0x0000ffff00007812 */ /* 0x000fe400078ec0ff */
[----:B------:R-:W-:Y:S02]  /*ec90*/  ISETP.LE.U32.AND P4, PT, R2, UR12, PT ;  /* 0x0000000c02007c0c */ /* 0x000fe4000bf83070 */
[----:B------:R-:W-:Y:S02]  /*eca0*/  @!P6 PRMT R153, R92, 0x5410, RZ ;  /* 0x000054105c99e816 */ /* 0x000fe400000000ff */
[----:B------:R-:W-:Y:S01]  /*ecb0*/  ISETP.LE.U32.AND P6, PT, R0, UR12, PT ;  /* 0x0000000c00007c0c */ /* 0x000fe2000bfc3070 */
[----:B------:R-:W-:Y:S01]  /*ecc0*/  IMAD.MOV.U32 R31, RZ, RZ, R77 ;  /* 0x000000ffff1f7224 */ /* 0x000fe200078e004d */
[----:B-1----:R-:W-:Y:S01]  /*ecd0*/  F2FP.F16.F32.PACK_AB R0, R213, R211 ;  /* 0x000000d3d500723e */ /* 0x002fe200000000ff */
[----:B------:R-:W-:Y:S02]  /*ece0*/  IMAD.MOV.U32 R77, RZ, RZ, R69 ;  /* 0x000000ffff4d7224 */ /* 0x000fe400078e0045 */
[----:B------:R-:W-:Y:S01]  /*ecf0*/  IMAD.MOV.U32 R56, RZ, RZ, R244 ;  /* 0x000000ffff387224 */ /* 0x000fe200078e00f4 */
[----:B------:R-:W-:Y:S01]  /*ed00*/  PRMT R151, R0, 0x7610, R151 ;  /* 0x0000761000977816 */ /* 0x000fe20000000097 */
[----:B------:R-:W-:-:S02]  /*ed10*/  IMAD.MOV.U32 R244, RZ, RZ, R222 ;  /* 0x000000fffff47224 */ /* 0x000fc400078e00de */
[----:B------:R-:W-:Y:S01]  /*ed20*/  IMAD.MOV.U32 R69, RZ, RZ, R212 ;  /* 0x000000ffff457224 */ /* 0x000fe200078e00d4 */
[----:B------:R-:W-:Y:S01]  /*ed30*/  MUFU.EX2 R222, R144 ;  /* 0x0000009000de7308 */ /* 0x000fe20000000800 */
[----:B------:R-:W-:Y:S02]  /*ed40*/  PRMT R150, R0, 0x7632, R150 ;  /* 0x0000763200967816 */ /* 0x000fe40000000096 */
[----:B------:R-:W-:-:S05]  /*ed50*/  SHF.R.U32.HI R0, RZ, 0x8, R26 ;  /* 0x00000008ff007819 */ /* 0x000fca000001161a */
[----:B------:R-:W1:Y:S01]  /*ed60*/  MUFU.EX2 R212, R75 ;  /* 0x0000004b00d47308 */ /* 0x000e620000000800 */
[----:B------:R-:W-:Y:S01]  /*ed70*/  @!P4 HADD2 R95, -R151.H0_H0, -RZ.H0_H0 ;  /* 0xa00000ff975fc230 */ /* 0x000fe20000000900 */
[----:B------:R-:W-:Y:S01]  /*ed80*/  LOP3.LUT R0, R0, 0xffff, RZ, 0xc0, !PT ;  /* 0x0000ffff00007812 */ /* 0x000fe200078ec0ff */
[----:B------:R-:W-:Y:S02]  /*ed90*/  @!P5 HADD2 R90, -R156.H0_H0, -RZ.H0_H0 ;  /* 0xa00000ff9c5ad230 */ /* 0x000fe40000000900 */
[----:B------:R-:W-:Y:S01]  /*eda0*/  IMAD.MOV.U32 R54, RZ, RZ, R235 ;  /* 0x000000ffff367224 */ /* 0x000fe200078e00eb */
[----:B------:R-:W-:Y:S01]  /*edb0*/  PRMT R235, R151, 0x5410, R150 ;  /* 0x0000541097eb7816 */ /* 0x000fe20000000096 */
[----:B------:R-:W-:Y:S01]  /*edc0*/  @!P6 HADD2 R94, -R150.H0_H0, -RZ.H0_H0 ;  /* 0xa00000ff965ee230 */ /* 0x000fe20000000900 */
[----:B------:R-:W-:Y:S02]  /*edd0*/  @!P4 PRMT R151, R95, 0x5410, RZ ;  /* 0x000054105f97c816 */ /* 0x000fe400000000ff */
[----:B------:R-:W-:-:S02]  /*ede0*/  ISETP.LE.U32.AND P4, PT, R0, UR12, PT ;  /* 0x0000000c00007c0c */ /* 0x000fc4000bf83070 */
[----:B------:R-:W-:Y:S02]  /*edf0*/  @!P5 PRMT R156, R90, 0x5410, RZ ;  /* 0x000054105a9cd816 */ /* 0x000fe400000000ff */
[----:B------:R-:W-:Y:S02]  /*ee00*/  SHF.R.U32.HI R0, RZ, 0x18, R5 ;  /* 0x00000018ff007819 */ /* 0x000fe40000011605 */
[----:B------:R-:W-:Y:S01]  /*ee10*/  ISETP.LE.U32.AND P5, PT, R22, UR12, PT ;  /* 0x0000000c16007c0c */ /* 0x000fe2000bfa3070 */
[----:B------:R-:W-:Y:S01]  /*ee20*/  IMAD.MOV.U32 R87, RZ, RZ, R46 ;  /* 0x000000ffff577224 */ /* 0x000fe200078e002e */
[----:B------:R-:W-:Y:S01]  /*ee30*/  @!P6 PRMT R150, R94, 0x5410, RZ ;  /* 0x000054105e96e816 */ /* 0x000fe200000000ff */
[----:B------:R-:W-:Y:S01]  /*ee40*/  FADD.FTZ R3, R14, R28 ;  /* 0x0000001c0e037221 */ /* 0x000fe20000010000 */
[----:B------:R-:W-:Y:S01]  /*ee50*/  IMAD.MOV.U32 R46, RZ, RZ, R71 ;  /* 0x000000ffff2e7224 */ /* 0x000fe200078e0047 */
[----:B------:R-:W-:Y:S01]  /*ee60*/  ISETP.LE.U32.AND P6, PT, R0, UR12, PT ;  /* 0x0000000c00007c0c */ /* 0x000fe2000bfc3070 */
[----:B------:R-:W-:Y:S01]  /*ee70*/  IMAD.MOV.U32 R71, RZ, RZ, R210 ;  /* 0x000000ffff477224 */ /* 0x000fe200078e00d2 */
[----:B-1----:R-:W-:Y:S01]  /*ee80*/  F2FP.F16.F32.PACK_AB R0, R222, R212 ;  /* 0x000000d4de00723e */ /* 0x002fe200000000ff */
[----:B------:R-:W-:Y:S01]  /*ee90*/  IMAD.MOV.U32 R28, RZ, RZ, R209 ;  /* 0x000000ffff1c7224 */ /* 0x000fe200078e00d1 */
[----:B------:R-:W-:Y:S01]  /*eea0*/  MUFU.EX2 R210, R37 ;  /* 0x0000002500d27308 */ /* 0x000fe20000000800 */
[----:B------:R-:W-:Y:S01]  /*eeb0*/  @!P2 HADD2 R89, -R155.H0_H0, -RZ.H0_H0 ;  /* 0xa00000ff9b59a230 */ /* 0x000fe20000000900 */
[----:B------:R-:W-:-:S06]  /*eec0*/  PRMT R149, R0, 0x7610, R149 ;  /* 0x0000761000957816 */ /* 0x000fcc0000000095 */
[----:B------:R-:W1:Y:S01]  /*eed0*/  MUFU.EX2 R209, R39 ;  /* 0x0000002700d17308 */ /* 0x000e620000000800 */
[----:B------:R-:W-:Y:S01]  /*eee0*/  PRMT R148, R0, 0x7632, R148 ;  /* 0x0000763200947816 */ /* 0x000fe20000000094 */
[----:B------:R-:W-:Y:S01]  /*eef0*/  FADD.FTZ R6, R163, R30 ;  /* 0x0000001ea3067221 */ /* 0x000fe20000010000 */
[----:B------:R-:W-:Y:S01]  /*ef00*/  SHF.R.U32.HI R0, RZ, 0x10, R5 ;  /* 0x00000010ff007819 */ /* 0x000fe20000011605 */
[----:B------:R-:W-:Y:S01]  /*ef10*/  @!P5 HADD2 R97, -R149.H0_H0, -RZ.H0_H0 ;  /* 0xa00000ff9561d230 */ /* 0x000fe20000000900 */
[----:B------:R-:W-:Y:S01]  /*ef20*/  @!P2 PRMT R155, R89, 0x5410, RZ ;  /* 0x00005410599ba816 */ /* 0x000fe200000000ff */
[----:B------:R-:W-:Y:S01]  /*ef30*/  IMAD.MOV.U32 R36, RZ, RZ, R70 ;  /* 0x000000ffff247224 */ /* 0x000fe200078e0046 */
[----:B------:R-:W-:Y:S01]  /*ef40*/  ISETP.LE.U32.AND P2, PT, R9, UR12, PT ;  /* 0x0000000c09007c0c */ /* 0x000fe2000bf43070 */
[----:B------:R-:W-:Y:S01]  /*ef50*/  FADD.FTZ R9, R196, R6 ;  /* 0x00000006c4097221 */ /* 0x000fe20000010000 */
[----:B------:R-:W-:Y:S01]  /*ef60*/  LOP3.LUT R0, R0, 0xff, RZ, 0xc0, !PT ;  /* 0x000000ff00007812 */ /* 0x000fe200078ec0ff */
[----:B------:R-:W-:-:S02]  /*ef70*/  IMAD.MOV.U32 R30, RZ, RZ, R139 ;  /* 0x000000ffff1e7224 */ /* 0x000fc400078e008b */
[----:B------:R-:W-:Y:S01]  /*ef80*/  FADD.FTZ R3, R16, R3 ;  /* 0x0000000310037221 */ /* 0x000fe20000010000 */
[----:B------:R-:W-:Y:S02]  /*ef90*/  IMAD.MOV.U32 R70, RZ, RZ, R202 ;  /* 0x000000ffff467224 */ /* 0x000fe400078e00ca */
[----:B------:R-:W-:Y:S01]  /*efa0*/  FADD.FTZ R6, R197, R8 ;  /* 0x00000008c5067221 */ /* 0x000fe20000010000 */
[----:B------:R-:W-:Y:S01]  /*efb0*/  MUFU.EX2 R16, R62 ;  /* 0x0000003e00107308 */ /* 0x000fe20000000800 */
[----:B------:R-:W-:Y:S01]  /*efc0*/  PRMT R139, R149, 0x5410, R148 ;  /* 0x00005410958b7816 */ /* 0x000fe20000000094 */
[----:B------:R-:W-:Y:S01]  /*efd0*/  @!P4 HADD2 R96, -R148.H0_H0, -RZ.H0_H0 ;  /* 0xa00000ff9460c230 */ /* 0x000fe20000000900 */
[----:B------:R-:W-:Y:S02]  /*efe0*/  @!P5 PRMT R149, R97, 0x5410, RZ ;  /* 0x000054106195d816 */ /* 0x000fe400000000ff */
[----:B------:R-:W-:-:S03]  /*eff0*/  ISETP.LE.U32.AND P5, PT, R0, UR12, PT ;  /* 0x0000000c00007c0c */ /* 0x000fc6000bfa3070 */
[----:B------:R-:W2:Y:S01]  /*f000*/  MUFU.EX2 R163, R66 ;  /* 0x0000004200a37308 */ /* 0x000ea20000000800 */
[----:B------:R-:W-:Y:S02]  /*f010*/  SHF.R.U32.HI R0, RZ, 0x18, R4 ;  /* 0x00000018ff007819 */ /* 0x000fe40000011604 */
[----:B-1----:R-:W-:-:S05]  /*f020*/  F2FP.F16.F32.PACK_AB R136, R210, R209 ;  /* 0x000000d1d288723e */ /* 0x002fca00000000ff */
[----:B------:R-:W-:Y:S01]  /*f030*/  MUFU.EX2 R197, R64 ;  /* 0x0000004000c57308 */ /* 0x000fe20000000800 */
[----:B------:R-:W-:-:S07]  /*f040*/  @!P4 PRMT R148, R96, 0x5410, RZ ;  /* 0x000054106094c816 */ /* 0x000fce00000000ff */
[----:B------:R-:W1:Y:S01]  /*f050*/  MUFU.EX2 R202, R65 ;  /* 0x0000004100ca7308 */ /* 0x000e620000000800 */
[----:B------:R-:W-:Y:S02]  /*f060*/  ISETP.LE.U32.AND P4, PT, R0, UR12, PT ;  /* 0x0000000c00007c0c */ /* 0x000fe4000bf83070 */
[----:B------:R-:W-:Y:S01]  /*f070*/  SHF.R.U32.HI R0, RZ, 0x10, R4 ;  /* 0x00000010ff007819 */ /* 0x000fe20000011604 */
[----:B------:R-:W-:Y:S01]  /*f080*/  @!P3 HADD2 R98, -R136.H0_H0, -RZ.H0_H0 ;  /* 0xa00000ff8862b230 */ /* 0x000fe20000000900 */
[----:B------:R-:W-:Y:S02]  /*f090*/  @P3 PRMT R196, R136, 0x7610, R196 ;  /* 0x0000761088c43816 */ /* 0x000fe400000000c4 */
[----:B------:R-:W-:Y:S02]  /*f0a0*/  LOP3.LUT R0, R0, 0xff, RZ, 0xc0, !PT ;  /* 0x000000ff00007812 */ /* 0x000fe400078ec0ff */
[----:B------:R-:W-:Y:S01]  /*f0b0*/  @!P3 PRMT R196, R98, 0x5410, RZ ;  /* 0x0000541062c4b816 */ /* 0x000fe200000000ff */
[----:B------:R-:W-:Y:S01]  /*f0c0*/  FADD.FTZ R3, R24, R3 ;  /* 0x0000000318037221 */ /* 0x000fe20000010000 */
[----:B------:R-:W-:-:S02]  /*f0d0*/  ISETP.LE.U32.AND P3, PT, R0, UR12, PT ;  /* 0x0000000c00007c0c */ /* 0x000fc4000bf63070 */
[----:B--2---:R-:W-:Y:S01]  /*f0e0*/  F2FP.F16.F32.PACK_AB R2, R163, R16 ;  /* 0x00000010a302723e */ /* 0x004fe200000000ff */
[----:B------:R-:W-:Y:S01]  /*f0f0*/  FADD.FTZ R7, R20, R29 ;  /* 0x0000001d14077221 */ /* 0x000fe20000010000 */
[----:B-1----:R-:W-:Y:S01]  /*f100*/  F2FP.F16.F32.PACK_AB R0, R202, R197 ;  /* 0x000000c5ca00723e */ /* 0x002fe200000000ff */
[----:B------:R-:W-:Y:S01]  /*f110*/  FADD.FTZ R4, R10, R3 ;  /* 0x000000030a047221 */ /* 0x000fe20000010000 */
[C---:B------:R-:W-:Y:S01]  /*f120*/  PRMT R147, R2.reuse, 0x7610, R147 ;  /* 0x0000761002937816 */ /* 0x040fe20000000093 */
[----:B------:R-:W-:Y:S01]  /*f130*/  IMAD.MOV.U32 R3, RZ, RZ, R141 ;  /* 0x000000ffff037224 */ /* 0x000fe200078e008d */
[----:B------:R-:W-:Y:S01]  /*f140*/  PRMT R146, R2, 0x7632, R146 ;  /* 0x0000763202927816 */ /* 0x000fe20000000092 */
[----:B------:R-:W-:Y:S01]  /*f150*/  IMAD.MOV.U32 R2, RZ, RZ, R140 ;  /* 0x000000ffff027224 */ /* 0x000fe200078e008c */
[C---:B------:R-:W-:Y:S02]  /*f160*/  PRMT R145, R0.reuse, 0x7610, R145 ;  /* 0x0000761000917816 */ /* 0x040fe40000000091 */
[----:B------:R-:W-:Y:S01]  /*f170*/  PRMT R144, R0, 0x7632, R144 ;  /* 0x0000763200907816 */ /* 0x000fe20000000090 */
[----:B------:R-:W-:-:S02]  /*f180*/  IMAD.U32 R0, RZ, RZ, UR4 ;  /* 0x00000004ff007e24 */ /* 0x000fc4000f8e00ff */
[----:B------:R-:W-:Y:S01]  /*f190*/  FADD.FTZ R8, R25, R7 ;  /* 0x0000000719087221 */ /* 0x000fe20000010000 */
[----:B------:R-:W-:Y:S02]  /*f1a0*/  IMAD.MOV.U32 R50, RZ, RZ, R34 ;  /* 0x000000ffff327224 */ /* 0x000fe400078e0022 */
[----:B------:R-:W-:-:S04]  /*f1b0*/  IMAD.WIDE R34, R0, 0x2, R2 ;  /* 0x0000000200227825 */ /* 0x000fc800078e0202 */
[----:B------:R-:W-:Y:S01]  /*f1c0*/  FADD.FTZ R5, R12, R8 ;  /* 0x000000080c057221 */ /* 0x000fe20000010000 */
[----:B------:R-:W-:Y:S01]  /*f1d0*/  FADD.FTZ R7, R198, R9 ;  /* 0x00000009c6077221 */ /* 0x000fe20000010000 */
[----:B------:R-:W-:Y:S01]  /*f1e0*/  IMAD.U32 R0, RZ, RZ, UR45 ;  /* 0x0000002dff007e24 */ /* 0x000fe2000f8e00ff */
[----:B------:R1:W-:Y:S03]  /*f1f0*/  STG.E.U16 desc[UR26][R34.64+-0x7e], R17 ;  /* 0xffff821122007986 */ /* 0x0003e6000c10151a */
[----:B------:R-:W-:-:S04]  /*f200*/  IMAD.WIDE R32, R0, 0x2, R2 ;  /* 0x0000000200207825 */ /* 0x000fc800078e0202 */
[----:B------:R-:W-:-:S04]  /*f210*/  FADD.FTZ R0, R201, R7 ;  /* 0x00000007c9007221 */ /* 0x000fc80000010000 */
[----:B------:R-:W-:Y:S01]  /*f220*/  FADD.FTZ R201, R199, R0 ;  /* 0x00000000c7c97221 */ /* 0x000fe20000010000 */
[----:B------:R-:W-:-:S05]  /*f230*/  LOP3.LUT R0, R243, UR40, R220, 0x96, !PT ;  /* 0x00000028f3007c12 */ /* 0x000fca000f8e96dc */
[----:B------:R-:W-:-:S04]  /*f240*/  IMAD.WIDE.U32 R10, R0, -0x326172a9, RZ ;  /* 0xcd9e8d57000a7825 */ /* 0x000fc800078e00ff */
[----:B-1----:R-:W-:Y:S01]  /*f250*/  FADD.FTZ R17, R15, R5 ;  /* 0x000000050f117221 */ /* 0x002fe20000010000 */
[----:B---3--:R-:W-:-:S05]  /*f260*/  IMAD.WIDE.U32 R14, R238, -0x326172a9, RZ ;  /* 0xcd9e8d57ee0e7825 */ /* 0x008fca00078e00ff */
[----:B------:R-:W-:-:S05]  /*f270*/  LOP3.LUT R2, R15, UR41, R87, 0x96, !PT ;  /* 0x000000290f027c12 */ /* 0x000fca000f8e9657 */
[----:B------:R-:W-:-:S05]  /*f280*/  IMAD.WIDE.U32 R2, R2, -0x2daee0ad, RZ ;  /* 0xd2511f5302027825 */ /* 0x000fca00078e00ff */
[----:B------:R-:W-:Y:S02]  /*f290*/  LOP3.LUT R0, R3, UR38, R242, 0x96, !PT ;  /* 0x0000002603007c12 */ /* 0x000fe4000f8e96f2 */
[----:B------:R-:W-:Y:S01]  /*f2a0*/  LOP3.LUT R3, R11, UR39, R14, 0x96, !PT ;  /* 0x000000270b037c12 */ /* 0x000fe2000f8e960e */
[----:B------:R-:W-:-:S04]  /*f2b0*/  FADD.FTZ R13, R13, R4 ;  /* 0x000000040d0d7221 */ /* 0x000fc80000010000 */
[----:B------:R-:W-:-:S04]  /*f2c0*/  IMAD.WIDE.U32 R4, R3, -0x2daee0ad, RZ ;  /* 0xd2511f5303047825 */ /* 0x000fc800078e00ff */
[----:B------:R-:W-:Y:S01]  /*f2d0*/  FADD.FTZ R6, R52, R6 ;  /* 0x0000000634067221 */ /* 0x000fe20000010000 */
[----:B------:R-:W-:Y:S01]  /*f2e0*/  IMAD.WIDE.U32 R8, R0, -0x326172a9, RZ ;  /* 0xcd9e8d5700087825 */ /* 0x000fe200078e00ff */
[----:B------:R-:W-:-:S03]  /*f2f0*/  LOP3.LUT R0, R5, UR36, R2, 0x96, !PT ;  /* 0x0000002405007c12 */ /* 0x000fc6000f8e9602 */
[----:B------:R-:W-:Y:S02]  /*f300*/  FADD.FTZ R12, R200, R6 ;  /* 0x00000006c80c7221 */ /* 0x000fe40000010000 */
        /* <DEDUP_REMOVED lines=8> */
[----:B------:R-:W-:Y:S01]  /*f390*/  IMAD.WIDE.U32 R2, R2, -0x326172a9, RZ ;  /* 0xcd9e8d5702027825 */ /* 0x000fe200078e00ff */
[----:B------:R-:W-:-:S04]  /*f3a0*/  LOP3.LUT R7, R5, UR32, R6, 0x96, !PT ;  /* 0x0000002005077c12 */ /* 0x000fc8000f8e9606 */
[----:B------:R-:W-:Y:S02]  /*f3b0*/  LOP3.LUT R0, R3, UR16, R4, 0x96, !PT ;  /* 0x0000001003007c12 */ /* 0x000fe4000f8e9604 */
[C---:B------:R-:W-:Y:S02]  /*f3c0*/  LOP3.LUT R3, R2.reuse, 0xffff, RZ, 0xc0, !PT ;  /* 0x0000ffff02037812 */ /* 0x040fe400078ec0ff */
[--C-:B------:R-:W-:Y:S02]  /*f3d0*/  SHF.R.U32.HI R5, RZ, 0x10, R2.reuse ;  /* 0x00000010ff057819 */ /* 0x100fe40000011602 */
[----:B------:R-:W-:Y:S02]  /*f3e0*/  LOP3.LUT R6, R2, 0xff, RZ, 0xc0, !PT ;  /* 0x000000ff02067812 */ /* 0x000fe400078ec0ff */
[----:B------:R-:W-:Y:S02]  /*f3f0*/  SHF.R.U32.HI R4, RZ, 0x18, R2 ;  /* 0x00000018ff047819 */ /* 0x000fe40000011602 */
[----:B------:R-:W-:-:S02]  /*f400*/  SHF.R.U32.HI R3, RZ, 0x8, R3 ;  /* 0x00000008ff037819 */ /* 0x000fc40000011603 */
[----:B------:R-:W-:Y:S01]  /*f410*/  LOP3.LUT R2, R5, 0xff, RZ, 0xc0, !PT ;  /* 0x000000ff05027812 */ /* 0x000fe200078ec0ff */
[----:B------:R-:W-:Y:S01]  /*f420*/  FADD.FTZ R200, R57, R12 ;  /* 0x0000000c39c87221 */ /* 0x000fe20000010000 */
[----:B------:R-:W-:Y:S02]  /*f430*/  PRMT R12, R6, 0x5410, R3 ;  /* 0x00005410060c7816 */ /* 0x000fe40000000003 */
[----:B------:R-:W-:Y:S01]  /*f440*/  PRMT R9, R2, 0x5410, R4 ;  /* 0x0000541002097816 */ /* 0x000fe20000000004 */
[----:B------:R-:W-:-:S05]  /*f450*/  IMAD.WIDE.U32 R2, R7, -0x2daee0ad, RZ ;  /* 0xd2511f5307027825 */ /* 0x000fca00078e00ff */
[----:B------:R-:W-:Y:S02]  /*f460*/  LOP3.LUT R4, R3, UR34, R8, 0x96, !PT ;  /* 0x0000002203047c12 */ /* 0x000fe4000f8e9608 */
[C---:B------:R-:W-:Y:S02]  /*f470*/  LOP3.LUT R3, R2.reuse, 0xffff, RZ, 0xc0, !PT ;  /* 0x0000ffff02037812 */ /* 0x040fe400078ec0ff */
[--C-:B------:R-:W-:Y:S02]  /*f480*/  SHF.R.U32.HI R7, RZ, 0x10, R2.reuse ;  /* 0x00000010ff077819 */ /* 0x100fe40000011602 */
[----:B------:R-:W-:Y:S02]  /*f490*/  SHF.R.U32.HI R5, RZ, 0x8, R3 ;  /* 0x00000008ff057819 */ /* 0x000fe40000011603 */
[----:B------:R-:W-:Y:S02]  /*f4a0*/  LOP3.LUT R3, R2, 0xff, RZ, 0xc0, !PT ;  /* 0x000000ff02037812 */ /* 0x000fe400078ec0ff */
[----:B------:R-:W-:-:S02]  /*f4b0*/  SHF.R.U32.HI R6, RZ, 0x18, R2 ;  /* 0x00000018ff067819 */ /* 0x000fc40000011602 */
[C---:B------:R-:W-:Y:S02]  /*f4c0*/  LOP3.LUT R2, R0.reuse, 0xffff, RZ, 0xc0, !PT ;  /* 0x0000ffff00027812 */ /* 0x040fe400078ec0ff */
[----:B------:R-:W-:Y:S02]  /*f4d0*/  PRMT R5, R3, 0x5410, R5 ;  /* 0x0000541003057816 */ /* 0x000fe40000000005 */
[----:B------:R-:W-:Y:S02]  /*f4e0*/  SHF.R.U32.HI R3, RZ, 0x8, R2 ;  /* 0x00000008ff037819 */ /* 0x000fe40000011602 */
[----:B------:R-:W-:-:S04]  /*f4f0*/  LOP3.LUT R2, R0, 0xff, RZ, 0xc0, !PT ;  /* 0x000000ff00027812 */ /* 0x000fc800078ec0ff */
[----:B------:R-:W-:Y:S02]  /*f500*/  PRMT R20, R2, 0x5410, R3 ;  /* 0x0000541002147816 */ /* 0x000fe40000000003 */
[--C-:B------:R-:W-:Y:S02]  /*f510*/  SHF.R.U32.HI R2, RZ, 0x10, R0.reuse ;  /* 0x00000010ff027819 */ /* 0x100fe40000011600 */
[----:B------:R-:W-:Y:S02]  /*f520*/  SHF.R.U32.HI R3, RZ, 0x18, R0 ;  /* 0x00000018ff037819 */ /* 0x000fe40000011600 */
[----:B------:R-:W-:Y:S02]  /*f530*/  LOP3.LUT R2, R2, 0xff, RZ, 0xc0, !PT ;  /* 0x000000ff02027812 */ /* 0x000fe400078ec0ff */
[----:B------:R-:W-:Y:S02]  /*f540*/  LOP3.LUT R0, R7, 0xff, RZ, 0xc0, !PT ;  /* 0x000000ff07007812 */ /* 0x000fe400078ec0ff */
[----:B------:R-:W-:Y:S01]  /*f550*/  PRMT R22, R2, 0x5410, R3 ;  /* 0x0000541002167816 */ /* 0x000fe20000000003 */
[----:B------:R-:W-:Y:S01]  /*f560*/  IMAD.MOV.U32 R2, RZ, RZ, 0x7054 ;  /* 0x00007054ff027424 */ /* 0x000fe200078e00ff */
[----:B------:R-:W-:Y:S01]  /*f570*/  PRMT R6, R0, 0x5410, R6 ;  /* 0x0000541000067816 */ /* 0x000fe20000000006 */
[----:B------:R-:W-:-:S05]  /*f580*/  IMAD.U32 R0, RZ, RZ, UR12 ;  /* 0x0000000cff007e24 */ /* 0x000fca000f8e00ff */
[----:B------:R-:W-:Y:S02]  /*f590*/  PRMT R0, R0, R2, UR12 ;  /* 0x0000000c00007e16 */ /* 0x000fe40008000002 */
[----:B------:R-:W-:-:S04]  /*f5a0*/  LOP3.LUT R2, R4, 0xffff, RZ, 0xc0, !PT ;  /* 0x0000ffff04027812 */ /* 0x000fc800078ec0ff */
[----:B------:R-:W-:Y:S02]  /*f5b0*/  SHF.R.U32.HI R3, RZ, 0x8, R2 ;  /* 0x00000008ff037819 */ /* 0x000fe40000011602 */
[----:B------:R-:W-:-:S04]  /*f5c0*/  LOP3.LUT R2, R4, 0xff, RZ, 0xc0, !PT ;  /* 0x000000ff04027812 */ /* 0x000fc800078ec0ff */
[----:B------:R-:W-:Y:S02]  /*f5d0*/  PRMT R23, R2, 0x5410, R3 ;  /* 0x0000541002177816 */ /* 0x000fe40000000003 */
[--C-:B------:R-:W-:Y:S02]  /*f5e0*/  SHF.R.U32.HI R2, RZ, 0x10, R4.reuse ;  /* 0x00000010ff027819 */ /* 0x100fe40000011604 */
[----:B------:R-:W-:Y:S02]  /*f5f0*/  SHF.R.U32.HI R3, RZ, 0x18, R4 ;  /* 0x00000018ff037819 */ /* 0x000fe40000011604 */
[----:B------:R-:W-:-:S04]  /*f600*/  LOP3.LUT R2, R2, 0xff, RZ, 0xc0, !PT ;  /* 0x000000ff02027812 */ /* 0x000fc800078ec0ff */
[----:B------:R-:W-:Y:S02]  /*f610*/  PRMT R21, R2, 0x5410, R3 ;  /* 0x0000541002157816 */ /* 0x000fe40000000003 */
[--C-:B------:R-:W-:Y:S01]  /*f620*/  HSET2.LE.AND R3, R12, R0.reuse, PT ;  /* 0x000000000c037233 */ /* 0x100fe20003803000 */
[----:B------:R1:W-:Y:S04]  /*f630*/  STG.E.U16 desc[UR26][R32.64+-0x80], R18 ;  /* 0xffff801220007986 */ /* 0x0003e8000c10151a */
[----:B-1----:R-:W-:Y:S02]  /*f640*/  LOP3.LUT R18, R3, R59, RZ, 0xc0, !PT ;  /* 0x0000003b03127212 */ /* 0x002fe400078ec0ff */
[----:B------:R-:W2:Y:S01]  /*f650*/  LDL.LU R59, [R1+0xd0] ;  /* 0x0000d000013b7983 */ /* 0x000ea20000300800 */
[--C-:B------:R-:W-:Y:S01]  /*f660*/  HSET2.LE.AND R2, R9, R0.reuse, PT ;  /* 0x0000000009027233 */ /* 0x100fe20003803000 */
[----:B------:R-:W-:Y:S01]  /*f670*/  UIADD3 UR6, UR6, 0x1, URZ ;  /* 0x0000000106067890 */ /* 0x000fe2000fffe03f */
[----:B------:R-:W-:Y:S01]  /*f680*/  IMAD.U32 R4, RZ, RZ, UR31 ;  /* 0x0000001fff047e24 */ /* 0x000fe2000f8e00ff */
[----:B------:R2:W-:Y:S01]  /*f690*/  STG.E.U16 desc[UR26][R32.64+-0x7e], R19 ;  /* 0xffff821320007986 */ /* 0x0005e2000c10151a */
[----:B------:R-:W-:-:S03]  /*f6a0*/  HSET2.LE.AND R3, R5, R0, PT ;  /* 0x0000000005037233 */ /* 0x000fc60003803000 */
[----:B------:R-:W-:Y:S01]  /*f6b0*/  LOP3.LUT R4, R221, UR6, R4, 0x96, !PT ;  /* 0x00000006dd047c12 */ /* 0x000fe2000f8e9604 */
[----:B------:R-:W-:Y:S01]  /*f6c0*/  FADD.FTZ R199, R27, R17 ;  /* 0x000000111bc77221 */ /* 0x000fe20000010000 */
[----:B------:R-:W-:Y:S01]  /*f6d0*/  FADD.FTZ R198, R16, R13 ;  /* 0x0000000d10c67221 */ /* 0x000fe20000010000 */
[----:B--2---:R-:W-:Y:S01]  /*f6e0*/  LOP3.LUT R19, R2, R59, RZ, 0xc0, !PT ;  /* 0x0000003b02137212 */ /* 0x004fe200078ec0ff */
[----:B------:R-:W-:Y:S02]  /*f6f0*/  IMAD.MOV.U32 R59, RZ, RZ, R58 ;  /* 0x000000ffff3b7224 */ /* 0x000fe400078e003a */
[----:B------:R-:W-:Y:S02]  /*f700*/  IMAD.MOV.U32 R58, RZ, RZ, R84 ;  /* 0x000000ffff3a7224 */ /* 0x000fe400078e0054 */
[----:B------:R-:W-:Y:S01]  /*f710*/  IMAD.MOV.U32 R84, RZ, RZ, R31 ;  /* 0x000000ffff547224 */ /* 0x000fe200078e001f */
[----:B------:R-:W-:Y:S02]  /*f720*/  LOP3.LUT R26, R3, R59, RZ, 0xc0, !PT ;  /* 0x0000003b031a7212 */ /* 0x000fe400078ec0ff */
[----:B------:R-:W-:Y:S01]  /*f730*/  HSET2.LE.AND R2, R6, R0, PT ;  /* 0x0000000006027233 */ /* 0x000fe20003803000 */
[----:B------:R-:W-:-:S02]  /*f740*/  IMAD.MOV.U32 R59, RZ, RZ, R84 ;  /* 0x000000ffff3b7224 */ /* 0x000fc400078e0054 */
[----:B------:R-:W-:Y:S02]  /*f750*/  IMAD.MOV.U32 R84, RZ, RZ, R28 ;  /* 0x000000ffff547224 */ /* 0x000fe400078e001c */
[----:B------:R-:W-:Y:S01]  /*f760*/  IMAD.WIDE.U32 R28, R4, -0x326172a9, RZ ;  /* 0xcd9e8d57041c7825 */ /* 0x000fe200078e00ff */
[----:B------:R-:W-:-:S03]  /*f770*/  LOP3.LUT R27, R2, R223, RZ, 0xc0, !PT ;  /* 0x000000df021b7212 */ /* 0x000fc600078ec0ff */
[----:B------:R-:W-:Y:S01]  /*f780*/  IMAD.MOV.U32 R31, RZ, RZ, R219 ;  /* 0x000000ffff1f7224 */ /* 0x000fe200078e00db */
[----:B------:R-:W-:Y:S01]  /*f790*/  LOP3.LUT R2, R29, UR41, R87, 0x96, !PT ;  /* 0x000000291d027c12 */ /* 0x000fe2000f8e9657 */
[----:B------:R-:W2:Y:S04]  /*f7a0*/  LDL.LU R219, [R1+0x1d8] ;  /* 0x0001d80001db7983 */ /* 0x000ea80000300800 */
[----:B------:R-:W3:Y:S04]  /*f7b0*/  LDL.LU R223, [R1+0x1d4] ;  /* 0x0001d40001df7983 */ /* 0x000ee80000300800 */
[----:B------:R-:W4:Y:S01]  /*f7c0*/  LDL.LU R87, [R1+0xf0] ;  /* 0x0000f00001577983 */ /* 0x000f220000300800 */
[----:B------:R-:W-:-:S05]  /*f7d0*/  IMAD.WIDE.U32 R2, R2, -0x2daee0ad, RZ ;  /* 0xd2511f5302027825 */ /* 0x000fca00078e00ff */
[----:B------:R-:W-:-:S05]  /*f7e0*/  LOP3.LUT R3, R3, UR38, R242, 0x96, !PT ;  /* 0x0000002603037c12 */ /* 0x000fca000f8e96f2 */
[----:B------:R-:W-:Y:S01]  /*f7f0*/  IMAD.WIDE.U32 R8, R3, -0x326172a9, RZ ;  /* 0xcd9e8d5703087825 */ /* 0x000fe200078e00ff */
[----:B------:R-:W-:-:S05]  /*f800*/  LOP3.LUT R3, R11, UR39, R28, 0x96, !PT ;  /* 0x000000270b037c12 */ /* 0x000fca000f8e961c */
[----:B------:R-:W-:Y:S01]  /*f810*/  IMAD.WIDE.U32 R4, R3, -0x2daee0ad, RZ ;  /* 0xd2511f5303047825 */ /* 0x000fe200078e00ff */
[----:B------:R-:W-:-:S04]  /*f820*/  LOP3.LUT R7, R9, UR37, R10, 0x96, !PT ;  /* 0x0000002509077c12 */ /* 0x000fc8000f8e960a */
[----:B------:R-:W-:Y:S01]  /*f830*/  LOP3.LUT R6, R5, UR36, R2, 0x96, !PT ;  /* 0x0000002405067c12 */ /* 0x000fe2000f8e9602 */
[----:B------:R-:W-:-:S04]  /*f840*/  IMAD.WIDE.U32 R2, R7, -0x2daee0ad, RZ ;  /* 0xd2511f5307027825 */ /* 0x000fc800078e00ff */
[----:B------:R-:W-:Y:S01]  /*f850*/  IMAD.WIDE.U32 R6, R6, -0x326172a9, RZ ;  /* 0xcd9e8d5706067825 */ /* 0x000fe200078e00ff */
[----:B------:R-:W-:-:S04]  /*f860*/  LOP3.LUT R4, R3, UR33, R4, 0x96, !PT ;  /* 0x0000002103047c12 */ /* 0x000fc8000f8e9604 */
[----:B------:R-:W-:-:S05]  /*f870*/  LOP3.LUT R3, R7, UR35, R8, 0x96, !PT ;  /* 0x0000002307037c12 */ /* 0x000fca000f8e9608 */
[----:B------:R-:W-:-:S05]  /*f880*/  IMAD.WIDE.U32 R8, R3, -0x2daee0ad, RZ ;  /* 0xd2511f5303087825 */ /* 0x000fca00078e00ff */
[----:B------:R-:W-:Y:S01]  /*f890*/  LOP3.LUT R2, R9, UR29, R2, 0x96, !PT ;  /* 0x0000001d09027c12 */ /* 0x000fe2000f8e9602 */
[----:B------:R-:W-:-:S04]  /*f8a0*/  IMAD.WIDE.U32 R4, R4, -0x326172a9, RZ ;  /* 0xcd9e8d5704047825 */ /* 0x000fc800078e00ff */
[----:B------:R-:W-:Y:S01]  /*f8b0*/  IMAD.WIDE.U32 R2, R2, -0x326172a9, RZ ;  /* 0xcd9e8d5702027825 */ /* 0x000fe200078e00ff */
[----:B------:R-:W-:-:S04]  /*f8c0*/  LOP3.LUT R6, R5, UR32, R6, 0x96, !PT ;  /* 0x0000002005067c12 */ /* 0x000fc8000f8e9606 */
[----:B------:R-:W-:Y:S02]  /*f8d0*/  LOP3.LUT R5, R3, UR16, R4, 0x96, !PT ;  /* 0x0000001003057c12 */ /* 0x000fe4000f8e9604 */
[----:B------:R-:W-:-:S04]  /*f8e0*/  LOP3.LUT R3, R2, 0xffff, RZ, 0xc0, !PT ;  /* 0x0000ffff02037812 */ /* 0x000fc800078ec0ff */
[----:B------:R-:W-:Y:S02]  /*f8f0*/  SHF.R.U32.HI R4, RZ, 0x8, R3 ;  /* 0x00000008ff047819 */ /* 0x000fe40000011603 */
[----:B------:R-:W-:-:S04]  /*f900*/  LOP3.LUT R3, R2, 0xff, RZ, 0xc0, !PT ;  /* 0x000000ff02037812 */ /* 0x000fc800078ec0ff */
[----:B------:R-:W-:Y:S02]  /*f910*/  PRMT R13, R3, 0x5410, R4 ;  /* 0x00005410030d7816 */ /* 0x000fe40000000004 */
[--C-:B------:R-:W-:Y:S02]  /*f920*/  SHF.R.U32.HI R4, RZ, 0x10, R2.reuse ;  /* 0x00000010ff047819 */ /* 0x100fe40000011602 */
[----:B------:R-:W-:Y:S02]  /*f930*/  SHF.R.U32.HI R3, RZ, 0x18, R2 ;  /* 0x00000018ff037819 */ /* 0x000fe40000011602 */
[----:B------:R-:W-:-:S04]  /*f940*/  LOP3.LUT R2, R4, 0xff, RZ, 0xc0, !PT ;  /* 0x000000ff04027812 */ /* 0x000fc800078ec0ff */
[----:B------:R-:W-:Y:S01]  /*f950*/  PRMT R11, R2, 0x5410, R3 ;  /* 0x00005410020b7816 */ /* 0x000fe20000000003 */
[----:B------:R-:W-:-:S05]  /*f960*/  IMAD.WIDE.U32 R2, R6, -0x2daee0ad, RZ ;  /* 0xd2511f5306027825 */ /* 0x000fca00078e00ff */
[----:B------:R-:W-:Y:S02]  /*f970*/  LOP3.LUT R4, R3, UR34, R8, 0x96, !PT ;  /* 0x0000002203047c12 */ /* 0x000fe4000f8e9608 */
[----:B------:R-:W-:-:S04]  /*f980*/  LOP3.LUT R3, R2, 0xffff, RZ, 0xc0, !PT ;  /* 0x0000ffff02037812 */ /* 0x000fc800078ec0ff */
[----:B------:R-:W-:Y:S02]  /*f990*/  SHF.R.U32.HI R6, RZ, 0x8, R3 ;  /* 0x00000008ff067819 */ /* 0x000fe40000011603 */
[----:B------:R-:W-:-:S04]  /*f9a0*/  LOP3.LUT R3, R2, 0xff, RZ, 0xc0, !PT ;  /* 0x000000ff02037812 */ /* 0x000fc800078ec0ff */
[----:B------:R-:W-:Y:S02]  /*f9b0*/  PRMT R12, R3, 0x5410, R6 ;  /* 0x00005410030c7816 */ /* 0x000fe40000000006 */
[--C-:B------:R-:W-:Y:S02]  /*f9c0*/  SHF.R.U32.HI R3, RZ, 0x10, R2.reuse ;  /* 0x00000010ff037819 */ /* 0x100fe40000011602 */
[----:B------:R-:W-:Y:S02]  /*f9d0*/  SHF.R.U32.HI R6, RZ, 0x18, R2 ;  /* 0x00000018ff067819 */ /* 0x000fe40000011602 */
[----:B------:R-:W-:Y:S02]  /*f9e0*/  HSET2.LE.AND R2, R20, R0, PT ;  /* 0x0000000014027233 */ /* 0x000fe40003803000 */
[----:B------:R-:W-:-:S04]  /*f9f0*/  LOP3.LUT R3, R3, 0xff, RZ, 0xc0, !PT ;  /* 0x000000ff03037812 */ /* 0x000fc800078ec0ff */
[----:B------:R-:W-:Y:S02]  /*fa00*/  PRMT R10, R3, 0x5410, R6 ;  /* 0x00005410030a7816 */ /* 0x000fe40000000006 */
[----:B----4-:R-:W-:Y:S02]  /*fa10*/  LOP3.LUT R16, R2, R87, RZ, 0xc0, !PT ;  /* 0x0000005702107212 */ /* 0x010fe400078ec0ff */
[----:B------:R-:W-:-:S04]  /*fa20*/  LOP3.LUT R2, R5, 0xffff, RZ, 0xc0, !PT ;  /* 0x0000ffff05027812 */ /* 0x000fc800078ec0ff */
[----:B------:R-:W-:Y:S02]  /*fa30*/  SHF.R.U32.HI R3, RZ, 0x8, R2 ;  /* 0x00000008ff037819 */ /* 0x000fe40000011602 */
[----:B------:R-:W-:Y:S01]  /*fa40*/  LOP3.LUT R2, R5, 0xff, RZ, 0xc0, !PT ;  /* 0x000000ff05027812 */ /* 0x000fe200078ec0ff */
[----:B------:R-:W-:-:S03]  /*fa50*/  IMAD.MOV.U32 R87, RZ, RZ, R59 ;  /* 0x000000ffff577224 */ /* 0x000fc600078e003b */
[----:B------:R-:W-:Y:S02]  /*fa60*/  PRMT R9, R2, 0x5410, R3 ;  /* 0x0000541002097816 */ /* 0x000fe40000000003 */
[----:B------:R-:W-:Y:S02]  /*fa70*/  HSET2.LE.AND R2, R22, R0, PT ;  /* 0x0000000016027233 */ /* 0x000fe40003803000 */
[--C-:B------:R-:W-:Y:S02]  /*fa80*/  SHF.R.U32.HI R3, RZ, 0x10, R5.reuse ;  /* 0x00000010ff037819 */ /* 0x100fe40000011605 */
[----:B------:R-:W-:Y:S02]  /*fa90*/  SHF.R.U32.HI R5, RZ, 0x18, R5 ;  /* 0x00000018ff057819 */ /* 0x000fe40000011605 */
[----:B------:R-:W-:Y:S02]  /*faa0*/  LOP3.LUT R3, R3, 0xff, RZ, 0xc0, !PT ;  /* 0x000000ff03037812 */ /* 0x000fe400078ec0ff */
[----:B------:R-:W-:-:S02]  /*fab0*/  LOP3.LUT R17, R2, R87, RZ, 0xc0, !PT ;  /* 0x0000005702117212 */ /* 0x000fc400078ec0ff */
[C---:B------:R-:W-:Y:S02]  /*fac0*/  LOP3.LUT R2, R4.reuse, 0xffff, RZ, 0xc0, !PT ;  /* 0x0000ffff04027812 */ /* 0x040fe400078ec0ff */
[----:B------:R-:W-:Y:S02]  /*fad0*/  PRMT R8, R3, 0x5410, R5 ;  /* 0x0000541003087816 */ /* 0x000fe40000000005 */
[----:B------:R-:W-:Y:S02]  /*fae0*/  SHF.R.U32.HI R3, RZ, 0x8, R2 ;  /* 0x00000008ff037819 */ /* 0x000fe40000011602 */
[----:B------:R-:W-:Y:S01]  /*faf0*/  LOP3.LUT R2, R4, 0xff, RZ, 0xc0, !PT ;  /* 0x000000ff04027812 */ /* 0x000fe200078ec0ff */
[----:B------:R-:W-:Y:S02]  /*fb00*/  IMAD.MOV.U32 R59, RZ, RZ, R58 ;  /* 0x000000ffff3b7224 */ /* 0x000fe400078e003a */
[----:B------:R-:W-:Y:S01]  /*fb10*/  IMAD.MOV.U32 R58, RZ, RZ, R54 ;  /* 0x000000ffff3a7224 */ /* 0x000fe200078e0036 */
[----:B------:R-:W-:Y:S01]  /*fb20*/  PRMT R7, R2, 0x5410, R3 ;  /* 0x0000541002077816 */ /* 0x000fe20000000003 */
[----:B------:R-:W-:Y:S01]  /*fb30*/  IMAD.MOV.U32 R87, RZ, RZ, R59 ;  /* 0x000000ffff577224 */ /* 0x000fe200078e003b */
[----:B------:R-:W-:-:S02]  /*fb40*/  SHF.R.U32.HI R2, RZ, 0x10, R4 ;  /* 0x00000010ff027819 */ /* 0x000fc40000011604 */
[----:B------:R-:W-:Y:S01]  /*fb50*/  SHF.R.U32.HI R3, RZ, 0x18, R4 ;  /* 0x00000018ff037819 */ /* 0x000fe20000011604 */
[----:B------:R-:W-:Y:S01]  /*fb60*/  IMAD.MOV.U32 R59, RZ, RZ, R58 ;  /* 0x000000ffff3b7224 */ /* 0x000fe200078e003a */
[----:B------:R-:W-:Y:S01]  /*fb70*/  HSET2.LE.AND R4, R23, R0, PT ;  /* 0x0000000017047233 */ /* 0x000fe20003803000 */
[----:B------:R-:W-:Y:S02]  /*fb80*/  IMAD.MOV.U32 R54, RZ, RZ, R79 ;  /* 0x000000ffff367224 */ /* 0x000fe400078e004f */
[----:B------:R-:W-:Y:S02]  /*fb90*/  IMAD.MOV.U32 R58, RZ, RZ, R84 ;  /* 0x000000ffff3a7224 */ /* 0x000fe400078e0054 */
[----:B------:R-:W-:Y:S02]  /*fba0*/  IMAD.MOV.U32 R79, RZ, RZ, R224 ;  /* 0x000000ffff4f7224 */ /* 0x000fe400078e00e0 */
[----:B------:R-:W-:Y:S01]  /*fbb0*/  IMAD.MOV.U32 R84, RZ, RZ, R244 ;  /* 0x000000ffff547224 */ /* 0x000fe200078e00f4 */
[----:B------:R-:W4:Y:S01]  /*fbc0*/  LDL.LU R224, [R1+0x1d0] ;  /* 0x0001d00001e07983 */ /* 0x000f220000300800 */
[----:B------:R-:W-:Y:S01]  /*fbd0*/  IMAD.MOV.U32 R244, RZ, RZ, R225 ;  /* 0x000000fffff47224 */ /* 0x000fe200078e00e1 */
[----:B------:R-:W-:-:S02]  /*fbe0*/  LOP3.LUT R24, R4, R87, RZ, 0xc0, !PT ;  /* 0x0000005704187212 */ /* 0x000fc400078ec0ff */
[----:B------:R-:W2:Y:S04]  /*fbf0*/  LDL.LU R225, [R1+0x1cc] ;  /* 0x0001cc0001e17983 */ /* 0x000ea80000300800 */
[----:B------:R-:W3:Y:S01]  /*fc00*/  LDL.LU R87, [R1+0xe0] ;  /* 0x0000e00001577983 */ /* 0x000ee20000300800 */
[----:B------:R-:W-:-:S04]  /*fc10*/  LOP3.LUT R2, R2, 0xff, RZ, 0xc0, !PT ;  /* 0x000000ff02027812 */ /* 0x000fc800078ec0ff */
[----:B------:R-:W-:Y:S02]  /*fc20*/  PRMT R22, R2, 0x5410, R3 ;  /* 0x0000541002167816 */ /* 0x000fe40000000003 */
[--C-:B------:R-:W-:Y:S01]  /*fc30*/  HSET2.LE.AND R3, R21, R0.reuse, PT ;  /* 0x0000000015037233 */ /* 0x100fe20003803000 */
[----:B------:R-:W-:Y:S02]  /*fc40*/  IMAD.MOV.U32 R85, RZ, RZ, R138 ;  /* 0x000000ffff557224 */ /* 0x000fe400078e008a */
[----:B------:R-:W-:Y:S01]  /*fc50*/  IMAD.WIDE.U32 R4, R226, -0x326172a9, RZ ;  /* 0xcd9e8d57e2047825 */ /* 0x000fe200078e00ff */
[----:B------:R-:W-:-:S03]  /*fc60*/  HSET2.LE.AND R2, R13, R0, PT ;  /* 0x000000000d027233 */ /* 0x000fc60003803000 */
[----:B------:R-:W-:Y:S01]  /*fc70*/  @!P3 HADD2 R102, -R145.H0_H0, -RZ.H0_H0 ;  /* 0xa00000ff9166b230 */ /* 0x000fe20000000900 */
[----:B------:R-:W-:Y:S02]  /*fc80*/  PRMT R138, R145, 0x5410, R144 ;  /* 0x00005410918a7816 */ /* 0x000fe40000000090 */
[----:B------:R-:W-:Y:S02]  /*fc90*/  LOP3.LUT R6, R15, UR41, R4, 0x96, !PT ;  /* 0x000000290f067c12 */ /* 0x000fe4000f8e9604 */
[----:B------:R-:W-:Y:S01]  /*fca0*/  @!P3 PRMT R145, R102, 0x5410, RZ ;  /* 0x000054106691b816 */ /* 0x000fe200000000ff */
[----:B------:R-:W-:Y:S02]  /*fcb0*/  IMAD.MOV.U32 R89, RZ, RZ, R43 ;  /* 0x000000ffff597224 */ /* 0x000fe400078e002b */
[----:B------:R-:W-:Y:S02]  /*fcc0*/  IMAD.MOV.U32 R90, RZ, RZ, R42 ;  /* 0x000000ffff5a7224 */ /* 0x000fe400078e002a */
[----:B------:R-:W-:-:S02]  /*fcd0*/  IMAD.MOV.U32 R91, RZ, RZ, R41 ;  /* 0x000000ffff5b7224 */ /* 0x000fc400078e0029 */
[----:B------:R-:W-:Y:S02]  /*fce0*/  IMAD.MOV.U32 R64, RZ, RZ, R180 ;  /* 0x000000ffff407224 */ /* 0x000fe400078e00b4 */
[----:B------:R-:W-:Y:S02]  /*fcf0*/  IMAD.MOV.U32 R65, RZ, RZ, R178 ;  /* 0x000000ffff417224 */ /* 0x000fe400078e00b2 */
[----:B------:R-:W-:Y:S01]  /*fd00*/  IMAD.MOV.U32 R66, RZ, RZ, R179 ;  /* 0x000000ffff427224 */ /* 0x000fe200078e00b3 */
[----:B---3--:R-:W-:Y:S01]  /*fd10*/  LOP3.LUT R25, R3, R87, RZ, 0xc0, !PT ;  /* 0x0000005703197212 */ /* 0x008fe200078ec0ff */
[----:B------:R-:W-:Y:S02]  /*fd20*/  IMAD.MOV.U32 R87, RZ, RZ, R59 ;  /* 0x000000ffff577224 */ /* 0x000fe400078e003b */
[----:B------:R-:W-:Y:S02]  /*fd30*/  IMAD.MOV.U32 R59, RZ, RZ, R58 ;  /* 0x000000ffff3b7224 */ /* 0x000fe400078e003a */
[----:B------:R-:W-:-:S02]  /*fd40*/  IMAD.MOV.U32 R58, RZ, RZ, R84 ;  /* 0x000000ffff3a7224 */ /* 0x000fc400078e0054 */
[----:B------:R-:W-:Y:S02]  /*fd50*/  IMAD.MOV.U32 R84, RZ, RZ, R85 ;  /* 0x000000ffff547224 */ /* 0x000fe400078e0055 */
[----:B------:R-:W-:Y:S01]  /*fd60*/  IMAD.MOV.U32 R85, RZ, RZ, R30 ;  /* 0x000000ffff557224 */ /* 0x000fe200078e001e */
[----:B------:R-:W-:Y:S01]  /*fd70*/  LOP3.LUT R3, R5, R87, RZ, 0x3c, !PT ;  /* 0x0000005705037212 */ /* 0x000fe200078e3cff */
        /* <DEDUP_REMOVED lines=15> */
[----:B------:R-:W-:Y:S01]  /*fe70*/  LOP3.LUT R30, R2, R227, RZ, 0xc0, !PT ;  /* 0x000000e3021e7212 */ /* 0x000fe200078ec0ff */
[----:B------:R-:W-:Y:S01]  /*fe80*/  IMAD.MOV.U32 R56, RZ, RZ, R77 ;  /* 0x000000ffff387224 */ /* 0x000fe200078e004d */
[----:B------:R-:W-:Y:S01]  /*fe90*/  HSET2.LE.AND R2, R11, R0, PT ;  /* 0x000000000b027233 */ /* 0x000fe20003803000 */
[----:B------:R-:W-:Y:S01]  /*fea0*/  IMAD.MOV.U32 R77, RZ, RZ, R76 ;  /* 0x000000ffff4d7224 */ /* 0x000fe200078e004c */
[----:B------:R-:W3:Y:S01]  /*feb0*/  LDL.LU R227, [R1+0x1c8] ;  /* 0x0001c80001e37983 */ /* 0x000ee20000300800 */
[----:B------:R-:W-:-:S02]  /*fec0*/  IMAD.MOV.U32 R76, RZ, RZ, R38 ;  /* 0x000000ffff4c7224 */ /* 0x000fc400078e0026 */
[----:B------:R-:W-:Y:S01]  /*fed0*/  IMAD.WIDE.U32 R38, R3, -0x2daee0ad, RZ ;  /* 0xd2511f5303267825 */ /* 0x000fe200078e00ff */
[----:B------:R-:W-:Y:S01]  /*fee0*/  LOP3.LUT R31, R2, R31, RZ, 0xc0, !PT ;  /* 0x0000001f021f7212 */ /* 0x000fe200078ec0ff */
[----:B------:R-:W4:Y:S02]  /*fef0*/  LDL.LU R226, [R1+0x1c4] ;  /* 0x0001c40001e27983 */ /* 0x000f240000300800 */
[----:B------:R-:W-:Y:S01]  /*ff00*/  IMAD.MOV.U32 R36, RZ, RZ, R132 ;  /* 0x000000ffff247224 */ /* 0x000fe200078e0084 */
[----:B------:R-:W-:Y:S01]  /*ff10*/  LOP3.LUT R2, R39, UR40, R220, 0x96, !PT ;  /* 0x0000002827027c12 */ /* 0x000fe2000f8e96dc */
[----:B------:R-:W-:Y:S01]  /*ff20*/  IMAD.MOV.U32 R61, RZ, RZ, R86 ;  /* 0x000000ffff3d7224 */ /* 0x000fe200078e0056 */
[----:B------:R-:W-:Y:S01]  /*ff30*/  HSET2.LE.AND R3, R12, R0, PT ;  /* 0x000000000c037233 */ /* 0x000fe20003803000 */
[----:B------:R-:W-:Y:S01]  /*ff40*/  IMAD.MOV.U32 R86, RZ, RZ, R59 ;  /* 0x000000ffff567224 */ /* 0x000fe200078e003b */
[----:B------:R-:W2:Y:S01]  /*ff50*/  LDL.LU R228, [R1+0x1c0] ;  /* 0x0001c00001e47983 */ /* 0x000ea20000300800 */
[----:B------:R-:W-:-:S02]  /*ff60*/  IMAD.MOV.U32 R59, RZ, RZ, R50 ;  /* 0x000000ffff3b7224 */ /* 0x000fc400078e0032 */
[----:B------:R-:W-:Y:S01]  /*ff70*/  IMAD.MOV.U32 R50, RZ, RZ, R36 ;  /* 0x000000ffff327224 */ /* 0x000fe200078e0024 */
[----:B------:R-:W-:Y:S01]  /*ff80*/  LOP3.LUT R132, R29, UR41, R4, 0x96, !PT ;  /* 0x000000291d847c12 */ /* 0x000fe2000f8e9604 */
[----:B------:R-:W-:Y:S01]  /*ff90*/  IMAD.WIDE.U32 R36, R2, -0x326172a9, RZ ;  /* 0xcd9e8d5702247825 */ /* 0x000fe200078e00ff */
[--C-:B------:R-:W-:Y:S02]  /*ffa0*/  HSET2.LE.AND R4, R9, R0.reuse, PT ;  /* 0x0000000009047233 */ /* 0x100fe40003803000 */
[----:B------:R-:W-:Y:S02]  /*ffb0*/  LOP3.LUT R102, R3, R239, RZ, 0xc0, !PT ;  /* 0x000000ef03667212 */ /* 0x000fe400078ec0ff */
[C---:B------:R-:W-:Y:S02]  /*ffc0*/  LOP3.LUT R5, R37.reuse, UR39, R14, 0x96, !PT ;  /* 0x0000002725057c12 */ /* 0x040fe4000f8e960e */
[----:B------:R-:W-:Y:S02]  /*ffd0*/  LOP3.LUT R37, R37, UR39, R28, 0x96, !PT ;  /* 0x0000002725257c12 */ /* 0x000fe4000f8e961c */
[----:B------:R-:W-:-:S02]  /*ffe0*/  HSET2.LE.AND R3, R8, R0, PT ;  /* 0x0000000008037233 */ /* 0x000fc40003803000 */
[----:B------:R-:W-:Y:S01]  /*fff0*/  LOP3.LUT R28, R4, R61, RZ, 0xc0, !PT ;  /* 0x0000003d041c7212 */ /* 0x000fe200078ec0ff */
[----:B------:R-:W-:Y:S02]  /*10000*/  IMAD.MOV.U32 R61, RZ, RZ, R56 ;  /* 0x000000ffff3d7224 */ /* 0x000fe400078e0038 */
[----:B------:R-:W-:Y:S01]  /*10010*/  IMAD.MOV.U32 R56, RZ, RZ, R83 ;  /* 0x000000ffff387224 */ /* 0x000fe200078e0053 */
[----:B------:R-:W-:Y:S01]  /*10020*/  LOP3.LUT R29, R3, R231, RZ, 0xc0, !PT ;  /* 0x000000e7031d7212 */ /* 0x000fe200078ec0ff */
[----:B------:R-:W-:Y:S01]  /*10030*/  IMAD.MOV.U32 R83, RZ, RZ, R80 ;  /* 0x000000ffff537224 */ /* 0x000fe200078e0050 */
[----:B------:R-:W3:Y:S01]  /*10040*/  LDL.LU R231, [R1+0x1bc] ;  /* 0x0001bc0001e77983 */ /* 0x000ee20000300800 */
[----:B------:R-:W-:Y:S02]  /*10050*/  IMAD.MOV.U32 R80, RZ, RZ, R68 ;  /* 0x000000ffff507224 */ /* 0x000fe400078e0044 */
[----:B------:R-:W-:Y:S02]  /*10060*/  IMAD.MOV.U32 R68, RZ, RZ, R251 ;  /* 0x000000ffff447224 */ /* 0x000fe400078e00fb */
[----:B------:R-:W2:Y:S01]  /*10070*/  LDL.LU R251, [R1+0x1b8] ;  /* 0x0001b80001fb7983 */ /* 0x000ea20000300800 */
[----:B------:R-:W-:-:S03]  /*10080*/  IMAD.MOV.U32 R88, RZ, RZ, R60 ;  /* 0x000000ffff587224 */ /* 0x000fc600078e003c */
[----:B------:R1:W5:Y:S01]  /*10090*/  LDL.LU R43, [R1+0x1b4] ;  /* 0x0001b400012b7983 */ /* 0x0003620000300800 */
[----:B------:R-:W-:-:S03]  /*100a0*/  IMAD.MOV.U32 R60, RZ, RZ, R177 ;  /* 0x000000ffff3c7224 */ /* 0x000fc600078e00b1 */
[----:B------:R1:W5:Y:S04]  /*100b0*/  LDL.LU R42, [R1+0x1b0] ;  /* 0x0001b000012a7983 */ /* 0x0003680000300800 */
[----:B------:R1:W5:Y:S04]  /*100c0*/  LDL.LU R41, [R1+0x1ac] ;  /* 0x0001ac0001297983 */ /* 0x0003680000300800 */
[----:B------:R-:W4:Y:S01]  /*100d0*/  LDL.LU R177, [R1+0x1a8] ;  /* 0x0001a80001b17983 */ /* 0x000f220000300800 */
[----:B------:R-:W-:Y:S02]  /*100e0*/  IMAD.MOV.U32 R62, RZ, RZ, R84 ;  /* 0x000000ffff3e7224 */ /* 0x000fe400078e0054 */
[----:B------:R-:W-:-:S02]  /*100f0*/  IMAD.MOV.U32 R84, RZ, RZ, R56 ;  /* 0x000000ffff547224 */ /* 0x000fc400078e0038 */
[----:B------:R-:W-:Y:S02]  /*10100*/  IMAD.MOV.U32 R56, RZ, RZ, R79 ;  /* 0x000000ffff387224 */ /* 0x000fe400078e004f */
[----:B------:R-:W-:Y:S02]  /*10110*/  IMAD.MOV.U32 R79, RZ, RZ, R40 ;  /* 0x000000ffff4f7224 */ /* 0x000fe400078e0028 */
[----:B------:R1:W5:Y:S04]  /*10120*/  LDL.LU R40, [R1+0x1a4] ;  /* 0x0001a40001287983 */ /* 0x0003680000300800 */
[----:B------:R-:W3:Y:S04]  /*10130*/  LDL.LU R180, [R1+0x1a0] ;  /* 0x0001a00001b47983 */ /* 0x000ee80000300800 */
[----:B------:R-:W2:Y:S04]  /*10140*/  LDL.LU R178, [R1+0x19c] ;  /* 0x00019c0001b27983 */ /* 0x000ea80000300800 */
[----:B------:R-:W3:Y:S01]  /*10150*/  LDL.LU R179, [R1+0x198] ;  /* 0x0001980001b37983 */ /* 0x000ee20000300800 */
[----:B------:R-:W-:Y:S01]  /*10160*/  @!P6 HADD2 R103, -R146.H0_H0, -RZ.H0_H0 ;  /* 0xa00000ff9267e230 */ /* 0x000fe20000000900 */
[----:B------:R-:W-:Y:S01]  /*10170*/  HSET2.LE.AND R2, R10, R0, PT ;  /* 0x000000000a027233 */ /* 0x000fe20003803000 */
[----:B------:R-:W-:Y:S01]  /*10180*/  IMAD.MOV.U32 R81, RZ, RZ, R133 ;  /* 0x000000ffff517224 */ /* 0x000fe200078e0085 */
[----:B------:R-:W-:Y:S01]  /*10190*/  PRMT R133, R147, 0x5410, R146 ;  /* 0x0000541093857816 */ /* 0x000fe20000000092 */
[----:B------:R-:W-:Y:S01]  /*101a0*/  @!P5 HADD2 R100, -R147.H0_H0, -RZ.H0_H0 ;  /* 0xa00000ff9364d230 */ /* 0x000fe20000000900 */
[----:B------:R-:W-:-:S02]  /*101b0*/  @!P6 PRMT R146, R103, 0x5410, RZ ;  /* 0x000054106792e816 */ /* 0x000fc400000000ff */
[----:B------:R-:W-:Y:S02]  /*101c0*/  LOP3.LUT R103, R2, R237, RZ, 0xc0, !PT ;  /* 0x000000ed02677212 */ /* 0x000fe400078ec0ff */
[----:B------:R-:W-:Y:S02]  /*101d0*/  HSET2.LE.AND R2, R7, R0, PT ;  /* 0x0000000007027233 */ /* 0x000fe40003803000 */
[----:B------:R-:W-:-:S03]  /*101e0*/  @!P5 PRMT R147, R100, 0x5410, RZ ;  /* 0x000054106493d816 */ /* 0x000fc600000000ff */
[----:B------:R-:W-:Y:S01]  /*101f0*/  LOP3.LUT R100, R2, R252, RZ, 0xc0, !PT ;  /* 0x000000fc02647212 */ /* 0x000fe200078ec0ff */
        /* <DEDUP_REMOVED lines=9> */
[----:B------:R-:W-:Y:S02]  /*10290*/  @!P4 HADD2 R101, -R144.H0_H0, -RZ.H0_H0 ;  /* 0xa00000ff9065c230 */ /* 0x000fe40000000900 */
[----:B------:R-:W-:Y:S01]  /*102a0*/  IMAD.WIDE.U32 R20, R5, -0x2daee0ad, RZ ;  /* 0xd2511f5305147825 */ /* 0x000fe200078e00ff */
[----:B------:R-:W-:Y:S02]  /*102b0*/  LOP3.LUT R4, R3, UR33, R4, 0x96, !PT ;  /* 0x0000002103047c12 */ /* 0x000fe4000f8e9604 */
[----:B------:R-:W-:Y:S02]  /*102c0*/  HSET2.LE.AND R3, R22, R0, PT ;  /* 0x0000000016037233 */ /* 0x000fe40003803000 */
[----:B------:R-:W-:Y:S01]  /*102d0*/  LOP3.LUT R2, R21, UR29, R2, 0x96, !PT ;  /* 0x0000001d15027c12 */ /* 0x000fe2000f8e9602 */
[----:B------:R-:W-:Y:S01]  /*102e0*/  IMAD.WIDE.U32 R4, R4, -0x326172a9, RZ ;  /* 0xcd9e8d5704047825 */ /* 0x000fe200078e00ff */
[----:B------:R-:W-:Y:S02]  /*102f0*/  @!P4 PRMT R144, R101, 0x5410, RZ ;  /* 0x000054106590c816 */ /* 0x000fe400000000ff */
[----:B------:R-:W-:Y:S01]  /*10300*/  LOP3.LUT R101, R3, R61, RZ, 0xc0, !PT ;  /* 0x0000003d03657212 */ /* 0x000fe200078ec0ff */
[----:B------:R-:W-:Y:S01]  /*10310*/  IMAD.WIDE.U32 R2, R2, -0x326172a9, RZ ;  /* 0xcd9e8d5702027825 */ /* 0x000fe200078e00ff */
[----:B------:R-:W-:-:S02]  /*10320*/  LOP3.LUT R21, R5, UR32, R6, 0x96, !PT ;  /* 0x0000002005157c12 */ /* 0x000fc4000f8e9606 */
[----:B------:R-:W-:Y:S02]  /*10330*/  SHF.R.U32.HI R6, RZ, 0x10, R2 ;  /* 0x00000010ff067819 */ /* 0x000fe40000011602 */
[----:B------:R-:W-:Y:S02]  /*10340*/  LOP3.LUT R4, R3, UR16, R4, 0x96, !PT ;  /* 0x0000001003047c12 */ /* 0x000fe4000f8e9604 */
[C---:B------:R-:W-:Y:S02]  /*10350*/  LOP3.LUT R3, R2.reuse, 0xffff, RZ, 0xc0, !PT ;  /* 0x0000ffff02037812 */ /* 0x040fe400078ec0ff */
[----:B------:R-:W-:Y:S02]  /*10360*/  LOP3.LUT R7, R2, 0xff, RZ, 0xc0, !PT ;  /* 0x000000ff02077812 */ /* 0x000fe400078ec0ff */
[----:B------:R-:W-:Y:S02]  /*10370*/  SHF.R.U32.HI R5, RZ, 0x18, R2 ;  /* 0x00000018ff057819 */ /* 0x000fe40000011602 */
[----:B------:R-:W-:-:S02]  /*10380*/  LOP3.LUT R2, R6, 0xff, RZ, 0xc0, !PT ;  /* 0x000000ff06027812 */ /* 0x000fc400078ec0ff */
[----:B------:R-:W-:Y:S02]  /*10390*/  SHF.R.U32.HI R3, RZ, 0x8, R3 ;  /* 0x00000008ff037819 */ /* 0x000fe40000011603 */
[----:B------:R-:W-:Y:S02]  /*103a0*/  PRMT R6, R2, 0x5410, R5 ;  /* 0x0000541002067816 */ /* 0x000fe40000000005 */
[C---:B------:R-:W-:Y:S02]  /*103b0*/  LOP3.LUT R2, R4.reuse, 0xffff, RZ, 0xc0, !PT ;  /* 0x0000ffff04027812 */ /* 0x040fe400078ec0ff */
[----:B------:R-:W-:Y:S02]  /*103c0*/  PRMT R7, R7, 0x5410, R3 ;  /* 0x0000541007077816 */ /* 0x000fe40000000003 */
        /* <DEDUP_REMOVED lines=8> */
[----:B------:R1:W-:Y:S01]  /*10450*/  STG.E.U16 desc[UR26][R140.64+-0x70], R63 ;  /* 0xffff903f8c007986 */ /* 0x0003e2000c10151a */
[----:B------:R-:W-:-:S03]  /*10460*/  HSET2.LE.AND R3, R6, R0, PT ;  /* 0x0000000006037233 */ /* 0x000fc60003803000 */
[----:B------:R-:W-:Y:S02]  /*10470*/  LOP3.LUT R6, R2, R48, RZ, 0xc0, !PT ;  /* 0x0000003002067212 */ /* 0x000fe400078ec0ff */
[--C-:B------:R-:W-:Y:S02]  /*10480*/  HSET2.LE.AND R2, R12, R0.reuse, PT ;  /* 0x000000000c027233 */ /* 0x100fe40003803000 */
[----:B------:R-:W-:Y:S01]  /*10490*/  HSET2.LE.AND R4, R5, R0, PT ;  /* 0x0000000005047233 */ /* 0x000fe20003803000 */
[----:B------:R-:W-:Y:S01]  /*104a0*/  IMAD.MOV.U32 R48, RZ, RZ, R240 ;  /* 0x000000ffff307224 */ /* 0x000fe200078e00f0 */
[----:B------:R-:W-:Y:S01]  /*104b0*/  LOP3.LUT R7, R3, R45, RZ, 0xc0, !PT ;  /* 0x0000002d03077212 */ /* 0x000fe200078ec0ff */
[----:B------:R-:W-:Y:S01]  /*104c0*/  IMAD.MOV.U32 R45, RZ, RZ, R50 ;  /* 0x000000ffff2d7224 */ /* 0x000fe200078e0032 */
[----:B------:R-:W-:Y:S01]  /*104d0*/  LOP3.LUT R5, R2, R49, RZ, 0xc0, !PT ;  /* 0x0000003102057212 */ /* 0x000fe200078ec0ff */
[----:B------:R-:W-:Y:S01]  /*104e0*/  IMAD.MOV.U32 R49, RZ, RZ, R191 ;  /* 0x000000ffff317224 */ /* 0x000fe200078e00bf */
[----:B------:R-:W-:Y:S01]  /*104f0*/  LOP3.LUT R4, R4, R51, RZ, 0xc0, !PT ;  /* 0x0000003304047212 */ /* 0x000fe200078ec0ff */
[----:B------:R-:W-:-:S02]  /*10500*/  IMAD.MOV.U32 R50, RZ, RZ, R190 ;  /* 0x000000ffff327224 */ /* 0x000fc400078e00be */
[----:B------:R-:W-:Y:S02]  /*10510*/  IMAD.MOV.U32 R51, RZ, RZ, R189 ;  /* 0x000000ffff337224 */ /* 0x000fe400078e00bd */
[----:B-1----:R-:W-:Y:S02]  /*10520*/  IMAD.MOV.U32 R63, RZ, RZ, R85 ;  /* 0x000000ffff3f7224 */ /* 0x002fe400078e0055 */
[----:B------:R-:W-:Y:S02]  /*10530*/  IMAD.MOV.U32 R85, RZ, RZ, R54 ;  /* 0x000000ffff557224 */ /* 0x000fe400078e0036 */
[----:B------:R-:W-:Y:S02]  /*10540*/  IMAD.MOV.U32 R54, RZ, RZ, R78 ;  /* 0x000000ffff367224 */ /* 0x000fe400078e004e */
[----:B------:R-:W-:Y:S02]  /*10550*/  IMAD.MOV.U32 R78, RZ, RZ, R67 ;  /* 0x000000ffff4e7224 */ /* 0x000fe400078e0043 */
[----:B------:R-:W-:-:S02]  /*10560*/  IMAD.MOV.U32 R67, RZ, RZ, R241 ;  /* 0x000000ffff437224 */ /* 0x000fc400078e00f1 */
[----:B------:R1:W5:Y:S01]  /*10570*/  LDL.LU R241, [R1+0x194] ;  /* 0x0001940001f17983 */ /* 0x0003620000300800 */
[----:B------:R-:W-:-:S03]  /*10580*/  IMAD.MOV.U32 R96, RZ, RZ, R188 ;  /* 0x000000ffff607224 */ /* 0x000fc600078e00bc */
[----:B------:R1:W5:Y:S01]  /*10590*/  LDL.LU R240, [R1+0x190] ;  /* 0x0001900001f07983 */ /* 0x0003620000300800 */
[----:B------:R-:W-:-:S03]  /*105a0*/  @!P2 HADD2 R99, -R136.H1_H1, -RZ.H0_H0 ;  /* 0xa00000ff8863a230 */ /* 0x000fc60000000d00 */
[----:B------:R1:W5:Y:S01]  /*105b0*/  LDL.LU R191, [R1+0x18c] ;  /* 0x00018c0001bf7983 */ /* 0x0003620000300800 */
[----:B------:R-:W-:-:S03]  /*105c0*/  IMAD.MOV.U32 R97, RZ, RZ, R187 ;  /* 0x000000ffff617224 */ /* 0x000fc600078e00bb */
[----:B------:R1:W5:Y:S01]  /*105d0*/  LDL.LU R190, [R1+0x188] ;  /* 0x0001880001be7983 */ /* 0x0003620000300800 */
[----:B------:R-:W-:-:S03]  /*105e0*/  IMAD.MOV.U32 R98, RZ, RZ, R186 ;  /* 0x000000ffff627224 */ /* 0x000fc600078e00ba */
[----:B------:R1:W5:Y:S01]  /*105f0*/  LDL.LU R189, [R1+0x184] ;  /* 0x0001840001bd7983 */ /* 0x0003620000300800 */
[----:B------:R-:W-:-:S03]  /*10600*/  IMAD.MOV.U32 R2, RZ, RZ, R185 ;  /* 0x000000ffff027224 */ /* 0x000fc600078e00b9 */
[----:B------:R1:W5:Y:S01]  /*10610*/  LDL.LU R188, [R1+0x180] ;  /* 0x0001800001bc7983 */ /* 0x0003620000300800 */
[----:B------:R-:W-:-:S03]  /*10620*/  IMAD.MOV.U32 R3, RZ, RZ, R184 ;  /* 0x000000ffff037224 */ /* 0x000fc600078e00b8 */
[----:B------:R1:W5:Y:S01]  /*10630*/  LDL.LU R187, [R1+0x17c] ;  /* 0x00017c0001bb7983 */ /* 0x0003620000300800 */
[----:B------:R-:W-:Y:S01]  /*10640*/  @P2 PRMT R162, R136, 0x7632, R162 ;  /* 0x0000763288a22816 */ /* 0x000fe200000000a2 */
[----:B------:R-:W-:Y:S02]  /*10650*/  IMAD.MOV.U32 R252, RZ, RZ, R183 ;  /* 0x000000fffffc7224 */ /* 0x000fe400078e00b7 */
[----:B------:R1:W5:Y:S01]  /*10660*/  LDL.LU R186, [R1+0x178] ;  /* 0x0001780001ba7983 */ /* 0x0003620000300800 */
[----:B------:R-:W-:Y:S01]  /*10670*/  @!P2 PRMT R162, R99, 0x5410, RZ ;  /* 0x0000541063a2a816 */ /* 0x000fe200000000ff */
[----:B------:R-:W-:Y:S02]  /*10680*/  IMAD.MOV.U32 R239, RZ, RZ, R86 ;  /* 0x000000ffffef7224 */ /* 0x000fe400078e0056 */
[----:B------:R1:W5:Y:S01]  /*10690*/  LDL.LU R185, [R1+0x174] ;  /* 0x0001740001b97983 */ /* 0x0003620000300800 */
[----:B------:R-:W-:Y:S02]  /*106a0*/  IMAD.MOV.U32 R237, RZ, RZ, R87 ;  /* 0x000000ffffed7224 */ /* 0x000fe400078e0057 */
[----:B------:R-:W-:Y:S01]  /*106b0*/  IMAD.MOV.U32 R22, RZ, RZ, R182 ;  /* 0x000000ffff167224 */ /* 0x000fe200078e00b6 */
[----:B------:R1:W5:Y:S01]  /*106c0*/  LDL.LU R184, [R1+0x170] ;  /* 0x0001700001b87983 */ /* 0x0003620000300800 */
[----:B------:R-:W-:-:S02]  /*106d0*/  IMAD.MOV.U32 R99, RZ, RZ, R247 ;  /* 0x000000ffff637224 */ /* 0x000fc400078e00f7 */
[----:B------:R-:W-:Y:S01]  /*106e0*/  IMAD.MOV.U32 R23, RZ, RZ, R181 ;  /* 0x000000ffff177224 */ /* 0x000fe200078e00b5 */
[----:B------:R1:W5:Y:S01]  /*106f0*/  LDL.LU R183, [R1+0x16c] ;  /* 0x00016c0001b77983 */ /* 0x0003620000300800 */
[----:B------:R-:W-:-:S03]  /*10700*/  IMAD.MOV.U32 R247, RZ, RZ, R176 ;  /* 0x000000fffff77224 */ /* 0x000fc600078e00b0 */
[----:B------:R1:W5:Y:S04]  /*10710*/  LDL.LU R182, [R1+0x168] ;  /* 0x0001680001b67983 */ /* 0x0003680000300800 */
[----:B------:R1:W5:Y:S04]  /*10720*/  LDL.LU R181, [R1+0x164] ;  /* 0x0001640001b57983 */ /* 0x0003680000300800 */
[----:B------:R1:W5:Y:S04]  /*10730*/  LDL.LU R176, [R1+0x160] ;  /* 0x0001600001b07983 */ /* 0x0003680000300800 */
[----:B----4-:R-:W4:Y:S04]  /*10740*/  LDSM.16.MT88.4 R8, [R177+0x6000] ;  /* 0x00600000b108783b */ /* 0x010f280000004200 */
[----:B--2---:R-:W-:Y:S01]  /*10750*/  LDSM.16.MT88.4 R12, [R178+0x6000] ;  /* 0x00600000b20c783b */ /* 0x004fe20000004200 */
[-C--:B----4-:R-:W-:Y:S06]  /*10760*/  HMMA.16816.F32 R92, R16, R8.reuse, R88 ;  /* 0x00000008105c723c */ /* 0x090fec0000001858 */
[----:B------:R-:W-:Y:S06]  /*10770*/  HMMA.16816.F32 R88, R4, R8, R108 ;  /* 0x000000080458723c */ /* 0x000fec000000186c */
[----:B------:R-:W-:Y:S01]  /*10780*/  HMMA.16816.F32 R80, R16, R10, R80 ;  /* 0x0000000a1050723c */ /* 0x000fe20000001850 */
[----:B------:R-:W-:-:S02]  /*10790*/  IMAD.MOV.U32 R108, RZ, RZ, R84 ;  /* 0x000000ffff6c7224 */ /* 0x000fc400078e0054 */
[----:B------:R-:W-:-:S03]  /*107a0*/  IMAD.MOV.U32 R109, RZ, RZ, R85 ;  /* 0x000000ffff6d7224 */ /* 0x000fc600078e0055 */
[----:B------:R-:W-:Y:S01]  /*107b0*/  HMMA.16816.F32 R84, R4, R10, R104 ;  /* 0x0000000a0454723c */ /* 0x000fe20000001868 */
[----:B---3--:R-:W2:Y:S06]  /*107c0*/  LDSM.16.MT88.4 R8, [R180+0x6000] ;  /* 0x00600000b408783b */ /* 0x008eac0000004200 */
[----:B------:R-:W-:Y:S02]  /*107d0*/  IMAD.MOV.U32 R107, RZ, RZ, R73 ;  /* 0x000000ffff6b7224 */ /* 0x000fe400078e0049 */
[----:B------:R-:W-:Y:S02]  /*107e0*/  IMAD.MOV.U32 R104, RZ, RZ, R71 ;  /* 0x000000ffff687224 */ /* 0x000fe400078e0047 */
[----:B------:R-:W-:-:S02]  /*107f0*/  IMAD.MOV.U32 R105, RZ, RZ, R70 ;  /* 0x000000ffff697224 */ /* 0x000fc400078e0046 */
[----:B------:R-:W-:Y:S01]  /*10800*/  IMAD.MOV.U32 R106, RZ, RZ, R69 ;  /* 0x000000ffff6a7224 */ /* 0x000fe200078e0045 */
[-C--:B--2---:R-:W-:Y:S06]  /*10810*/  HMMA.16816.F32 R72, R4, R8.reuse, R116 ;  /* 0x000000080448723c */ /* 0x084fec0000001874 */
[----:B------:R-:W-:Y:S01]  /*10820*/  HMMA.16816.F32 R76, R16, R8, R76 ;  /* 0x00000008104c723c */ /* 0x000fe2000000184c */
[----:B------:R-:W-:-:S05]  /*10830*/  IMAD.MOV.U32 R119, RZ, RZ, R68 ;  /* 0x000000ffff777224 */ /* 0x000fca00078e0044 */
[-C--:B------:R-:W-:Y:S06]  /*10840*/  HMMA.16816.F32 R68, R4, R10.reuse, R120 ;  /* 0x0000000a0444723c */ /* 0x080fec0000001878 */
[----:B------:R-:W-:Y:S01]  /*10850*/  HMMA.16816.F32 R64, R16, R10, R64 ;  /* 0x0000000a1040723c */ /* 0x000fe20000001840 */
[----:B------:R-:W2:Y:S01]  /*10860*/  LDSM.16.MT88.4 R8, [R179+0x6000] ;  /* 0x00600000b308783b */ /* 0x000ea20000004200 */
[----:B------:R-:W-:Y:S02]  /*10870*/  IMAD.MOV.U32 R117, RZ, RZ, R119 ;  /* 0x000000ffff757224 */ /* 0x000fe400078e0077 */
[----:B------:R-:W-:-:S02]  /*10880*/  IMAD.MOV.U32 R118, RZ, RZ, R2 ;  /* 0x000000ffff767224 */ /* 0x000fc400078e0002 */
[----:B------:R-:W-:Y:S02]  /*10890*/  IMAD.MOV.U32 R119, RZ, RZ, R3 ;  /* 0x000000ffff777224 */ /* 0x000fe400078e0003 */
[----:B------:R-:W-:-:S04]  /*108a0*/  IMAD.WIDE.U32 R2, R21, -0x2daee0ad, RZ ;  /* 0xd2511f5315027825 */ /* 0x000fc800078e00ff */
[----:B------:R-:W-:Y:S02]  /*108b0*/  IMAD.MOV.U32 R238, RZ, RZ, R60 ;  /* 0x000000ffffee7224 */ /* 0x000fe400078e003c */
[----:B------:R-:W-:Y:S02]  /*108c0*/  IMAD.MOV.U32 R60, RZ, RZ, R59 ;  /* 0x000000ffff3c7224 */ /* 0x000fe400078e003b */
[----:B------:R-:W-:Y:S02]  /*108d0*/  IMAD.MOV.U32 R61, RZ, RZ, R58 ;  /* 0x000000ffff3d7224 */ /* 0x000fe400078e003a */
[----:B------:R-:W-:Y:S02]  /*108e0*/  IMAD.MOV.U32 R110, RZ, RZ, R56 ;  /* 0x000000ffff6e7224 */ /* 0x000fe400078e0038 */
[----:B------:R-:W-:Y:S01]  /*108f0*/  IMAD.MOV.U32 R111, RZ, RZ, R54 ;  /* 0x000000ffff6f7224 */ /* 0x000fe200078e0036 */
[C---:B------:R-:W-:Y:S06]  /*10900*/  HMMA.16816.F32 R56, R4.reuse, R12, R124 ;  /* 0x0000000c0438723c */ /* 0x040fec000000187c */
[C---:B------:R-:W-:Y:S06]  /*10910*/  HMMA.16816.F32 R52, R4.reuse, R14, R128 ;  /* 0x0000000e0434723c */ /* 0x040fec0000001880 */
[C---:B--2---:R-:W-:Y:S06]  /*10920*/  HMMA.16816.F32 R48, R4.reuse, R8, R48 ;  /* 0x000000080430723c */ /* 0x044fec0000001830 */
[----:B------:R-:W-:Y:S07]  /*10930*/  HMMA.16816.F32 R44, R4, R10, R44 ;  /* 0x0000000a042c723c */ /* 0x000fee000000182c */
[----:B------:R-:W-:-:S02]  /*10940*/  SHF.R.U32.HI R6, RZ, 0x10, R2 ;  /* 0x00000010ff067819 */ /* 0x000fc40000011602 */
[----:B------:R-:W-:Y:S02]  /*10950*/  LOP3.LUT R4, R3, UR34, R20, 0x96, !PT ;  /* 0x0000002203047c12 */ /* 0x000fe4000f8e9614 */
[C---:B------:R-:W-:Y:S02]  /*10960*/  LOP3.LUT R3, R2.reuse, 0xffff, RZ, 0xc0, !PT ;  /* 0x0000ffff02037812 */ /* 0x040fe400078ec0ff */
[----:B------:R-:W-:Y:S02]  /*10970*/  LOP3.LUT R7, R2, 0xff, RZ, 0xc0, !PT ;  /* 0x000000ff02077812 */ /* 0x000fe400078ec0ff */
[----:B------:R-:W-:Y:S02]  /*10980*/  SHF.R.U32.HI R5, RZ, 0x18, R2 ;  /* 0x00000018ff057819 */ /* 0x000fe40000011602 */
[----:B------:R-:W-:Y:S01]  /*10990*/  LOP3.LUT R2, R6, 0xff, RZ, 0xc0, !PT ;  /* 0x000000ff06027812 */ /* 0x000fe200078ec0ff */
[----:B------:R-:W-:Y:S01]  /*109a0*/  HMMA.16816.F32 R104, R16, R8, R104 ;  /* 0x000000081068723c */ /* 0x000fe20000001868 */
[----:B------:R-:W-:-:S02]  /*109b0*/  SHF.R.U32.HI R3, RZ, 0x8, R3 ;  /* 0x00000008ff037819 */ /* 0x000fc40000011603 */
[----:B------:R-:W-:-:S04]  /*109c0*/  LOP3.LUT R6, R4, 0xff, RZ, 0xc0, !PT ;  /* 0x000000ff04067812 */ /* 0x000fc800078ec0ff */
[----:B------:R-:W-:Y:S02]  /*109d0*/  PRMT R8, R2, 0x5410, R5 ;  /* 0x0000541002087816 */ /* 0x000fe40000000005 */
[----:B------:R-:W-:Y:S02]  /*109e0*/  LOP3.LUT R2, R4, 0xffff, RZ, 0xc0, !PT ;  /* 0x0000ffff04027812 */ /* 0x000fe400078ec0ff */
[----:B------:R-:W-:Y:S02]  /*109f0*/  PRMT R7, R7, 0x5410, R3 ;  /* 0x0000541007077816 */ /* 0x000fe40000000003 */
[--C-:B------:R-:W-:Y:S02]  /*10a00*/  SHF.R.U32.HI R3, RZ, 0x10, R4.reuse ;  /* 0x00000010ff037819 */ /* 0x100fe40000011604 */
[----:B------:R-:W-:Y:S02]  /*10a10*/  SHF.R.U32.HI R5, RZ, 0x18, R4 ;  /* 0x00000018ff057819 */ /* 0x000fe40000011604 */
[----:B------:R-:W-:-:S02]  /*10a20*/  SHF.R.U32.HI R4, RZ, 0x8, R2 ;  /* 0x00000008ff047819 */ /* 0x000fc40000011602 */
[----:B------:R-:W-:Y:S02]  /*10a30*/  LOP3.LUT R3, R3, 0xff, RZ, 0xc0, !PT ;  /* 0x000000ff03037812 */ /* 0x000fe400078ec0ff */
[----:B------:R-:W-:Y:S02]  /*10a40*/  PRMT R4, R6, 0x5410, R4 ;  /* 0x0000541006047816 */ /* 0x000fe40000000004 */
[--C-:B------:R-:W-:Y:S02]  /*10a50*/  HSET2.LE.AND R2, R7, R0.reuse, PT ;  /* 0x0000000007027233 */ /* 0x100fe40003803000 */
[----:B------:R-:W-:Y:S02]  /*10a60*/  PRMT R5, R3, 0x5410, R5 ;  /* 0x0000541003057816 */ /* 0x000fe40000000005 */
[----:B------:R-:W-:Y:S01]  /*10a70*/  HSET2.LE.AND R3, R4, R0, PT ;  /* 0x0000000004037233 */ /* 0x000fe20003803000 */
[----:B------:R-:W-:Y:S01]  /*10a80*/  HMMA.16816.F32 R108, R16, R10, R108 ;  /* 0x0000000a106c723c */ /* 0x000fe2000000186c */
[----:B------:R-:W-:-:S02]  /*10a90*/  LOP3.LUT R6, R2, R113, RZ, 0xc0, !PT ;  /* 0x0000007102067212 */ /* 0x000fc400078ec0ff */
[--C-:B------:R-:W-:Y:S02]  /*10aa0*/  HSET2.LE.AND R2, R8, R0.reuse, PT ;  /* 0x0000000008027233 */ /* 0x100fe40003803000 */
[----:B------:R-:W2:Y:S01]  /*10ab0*/  LDSM.16.MT88.4 R8, [R180+0x6800] ;  /* 0x00680000b408783b */ /* 0x000ea20000004200 */
[C---:B------:R-:W-:Y:S01]  /*10ac0*/  HMMA.16816.F32 R60, R16.reuse, R12, R60 ;  /* 0x0000000c103c723c */ /* 0x040fe2000000183c */
[----:B------:R-:W-:Y:S01]  /*10ad0*/  LOP3.LUT R4, R3, R115, RZ, 0xc0, !PT ;  /* 0x0000007303047212 */ /* 0x000fe200078ec0ff */
[----:B------:R-:W-:Y:S02]  /*10ae0*/  IMAD.MOV.U32 R115, RZ, RZ, R22 ;  /* 0x000000ffff737224 */ /* 0x000fe400078e0016 */
[----:B------:R-:W-:Y:S02]  /*10af0*/  IMAD.MOV.U32 R3, RZ, RZ, R23 ;  /* 0x000000ffff037224 */ /* 0x000fe400078e0017 */
[----:B------:R-:W-:Y:S01]  /*10b00*/  HMMA.16816.F32 R96, R16, R14, R96 ;  /* 0x0000000e1060723c */ /* 0x000fe20000001860 */
[----:B------:R-:W3:Y:S04]  /*10b10*/  LDSM.16.MT88.4 R12, [R177+0x6800] ;  /* 0x00680000b10c783b */ /* 0x000ee80000004200 */
[----:B------:R-:W4:Y:S04]  /*10b20*/  LDSM.16.MT88.4 R16, [R178+0x6800] ;  /* 0x00680000b210783b */ /* 0x000f280000004200 */
[----:B------:R-:W1:Y:S01]  /*10b30*/  LDSM.16.MT88.4 R20, [R179+0x6800] ;  /* 0x00680000b314783b */ /* 0x000e620000004200 */
[----:B------:R-:W-:-:S02]  /*10b40*/  HSET2.LE.AND R5, R5, R0, PT ;  /* 0x0000000005057233 */ /* 0x000fc40003803000 */
[----:B------:R-:W-:-:S03]  /*10b50*/  LOP3.LUT R7, R2, R112, RZ, 0xc0, !PT ;  /* 0x0000007002077212 */ /* 0x000fc600078ec0ff */
[----:B------:R-:W-:Y:S01]  /*10b60*/  LOP3.LUT R5, R5, R114, RZ, 0xc0, !PT ;  /* 0x0000007205057212 */ /* 0x000fe200078ec0ff */
[----:B------:R-:W-:Y:S02]  /*10b70*/  IMAD.MOV.U32 R112, RZ, RZ, R118 ;  /* 0x000000ffff707224 */ /* 0x000fe400078e0076 */
[----:B------:R-:W-:Y:S02]  /*10b80*/  IMAD.MOV.U32 R113, RZ, RZ, R117 ;  /* 0x000000ffff717224 */ /* 0x000fe400078e0075 */
[----:B------:R-:W-:Y:S02]  /*10b90*/  IMAD.MOV.U32 R2, RZ, RZ, R119 ;  /* 0x000000ffff027224 */ /* 0x000fe400078e0077 */
[----:B--2---:R-:W-:Y:S07]  /*10ba0*/  HMMA.16816.F32 R116, R4, R10, R68 ;  /* 0x0000000a0474723c */ /* 0x004fee0000001844 */
[----:B------:R-:W-:-:S02]  /*10bb0*/  IMAD.MOV.U32 R70, RZ, RZ, R115 ;  /* 0x000000ffff467224 */ /* 0x000fc400078e0073 */
[----:B------:R-:W-:Y:S01]  /*10bc0*/  IMAD.MOV.U32 R71, RZ, RZ, R112 ;  /* 0x000000ffff477224 */ /* 0x000fe200078e0070 */
[C---:B---3--:R-:W-:Y:S06]  /*10bd0*/  HMMA.16816.F32 R128, R4.reuse, R12, R88 ;  /* 0x0000000c0480723c */ /* 0x048fec0000001858 */
[C---:B------:R-:W-:Y:S06]  /*10be0*/  HMMA.16816.F32 R120, R4.reuse, R8, R72 ;  /* 0x000000080478723c */ /* 0x040fec0000001848 */
[C---:B----4-:R-:W-:Y:S06]  /*10bf0*/  HMMA.16816.F32 R88, R4.reuse, R16, R56 ;  /* 0x000000100458723c */ /* 0x050fec0000001838 */
[----:B-1----:R-:W-:Y:S01]  /*10c00*/  HMMA.16816.F32 R72, R4, R22, R44 ;  /* 0x000000160448723c */ /* 0x002fe2000000182c */
[----:B------:R-:W-:-:S05]  /*10c10*/  IMAD.MOV.U32 R59, RZ, RZ, R113 ;  /* 0x000000ffff3b7224 */ /* 0x000fca00078e0071 */
[----:B------:R-:W-:Y:S01]  /*10c20*/  HMMA.16816.F32 R124, R4, R14, R84 ;  /* 0x0000000e047c723c */ /* 0x000fe20000001854 */
[----:B------:R-:W-:Y:S02]  /*10c30*/  IMAD.MOV.U32 R47, RZ, RZ, R70 ;  /* 0x000000ffff2f7224 */ /* 0x000fe400078e0046 */
[----:B------:R-:W-:-:S03]  /*10c40*/  IMAD.MOV.U32 R46, RZ, RZ, R71 ;  /* 0x000000ffff2e7224 */ /* 0x000fc600078e0047 */
[C---:B------:R-:W-:Y:S06]  /*10c50*/  HMMA.16816.F32 R112, R4.reuse, R18, R52 ;  /* 0x000000120470723c */ /* 0x040fec0000001834 */
[----:B------:R-:W-:Y:S06]  /*10c60*/  HMMA.16816.F32 R84, R4, R20, R48 ;  /* 0x000000140454723c */ /* 0x000fec0000001830 */
[----:B------:R-:W-:Y:S01]  /*10c70*/  HMMA.16816.F32 R68, R24, R12, R92 ;  /* 0x0000000c1844723c */ /* 0x000fe2000000185c */
[----:B------:R-:W-:-:S06]  /*10c80*/  IMAD.WIDE.U32 R6, R132, -0x2daee0ad, RZ ;  /* 0xd2511f5384067825 */ /* 0x000fcc00078e00ff */
        /* <DEDUP_REMOVED lines=15> */
[C---:B------:R-:W-:Y:S04]  /*10d80*/  HMMA.16816.F32 R76, R24.reuse, R8, R76 ;  /* 0x00000008184c723c */ /* 0x040fe8000000184c */
[----:B------:R-:W-:Y:S02]  /*10d90*/  LOP3.LUT R4, R3, UR16, R44, 0x96, !PT ;  /* 0x0000001003047c12 */ /* 0x000fe4000f8e962c */
[C---:B------:R-:W-:Y:S02]  /*10da0*/  LOP3.LUT R3, R2.reuse, 0xffff, RZ, 0xc0, !PT ;  /* 0x0000ffff02037812 */ /* 0x040fe400078ec0ff */
[----:B------:R-:W-:Y:S02]  /*10db0*/  LOP3.LUT R8, R2, 0xff, RZ, 0xc0, !PT ;  /* 0x000000ff02087812 */ /* 0x000fe400078ec0ff */
[----:B------:R-:W-:Y:S01]  /*10dc0*/  SHF.R.U32.HI R6, RZ, 0x8, R3 ;  /* 0x00000008ff067819 */ /* 0x000fe20000011603 */
[----:B------:R-:W-:Y:S01]  /*10dd0*/  IMAD.MOV.U32 R132, RZ, RZ, R59 ;  /* 0x000000ffff847224 */ /* 0x000fe200078e003b */
[----:B------:R-:W-:Y:S01]  /*10de0*/  HMMA.16816.F32 R80, R24, R14, R80 ;  /* 0x0000000e1850723c */ /* 0x000fe20000001850 */
[----:B------:R-:W-:Y:S01]  /*10df0*/  LDSM.16.MT88.4 R12, [R180+0x7000] ;  /* 0x00700000b40c783b */ /* 0x000fe20000004200 */
[----:B------:R-:W-:-:S04]  /*10e00*/  PRMT R6, R8, 0x5410, R6 ;  /* 0x0000541008067816 */ /* 0x000fc80000000006 */
[----:B------:R-:W-:Y:S01]  /*10e10*/  HMMA.16816.F32 R64, R24, R10, R64 ;  /* 0x0000000a1840723c */ /* 0x000fe20000001840 */
[----:B------:R-:W-:Y:S01]  /*10e20*/  LDSM.16.MT88.4 R8, [R178+0x7000] ;  /* 0x00700000b208783b */ /* 0x000fe20000004200 */
[----:B------:R-:W-:-:S04]  /*10e30*/  LOP3.LUT R5, R4, 0xffff, RZ, 0xc0, !PT ;  /* 0x0000ffff04057812 */ /* 0x000fc800078ec0ff */
[C---:B------:R-:W-:Y:S06]  /*10e40*/  HMMA.16816.F32 R60, R24.reuse, R16, R60 ;  /* 0x00000010183c723c */ /* 0x040fec000000183c */
[C---:B------:R-:W-:Y:S01]  /*10e50*/  HMMA.16816.F32 R56, R24.reuse, R18, R96 ;  /* 0x000000121838723c */ /* 0x040fe20000001860 */
[----:B------:R-:W1:Y:S05]  /*10e60*/  LDSM.16.MT88.4 R16, [R177+0x7000] ;  /* 0x00700000b110783b */ /* 0x000e6a0000004200 */
[C---:B------:R-:W-:Y:S06]  /*10e70*/  HMMA.16816.F32 R52, R24.reuse, R20, R104 ;  /* 0x000000141834723c */ /* 0x040fec0000001868 */
[----:B------:R-:W-:Y:S01]  /*10e80*/  HMMA.16816.F32 R48, R24, R22, R108 ;  /* 0x000000161830723c */ /* 0x000fe2000000186c */
[----:B------:R-:W2:Y:S01]  /*10e90*/  LDSM.16.MT88.4 R20, [R179+0x7000] ;  /* 0x00700000b314783b */ /* 0x000ea20000004200 */
[----:B------:R-:W-:-:S02]  /*10ea0*/  LOP3.LUT R7, R4, 0xff, RZ, 0xc0, !PT ;  /* 0x000000ff04077812 */ /* 0x000fc400078ec0ff */
[----:B------:R-:W-:-:S03]  /*10eb0*/  SHF.R.U32.HI R3, RZ, 0x8, R5 ;  /* 0x00000008ff037819 */ /* 0x000fc60000011605 */
[--C-:B------:R-:W-:Y:S02]  /*10ec0*/  SHF.R.U32.HI R24, RZ, 0x10, R2.reuse ;  /* 0x00000010ff187819 */ /* 0x100fe40000011602 */
[----:B------:R-:W-:Y:S02]  /*10ed0*/  SHF.R.U32.HI R25, RZ, 0x18, R2 ;  /* 0x00000018ff197819 */ /* 0x000fe40000011602 */
[----:B------:R-:W-:Y:S02]  /*10ee0*/  PRMT R2, R7, 0x5410, R3 ;  /* 0x0000541007027816 */ /* 0x000fe40000000003 */
[--C-:B------:R-:W-:Y:S02]  /*10ef0*/  SHF.R.U32.HI R3, RZ, 0x10, R4.reuse ;  /* 0x00000010ff037819 */ /* 0x100fe40000011604 */
[----:B------:R-:W-:Y:S02]  /*10f00*/  SHF.R.U32.HI R5, RZ, 0x18, R4 ;  /* 0x00000018ff057819 */ /* 0x000fe40000011604 */
[----:B------:R-:W-:-:S02]  /*10f10*/  LOP3.LUT R3, R3, 0xff, RZ, 0xc0, !PT ;  /* 0x000000ff03037812 */ /* 0x000fc400078ec0ff */
[----:B------:R-:W-:Y:S02]  /*10f20*/  LOP3.LUT R4, R24, 0xff, RZ, 0xc0, !PT ;  /* 0x000000ff18047812 */ /* 0x000fe400078ec0ff */
[--C-:B------:R-:W-:Y:S02]  /*10f30*/  HSET2.LE.AND R2, R2, R0.reuse, PT ;  /* 0x0000000002027233 */ /* 0x100fe40003803000 */
[----:B------:R-:W-:Y:S02]  /*10f40*/  PRMT R3, R3, 0x5410, R5 ;  /* 0x0000541003037816 */ /* 0x000fe40000000005 */
[----:B------:R-:W-:Y:S02]  /*10f50*/  PRMT R7, R4, 0x5410, R25 ;  /* 0x0000541004077816 */ /* 0x000fe40000000019 */
[----:B------:R-:W-:Y:S02]  /*10f60*/  LOP3.LUT R4, R2, R137, RZ, 0xc0, !PT ;  /* 0x0000008902047212 */ /* 0x000fe400078ec0ff */
[----:B------:R-:W-:-:S02]  /*10f70*/  HSET2.LE.AND R2, R3, R0, PT ;  /* 0x0000000003027233 */ /* 0x000fc40003803000 */
[--C-:B------:R-:W-:Y:S02]  /*10f80*/  HSET2.LE.AND R3, R6, R0.reuse, PT ;  /* 0x0000000006037233 */ /* 0x100fe40003803000 */
[----:B------:R-:W-:Y:S02]  /*10f90*/  HSET2.LE.AND R7, R7, R0, PT ;  /* 0x0000000007077233 */ /* 0x000fe40003803000 */
[----:B------:R-:W-:Y:S02]  /*10fa0*/  LOP3.LUT R5, R2, R133, RZ, 0xc0, !PT ;  /* 0x0000008502057212 */ /* 0x000fe400078ec0ff */
[----:B------:R-:W-:Y:S02]  /*10fb0*/  LOP3.LUT R2, R45, UR32, R38, 0x96, !PT ;  /* 0x000000202d027c12 */ /* 0x000fe4000f8e9626 */
[----:B------:R-:W-:Y:S02]  /*10fc0*/  LOP3.LUT R6, R3, R135, RZ, 0xc0, !PT ;  /* 0x0000008703067212 */ /* 0x000fe400078ec0ff */
[----:B------:R-:W-:Y:S01]  /*10fd0*/  LOP3.LUT R7, R7, R134, RZ, 0xc0, !PT ;  /* 0x0000008607077212 */ /* 0x000fe200078ec0ff */
[----:B------:R-:W-:-:S04]  /*10fe0*/  IMAD.WIDE.U32 R2, R2, -0x2daee0ad, RZ ;  /* 0xd2511f5302027825 */ /* 0x000fc800078e00ff */
[----:B------:R-:W-:Y:S02]  /*10ff0*/  IMAD.MOV.U32 R137, RZ, RZ, R94 ;  /* 0x000000ffff897224 */ /* 0x000fe400078e005e */
[----:B------:R-:W-:Y:S01]  /*11000*/  IMAD.MOV.U32 R133, RZ, RZ, R95 ;  /* 0x000000ffff857224 */ /* 0x000fe200078e005f */
[C---:B-1----:R-:W-:Y:S06]  /*11010*/  HMMA.16816.F32 R108, R4.reuse, R16, R128 ;  /* 0x00000010046c723c */ /* 0x042fec0000001880 */
[C---:B------:R-:W-:Y:S01]  /*11020*/  HMMA.16816.F32 R104, R4.reuse, R18, R124 ;  /* 0x000000120468723c */ /* 0x040fe2000000187c */
[----:B------:R-:W-:Y:S05]  /*11030*/  STG.E.U16 desc[UR26][R140.64+-0x6e], R231 ;  /* 0xffff92e78c007986 */ /* 0x000fea000c10151a */
[C---:B------:R-:W-:Y:S06]  /*11040*/  HMMA.16816.F32 R96, R4.reuse, R12, R120 ;  /* 0x0000000c0460723c */ /* 0x040fec0000001878 */
[C---:B------:R-:W-:Y:S06]  /*11050*/  HMMA.16816.F32 R92, R4.reuse, R14, R116 ;  /* 0x0000000e045c723c */ /* 0x040fec0000001874 */
[C---:B------:R-:W-:Y:S06]  /*11060*/  HMMA.16816.F32 R88, R4.reuse, R8, R88 ;  /* 0x000000080458723c */ /* 0x040fec0000001858 */
[C---:B------:R-:W-:Y:S06]  /*11070*/  HMMA.16816.F32 R112, R4.reuse, R10, R112 ;  /* 0x0000000a0470723c */ /* 0x040fec0000001870 */
[C---:B--2---:R-:W-:Y:S06]  /*11080*/  HMMA.16816.F32 R24, R4.reuse, R20, R84 ;  /* 0x000000140418723c */ /* 0x044fec0000001854 */
[----:B------:R-:W-:Y:S01]  /*11090*/  HMMA.16816.F32 R72, R4, R22, R72 ;  /* 0x000000160448723c */ /* 0x000fe20000001848 */
[----:B------:R-:W-:Y:S01]  /*110a0*/  IMAD.MOV.U32 R38, RZ, RZ, R132 ;  /* 0x000000ffff267224 */ /* 0x000fe200078e0084 */
[----:B------:R-:W-:Y:S04]  /*110b0*/  STG.E.U16 desc[UR26][R142.64+-0x70], R226 ;  /* 0xffff90e28e007986 */ /* 0x000fe8000c10151a */
[----:B------:R-:W-:Y:S01]  /*110c0*/  HMMA.16816.F32 R60, R28, R8, R60 ;  /* 0x000000081c3c723c */ /* 0x000fe2000000183c */
[C---:B------:R-:W-:Y:S01]  /*110d0*/  LOP3.LUT R4, R2.reuse, 0xffff, RZ, 0xc0, !PT ;  /* 0x0000ffff02047812 */ /* 0x040fe200078ec0ff */
[----:B------:R-:W-:Y:S01]  /*110e0*/  STG.E.U16 desc[UR26][R142.64+-0x6e], R228 ;  /* 0xffff92e48e007986 */ /* 0x000fe2000c10151a */
[----:B------:R-:W-:-:S02]  /*110f0*/  LOP3.LUT R5, R2, 0xff, RZ, 0xc0, !PT ;  /* 0x000000ff02057812 */ /* 0x000fc400078ec0ff */
[----:B------:R-:W-:Y:S01]  /*11100*/  SHF.R.U32.HI R4, RZ, 0x8, R4 ;  /* 0x00000008ff047819 */ /* 0x000fe20000011604 */
[C---:B------:R-:W-:Y:S01]  /*11110*/  HMMA.16816.F32 R56, R28.reuse, R10, R56 ;  /* 0x0000000a1c38723c */ /* 0x040fe20000001838 */
[----:B------:R-:W-:Y:S01]  /*11120*/  LOP3.LUT R3, R3, UR34, R36, 0x96, !PT ;  /* 0x0000002203037c12 */ /* 0x000fe2000f8e9624 */
[----:B------:R-:W-:Y:S01]  /*11130*/  LDSM.16.MT88.4 R124, [R180+0x7800] ;  /* 0x00780000b47c783b */ /* 0x000fe20000004200 */
[--C-:B------:R-:W-:Y:S02]  /*11140*/  SHF.R.U32.HI R6, RZ, 0x10, R2.reuse ;  /* 0x00000010ff067819 */ /* 0x100fe40000011602 */
[----:B------:R-:W-:Y:S01]  /*11150*/  SHF.R.U32.HI R9, RZ, 0x18, R2 ;  /* 0x00000018ff097819 */ /* 0x000fe20000011602 */
[----:B------:R-:W-:Y:S01]  /*11160*/  HMMA.16816.F32 R128, R28, R12, R76 ;  /* 0x0000000c1c80723c */ /* 0x000fe2000000184c */
[----:B------:R-:W-:Y:S01]  /*11170*/  IMAD.MOV.U32 R11, RZ, RZ, R133 ;  /* 0x000000ffff0b7224 */ /* 0x000fe200078e0085 */
[----:B------:R-:W-:Y:S01]  /*11180*/  PRMT R10, R5, 0x5410, R4 ;  /* 0x00005410050a7816 */ /* 0x000fe20000000004 */
[----:B------:R-:W1:Y:S01]  /*11190*/  LDSM.16.MT88.4 R132, [R177+0x7800] ;  /* 0x00780000b184783b */ /* 0x000e620000004200 */
[----:B------:R-:W-:-:S02]  /*111a0*/  LOP3.LUT R2, R3, 0xffff, RZ, 0xc0, !PT ;  /* 0x0000ffff03027812 */ /* 0x000fc400078ec0ff */
[----:B------:R-:W-:Y:S01]  /*111b0*/  HMMA.16816.F32 R64, R28, R14, R64 ;  /* 0x0000000e1c40723c */ /* 0x000fe20000001840 */
[----:B------:R-:W2:Y:S01]  /*111c0*/  LDSM.16.MT88.4 R116, [R178+0x7800] ;  /* 0x00780000b274783b */ /* 0x000ea20000004200 */
[----:B------:R-:W-:-:S03]  /*111d0*/  SHF.R.U32.HI R4, RZ, 0x10, R3 ;  /* 0x00000010ff047819 */ /* 0x000fc60000011603 */
[----:B------:R-:W-:Y:S01]  /*111e0*/  STG.E.U16 desc[UR26][R34.64+-0x70], R171 ;  /* 0xffff90ab22007986 */ /* 0x000fe2000c10151a */
[----:B------:R-:W-:-:S03]  /*111f0*/  LOP3.LUT R8, R3, 0xff, RZ, 0xc0, !PT ;  /* 0x000000ff03087812 */ /* 0x000fc600078ec0ff */
[----:B------:R-:W-:Y:S01]  /*11200*/  STG.E.U16 desc[UR26][R34.64+-0x6e], R170 ;  /* 0xffff92aa22007986 */ /* 0x000fe2000c10151a */
[----:B------:R-:W-:-:S03]  /*11210*/  SHF.R.U32.HI R7, RZ, 0x18, R3 ;  /* 0x00000018ff077819 */ /* 0x000fc60000011603 */
[----:B------:R-:W3:Y:S01]  /*11220*/  LDSM.16.MT88.4 R12, [R179+0x7800] ;  /* 0x00780000b30c783b */ /* 0x000ee20000004200 */
[----:B------:R-:W-:-:S03]  /*11230*/  SHF.R.U32.HI R5, RZ, 0x8, R2 ;  /* 0x00000008ff057819 */ /* 0x000fc60000011602 */
[----:B------:R4:W-:Y:S01]  /*11240*/  STG.E.U16 desc[UR26][R32.64+-0x70], R168 ;  /* 0xffff90a820007986 */ /* 0x0009e2000c10151a */
[----:B------:R-:W-:-:S03]  /*11250*/  LOP3.LUT R6, R6, 0xff, RZ, 0xc0, !PT ;  /* 0x000000ff06067812 */ /* 0x000fc600078ec0ff */
[----:B------:R4:W-:Y:S01]  /*11260*/  STG.E.U16 desc[UR26][R32.64+-0x6e], R169 ;  /* 0xffff92a920007986 */ /* 0x0009e2000c10151a */
[----:B------:R-:W-:-:S03]  /*11270*/  LOP3.LUT R3, R4, 0xff, RZ, 0xc0, !PT ;  /* 0x000000ff04037812 */ /* 0x000fc600078ec0ff */
[----:B------:R4:W-:Y:S04]  /*11280*/  STG.E.U16 desc[UR26][R140.64+-0x60], R227 ;  /* 0xffffa0e38c007986 */ /* 0x0009e8000c10151a */
[----:B------:R4:W-:Y:S04]  /*11290*/  STG.E.U16 desc[UR26][R140.64+-0x5e], R225 ;  /* 0xffffa2e18c007986 */ /* 0x0009e8000c10151a */
[----:B------:R4:W-:Y:S04]  /*112a0*/  STG.E.U16 desc[UR26][R142.64+-0x60], R223 ;  /* 0xffffa0df8e007986 */ /* 0x0009e8000c10151a */
[----:B------:R4:W-:Y:S01]  /*112b0*/  STG.E.U16 desc[UR26][R142.64+-0x5e], R224 ;  /* 0xffffa2e08e007986 */ /* 0x0009e2000c10151a */
[----:B------:R-:W-:-:S03]  /*112c0*/  PRMT R5, R8, 0x5410, R5 ;  /* 0x0000541008057816 */ /* 0x000fc60000000005 */
[----:B------:R4:W-:Y:S04]  /*112d0*/  STG.E.U16 desc[UR26][R34.64+-0x60], R167 ;  /* 0xffffa0a722007986 */ /* 0x0009e8000c10151a */
[----:B------:R4:W-:Y:S01]  /*112e0*/  STG.E.U16 desc[UR26][R34.64+-0x5e], R166 ;  /* 0xffffa2a622007986 */ /* 0x0009e2000c10151a */
[----:B------:R-:W-:-:S03]  /*112f0*/  PRMT R2, R6, 0x5410, R9 ;  /* 0x0000541006027816 */ /* 0x000fc60000000009 */
[----:B------:R4:W-:Y:S01]  /*11300*/  STG.E.U16 desc[UR26][R32.64+-0x60], R164 ;  /* 0xffffa0a420007986 */ /* 0x0009e2000c10151a */
[----:B------:R-:W-:-:S03]  /*11310*/  PRMT R4, R3, 0x5410, R7 ;  /* 0x0000541003047816 */ /* 0x000fc60000000007 */
[----:B------:R4:W-:Y:S04]  /*11320*/  STG.E.U16 desc[UR26][R32.64+-0x5e], R165 ;  /* 0xffffa2a520007986 */ /* 0x0009e8000c10151a */
[----:B------:R4:W-:Y:S04]  /*11330*/  STG.E.U16 desc[UR26][R140.64+-0x50], R219 ;  /* 0xffffb0db8c007986 */ /* 0x0009e8000c10151a */
[----:B------:R4:W-:Y:S04]  /*11340*/  STG.E.U16 desc[UR26][R140.64+-0x4e], R218 ;  /* 0xffffb2da8c007986 */ /* 0x0009e8000c10151a */
[----:B------:R4:W-:Y:S04]  /*11350*/  STG.E.U16 desc[UR26][R142.64+-0x50], R217 ;  /* 0xffffb0d98e007986 */ /* 0x0009e8000c10151a */
[----:B------:R4:W-:Y:S04]  /*11360*/  STG.E.U16 desc[UR26][R142.64+-0x4e], R216 ;  /* 0xffffb2d88e007986 */ /* 0x0009e8000c10151a */
[----:B------:R4:W-:Y:S04]  /*11370*/  STG.E.U16 desc[UR26][R34.64+-0x50], R161 ;  /* 0xffffb0a122007986 */ /* 0x0009e8000c10151a */
[----:B------:R4:W-:Y:S01]  /*11380*/  STG.E.U16 desc[UR26][R34.64+-0x4e], R160 ;  /* 0xffffb2a022007986 */ /* 0x0009e2000c10151a */
[----:B------:R-:W-:-:S03]  /*11390*/  HSET2.LE.AND R3, R5, R0, PT ;  /* 0x0000000005037233 */ /* 0x000fc60003803000 */
[----:B------:R4:W-:Y:S04]  /*113a0*/  STG.E.U16 desc[UR26][R32.64+-0x50], R159 ;  /* 0xffffb09f20007986 */ /* 0x0009e8000c10151a */
[----:B------:R4:W-:Y:S01]  /*113b0*/  STG.E.U16 desc[UR26][R32.64+-0x4e], R158 ;  /* 0xffffb29e20007986 */ /* 0x0009e2000c10151a */
[----:B------:R-:W-:-:S03]  /*113c0*/  HSET2.LE.AND R2, R2, R0, PT ;  /* 0x0000000002027233 */ /* 0x000fc60003803000 */
[----:B------:R4:W-:Y:S01]  /*113d0*/  STG.E.U16 desc[UR26][R140.64+-0x40], R215 ;  /* 0xffffc0d78c007986 */ /* 0x0009e2000c10151a */
[----:B------:R-:W-:-:S03]  /*113e0*/  HSET2.LE.AND R4, R4, R0, PT ;  /* 0x0000000004047233 */ /* 0x000fc60003803000 */
[----:B------:R4:W-:Y:S01]  /*113f0*/  STG.E.U16 desc[UR26][R140.64+-0x3e], R214 ;  /* 0xffffc2d68c007986 */ /* 0x0009e2000c10151a */
[----:B------:R-:W-:-:S03]  /*11400*/  IMAD.MOV.U32 R5, RZ, RZ, R136 ;  /* 0x000000ffff057224 */ /* 0x000fc600078e0088 */
[----:B------:R4:W-:Y:S01]  /*11410*/  STG.E.U16 desc[UR26][R142.64+-0x40], R207 ;  /* 0xffffc0cf8e007986 */ /* 0x0009e2000c10151a */
[----:B------:R-:W-:-:S03]  /*11420*/  HSET2.LE.AND R0, R10, R0, PT ;  /* 0x000000000a007233 */ /* 0x000fc60003803000 */
[----:B------:R4:W-:Y:S01]  /*11430*/  STG.E.U16 desc[UR26][R142.64+-0x3e], R208 ;  /* 0xffffc2d08e007986 */ /* 0x0009e2000c10151a */
[----:B------:R-:W-:-:S03]  /*11440*/  IMAD.MOV.U32 R39, RZ, RZ, R137 ;  /* 0x000000ffff277224 */ /* 0x000fc600078e0089 */
[----:B------:R4:W-:Y:S04]  /*11450*/  STG.E.U16 desc[UR26][R34.64+-0x40], R157 ;  /* 0xffffc09d22007986 */ /* 0x0009e8000c10151a */
[----:B------:R4:W-:Y:S01]  /*11460*/  STG.E.U16 desc[UR26][R34.64+-0x3e], R156 ;  /* 0xffffc29c22007986 */ /* 0x0009e2000c10151a */
[C---:B------:R-:W-:Y:S03]  /*11470*/  HMMA.16816.F32 R68, R28.reuse, R16, R68 ;  /* 0x000000101c44723c */ /* 0x040fe60000001844 */
[----:B------:R4:W-:Y:S04]  /*11480*/  STG.E.U16 desc[UR26][R32.64+-0x40], R147 ;  /* 0xffffc09320007986 */ /* 0x0009e8000c10151a */
[----:B------:R4:W-:Y:S01]  /*11490*/  STG.E.U16 desc[UR26][R32.64+-0x3e], R146 ;  /* 0xffffc29220007986 */ /* 0x0009e2000c10151a */
[----:B------:R-:W-:Y:S03]  /*114a0*/  HMMA.16816.F32 R16, R28, R18, R80 ;  /* 0x000000121c10723c */ /* 0x000fe60000001850 */
[----:B------:R4:W-:Y:S01]  /*114b0*/  STG.E.U16 desc[UR26][R140.64+-0x30], R206 ;  /* 0xffffd0ce8c007986 */ /* 0x0009e2000c10151a */
[----:B------:R-:W-:-:S03]  /*114c0*/  LOP3.LUT R76, R3, R235, RZ, 0xc0, !PT ;  /* 0x000000eb034c7212 */ /* 0x000fc600078ec0ff */
[----:B------:R4:W-:Y:S01]  /*114d0*/  STG.E.U16 desc[UR26][R140.64+-0x2e], R205 ;  /* 0xffffd2cd8c007986 */ /* 0x0009e2000c10151a */
[----:B------:R-:W-:Y:S03]  /*114e0*/  HMMA.16816.F32 R52, R28, R20, R52 ;  /* 0x000000141c34723c */ /* 0x000fe60000001834 */
[----:B------:R4:W-:Y:S01]  /*114f0*/  STG.E.U16 desc[UR26][R142.64+-0x30], R204 ;  /* 0xffffd0cc8e007986 */ /* 0x0009e2000c10151a */
[----:B------:R-:W-:-:S03]  /*11500*/  LOP3.LUT R79, R2, R5, RZ, 0xc0, !PT ;  /* 0x00000005024f7212 */ /* 0x000fc600078ec0ff */
[----:B------:R4:W-:Y:S01]  /*11510*/  STG.E.U16 desc[UR26][R142.64+-0x2e], R203 ;  /* 0xffffd2cb8e007986 */ /* 0x0009e2000c10151a */
[----:B------:R-:W-:Y:S01]  /*11520*/  HMMA.16816.F32 R48, R28, R22, R48 ;  /* 0x000000161c30723c */ /* 0x000fe20000001830 */
[----:B------:R-:W-:Y:S02]  /*11530*/  FADD.FTZ R3, R38, R201 ;  /* 0x000000c926037221 */ /* 0x000fe40000010000 */
[----:B------:R4:W-:Y:S01]  /*11540*/  STG.E.U16 desc[UR26][R34.64+-0x30], R155 ;  /* 0xffffd09b22007986 */ /* 0x0009e2000c10151a */
[----:B------:R-:W-:-:S03]  /*11550*/  LOP3.LUT R78, R0, R139, RZ, 0xc0, !PT ;  /* 0x0000008b004e7212 */ /* 0x000fc600078ec0ff */
[----:B------:R4:W-:Y:S01]  /*11560*/  STG.E.U16 desc[UR26][R34.64+-0x2e], R154 ;  /* 0xffffd29a22007986 */ /* 0x0009e2000c10151a */
[----:B------:R-:W-:-:S03]  /*11570*/  FADD.FTZ R2, R39, R200 ;  /* 0x000000c827027221 */ /* 0x000fc60000010000 */
[----:B------:R4:W-:Y:S01]  /*11580*/  STG.E.U16 desc[UR26][R32.64+-0x30], R153 ;  /* 0xffffd09920007986 */ /* 0x0009e2000c10151a */
[----:B------:R-:W-:-:S03]  /*11590*/  LOP3.LUT R77, R4, R138, RZ, 0xc0, !PT ;  /* 0x0000008a044d7212 */ /* 0x000fc600078ec0ff */
[----:B------:R4:W-:Y:S01]  /*115a0*/  STG.E.U16 desc[UR26][R32.64+-0x2e], R152 ;  /* 0xffffd29820007986 */ /* 0x0009e2000c10151a */
[----:B------:R-:W-:-:S03]  /*115b0*/  FADD.FTZ R0, R233, R199 ;  /* 0x000000c7e9007221 */ /* 0x000fc60000010000 */
[----:B------:R4:W-:Y:S01]  /*115c0*/  STG.E.U16 desc[UR26][R140.64+-0x20], R195 ;  /* 0xffffe0c38c007986 */ /* 0x0009e2000c10151a */
[----:B------:R-:W-:-:S03]  /*115d0*/  FADD.FTZ R4, R163, R198 ;  /* 0x000000c6a3047221 */ /* 0x000fc60000010000 */
[----:B------:R4:W-:Y:S01]  /*115e0*/  STG.E.U16 desc[UR26][R140.64+-0x1e], R194 ;  /* 0xffffe2c28c007986 */ /* 0x0009e2000c10151a */
[----:B------:R-:W-:-:S03]  /*115f0*/  FADD.FTZ R247, R247, R3 ;  /* 0x00000003f7f77221 */ /* 0x000fc60000010000 */
[----:B------:R4:W-:Y:S04]  /*11600*/  STG.E.U16 desc[UR26][R142.64+-0x20], R193 ;  /* 0xffffe0c18e007986 */ /* 0x0009e8000c10151a */
        /* <DEDUP_REMOVED lines=9> */
[----:B------:R4:W-:Y:S04]  /*116a0*/  STG.E.U16 desc[UR26][R140.64+-0xe], R174 ;  /* 0xfffff2ae8c007986 */ /* 0x0009e8000c10151a */
[----:B------:R4:W-:Y:S04]  /*116b0*/  STG.E.U16 desc[UR26][R142.64+-0x10], R173 ;  /* 0xfffff0ad8e007986 */ /* 0x0009e8000c10151a */
[----:B------:R4:W-:Y:S04]  /*116c0*/  STG.E.U16 desc[UR26][R142.64+-0xe], R172 ;  /* 0xfffff2ac8e007986 */ /* 0x0009e8000c10151a */
[----:B------:R4:W-:Y:S04]  /*116d0*/  STG.E.U16 desc[UR26][R34.64+-0x10], R149 ;  /* 0xfffff09522007986 */ /* 0x0009e8000c10151a */
[----:B------:R4:W-:Y:S04]  /*116e0*/  STG.E.U16 desc[UR26][R34.64+-0xe], R148 ;  /* 0xfffff29422007986 */ /* 0x0009e8000c10151a */
[----:B------:R4:W-:Y:S04]  /*116f0*/  STG.E.U16 desc[UR26][R32.64+-0x10], R196 ;  /* 0xfffff0c420007986 */ /* 0x0009e8000c10151a */
[----:B------:R4:W-:Y:S01]  /*11700*/  STG.E.U16 desc[UR26][R32.64+-0xe], R162 ;  /* 0xfffff2a220007986 */ /* 0x0009e2000c10151a */
        /* <DEDUP_REMOVED lines=12> */
[C---:B-1----:R-:W-:Y:S01]  /*117d0*/  HMMA.16816.F32 R108, R76.reuse, R132, R108 ;  /* 0x000000844c6c723c */ /* 0x042fe2000000186c */
[----:B------:R-:W-:Y:S01]  /*117e0*/  FADD.FTZ R247, R244, R247 ;  /* 0x000000f7f4f77221 */ /* 0x000fe20000010000 */
[----:B------:R-:W-:Y:S01]  /*117f0*/  FADD.FTZ R3, R245, R3 ;  /* 0x00000003f5037221 */ /* 0x000fe20000010000 */
[----:B------:R-:W-:Y:S01]  /*11800*/  FADD.FTZ R2, R212, R2 ;  /* 0x00000002d4027221 */ /* 0x000fe20000010000 */
[----:B------:R-:W-:Y:S01]  /*11810*/  FADD.FTZ R0, R209, R0 ;  /* 0x00000000d1007221 */ /* 0x000fe20000010000 */
[----:B------:R-:W-:Y:S01]  /*11820*/  IADD3 R199, P2, R140, -0x100, RZ ;  /* 0xffffff008cc77810 */ /* 0x000fe20007f5e0ff */
[----:B------:R-:W-:Y:S01]  /*11830*/  HMMA.16816.F32 R104, R76, R134, R104 ;  /* 0x000000864c68723c */ /* 0x000fe20000001868 */
[----:B------:R-:W-:-:S05]  /*11840*/  FADD.FTZ R247, R236, R247 ;  /* 0x000000f7ecf77221 */ /* 0x000fca0000010000 */
[----:B------:R-:W-:Y:S01]  /*11850*/  HMMA.16816.F32 R96, R76, R124, R96 ;  /* 0x0000007c4c60723c */ /* 0x000fe20000001860 */
[----:B------:R-:W-:-:S05]  /*11860*/  FADD.FTZ R249, R249, R3 ;  /* 0x00000003f9f97221 */ /* 0x000fca0000010000 */
[----:B------:R-:W-:Y:S01]  /*11870*/  HMMA.16816.F32 R92, R76, R126, R92 ;  /* 0x0000007e4c5c723c */ /* 0x000fe2000000185c */
[----:B------:R-:W-:-:S05]  /*11880*/  FADD.FTZ R244, R222, R2 ;  /* 0x00000002def47221 */ /* 0x000fca0000010000 */
[----:B--2---:R-:W-:Y:S01]  /*11890*/  HMMA.16816.F32 R88, R76, R116, R88 ;  /* 0x000000744c58723c */ /* 0x004fe20000001858 */
[----:B------:R-:W-:-:S05]  /*118a0*/  FADD.FTZ R245, R210, R0 ;  /* 0x00000000d2f57221 */ /* 0x000fca0000010000 */
[----:B------:R-:W-:Y:S01]  /*118b0*/  HMMA.16816.F32 R84, R76, R118, R112 ;  /* 0x000000764c54723c */ /* 0x000fe20000001870 */
[----:B------:R-:W-:-:S05]  /*118c0*/  IADD3.X R198, R141, -0x1, RZ, P2, !PT ;  /* 0xffffffff8dc67810 */ /* 0x000fca00017fe4ff */
[C---:B------:R-:W-:Y:S06]  /*118d0*/  HMMA.16816.F32 R136, R100.reuse, R132, R68 ;  /* 0x000000846488723c */ /* 0x040fec0000001844 */
[----:B------:R-:W-:Y:S01]  /*118e0*/  HMMA.16816.F32 R128, R100, R124, R128 ;  /* 0x0000007c6480723c */ /* 0x000fe20000001880 */
[----:B------:R-:W-:-:S05]  /*118f0*/  IMAD.MOV.U32 R70, RZ, RZ, R250 ;  /* 0x000000ffff467224 */ /* 0x000fca00078e00fa */
[----:B------:R-:W-:Y:S01]  /*11900*/  HMMA.16816.F32 R120, R100, R116, R60 ;  /* 0x000000746478723c */ /* 0x000fe2000000183c */
[----:B------:R-:W-:-:S05]  /*11910*/  IMAD.MOV.U32 R71, RZ, RZ, R251 ;  /* 0x000000ffff477224 */ /* 0x000fca00078e00fb */
[----:B---3--:R-:W-:Y:S01]  /*11920*/  HMMA.16816.F32 R80, R76, R12, R24 ;  /* 0x0000000c4c50723c */ /* 0x008fe20000001818 */
[----:B------:R-:W-:-:S05]  /*11930*/  IMAD.MOV.U32 R68, RZ, RZ, R246 ;  /* 0x000000ffff447224 */ /* 0x000fca00078e00f6 */
[----:B------:R-:W-:Y:S01]  /*11940*/  HMMA.16816.F32 R132, R100, R134, R16 ;  /* 0x000000866484723c */ /* 0x000fe20000001810 */
[----:B------:R-:W-:-:S05]  /*11950*/  IMAD.MOV.U32 R69, RZ, RZ, R248 ;  /* 0x000000ffff457224 */ /* 0x000fca00078e00f8 */
[C---:B------:R-:W-:Y:S06]  /*11960*/  HMMA.16816.F32 R124, R100.reuse, R126, R64 ;  /* 0x0000007e647c723c */ /* 0x040fec0000001840 */
[C---:B------:R-:W-:Y:S06]  /*11970*/  HMMA.16816.F32 R116, R100.reuse, R118, R56 ;  /* 0x000000766474723c */ /* 0x040fec0000001838 */
[----:B------:R-:W-:Y:S06]  /*11980*/  HMMA.16816.F32 R112, R100, R12, R52 ;  /* 0x0000000c6470723c */ /* 0x000fec0000001834 */
[-C--:B------:R-:W-:Y:S06]  /*11990*/  HMMA.16816.F32 R76, R76, R14.reuse, R72 ;  /* 0x0000000e4c4c723c */ /* 0x080fec0000001848 */
[----:B------:R-:W-:Y:S01]  /*119a0*/  HMMA.16816.F32 R100, R100, R14, R48 ;  /* 0x0000000e6464723c */ /* 0x000fe20000001830 */
[----:B------:R-:W-:-:S08]  /*119b0*/  NOP ;  /* 0x0000000000007918 */ /* 0x000fd00000000000 */
[----:B----4-:R-:W-:-:S15]  /*119c0*/  @!P0 BRA `(.L_x_1049) ;  /* 0x0000007800588947 */ /* 0x010fde0003800000 */
[----:B------:R-:W2:Y:S04]  /*119d0*/  LDL.64 R236, [R1+0x108] ;  /* 0x0001080001ec7983 */ /* 0x000ea80000100a00 */
[----:B------:R-:W3:Y:S01]  /*119e0*/  LDL.64 R238, [R1+0x100] ;  /* 0x0001000001ee7983 */ /* 0x000ee20000100a00 */
        /* <DEDUP_REMOVED lines=8> */
[----:B------:R-:W4:Y:S01]  /*11a70*/  @!P1 LDC.64 R14, c[0x0][0x220] ;  /* 0x00008800ff0e9b82 */ /* 0x000f220000000a00 */
[----:B------:R-:W-:Y:S01]  /*11a80*/  UIMAD UR6, UR4, UR9, UR6 ;  /* 0x00000009040672a4 */ /* 0x000fe2000f8e0206 */
[----:B------:R-:W-:Y:S01]  /*11a90*/  IMAD.U32 R4, RZ, RZ, UR46 ;  /* 0x0000002eff047e24 */ /* 0x000fe2000f8e00ff */
[----:B------:R-:W-:Y:S01]  /*11aa0*/  @!UP0 UIMAD UR4, UR9, 0x30, URZ ;  /* 0x00000030090488a4 */ /* 0x000fe2000f8e023f */
[----:B------:R-:W-:Y:S01]  /*11ab0*/  IMAD.U32 R5, RZ, RZ, UR47 ;  /* 0x0000002fff057e24 */ /* 0x000fe2000f8e00ff */
[----:B------:R-:W-:Y:S01]  /*11ac0*/  UIADD3 UR6, UR47, UR6, URZ ;  /* 0x000000062f067290 */ /* 0x000fe2000fffe03f */
[----:B------:R-:W-:Y:S01]  /*11ad0*/  IMAD.U32 R5, RZ, RZ, UR8 ;  /* 0x00000008ff057e24 */ /* 0x000fe2000f8e00ff */
[----:B------:R-:W-:Y:S01]  /*11ae0*/  UISETP.GE.AND UP0, UPT, UR18, 0x4, UPT ;  /* 0x000000041200788c */ /* 0x000fe2000bf06270 */
[----:B------:R-:W4:Y:S03]  /*11af0*/  @!P1 LDC.64 R16, c[0x0][0x220] ;  /* 0x00008800ff109b82 */ /* 0x000f260000000a00 */
[----:B------:R-:W-:-:S05]  /*11b00*/  IMAD.U32 R0, RZ, RZ, UR6 ;  /* 0x00000006ff007e24 */ /* 0x000fca000f8e00ff */
[----:B------:R-:W4:Y:S01]  /*11b10*/  @!P1 LDC.64 R18, c[0x0][0x220] ;  /* 0x00008800ff129b82 */ /* 0x000f220000000a00 */
[----:B-----5:R-:W-:Y:S01]  /*11b20*/  @P1 STS.128 [R191+0x6000], RZ ;  /* 0x006000ffbf001388 */ /* 0x020fe20000000c00 */
[----:B--2---:R-:W-:-:S04]  /*11b30*/  LEA R2, P0, R4, R236, 0x6 ;  /* 0x000000ec04027211 */ /* 0x004fc800078030ff */
[----:B---3--:R-:W-:Y:S01]  /*11b40*/  LEA.HI.X R3, R4, R239, R0, 0x6, P0 ;  /* 0x000000ef04037211 */ /* 0x008fe200000f3400 */
[----:B------:R-:W-:Y:S01]  /*11b50*/  IMAD.U32 R4, RZ, RZ, UR9 ;  /* 0x00000009ff047e24 */ /* 0x000fe2000f8e00ff */
[----:B------:R-:W-:Y:S02]  /*11b60*/  @!P1 LEA R7, P0, R7, R2, 0x5 ;  /* 0x0000000207079211 */ /* 0x000fe400078028ff */
[C---:B------:R-:W-:Y:S02]  /*11b70*/  @!P1 IADD3 R0, P3, R2.reuse, UR28, RZ ;  /* 0x0000001c02009c10 */ /* 0x040fe4000ff7e0ff */
[----:B------:R-:W-:Y:S01]  /*11b80*/  @!P1 LEA.HI.X R12, R5, R3, R4, 0x5, P0 ;  /* 0x00000003050c9211 */ /* 0x000fe200000f2c04 */
[----:B------:R-:W-:Y:S01]  /*11b90*/  IMAD.U32 R4, RZ, RZ, UR8 ;  /* 0x00000008ff047e24 */ /* 0x000fe2000f8e00ff */
[----:B-1----:R-:W-:Y:S02]  /*11ba0*/  @!P1 LEA R10, P4, R2, R10, 0x1 ;  /* 0x0000000a020a9211 */ /* 0x002fe400078808ff */
[----:B----4-:R-:W-:Y:S01]  /*11bb0*/  @!P1 LEA R8, P2, R0, R14, 0x1 ;  /* 0x0000000e00089211 */ /* 0x010fe200078408ff */
[----:B------:R-:W-:Y:S01]  /*11bc0*/  @!P1 IMAD.WIDE.U32 R4, R4, 0x30, R2 ;  /* 0x0000003004049825 */ /* 0x000fe200078e0002 */
[----:B------:R-:W-:-:S02]  /*11bd0*/  @!P1 IADD3.X R9, R3, UR20, RZ, P3, !PT ;  /* 0x0000001403099c10 */ /* 0x000fc40009ffe4ff */
[----:B------:R-:W-:Y:S02]  /*11be0*/  @!P1 LEA R6, P0, R7, R16, 0x1 ;  /* 0x0000001007069211 */ /* 0x000fe400078008ff */
        /* <DEDUP_REMOVED lines=76> */
[----:B------:R-:W-:Y:S05]  /*120b0*/  LDSM.16.M88.4 R4, [R185+0x2000] ;  /* 0x00200000b904783b */ /* 0x000fea0000000200 */
        /* <DEDUP_REMOVED lines=25> */
[C---:B------:R-:W-:Y:S06]  /*12250*/  HMMA.16816.F32 R168, R4.reuse, R32, R168 ;  /* 0x0000002004a8723c */ /* 0x040fec00000018a8 */
[----:B------:R-:W-:Y:S06]  /*12260*/  HMMA.16816.F32 R196, R4, R34, R164 ;  /* 0x0000002204c4723c */ /* 0x000fec00000018a4 */
[C---:B------:R-:W-:Y:S06]  /*12270*/  HMMA.16816.F32 R64, R8.reuse, R36, R64 ;  /* 0x000000240840723c */ /* 0x040fec0000001840 */
        /* <DEDUP_REMOVED lines=10> */
[----:B------:R-:W-:Y:S01]  /*12320*/  HMMA.16816.F32 R16, R8, R22, R16 ;  /* 0x000000160810723c */ /* 0x000fe20000001810 */
[----:B------:R-:W-:Y:S06]  /*12330*/  BAR.SYNC.DEFER_BLOCKING 0x0 ;  /* 0x0000000000007b1d */ /* 0x000fec0000010000 */
[----:B------:R-:W-:-:S02]  /*12340*/  NOP ;  /* 0x0000000000007918 */ /* 0x000fc40000000000 */
[----:B------:R-:W-:-:S15]  /*12350*/  @!P0 BRA `(.L_x_1053) ;  /* 0x0000000000fc8947 */ /* 0x000fde0003800000 */
        /* <DEDUP_REMOVED lines=9> */
[----:B------:R-:W-:Y:S01]  /*123f0*/  IMAD.U32 R4, RZ, RZ, UR11 ;  /* 0x0000000bff047e24 */ /* 0x000fe2000f8e00ff */
[----:B------:R-:W-:Y:S01]  /*12400*/  UIMAD UR4, UR4, UR10, URZ ;  /* 0x0000000a040472a4 */ /* 0x000fe2000f8e023f */
[----:B------:R-:W5:Y:S01]  /*12410*/  @!P1 LDC.64 R12, c[0x0][0x218] ;  /* 0x00008600ff0c9b82 */ /* 0x000f620000000a00 */
[----:B------:R-:W-:Y:S01]  /*12420*/  IMAD.U32 R10, RZ, RZ, UR10 ;  /* 0x0000000aff0a7e24 */ /* 0x000fe2000f8e00ff */
[----:B------:R-:W-:Y:S01]  /*12430*/  BSSY B0, `(.L_x_1054) ;  /* 0x0000030000007945 */ /* 0x000fe20003800000 */
[----:B------:R-:W-:Y:S01]  /*12440*/  UIMAD UR4, UR6, UR11, UR4 ;  /* 0x0000000b060472a4 */ /* 0x000fe2000f8e0204 */
[----:B------:R-:W-:-:S02]  /*12450*/  IMAD.U32 R2, RZ, RZ, UR46 ;  /* 0x0000002eff027e24 */ /* 0x000fc4000f8e00ff */
[----:B------:R-:W-:Y:S01]  /*12460*/  IMAD.U32 R3, RZ, RZ, UR46 ;  /* 0x0000002eff037e24 */ /* 0x000fe2000f8e00ff */
[----:B------:R-:W-:Y:S01]  /*12470*/  UIADD3 UR4, UR47, UR4, URZ ;  /* 0x000000042f047290 */ /* 0x000fe2000fffe03f */
[----:B------:R-:W4:Y:S01]  /*12480*/  @!P1 LDC.64 R14, c[0x0][0x218] ;  /* 0x00008600ff0e9b82 */ /* 0x000f220000000a00 */
[----:B------:R-:W-:-:S04]  /*12490*/  IMAD.U32 R7, RZ, RZ, UR11 ;  /* 0x0000000bff077e24 */ /* 0x000fc8000f8e00ff */
[----:B------:R-:W-:Y:S01]  /*124a0*/  IMAD.U32 R0, RZ, RZ, UR4 ;  /* 0x00000004ff007e24 */ /* 0x000fe2000f8e00ff */
[----:B--2---:R-:W-:-:S04]  /*124b0*/  LEA R2, P2, R2, R222, 0x6 ;  /* 0x000000de02027211 */ /* 0x004fc800078430ff */
[----:B---3--:R-:W-:Y:S01]  /*124c0*/  LEA.HI.X R3, R3, R143, R0, 0x6, P2 ;  /* 0x0000008f03037211 */ /* 0x008fe200010f3400 */
[----:B------:R-:W-:Y:S01]  /*124d0*/  IMAD.U32 R0, RZ, RZ, UR10 ;  /* 0x0000000aff007e24 */ /* 0x000fe2000f8e00ff */
[----:B------:R-:W-:Y:S02]  /*124e0*/  @!P1 LEA R5, P2, R5, R2, 0x5 ;  /* 0x0000000205059211 */ /* 0x000fe400078428ff */
[----:B-1----:R-:W-:Y:S02]  /*124f0*/  @!P1 LEA R8, P4, R2, R8, 0x1 ;  /* 0x0000000802089211 */ /* 0x002fe400078808ff */
[----:B------:R-:W-:Y:S02]  /*12500*/  @!P1 LEA R0, P3, R0, R2, 0x4 ;  /* 0x0000000200009211 */ /* 0x000fe400078620ff */
[-C--:B------:R-:W-:Y:S02]  /*12510*/  @!P1 LEA.HI.X R10, R10, R3.reuse, R7, 0x5, P2 ;  /* 0x000000030a0a9211 */ /* 0x080fe400010f2c07 */
[----:B------:R-:W-:-:S02]  /*12520*/  @!P1 LEA.HI.X R11, R6, R3, R4, 0x4, P3 ;  /* 0x00000003060b9211 */ /* 0x000fc400018f2404 */
[----:B-----5:R-:W-:Y:S02]  /*12530*/  @!P1 LEA R6, P3, R0, R12, 0x1 ;  /* 0x0000000c00069211 */ /* 0x020fe400078608ff */
[C---:B----4-:R-:W-:Y:S02]  /*12540*/  @!P1 LEA R4, P2, R5.reuse, R14, 0x1 ;  /* 0x0000000e05049211 */ /* 0x050fe400078408ff */
        /* <DEDUP_REMOVED lines=24> */
[----:B-1----:R-:W-:-:S04]  /*126d0*/  LEA R4, P1, R2, UR6, 0x1 ;  /* 0x0000000602047c11 */ /* 0x002fc8000f8208ff */
[----:B------:R-:W-:-:S05]  /*126e0*/  LEA.HI.X R5, R2, UR7, R0, 0x1, P1 ;  /* 0x0000000702057c11 */ /* 0x000fca00088f0c00 */
[----:B------:R-:W-:Y:S01]  /*126f0*/  @!PT LDS RZ, [RZ] ;  /* 0x00000000fffff984 */ /* 0x000fe20000000800 */
[----:B------:R-:W-:Y:S01]  /*12700*/  @!PT LDS RZ, [RZ] ;  /* 0x00000000fffff984 */ /* 0x000fe20000000800 */
[----:B------:R-:W-:Y:S01]  /*12710*/  @!PT LDS RZ, [RZ] ;  /* 0x00000000fffff984 */ /* 0x000fe20000000800 */
[----:B------:R2:W-:Y:S04]  /*12720*/  LDGSTS.E.BYPASS.LTC128B.128 [R191+0x5800], desc[UR26][R4.64] ;  /* 0x0580000004bf7fae */ /* 0x0005e8000b901d5a */
.L_x_1055:
[----:B------:R-:W-:Y:S05]  /*12730*/  BSYNC B0 ;  /* 0x0000000000007941 */ /* 0x000fea0003800000 */
.L_x_1054:
[----:B------:R-:W0:Y:S02]  /*12740*/  LDGDEPBAR ;  /* 0x00000000000079af */ /* 0x000e240000000000 */
.L_x_1053:
[----:B------:R-:W3:Y:S04]  /*12750*/  LDL.LU R3, [R1+0x114] ;  /* 0x0001140001037983 */ /* 0x000ee80000300800 */
[----:B------:R-:W4:Y:S01]  /*12760*/  LDL.LU R2, [R1+0xfc] ;  /* 0x0000fc0001027983 */ /* 0x000f220000300800 */
[----:B------:R-:W-:Y:S01]  /*12770*/  UIADD3 UR17, UR18, -0x3, URZ ;  /* 0xfffffffd12117890 */ /* 0x000fe2000fffe03f */
[----:B-12---:R-:W1:Y:S05]  /*12780*/  S2R R4, SR_TID.X ;  /* 0x0000000000047919 */ /* 0x006e6a0000002100 */
[----:B------:R-:W-:Y:S01]  /*12790*/  IMAD.U32 R0, RZ, RZ, UR17 ;  /* 0x00000011ff007e24 */ /* 0x000fe2000f8e00ff */
[----:B------:R2:W-:Y:S01]  /*127a0*/  STL [R1+0x1c0], R177 ;  /* 0x0001c0b101007387 */ /* 0x0005e20000100800 */
[----:B------:R-:W-:-:S02]  /*127b0*/  USHF.L.U32 UR6, UR17, 0x1, URZ ;  /* 0x0000000111067899 */ /* 0x000fc4000800063f */
[----:B------:R-:W-:Y:S01]  /*127c0*/  ULEA UR4, UR17, 0x1, 0x1 ;  /* 0x0000000111047891 */ /* 0x000fe2000f8e083f */
[----:B------:R-:W-:Y:S01]  /*127d0*/  STL [R1+0x1bc], R180 ;  /* 0x0001bcb401007387 */ /* 0x000fe20000100800 */
[----:B-1----:R-:W-:Y:S02]  /*127e0*/  IMAD.SHL.U32 R4, R4, 0x2, RZ ;  /* 0x0000000204047824 */ /* 0x002fe400078e00ff */
[----:B------:R-:W-:Y:S01]  /*127f0*/  ULOP3.LUT UR4, UR4, UR31, URZ, 0x3c, !UPT ;  /* 0x0000001f04047292 */ /* 0x000fe2000f8e3c3f */
[----:B------:R-:W-:Y:S02]  /*12800*/  STL [R1+0x19c], R178 ;  /* 0x00019cb201007387 */ /* 0x000fe40000100800 */
[----:B------:R-:W-:Y:S02]  /*12810*/  LOP3.LUT R4, R4, 0x6, RZ, 0xc0, !PT ;  /* 0x0000000604047812 */ /* 0x000fe400078ec0ff */
[----:B------:R-:W-:Y:S03]  /*12820*/  STL [R1+0x198], R179 ;  /* 0x000198b301007387 */ /* 0x000fe60000100800 */
[----:B------:R-:W-:Y:S01]  /*12830*/  IMAD R0, R0, 0x40, R4 ;  /* 0x0000004000007824 */ /* 0x000fe200078e0204 */
[----:B------:R-:W-:Y:S03]  /*12840*/  STL [R1+0x194], R241 ;  /* 0x000194f101007387 */ /* 0x000fe60000100800 */
[C---:B------:R-:W-:Y:S01]  /*12850*/  VIADD R14, R0.reuse, 0x1 ;  /* 0x00000001000e7836 */ /* 0x040fe20000000000 */
[CC--:B------:R-:W-:Y:S01]  /*12860*/  ISETP.GE.AND P4, PT, R0.reuse, R40.reuse, PT ;  /* 0x000000280000720c */ /* 0x0c0fe20003f86270 */
[C---:B------:R-:W-:Y:S01]  /*12870*/  VIADD R13, R0.reuse, 0x8 ;  /* 0x00000008000d7836 */ /* 0x040fe20000000000 */
[CC--:B------:R-:W-:Y:S01]  /*12880*/  ISETP.GE.AND P2, PT, R0.reuse, R41.reuse, PT ;  /* 0x000000290000720c */ /* 0x0c0fe20003f46270 */
[----:B------:R-:W-:Y:S01]  /*12890*/  VIADD R12, R0, 0x9 ;  /* 0x00000009000c7836 */ /* 0x000fe20000000000 */
[-C--:B------:R-:W-:Y:S01]  /*128a0*/  ISETP.GE.AND P3, PT, R14, R40.reuse, PT ;  /* 0x000000280e00720c */ /* 0x080fe20003f66270 */
[----:B------:R-:W-:Y:S01]  /*128b0*/  VIADD R11, R0, 0x10 ;  /* 0x00000010000b7836 */ /* 0x000fe20000000000 */
[-C--:B------:R-:W-:Y:S01]  /*128c0*/  ISETP.GE.AND P1, PT, R14, R41.reuse, PT ;  /* 0x000000290e00720c */ /* 0x080fe20003f26270 */
[----:B------:R-:W-:Y:S01]  /*128d0*/  VIADD R10, R0, 0x11 ;  /* 0x00000011000a7836 */ /* 0x000fe20000000000 */
[----:B------:R-:W-:Y:S01]  /*128e0*/  FSEL R20, R64, -INF , !P4 ;  /* 0xff80000040147808 */ /* 0x000fe20006000000 */
[C---:B------:R-:W-:Y:S01]  /*128f0*/  VIADD R9, R0.reuse, 0x18 ;  /* 0x0000001800097836 */ /* 0x040fe20000000000 */
[----:B------:R-:W-:Y:S01]  /*12900*/  FSEL R21, R65, -INF , !P3 ;  /* 0xff80000041157808 */ /* 0x000fe20005800000 */
[C---:B------:R-:W-:Y:S01]  /*12910*/  VIADD R8, R0.reuse, 0x19 ;  /* 0x0000001900087836 */ /* 0x040fe20000000000 */
[-C--:B------:R-:W-:Y:S01]  /*12920*/  ISETP.GE.AND P4, PT, R13, R40.reuse, PT ;  /* 0x000000280d00720c */ /* 0x080fe20003f86270 */
[----:B------:R-:W-:Y:S01]  /*12930*/  VIADD R6, R0, 0x21 ;  /* 0x0000002100067836 */ /* 0x000fe20000000000 */
[----:B------:R-:W-:Y:S01]  /*12940*/  FSEL R23, R66, -INF , !P2 ;  /* 0xff80000042177808 */ /* 0x000fe20005000000 */
[----:B------:R-:W-:Y:S01]  /*12950*/  VIADD R7, R0, 0x20 ;  /* 0x0000002000077836 */ /* 0x000fe20000000000 */
[----:B------:R-:W-:Y:S01]  /*12960*/  ISETP.GE.AND P3, PT, R12, R40, PT ;  /* 0x000000280c00720c */ /* 0x000fe20003f66270 */
[C---:B------:R-:W-:Y:S01]  /*12970*/  VIADD R4, R0.reuse, 0x29 ;  /* 0x0000002900047836 */ /* 0x040fe20000000000 */
[----:B------:R-:W-:Y:S01]  /*12980*/  FSEL R26, R67, -INF , !P1 ;  /* 0xff800000431a7808 */ /* 0x000fe20004800000 */
[C---:B------:R-:W-:Y:S01]  /*12990*/  VIADD R5, R0.reuse, 0x28 ;  /* 0x0000002800057836 */ /* 0x040fe20000000000 */
[-C--:B------:R-:W-:Y:S01]  /*129a0*/  ISETP.GE.AND P2, PT, R13, R41.reuse, PT ;  /* 0x000000290d00720c */ /* 0x080fe20003f46270 */
[----:B------:R-:W-:Y:S01]  /*129b0*/  VIADD R15, R0, 0x38 ;  /* 0x00000038000f7836 */ /* 0x000fe20000000000 */
[----:B------:R-:W-:Y:S01]  /*129c0*/  ISETP.GE.AND P1, PT, R12, R41, PT ;  /* 0x000000290c00720c */ /* 0x000fe20003f26270 */
[----:B------:R-:W-:Y:S01]  /*129d0*/  STL [R1+0x190], R240 ;  /* 0x000190f001007387 */ /* 0x000fe20000100800 */
[----:B------:R-:W-:-:S02]  /*129e0*/  FSEL R27, R60, -INF , !P4 ;  /* 0xff8000003c1b7808 */ /* 0x000fc40006000000 */
[----:B------:R-:W-:Y:S01]  /*129f0*/  FSEL R28, R61, -INF , !P3 ;  /* 0xff8000003d1c7808 */ /* 0x000fe20005800000 */
[----:B------:R-:W-:Y:S01]  /*12a00*/  STL [R1+0x18c], R191 ;  /* 0x00018cbf01007387 */ /* 0x000fe20000100800 */
[-C--:B------:R-:W-:Y:S02]  /*12a10*/  ISETP.GE.AND P4, PT, R11, R40.reuse, PT ;  /* 0x000000280b00720c */ /* 0x080fe40003f86270 */
[----:B------:R-:W-:Y:S01]  /*12a20*/  FSEL R29, R62, -INF , !P2 ;  /* 0xff8000003e1d7808 */ /* 0x000fe20005000000 */
[----:B------:R-:W-:Y:S01]  /*12a30*/  STL [R1+0x188], R190 ;  /* 0x000188be01007387 */ /* 0x000fe20000100800 */
[----:B------:R-:W-:Y:S02]  /*12a40*/  ISETP.GE.AND P3, PT, R10, R40, PT ;  /* 0x000000280a00720c */ /* 0x000fe40003f66270 */
[----:B------:R-:W-:Y:S01]  /*12a50*/  FSEL R30, R63, -INF , !P1 ;  /* 0xff8000003f1e7808 */ /* 0x000fe20004800000 */
[----:B------:R-:W-:Y:S01]  /*12a60*/  STL [R1+0x184], R189 ;  /* 0x000184bd01007387 */ /* 0x000fe20000100800 */
[----:B------:R-:W-:-:S02]  /*12a70*/  ISETP.GE.AND P2, PT, R11, R41, PT ;  /* 0x000000290b00720c */ /* 0x000fc40003f46270 */
[----:B------:R-:W-:Y:S01]  /*12a80*/  ISETP.GE.AND P1, PT, R10, R41, PT ;  /* 0x000000290a00720c */ /* 0x000fe20003f26270 */
[----:B------:R-:W-:Y:S01]  /*12a90*/  STL [R1+0x180], R188 ;  /* 0x000180bc01007387 */ /* 0x000fe20000100800 */
[----:B------:R-:W-:Y:S02]  /*12aa0*/  FSEL R31, R56, -INF , !P4 ;  /* 0xff800000381f7808 */ /* 0x000fe40006000000 */
[----:B------:R-:W-:Y:S01]  /*12ab0*/  FSEL R44, R57, -INF , !P3 ;  /* 0xff800000392c7808 */ /* 0x000fe20005800000 */
[----:B------:R-:W-:Y:S01]  /*12ac0*/  STL [R1+0x17c], R187 ;  /* 0x00017cbb01007387 */ /* 0x000fe20000100800 */
[-C--:B------:R-:W-:Y:S02]  /*12ad0*/  ISETP.GE.AND P4, PT, R9, R40.reuse, PT ;  /* 0x000000280900720c */ /* 0x080fe40003f86270 */
[----:B------:R-:W-:Y:S01]  /*12ae0*/  FSEL R45, R58, -INF , !P2 ;  /* 0xff8000003a2d7808 */ /* 0x000fe20005000000 */
[----:B------:R-:W-:Y:S01]  /*12af0*/  STL [R1+0x178], R186 ;  /* 0x000178ba01007387 */ /* 0x000fe20000100800 */
[----:B------:R-:W-:-:S02]  /*12b00*/  ISETP.GE.AND P3, PT, R8, R40, PT ;  /* 0x000000280800720c */ /* 0x000fc40003f66270 */
[----:B------:R-:W-:Y:S01]  /*12b10*/  FSEL R46, R59, -INF , !P1 ;  /* 0xff8000003b2e7808 */ /* 0x000fe20004800000 */
[----:B------:R-:W-:Y:S01]  /*12b20*/  STL [R1+0x174], R185 ;  /* 0x000174b901007387 */ /* 0x000fe20000100800 */
[-C--:B------:R-:W-:Y:S02]  /*12b30*/  ISETP.GE.AND P2, PT, R9, R41.reuse, PT ;  /* 0x000000290900720c */ /* 0x080fe40003f46270 */
[----:B------:R-:W-:Y:S01]  /*12b40*/  ISETP.GE.AND P1, PT, R8, R41, PT ;  /* 0x000000290800720c */ /* 0x000fe20003f26270 */
[----:B------:R-:W-:Y:S01]  /*12b50*/  STL [R1+0x170], R184 ;  /* 0x000170b801007387 */ /* 0x000fe20000100800 */
[----:B------:R-:W-:Y:S02]  /*12b60*/  FSEL R47, R52, -INF , !P4 ;  /* 0xff800000342f7808 */ /* 0x000fe40006000000 */
[----:B------:R-:W-:Y:S01]  /*12b70*/  FSEL R52, R53, -INF , !P3 ;  /* 0xff80000035347808 */ /* 0x000fe20005800000 */
[----:B------:R-:W-:Y:S01]  /*12b80*/  STL [R1+0x16c], R183 ;  /* 0x00016cb701007387 */ /* 0x000fe20000100800 */
[----:B------:R-:W-:-:S02]  /*12b90*/  FSEL R53, R54, -INF , !P2 ;  /* 0xff80000036357808 */ /* 0x000fc40005000000 */
[----:B------:R-:W-:Y:S01]  /*12ba0*/  FSEL R54, R55, -INF , !P1 ;  /* 0xff80000037367808 */ /* 0x000fe20004800000 */
[----:B------:R-:W-:Y:S01]  /*12bb0*/  STL [R1+0x168], R182 ;  /* 0x000168b601007387 */ /* 0x000fe20000100800 */
[CC--:B------:R-:W-:Y:S02]  /*12bc0*/  ISETP.GE.AND P1, PT, R6.reuse, R41.reuse, PT ;  /* 0x000000290600720c */ /* 0x0c0fe40003f26270 */
[-C--:B------:R-:W-:Y:S01]  /*12bd0*/  ISETP.GE.AND P3, PT, R6, R40.reuse, PT ;  /* 0x000000280600720c */ /* 0x080fe20003f66270 */
[----:B------:R-:W-:Y:S01]  /*12be0*/  STL [R1+0x164], R181 ;  /* 0x000164b501007387 */ /* 0x000fe20000100800 */
[----:B------:R-:W-:Y:S02]  /*12bf0*/  ISETP.GE.AND P2, PT, R7, R41, PT ;  /* 0x000000290700720c */ /* 0x000fe40003f46270 */
[----:B------:R-:W-:Y:S01]  /*12c00*/  FSEL R57, R39, -INF , !P1 ;  /* 0xff80000027397808 */ /* 0x000fe20004800000 */
[----:B------:R-:W-:Y:S01]  /*12c10*/  STL [R1+0x160], R176 ;  /* 0x000160b001007387 */ /* 0x000fe20000100800 */
[----:B------:R-:W-:-:S02]  /*12c20*/  ISETP.GE.AND P4, PT, R7, R40, PT ;  /* 0x000000280700720c */ /* 0x000fc40003f86270 */
[----:B------:R-:W-:Y:S01]  /*12c30*/  FSEL R37, R37, -INF , !P3 ;  /* 0xff80000025257808 */ /* 0x000fe20005800000 */
[----:B--2---:R-:W2:Y:S01]  /*12c40*/  LDL R177, [R1+0xe8] ;  /* 0x0000e80001b17983 */ /* 0x004ea20000100800 */
[----:B------:R-:W-:Y:S02]  /*12c50*/  FSEL R56, R38, -INF , !P2 ;  /* 0xff80000026387808 */ /* 0x000fe40005000000 */
[----:B------:R-:W-:Y:S02]  /*12c60*/  ISETP.GE.AND P3, PT, R4, R40, PT ;  /* 0x000000280400720c */ /* 0x000fe40003f66270 */
[C---:B------:R-:W-:Y:S02]  /*12c70*/  ISETP.GE.AND P6, PT, R0.reuse, R42, PT ;  /* 0x0000002a0000720c */ /* 0x040fe40003fc6270 */
[----:B------:R-:W-:Y:S02]  /*12c80*/  ISETP.GE.AND P2, PT, R0, R43, PT ;  /* 0x0000002b0000720c */ /* 0x000fe40003f46270 */
[----:B------:R-:W-:-:S02]  /*12c90*/  FSEL R55, R36, -INF , !P4 ;  /* 0xff80000024377808 */ /* 0x000fc40006000000 */
[CC--:B------:R-:W-:Y:S02]  /*12ca0*/  ISETP.GE.AND P5, PT, R5.reuse, R41.reuse, PT ;  /* 0x000000290500720c */ /* 0x0c0fe40003fa6270 */
[----:B------:R-:W-:Y:S02]  /*12cb0*/  ISETP.GE.AND P4, PT, R5, R40, PT ;  /* 0x000000280500720c */ /* 0x000fe40003f86270 */
[----:B------:R-:W-:Y:S02]  /*12cc0*/  FSEL R59, R49, -INF , !P3 ;  /* 0xff800000313b7808 */ /* 0x000fe40005800000 */
[----:B------:R-:W-:Y:S02]  /*12cd0*/  ISETP.GE.AND P3, PT, R4, R41, PT ;  /* 0x000000290400720c */ /* 0x000fe40003f66270 */
[----:B------:R-:W-:Y:S02]  /*12ce0*/  FSEL R66, R50, -INF , !P5 ;  /* 0xff80000032427808 */ /* 0x000fe40006800000 */
[----:B------:R-:W-:-:S02]  /*12cf0*/  FSEL R58, R48, -INF , !P4 ;  /* 0xff800000303a7808 */ /* 0x000fc40006000000 */
[----:B------:R-:W-:Y:S02]  /*12d00*/  FSEL R146, R192, -INF , !P6 ;  /* 0xff800000c0927808 */ /* 0x000fe40007000000 */
[----:B------:R-:W-:Y:S02]  /*12d10*/  FSEL R156, R194, -INF , !P2 ;  /* 0xff800000c29c7808 */ /* 0x000fe40005000000 */
[C---:B------:R-:W-:Y:S02]  /*12d20*/  ISETP.GE.AND P6, PT, R12.reuse, R42, PT ;  /* 0x0000002a0c00720c */ /* 0x040fe40003fc6270 */
[----:B------:R-:W-:Y:S02]  /*12d30*/  ISETP.GE.AND P2, PT, R12, R43, PT ;  /* 0x0000002b0c00720c */ /* 0x000fe40003f46270 */
[----:B------:R-:W-:Y:S02]  /*12d40*/  FSEL R149, R173, -INF , !P6 ;  /* 0xff800000ad957808 */ /* 0x000fe40007000000 */
[----:B------:R-:W-:-:S02]  /*12d50*/  FSEL R160, R175, -INF , !P2 ;  /* 0xff800000afa07808 */ /* 0x000fc40005000000 */
[CC--:B------:R-:W-:Y:S02]  /*12d60*/  ISETP.GE.AND P6, PT, R9.reuse, R42.reuse, PT ;  /* 0x0000002a0900720c */ /* 0x0c0fe40003fc6270 */
[-C--:B------:R-:W-:Y:S02]  /*12d70*/  ISETP.GE.AND P2, PT, R9, R43.reuse, PT ;  /* 0x0000002b0900720c */ /* 0x080fe40003f46270 */
[----:B------:R-:W-:Y:S02]  /*12d80*/  FSEL R72, R196, -INF , !P6 ;  /* 0xff800000c4487808 */ /* 0x000fe40007000000 */
[----:B------:R-:W-:Y:S02]  /*12d90*/  FSEL R144, R198, -INF , !P2 ;  /* 0xff800000c6907808 */ /* 0x000fe40005000000 */
[C---:B------:R-:W-:Y:S02]  /*12da0*/  ISETP.GE.AND P6, PT, R6.reuse, R42, PT ;  /* 0x0000002a0600720c */ /* 0x040fe40003fc6270 */
[----:B------:R-:W-:-:S02]  /*12db0*/  ISETP.GE.AND P2, PT, R6, R43, PT ;  /* 0x0000002b0600720c */ /* 0x000fc40003f46270 */
[----:B------:R-:W-:Y:S02]  /*12dc0*/  FSEL R60, R201, -INF , !P6 ;  /* 0xff800000c93c7808 */ /* 0x000fe40007000000 */
[----:B------:R-:W-:Y:S01]  /*12dd0*/  FSEL R67, R203, -INF , !P2 ;  /* 0xff800000cb437808 */ /* 0x000fe20005000000 */
[----:B---3--:R-:W-:Y:S02]  /*12de0*/  IMAD.MOV.U32 R233, RZ, RZ, R3 ;  /* 0x000000ffffe97224 */ /* 0x008fe400078e0003 */
[----:B------:R-:W-:Y:S02]  /*12df0*/  VIADD R3, R0, 0x30 ;  /* 0x0000003000037836 */ /* 0x000fe40000000000 */
[----:B----4-:R-:W-:-:S03]  /*12e00*/  IMAD.MOV.U32 R232, RZ, RZ, R2 ;  /* 0x000000ffffe87224 */ /* 0x010fc600078e0002 */
[-C--:B------:R-:W-:Y:S01]  /*12e10*/  ISETP.GE.AND P1, PT, R3, R40.reuse, PT ;  /* 0x000000280300720c */ /* 0x080fe20003f26270 */
[C---:B------:R-:W-:Y:S02]  /*12e20*/  VIADD R2, R0.reuse, 0x31 ;  /* 0x0000003100027836 */ /* 0x040fe40000000000 */
[----:B------:R-:W-:Y:S01]  /*12e30*/  VIADD R0, R0, 0x39 ;  /* 0x0000003900007836 */ /* 0x000fe20000000000 */
[----:B------:R-:W-:Y:S02]  /*12e40*/  FSEL R148, R32, -INF , !P1 ;  /* 0xff80000020947808 */ /* 0x000fe40004800000 */
[-C--:B------:R-:W-:Y:S02]  /*12e50*/  ISETP.GE.AND P1, PT, R15, R40.reuse, PT ;  /* 0x000000280f00720c */ /* 0x080fe40003f26270 */
[----:B------:R-:W-:Y:S02]  /*12e60*/  ISETP.GE.AND P5, PT, R0, R40, PT ;  /* 0x000000280000720c */ /* 0x000fe40003fa6270 */
[----:B------:R-:W-:-:S02]  /*12e70*/  FSEL R159, R16, -INF , !P1 ;  /* 0xff800000109f7808 */ /* 0x000fc40004800000 */
[CC--:B------:R-:W-:Y:S02]  /*12e80*/  ISETP.GE.AND P1, PT, R2.reuse, R41.reuse, PT ;  /* 0x000000290200720c */ /* 0x0c0fe40003f26270 */
[----:B------:R-:W-:Y:S02]  /*12e90*/  ISETP.GE.AND P4, PT, R2, R40, PT ;  /* 0x000000280200720c */ /* 0x000fe40003f86270 */
[----:B------:R-:W-:Y:S02]  /*12ea0*/  FSEL R40, R51, -INF , !P3 ;  /* 0xff80000033287808 */ /* 0x000fe40005800000 */
[----:B------:R-:W-:Y:S02]  /*12eb0*/  FMNMX.FTZ R16, R251, R20, !PT ;  /* 0x00000014fb107209 */ /* 0x000fe40007810000 */
[----:B------:R-:W-:Y:S02]  /*12ec0*/  ISETP.GE.AND P3, PT, R3, R41, PT ;  /* 0x000000290300720c */ /* 0x000fe40003f66270 */
[----:B------:R-:W-:-:S02]  /*12ed0*/  FSEL R161, R35, -INF , !P1 ;  /* 0xff80000023a17808 */ /* 0x000fc40004800000 */
[----:B------:R-:W-:Y:S02]  /*12ee0*/  FSEL R155, R17, -INF , !P5 ;  /* 0xff800000119b7808 */ /* 0x000fe40006800000 */
[C---:B------:R-:W-:Y:S02]  /*12ef0*/  ISETP.GE.AND P5, PT, R14.reuse, R42, PT ;  /* 0x0000002a0e00720c */ /* 0x040fe40003fa6270 */
[----:B------:R-:W-:Y:S02]  /*12f00*/  ISETP.GE.AND P1, PT, R14, R43, PT ;  /* 0x0000002b0e00720c */ /* 0x000fe40003f26270 */
[----:B------:R-:W-:Y:S02]  /*12f10*/  FMNMX.FTZ R14, R21, R16, !PT ;  /* 0x00000010150e7209 */ /* 0x000fe40007810000 */
[----:B------:R-:W-:Y:S02]  /*12f20*/  FSEL R147, R33, -INF , !P4 ;  /* 0xff80000021937808 */ /* 0x000fe40006000000 */
[----:B------:R-:W-:-:S02]  /*12f30*/  FSEL R162, R34, -INF , !P3 ;  /* 0xff80000022a27808 */ /* 0x000fc40005800000 */
[-C--:B------:R-:W-:Y:S02]  /*12f40*/  ISETP.GE.AND P4, PT, R15, R41.reuse, PT ;  /* 0x000000290f00720c */ /* 0x080fe40003f86270 */
[----:B------:R-:W-:Y:S02]  /*12f50*/  ISETP.GE.AND P3, PT, R0, R41, PT ;  /* 0x000000290000720c */ /* 0x000fe40003f66270 */
[----:B------:R-:W-:Y:S02]  /*12f60*/  FMNMX.FTZ R14, R27, R14, !PT ;  /* 0x0000000e1b0e7209 */ /* 0x000fe40007810000 */
[----:B------:R-:W-:Y:S02]  /*12f70*/  FSEL R158, R18, -INF , !P4 ;  /* 0xff800000129e7808 */ /* 0x000fe40006000000 */
[----:B------:R-:W-:Y:S02]  /*12f80*/  FSEL R157, R19, -INF , !P3 ;  /* 0xff800000139d7808 */ /* 0x000fe40005800000 */
[----:B------:R-:W-:-:S02]  /*12f90*/  ISETP.GE.AND P4, PT, R13, R42, PT ;  /* 0x0000002a0d00720c */ /* 0x000fc40003f86270 */
[----:B------:R-:W-:Y:S02]  /*12fa0*/  ISETP.GE.AND P3, PT, R13, R43, PT ;  /* 0x0000002b0d00720c */ /* 0x000fe40003f66270 */
[----:B------:R-:W-:-:S04]  /*12fb0*/  FMNMX.FTZ R13, R28, R14, !PT ;  /* 0x0000000e1c0d7209 */ /* 0x000fc80007810000 */
[----:B------:R-:W-:Y:S02]  /*12fc0*/  FMNMX.FTZ R12, R31, R13, !PT ;  /* 0x0000000d1f0c7209 */ /* 0x000fe40007810000 */
[----:B------:R-:W-:Y:S02]  /*12fd0*/  FSEL R154, R193, -INF , !P5 ;  /* 0xff800000c19a7808 */ /* 0x000fe40006800000 */
[----:B------:R-:W-:Y:S02]  /*12fe0*/  FSEL R164, R195, -INF , !P1 ;  /* 0xff800000c3a47808 */ /* 0x000fe40004800000 */
[C---:B------:R-:W-:Y:S02]  /*12ff0*/  ISETP.GE.AND P5, PT, R11.reuse, R42, PT ;  /* 0x0000002a0b00720c */ /* 0x040fe40003fa6270 */
[----:B------:R-:W-:Y:S02]  /*13000*/  ISETP.GE.AND P1, PT, R11, R43, PT ;  /* 0x0000002b0b00720c */ /* 0x000fe40003f26270 */
[----:B------:R-:W-:-:S02]  /*13010*/  FMNMX.FTZ R12, R44, R12, !PT ;  /* 0x0000000c2c0c7209 */ /* 0x000fc40007810000 */
[----:B------:R-:W-:Y:S02]  /*13020*/  FMNMX.FTZ R11, R250, R23, !PT ;  /* 0x00000017fa0b7209 */ /* 0x000fe40007810000 */
[----:B------:R-:W-:Y:S02]  /*13030*/  FSEL R152, R172, -INF , !P4 ;  /* 0xff800000ac987808 */ /* 0x000fe40006000000 */
[----:B------:R-:W-:Y:S02]  /*13040*/  FSEL R163, R174, -INF , !P3 ;  /* 0xff800000aea37808 */ /* 0x000fe40005800000 */
[C---:B------:R-:W-:Y:S02]  /*13050*/  ISETP.GE.AND P4, PT, R10.reuse, R42, PT ;  /* 0x0000002a0a00720c */ /* 0x040fe40003f86270 */
[----:B------:R-:W-:Y:S02]  /*13060*/  FMNMX.FTZ R12, R47, R12, !PT ;  /* 0x0000000c2f0c7209 */ /* 0x000fe40007810000 */
        /* <DEDUP_REMOVED lines=9> */
[----:B------:R-:W-:Y:S02]  /*13100*/  FSEL R153, R170, -INF , !P1 ;  /* 0xff800000aa997808 */ /* 0x000fe40004800000 */
[----:B------:R-:W-:Y:S02]  /*13110*/  ISETP.GE.AND P5, PT, R8, R42, PT ;  /* 0x0000002a0800720c */ /* 0x000fe40003fa6270 */
[----:B------:R-:W-:Y:S02]  /*13120*/  FMNMX.FTZ R10, R58, R10, !PT ;  /* 0x0000000a3a0a7209 */ /* 0x000fe40007810000 */
[----:B------:R-:W-:-:S02]  /*13130*/  ISETP.GE.AND P1, PT, R8, R43, PT ;  /* 0x0000002b0800720c */ /* 0x000fc40003f26270 */
[----:B------:R-:W-:Y:S02]  /*13140*/  FMNMX.FTZ R8, R46, R9, !PT ;  /* 0x000000092e087209 */ /* 0x000fe40007810000 */
[----:B------:R-:W-:Y:S02]  /*13150*/  FMNMX.FTZ R9, R59, R10, !PT ;  /* 0x0000000a3b097209 */ /* 0x000fe40007810000 */
[----:B------:R-:W-:Y:S02]  /*13160*/  FMNMX.FTZ R8, R53, R8, !PT ;  /* 0x0000000835087209 */ /* 0x000fe40007810000 */
[----:B------:R-:W-:Y:S02]  /*13170*/  FSEL R74, R169, -INF , !P4 ;  /* 0xff800000a94a7808 */ /* 0x000fe40006000000 */
[----:B------:R-:W-:Y:S02]  /*13180*/  FSEL R150, R171, -INF , !P3 ;  /* 0xff800000ab967808 */ /* 0x000fe40005800000 */
[----:B------:R-:W-:-:S02]  /*13190*/  FMNMX.FTZ R9, R148, R9, !PT ;  /* 0x0000000994097209 */ /* 0x000fc40007810000 */
        /* <DEDUP_REMOVED lines=10> */
[----:B------:R-:W-:Y:S01]  /*13240*/  FSEL R75, R199, -INF , !P1 ;  /* 0xff800000c74b7808 */ /* 0x000fe20004800000 */
[----:B------:R-:W1:Y:S01]  /*13250*/  SHFL.BFLY PT, R8, R6, 0x2, 0x1f ;  /* 0x0c401f0006087f89 */ /* 0x000e6200000e0000 */
[----:B------:R-:W-:-:S02]  /*13260*/  ISETP.GE.AND P1, PT, R5, R42, PT ;  /* 0x0000002a0500720c */ /* 0x000fc40003f26270 */
        /* <DEDUP_REMOVED lines=8> */
[C---:B------:R-:W-:Y:S02]  /*132f0*/  ISETP.GE.AND P2, PT, R3.reuse, R42, PT ;  /* 0x0000002a0300720c */ /* 0x040fe40003f46270 */
[----:B------:R-:W-:Y:S02]  /*13300*/  ISETP.GE.AND P6, PT, R3, R43, PT ;  /* 0x0000002b0300720c */ /* 0x000fe40003fc6270 */
[----:B------:R-:W-:-:S04]  /*13310*/  FMNMX.FTZ R3, R158, R4, !PT ;  /* 0x000000049e037209 */ /* 0x000fc80007810000 */
[----:B------:R-:W-:Y:S01]  /*13320*/  FMNMX.FTZ R7, R157, R3, !PT ;  /* 0x000000039d077209 */ /* 0x000fe20007810000 */
[----:B------:R-:W-:Y:S01]  /*13330*/  IMAD.U32 R3, RZ, RZ, UR31 ;  /* 0x0000001fff037e24 */ /* 0x000fe2000f8e00ff */
[----:B-1----:R-:W-:-:S03]  /*13340*/  FMNMX.FTZ R8, R6, R8, !PT ;  /* 0x0000000806087209 */ /* 0x002fc60007810000 */
[----:B------:R-:W1:Y:S01]  /*13350*/  SHFL.BFLY PT, R9, R7, 0x2, 0x1f ;  /* 0x0c401f0007097f89 */ /* 0x000e6200000e0000 */
[----:B------:R-:W-:Y:S02]  /*13360*/  LOP3.LUT R4, R221, UR6, R3, 0x96, !PT ;  /* 0x00000006dd047c12 */ /* 0x000fe4000f8e9603 */
[----:B------:R-:W-:Y:S01]  /*13370*/  LOP3.LUT R3, R243, UR40, R220, 0x96, !PT ;  /* 0x00000028f3037c12 */ /* 0x000fe2000f8e96dc */
[----:B------:R-:W3:Y:S01]  /*13380*/  SHFL.BFLY PT, R12, R8, 0x1, 0x1f ;  /* 0x0c201f00080c7f89 */ /* 0x000ee200000e0000 */
[----:B------:R-:W-:Y:S01]  /*13390*/  FSEL R51, R204, -INF , !P1 ;  /* 0xff800000cc337808 */ /* 0x000fe20004800000 */
[----:B------:R-:W-:Y:S01]  /*133a0*/  IMAD.WIDE.U32 R234, R4, -0x326172a9, RZ ;  /* 0xcd9e8d5704ea7825 */ /* 0x000fe200078e00ff */
[----:B------:R-:W-:Y:S02]  /*133b0*/  FSEL R61, R207, -INF , !P4 ;  /* 0xff800000cf3d7808 */ /* 0x000fe40006000000 */
[C---:B------:R-:W-:Y:S02]  /*133c0*/  ISETP.GE.AND P1, PT, R2.reuse, R42, PT ;  /* 0x0000002a0200720c */ /* 0x040fe40003f26270 */
[----:B------:R-:W-:Y:S01]  /*133d0*/  ISETP.GE.AND P4, PT, R2, R43, PT ;  /* 0x0000002b0200720c */ /* 0x000fe20003f86270 */
[----:B------:R-:W-:Y:S01]  /*133e0*/  IMAD.WIDE.U32 R2, R3, -0x326172a9, RZ ;  /* 0xcd9e8d5703027825 */ /* 0x000fe200078e00ff */
[----:B------:R-:W-:-:S04]  /*133f0*/  LOP3.LUT R4, R235, UR41, R233, 0x96, !PT ;  /* 0x00000029eb047c12 */ /* 0x000fc8000f8e96e9 */
[----:B------:R-:W-:Y:S01]  /*13400*/  LOP3.LUT R10, R3, UR39, R234, 0x96, !PT ;  /* 0x00000027030a7c12 */ /* 0x000fe2000f8e96ea */
[----:B------:R-:W-:Y:S01]  /*13410*/  IMAD.WIDE.U32 R4, R4, -0x2daee0ad, RZ ;  /* 0xd2511f5304047825 */ /* 0x000fe200078e00ff */
[----:B------:R-:W-:-:S03]  /*13420*/  LOP3.LUT R6, R221, UR4, RZ, 0x3c, !PT ;  /* 0x00000004dd067c12 */ /* 0x000fc6000f8e3cff */
[----:B------:R-:W-:Y:S01]  /*13430*/  IMAD.WIDE.U32 R10, R10, -0x2daee0ad, RZ ;  /* 0xd2511f530a0a7825 */ /* 0x000fe200078e00ff */
[----:B------:R-:W-:Y:S02]  /*13440*/  FSEL R50, R205, -INF , !P3 ;  /* 0xff800000cd327808 */ /* 0x000fe40005800000 */
[----:B------:R-:W-:Y:S01]  /*13450*/  FSEL R39, R209, -INF , !P1 ;  /* 0xff800000d1277808 */ /* 0x000fe20004800000 */
[----:B------:R-:W-:Y:S01]  /*13460*/  IMAD.WIDE.U32 R24, R6, -0x326172a9, RZ ;  /* 0xcd9e8d5706187825 */ /* 0x000fe200078e00ff */
[C---:B------:R-:W-:Y:S02]  /*13470*/  ISETP.GE.AND P3, PT, R0.reuse, R42, PT ;  /* 0x0000002a0000720c */ /* 0x040fe40003f66270 */
[----:B------:R-:W-:Y:S02]  /*13480*/  ISETP.GE.AND P1, PT, R0, R43, PT ;  /* 0x0000002b0000720c */ /* 0x000fe40003f26270 */
[----:B------:R-:W-:Y:S02]  /*13490*/  LOP3.LUT R6, R5, UR38, R242, 0x96, !PT ;  /* 0x0000002605067c12 */ /* 0x000fe4000f8e96f2 */
[----:B-1----:R-:W-:-:S02]  /*134a0*/  FMNMX.FTZ R0, R7, R9, !PT ;  /* 0x0000000907007209 */ /* 0x002fc40007810000 */
[----:B------:R-:W-:Y:S01]  /*134b0*/  LOP3.LUT R4, R11, UR36, R4, 0x96, !PT ;  /* 0x000000240b047c12 */ /* 0x000fe2000f8e9604 */
[----:B------:R-:W-:Y:S01]  /*134c0*/  IMAD.WIDE.U32 R6, R6, -0x326172a9, RZ ;  /* 0xcd9e8d5706067825 */ /* 0x000fe200078e00ff */
[----:B------:R-:W-:Y:S02]  /*134d0*/  LOP3.LUT R5, R25, UR41, R233, 0x96, !PT ;  /* 0x0000002919057c12 */ /* 0x000fe4000f8e96e9 */
[----:B------:R-:W-:Y:S01]  /*134e0*/  LOP3.LUT R3, R3, UR39, R24, 0x96, !PT ;  /* 0x0000002703037c12 */ /* 0x000fe2000f8e9618 */
[----:B------:R-:W1:Y:S01]  /*134f0*/  SHFL.BFLY PT, R22, R0, 0x1, 0x1f ;  /* 0x0c201f0000167f89 */ /* 0x000e6200000e0000 */
[----:B------:R-:W-:Y:S01]  /*13500*/  FSEL R65, R206, -INF , !P5 ;  /* 0xff800000ce417808 */ /* 0x000fe20006800000 */
[----:B------:R-:W-:Y:S01]  /*13510*/  IMAD.WIDE.U32 R16, R4, -0x326172a9, RZ ;  /* 0xcd9e8d5704107825 */ /* 0x000fe200078e00ff */
[----:B------:R-:W-:Y:S02]  /*13520*/  ISETP.GE.AND P5, PT, R15, R42, PT ;  /* 0x0000002a0f00720c */ /* 0x000fe40003fa6270 */
[----:B------:R-:W-:Y:S01]  /*13530*/  FSEL R42, R208, -INF , !P2 ;  /* 0xff800000d02a7808 */ /* 0x000fe20005000000 */
[----:B------:R-:W-:Y:S01]  /*13540*/  IMAD.WIDE.U32 R4, R5, -0x2daee0ad, RZ ;  /* 0xd2511f5305047825 */ /* 0x000fe200078e00ff */
[----:B------:R-:W-:-:S02]  /*13550*/  ISETP.GE.AND P2, PT, R15, R43, PT ;  /* 0x0000002b0f00720c */ /* 0x000fc40003f46270 */
[----:B---3--:R-:W-:Y:S01]  /*13560*/  FMNMX.FTZ R71, R8, R12, !PT ;  /* 0x0000000c08477209 */ /* 0x008fe20007810000 */
[----:B------:R-:W-:Y:S01]  /*13570*/  IMAD.WIDE.U32 R14, R3, -0x2daee0ad, RZ ;  /* 0xd2511f53030e7825 */ /* 0x000fe200078e00ff */
[----:B------:R-:W-:Y:S02]  /*13580*/  LOP3.LUT R3, R7, UR37, R2, 0x96, !PT ;  /* 0x0000002507037c12 */ /* 0x000fe4000f8e9602 */
[----:B------:R-:W-:Y:S01]  /*13590*/  LOP3.LUT R7, R17, UR35, R6, 0x96, !PT ;  /* 0x0000002311077c12 */ /* 0x000fe2000f8e9606 */
[----:B------:R-:W-:Y:S01]  /*135a0*/  FMUL.FTZ R6, R71, UR42 ;  /* 0x0000002a47067c20 */ /* 0x000fe20008410000 */
[----:B------:R-:W-:Y:S02]  /*135b0*/  FSEL R48, R211, -INF , !P4 ;  /* 0xff800000d3307808 */ /* 0x000fe40006000000 */
[----:B------:R-:W-:Y:S01]  /*135c0*/  LOP3.LUT R11, R5, UR38, R242, 0x96, !PT ;  /* 0x00000026050b7c12 */ /* 0x000fe2000f8e96f2 */
[----:B------:R-:W-:Y:S01]  /*135d0*/  IMAD.WIDE.U32 R8, R3, -0x2daee0ad, RZ ;  /* 0xd2511f5303087825 */ /* 0x000fe200078e00ff */
[----:B------:R-:W-:-:S02]  /*135e0*/  FSETP.NEU.FTZ.AND P4, PT, R71, -INF , PT ;  /* 0xff8000004700780b */ /* 0x000fc40003f9d000 */
[----:B------:R-:W-:Y:S01]  /*135f0*/  LOP3.LUT R5, R15, UR36, R4, 0x96, !PT ;  /* 0x000000240f057c12 */ /* 0x000fe2000f8e9604 */
[----:B------:R-:W-:Y:S01]  /*13600*/  IMAD.WIDE.U32 R18, R7, -0x2daee0ad, RZ ;  /* 0xd2511f5307127825 */ /* 0x000fe200078e00ff */
[----:B------:R-:W-:-:S03]  /*13610*/  FSEL R4, R6, RZ, P4 ;  /* 0x000000ff06047208 */ /* 0x000fc60002000000 */
[----:B------:R-:W-:Y:S01]  /*13620*/  IMAD.WIDE.U32 R6, R11, -0x326172a9, RZ ;  /* 0xcd9e8d570b067825 */ /* 0x000fe200078e00ff */
[----:B------:R-:W-:-:S03]  /*13630*/  LOP3.LUT R3, R19, UR29, R8, 0x96, !PT ;  /* 0x0000001d13037c12 */ /* 0x000fc6000f8e9608 */
[----:B------:R-:W-:Y:S01]  /*13640*/  IMAD.WIDE.U32 R12, R5, -0x326172a9, RZ ;  /* 0xcd9e8d57050c7825 */ /* 0x000fe200078e00ff */
[----:B------:R-:W-:Y:S02]  /*13650*/  LOP3.LUT R5, R9, UR33, R10, 0x96, !PT ;  /* 0x0000002109057c12 */ /* 0x000fe4000f8e960a */
[----:B------:R-:W-:Y:S02]  /*13660*/  LOP3.LUT R8, R7, UR37, R2, 0x96, !PT ;  /* 0x0000002507087c12 */ /* 0x000fe4000f8e9602 */
[----:B------:R-:W-:Y:S01]  /*13670*/  LOP3.LUT R13, R13, UR35, R6, 0x96, !PT ;  /* 0x000000230d0d7c12 */ /* 0x000fe2000f8e9606 */
[----:B------:R-:W-:-:S04]  /*13680*/  IMAD.WIDE.U32 R10, R5, -0x326172a9, RZ ;  /* 0xcd9e8d57050a7825 */ /* 0x000fc800078e00ff */
[----:B------:R-:W-:Y:S01]  /*13690*/  IMAD.WIDE.U32 R6, R3, -0x326172a9, RZ ;  /* 0xcd9e8d5703067825 */ /* 0x000fe200078e00ff */
[----:B-1----:R-:W-:-:S03]  /*136a0*/  FMNMX.FTZ R70, R0, R22, !PT ;  /* 0x0000001600467209 */ /* 0x002fc60007810000 */
[--C-:B------:R-:W-:Y:S01]  /*136b0*/  FFMA.FTZ R2, R21, UR42, -R4.reuse ;  /* 0x0000002a15027c23 */ /* 0x100fe20008010804 */
[----:B------:R-:W-:Y:S01]  /*136c0*/  FFMA.FTZ R9, R20, UR42, -R4 ;  /* 0x0000002a14097c23 */ /* 0x000fe20008010804 */
[----:B------:R-:W-:Y:S02]  /*136d0*/  LOP3.LUT R0, R7, UR16, R10, 0x96, !PT ;  /* 0x0000001007007c12 */ /* 0x000fe4000f8e960a */
[----:B------:R1:W-:Y:S01]  /*136e0*/  MUFU.EX2 R151, R2 ;  /* 0x0000000200977308 */ /* 0x0003e20000000800 */
[----:B------:R-:W-:Y:S01]  /*136f0*/  FSEL R22, R212, -INF , !P5 ;  /* 0xff800000d4167808 */ /* 0x000fe20006800000 */
[C---:B------:R-:W-:Y:S01]  /*13700*/  FMUL.FTZ R3, R70.reuse, UR42 ;  /* 0x0000002a46037c20 */ /* 0x040fe20008410000 */
[----:B------:R-:W-:-:S05]  /*13710*/  FSETP.NEU.FTZ.AND P5, PT, R70, -INF , PT ;  /* 0xff8000004600780b */ /* 0x000fca0003fbd000 */
[----:B------:R3:W4:Y:S01]  /*13720*/  MUFU.EX2 R41, R9 ;  /* 0x0000000900297308 */ /* 0x0007220000000800 */
[----:B------:R-:W-:Y:S02]  /*13730*/  FSEL R3, R3, RZ, P5 ;  /* 0x000000ff03037208 */ /* 0x000fe40002800000 */
[----:B-1----:R-:W-:-:S04]  /*13740*/  LOP3.LUT R2, R0, 0xffff, RZ, 0xc0, !PT ;  /* 0x0000ffff00027812 */ /* 0x002fc800078ec0ff */
[----:B------:R-:W-:Y:S01]  /*13750*/  SHF.R.U32.HI R2, RZ, 0x8, R2 ;  /* 0x00000008ff027819 */ /* 0x000fe20000011602 */
[----:B---3--:R-:W-:-:S03]  /*13760*/  IMAD.WIDE.U32 R8, R8, -0x2daee0ad, RZ ;  /* 0xd2511f5308087825 */ /* 0x008fc600078e00ff */
[----:B------:R-:W-:Y:S02]  /*13770*/  LOP3.LUT R2, R2, 0xffff, RZ, 0xc0, !PT ;  /* 0x0000ffff02027812 */ /* 0x000fe400078ec0ff */
[----:B------:R-:W-:Y:S02]  /*13780*/  FSEL R32, R215, -INF , !P1 ;  /* 0xff800000d7207808 */ /* 0x000fe40004800000 */
[----:B------:R-:W-:Y:S01]  /*13790*/  LOP3.LUT R14, R9, UR33, R14, 0x96, !PT ;  /* 0x00000021090e7c12 */ /* 0x000fe2000f8e960e */
[--C-:B------:R-:W-:Y:S01]  /*137a0*/  FFMA.FTZ R9, R23, UR42, -R3.reuse ;  /* 0x0000002a17097c23 */ /* 0x100fe20008010803 */
[----:B------:R-:W-:Y:S01]  /*137b0*/  ISETP.LE.U32.AND P1, PT, R2, UR12, PT ;  /* 0x0000000c02007c0c */ /* 0x000fe2000bf23070 */
[----:B------:R-:W-:Y:S01]  /*137c0*/  FFMA.FTZ R2, R26, UR42, -R3 ;  /* 0x0000002a1a027c23 */ /* 0x000fe20008010803 */
[----:B------:R-:W-:Y:S01]  /*137d0*/  LOP3.LUT R5, R0, 0xff, RZ, 0xc0, !PT ;  /* 0x000000ff00057812 */ /* 0x000fe200078ec0ff */
[----:B------:R-:W-:Y:S01]  /*137e0*/  MUFU.EX2 R23, R9 ;  /* 0x0000000900177308 */ /* 0x000fe20000000800 */
[----:B------:R-:W-:-:S02]  /*137f0*/  FSEL R49, R210, -INF , !P6 ;  /* 0xff800000d2317808 */ /* 0x000fc40007000000 */
[----:B------:R-:W-:Y:S02]  /*13800*/  ISETP.LE.U32.AND P6, PT, R5, UR12, PT ;  /* 0x0000000c05007c0c */ /* 0x000fe4000bfc3070 */
[----:B----4-:R-:W-:-:S03]  /*13810*/  F2FP.F16.F32.PACK_AB R5, R151, R41 ;  /* 0x000000299705723e */ /* 0x010fc600000000ff */
[----:B------:R1:W3:Y:S01]  /*13820*/  MUFU.EX2 R64, R2 ;  /* 0x0000000200407308 */ /* 0x0002e20000000800 */
[C---:B------:R-:W-:Y:S02]  /*13830*/  PRMT R36, R5.reuse, 0x7610, R36 ;  /* 0x0000761005247816 */ /* 0x040fe40000000024 */
[----:B------:R-:W-:Y:S02]  /*13840*/  PRMT R35, R5, 0x7632, R35 ;  /* 0x0000763205237816 */ /* 0x000fe40000000023 */
[----:B------:R-:W-:Y:S02]  /*13850*/  FSEL R19, R213, -INF , !P3 ;  /* 0xff800000d5137808 */ /* 0x000fe40005800000 */
[----:B------:R-:W-:Y:S02]  /*13860*/  SHF.R.U32.HI R5, RZ, 0x18, R0 ;  /* 0x00000018ff057819 */ /* 0x000fe40000011600 */
[----:B------:R-:W-:Y:S02]  /*13870*/  FSEL R38, R214, -INF , !P2 ;  /* 0xff800000d6267808 */ /* 0x000fe40005000000 */
[----:B-1----:R-:W-:-:S04]  /*13880*/  LOP3.LUT R2, R6, 0xff, RZ, 0xc0, !PT ;  /* 0x000000ff06027812 */ /* 0x002fc800078ec0ff */
[----:B------:R-:W-:Y:S02]  /*13890*/  ISETP.LE.U32.AND P3, PT, R2, UR12, PT ;  /* 0x0000000c02007c0c */ /* 0x000fe4000bf63070 */
[----:B------:R-:W-:Y:S02]  /*138a0*/  PRMT R2, R36, 0x5410, R35 ;  /* 0x0000541024027816 */ /* 0x000fe40000000023 */
[----:B------:R-:W-:Y:S01]  /*138b0*/  SHF.R.U32.HI R0, RZ, 0x10, R0 ;  /* 0x00000010ff007819 */ /* 0x000fe20000011600 */
[----:B------:R-:W-:Y:S01]  /*138c0*/  IMAD.WIDE.U32 R20, R13, -0x2daee0ad, RZ ;  /* 0xd2511f530d147825 */ /* 0x000fe200078e00ff */
[----:B------:R-:W-:-:S03]  /*138d0*/  ISETP.LE.U32.AND P2, PT, R5, UR12, PT ;  /* 0x0000000c05007c0c */ /* 0x000fc6000bf43070 */
[----:B------:R-:W-:Y:S01]  /*138e0*/  @!P1 HADD2 R34, -R35.H0_H0, -RZ.H0_H0 ;  /* 0xa00000ff23229230 */ /* 0x000fe20000000900 */
[----:B------:R1:W-:Y:S01]  /*138f0*/  STL [R1+0xd4], R2 ;  /* 0x0000d40201007387 */ /* 0x0003e20000100800 */
[----:B------:R-:W-:Y:S01]  /*13900*/  LOP3.LUT R16, R11, UR32, R16, 0x96, !PT ;  /* 0x000000200b107c12 */ /* 0x000fe2000f8e9610 */
[----:B------:R-:W-:Y:S01]  /*13910*/  @!P6 HADD2 R33, -R36.H0_H0, -RZ.H0_H0 ;  /* 0xa00000ff2421e230 */ /* 0x000fe20000000900 */
[----:B------:R-:W-:Y:S02]  /*13920*/  LOP3.LUT R10, R6, 0xffff, RZ, 0xc0, !PT ;  /* 0x0000ffff060a7812 */ /* 0x000fe400078ec0ff */
[----:B------:R-:W-:Y:S02]  /*13930*/  SHF.R.U32.HI R11, RZ, 0x10, R6 ;  /* 0x00000010ff0b7819 */ /* 0x000fe40000011606 */
[----:B------:R-:W-:Y:S02]  /*13940*/  LOP3.LUT R13, R21, UR29, R8, 0x96, !PT ;  /* 0x0000001d150d7c12 */ /* 0x000fe4000f8e9608 */
[----:B------:R-:W-:-:S02]  /*13950*/  SHF.R.U32.HI R6, RZ, 0x18, R6 ;  /* 0x00000018ff067819 */ /* 0x000fc40000011606 */
[----:B------:R-:W-:Y:S01]  /*13960*/  @!P1 PRMT R35, R34, 0x5410, RZ ;  /* 0x0000541022239816 */ /* 0x000fe200000000ff */
[--C-:B------:R-:W-:Y:S01]  /*13970*/  FFMA.FTZ R5, R27, UR42, -R4.reuse ;  /* 0x0000002a1b057c23 */ /* 0x100fe20008010804 */
[----:B------:R-:W-:Y:S01]  /*13980*/  @!P6 PRMT R36, R33, 0x5410, RZ ;  /* 0x000054102124e816 */ /* 0x000fe200000000ff */
[----:B------:R-:W-:Y:S01]  /*13990*/  IMAD.WIDE.U32 R8, R14, -0x326172a9, RZ ;  /* 0xcd9e8d570e087825 */ /* 0x000fe200078e00ff */
[----:B------:R-:W-:Y:S01]  /*139a0*/  ISETP.LE.U32.AND P6, PT, R6, UR12, PT ;  /* 0x0000000c06007c0c */ /* 0x000fe2000bfc3070 */
[----:B------:R4:W-:Y:S01]  /*139b0*/  MUFU.EX2 R143, R5 ;  /* 0x00000005008f7308 */ /* 0x0009e20000000800 */
[----:B-1----:R-:W-:Y:S02]  /*139c0*/  LOP3.LUT R2, R0, 0xff, RZ, 0xc0, !PT ;  /* 0x000000ff00027812 */ /* 0x002fe400078ec0ff */
[----:B---3--:R-:W-:Y:S02]  /*139d0*/  F2FP.F16.F32.PACK_AB R0, R64, R23 ;  /* 0x000000174000723e */ /* 0x008fe400000000ff */
[----:B------:R-:W-:Y:S01]  /*139e0*/  ISETP.LE.U32.AND P1, PT, R2, UR12, PT ;  /* 0x0000000c02007c0c */ /* 0x000fe2000bf23070 */
[----:B------:R-:W-:Y:S01]  /*139f0*/  FFMA.FTZ R2, R28, UR42, -R4 ;  /* 0x0000002a1c027c23 */ /* 0x000fe20008010804 */
[C---:B------:R-:W-:Y:S01]  /*13a00*/  PRMT R34, R0.reuse, 0x7632, R34 ;  /* 0x0000763200227816 */ /* 0x040fe20000000022 */
[----:B------:R-:W-:Y:S01]  /*13a10*/  IMAD.WIDE.U32 R6, R13, -0x326172a9, RZ ;  /* 0xcd9e8d570d067825 */ /* 0x000fe200078e00ff */
[----:B------:R-:W-:Y:S01]  /*13a20*/  PRMT R33, R0, 0x7610, R33 ;  /* 0x0000761000217816 */ /* 0x000fe20000000021 */
[----:B------:R1:W3:Y:S01]  /*13a30*/  MUFU.EX2 R196, R2 ;  /* 0x0000000200c47308 */ /* 0x0002e20000000800 */
[----:B------:R-:W-:Y:S01]  /*13a40*/  SHF.R.U32.HI R0, RZ, 0x8, R10 ;  /* 0x00000008ff007819 */ /* 0x000fe2000001160a */
[----:B------:R-:W-:-:S03]  /*13a50*/  @!P2 HADD2 R43, -R34.H0_H0, -RZ.H0_H0 ;  /* 0xa00000ff222ba230 */ /* 0x000fc60000000900 */
[----:B------:R-:W-:Y:S01]  /*13a60*/  LOP3.LUT R0, R0, 0xffff, RZ, 0xc0, !PT ;  /* 0x0000ffff00007812 */ /* 0x000fe200078ec0ff */
[--C-:B----4-:R-:W-:Y:S01]  /*13a70*/  FFMA.FTZ R5, R29, UR42, -R3.reuse ;  /* 0x0000002a1d057c23 */ /* 0x110fe20008010803 */
[----:B-1----:R-:W-:Y:S02]  /*13a80*/  LOP3.LUT R2, R7, UR16, R8, 0x96, !PT ;  /* 0x0000001007027c12 */ /* 0x002fe4000f8e9608 */
[----:B------:R-:W-:Y:S02]  /*13a90*/  PRMT R8, R33, 0x5410, R34 ;  /* 0x0000541021087816 */ /* 0x000fe40000000022 */
[----:B------:R-:W-:Y:S02]  /*13aa0*/  @!P2 PRMT R34, R43, 0x5410, RZ ;  /* 0x000054102b22a816 */ /* 0x000fe400000000ff */
[----:B------:R-:W-:Y:S01]  /*13ab0*/  ISETP.LE.U32.AND P2, PT, R0, UR12, PT ;  /* 0x0000000c00007c0c */ /* 0x000fe2000bf43070 */
[----:B------:R-:W-:Y:S01]  /*13ac0*/  FFMA.FTZ R0, R30, UR42, -R3 ;  /* 0x0000002a1e007c23 */ /* 0x000fe20008010803 */
[----:B------:R3:W-:Y:S08]  /*13ad0*/  MUFU.EX2 R142, R5 ;  /* 0x00000005008e7308 */ /* 0x0007f00000000800 */
[----:B------:R1:W4:Y:S01]  /*13ae0*/  MUFU.EX2 R169, R0 ;  /* 0x0000000000a97308 */ /* 0x0003220000000800 */
[----:B------:R-:W-:Y:S01]  /*13af0*/  LOP3.LUT R17, R9, UR32, R12, 0x96, !PT ;  /* 0x0000002009117c12 */ /* 0x000fe2000f8e960c */
[----:B------:R-:W-:Y:S01]  /*13b00*/  @!P1 HADD2 R68, -R33.H0_H0, -RZ.H0_H0 ;  /* 0xa00000ff21449230 */ /* 0x000fe20000000900 */
[----:B------:R-:W-:-:S02]  /*13b10*/  LOP3.LUT R12, R6, 0xff, RZ, 0xc0, !PT ;  /* 0x000000ff060c7812 */ /* 0x000fc400078ec0ff */
[----:B---3--:R-:W-:Y:S02]  /*13b20*/  F2FP.F16.F32.PACK_AB R5, R196, R143 ;  /* 0x0000008fc405723e */ /* 0x008fe400000000ff */
[----:B------:R-:W-:Y:S02]  /*13b30*/  LOP3.LUT R21, R6, 0xffff, RZ, 0xc0, !PT ;  /* 0x0000ffff06157812 */ /* 0x000fe400078ec0ff */
[C---:B------:R-:W-:Y:S02]  /*13b40*/  PRMT R231, R5.reuse, 0x7610, R231 ;  /* 0x0000761005e77816 */ /* 0x040fe400000000e7 */
[----:B------:R-:W-:Y:S01]  /*13b50*/  PRMT R230, R5, 0x7632, R230 ;  /* 0x0000763205e67816 */ /* 0x000fe200000000e6 */
[----:B------:R-:W-:Y:S01]  /*13b60*/  FFMA.FTZ R5, R31, UR42, -R4 ;  /* 0x0000002a1f057c23 */ /* 0x000fe20008010804 */
[--C-:B------:R-:W-:Y:S02]  /*13b70*/  SHF.R.U32.HI R15, RZ, 0x10, R6.reuse ;  /* 0x00000010ff0f7819 */ /* 0x100fe40000011606 */
[----:B------:R-:W-:Y:S01]  /*13b80*/  SHF.R.U32.HI R14, RZ, 0x18, R6 ;  /* 0x00000018ff0e7819 */ /* 0x000fe20000011606 */
[----:B------:R-:W-:Y:S01]  /*13b90*/  IMAD.WIDE.U32 R6, R16, -0x2daee0ad, RZ ;  /* 0xd2511f5310067825 */ /* 0x000fe200078e00ff */
[----:B-1----:R-:W-:Y:S01]  /*13ba0*/  LOP3.LUT R0, R11, 0xff, RZ, 0xc0, !PT ;  /* 0x000000ff0b007812 */ /* 0x002fe200078ec0ff */
[----:B------:R1:W-:Y:S01]  /*13bb0*/  MUFU.EX2 R175, R5 ;  /* 0x0000000500af7308 */ /* 0x0003e20000000800 */
[----:B------:R-:W-:-:S02]  /*13bc0*/  @!P1 PRMT R33, R68, 0x5410, RZ ;  /* 0x0000541044219816 */ /* 0x000fc400000000ff */
[----:B------:R-:W-:Y:S02]  /*13bd0*/  ISETP.LE.U32.AND P1, PT, R0, UR12, PT ;  /* 0x0000000c00007c0c */ /* 0x000fe4000bf23070 */
[----:B------:R-:W-:Y:S02]  /*13be0*/  LOP3.LUT R0, R7, UR34, R18, 0x96, !PT ;  /* 0x0000002207007c12 */ /* 0x000fe4000f8e9612 */
[C---:B------:R-:W-:Y:S02]  /*13bf0*/  LOP3.LUT R10, R6.reuse, 0xffff, RZ, 0xc0, !PT ;  /* 0x0000ffff060a7812 */ /* 0x040fe400078ec0ff */
[----:B----4-:R-:W-:Y:S02]  /*13c00*/  F2FP.F16.F32.PACK_AB R7, R169, R142 ;  /* 0x0000008ea907723e */ /* 0x010fe400000000ff */
[----:B------:R-:W-:Y:S02]  /*13c10*/  LOP3.LUT R9, R6, 0xff, RZ, 0xc0, !PT ;  /* 0x000000ff06097812 */ /* 0x000fe400078ec0ff */
[----:B------:R-:W-:Y:S01]  /*13c20*/  SHF.R.U32.HI R13, RZ, 0x10, R6 ;  /* 0x00000010ff0d7819 */ /* 0x000fe20000011606 */
[----:B-1----:R-:W-:Y:S01]  /*13c30*/  FFMA.FTZ R5, R44, UR42, -R4 ;  /* 0x0000002a2c057c23 */ /* 0x002fe20008010804 */
[----:B------:R-:W-:-:S02]  /*13c40*/  SHF.R.U32.HI R11, RZ, 0x18, R6 ;  /* 0x00000018ff0b7819 */ /* 0x000fc40000011606 */
[----:B------:R-:W-:Y:S01]  /*13c50*/  SHF.R.U32.HI R6, RZ, 0x10, R0 ;  /* 0x00000010ff067819 */ /* 0x000fe20000011600 */
[----:B------:R1:W3:Y:S01]  /*13c60*/  MUFU.EX2 R200, R5 ;  /* 0x0000000500c87308 */ /* 0x0002e20000000800 */
[C---:B------:R-:W-:Y:S01]  /*13c70*/  PRMT R229, R7.reuse, 0x7632, R229 ;  /* 0x0000763207e57816 */ /* 0x040fe200000000e5 */
[----:B------:R-:W-:Y:S01]  /*13c80*/  @!P3 HADD2 R165, -R231.H0_H0, -RZ.H0_H0 ;  /* 0xa00000ffe7a5b230 */ /* 0x000fe20000000900 */
[----:B------:R-:W-:Y:S01]  /*13c90*/  PRMT R228, R7, 0x7610, R228 ;  /* 0x0000761007e47816 */ /* 0x000fe200000000e4 */
[----:B------:R-:W-:Y:S01]  /*13ca0*/  IMAD.MOV.U32 R236, RZ, RZ, R232 ;  /* 0x000000ffffec7224 */ /* 0x000fe200078e00e8 */
[----:B------:R-:W-:Y:S01]  /*13cb0*/  LOP3.LUT R6, R6, 0xff, RZ, 0xc0, !PT ;  /* 0x000000ff06067812 */ /* 0x000fe200078ec0ff */
[----:B------:R-:W-:Y:S01]  /*13cc0*/  FFMA.FTZ R7, R45, UR42, -R3 ;  /* 0x0000002a2d077c23 */ /* 0x000fe20008010803 */
[----:B------:R-:W-:Y:S01]  /*13cd0*/  PRMT R232, R231, 0x5410, R230 ;  /* 0x00005410e7e87816 */ /* 0x000fe200000000e6 */
[----:B------:R-:W-:Y:S01]  /*13ce0*/  @!P6 HADD2 R166, -R229.H0_H0, -RZ.H0_H0 ;  /* 0xa00000ffe5a6e230 */ /* 0x000fe20000000900 */
[----:B------:R-:W-:-:S02]  /*13cf0*/  @!P3 PRMT R231, R165, 0x5410, RZ ;  /* 0x00005410a5e7b816 */ /* 0x000fc400000000ff */
[----:B-1----:R-:W-:-:S04]  /*13d00*/  LOP3.LUT R5, R0, 0xffff, RZ, 0xc0, !PT ;  /* 0x0000ffff00057812 */ /* 0x002fc800078ec0ff */
[----:B------:R-:W-:Y:S01]  /*13d10*/  SHF.R.U32.HI R5, RZ, 0x8, R5 ;  /* 0x00000008ff057819 */ /* 0x000fe20000011605 */
[----:B------:R1:W-:Y:S01]  /*13d20*/  MUFU.EX2 R170, R7 ;  /* 0x0000000700aa7308 */ /* 0x0003e20000000800 */
[----:B------:R-:W-:Y:S01]  /*13d30*/  ISETP.LE.U32.AND P3, PT, R6, UR12, PT ;  /* 0x0000000c06007c0c */ /* 0x000fe2000bf63070 */
[----:B------:R-:W-:Y:S01]  /*13d40*/  FFMA.FTZ R6, R46, UR42, -R3 ;  /* 0x0000002a2e067c23 */ /* 0x000fe20008010803 */
[----:B------:R-:W-:Y:S01]  /*13d50*/  LOP3.LUT R5, R5, 0xffff, RZ, 0xc0, !PT ;  /* 0x0000ffff05057812 */ /* 0x000fe200078ec0ff */
[----:B------:R-:W-:-:S04]  /*13d60*/  @!P2 HADD2 R69, -R230.H0_H0, -RZ.H0_H0 ;  /* 0xa00000ffe645a230 */ /* 0x000fc80000000900 */
[----:B------:R3:W4:Y:S01]  /*13d70*/  MUFU.EX2 R199, R6 ;  /* 0x0000000600c77308 */ /* 0x0007220000000800 */
[----:B------:R2:W-:Y:S01]  /*13d80*/  STL [R1+0xd0], R8 ;  /* 0x0000d00801007387 */ /* 0x0005e20000100800 */
[----:B-1----:R-:W-:Y:S02]  /*13d90*/  PRMT R7, R228, 0x5410, R229 ;  /* 0x00005410e4077816 */ /* 0x002fe400000000e5 */
[----:B------:R-:W-:Y:S02]  /*13da0*/  @!P6 PRMT R229, R166, 0x5410, RZ ;  /* 0x00005410a6e5e816 */ /* 0x000fe400000000ff */
[----:B------:R-:W-:Y:S01]  /*13db0*/  ISETP.LE.U32.AND P6, PT, R5, UR12, PT ;  /* 0x0000000c05007c0c */ /* 0x000fe2000bfc3070 */
[----:B------:R-:W-:Y:S01]  /*13dc0*/  FFMA.FTZ R5, R47, UR42, -R4 ;  /* 0x0000002a2f057c23 */ /* 0x000fe20008010804 */
[----:B---3--:R-:W-:-:S03]  /*13dd0*/  F2FP.F16.F32.PACK_AB R6, R200, R175 ;  /* 0x000000afc806723e */ /* 0x008fc600000000ff */
[----:B------:R1:W-:Y:S01]  /*13de0*/  MUFU.EX2 R201, R5 ;  /* 0x0000000500c97308 */ /* 0x0003e20000000800 */
[----:B------:R-:W-:Y:S02]  /*13df0*/  @!P2 PRMT R230, R69, 0x5410, RZ ;  /* 0x0000541045e6a816 */ /* 0x000fe400000000ff */
[----:B------:R-:W-:Y:S02]  /*13e00*/  PRMT R226, R6, 0x7632, R226 ;  /* 0x0000763206e27816 */ /* 0x000fe400000000e2 */
[----:B--2---:R-:W-:Y:S01]  /*13e10*/  LOP3.LUT R8, R0, 0xff, RZ, 0xc0, !PT ;  /* 0x000000ff00087812 */ /* 0x004fe200078ec0ff */
[----:B------:R-:W-:Y:S01]  /*13e20*/  STL [R1+0x1a0], R231 ;  /* 0x0001a0e701007387 */ /* 0x000fe20000100800 */
[----:B------:R-:W-:Y:S02]  /*13e30*/  PRMT R227, R6, 0x7610, R227 ;  /* 0x0000761006e37816 */ /* 0x000fe400000000e3 */
[----:B------:R-:W-:Y:S01]  /*13e40*/  ISETP.LE.U32.AND P2, PT, R8, UR12, PT ;  /* 0x0000000c08007c0c */ /* 0x000fe2000bf43070 */
[----:B------:R-:W-:Y:S01]  /*13e50*/  @!P6 HADD2 R171, -R226.H0_H0, -RZ.H0_H0 ;  /* 0xa00000ffe2abe230 */ /* 0x000fe20000000900 */
[----:B------:R-:W-:Y:S01]  /*13e60*/  STL [R1+0x1a4], R230 ;  /* 0x0001a4e601007387 */ /* 0x000fe20000100800 */
[----:B-1----:R-:W-:-:S03]  /*13e70*/  FFMA.FTZ R5, R52, UR42, -R4 ;  /* 0x0000002a34057c23 */ /* 0x002fc60008010804 */
[----:B------:R-:W-:Y:S01]  /*13e80*/  STL [R1+0x1a8], R229 ;  /* 0x0001a8e501007387 */ /* 0x000fe20000100800 */
[----:B------:R-:W-:Y:S01]  /*13e90*/  SHF.R.U32.HI R0, RZ, 0x18, R0 ;  /* 0x00000018ff007819 */ /* 0x000fe20000011600 */
[----:B------:R1:W2:Y:S02]  /*13ea0*/  MUFU.EX2 R202, R5 ;  /* 0x0000000500ca7308 */ /* 0x0002a40000000800 */
[----:B------:R3:W-:Y:S01]  /*13eb0*/  STL [R1+0xb8], R7 ;  /* 0x0000b80701007387 */ /* 0x0007e20000100800 */
[----:B----4-:R-:W-:Y:S01]  /*13ec0*/  F2FP.F16.F32.PACK_AB R6, R199, R170 ;  /* 0x000000aac706723e */ /* 0x010fe200000000ff */
[----:B------:R-:W-:-:S03]  /*13ed0*/  @!P1 HADD2 R168, -R228.H0_H0, -RZ.H0_H0 ;  /* 0xa00000ffe4a89230 */ /* 0x000fc60000000900 */
[----:B------:R-:W-:Y:S01]  /*13ee0*/  PRMT R225, R6, 0x7610, R225 ;  /* 0x0000761006e17816 */ /* 0x000fe200000000e1 */
[----:B------:R-:W-:Y:S01]  /*13ef0*/  @!P2 HADD2 R172, -R227.H0_H0, -RZ.H0_H0 ;  /* 0xa00000ffe3aca230 */ /* 0x000fe20000000900 */
[----:B------:R-:W-:Y:S01]  /*13f00*/  @!P1 PRMT R228, R168, 0x5410, RZ ;  /* 0x00005410a8e49816 */ /* 0x000fe200000000ff */
[----:B-1----:R-:W-:-:S04]  /*13f10*/  FFMA.FTZ R5, R53, UR42, -R3 ;  /* 0x0000002a35057c23 */ /* 0x002fc80008010803 */
[----:B------:R1:W-:Y:S01]  /*13f20*/  MUFU.EX2 R198, R5 ;  /* 0x0000000500c67308 */ /* 0x0003e20000000800 */
[----:B---3--:R-:W-:Y:S02]  /*13f30*/  PRMT R7, R227, 0x5410, R226 ;  /* 0x00005410e3077816 */ /* 0x008fe400000000e2 */
[----:B------:R-:W-:Y:S02]  /*13f40*/  @!P6 PRMT R226, R171, 0x5410, RZ ;  /* 0x00005410abe2e816 */ /* 0x000fe400000000ff */
[----:B------:R-:W-:Y:S02]  /*13f50*/  ISETP.LE.U32.AND P6, PT, R0, UR12, PT ;  /* 0x0000000c00007c0c */ /* 0x000fe4000bfc3070 */
[----:B------:R-:W-:Y:S01]  /*13f60*/  SHF.R.U32.HI R0, RZ, 0x8, R10 ;  /* 0x00000008ff007819 */ /* 0x000fe2000001160a */
[----:B-1----:R-:W-:Y:S01]  /*13f70*/  FFMA.FTZ R5, R54, UR42, -R3 ;  /* 0x0000002a36057c23 */ /* 0x002fe20008010803 */
[----:B------:R-:W-:Y:S01]  /*13f80*/  @!P3 HADD2 R167, -R225.H0_H0, -RZ.H0_H0 ;  /* 0xa00000ffe1a7b230 */ /* 0x000fe20000000900 */
[----:B------:R-:W-:-:S02]  /*13f90*/  PRMT R224, R6, 0x7632, R224 ;  /* 0x0000763206e07816 */ /* 0x000fc400000000e0 */
[----:B------:R1:W3:Y:S01]  /*13fa0*/  MUFU.EX2 R204, R5 ;  /* 0x0000000500cc7308 */ /* 0x0002e20000000800 */
[----:B------:R-:W-:Y:S01]  /*13fb0*/  STL [R1+0x1ac], R228 ;  /* 0x0001ace401007387 */ /* 0x000fe20000100800 */
[----:B------:R-:W-:Y:S02]  /*13fc0*/  @!P2 PRMT R227, R172, 0x5410, RZ ;  /* 0x00005410ace3a816 */ /* 0x000fe400000000ff */
[----:B------:R-:W-:Y:S01]  /*13fd0*/  LOP3.LUT R0, R0, 0xffff, RZ, 0xc0, !PT ;  /* 0x0000ffff00007812 */ /* 0x000fe200078ec0ff */
[----:B------:R4:W-:Y:S01]  /*13fe0*/  STL [R1+0xb4], R7 ;  /* 0x0000b40701007387 */ /* 0x0009e20000100800 */
[----:B------:R-:W-:Y:S01]  /*13ff0*/  ISETP.LE.U32.AND P2, PT, R9, UR12, PT ;  /* 0x0000000c09007c0c */ /* 0x000fe2000bf43070 */
[----:B------:R-:W-:Y:S01]  /*14000*/  @!P6 HADD2 R193, -R224.H0_H0, -RZ.H0_H0 ;  /* 0xa00000ffe0c1e230 */ /* 0x000fe20000000900 */
[----:B--2---:R-:W-:-:S04]  /*14010*/  F2FP.F16.F32.PACK_AB R6, R202, R201 ;  /* 0x000000c9ca06723e */ /* 0x004fc800000000ff */
[C---:B------:R-:W-:Y:S02]  /*14020*/  PRMT R223, R6.reuse, 0x7610, R223 ;  /* 0x0000761006df7816 */ /* 0x040fe400000000df */
[----:B------:R-:W-:Y:S01]  /*14030*/  PRMT R222, R6, 0x7632, R222 ;  /* 0x0000763206de7816 */ /* 0x000fe200000000de */
[----:B-1----:R-:W-:Y:S01]  /*14040*/  FFMA.FTZ R5, R55, UR42, -R4 ;  /* 0x0000002a37057c23 */ /* 0x002fe20008010804 */
[----:B----4-:R-:W-:Y:S02]  /*14050*/  PRMT R7, R225, 0x5410, R224 ;  /* 0x00005410e1077816 */ /* 0x010fe400000000e0 */
[----:B------:R-:W-:Y:S02]  /*14060*/  @!P3 PRMT R225, R167, 0x5410, RZ ;  /* 0x00005410a7e1b816 */ /* 0x000fe400000000ff */
[----:B------:R-:W-:Y:S02]  /*14070*/  ISETP.LE.U32.AND P3, PT, R0, UR12, PT ;  /* 0x0000000c00007c0c */ /* 0x000fe4000bf63070 */
[----:B------:R-:W-:-:S02]  /*14080*/  LOP3.LUT R0, R13, 0xff, RZ, 0xc0, !PT ;  /* 0x000000ff0d007812 */ /* 0x000fc400078ec0ff */
[----:B------:R-:W-:Y:S02]  /*14090*/  @!P6 PRMT R224, R193, 0x5410, RZ ;  /* 0x00005410c1e0e816 */ /* 0x000fe400000000ff */
[----:B------:R-:W-:Y:S01]  /*140a0*/  ISETP.LE.U32.AND P6, PT, R0, UR12, PT ;  /* 0x0000000c00007c0c */ /* 0x000fe2000bfc3070 */
[----:B------:R-:W-:Y:S01]  /*140b0*/  @!P2 HADD2 R174, -R223.H0_H0, -RZ.H0_H0 ;  /* 0xa00000ffdfaea230 */ /* 0x000fe20000000900 */
[----:B---3--:R-:W-:Y:S01]  /*140c0*/  F2FP.F16.F32.PACK_AB R0, R204, R198 ;  /* 0x000000c6cc00723e */ /* 0x008fe200000000ff */
[----:B------:R1:W-:Y:S01]  /*140d0*/  MUFU.EX2 R241, R5 ;  /* 0x0000000500f17308 */ /* 0x0003e20000000800 */
[----:B------:R-:W-:Y:S02]  /*140e0*/  PRMT R6, R223, 0x5410, R222 ;  /* 0x00005410df067816 */ /* 0x000fe400000000de */
[----:B------:R-:W-:Y:S01]  /*140f0*/  PRMT R219, R0, 0x7610, R219 ;  /* 0x0000761000db7816 */ /* 0x000fe200000000db */
[----:B------:R-:W-:Y:S01]  /*14100*/  STL [R1+0x1b0], R227 ;  /* 0x0001b0e301007387 */ /* 0x000fe20000100800 */
[----:B------:R-:W-:-:S02]  /*14110*/  @!P2 PRMT R223, R174, 0x5410, RZ ;  /* 0x00005410aedfa816 */ /* 0x000fc400000000ff */
[----:B------:R-:W-:Y:S01]  /*14120*/  ISETP.LE.U32.AND P2, PT, R11, UR12, PT ;  /* 0x0000000c0b007c0c */ /* 0x000fe2000bf43070 */
[----:B------:R-:W-:Y:S01]  /*14130*/  STL [R1+0x1b4], R226 ;  /* 0x0001b4e201007387 */ /* 0x000fe20000100800 */
[----:B------:R-:W-:Y:S01]  /*14140*/  PRMT R218, R0, 0x7632, R218 ;  /* 0x0000763200da7816 */ /* 0x000fe200000000da */
[----:B------:R-:W-:Y:S02]  /*14150*/  @!P6 HADD2 R173, -R219.H0_H0, -RZ.H0_H0 ;  /* 0xa00000ffdbade230 */ /* 0x000fe40000000900 */
[----:B------:R-:W-:Y:S01]  /*14160*/  STL [R1+0x1b8], R225 ;  /* 0x0001b8e101007387 */ /* 0x000fe20000100800 */
[----:B-1----:R-:W-:-:S03]  /*14170*/  FFMA.FTZ R5, R37, UR42, -R4 ;  /* 0x0000002a25057c23 */ /* 0x002fc60008010804 */
[----:B------:R-:W-:Y:S01]  /*14180*/  STL [R1+0x1c4], R224 ;  /* 0x0001c4e001007387 */ /* 0x000fe20000100800 */
[----:B------:R-:W-:Y:S01]  /*14190*/  LOP3.LUT R0, R2, 0xff, RZ, 0xc0, !PT ;  /* 0x000000ff02007812 */ /* 0x000fe200078ec0ff */
[----:B------:R-:W1:Y:S02]  /*141a0*/  MUFU.EX2 R188, R5 ;  /* 0x0000000500bc7308 */ /* 0x000e640000000800 */
[----:B------:R-:W-:Y:S04]  /*141b0*/  STL [R1+0x1c8], R223 ;  /* 0x0001c8df01007387 */ /* 0x000fe80000100800 */
[----:B------:R2:W-:Y:S01]  /*141c0*/  STL [R1+0xb0], R6 ;  /* 0x0000b00601007387 */ /* 0x0005e20000100800 */
[----:B------:R-:W-:Y:S01]  /*141d0*/  @!P2 HADD2 R194, -R218.H0_H0, -RZ.H0_H0 ;  /* 0xa00000ffdac2a230 */ /* 0x000fe20000000900 */
[----:B--2---:R-:W-:-:S02]  /*141e0*/  PRMT R6, R219, 0x5410, R218 ;  /* 0x00005410db067816 */ /* 0x004fc400000000da */
[----:B------:R-:W-:Y:S02]  /*141f0*/  @!P6 PRMT R219, R173, 0x5410, RZ ;  /* 0x00005410addbe816 */ /* 0x000fe400000000ff */
[----:B------:R-:W-:Y:S02]  /*14200*/  ISETP.LE.U32.AND P6, PT, R0, UR12, PT ;  /* 0x0000000c00007c0c */ /* 0x000fe4000bfc3070 */
[----:B------:R-:W-:-:S04]  /*14210*/  LOP3.LUT R0, R2, 0xffff, RZ, 0xc0, !PT ;  /* 0x0000ffff02007812 */ /* 0x000fc800078ec0ff */
[----:B------:R-:W-:-:S04]  /*14220*/  SHF.R.U32.HI R0, RZ, 0x8, R0 ;  /* 0x00000008ff007819 */ /* 0x000fc80000011600 */
[----:B------:R-:W-:Y:S02]  /*14230*/  LOP3.LUT R0, R0, 0xffff, RZ, 0xc0, !PT ;  /* 0x0000ffff00007812 */ /* 0x000fe400078ec0ff */
[----:B-1----:R-:W-:Y:S02]  /*14240*/  F2FP.F16.F32.PACK_AB R5, R188, R241 ;  /* 0x000000f1bc05723e */ /* 0x002fe400000000ff */
[----:B------:R-:W-:Y:S02]  /*14250*/  @!P2 PRMT R218, R194, 0x5410, RZ ;  /* 0x00005410c2daa816 */ /* 0x000fe400000000ff */
[----:B------:R-:W-:Y:S02]  /*14260*/  ISETP.LE.U32.AND P2, PT, R0, UR12, PT ;  /* 0x0000000c00007c0c */ /* 0x000fe4000bf43070 */
[C---:B------:R-:W-:Y:S01]  /*14270*/  PRMT R217, R5.reuse, 0x7610, R217 ;  /* 0x0000761005d97816 */ /* 0x040fe200000000d9 */
[----:B------:R1:W-:Y:S01]  /*14280*/  STL [R1+0xac], R6 ;  /* 0x0000ac0601007387 */ /* 0x0003e20000100800 */
[----:B------:R-:W-:-:S02]  /*14290*/  PRMT R216, R5, 0x7632, R216 ;  /* 0x0000763205d87816 */ /* 0x000fc400000000d8 */
[----:B------:R-:W-:Y:S01]  /*142a0*/  LOP3.LUT R0, R15, 0xff, RZ, 0xc0, !PT ;  /* 0x000000ff0f007812 */ /* 0x000fe200078ec0ff */
[----:B------:R-:W-:Y:S02]  /*142b0*/  @!P6 HADD2 R195, -R217.H0_H0, -RZ.H0_H0 ;  /* 0xa00000ffd9c3e230 */ /* 0x000fe40000000900 */
[----:B------:R-:W-:Y:S01]  /*142c0*/  IMAD.MOV.U32 R15, RZ, RZ, R7 ;  /* 0x000000ffff0f7224 */ /* 0x000fe200078e0007 */
[----:B------:R-:W-:Y:S02]  /*142d0*/  PRMT R10, R217, 0x5410, R216 ;  /* 0x00005410d90a7816 */ /* 0x000fe400000000d8 */
[----:B------:R-:W-:Y:S02]  /*142e0*/  ISETP.LE.U32.AND P1, PT, R12, UR12, PT ;  /* 0x0000000c0c007c0c */ /* 0x000fe4000bf23070 */
[----:B------:R-:W-:Y:S01]  /*142f0*/  @!P6 PRMT R217, R195, 0x5410, RZ ;  /* 0x00005410c3d9e816 */ /* 0x000fe200000000ff */
[----:B------:R-:W-:Y:S01]  /*14300*/  @!P2 HADD2 R197, -R216.H0_H0, -RZ.H0_H0 ;  /* 0xa00000ffd8c5a230 */ /* 0x000fe20000000900 */
[----:B------:R-:W-:-:S02]  /*14310*/  ISETP.LE.U32.AND P6, PT, R0, UR12, PT ;  /* 0x0000000c00007c0c */ /* 0x000fc4000bfc3070 */
[----:B------:R-:W-:Y:S02]  /*14320*/  SHF.R.U32.HI R0, RZ, 0x18, R2 ;  /* 0x00000018ff007819 */ /* 0x000fe40000011602 */
[----:B------:R-:W-:Y:S01]  /*14330*/  @!P2 PRMT R216, R197, 0x5410, RZ ;  /* 0x00005410c5d8a816 */ /* 0x000fe200000000ff */
[----:B-1----:R-:W-:Y:S01]  /*14340*/  IMAD.WIDE.U32 R6, R17, -0x2daee0ad, RZ ;  /* 0xd2511f5311067825 */ /* 0x002fe200078e00ff */
[----:B------:R-:W-:Y:S02]  /*14350*/  ISETP.LE.U32.AND P2, PT, R0, UR12, PT ;  /* 0x0000000c00007c0c */ /* 0x000fe4000bf43070 */
[C---:B------:R-:W-:Y:S02]  /*14360*/  LOP3.LUT R9, R6.reuse, 0xff, RZ, 0xc0, !PT ;  /* 0x000000ff06097812 */ /* 0x040fe400078ec0ff */
[----:B------:R-:W-:Y:S02]  /*14370*/  LOP3.LUT R13, R6, 0xffff, RZ, 0xc0, !PT ;  /* 0x0000ffff060d7812 */ /* 0x000fe400078ec0ff */
[----:B------:R-:W-:-:S02]  /*14380*/  SHF.R.U32.HI R12, RZ, 0x10, R6 ;  /* 0x00000010ff0c7819 */ /* 0x000fc40000011606 */
[----:B------:R-:W-:Y:S02]  /*14390*/  SHF.R.U32.HI R8, RZ, 0x18, R6 ;  /* 0x00000018ff087819 */ /* 0x000fe40000011606 */
        /* <DEDUP_REMOVED lines=30> */
[----:B------:R-:W-:Y:S02]  /*14580*/  FMNMX.FTZ R69, R22, R69, !PT ;  /* 0x0000004516457209 */ /* 0x000fe40007810000 */
[----:B------:R-:W-:-:S02]  /*14590*/  FMNMX.FTZ R0, R38, R0, !PT ;  /* 0x0000000026007209 */ /* 0x000fc40007810000 */
[----:B------:R-:W-:Y:S01]  /*145a0*/  FMNMX.FTZ R69, R19, R69, !PT ;  /* 0x0000004513457209 */ /* 0x000fe20007810000 */
[----:B-1----:R-:W-:-:S04]  /*145b0*/  FFMA.FTZ R6, R57, UR42, -R3 ;  /* 0x0000002a39067c23 */ /* 0x002fc80008010803 */
[----:B------:R1:W2:Y:S01]  /*145c0*/  MUFU.EX2 R187, R6 ;  /* 0x0000000600bb7308 */ /* 0x0002a20000000800 */
[----:B------:R-:W-:Y:S02]  /*145d0*/  FMNMX.FTZ R68, R32, R0, !PT ;  /* 0x0000000020447209 */ /* 0x000fe40007810000 */
[----:B------:R-:W-:-:S03]  /*145e0*/  LOP3.LUT R5, R7, UR34, R20, 0x96, !PT ;  /* 0x0000002207057c12 */ /* 0x000fc6000f8e9614 */
[----:B------:R-:W3:Y:S01]  /*145f0*/  SHFL.BFLY PT, R7, R68, 0x2, 0x1f ;  /* 0x0c401f0044077f89 */ /* 0x000ee200000e0000 */
[----:B-1----:R-:W-:-:S04]  /*14600*/  FFMA.FTZ R6, R58, UR42, -R4 ;  /* 0x0000002a3a067c23 */ /* 0x002fc80008010804 */
[----:B------:R1:W-:Y:S01]  /*14610*/  MUFU.EX2 R182, R6 ;  /* 0x0000000600b67308 */ /* 0x0003e20000000800 */
[----:B------:R-:W-:Y:S01]  /*14620*/  @!P3 HADD2 R192, -R222.H0_H0, -RZ.H0_H0 ;  /* 0xa00000ffdec0b230 */ /* 0x000fe20000000900 */
[----:B-1----:R-:W1:Y:S01]  /*14630*/  SHFL.BFLY PT, R6, R69, 0x2, 0x1f ;  /* 0x0c401f0045067f89 */ /* 0x002e6200000e0000 */
[----:B------:R-:W-:-:S03]  /*14640*/  SHF.R.U32.HI R0, RZ, 0x10, R2 ;  /* 0x00000010ff007819 */ /* 0x000fc60000011602 */
[----:B------:R-:W-:Y:S02]  /*14650*/  @!P3 PRMT R222, R192, 0x5410, RZ ;  /* 0x00005410c0deb816 */ /* 0x000fe400000000ff */
[----:B------:R-:W-:Y:S01]  /*14660*/  LOP3.LUT R0, R0, 0xff, RZ, 0xc0, !PT ;  /* 0x000000ff00007812 */ /* 0x000fe200078ec0ff */
[----:B------:R-:W-:Y:S01]  /*14670*/  FFMA.FTZ R2, R59, UR42, -R4 ;  /* 0x0000002a3b027c23 */ /* 0x000fe20008010804 */
[----:B------:R-:W-:Y:S02]  /*14680*/  ISETP.LE.U32.AND P3, PT, R14, UR12, PT ;  /* 0x0000000c0e007c0c */ /* 0x000fe4000bf63070 */
[----:B------:R-:W-:Y:S02]  /*14690*/  FSEL R14, R71, RZ, P4 ;  /* 0x000000ff470e7208 */ /* 0x000fe40002000000 */
[----:B------:R-:W-:Y:S02]  /*146a0*/  ISETP.LE.U32.AND P4, PT, R0, UR12, PT ;  /* 0x0000000c00007c0c */ /* 0x000fe4000bf83070 */
[----:B--2---:R-:W-:Y:S01]  /*146b0*/  F2FP.F16.F32.PACK_AB R0, R187, R240 ;  /* 0x000000f0bb00723e */ /* 0x004fe200000000ff */
[----:B------:R-:W2:Y:S01]  /*146c0*/  MUFU.EX2 R184, R2 ;  /* 0x0000000200b87308 */ /* 0x000ea20000000800 */
[----:B---3--:R-:W-:-:S02]  /*146d0*/  FMNMX.FTZ R68, R68, R7, !PT ;  /* 0x0000000744447209 */ /* 0x008fc40007810000 */
[C---:B------:R-:W-:Y:S02]  /*146e0*/  PRMT R211, R0.reuse, 0x7632, R211 ;  /* 0x0000763200d37816 */ /* 0x040fe400000000d3 */
[----:B-1----:R-:W-:Y:S02]  /*146f0*/  FMNMX.FTZ R69, R69, R6, !PT ;  /* 0x0000000645457209 */ /* 0x002fe40007810000 */
[----:B------:R-:W-:-:S03]  /*14700*/  PRMT R210, R0, 0x7610, R210 ;  /* 0x0000761000d27816 */ /* 0x000fc600000000d2 */
[----:B------:R-:W1:Y:S01]  /*14710*/  SHFL.BFLY PT, R7, R69, 0x1, 0x1f ;  /* 0x0c201f0045077f89 */ /* 0x000e6200000e0000 */
[----:B------:R-:W-:Y:S01]  /*14720*/  SHF.R.U32.HI R0, RZ, 0x8, R21 ;  /* 0x00000008ff007819 */ /* 0x000fe20000011615 */
[----:B------:R-:W-:Y:S02]  /*14730*/  @!P2 HADD2 R203, -R211.H0_H0, -RZ.H0_H0 ;  /* 0xa00000ffd3cba230 */ /* 0x000fe40000000900 */
[----:B------:R-:W3:Y:S01]  /*14740*/  SHFL.BFLY PT, R6, R68, 0x1, 0x1f ;  /* 0x0c201f0044067f89 */ /* 0x000ee200000e0000 */
[----:B------:R-:W-:Y:S02]  /*14750*/  LOP3.LUT R0, R0, 0xffff, RZ, 0xc0, !PT ;  /* 0x0000ffff00007812 */ /* 0x000fe400078ec0ff */
[----:B------:R-:W-:Y:S02]  /*14760*/  PRMT R176, R210, 0x5410, R211 ;  /* 0x00005410d2b07816 */ /* 0x000fe400000000d3 */
[----:B------:R-:W-:Y:S02]  /*14770*/  @!P2 PRMT R211, R203, 0x5410, RZ ;  /* 0x00005410cbd3a816 */ /* 0x000fe400000000ff */
[----:B------:R-:W-:-:S02]  /*14780*/  ISETP.LE.U32.AND P2, PT, R0, UR12, PT ;  /* 0x0000000c00007c0c */ /* 0x000fc4000bf43070 */
[----:B--2---:R-:W-:-:S04]  /*14790*/  F2FP.F16.F32.PACK_AB R2, R184, R182 ;  /* 0x000000b6b802723e */ /* 0x004fc800000000ff */
[----:B------:R-:W-:Y:S01]  /*147a0*/  PRMT R208, R2, 0x7632, R208 ;  /* 0x0000763202d07816 */ /* 0x000fe200000000d0 */
[----:B------:R-:W-:Y:S01]  /*147b0*/  FFMA.FTZ R0, R66, UR42, -R3 ;  /* 0x0000002a42007c23 */ /* 0x000fe20008010803 */
[----:B------:R-:W-:-:S05]  /*147c0*/  PRMT R209, R2, 0x7610, R209 ;  /* 0x0000761002d17816 */ /* 0x000fca00000000d1 */
[----:B------:R-:W-:Y:S01]  /*147d0*/  @!P2 HADD2 R205, -R208.H0_H0, -RZ.H0_H0 ;  /* 0xa00000ffd0cda230 */ /* 0x000fe20000000900 */
[----:B-1----:R-:W-:Y:S01]  /*147e0*/  FMNMX.FTZ R69, R69, R7, !PT ;  /* 0x0000000745457209 */ /* 0x002fe20007810000 */
[----:B------:R1:W-:Y:S01]  /*147f0*/  MUFU.EX2 R181, R0 ;  /* 0x0000000000b57308 */ /* 0x0003e20000000800 */
[----:B------:R-:W-:Y:S02]  /*14800*/  PRMT R183, R209, 0x5410, R208 ;  /* 0x00005410d1b77816 */ /* 0x000fe400000000d0 */
[----:B------:R-:W-:Y:S01]  /*14810*/  @!P2 PRMT R208, R205, 0x5410, RZ ;  /* 0x00005410cdd0a816 */ /* 0x000fe200000000ff */
[C---:B------:R-:W-:Y:S01]  /*14820*/  FMUL.FTZ R2, R69.reuse, UR42 ;  /* 0x0000002a45027c20 */ /* 0x040fe20008410000 */
[----:B---3--:R-:W-:Y:S02]  /*14830*/  FMNMX.FTZ R68, R68, R6, !PT ;  /* 0x0000000644447209 */ /* 0x008fe40007810000 */
[----:B------:R-:W-:Y:S01]  /*14840*/  FSETP.NEU.FTZ.AND P2, PT, R69, -INF , PT ;  /* 0xff8000004500780b */ /* 0x000fe20003f5d000 */
[----:B------:R-:W-:Y:S01]  /*14850*/  @!P4 HADD2 R207, -R210.H0_H0, -RZ.H0_H0 ;  /* 0xa00000ffd2cfc230 */ /* 0x000fe20000000900 */
[----:B------:R-:W-:-:S02]  /*14860*/  LOP3.LUT R6, R5, 0xff, RZ, 0xc0, !PT ;  /* 0x000000ff05067812 */ /* 0x000fc400078ec0ff */
[----:B------:R-:W-:Y:S01]  /*14870*/  FSEL R2, R2, RZ, P2 ;  /* 0x000000ff02027208 */ /* 0x000fe20001000000 */
[----:B-1----:R-:W-:Y:S01]  /*14880*/  FFMA.FTZ R0, R40, UR42, -R3 ;  /* 0x0000002a28007c23 */ /* 0x002fe20008010803 */
[----:B------:R-:W-:-:S03]  /*14890*/  FSEL R11, R69, RZ, P2 ;  /* 0x000000ff450b7208 */ /* 0x000fc60001000000 */
[----:B------:R1:W2:Y:S01]  /*148a0*/  MUFU.EX2 R185, R0 ;  /* 0x0000000000b97308 */ /* 0x0002a20000000800 */
[----:B------:R-:W-:Y:S01]  /*148b0*/  FSETP.NEU.FTZ.AND P2, PT, R68, -INF , PT ;  /* 0xff8000004400780b */ /* 0x000fe20003f5d000 */
[----:B------:R-:W-:-:S03]  /*148c0*/  IMAD.MOV.U32 R205, RZ, RZ, R10 ;  /* 0x000000ffffcd7224 */ /* 0x000fc600078e000a */
[C---:B------:R-:W-:Y:S02]  /*148d0*/  FSEL R10, R68.reuse, RZ, P2 ;  /* 0x000000ff440a7208 */ /* 0x040fe40001000000 */
[----:B------:R-:W-:Y:S01]  /*148e0*/  @!P4 PRMT R210, R207, 0x5410, RZ ;  /* 0x00005410cfd2c816 */ /* 0x000fe200000000ff */
[----:B-1----:R-:W-:Y:S01]  /*148f0*/  FMUL.FTZ R0, R68, UR42 ;  /* 0x0000002a44007c20 */ /* 0x002fe20008410000 */
[----:B------:R-:W-:-:S04]  /*14900*/  ISETP.LE.U32.AND P4, PT, R9, UR12, PT ;  /* 0x0000000c09007c0c */ /* 0x000fc8000bf83070 */
[----:B------:R-:W-:Y:S02]  /*14910*/  FSEL R0, R0, RZ, P2 ;  /* 0x000000ff00007208 */ /* 0x000fe40001000000 */
[----:B------:R-:W-:Y:S02]  /*14920*/  ISETP.LE.U32.AND P2, PT, R6, UR12, PT ;  /* 0x0000000c06007c0c */ /* 0x000fe4000bf43070 */
[----:B------:R-:W-:Y:S01]  /*14930*/  SHF.R.U32.HI R6, RZ, 0x18, R5 ;  /* 0x00000018ff067819 */ /* 0x000fe20000011605 */
[----:B------:R-:W-:Y:S01]  /*14940*/  @!P1 HADD2 R206, -R209.H0_H0, -RZ.H0_H0 ;  /* 0xa00000ffd1ce9230 */ /* 0x000fe20000000900 */
[----:B------:R-:W-:Y:S02]  /*14950*/  FSEL R9, R70, RZ, P5 ;  /* 0x000000ff46097208 */ /* 0x000fe40002800000 */
[----:B------:R-:W-:Y:S01]  /*14960*/  ISETP.LE.U32.AND P5, PT, R6, UR12, PT ;  /* 0x0000000c06007c0c */ /* 0x000fe2000bfa3070 */
[----:B------:R-:W-:Y:S01]  /*14970*/  FFMA.FTZ R6, R148, UR42, -R4 ;  /* 0x0000002a94067c23 */ /* 0x000fe20008010804 */
[----:B------:R-:W-:-:S03]  /*14980*/  @!P1 PRMT R209, R206, 0x5410, RZ ;  /* 0x00005410ced19816 */ /* 0x000fc600000000ff */
[----:B------:R1:W-:Y:S01]  /*14990*/  MUFU.EX2 R206, R6 ;  /* 0x0000000600ce7308 */ /* 0x0003e20000000800 */
[----:B--2---:R-:W-:-:S04]  /*149a0*/  F2FP.F16.F32.PACK_AB R7, R185, R181 ;  /* 0x000000b5b907723e */ /* 0x004fc800000000ff */
[----:B------:R-:W-:Y:S01]  /*149b0*/  PRMT R197, R7, 0x7632, R197 ;  /* 0x0000763207c57816 */ /* 0x000fe200000000c5 */
[----:B-1----:R-:W-:-:S04]  /*149c0*/  FFMA.FTZ R6, R147, UR42, -R4 ;  /* 0x0000002a93067c23 */ /* 0x002fc80008010804 */
[----:B------:R1:W2:Y:S01]  /*149d0*/  MUFU.EX2 R179, R6 ;  /* 0x0000000600b37308 */ /* 0x0002a20000000800 */
[----:B------:R-:W-:Y:S01]  /*149e0*/  PRMT R203, R7, 0x7610, R203 ;  /* 0x0000761007cb7816 */ /* 0x000fe200000000cb */
[----:B------:R-:W-:-:S03]  /*149f0*/  @!P3 HADD2 R213, -R197.H0_H0, -RZ.H0_H0 ;  /* 0xa00000ffc5d5b230 */ /* 0x000fc60000000900 */
[----:B------:R-:W-:Y:S02]  /*14a00*/  PRMT R17, R203, 0x5410, R197 ;  /* 0x00005410cb117816 */ /* 0x000fe400000000c5 */
[----:B-1----:R-:W-:Y:S02]  /*14a10*/  SHF.R.U32.HI R6, RZ, 0x10, R5 ;  /* 0x00000010ff067819 */ /* 0x002fe40000011605 */
[----:B------:R-:W-:-:S04]  /*14a20*/  LOP3.LUT R5, R5, 0xffff, RZ, 0xc0, !PT ;  /* 0x0000ffff05057812 */ /* 0x000fc800078ec0ff */
[----:B------:R-:W-:-:S04]  /*14a30*/  SHF.R.U32.HI R5, RZ, 0x8, R5 ;  /* 0x00000008ff057819 */ /* 0x000fc80000011605 */
[----:B------:R-:W-:Y:S02]  /*14a40*/  LOP3.LUT R5, R5, 0xffff, RZ, 0xc0, !PT ;  /* 0x0000ffff05057812 */ /* 0x000fe400078ec0ff */
[----:B------:R-:W-:Y:S02]  /*14a50*/  @!P3 PRMT R197, R213, 0x5410, RZ ;  /* 0x00005410d5c5b816 */ /* 0x000fe400000000ff */
[----:B------:R-:W-:Y:S02]  /*14a60*/  ISETP.LE.U32.AND P3, PT, R5, UR12, PT ;  /* 0x0000000c05007c0c */ /* 0x000fe4000bf63070 */
[----:B--2---:R-:W-:-:S04]  /*14a70*/  F2FP.F16.F32.PACK_AB R5, R179, R206 ;  /* 0x000000ceb305723e */ /* 0x004fc800000000ff */
[C---:B------:R-:W-:Y:S01]  /*14a80*/  PRMT R195, R5.reuse, 0x7610, R195 ;  /* 0x0000761005c37816 */ /* 0x040fe200000000c3 */
[----:B------:R-:W-:Y:S01]  /*14a90*/  @!P6 HADD2 R212, -R203.H0_H0, -RZ.H0_H0 ;  /* 0xa00000ffcbd4e230 */ /* 0x000fe20000000900 */
[----:B------:R-:W-:-:S03]  /*14aa0*/  PRMT R194, R5, 0x7632, R194 ;  /* 0x0000763205c27816 */ /* 0x000fc600000000c2 */
[----:B------:R-:W-:Y:S01]  /*14ab0*/  @!P2 HADD2 R214, -R195.H0_H0, -RZ.H0_H0 ;  /* 0xa00000ffc3d6a230 */ /* 0x000fe20000000900 */
[----:B------:R-:W-:Y:S02]  /*14ac0*/  LOP3.LUT R6, R6, 0xff, RZ, 0xc0, !PT ;  /* 0x000000ff06067812 */ /* 0x000fe400078ec0ff */
[----:B------:R-:W-:Y:S02]  /*14ad0*/  LOP3.LUT R5, R12, 0xff, RZ, 0xc0, !PT ;  /* 0x000000ff0c057812 */ /* 0x000fe400078ec0ff */
[----:B------:R-:W-:Y:S02]  /*14ae0*/  PRMT R178, R195, 0x5410, R194 ;  /* 0x00005410c3b27816 */ /* 0x000fe400000000c2 */
[----:B------:R-:W-:Y:S02]  /*14af0*/  @!P6 PRMT R203, R212, 0x5410, RZ ;  /* 0x00005410d4cbe816 */ /* 0x000fe400000000ff */
[----:B------:R-:W-:Y:S02]  /*14b00*/  @!P2 PRMT R195, R214, 0x5410, RZ ;  /* 0x00005410d6c3a816 */ /* 0x000fe400000000ff */
[----:B------:R-:W-:Y:S01]  /*14b10*/  ISETP.LE.U32.AND P6, PT, R6, UR12, PT ;  /* 0x0000000c06007c0c */ /* 0x000fe2000bfc3070 */
[--C-:B------:R-:W-:Y:S01]  /*14b20*/  FFMA.FTZ R6, R159, UR42, -R4.reuse ;  /* 0x0000002a9f067c23 */ /* 0x100fe20008010804 */
[----:B------:R-:W-:Y:S01]  /*14b30*/  ISETP.LE.U32.AND P2, PT, R5, UR12, PT ;  /* 0x0000000c05007c0c */ /* 0x000fe2000bf43070 */
[----:B------:R-:W-:Y:S01]  /*14b40*/  FFMA.FTZ R5, R155, UR42, -R4 ;  /* 0x0000002a9b057c23 */ /* 0x000fe20008010804 */
[----:B------:R-:W-:Y:S01]  /*14b50*/  SHF.R.U32.HI R4, RZ, 0x8, R13 ;  /* 0x00000008ff047819 */ /* 0x000fe2000001160d */
[----:B------:R-:W-:-:S03]  /*14b60*/  @!P3 HADD2 R215, -R194.H0_H0, -RZ.H0_H0 ;  /* 0xa00000ffc2d7b230 */ /* 0x000fc60000000900 */
[----:B------:R-:W-:Y:S01]  /*14b70*/  LOP3.LUT R4, R4, 0xffff, RZ, 0xc0, !PT ;  /* 0x0000ffff04047812 */ /* 0x000fe200078ec0ff */
[----:B------:R1:W-:Y:S01]  /*14b80*/  MUFU.EX2 R189, R5 ;  /* 0x0000000500bd7308 */ /* 0x0003e20000000800 */
[----:B------:R-:W-:Y:S01]  /*14b90*/  @!P3 PRMT R194, R215, 0x5410, RZ ;  /* 0x00005410d7c2b816 */ /* 0x000fe200000000ff */
[--C-:B------:R-:W-:Y:S01]  /*14ba0*/  FFMA.FTZ R7, R157, UR42, -R3.reuse ;  /* 0x0000002a9d077c23 */ /* 0x100fe20008010803 */
[----:B------:R-:W-:Y:S01]  /*14bb0*/  ISETP.LE.U32.AND P1, PT, R8, UR12, PT ;  /* 0x0000000c08007c0c */ /* 0x000fe2000bf23070 */
[--C-:B------:R-:W-:Y:S01]  /*14bc0*/  FFMA.FTZ R8, R158, UR42, -R3.reuse ;  /* 0x0000002a9e087c23 */ /* 0x100fe20008010803 */
[----:B------:R-:W-:Y:S01]  /*14bd0*/  ISETP.LE.U32.AND P3, PT, R4, UR12, PT ;  /* 0x0000000c04007c0c */ /* 0x000fe2000bf63070 */
[--C-:B------:R-:W-:Y:S02]  /*14be0*/  FFMA.FTZ R4, R161, UR42, -R3.reuse ;  /* 0x0000002aa1047c23 */ /* 0x100fe40008010803 */
[----:B------:R2:W-:Y:S01]  /*14bf0*/  MUFU.EX2 R190, R6 ;  /* 0x0000000600be7308 */ /* 0x0005e20000000800 */
[----:B-1----:R-:W-:Y:S01]  /*14c00*/  FFMA.FTZ R5, R162, UR42, -R3 ;  /* 0x0000002aa2057c23 */ /* 0x002fe20008010803 */
[----:B------:R-:W-:-:S06]  /*14c10*/  FADD.FTZ R3, R251, -R14 ;  /* 0x8000000efb037221 */ /* 0x000fcc0000010000 */
[----:B------:R-:W-:Y:S01]  /*14c20*/  MUFU.EX2 R191, R4 ;  /* 0x0000000400bf7308 */ /* 0x000fe20000000800 */
[----:B------:R-:W-:Y:S01]  /*14c30*/  FMUL.FTZ R3, R3, UR42 ;  /* 0x0000002a03037c20 */ /* 0x000fe20008410000 */
[----:B--2---:R-:W-:-:S06]  /*14c40*/  FADD.FTZ R6, R250, -R9 ;  /* 0x80000009fa067221 */ /* 0x004fcc0000010000 */
        /* <DEDUP_REMOVED lines=13> */
[----:B-1----:R-:W-:Y:S01]  /*14d20*/  FMUL.FTZ R3, R6, UR42 ;  /* 0x0000002a06037c20 */ /* 0x002fe20008410000 */
[--C-:B------:R-:W-:Y:S01]  /*14d30*/  FFMA.FTZ R58, R42, UR42, -R2.reuse ;  /* 0x0000002a2a3a7c23 */ /* 0x100fe20008010802 */
[--C-:B------:R-:W-:Y:S01]  /*14d40*/  FFMA.FTZ R57, R39, UR42, -R2.reuse ;  /* 0x0000002a27397c23 */ /* 0x100fe20008010802 */
[--C-:B------:R-:W-:Y:S01]  /*14d50*/  FFMA.FTZ R63, R22, UR42, -R2.reuse ;  /* 0x0000002a163f7c23 */ /* 0x100fe20008010802 */
[--C-:B------:R-:W-:Y:S01]  /*14d60*/  FFMA.FTZ R62, R19, UR42, -R2.reuse ;  /* 0x0000002a133e7c23 */ /* 0x100fe20008010802 */
[----:B------:R-:W1:Y:S01]  /*14d70*/  MUFU.EX2 R16, R8 ;  /* 0x0000000800107308 */ /* 0x000e620000000800 */
[----:B--2---:R-:W-:Y:S01]  /*14d80*/  FFMA.FTZ R5, R146, UR42, -R2 ;  /* 0x0000002a92057c23 */ /* 0x004fe20008010802 */
[----:B------:R-:W-:-:S06]  /*14d90*/  FADD.FTZ R2, R248, -R11 ;  /* 0x8000000bf8027221 */ /* 0x000fcc0000010000 */
[----:B------:R-:W2:Y:S01]  /*14da0*/  MUFU.EX2 R3, R3 ;  /* 0x0000000300037308 */ /* 0x000ea20000000800 */
[----:B------:R-:W-:Y:S01]  /*14db0*/  FMUL.FTZ R2, R2, UR42 ;  /* 0x0000002a02027c20 */ /* 0x000fe20008410000 */
        /* <DEDUP_REMOVED lines=16> */
[----:B------:R-:W-:Y:S01]  /*14ec0*/  FADD.FTZ R0, R246, -R10 ;  /* 0x8000000af6007221 */ /* 0x000fe20000010000 */
[----:B------:R-:W3:Y:S03]  /*14ed0*/  MUFU.EX2 R2, R2 ;  /* 0x0000000200027308 */ /* 0x000ee60000000800 */
[----:B------:R-:W-:Y:S01]  /*14ee0*/  FMUL.FTZ R0, R0, UR42 ;  /* 0x0000002a00007c20 */ /* 0x000fe20008410000 */
[----:B-1----:R-:W-:-:S02]  /*14ef0*/  IMAD.MOV.U32 R11, RZ, RZ, R16 ;  /* 0x000000ffff0b7224 */ /* 0x002fc400078e0010 */
[----:B------:R-:W-:Y:S01]  /*14f00*/  FMUL.FTZ R61, R125, R4 ;  /* 0x000000047d3d7220 */ /* 0x000fe20000410000 */
[----:B------:R-:W-:Y:S02]  /*14f10*/  IMAD.MOV.U32 R21, RZ, RZ, R236 ;  /* 0x000000ffff157224 */ /* 0x000fe400078e00ec */
[-C--:B--2---:R-:W-:Y:S01]  /*14f20*/  FMUL.FTZ R31, R127, R3.reuse ;  /* 0x000000037f1f7220 */ /* 0x084fe20000410000 */
[-C--:B------:R-:W-:Y:S01]  /*14f30*/  FFMA.FTZ R23, R249, R3.reuse, R23 ;  /* 0x00000003f9177223 */ /* 0x080fe20000010017 */
        /* <DEDUP_REMOVED lines=15> */
[----:B------:R-:W1:Y:S01]  /*15030*/  MUFU.EX2 R0, R0 ;  /* 0x0000000000007308 */ /* 0x000e620000000800 */
[----:B------:R-:W-:-:S04]  /*15040*/  F2FP.F16.F32.PACK_AB R3, R191, R186 ;  /* 0x000000babf03723e */ /* 0x000fc800000000ff */
[----:B------:R-:W-:-:S03]  /*15050*/  PRMT R193, R3, 0x7610, R193 ;  /* 0x0000761003c17816 */ /* 0x000fc600000000c1 */
[----:B------:R-:W2:Y:S01]  /*15060*/  MUFU.EX2 R14, R6 ;  /* 0x00000006000e7308 */ /* 0x000ea20000000800 */
[----:B---3--:R-:W-:Y:S01]  /*15070*/  FMUL.FTZ R213, R81, R2 ;  /* 0x0000000251d57220 */ /* 0x008fe20000410000 */
[----:B------:R-:W-:-:S06]  /*15080*/  @!P6 HADD2 R81, -R193.H0_H0, -RZ.H0_H0 ;  /* 0xa00000ffc151e230 */ /* 0x000fcc0000000900 */
[----:B------:R3:W4:Y:S01]  /*15090*/  MUFU.EX2 R252, R7 ;  /* 0x0000000700fc7308 */ /* 0x0007220000000800 */
[----:B------:R-:W-:-:S04]  /*150a0*/  PRMT R192, R3, 0x7632, R192 ;  /* 0x0000763203c07816 */ /* 0x000fc800000000c0 */
[----:B------:R-:W-:-:S03]  /*150b0*/  PRMT R126, R193, 0x5410, R192 ;  /* 0x00005410c17e7816 */ /* 0x000fc600000000c0 */
[----:B------:R-:W4:Y:S01]  /*150c0*/  MUFU.EX2 R18, R5 ;  /* 0x0000000500127308 */ /* 0x000f220000000800 */
[----:B------:R-:W-:Y:S01]  /*150d0*/  @!P6 PRMT R193, R81, 0x5410, RZ ;  /* 0x0000541051c1e816 */ /* 0x000fe200000000ff */
[----:B------:R-:W-:Y:S02]  /*150e0*/  IMAD.MOV.U32 R81, RZ, RZ, R11 ;  /* 0x000000ffff517224 */ /* 0x000fe400078e000b */
[----:B------:R-:W-:Y:S01]  /*150f0*/  FMUL.FTZ R20, R128, R4 ;  /* 0x0000000480147220 */ /* 0x000fe20000410000 */
[----:B-1----:R-:W-:Y:S01]  /*15100*/  FMUL.FTZ R130, R106, R0 ;  /* 0x000000006a827220 */ /* 0x002fe20000410000 */
        /* <DEDUP_REMOVED lines=9> */
[-C--:B---3--:R-:W-:Y:S01]  /*151a0*/  FMUL.FTZ R7, R116, R4.reuse ;  /* 0x0000000474077220 */ /* 0x088fe20000410000 */
[-C--:B------:R-:W-:Y:S01]  /*151b0*/  FMUL.FTZ R8, R117, R4.reuse ;  /* 0x0000000475087220 */ /* 0x080fe20000410000 */
[-C--:B------:R-:W-:Y:S01]  /*151c0*/  FMUL.FTZ R226, R112, R4.reuse ;  /* 0x0000000470e27220 */ /* 0x080fe20000410000 */
[-C--:B------:R-:W-:Y:S01]  /*151d0*/  FMUL.FTZ R227, R113, R4.reuse ;  /* 0x0000000471e37220 */ /* 0x080fe20000410000 */
[-C--:B------:R-:W-:Y:S01]  /*151e0*/  FMUL.FTZ R230, R100, R4.reuse ;  /* 0x0000000464e67220 */ /* 0x080fe20000410000 */
[----:B------:R-:W-:Y:S01]  /*151f0*/  FMUL.FTZ R231, R101, R4 ;  /* 0x0000000465e77220 */ /* 0x000fe20000410000 */
        /* <DEDUP_REMOVED lines=17> */
[----:B--2---:R-:W-:Y:S01]  /*15310*/  FFMA.FTZ R21, R245, R0, R14 ;  /* 0x00000000f5157223 */ /* 0x004fe2000001000e */
[----:B----4-:R-:W-:Y:S01]  /*15320*/  F2FP.F16.F32.PACK_AB R0, R252, R81 ;  /* 0x00000051fc00723e */ /* 0x010fe200000000ff */
[----:B------:R-:W-:-:S03]  /*15330*/  FMUL.FTZ R129, R105, R2 ;  /* 0x0000000269817220 */ /* 0x000fc60000410000 */
[C---:B------:R-:W-:Y:S02]  /*15340*/  PRMT R172, R0.reuse, 0x7610, R172 ;  /* 0x0000761000ac7816 */ /* 0x040fe400000000ac */
[----:B------:R-:W-:Y:S01]  /*15350*/  PRMT R171, R0, 0x7632, R171 ;  /* 0x0000763200ab7816 */ /* 0x000fe200000000ab */
[-C--:B------:R-:W-:Y:S01]  /*15360*/  FMUL.FTZ R105, R76, R2.reuse ;  /* 0x000000024c697220 */ /* 0x080fe20000410000 */
[-C--:B------:R-:W-:Y:S01]  /*15370*/  FMUL.FTZ R41, R77, R2.reuse ;  /* 0x000000024d297220 */ /* 0x080fe20000410000 */
        /* <DEDUP_REMOVED lines=12> */
[----:B------:R-:W-:Y:S01]  /*15440*/  @!P2 HADD2 R77, -R172.H0_H0, -RZ.H0_H0 ;  /* 0xa00000ffac4da230 */ /* 0x000fe20000000900 */
[----:B------:R-:W-:Y:S01]  /*15450*/  F2FP.F16.F32.PACK_AB R2, R189, R190 ;  /* 0x000000bebd02723e */ /* 0x000fe200000000ff */
[----:B------:R-:W-:Y:S01]  /*15460*/  @!P1 HADD2 R76, -R171.H0_H0, -RZ.H0_H0 ;  /* 0xa00000ffab4c9230 */ /* 0x000fe20000000900 */
[----:B------:R-:W-:-:S02]  /*15470*/  PRMT R247, R172, 0x5410, R171 ;  /* 0x00005410acf77816 */ /* 0x000fc400000000ab */
[----:B------:R-:W-:Y:S02]  /*15480*/  PRMT R174, R2, 0x7610, R174 ;  /* 0x0000761002ae7816 */ /* 0x000fe400000000ae */
[----:B------:R-:W-:Y:S01]  /*15490*/  @!P2 PRMT R172, R77, 0x5410, RZ ;  /* 0x000054104daca816 */ /* 0x000fe200000000ff */
[----:B------:R-:W-:Y:S01]  /*154a0*/  IMAD.MOV.U32 R77, RZ, RZ, R17 ;  /* 0x000000ffff4d7224 */ /* 0x000fe200078e0011 */
[----:B------:R-:W-:Y:S01]  /*154b0*/  @!P1 PRMT R171, R76, 0x5410, RZ ;  /* 0x000054104cab9816 */ /* 0x000fe200000000ff */
[----:B------:R-:W-:Y:S02]  /*154c0*/  IMAD.MOV.U32 R76, RZ, RZ, R16 ;  /* 0x000000ffff4c7224 */ /* 0x000fe400078e0010 */
[----:B------:R-:W-:-:S04]  /*154d0*/  IMAD.WIDE.U32 R16, R106, -0x326172a9, RZ ;  /* 0xcd9e8d576a107825 */ /* 0x000fc800078e00ff */
[----:B------:R-:W-:Y:S01]  /*154e0*/  @!P5 HADD2 R78, -R192.H0_H0, -RZ.H0_H0 ;  /* 0xa00000ffc04ed230 */ /* 0x000fe20000000900 */
[----:B------:R-:W-:Y:S01]  /*154f0*/  PRMT R173, R2, 0x7632, R173 ;  /* 0x0000763202ad7816 */ /* 0x000fe200000000ad */
[----:B------:R-:W-:Y:S01]  /*15500*/  @!P4 HADD2 R80, -R174.H0_H0, -RZ.H0_H0 ;  /* 0xa00000ffae50c230 */ /* 0x000fe20000000900 */
[----:B------:R-:W-:Y:S02]  /*15510*/  LOP3.LUT R0, R17, R177, RZ, 0x3c, !PT ;  /* 0x000000b111007212 */ /* 0x000fe400078e3cff */
[----:B------:R-:W-:Y:S02]  /*15520*/  PRMT R246, R174, 0x5410, R173 ;  /* 0x00005410aef67816 */ /* 0x000fe400000000ad */
[----:B------:R-:W-:Y:S01]  /*15530*/  @!P5 PRMT R192, R78, 0x5410, RZ ;  /* 0x000054104ec0d816 */ /* 0x000fe200000000ff */
[----:B------:R-:W-:Y:S01]  /*15540*/  IMAD.MOV.U32 R78, RZ, RZ, R13 ;  /* 0x000000ffff4e7224 */ /* 0x000fe200078e000d */
[----:B------:R-:W-:Y:S01]  /*15550*/  @!P4 PRMT R174, R80, 0x5410, RZ ;  /* 0x0000541050aec816 */ /* 0x000fe200000000ff */
[----:B------:R-:W-:-:S02]  /*15560*/  IMAD.MOV.U32 R80, RZ, RZ, R12 ;  /* 0x000000ffff507224 */ /* 0x000fc400078e000c */
[----:B------:R-:W-:-:S04]  /*15570*/  IMAD.WIDE.U32 R12, R0, -0x2daee0ad, RZ ;  /* 0xd2511f53000c7825 */ /* 0x000fc800078e00ff */
[----:B------:R-:W-:Y:S01]  /*15580*/  @!P3 HADD2 R79, -R173.H0_H0, -RZ.H0_H0 ;  /* 0xa00000ffad4fb230 */ /* 0x000fe20000000900 */
[----:B------:R-:W-:Y:S02]  /*15590*/  LOP3.LUT R2, R235, UR41, R16, 0x96, !PT ;  /* 0x00000029eb027c12 */ /* 0x000fe4000f8e9610 */
[----:B------:R-:W-:Y:S02]  /*155a0*/  LOP3.LUT R0, R13, UR40, R220, 0x96, !PT ;  /* 0x000000280d007c12 */ /* 0x000fe4000f8e96dc */
[----:B------:R-:W-:Y:S01]  /*155b0*/  @!P3 PRMT R173, R79, 0x5410, RZ ;  /* 0x000054104fadb816 */ /* 0x000fe200000000ff */
[----:B------:R-:W-:Y:S02]  /*155c0*/  IMAD.MOV.U32 R79, RZ, RZ, R3 ;  /* 0x000000ffff4f7224 */ /* 0x000fe400078e0003 */
[----:B------:R-:W-:-:S04]  /*155d0*/  IMAD.WIDE.U32 R2, R2, -0x2daee0ad, RZ ;  /* 0xd2511f5302027825 */ /* 0x000fc800078e00ff */
[----:B------:R-:W-:Y:S01]  /*155e0*/  IMAD.WIDE.U32 R10, R0, -0x326172a9, RZ ;  /* 0xcd9e8d57000a7825 */ /* 0x000fe200078e00ff */
[----:B------:R-:W-:-:S04]  /*155f0*/  LOP3.LUT R0, R3, UR38, R12, 0x96, !PT ;  /* 0x0000002603007c12 */ /* 0x000fc8000f8e960c */
[----:B------:R-:W-:Y:S01]  /*15600*/  LOP3.LUT R3, R11, UR39, R234, 0x96, !PT ;  /* 0x000000270b037c12 */ /* 0x000fe2000f8e96ea */
[----:B------:R-:W-:-:S04]  /*15610*/  IMAD.MOV.U32 R245, RZ, RZ, R4 ;  /* 0x000000fffff57224 */ /* 0x000fc800078e0004 */
[----:B------:R-:W-:-:S04]  /*15620*/  IMAD.WIDE.U32 R4, R3, -0x2daee0ad, RZ ;  /* 0xd2511f5303047825 */ /* 0x000fc800078e00ff */
[----:B------:R-:W-:Y:S02]  /*15630*/  IMAD.MOV.U32 R123, RZ, RZ, R8 ;  /* 0x000000ffff7b7224 */ /* 0x000fe400078e0008 */
[----:B------:R-:W-:Y:S02]  /*15640*/  IMAD.MOV.U32 R111, RZ, RZ, R9 ;  /* 0x000000ffff6f7224 */ /* 0x000fe400078e0009 */
[----:B------:R-:W-:Y:S01]  /*15650*/  IMAD.WIDE.U32 R8, R0, -0x326172a9, RZ ;  /* 0xcd9e8d5700087825 */ /* 0x000fe200078e00ff */
[----:B------:R-:W-:-:S03]  /*15660*/  LOP3.LUT R0, R5, UR36, R2, 0x96, !PT ;  /* 0x0000002405007c12 */ /* 0x000fc6000f8e9602 */
        /* <DEDUP_REMOVED lines=9> */
[----:B------:R-:W-:-:S05]  /*15700*/  IMAD.WIDE.U32 R2, R2, -0x326172a9, RZ ;  /* 0xcd9e8d5702027825 */ /* 0x000fca00078e00ff */
[----:B------:R-:W-:-:S04]  /*15710*/  LOP3.LUT R0, R3, UR16, R4, 0x96, !PT ;  /* 0x0000001003007c12 */ /* 0x000fc8000f8e9604 */
[----:B------:R-:W-:-:S04]  /*15720*/  LOP3.LUT R4, R0, 0xff, RZ, 0xc0, !PT ;  /* 0x000000ff00047812 */ /* 0x000fc800078ec0ff */
[----:B------:R-:W-:Y:S02]  /*15730*/  ISETP.LE.U32.AND P6, PT, R4, UR12, PT ;  /* 0x0000000c04007c0c */ /* 0x000fe4000bfc3070 */
[----:B------:R-:W-:-:S04]  /*15740*/  LOP3.LUT R4, R0, 0xffff, RZ, 0xc0, !PT ;  /* 0x0000ffff00047812 */ /* 0x000fc800078ec0ff */
[----:B------:R-:W-:-:S04]  /*15750*/  SHF.R.U32.HI R4, RZ, 0x8, R4 ;  /* 0x00000008ff047819 */ /* 0x000fc80000011604 */
[----:B------:R-:W-:Y:S01]  /*15760*/  LOP3.LUT R4, R4, 0xffff, RZ, 0xc0, !PT ;  /* 0x0000ffff04047812 */ /* 0x000fe200078ec0ff */
[----:B------:R-:W1:Y:S03]  /*15770*/  MUFU.EX2 R7, R26 ;  /* 0x0000001a00077308 */ /* 0x000e660000000800 */
[----:B------:R-:W-:Y:S02]  /*15780*/  ISETP.LE.U32.AND P1, PT, R4, UR12, PT ;  /* 0x0000000c04007c0c */ /* 0x000fe4000bf23070 */
[--C-:B------:R-:W-:Y:S02]  /*15790*/  SHF.R.U32.HI R4, RZ, 0x10, R0.reuse ;  /* 0x00000010ff047819 */ /* 0x100fe40000011600 */
[----:B------:R-:W-:-:S04]  /*157a0*/  SHF.R.U32.HI R0, RZ, 0x18, R0 ;  /* 0x00000018ff007819 */ /* 0x000fc80000011600 */
[----:B------:R-:W-:Y:S02]  /*157b0*/  ISETP.LE.U32.AND P2, PT, R0, UR12, PT ;  /* 0x0000000c00007c0c */ /* 0x000fe4000bf43070 */
[----:B------:R-:W-:-:S04]  /*157c0*/  LOP3.LUT R0, R2, 0xff, RZ, 0xc0, !PT ;  /* 0x000000ff02007812 */ /* 0x000fc800078ec0ff */
[----:B------:R-:W-:Y:S02]  /*157d0*/  ISETP.LE.U32.AND P3, PT, R0, UR12, PT ;  /* 0x0000000c00007c0c */ /* 0x000fe4000bf63070 */
[----:B------:R-:W-:Y:S02]  /*157e0*/  SHF.R.U32.HI R0, RZ, 0x18, R2 ;  /* 0x00000018ff007819 */ /* 0x000fe40000011602 */
[----:B------:R-:W-:Y:S02]  /*157f0*/  LOP3.LUT R4, R4, 0xff, RZ, 0xc0, !PT ;  /* 0x000000ff04047812 */ /* 0x000fe400078ec0ff */
[----:B------:R-:W-:Y:S02]  /*15800*/  ISETP.LE.U32.AND P5, PT, R0, UR12, PT ;  /* 0x0000000c00007c0c */ /* 0x000fe4000bfa3070 */
[----:B-1----:R-:W-:Y:S01]  /*15810*/  F2FP.F16.F32.PACK_AB R0, R7, R18 ;  /* 0x000000120700723e */ /* 0x002fe200000000ff */
[----:B------:R-:W-:Y:S01]  /*15820*/  FADD.FTZ R9, R151, R19 ;  /* 0x0000001397097221 */ /* 0x000fe20000010000 */
[----:B------:R-:W-:-:S02]  /*15830*/  ISETP.LE.U32.AND P4, PT, R4, UR12, PT ;  /* 0x0000000c04007c0c */ /* 0x000fc4000bf83070 */
[----:B------:R-:W-:Y:S01]  /*15840*/  PRMT R19, R0, 0x7610, R19 ;  /* 0x0000761000137816 */ /* 0x000fe20000000013 */
[----:B------:R-:W1:Y:S01]  /*15850*/  MUFU.EX2 R4, R27 ;  /* 0x0000001b00047308 */ /* 0x000e620000000800 */
[----:B------:R-:W-:Y:S02]  /*15860*/  LOP3.LUT R3, R2, 0xffff, RZ, 0xc0, !PT ;  /* 0x0000ffff02037812 */ /* 0x000fe400078ec0ff */
[----:B------:R-:W-:Y:S01]  /*15870*/  SHF.R.U32.HI R2, RZ, 0x10, R2 ;  /* 0x00000010ff027819 */ /* 0x000fe20000011602 */
[----:B------:R-:W-:Y:S02]  /*15880*/  IMAD.MOV.U32 R124, RZ, RZ, R20 ;  /* 0x000000ffff7c7224 */ /* 0x000fe400078e0014 */
[----:B------:R-:W-:Y:S01]  /*15890*/  @!P6 HADD2 R82, -R19.H0_H0, -RZ.H0_H0 ;  /* 0xa00000ff1352e230 */ /* 0x000fe20000000900 */
[----:B------:R-:W-:Y:S02]  /*158a0*/  PRMT R18, R0, 0x7632, R18 ;  /* 0x0000763200127816 */ /* 0x000fe40000000012 */
[----:B------:R-:W-:-:S02]  /*158b0*/  LOP3.LUT R6, R5, UR32, R6, 0x96, !PT ;  /* 0x0000002005067c12 */ /* 0x000fc4000f8e9606 */
[----:B------:R-:W-:Y:S01]  /*158c0*/  LOP3.LUT R20, R11, UR39, R24, 0x96, !PT ;  /* 0x000000270b147c12 */ /* 0x000fe2000f8e9618 */
[----:B------:R-:W-:Y:S01]  /*158d0*/  MUFU.EX2 R5, R28 ;  /* 0x0000001c00057308 */ /* 0x000fe20000000800 */
[----:B------:R-:W-:Y:S01]  /*158e0*/  LOP3.LUT R0, R2, 0xff, RZ, 0xc0, !PT ;  /* 0x000000ff02007812 */ /* 0x000fe200078ec0ff */
[----:B------:R-:W-:Y:S01]  /*158f0*/  FADD.FTZ R11, R64, R23 ;  /* 0x00000017400b7221 */ /* 0x000fe20000010000 */
[----:B------:R-:W-:Y:S02]  /*15900*/  PRMT R64, R19, 0x5410, R18 ;  /* 0x0000541013407816 */ /* 0x000fe40000000012 */
[----:B------:R-:W-:-:S03]  /*15910*/  @!P6 PRMT R19, R82, 0x5410, RZ ;  /* 0x000054105213e816 */ /* 0x000fc600000000ff */
[----:B------:R-:W2:Y:S01]  /*15920*/  MUFU.EX2 R24, R29 ;  /* 0x0000001d00187308 */ /* 0x000ea20000000800 */
[----:B------:R-:W-:Y:S02]  /*15930*/  ISETP.LE.U32.AND P6, PT, R0, UR12, PT ;  /* 0x0000000c00007c0c */ /* 0x000fe4000bfc3070 */
[----:B------:R-:W-:Y:S01]  /*15940*/  SHF.R.U32.HI R0, RZ, 0x8, R3 ;  /* 0x00000008ff007819 */ /* 0x000fe20000011603 */
[----:B------:R-:W-:Y:S02]  /*15950*/  @!P1 HADD2 R83, -R18.H0_H0, -RZ.H0_H0 ;  /* 0xa00000ff12539230 */ /* 0x000fe40000000900 */
[----:B------:R-:W-:Y:S01]  /*15960*/  IMAD.MOV.U32 R13, RZ, RZ, R15 ;  /* 0x000000ffff0d7224 */ /* 0x000fe200078e000f */
[----:B------:R-:W-:Y:S01]  /*15970*/  LOP3.LUT R0, R0, 0xffff, RZ, 0xc0, !PT ;  /* 0x0000ffff00007812 */ /* 0x000fe200078ec0ff */
[----:B------:R-:W-:Y:S01]  /*15980*/  IMAD.WIDE.U32 R2, R6, -0x2daee0ad, RZ ;  /* 0xd2511f5306027825 */ /* 0x000fe200078e00ff */
[----:B------:R-:W-:Y:S02]  /*15990*/  @!P1 PRMT R18, R83, 0x5410, RZ ;  /* 0x0000541053129816 */ /* 0x000fe400000000ff */
[----:B-1----:R-:W-:Y:S01]  /*159a0*/  F2FP.F16.F32.PACK_AB R6, R4, R14 ;  /* 0x0000000e0406723e */ /* 0x002fe200000000ff */
[----:B------:R-:W-:Y:S01]  /*159b0*/  IMAD.MOV.U32 R82, RZ, RZ, R76 ;  /* 0x000000ffff527224 */ /* 0x000fe200078e004c */
[----:B------:R-:W-:Y:S01]  /*159c0*/  ISETP.LE.U32.AND P1, PT, R0, UR12, PT ;  /* 0x0000000c00007c0c */ /* 0x000fe2000bf23070 */
[----:B------:R-:W-:Y:S01]  /*159d0*/  IMAD.MOV.U32 R76, RZ, RZ, R31 ;  /* 0x000000ffff4c7224 */ /* 0x000fe200078e001f */
[----:B------:R-:W-:Y:S01]  /*159e0*/  LOP3.LUT R15, R25, UR41, R16, 0x96, !PT ;  /* 0x00000029190f7c12 */ /* 0x000fe2000f8e9610 */
[----:B------:R-:W-:-:S02]  /*159f0*/  IMAD.MOV.U32 R25, RZ, RZ, R13 ;  /* 0x000000ffff197224 */ /* 0x000fc400078e000d */
[----:B------:R-:W-:Y:S01]  /*15a00*/  FADD.FTZ R31, R4, R21 ;  /* 0x00000015041f7221 */ /* 0x000fe20000010000 */
[----:B------:R-:W-:Y:S01]  /*15a10*/  PRMT R16, R6, 0x7610, R16 ;  /* 0x0000761006107816 */ /* 0x000fe20000000010 */
[----:B------:R-:W-:Y:S01]  /*15a20*/  MUFU.EX2 R13, R30 ;  /* 0x0000001e000d7308 */ /* 0x000fe20000000800 */
[----:B--2---:R-:W-:Y:S02]  /*15a30*/  F2FP.F16.F32.PACK_AB R4, R24, R5 ;  /* 0x000000051804723e */ /* 0x004fe400000000ff */
[----:B------:R-:W-:-:S05]  /*15a40*/  LOP3.LUT R0, R3, UR34, R8, 0x96, !PT ;  /* 0x0000002203007c12 */ /* 0x000fca000f8e9608 */
[----:B------:R-:W1:Y:S01]  /*15a50*/  MUFU.EX2 R21, R37 ;  /* 0x0000002500157308 */ /* 0x000e620000000800 */
[----:B------:R-:W-:Y:S01]  /*15a60*/  PRMT R17, R6, 0x7632, R17 ;  /* 0x0000763206117816 */ /* 0x000fe20000000011 */
[----:B------:R-:W-:Y:S01]  /*15a70*/  @!P4 HADD2 R85, -R16.H0_H0, -RZ.H0_H0 ;  /* 0xa00000ff1055c230 */ /* 0x000fe20000000900 */
[C---:B------:R-:W-:Y:S02]  /*15a80*/  PRMT R168, R4.reuse, 0x7610, R168 ;  /* 0x0000761004a87816 */ /* 0x040fe400000000a8 */
[----:B------:R-:W-:Y:S01]  /*15a90*/  PRMT R167, R4, 0x7632, R167 ;  /* 0x0000763204a77816 */ /* 0x000fe200000000a7 */
[----:B------:R-:W-:Y:S01]  /*15aa0*/  IMAD.MOV.U32 R83, RZ, RZ, R61 ;  /* 0x000000ffff537224 */ /* 0x000fe200078e003d */
[----:B------:R-:W-:Y:S01]  /*15ab0*/  LOP3.LUT R4, R0, 0xff, RZ, 0xc0, !PT ;  /* 0x000000ff00047812 */ /* 0x000fe200078ec0ff */
[----:B------:R-:W-:Y:S01]  /*15ac0*/  @!P3 HADD2 R87, -R168.H0_H0, -RZ.H0_H0 ;  /* 0xa00000ffa857b230 */ /* 0x000fe20000000900 */
[----:B------:R-:W-:Y:S01]  /*15ad0*/  PRMT R61, R16, 0x5410, R17 ;  /* 0x00005410103d7816 */ /* 0x000fe20000000011 */
[----:B------:R-:W-:Y:S01]  /*15ae0*/  @!P1 HADD2 R86, -R167.H0_H0, -RZ.H0_H0 ;  /* 0xa00000ffa7569230 */ /* 0x000fe20000000900 */
[----:B------:R-:W-:Y:S01]  /*15af0*/  @!P4 PRMT R16, R85, 0x5410, RZ ;  /* 0x000054105510c816 */ /* 0x000fe200000000ff */
[----:B------:R-:W-:Y:S01]  /*15b00*/  IMAD.MOV.U32 R85, RZ, RZ, R106 ;  /* 0x000000ffff557224 */ /* 0x000fe200078e006a */
[----:B------:R-:W-:Y:S01]  /*15b10*/  ISETP.LE.U32.AND P4, PT, R4, UR12, PT ;  /* 0x0000000c04007c0c */ /* 0x000fe2000bf83070 */
[----:B------:R-:W-:Y:S01]  /*15b20*/  MUFU.EX2 R26, R40 ;  /* 0x00000028001a7308 */ /* 0x000fe20000000800 */
[----:B------:R-:W-:Y:S01]  /*15b30*/  SHF.R.U32.HI R4, RZ, 0x18, R0 ;  /* 0x00000018ff047819 */ /* 0x000fe20000011600 */
[----:B------:R-:W-:Y:S01]  /*15b40*/  IMAD.MOV.U32 R106, RZ, RZ, R41 ;  /* 0x000000ffff6a7224 */ /* 0x000fe200078e0029 */
[----:B------:R-:W-:-:S02]  /*15b50*/  PRMT R41, R168, 0x5410, R167 ;  /* 0x00005410a8297816 */ /* 0x000fc400000000a7 */
[----:B------:R-:W-:-:S03]  /*15b60*/  SHF.R.U32.HI R6, RZ, 0x10, R0 ;  /* 0x00000010ff067819 */ /* 0x000fc60000011600 */
[----:B------:R-:W2:Y:S01]  /*15b70*/  MUFU.EX2 R29, R43 ;  /* 0x0000002b001d7308 */ /* 0x000ea20000000800 */
[----:B------:R-:W-:Y:S01]  /*15b80*/  @!P3 PRMT R168, R87, 0x5410, RZ ;  /* 0x0000541057a8b816 */ /* 0x000fe200000000ff */
[----:B------:R-:W-:Y:S01]  /*15b90*/  IMAD.MOV.U32 R87, RZ, RZ, R25 ;  /* 0x000000ffff577224 */ /* 0x000fe200078e0019 */
[----:B------:R-:W-:Y:S01]  /*15ba0*/  @!P1 PRMT R167, R86, 0x5410, RZ ;  /* 0x0000541056a79816 */ /* 0x000fe200000000ff */
[----:B------:R-:W-:Y:S01]  /*15bb0*/  @!P2 HADD2 R84, -R17.H0_H0, -RZ.H0_H0 ;  /* 0xa00000ff1154a230 */ /* 0x000fe20000000900 */
[----:B------:R-:W-:Y:S01]  /*15bc0*/  ISETP.LE.U32.AND P1, PT, R4, UR12, PT ;  /* 0x0000000c04007c0c */ /* 0x000fe2000bf23070 */
[----:B------:R-:W-:Y:S01]  /*15bd0*/  FADD.FTZ R7, R7, R22 ;  /* 0x0000001607077221 */ /* 0x000fe20000010000 */
[----:B------:R-:W-:Y:S01]  /*15be0*/  LOP3.LUT R0, R0, 0xffff, RZ, 0xc0, !PT ;  /* 0x0000ffff00007812 */ /* 0x000fe200078ec0ff */
[----:B------:R-:W-:Y:S01]  /*15bf0*/  MUFU.EX2 R25, R39 ;  /* 0x0000002700197308 */ /* 0x000fe20000000800 */
[----:B-1----:R-:W-:Y:S02]  /*15c00*/  F2FP.F16.F32.PACK_AB R4, R21, R13 ;  /* 0x0000000d1504723e */ /* 0x002fe400000000ff */
[----:B------:R-:W-:Y:S01]  /*15c10*/  LOP3.LUT R6, R6, 0xff, RZ, 0xc0, !PT ;  /* 0x000000ff06067812 */ /* 0x000fe200078ec0ff */
[----:B------:R-:W-:Y:S01]  /*15c20*/  FADD.FTZ R30, R5, R7 ;  /* 0x00000007051e7221 */ /* 0x000fe20000010000 */
[----:B------:R-:W-:-:S03]  /*15c30*/  SHF.R.U32.HI R0, RZ, 0x8, R0 ;  /* 0x00000008ff007819 */ /* 0x000fc60000011600 */
[----:B------:R-:W1:Y:S01]  /*15c40*/  MUFU.EX2 R27, R42 ;  /* 0x0000002a001b7308 */ /* 0x000e620000000800 */
[C---:B------:R-:W-:Y:S02]  /*15c50*/  PRMT R166, R4.reuse, 0x7632, R166 ;  /* 0x0000763204a67816 */ /* 0x040fe400000000a6 */
[----:B------:R-:W-:Y:S01]  /*15c60*/  PRMT R165, R4, 0x7610, R165 ;  /* 0x0000761004a57816 */ /* 0x000fe200000000a5 */
[----:B------:R-:W-:Y:S01]  /*15c70*/  IMAD.WIDE.U32 R4, R15, -0x2daee0ad, RZ ;  /* 0xd2511f530f047825 */ /* 0x000fe200078e00ff */
[----:B------:R-:W-:Y:S02]  /*15c80*/  @!P2 PRMT R17, R84, 0x5410, RZ ;  /* 0x000054105411a816 */ /* 0x000fe400000000ff */
[----:B------:R-:W-:Y:S01]  /*15c90*/  ISETP.LE.U32.AND P2, PT, R6, UR12, PT ;  /* 0x0000000c06007c0c */ /* 0x000fe2000bf43070 */
[----:B------:R-:W-:Y:S01]  /*15ca0*/  IMAD.WIDE.U32 R6, R20, -0x2daee0ad, RZ ;  /* 0xd2511f5314067825 */ /* 0x000fe200078e00ff */
[----:B------:R-:W-:Y:S02]  /*15cb0*/  LOP3.LUT R0, R0, 0xffff, RZ, 0xc0, !PT ;  /* 0x0000ffff00007812 */ /* 0x000fe400078ec0ff */
[----:B------:R-:W-:-:S02]  /*15cc0*/  LOP3.LUT R5, R5, UR38, R12, 0x96, !PT ;  /* 0x0000002605057c12 */ /* 0x000fc4000f8e960c */
[----:B------:R-:W-:Y:S02]  /*15cd0*/  ISETP.LE.U32.AND P3, PT, R0, UR12, PT ;  /* 0x0000000c00007c0c */ /* 0x000fe4000bf63070 */
[----:B--2---:R-:W-:Y:S02]  /*15ce0*/  F2FP.F16.F32.PACK_AB R0, R29, R26 ;  /* 0x0000001a1d00723e */ /* 0x004fe400000000ff */
[----:B------:R-:W-:Y:S01]  /*15cf0*/  LOP3.LUT R7, R7, UR36, R4, 0x96, !PT ;  /* 0x0000002407077c12 */ /* 0x000fe2000f8e9604 */
[----:B------:R-:W-:Y:S02]  /*15d00*/  IMAD.MOV.U32 R84, RZ, RZ, R32 ;  /* 0x000000ffff547224 */ /* 0x000fe400078e0020 */
[----:B------:R-:W-:Y:S01]  /*15d10*/  FADD.FTZ R32, R143, R9 ;  /* 0x000000098f207221 */ /* 0x000fe20000010000 */
[----:B------:R-:W-:Y:S01]  /*15d20*/  IMAD.WIDE.U32 R4, R5, -0x326172a9, RZ ;  /* 0xcd9e8d5705047825 */ /* 0x000fe200078e00ff */
[C---:B------:R-:W-:Y:S02]  /*15d30*/  PRMT R164, R0.reuse, 0x7610, R164 ;  /* 0x0000761000a47816 */ /* 0x040fe400000000a4 */
[----:B------:R-:W-:Y:S01]  /*15d40*/  PRMT R163, R0, 0x7632, R163 ;  /* 0x0000763200a37816 */ /* 0x000fe200000000a3 */
[----:B------:R-:W-:Y:S01]  /*15d50*/  IMAD.WIDE.U32 R8, R7, -0x326172a9, RZ ;  /* 0xcd9e8d5707087825 */ /* 0x000fe200078e00ff */
[----:B-1----:R-:W-:-:S02]  /*15d60*/  F2FP.F16.F32.PACK_AB R0, R27, R25 ;  /* 0x000000191b00723e */ /* 0x002fc400000000ff */
[----:B------:R-:W-:Y:S02]  /*15d70*/  LOP3.LUT R5, R5, UR37, R10, 0x96, !PT ;  /* 0x0000002505057c12 */ /* 0x000fe4000f8e960a */
[C---:B------:R-:W-:Y:S02]  /*15d80*/  PRMT R162, R0.reuse, 0x7632, R162 ;  /* 0x0000763200a27816 */ /* 0x040fe400000000a2 */
[----:B------:R-:W-:Y:S02]  /*15d90*/  PRMT R161, R0, 0x7610, R161 ;  /* 0x0000761000a17816 */ /* 0x000fe400000000a1 */
[----:B------:R-:W-:Y:S01]  /*15da0*/  LOP3.LUT R0, R9, UR35, R4, 0x96, !PT ;  /* 0x0000002309007c12 */ /* 0x000fe2000f8e9604 */
[----:B------:R-:W-:-:S04]  /*15db0*/  IMAD.WIDE.U32 R4, R5, -0x2daee0ad, RZ ;  /* 0xd2511f5305047825 */ /* 0x000fc800078e00ff */
[----:B------:R-:W-:Y:S01]  /*15dc0*/  FADD.FTZ R28, R142, R11 ;  /* 0x0000000b8e1c7221 */ /* 0x000fe20000010000 */
[----:B------:R-:W-:Y:S01]  /*15dd0*/  IMAD.WIDE.U32 R10, R0, -0x2daee0ad, RZ ;  /* 0xd2511f53000a7825 */ /* 0x000fe200078e00ff */
[----:B------:R-:W-:-:S04]  /*15de0*/  LOP3.LUT R5, R5, UR33, R6, 0x96, !PT ;  /* 0x0000002105057c12 */ /* 0x000fc8000f8e9606 */
[----:B------:R-:W-:Y:S01]  /*15df0*/  LOP3.LUT R6, R11, UR29, R4, 0x96, !PT ;  /* 0x0000001d0b067c12 */ /* 0x000fe2000f8e9604 */
[----:B------:R-:W-:Y:S01]  /*15e00*/  IMAD.WIDE.U32 R4, R5, -0x326172a9, RZ ;  /* 0xcd9e8d5705047825 */ /* 0x000fe200078e00ff */
[----:B------:R-:W-:-:S03]  /*15e10*/  LOP3.LUT R0, R2, 0xff, RZ, 0xc0, !PT ;  /* 0x000000ff02007812 */ /* 0x000fc600078ec0ff */
[----:B------:R-:W-:Y:S01]  /*15e20*/  @!P1 HADD2 R92, -R162.H0_H0, -RZ.H0_H0 ;  /* 0xa00000ffa25c9230 */ /* 0x000fe20000000900 */
[----:B------:R-:W-:Y:S01]  /*15e30*/  LOP3.LUT R11, R2, 0xffff, RZ, 0xc0, !PT ;  /* 0x0000ffff020b7812 */ /* 0x000fe200078ec0ff */
[----:B------:R-:W-:Y:S01]  /*15e40*/  IMAD.MOV.U32 R86, RZ, RZ, R77 ;  /* 0x000000ffff567224 */ /* 0x000fe200078e004d */
[--C-:B------:R-:W-:Y:S02]  /*15e50*/  SHF.R.U32.HI R12, RZ, 0x10, R2.reuse ;  /* 0x00000010ff0c7819 */ /* 0x100fe40000011602 */
[----:B------:R-:W-:Y:S01]  /*15e60*/  SHF.R.U32.HI R9, RZ, 0x18, R2 ;  /* 0x00000018ff097819 */ /* 0x000fe20000011602 */
[----:B------:R-:W-:Y:S01]  /*15e70*/  IMAD.WIDE.U32 R2, R6, -0x326172a9, RZ ;  /* 0xcd9e8d5706027825 */ /* 0x000fe200078e00ff */
[----:B------:R-:W-:Y:S03]  /*15e80*/  MUFU.EX2 R20, R47 ;  /* 0x0000002f00147308 */ /* 0x000fe60000000800 */
[----:B------:R-:W-:-:S02]  /*15e90*/  @!P3 HADD2 R91, -R163.H0_H0, -RZ.H0_H0 ;  /* 0xa00000ffa35bb230 */ /* 0x000fc40000000900 */
[----:B------:R-:W-:Y:S01]  /*15ea0*/  IMAD.MOV.U32 R77, RZ, RZ, R238 ;  /* 0x000000ffff4d7224 */ /* 0x000fe200078e00ee */
[----:B------:R-:W-:Y:S01]  /*15eb0*/  LOP3.LUT R7, R5, UR32, R8, 0x96, !PT ;  /* 0x0000002005077c12 */ /* 0x000fe2000f8e9608 */
[----:B------:R-:W-:Y:S01]  /*15ec0*/  IMAD.MOV.U32 R42, RZ, RZ, R106 ;  /* 0x000000ffff2a7224 */ /* 0x000fe200078e006a */
[----:B------:R-:W-:Y:S01]  /*15ed0*/  PRMT R106, R161, 0x5410, R162 ;  /* 0x00005410a16a7816 */ /* 0x000fe200000000a2 */
[----:B------:R-:W1:Y:S01]  /*15ee0*/  MUFU.EX2 R238, R46 ;  /* 0x0000002e00ee7308 */ /* 0x000e620000000800 */
[----:B------:R-:W-:Y:S01]  /*15ef0*/  @!P1 PRMT R162, R92, 0x5410, RZ ;  /* 0x000054105ca29816 */ /* 0x000fe200000000ff */
[----:B------:R-:W-:Y:S01]  /*15f00*/  @!P6 HADD2 R89, -R165.H0_H0, -RZ.H0_H0 ;  /* 0xa00000ffa559e230 */ /* 0x000fe20000000900 */
[----:B------:R-:W-:Y:S01]  /*15f10*/  SHF.R.U32.HI R5, RZ, 0x18, R2 ;  /* 0x00000018ff057819 */ /* 0x000fe20000011602 */
[----:B------:R-:W-:Y:S01]  /*15f20*/  IMAD.MOV.U32 R39, RZ, RZ, R107 ;  /* 0x000000ffff277224 */ /* 0x000fe200078e006b */
[----:B------:R-:W-:Y:S02]  /*15f30*/  ISETP.LE.U32.AND P1, PT, R0, UR12, PT ;  /* 0x0000000c00007c0c */ /* 0x000fe4000bf23070 */
[----:B------:R-:W-:-:S02]  /*15f40*/  PRMT R107, R164, 0x5410, R163 ;  /* 0x00005410a46b7816 */ /* 0x000fc400000000a3 */
[----:B------:R-:W-:Y:S02]  /*15f50*/  LOP3.LUT R4, R3, UR16, R4, 0x96, !PT ;  /* 0x0000001003047c12 */ /* 0x000fe4000f8e9604 */
[C---:B------:R-:W-:Y:S02]  /*15f60*/  LOP3.LUT R6, R2.reuse, 0xff, RZ, 0xc0, !PT ;  /* 0x000000ff02067812 */ /* 0x040fe400078ec0ff */
[----:B------:R-:W-:Y:S02]  /*15f70*/  LOP3.LUT R15, R2, 0xffff, RZ, 0xc0, !PT ;  /* 0x0000ffff020f7812 */ /* 0x000fe400078ec0ff */
[----:B------:R-:W-:Y:S01]  /*15f80*/  SHF.R.U32.HI R0, RZ, 0x10, R2 ;  /* 0x00000010ff007819 */ /* 0x000fe20000011602 */
[----:B------:R-:W-:Y:S01]  /*15f90*/  IMAD.WIDE.U32 R2, R7, -0x2daee0ad, RZ ;  /* 0xd2511f5307027825 */ /* 0x000fe200078e00ff */
[----:B------:R-:W-:Y:S02]  /*15fa0*/  @!P3 PRMT R163, R91, 0x5410, RZ ;  /* 0x000054105ba3b816 */ /* 0x000fe400000000ff */
[----:B------:R-:W-:-:S02]  /*15fb0*/  ISETP.LE.U32.AND P3, PT, R5, UR12, PT ;  /* 0x0000000c05007c0c */ /* 0x000fc4000bf63070 */
[----:B------:R-:W-:Y:S02]  /*15fc0*/  PRMT R40, R165, 0x5410, R166 ;  /* 0x00005410a5287816 */ /* 0x000fe400000000a6 */
[----:B------:R-:W-:Y:S01]  /*15fd0*/  SHF.R.U32.HI R5, RZ, 0x8, R11 ;  /* 0x00000008ff057819 */ /* 0x000fe2000001160b */
[----:B------:R-:W-:Y:S01]  /*15fe0*/  @!P4 HADD2 R90, -R164.H0_H0, -RZ.H0_H0 ;  /* 0xa00000ffa45ac230 */ /* 0x000fe20000000900 */
[----:B------:R-:W-:Y:S02]  /*15ff0*/  @!P6 PRMT R165, R89, 0x5410, RZ ;  /* 0x0000541059a5e816 */ /* 0x000fe400000000ff */
[----:B------:R-:W-:Y:S02]  /*16000*/  ISETP.LE.U32.AND P6, PT, R9, UR12, PT ;  /* 0x0000000c09007c0c */ /* 0x000fe4000bfc3070 */
[C---:B------:R-:W-:Y:S02]  /*16010*/  LOP3.LUT R9, R2.reuse, 0xff, RZ, 0xc0, !PT ;  /* 0x000000ff02097812 */ /* 0x040fe400078ec0ff */
[----:B------:R-:W-:-:S02]  /*16020*/  LOP3.LUT R23, R2, 0xffff, RZ, 0xc0, !PT ;  /* 0x0000ffff02177812 */ /* 0x000fc400078ec0ff */
[--C-:B------:R-:W-:Y:S02]  /*16030*/  SHF.R.U32.HI R22, RZ, 0x10, R2.reuse ;  /* 0x00000010ff167819 */ /* 0x100fe40000011602 */
[----:B------:R-:W-:Y:S02]  /*16040*/  SHF.R.U32.HI R7, RZ, 0x18, R2 ;  /* 0x00000018ff077819 */ /* 0x000fe40000011602 */
[----:B------:R-:W-:Y:S02]  /*16050*/  LOP3.LUT R2, R5, 0xffff, RZ, 0xc0, !PT ;  /* 0x0000ffff05027812 */ /* 0x000fe400078ec0ff */
[----:B------:R-:W-:Y:S02]  /*16060*/  @!P4 PRMT R164, R90, 0x5410, RZ ;  /* 0x000054105aa4c816 */ /* 0x000fe400000000ff */
[----:B------:R-:W-:Y:S01]  /*16070*/  ISETP.LE.U32.AND P4, PT, R2, UR12, PT ;  /* 0x0000000c02007c0c */ /* 0x000fe2000bf83070 */
[----:B------:R-:W-:Y:S01]  /*16080*/  IMAD.MOV.U32 R89, RZ, RZ, R237 ;  /* 0x000000ffff597224 */ /* 0x000fe200078e00ed */
[----:B-1----:R-:W-:Y:S01]  /*16090*/  F2FP.F16.F32.PACK_AB R2, R238, R20 ;  /* 0x00000014ee02723e */ /* 0x002fe200000000ff */
[----:B------:R-:W-:Y:S03]  /*160a0*/  MUFU.EX2 R14, R44 ;  /* 0x0000002c000e7308 */ /* 0x000fe60000000800 */
[----:B------:R-:W-:-:S05]  /*160b0*/  PRMT R160, R2, 0x7610, R160 ;  /* 0x0000761002a07816 */ /* 0x000fca00000000a0 */
[----:B------:R-:W1:Y:S01]  /*160c0*/  MUFU.EX2 R237, R45 ;  /* 0x0000002d00ed7308 */ /* 0x000e620000000800 */
[----:B------:R-:W-:Y:S01]  /*160d0*/  PRMT R159, R2, 0x7632, R159 ;  /* 0x00007632029f7816 */ /* 0x000fe2000000009f */
[----:B------:R-:W-:Y:S01]  /*160e0*/  @!P1 HADD2 R95, -R160.H0_H0, -RZ.H0_H0 ;  /* 0xa00000ffa05f9230 */ /* 0x000fe20000000900 */
[----:B------:R-:W-:Y:S01]  /*160f0*/  LOP3.LUT R2, R12, 0xff, RZ, 0xc0, !PT ;  /* 0x000000ff0c027812 */ /* 0x000fe200078ec0ff */
[----:B------:R-:W-:Y:S01]  /*16100*/  IMAD.MOV.U32 R90, RZ, RZ, R105 ;  /* 0x000000ffff5a7224 */ /* 0x000fe200078e0069 */
[----:B------:R-:W-:Y:S01]  /*16110*/  PRMT R105, R160, 0x5410, R159 ;  /* 0x00005410a0697816 */ /* 0x000fe2000000009f */
[----:B------:R-:W-:Y:S01]  /*16120*/  @!P5 HADD2 R88, -R166.H0_H0, -RZ.H0_H0 ;  /* 0xa00000ffa658d230 */ /* 0x000fe20000000900 */
[----:B------:R-:W-:Y:S02]  /*16130*/  @!P1 PRMT R160, R95, 0x5410, RZ ;  /* 0x000054105fa09816 */ /* 0x000fe400000000ff */
[----:B------:R-:W-:Y:S01]  /*16140*/  ISETP.LE.U32.AND P1, PT, R2, UR12, PT ;  /* 0x0000000c02007c0c */ /* 0x000fe2000bf23070 */
[----:B------:R-:W-:Y:S01]  /*16150*/  IMAD.MOV.U32 R47, RZ, RZ, R235 ;  /* 0x000000ffff2f7224 */ /* 0x000fe200078e00eb */
[----:B------:R-:W-:Y:S01]  /*16160*/  @!P5 PRMT R166, R88, 0x5410, RZ ;  /* 0x0000541058a6d816 */ /* 0x000fe200000000ff */
[----:B------:R-:W-:Y:S01]  /*16170*/  IMAD.MOV.U32 R88, RZ, RZ, R236 ;  /* 0x000000ffff587224 */ /* 0x000fe200078e00ec */
[----:B------:R-:W-:Y:S01]  /*16180*/  MUFU.EX2 R235, R53 ;  /* 0x0000003500eb7308 */ /* 0x000fe20000000800 */
[----:B------:R-:W-:-:S02]  /*16190*/  LOP3.LUT R2, R4, 0xffff, RZ, 0xc0, !PT ;  /* 0x0000ffff04027812 */ /* 0x000fc400078ec0ff */
[----:B-1----:R-:W-:-:S05]  /*161a0*/  F2FP.F16.F32.PACK_AB R5, R237, R14 ;  /* 0x0000000eed05723e */ /* 0x002fca00000000ff */
[----:B------:R-:W1:Y:S01]  /*161b0*/  MUFU.EX2 R236, R52 ;  /* 0x0000003400ec7308 */ /* 0x000e620000000800 */
[C---:B------:R-:W-:Y:S01]  /*161c0*/  PRMT R158, R5.reuse, 0x7610, R158 ;  /* 0x00007610059e7816 */ /* 0x040fe2000000009e */
[----:B------:R-:W-:Y:S01]  /*161d0*/  @!P2 HADD2 R93, -R161.H0_H0, -RZ.H0_H0 ;  /* 0xa00000ffa15da230 */ /* 0x000fe20000000900 */
[----:B------:R-:W-:Y:S01]  /*161e0*/  SHF.R.U32.HI R2, RZ, 0x8, R2 ;  /* 0x00000008ff027819 */ /* 0x000fe20000011602 */
[----:B------:R-:W-:Y:S01]  /*161f0*/  IMAD.MOV.U32 R92, RZ, RZ, R233 ;  /* 0x000000ffff5c7224 */ /* 0x000fe200078e00e9 */
[----:B------:R-:W-:Y:S01]  /*16200*/  LOP3.LUT R0, R0, 0xff, RZ, 0xc0, !PT ;  /* 0x000000ff00007812 */ /* 0x000fe200078ec0ff */
[----:B------:R-:W-:Y:S02]  /*16210*/  IMAD.MOV.U32 R46, RZ, RZ, R234 ;  /* 0x000000ffff2e7224 */ /* 0x000fe400078e00ea */
[----:B------:R-:W-:Y:S01]  /*16220*/  @!P1 HADD2 R96, -R158.H0_H0, -RZ.H0_H0 ;  /* 0xa00000ff9e609230 */ /* 0x000fe20000000900 */
[----:B------:R-:W-:Y:S01]  /*16230*/  PRMT R157, R5, 0x7632, R157 ;  /* 0x00007632059d7816 */ /* 0x000fe2000000009d */
[----:B------:R-:W-:Y:S01]  /*16240*/  MUFU.EX2 R234, R54 ;  /* 0x0000003600ea7308 */ /* 0x000fe20000000800 */
[----:B------:R-:W-:Y:S01]  /*16250*/  @!P2 PRMT R161, R93, 0x5410, RZ ;  /* 0x000054105da1a816 */ /* 0x000fe200000000ff */
[----:B------:R-:W-:Y:S01]  /*16260*/  IMAD.MOV.U32 R91, RZ, RZ, R104 ;  /* 0x000000ffff5b7224 */ /* 0x000fe200078e0068 */
[----:B------:R-:W-:Y:S01]  /*16270*/  LOP3.LUT R2, R2, 0xffff, RZ, 0xc0, !PT ;  /* 0x0000ffff02027812 */ /* 0x000fe200078ec0ff */
[----:B------:R-:W-:Y:S01]  /*16280*/  @!P4 HADD2 R94, -R159.H0_H0, -RZ.H0_H0 ;  /* 0xa00000ff9f5ec230 */ /* 0x000fe20000000900 */
[----:B------:R-:W-:-:S03]  /*16290*/  ISETP.LE.U32.AND P2, PT, R0, UR12, PT ;  /* 0x0000000c00007c0c */ /* 0x000fc6000bf43070 */
[----:B------:R-:W2:Y:S01]  /*162a0*/  MUFU.EX2 R233, R55 ;  /* 0x0000003700e97308 */ /* 0x000ea20000000800 */
[----:B------:R-:W-:Y:S02]  /*162b0*/  LOP3.LUT R0, R3, UR34, R10, 0x96, !PT ;  /* 0x0000002203007c12 */ /* 0x000fe4000f8e960a */
[----:B------:R-:W-:Y:S02]  /*162c0*/  PRMT R104, R158, 0x5410, R157 ;  /* 0x000054109e687816 */ /* 0x000fe4000000009d */
[----:B------:R-:W-:Y:S02]  /*162d0*/  LOP3.LUT R3, R4, 0xff, RZ, 0xc0, !PT ;  /* 0x000000ff04037812 */ /* 0x000fe400078ec0ff */
[----:B------:R-:W-:Y:S02]  /*162e0*/  @!P1 PRMT R158, R96, 0x5410, RZ ;  /* 0x00005410609e9816 */ /* 0x000fe400000000ff */
[----:B------:R-:W-:Y:S02]  /*162f0*/  ISETP.LE.U32.AND P1, PT, R2, UR12, PT ;  /* 0x0000000c02007c0c */ /* 0x000fe4000bf23070 */
[----:B------:R-:W-:-:S02]  /*16300*/  @!P4 PRMT R159, R94, 0x5410, RZ ;  /* 0x000054105e9fc816 */ /* 0x000fc400000000ff */
[----:B------:R-:W-:Y:S02]  /*16310*/  ISETP.LE.U32.AND P4, PT, R3, UR12, PT ;  /* 0x0000000c03007c0c */ /* 0x000fe4000bf83070 */
[----:B------:R-:W-:Y:S01]  /*16320*/  SHF.R.U32.HI R2, RZ, 0x8, R15 ;  /* 0x00000008ff027819 */ /* 0x000fe2000001160f */
[----:B------:R-:W-:Y:S01]  /*16330*/  @!P6 HADD2 R99, -R157.H0_H0, -RZ.H0_H0 ;  /* 0xa00000ff9d63e230 */ /* 0x000fe20000000900 */
[----:B-1----:R-:W-:Y:S02]  /*16340*/  F2FP.F16.F32.PACK_AB R3, R235, R236 ;  /* 0x000000eceb03723e */ /* 0x002fe400000000ff */
[----:B------:R-:W-:Y:S02]  /*16350*/  LOP3.LUT R2, R2, 0xffff, RZ, 0xc0, !PT ;  /* 0x0000ffff02027812 */ /* 0x000fe400078ec0ff */
[----:B------:R-:W-:Y:S02]  /*16360*/  ISETP.LE.U32.AND P5, PT, R6, UR12, PT ;  /* 0x0000000c06007c0c */ /* 0x000fe4000bfa3070 */
[----:B------:R-:W-:-:S02]  /*16370*/  PRMT R155, R3, 0x7632, R155 ;  /* 0x00007632039b7816 */ /* 0x000fc4000000009b */
[----:B------:R-:W-:Y:S02]  /*16380*/  @!P6 PRMT R157, R99, 0x5410, RZ ;  /* 0x00005410639de816 */ /* 0x000fe400000000ff */
[----:B------:R-:W-:Y:S01]  /*16390*/  ISETP.LE.U32.AND P6, PT, R2, UR12, PT ;  /* 0x0000000c02007c0c */ /* 0x000fe2000bfc3070 */
[----:B------:R-:W-:Y:S01]  /*163a0*/  @!P1 HADD2 R97, -R155.H0_H0, -RZ.H0_H0 ;  /* 0xa00000ff9b619230 */ /* 0x000fe20000000900 */
[----:B--2---:R-:W-:Y:S02]  /*163b0*/  F2FP.F16.F32.PACK_AB R2, R233, R234 ;  /* 0x000000eae902723e */ /* 0x004fe400000000ff */
[----:B------:R-:W-:Y:S01]  /*163c0*/  PRMT R156, R3, 0x7610, R156 ;  /* 0x00007610039c7816 */ /* 0x000fe2000000009c */
[----:B------:R-:W-:Y:S01]  /*163d0*/  IMAD.MOV.U32 R43, RZ, RZ, R124 ;  /* 0x000000ffff2b7224 */ /* 0x000fe200078e007c */
[----:B------:R-:W-:Y:S01]  /*163e0*/  PRMT R154, R2, 0x7610, R154 ;  /* 0x00007610029a7816 */ /* 0x000fe2000000009a */
[----:B------:R-:W-:Y:S01]  /*163f0*/  FADD.FTZ R6, R13, R31 ;  /* 0x0000001f0d067221 */ /* 0x000fe20000010000 */
[----:B------:R-:W-:Y:S01]  /*16400*/  PRMT R124, R156, 0x5410, R155 ;  /* 0x000054109c7c7816 */ /* 0x000fe2000000009b */
[----:B------:R-:W-:Y:S01]  /*16410*/  IMAD.MOV.U32 R31, RZ, RZ, R215 ;  /* 0x000000ffff1f7224 */ /* 0x000fe200078e00d7 */
[----:B------:R-:W-:Y:S01]  /*16420*/  @!P1 PRMT R155, R97, 0x5410, RZ ;  /* 0x00005410619b9816 */ /* 0x000fe200000000ff */
[----:B------:R-:W-:Y:S01]  /*16430*/  IMAD.MOV.U32 R97, RZ, RZ, R232 ;  /* 0x000000ffff617224 */ /* 0x000fe200078e00e8 */
[----:B------:R-:W-:Y:S01]  /*16440*/  MUFU.EX2 R215, R50 ;  /* 0x0000003200d77308 */ /* 0x000fe20000000800 */
[----:B------:R-:W-:Y:S01]  /*16450*/  @!P5 HADD2 R100, -R154.H0_H0, -RZ.H0_H0 ;  /* 0xa00000ff9a64d230 */ /* 0x000fe20000000900 */
[----:B------:R-:W-:Y:S01]  /*16460*/  PRMT R153, R2, 0x7632, R153 ;  /* 0x0000763202997816 */ /* 0x000fe20000000099 */
[----:B------:R-:W-:Y:S01]  /*16470*/  IMAD.MOV.U32 R93, RZ, RZ, R111 ;  /* 0x000000ffff5d7224 */ /* 0x000fe200078e006f */
[----:B------:R-:W-:-:S04]  /*16480*/  SHF.R.U32.HI R2, RZ, 0x18, R4 ;  /* 0x00000018ff027819 */ /* 0x000fc80000011604 */
[----:B------:R-:W1:Y:S01]  /*16490*/  MUFU.EX2 R232, R51 ;  /* 0x0000003300e87308 */ /* 0x000e620000000800 */
        /* <DEDUP_REMOVED lines=8> */
[----:B-1----:R-:W-:-:S04]  /*16520*/  F2FP.F16.F32.PACK_AB R2, R232, R215 ;  /* 0x000000d7e802723e */ /* 0x002fc800000000ff */
[C---:B------:R-:W-:Y:S01]  /*16530*/  PRMT R152, R2.reuse, 0x7610, R152 ;  /* 0x0000761002987816 */ /* 0x040fe20000000098 */
[----:B------:R-:W-:Y:S01]  /*16540*/  IMAD.MOV.U32 R99, RZ, RZ, R47 ;  /* 0x000000ffff637224 */ /* 0x000fe200078e002f */
[----:B------:R-:W-:Y:S01]  /*16550*/  PRMT R151, R2, 0x7632, R151 ;  /* 0x0000763202977816 */ /* 0x000fe20000000097 */
[----:B------:R-:W-:Y:S02]  /*16560*/  IMAD.MOV.U32 R47, RZ, RZ, R214 ;  /* 0x000000ffff2f7224 */ /* 0x000fe400078e00d6 */
[----:B------:R-:W-:Y:S02]  /*16570*/  @!P2 HADD2 R102, -R152.H0_H0, -RZ.H0_H0 ;  /* 0xa00000ff9866a230 */ /* 0x000fe40000000900 */
[----:B------:R-:W-:Y:S01]  /*16580*/  IMAD.MOV.U32 R44, RZ, RZ, R213 ;  /* 0x000000ffff2c7224 */ /* 0x000fe200078e00d5 */
[----:B------:R-:W-:Y:S01]  /*16590*/  LOP3.LUT R2, R0, 0xff, RZ, 0xc0, !PT ;  /* 0x000000ff00027812 */ /* 0x000fe200078ec0ff */
[----:B------:R-:W-:Y:S01]  /*165a0*/  IMAD.MOV.U32 R95, RZ, RZ, R123 ;  /* 0x000000ffff5f7224 */ /* 0x000fe200078e007b */
[----:B------:R-:W-:Y:S01]  /*165b0*/  MUFU.EX2 R213, R58 ;  /* 0x0000003a00d57308 */ /* 0x000fe20000000800 */
[----:B------:R-:W-:-:S02]  /*165c0*/  PRMT R123, R152, 0x5410, R151 ;  /* 0x00005410987b7816 */ /* 0x000fc40000000097 */
[----:B------:R-:W-:Y:S02]  /*165d0*/  @!P2 PRMT R152, R102, 0x5410, RZ ;  /* 0x000054106698a816 */ /* 0x000fe400000000ff */
[----:B------:R-:W-:-:S03]  /*165e0*/  ISETP.LE.U32.AND P2, PT, R2, UR12, PT ;  /* 0x0000000c02007c0c */ /* 0x000fc6000bf43070 */
[----:B------:R-:W1:Y:S01]  /*165f0*/  MUFU.EX2 R214, R57 ;  /* 0x0000003900d67308 */ /* 0x000e620000000800 */
[----:B------:R-:W-:Y:S01]  /*16600*/  LOP3.LUT R2, R0, 0xffff, RZ, 0xc0, !PT ;  /* 0x0000ffff00027812 */ /* 0x000fe200078ec0ff */
[----:B------:R-:W-:-:S03]  /*16610*/  @!P3 HADD2 R103, -R151.H0_H0, -RZ.H0_H0 ;  /* 0xa00000ff9767b230 */ /* 0x000fc60000000900 */
[----:B------:R-:W-:-:S04]  /*16620*/  SHF.R.U32.HI R2, RZ, 0x8, R2 ;  /* 0x00000008ff027819 */ /* 0x000fc80000011602 */
[----:B------:R-:W-:Y:S02]  /*16630*/  LOP3.LUT R2, R2, 0xffff, RZ, 0xc0, !PT ;  /* 0x0000ffff02027812 */ /* 0x000fe400078ec0ff */
[----:B------:R-:W-:Y:S02]  /*16640*/  @!P3 PRMT R151, R103, 0x5410, RZ ;  /* 0x000054106797b816 */ /* 0x000fe400000000ff */
[----:B------:R-:W-:Y:S01]  /*16650*/  ISETP.LE.U32.AND P3, PT, R2, UR12, PT ;  /* 0x0000000c02007c0c */ /* 0x000fe2000bf63070 */
[----:B------:R-:W-:Y:S01]  /*16660*/  @!P4 HADD2 R98, -R156.H0_H0, -RZ.H0_H0 ;  /* 0xa00000ff9c62c230 */ /* 0x000fe20000000900 */
[----:B-1----:R-:W-:-:S04]  /*16670*/  F2FP.F16.F32.PACK_AB R2, R214, R213 ;  /* 0x000000d5d602723e */ /* 0x002fc800000000ff */
[----:B------:R-:W-:Y:S01]  /*16680*/  PRMT R150, R2, 0x7610, R150 ;  /* 0x0000761002967816 */ /* 0x000fe20000000096 */
[----:B------:R-:W-:Y:S01]  /*16690*/  IMAD.MOV.U32 R94, RZ, RZ, R85 ;  /* 0x000000ffff5e7224 */ /* 0x000fe200078e0055 */
[----:B------:R-:W-:Y:S01]  /*166a0*/  @!P4 PRMT R156, R98, 0x5410, RZ ;  /* 0x00005410629cc816 */ /* 0x000fe200000000ff */
        /* <DEDUP_REMOVED lines=8> */
[----:B------:R-:W-:Y:S01]  /*16730*/  IMAD.MOV.U32 R45, RZ, RZ, R244 ;  /* 0x000000ffff2d7224 */ /* 0x000fe200078e00f4 */
[----:B------:R-:W-:-:S02]  /*16740*/  PRMT R244, R150, 0x5410, R149 ;  /* 0x0000541096f47816 */ /* 0x000fc40000000095 */
[----:B------:R-:W-:-:S04]  /*16750*/  @!P2 PRMT R150, R109, 0x5410, RZ ;  /* 0x000054106d96a816 */ /* 0x000fc800000000ff */
[----:B------:R-:W1:Y:S01]  /*16760*/  MUFU.EX2 R207, R63 ;  /* 0x0000003f00cf7308 */ /* 0x000e620000000800 */
[----:B------:R-:W-:Y:S02]  /*16770*/  ISETP.LE.U32.AND P2, PT, R2, UR12, PT ;  /* 0x0000000c02007c0c */ /* 0x000fe4000bf43070 */
[----:B------:R-:W-:Y:S01]  /*16780*/  SHF.R.U32.HI R2, RZ, 0x8, R23 ;  /* 0x00000008ff027819 */ /* 0x000fe20000011617 */
[----:B------:R-:W-:Y:S02]  /*16790*/  @!P3 HADD2 R108, -R149.H0_H0, -RZ.H0_H0 ;  /* 0xa00000ff956cb230 */ /* 0x000fe40000000900 */
[----:B------:R-:W-:Y:S01]  /*167a0*/  FADD.FTZ R8, R196, R32 ;  /* 0x00000020c4087221 */ /* 0x000fe20000010000 */
[----:B------:R-:W-:Y:S01]  /*167b0*/  LOP3.LUT R2, R2, 0xffff, RZ, 0xc0, !PT ;  /* 0x0000ffff02027812 */ /* 0x000fe200078ec0ff */
[----:B------:R-:W-:Y:S01]  /*167c0*/  IMAD.MOV.U32 R32, RZ, RZ, R90 ;  /* 0x000000ffff207224 */ /* 0x000fe200078e005a */
[----:B------:R-:W-:Y:S01]  /*167d0*/  @!P3 PRMT R149, R108, 0x5410, RZ ;  /* 0x000054106c95b816 */ /* 0x000fe200000000ff */
[----:B------:R-:W-:Y:S01]  /*167e0*/  FADD.FTZ R11, R169, R28 ;  /* 0x0000001ca90b7221 */ /* 0x000fe20000010000 */
[----:B------:R-:W-:Y:S01]  /*167f0*/  IMAD.MOV.U32 R90, RZ, RZ, R86 ;  /* 0x000000ffff5a7224 */ /* 0x000fe200078e0056 */
[----:B------:R-:W-:Y:S01]  /*16800*/  ISETP.LE.U32.AND P3, PT, R2, UR12, PT ;  /* 0x0000000c02007c0c */ /* 0x000fe2000bf63070 */
[----:B------:R-:W-:-:S02]  /*16810*/  IMAD.MOV.U32 R28, RZ, RZ, R91 ;  /* 0x000000ffff1c7224 */ /* 0x000fc400078e005b */
[----:B------:R-:W-:Y:S02]  /*16820*/  IMAD.MOV.U32 R86, RZ, RZ, R78 ;  /* 0x000000ffff567224 */ /* 0x000fe400078e004e */
[----:B------:R-:W-:Y:S02]  /*16830*/  IMAD.MOV.U32 R91, RZ, RZ, R205 ;  /* 0x000000ffff5b7224 */ /* 0x000fe400078e00cd */
[----:B------:R-:W-:Y:S01]  /*16840*/  IMAD.MOV.U32 R78, RZ, RZ, R206 ;  /* 0x000000ffff4e7224 */ /* 0x000fe200078e00ce */
[----:B------:R-:W-:Y:S01]  /*16850*/  MUFU.EX2 R205, R48 ;  /* 0x0000003000cd7308 */ /* 0x000fe20000000800 */
[----:B-1----:R-:W-:Y:S01]  /*16860*/  F2FP.F16.F32.PACK_AB R2, R212, R207 ;  /* 0x000000cfd402723e */ /* 0x002fe200000000ff */
[----:B------:R-:W-:-:S06]  /*16870*/  FADD.FTZ R4, R170, R11 ;  /* 0x0000000baa047221 */ /* 0x000fcc0000010000 */
[----:B------:R-:W1:Y:S01]  /*16880*/  MUFU.EX2 R206, R38 ;  /* 0x0000002600ce7308 */ /* 0x000e620000000800 */
[C---:B------:R-:W-:Y:S02]  /*16890*/  PRMT R147, R2.reuse, 0x7632, R147 ;  /* 0x0000763202937816 */ /* 0x040fe40000000093 */
[----:B------:R-:W-:Y:S02]  /*168a0*/  PRMT R148, R2, 0x7610, R148 ;  /* 0x0000761002947816 */ /* 0x000fe40000000094 */
[----:B------:R-:W-:-:S03]  /*168b0*/  SHF.R.U32.HI R2, RZ, 0x18, R0 ;  /* 0x00000018ff027819 */ /* 0x000fc60000011600 */
[----:B------:R-:W-:Y:S01]  /*168c0*/  MUFU.EX2 R170, R49 ;  /* 0x0000003100aa7308 */ /* 0x000fe20000000800 */
[----:B------:R-:W-:Y:S01]  /*168d0*/  SHF.R.U32.HI R0, RZ, 0x10, R0 ;  /* 0x00000010ff007819 */ /* 0x000fe20000011600 */
[----:B------:R-:W-:Y:S01]  /*168e0*/  FADD.FTZ R10, R24, R30 ;  /* 0x0000001e180a7221 */ /* 0x000fe20000010000 */
[----:B------:R-:W-:-:S05]  /*168f0*/  @!P3 HADD2 R112, -R147.H0_H0, -RZ.H0_H0 ;  /* 0xa00000ff9370b230 */ /* 0x000fca0000000900 */
[----:B------:R-:W2:Y:S01]  /*16900*/  MUFU.EX2 R196, R60 ;  /* 0x0000003c00c47308 */ /* 0x000ea20000000800 */
[----:B------:R-:W-:Y:S01]  /*16910*/  IMAD.MOV.U32 R24, RZ, RZ, R92 ;  /* 0x000000ffff187224 */ /* 0x000fe200078e005c */
[----:B------:R-:W-:Y:S01]  /*16920*/  LOP3.LUT R0, R0, 0xff, RZ, 0xc0, !PT ;  /* 0x000000ff00007812 */ /* 0x000fe200078ec0ff */
[----:B------:R-:W-:Y:S01]  /*16930*/  IMAD.MOV.U32 R92, RZ, RZ, R80 ;  /* 0x000000ffff5c7224 */ /* 0x000fe200078e0050 */
[----:B------:R-:W-:Y:S01]  /*16940*/  ISETP.LE.U32.AND P4, PT, R9, UR12, PT ;  /* 0x0000000c09007c0c */ /* 0x000fe2000bf83070 */
[----:B------:R-:W-:Y:S02]  /*16950*/  IMAD.MOV.U32 R80, RZ, RZ, R239 ;  /* 0x000000ffff507224 */ /* 0x000fe400078e00ef */
[----:B------:R-:W-:Y:S01]  /*16960*/  FADD.FTZ R5, R21, R6 ;  /* 0x0000000615057221 */ /* 0x000fe20000010000 */
[----:B------:R-:W-:Y:S01]  /*16970*/  PRMT R239, R148, 0x5410, R147 ;  /* 0x0000541094ef7816 */ /* 0x000fe20000000093 */
[----:B------:R-:W-:Y:S01]  /*16980*/  FADD.FTZ R6, R175, R8 ;  /* 0x00000008af067221 */ /* 0x000fe20000010000 */
[----:B------:R-:W-:Y:S01]  /*16990*/  @!P3 PRMT R147, R112, 0x5410, RZ ;  /* 0x000054107093b816 */ /* 0x000fe200000000ff */
[----:B------:R-:W-:Y:S01]  /*169a0*/  MUFU.EX2 R175, R56 ;  /* 0x0000003800af7308 */ /* 0x000fe20000000800 */
[----:B------:R-:W-:-:S02]  /*169b0*/  ISETP.LE.U32.AND P3, PT, R0, UR12, PT ;  /* 0x0000000c00007c0c */ /* 0x000fc4000bf63070 */
[----:B-1----:R-:W-:-:S05]  /*169c0*/  F2FP.F16.F32.PACK_AB R0, R206, R205 ;  /* 0x000000cdce00723e */ /* 0x002fca00000000ff */
[----:B------:R-:W1:Y:S01]  /*169d0*/  MUFU.EX2 R169, R59 ;  /* 0x0000003b00a97308 */ /* 0x000e620000000800 */
[C---:B------:R-:W-:Y:S01]  /*169e0*/  PRMT R146, R0.reuse, 0x7610, R146 ;  /* 0x0000761000927816 */ /* 0x040fe20000000092 */
[----:B------:R-:W-:Y:S01]  /*169f0*/  USHF.L.U32 UR6, UR19, 0x3, URZ ;  /* 0x0000000313067899 */ /* 0x000fe2000800063f */
[----:B------:R-:W-:Y:S02]  /*16a00*/  PRMT R145, R0, 0x7632, R145 ;  /* 0x0000763200917816 */ /* 0x000fe40000000091 */
[----:B--2---:R-:W-:Y:S01]  /*16a10*/  F2FP.F16.F32.PACK_AB R0, R196, R170 ;  /* 0x000000aac400723e */ /* 0x004fe200000000ff */
[----:B------:R-:W-:-:S03]  /*16a20*/  @!P4 HADD2 R110, -R148.H0_H0, -RZ.H0_H0 ;  /* 0xa00000ff946ec230 */ /* 0x000fc60000000900 */
[C---:B------:R-:W-:Y:S02]  /*16a30*/  PRMT R142, R0.reuse, 0x7610, R142 ;  /* 0x00007610008e7816 */ /* 0x040fe4000000008e */
[----:B------:R-:W-:Y:S01]  /*16a40*/  PRMT R37, R0, 0x7632, R37 ;  /* 0x0000763200257816 */ /* 0x000fe20000000025 */
[----:B------:R-:W-:Y:S01]  /*16a50*/  IMAD.U32 R0, RZ, RZ, UR6 ;  /* 0x00000006ff007e24 */ /* 0x000fe2000f8e00ff */
[----:B------:R-:W-:Y:S01]  /*16a60*/  USHF.L.U32 UR6, UR19, 0x6, URZ ;  /* 0x0000000613067899 */ /* 0x000fe2000800063f */
[----:B------:R-:W-:Y:S02]  /*16a70*/  @!P4 PRMT R148, R110, 0x5410, RZ ;  /* 0x000054106e94c816 */ /* 0x000fe400000000ff */
[----:B------:R-:W-:Y:S01]  /*16a80*/  ISETP.LE.U32.AND P4, PT, R2, UR12, PT ;  /* 0x0000000c02007c0c */ /* 0x000fe2000bf83070 */
[----:B------:R-:W-:Y:S01]  /*16a90*/  IMAD.WIDE R54, R0, 0x2, R140 ;  /* 0x0000000200367825 */ /* 0x000fe200078e028c */
[----:B-1----:R-:W-:-:S03]  /*16aa0*/  F2FP.F16.F32.PACK_AB R2, R169, R175 ;  /* 0x000000afa902723e */ /* 0x002fc600000000ff */
[----:B------:R-:W-:Y:S01]  /*16ab0*/  FADD.FTZ R5, R25, R5 ;  /* 0x0000000519057221 */ /* 0x000fe20000010000 */
[----:B------:R-:W-:Y:S02]  /*16ac0*/  IMAD.U32 R0, RZ, RZ, UR6 ;  /* 0x00000006ff007e24 */ /* 0x000fe4000f8e00ff */
[----:B------:R-:W-:Y:S01]  /*16ad0*/  FADD.FTZ R6, R200, R6 ;  /* 0x00000006c8067221 */ /* 0x000fe20000010000 */
[C---:B------:R-:W-:Y:S02]  /*16ae0*/  PRMT R144, R2.reuse, 0x7610, R144 ;  /* 0x0000761002907816 */ /* 0x040fe40000000090 */
[----:B------:R-:W-:Y:S01]  /*16af0*/  PRMT R143, R2, 0x7632, R143 ;  /* 0x00007632028f7816 */ /* 0x000fe2000000008f */
[----:B------:R-:W-:Y:S01]  /*16b00*/  FADD.FTZ R2, R27, R5 ;  /* 0x000000051b027221 */ /* 0x000fe20000010000 */
[----:B------:R-:W-:-:S04]  /*16b10*/  IMAD.WIDE R52, R0, 0x2, R140 ;  /* 0x0000000200347825 */ /* 0x000fc800078e028c */
[----:B------:R-:W-:Y:S01]  /*16b20*/  FADD.FTZ R3, R26, R10 ;  /* 0x0000000a1a037221 */ /* 0x000fe20000010000 */
[----:B------:R-:W-:Y:S01]  /*16b30*/  FADD.FTZ R10, R201, R6 ;  /* 0x00000006c90a7221 */ /* 0x000fe20000010000 */
[----:B------:R-:W-:Y:S02]  /*16b40*/  IMAD.U32 R0, RZ, RZ, UR45 ;  /* 0x0000002dff007e24 */ /* 0x000fe4000f8e00ff */
[----:B------:R-:W-:Y:S01]  /*16b50*/  FADD.FTZ R201, R14, R2 ;  /* 0x000000020ec97221 */ /* 0x000fe20000010000 */
[----:B------:R-:W-:Y:S02]  /*16b60*/  IMAD.MOV.U32 R96, RZ, RZ, R39 ;  /* 0x000000ffff607224 */ /* 0x000fe400078e0027 */
[----:B------:R-:W-:Y:S01]  /*16b70*/  FADD.FTZ R3, R29, R3 ;  /* 0x000000031d037221 */ /* 0x000fe20000010000 */
[----:B------:R-:W-:Y:S01]  /*16b80*/  IMAD.WIDE R38, R0, 0x2, R140 ;  /* 0x0000000200267825 */ /* 0x000fe200078e028c */
[----:B------:R-:W-:Y:S02]  /*16b90*/  LOP3.LUT R2, R99, UR41, R24, 0x96, !PT ;  /* 0x0000002963027c12 */ /* 0x000fe4000f8e9618 */
[----:B------:R-:W-:Y:S01]  /*16ba0*/  LOP3.LUT R0, R243, UR40, R220, 0x96, !PT ;  /* 0x00000028f3007c12 */ /* 0x000fe2000f8e96dc */
[----:B------:R-:W-:-:S02]  /*16bb0*/  IMAD.MOV.U32 R30, RZ, RZ, R87 ;  /* 0x000000ffff1e7224 */ /* 0x000fc400078e0057 */
[----:B------:R-:W-:Y:S02]  /*16bc0*/  IMAD.MOV.U32 R87, RZ, RZ, R245 ;  /* 0x000000ffff577224 */ /* 0x000fe400078e00f5 */
[----:B------:R-:W-:Y:S01]  /*16bd0*/  FADD.FTZ R245, R20, R3 ;  /* 0x0000000314f57221 */ /* 0x000fe20000010000 */
[----:B------:R-:W-:-:S04]  /*16be0*/  IMAD.WIDE.U32 R2, R2, -0x2daee0ad, RZ ;  /* 0xd2511f5302027825 */ /* 0x000fc800078e00ff */
[----:B------:R-:W-:Y:S01]  /*16bf0*/  IMAD.WIDE.U32 R14, R0, -0x326172a9, RZ ;  /* 0xcd9e8d57000e7825 */ /* 0x000fe200078e00ff */
[----:B------:R-:W-:-:S03]  /*16c00*/  LOP3.LUT R0, R3, UR38, R242, 0x96, !PT ;  /* 0x0000002603007c12 */ /* 0x000fc6000f8e96f2 */
[----:B------:R-:W-:Y:S01]  /*16c10*/  FADD.FTZ R4, R199, R4 ;  /* 0x00000004c7047221 */ /* 0x000fe20000010000 */
[----:B------:R-:W-:-:S03]  /*16c20*/  LOP3.LUT R3, R15, UR39, R98, 0x96, !PT ;  /* 0x000000270f037c12 */ /* 0x000fc6000f8e9662 */
[----:B------:R-:W-:Y:S02]  /*16c30*/  FADD.FTZ R13, R198, R4 ;  /* 0x00000004c60d7221 */ /* 0x000fe40000010000 */
[----:B------:R-:W-:-:S04]  /*16c40*/  IMAD.WIDE.U32 R4, R3, -0x2daee0ad, RZ ;  /* 0xd2511f5303047825 */ /* 0x000fc800078e00ff */
[----:B------:R-:W-:Y:S01]  /*16c50*/  IMAD.WIDE.U32 R8, R0, -0x326172a9, RZ ;  /* 0xcd9e8d5700087825 */ /* 0x000fe200078e00ff */
[----:B------:R-:W-:Y:S02]  /*16c60*/  LOP3.LUT R0, R5, UR36, R2, 0x96, !PT ;  /* 0x0000002405007c12 */ /* 0x000fe4000f8e9602 */
[----:B------:R-:W-:-:S03]  /*16c70*/  ISETP.LE.U32.AND P1, PT, R7, UR12, PT ;  /* 0x0000000c07007c0c */ /* 0x000fc6000bf23070 */
        /* <DEDUP_REMOVED lines=9> */
[----:B------:R-:W-:Y:S02]  /*16d10*/  LOP3.LUT R7, R5, UR32, R6, 0x96, !PT ;  /* 0x0000002005077c12 */ /* 0x000fe4000f8e9606 */
[----:B------:R-:W-:Y:S02]  /*16d20*/  SHF.R.U32.HI R5, RZ, 0x10, R2 ;  /* 0x00000010ff057819 */ /* 0x000fe40000011602 */
[----:B------:R-:W-:Y:S02]  /*16d30*/  LOP3.LUT R0, R3, UR16, R4, 0x96, !PT ;  /* 0x0000001003007c12 */ /* 0x000fe4000f8e9604 */
[C---:B------:R-:W-:Y:S02]  /*16d40*/  LOP3.LUT R3, R2.reuse, 0xffff, RZ, 0xc0, !PT ;  /* 0x0000ffff02037812 */ /* 0x040fe400078ec0ff */
[----:B------:R-:W-:Y:S02]  /*16d50*/  LOP3.LUT R6, R2, 0xff, RZ, 0xc0, !PT ;  /* 0x000000ff02067812 */ /* 0x000fe400078ec0ff */
[----:B------:R-:W-:-:S02]  /*16d60*/  SHF.R.U32.HI R4, RZ, 0x18, R2 ;  /* 0x00000018ff047819 */ /* 0x000fc40000011602 */
[----:B------:R-:W-:Y:S01]  /*16d70*/  LOP3.LUT R2, R5, 0xff, RZ, 0xc0, !PT ;  /* 0x000000ff05027812 */ /* 0x000fe200078ec0ff */
[----:B------:R-:W-:Y:S01]  /*16d80*/  FADD.FTZ R202, R202, R10 ;  /* 0x0000000acaca7221 */ /* 0x000fe20000010000 */
[----:B------:R-:W-:Y:S02]  /*16d90*/  SHF.R.U32.HI R3, RZ, 0x8, R3 ;  /* 0x00000008ff037819 */ /* 0x000fe40000011603 */
[----:B------:R-:W-:Y:S02]  /*16da0*/  PRMT R10, R2, 0x5410, R4 ;  /* 0x00005410020a7816 */ /* 0x000fe40000000004 */
[----:B------:R-:W-:Y:S02]  /*16db0*/  LOP3.LUT R2, R0, 0xffff, RZ, 0xc0, !PT ;  /* 0x0000ffff00027812 */ /* 0x000fe400078ec0ff */
[----:B------:R-:W-:Y:S02]  /*16dc0*/  PRMT R11, R6, 0x5410, R3 ;  /* 0x00005410060b7816 */ /* 0x000fe40000000003 */
[----:B------:R-:W-:-:S02]  /*16dd0*/  SHF.R.U32.HI R3, RZ, 0x8, R2 ;  /* 0x00000008ff037819 */ /* 0x000fc40000011602 */
[----:B------:R-:W-:-:S04]  /*16de0*/  LOP3.LUT R2, R0, 0xff, RZ, 0xc0, !PT ;  /* 0x000000ff00027812 */ /* 0x000fc800078ec0ff */
[----:B------:R-:W-:Y:S02]  /*16df0*/  PRMT R9, R2, 0x5410, R3 ;  /* 0x0000541002097816 */ /* 0x000fe40000000003 */
[--C-:B------:R-:W-:Y:S02]  /*16e00*/  SHF.R.U32.HI R3, RZ, 0x10, R0.reuse ;  /* 0x00000010ff037819 */ /* 0x100fe40000011600 */
[----:B------:R-:W-:Y:S02]  /*16e10*/  SHF.R.U32.HI R2, RZ, 0x18, R0 ;  /* 0x00000018ff027819 */ /* 0x000fe40000011600 */
[----:B------:R-:W-:-:S04]  /*16e20*/  LOP3.LUT R0, R3, 0xff, RZ, 0xc0, !PT ;  /* 0x000000ff03007812 */ /* 0x000fc800078ec0ff */
[----:B------:R-:W-:Y:S01]  /*16e30*/  PRMT R12, R0, 0x5410, R2 ;  /* 0x00005410000c7816 */ /* 0x000fe20000000002 */
[----:B------:R-:W-:-:S04]  /*16e40*/  IMAD.WIDE.U32 R2, R7, -0x2daee0ad, RZ ;  /* 0xd2511f5307027825 */ /* 0x000fc800078e00ff */
[----:B------:R-:W-:Y:S02]  /*16e50*/  IMAD.U32 R0, RZ, RZ, UR12 ;  /* 0x0000000cff007e24 */ /* 0x000fe4000f8e00ff */
[----:B------:R-:W-:Y:S01]  /*16e60*/  IMAD.MOV.U32 R5, RZ, RZ, 0x7054 ;  /* 0x00007054ff057424 */ /* 0x000fe200078e00ff */
[----:B------:R-:W-:-:S04]  /*16e70*/  LOP3.LUT R4, R3, UR34, R8, 0x96, !PT ;  /* 0x0000002203047c12 */ /* 0x000fc8000f8e9608 */
[----:B------:R-:W-:Y:S02]  /*16e80*/  PRMT R0, R0, R5, UR12 ;  /* 0x0000000c00007e16 */ /* 0x000fe40008000005 */
[----:B------:R-:W-:-:S04]  /*16e90*/  LOP3.LUT R5, R4, 0xffff, RZ, 0xc0, !PT ;  /* 0x0000ffff04057812 */ /* 0x000fc800078ec0ff */
[----:B------:R-:W-:Y:S02]  /*16ea0*/  SHF.R.U32.HI R6, RZ, 0x8, R5 ;  /* 0x00000008ff067819 */ /* 0x000fe40000011605 */
[----:B------:R-:W-:-:S04]  /*16eb0*/  LOP3.LUT R5, R4, 0xff, RZ, 0xc0, !PT ;  /* 0x000000ff04057812 */ /* 0x000fc800078ec0ff */
[----:B------:R-:W-:Y:S02]  /*16ec0*/  PRMT R7, R5, 0x5410, R6 ;  /* 0x0000541005077816 */ /* 0x000fe40000000006 */
[--C-:B------:R-:W-:Y:S01]  /*16ed0*/  SHF.R.U32.HI R6, RZ, 0x10, R4.reuse ;  /* 0x00000010ff067819 */ /* 0x100fe20000011604 */
[----:B------:R-:W-:Y:S01]  /*16ee0*/  STG.E.U16 desc[UR26][R140.64+-0x100], R36 ;  /* 0xffff00248c007986 */ /* 0x000fe2000c10151a */
[----:B------:R-:W-:Y:S02]  /*16ef0*/  SHF.R.U32.HI R5, RZ, 0x18, R4 ;  /* 0x00000018ff057819 */ /* 0x000fe40000011604 */
[----:B------:R-:W-:Y:S01]  /*16f00*/  LOP3.LUT R4, R6, 0xff, RZ, 0xc0, !PT ;  /* 0x000000ff06047812 */ /* 0x000fe200078ec0ff */
[----:B------:R-:W-:Y:S01]  /*16f10*/  STG.E.U16 desc[UR26][R140.64+-0xfe], R35 ;  /* 0xffff02238c007986 */ /* 0x000fe2000c10151a */
[----:B------:R-:W-:-:S03]  /*16f20*/  LOP3.LUT R3, R2, 0xffff, RZ, 0xc0, !PT ;  /* 0x0000ffff02037812 */ /* 0x000fc600078ec0ff */
[----:B------:R-:W-:Y:S04]  /*16f30*/  STG.E.U16 desc[UR26][R54.64+-0x100], R33 ;  /* 0xffff002136007986 */ /* 0x000fe8000c10151a */
[----:B------:R-:W-:Y:S04]  /*16f40*/  STG.E.U16 desc[UR26][R54.64+-0xfe], R34 ;  /* 0xffff022236007986 */ /* 0x000fe8000c10151a */
[----:B------:R-:W-:Y:S04]  /*16f50*/  STG.E.U16 desc[UR26][R52.64+-0x100], R19 ;  /* 0xffff001334007986 */ /* 0x000fe8000c10151a */
[----:B------:R-:W-:Y:S04]  /*16f60*/  STG.E.U16 desc[UR26][R52.64+-0xfe], R18 ;  /* 0xffff021234007986 */ /* 0x000fe8000c10151a */
[----:B------:R1:W-:Y:S04]  /*16f70*/  STG.E.U16 desc[UR26][R38.64+-0xfe], R17 ;  /* 0xffff021126007986 */ /* 0x0003e8000c10151a */
[----:B------:R2:W-:Y:S01]  /*16f80*/  STG.E.U16 desc[UR26][R38.64+-0x100], R16 ;  /* 0xffff001026007986 */ /* 0x0005e2000c10151a */
[----:B------:R-:W-:Y:S01]  /*16f90*/  FADD.FTZ R198, R204, R13 ;  /* 0x0000000dccc67221 */ /* 0x000fe20000010000 */
[----:B-1----:R-:W-:-:S02]  /*16fa0*/  PRMT R17, R4, 0x5410, R5 ;  /* 0x0000541004117816 */ /* 0x002fc40000000005 */
[----:B------:R-:W-:Y:S02]  /*16fb0*/  SHF.R.U32.HI R4, RZ, 0x8, R3 ;  /* 0x00000008ff047819 */ /* 0x000fe40000011603 */
[----:B------:R-:W-:-:S04]  /*16fc0*/  LOP3.LUT R3, R2, 0xff, RZ, 0xc0, !PT ;  /* 0x000000ff02037812 */ /* 0x000fc800078ec0ff */
[----:B--2---:R-:W-:Y:S02]  /*16fd0*/  PRMT R16, R3, 0x5410, R4 ;  /* 0x0000541003107816 */ /* 0x004fe40000000004 */
[--C-:B------:R-:W-:Y:S02]  /*16fe0*/  SHF.R.U32.HI R4, RZ, 0x10, R2.reuse ;  /* 0x00000010ff047819 */ /* 0x100fe40000011602 */
[----:B------:R-:W-:Y:S02]  /*16ff0*/  SHF.R.U32.HI R3, RZ, 0x18, R2 ;  /* 0x00000018ff037819 */ /* 0x000fe40000011602 */
[----:B------:R-:W-:-:S04]  /*17000*/  LOP3.LUT R2, R4, 0xff, RZ, 0xc0, !PT ;  /* 0x000000ff04027812 */ /* 0x000fc800078ec0ff */
[----:B------:R-:W-:Y:S02]  /*17010*/  PRMT R13, R2, 0x5410, R3 ;  /* 0x00005410020d7816 */ /* 0x000fe40000000003 */
[--C-:B------:R-:W-:Y:S02]  /*17020*/  HSET2.LE.AND R2, R11, R0.reuse, PT ;  /* 0x000000000b027233 */ /* 0x100fe40003803000 */
[----:B------:R-:W-:-:S03]  /*17030*/  HSET2.LE.AND R3, R10, R0, PT ;  /* 0x000000000a037233 */ /* 0x000fc60003803000 */
[----:B------:R-:W-:Y:S02]  /*17040*/  LOP3.LUT R10, R2, R97, RZ, 0xc0, !PT ;  /* 0x00000061020a7212 */ /* 0x000fe400078ec0ff */
[----:B------:R-:W2:Y:S01]  /*17050*/  LDL.LU R97, [R1+0xb8] ;  /* 0x0000b80001617983 */ /* 0x000ea20000300800 */
[----:B------:R-:W-:Y:S02]  /*17060*/  LOP3.LUT R2, R221, UR4, RZ, 0x3c, !PT ;  /* 0x00000004dd027c12 */ /* 0x000fe4000f8e3cff */
[--C-:B------:R-:W-:Y:S02]  /*17070*/  HSET2.LE.AND R4, R9, R0.reuse, PT ;  /* 0x0000000009047233 */ /* 0x100fe40003803000 */
[----:B--2---:R-:W-:Y:S02]  /*17080*/  LOP3.LUT R11, R3, R97, RZ, 0xc0, !PT ;  /* 0x00000061030b7212 */ /* 0x004fe400078ec0ff */
[----:B------:R-:W2:Y:S01]  /*17090*/  LDL.LU R97, [R1+0xd4] ;  /* 0x0000d40001617983 */ /* 0x000ea20000300800 */
[----:B------:R-:W-:Y:S01]  /*170a0*/  IMAD.WIDE.U32 R108, R2, -0x326172a9, RZ ;  /* 0xcd9e8d57026c7825 */ /* 0x000fe200078e00ff */
[----:B------:R-:W-:-:S02]  /*170b0*/  HSET2.LE.AND R2, R12, R0, PT ;  /* 0x000000000c027233 */ /* 0x000fc40003803000 */
[----:B--2---:R-:W-:Y:S02]  /*170c0*/  LOP3.LUT R8, R4, R97, RZ, 0xc0, !PT ;  /* 0x0000006104087212 */ /* 0x004fe400078ec0ff */
[----:B------:R-:W-:Y:S02]  /*170d0*/  LOP3.LUT R4, R109, UR41, R24, 0x96, !PT ;  /* 0x000000296d047c12 */ /* 0x000fe4000f8e9618 */
[----:B------:R-:W2:Y:S01]  /*170e0*/  LDL.LU R24, [R1+0xd0] ;  /* 0x0000d00001187983 */ /* 0x000ea20000300800 */
[----:B------:R-:W-:Y:S02]  /*170f0*/  HSET2.LE.AND R3, R7, R0, PT ;  /* 0x0000000007037233 */ /* 0x000fe40003803000 */
[----:B------:R-:W-:Y:S01]  /*17100*/  IMAD.WIDE.U32 R6, R4, -0x2daee0ad, RZ ;  /* 0xd2511f5304067825 */ /* 0x000fe200078e00ff */
[----:B--2---:R-:W-:Y:S02]  /*17110*/  LOP3.LUT R9, R2, R24, RZ, 0xc0, !PT ;  /* 0x0000001802097212 */ /* 0x004fe400078ec0ff */
[----:B------:R-:W2:Y:S01]  /*17120*/  LDL.LU R24, [R1+0xb4] ;  /* 0x0000b40001187983 */ /* 0x000ea20000300800 */
[----:B------:R-:W-:-:S02]  /*17130*/  LOP3.LUT R2, R15, UR39, R108, 0x96, !PT ;  /* 0x000000270f027c12 */ /* 0x000fc4000f8e966c */
[----:B------:R-:W-:Y:S01]  /*17140*/  LOP3.LUT R4, R7, UR38, R242, 0x96, !PT ;  /* 0x0000002607047c12 */ /* 0x000fe2000f8e96f2 */
[----:B------:R-:W-:-:S04]  /*17150*/  @!P2 HADD2 R113, -R146.H0_H0, -RZ.H0_H0 ;  /* 0xa00000ff9271a230 */ /* 0x000fc80000000900 */
[----:B------:R-:W-:Y:S01]  /*17160*/  IMAD.WIDE.U32 R4, R4, -0x326172a9, RZ ;  /* 0xcd9e8d5704047825 */ /* 0x000fe200078e00ff */
[----:B------:R-:W-:Y:S02]  /*17170*/  PRMT R200, R146, 0x5410, R145 ;  /* 0x0000541092c87816 */ /* 0x000fe40000000091 */
[----:B------:R-:W-:Y:S01]  /*17180*/  @!P2 PRMT R146, R113, 0x5410, RZ ;  /* 0x000054107192a816 */ /* 0x000fe200000000ff */
[----:B------:R-:W-:Y:S02]  /*17190*/  @!P3 HADD2 R121, -R142.H0_H0, -RZ.H0_H0 ;  /* 0xa00000ff8e79b230 */ /* 0x000fe40000000900 */
[----:B------:R-:W-:Y:S01]  /*171a0*/  @!P4 HADD2 R120, -R37.H0_H0, -RZ.H0_H0 ;  /* 0xa00000ff2578c230 */ /* 0x000fe20000000900 */
[----:B------:R-:W-:Y:S02]  /*171b0*/  PRMT R199, R142, 0x5410, R37 ;  /* 0x000054108ec77816 */ /* 0x000fe40000000025 */
[----:B------:R-:W-:Y:S02]  /*171c0*/  @!P3 PRMT R142, R121, 0x5410, RZ ;  /* 0x00005410798eb816 */ /* 0x000fe400000000ff */
[----:B------:R-:W-:-:S02]  /*171d0*/  @!P4 PRMT R37, R120, 0x5410, RZ ;  /* 0x000054107825c816 */ /* 0x000fc400000000ff */
[----:B--2---:R-:W-:Y:S01]  /*171e0*/  LOP3.LUT R12, R3, R24, RZ, 0xc0, !PT ;  /* 0x00000018030c7212 */ /* 0x004fe200078ec0ff */
[----:B------:R-:W-:-:S05]  /*171f0*/  IMAD.WIDE.U32 R2, R2, -0x2daee0ad, RZ ;  /* 0xd2511f5302027825 */ /* 0x000fca00078e00ff */
[----:B------:R-:W-:Y:S02]  /*17200*/  LOP3.LUT R6, R3, UR36, R6, 0x96, !PT ;  /* 0x0000002403067c12 */ /* 0x000fe4000f8e9606 */
[----:B------:R-:W-:-:S03]  /*17210*/  LOP3.LUT R3, R5, UR37, R14, 0x96, !PT ;  /* 0x0000002505037c12 */ /* 0x000fc6000f8e960e */
[----:B------:R-:W-:-:S04]  /*17220*/  IMAD.WIDE.U32 R112, R6, -0x326172a9, RZ ;  /* 0xcd9e8d5706707825 */ /* 0x000fc800078e00ff */
[----:B------:R-:W-:Y:S01]  /*17230*/  IMAD.WIDE.U32 R6, R3, -0x2daee0ad, RZ ;  /* 0xd2511f5303067825 */ /* 0x000fe200078e00ff */
[----:B------:R-:W-:-:S03]  /*17240*/  LOP3.LUT R4, R113, UR35, R4, 0x96, !PT ;  /* 0x0000002371047c12 */ /* 0x000fc6000f8e9604 */
[----:B------:R-:W-:Y:S01]  /*17250*/  IMAD.MOV.U32 R24, RZ, RZ, R30 ;  /* 0x000000ffff187224 */ /* 0x000fe200078e001e */
[----:B------:R-:W-:Y:S01]  /*17260*/  LOP3.LUT R5, R7, UR33, R2, 0x96, !PT ;  /* 0x0000002107057c12 */ /* 0x000fe2000f8e9602 */
[----:B------:R-:W-:Y:S01]  /*17270*/  IMAD.MOV.U32 R30, RZ, RZ, R42 ;  /* 0x000000ffff1e7224 */ /* 0x000fe200078e002a */
[--C-:B------:R-:W-:Y:S01]  /*17280*/  HSET2.LE.AND R2, R17, R0.reuse, PT ;  /* 0x0000000011027233 */ /* 0x100fe20003803000 */
[----:B------:R-:W-:Y:S02]  /*17290*/  IMAD.MOV.U32 R42, RZ, RZ, R89 ;  /* 0x000000ffff2a7224 */ /* 0x000fe400078e0059 */
[----:B------:R-:W-:Y:S02]  /*172a0*/  IMAD.MOV.U32 R89, RZ, RZ, R77 ;  /* 0x000000ffff597224 */ /* 0x000fe400078e004d */
[----:B------:R-:W-:Y:S01]  /*172b0*/  IMAD.WIDE.U32 R120, R4, -0x2daee0ad, RZ ;  /* 0xd2511f5304787825 */ /* 0x000fe200078e00ff */
[----:B------:R-:W-:Y:S02]  /*172c0*/  HSET2.LE.AND R4, R13, R0, PT ;  /* 0x000000000d047233 */ /* 0x000fe40003803000 */
[----:B------:R-:W-:Y:S01]  /*172d0*/  LOP3.LUT R13, R2, R24, RZ, 0xc0, !PT ;  /* 0x00000018020d7212 */ /* 0x000fe200078ec0ff */
[----:B------:R-:W-:-:S02]  /*172e0*/  IMAD.MOV.U32 R77, RZ, RZ, R223 ;  /* 0x000000ffff4d7224 */ /* 0x000fc400078e00df */
[----:B------:R-:W2:Y:S04]  /*172f0*/  LDL.LU R223, [R1+0x1c8] ;  /* 0x0001c80001df7983 */ /* 0x000ea80000300800 */
[----:B------:R-:W3:Y:S01]  /*17300*/  LDL.LU R24, [R1+0xb0] ;  /* 0x0000b00001187983 */ /* 0x000ee20000300800 */
[----:B------:R-:W-:Y:S01]  /*17310*/  HSET2.LE.AND R3, R16, R0, PT ;  /* 0x0000000010037233 */ /* 0x000fe20003803000 */
[----:B------:R-:W-:-:S04]  /*17320*/  @!P1 HADD2 R114, -R145.H0_H0, -RZ.H0_H0 ;  /* 0xa00000ff91729230 */ /* 0x000fc80000000900 */
[----:B---3--:R-:W-:Y:S02]  /*17330*/  LOP3.LUT R14, R3, R24, RZ, 0xc0, !PT ;  /* 0x00000018030e7212 */ /* 0x008fe400078ec0ff */
[----:B------:R-:W3:Y:S01]  /*17340*/  LDL.LU R24, [R1+0xac] ;  /* 0x0000ac0001187983 */ /* 0x000ee20000300800 */
[----:B------:R-:W-:Y:S01]  /*17350*/  @!P6 HADD2 R115, -R144.H0_H0, -RZ.H0_H0 ;  /* 0xa00000ff9073e230 */ /* 0x000fe20000000900 */
[----:B------:R-:W-:Y:S02]  /*17360*/  LOP3.LUT R6, R121, UR29, R6, 0x96, !PT ;  /* 0x0000001d79067c12 */ /* 0x000fe4000f8e9606 */
[----:B------:R-:W-:Y:S01]  /*17370*/  PRMT R110, R144, 0x5410, R143 ;  /* 0x00005410906e7816 */ /* 0x000fe2000000008f */
[----:B------:R-:W-:Y:S01]  /*17380*/  @!P5 HADD2 R122, -R143.H0_H0, -RZ.H0_H0 ;  /* 0xa00000ff8f7ad230 */ /* 0x000fe20000000900 */
[----:B------:R-:W-:Y:S01]  /*17390*/  @!P1 PRMT R145, R114, 0x5410, RZ ;  /* 0x0000541072919816 */ /* 0x000fe200000000ff */
[----:B------:R-:W-:Y:S01]  /*173a0*/  IMAD.WIDE.U32 R2, R6, -0x326172a9, RZ ;  /* 0xcd9e8d5706027825 */ /* 0x000fe200078e00ff */
[----:B------:R-:W-:-:S03]  /*173b0*/  @!P6 PRMT R144, R115, 0x5410, RZ ;  /* 0x000054107390e816 */ /* 0x000fc600000000ff */
[----:B------:R-:W-:Y:S01]  /*173c0*/  IMAD.WIDE.U32 R114, R5, -0x326172a9, RZ ;  /* 0xcd9e8d5705727825 */ /* 0x000fe200078e00ff */
[----:B------:R-:W-:Y:S02]  /*173d0*/  @!P5 PRMT R143, R122, 0x5410, RZ ;  /* 0x000054107a8fd816 */ /* 0x000fe400000000ff */
[C---:B------:R-:W-:Y:S02]  /*173e0*/  LOP3.LUT R113, R2.reuse, 0xffff, RZ, 0xc0, !PT ;  /* 0x0000ffff02717812 */ /* 0x040fe400078ec0ff */
[----:B------:R-:W-:Y:S02]  /*173f0*/  LOP3.LUT R36, R3, UR16, R114, 0x96, !PT ;  /* 0x0000001003247c12 */ /* 0x000fe4000f8e9672 */
[----:B------:R-:W-:Y:S02]  /*17400*/  LOP3.LUT R122, R2, 0xff, RZ, 0xc0, !PT ;  /* 0x000000ff027a7812 */ /* 0x000fe400078ec0ff */
[--C-:B------:R-:W-:Y:S02]  /*17410*/  SHF.R.U32.HI R121, RZ, 0x10, R2.reuse ;  /* 0x00000010ff797819 */ /* 0x100fe40000011602 */
[----:B------:R-:W-:-:S02]  /*17420*/  SHF.R.U32.HI R114, RZ, 0x18, R2 ;  /* 0x00000018ff727819 */ /* 0x000fc40000011602 */
[----:B---3--:R-:W-:Y:S01]  /*17430*/  LOP3.LUT R15, R4, R24, RZ, 0xc0, !PT ;  /* 0x00000018040f7212 */ /* 0x008fe200078ec0ff */
[----:B------:R-:W-:Y:S02]  /*17440*/  IMAD.MOV.U32 R24, RZ, RZ, R94 ;  /* 0x000000ffff187224 */ /* 0x000fe400078e005e */
[----:B------:R-:W-:Y:S02]  /*17450*/  IMAD.MOV.U32 R94, RZ, RZ, R45 ;  /* 0x000000ffff5e7224 */ /* 0x000fe400078e002d */
[----:B------:R-:W-:-:S04]  /*17460*/  IMAD.WIDE.U32 R4, R24, -0x326172a9, RZ ;  /* 0xcd9e8d5718047825 */ /* 0x000fc800078e00ff */
[----:B------:R-:W-:Y:S01]  /*17470*/  IMAD.MOV.U32 R45, RZ, RZ, R44 ;  /* 0x000000ffff2d7224 */ /* 0x000fe200078e002c */
[----:B------:R-:W-:Y:S01]  /*17480*/  LOP3.LUT R2, R5, R177, RZ, 0x3c, !PT ;  /* 0x000000b105027212 */ /* 0x000fe200078e3cff */
[----:B------:R-:W-:Y:S02]  /*17490*/  IMAD.MOV.U32 R44, RZ, RZ, R224 ;  /* 0x000000ffff2c7224 */ /* 0x000fe400078e00e0 */
[----:B------:R-:W3:Y:S04]  /*174a0*/  LDL.LU R224, [R1+0x1c4] ;  /* 0x0001c40001e07983 */ /* 0x000ee80000300800 */
[----:B------:R-:W4:Y:S01]  /*174b0*/  LDL.LU R177, [R1+0x1c0] ;  /* 0x0001c00001b17983 */ /* 0x000f220000300800 */
[----:B------:R-:W-:Y:S01]  /*174c0*/  IMAD.WIDE.U32 R26, R2, -0x2daee0ad, RZ ;  /* 0xd2511f53021a7825 */ /* 0x000fe200078e00ff */
[----:B------:R-:W-:-:S04]  /*174d0*/  LOP3.LUT R3, R99, UR41, R4, 0x96, !PT ;  /* 0x0000002963037c12 */ /* 0x000fc8000f8e9604 */
[----:B------:R-:W-:Y:S01]  /*174e0*/  LOP3.LUT R2, R27, UR40, R220, 0x96, !PT ;  /* 0x000000281b027c12 */ /* 0x000fe2000f8e96dc */
[----:B------:R-:W-:-:S04]  /*174f0*/  IMAD.WIDE.U32 R6, R3, -0x2daee0ad, RZ ;  /* 0xd2511f5303067825 */ /* 0x000fc800078e00ff */
[----:B------:R-:W-:Y:S01]  /*17500*/  IMAD.WIDE.U32 R24, R2, -0x326172a9, RZ ;  /* 0xcd9e8d5702187825 */ /* 0x000fe200078e00ff */
[----:B------:R-:W-:Y:S02]  /*17510*/  LOP3.LUT R27, R109, UR41, R4, 0x96, !PT ;  /* 0x000000296d1b7c12 */ /* 0x000fe4000f8e9604 */
[----:B------:R-:W-:Y:S02]  /*17520*/  LOP3.LUT R4, R7, UR38, R26, 0x96, !PT ;  /* 0x0000002607047c12 */ /* 0x000fe4000f8e961a */
[----:B------:R-:W-:-:S03]  /*17530*/  LOP3.LUT R2, R25, UR39, R98, 0x96, !PT ;  /* 0x0000002719027c12 */ /* 0x000fc6000f8e9662 */
[----:B------:R-:W-:-:S04]  /*17540*/  IMAD.WIDE.U32 R16, R4, -0x326172a9, RZ ;  /* 0xcd9e8d5704107825 */ /* 0x000fc800078e00ff */
[----:B------:R-:W-:-:S05]  /*17550*/  IMAD.WIDE.U32 R2, R2, -0x2daee0ad, RZ ;  /* 0xd2511f5302027825 */ /* 0x000fca00078e00ff */
[----:B------:R-:W-:Y:S02]  /*17560*/  LOP3.LUT R6, R3, UR36, R6, 0x96, !PT ;  /* 0x0000002403067c12 */ /* 0x000fe4000f8e9606 */
[----:B------:R-:W-:-:S05]  /*17570*/  LOP3.LUT R3, R17, UR37, R24, 0x96, !PT ;  /* 0x0000002511037c12 */ /* 0x000fca000f8e9618 */
[----:B------:R-:W-:-:S05]  /*17580*/  IMAD.WIDE.U32 R4, R3, -0x2daee0ad, RZ ;  /* 0xd2511f5303047825 */ /* 0x000fca00078e00ff */
[----:B------:R-:W-:Y:S01]  /*17590*/  LOP3.LUT R5, R5, UR33, R2, 0x96, !PT ;  /* 0x0000002105057c12 */ /* 0x000fe2000f8e9602 */
[----:B------:R-:W-:-:S05]  /*175a0*/  IMAD.WIDE.U32 R2, R6, -0x326172a9, RZ ;  /* 0xcd9e8d5706027825 */ /* 0x000fca00078e00ff */
[----:B------:R-:W-:-:S05]  /*175b0*/  LOP3.LUT R3, R3, UR35, R16, 0x96, !PT ;  /* 0x0000002303037c12 */ /* 0x000fca000f8e9610 */
[----:B------:R-:W-:-:S05]  /*175c0*/  IMAD.WIDE.U32 R20, R3, -0x2daee0ad, RZ ;  /* 0xd2511f5303147825 */ /* 0x000fca00078e00ff */
[----:B------:R-:W-:Y:S01]  /*175d0*/  LOP3.LUT R3, R21, UR29, R4, 0x96, !PT ;  /* 0x0000001d15037c12 */ /* 0x000fe2000f8e9604 */
[----:B------:R-:W-:-:S05]  /*175e0*/  IMAD.WIDE.U32 R4, R5, -0x326172a9, RZ ;  /* 0xcd9e8d5705047825 */ /* 0x000fca00078e00ff */
[----:B------:R-:W-:Y:S01]  /*175f0*/  LOP3.LUT R21, R5, UR32, R2, 0x96, !PT ;  /* 0x0000002005157c12 */ /* 0x000fe2000f8e9602 */
[----:B------:R-:W-:-:S05]  /*17600*/  IMAD.WIDE.U32 R2, R3, -0x326172a9, RZ ;  /* 0xcd9e8d5703027825 */ /* 0x000fca00078e00ff */
[----:B------:R-:W-:Y:S02]  /*17610*/  LOP3.LUT R5, R3, UR16, R4, 0x96, !PT ;  /* 0x0000001003057c12 */ /* 0x000fe4000f8e9604 */
[C---:B------:R-:W-:Y:S01]  /*17620*/  LOP3.LUT R3, R2.reuse, 0xffff, RZ, 0xc0, !PT ;  /* 0x0000ffff02037812 */ /* 0x040fe200078ec0ff */
[----:B------:R-:W-:Y:S02]  /*17630*/  IMAD.MOV.U32 R100, RZ, RZ, R180 ;  /* 0x000000ffff647224 */ /* 0x000fe400078e00b4 */
[----:B------:R-:W2:Y:S01]  /*17640*/  LDL.LU R180, [R1+0x1bc] ;  /* 0x0001bc0001b47983 */ /* 0x000ea20000300800 */
[----:B------:R-:W-:Y:S02]  /*17650*/  SHF.R.U32.HI R4, RZ, 0x8, R3 ;  /* 0x00000008ff047819 */ /* 0x000fe40000011603 */
[----:B------:R-:W-:-:S04]  /*17660*/  LOP3.LUT R3, R2, 0xff, RZ, 0xc0, !PT ;  /* 0x000000ff02037812 */ /* 0x000fc800078ec0ff */
[----:B------:R-:W-:Y:S02]  /*17670*/  PRMT R3, R3, 0x5410, R4 ;  /* 0x0000541003037816 */ /* 0x000fe40000000004 */
[----:B------:R-:W-:-:S03]  /*17680*/  SHF.R.U32.HI R4, RZ, 0x10, R2 ;  /* 0x00000010ff047819 */ /* 0x000fc60000011602 */
[----:B------:R-:W-:-:S05]  /*17690*/  HSET2.LE.AND R3, R3, R0, PT ;  /* 0x0000000003037233 */ /* 0x000fca0003803000 */
[----:B------:R-:W-:Y:S02]  /*176a0*/  LOP3.LUT R6, R3, R41, RZ, 0xc0, !PT ;  /* 0x0000002903067212 */ /* 0x000fe400078ec0ff */
[----:B------:R-:W-:Y:S02]  /*176b0*/  SHF.R.U32.HI R3, RZ, 0x18, R2 ;  /* 0x00000018ff037819 */ /* 0x000fe40000011602 */
[----:B------:R-:W-:-:S04]  /*176c0*/  LOP3.LUT R2, R4, 0xff, RZ, 0xc0, !PT ;  /* 0x000000ff04027812 */ /* 0x000fc800078ec0ff */
[----:B------:R-:W-:Y:S01]  /*176d0*/  PRMT R2, R2, 0x5410, R3 ;  /* 0x0000541002027816 */ /* 0x000fe20000000003 */
[----:B------:R-:W-:Y:S02]  /*176e0*/  IMAD.MOV.U32 R101, RZ, RZ, R65 ;  /* 0x000000ffff657224 */ /* 0x000fe400078e0041 */
[----:B------:R-:W-:Y:S02]  /*176f0*/  IMAD.MOV.U32 R102, RZ, RZ, R67 ;  /* 0x000000ffff667224 */ /* 0x000fe400078e0043 */
[----:B------:R-:W-:Y:S01]  /*17700*/  IMAD.MOV.U32 R103, RZ, RZ, R66 ;  /* 0x000000ffff677224 */ /* 0x000fe200078e0042 */
[----:B------:R-:W-:Y:S01]  /*17710*/  HSET2.LE.AND R2, R2, R0, PT ;  /* 0x0000000002027233 */ /* 0x000fe20003803000 */
[----:B------:R-:W-:Y:S02]  /*17720*/  IMAD.MOV.U32 R99, RZ, RZ, R91 ;  /* 0x000000ffff637224 */ /* 0x000fe400078e005b */
        /* <DEDUP_REMOVED lines=17> */
[----:B------:R-:W-:Y:S01]  /*17840*/  IMAD.MOV.U32 R86, RZ, RZ, R82 ;  /* 0x000000ffff567224 */ /* 0x000fe200078e0052 */
[----:B------:R-:W3:Y:S01]  /*17850*/  LDL.LU R225, [R1+0x1b8] ;  /* 0x0001b80001e17983 */ /* 0x000ee20000300800 */
[----:B------:R-:W-:Y:S02]  /*17860*/  IMAD.MOV.U32 R77, RZ, RZ, R226 ;  /* 0x000000ffff4d7224 */ /* 0x000fe400078e00e2 */
[----:B------:R-:W-:Y:S01]  /*17870*/  IMAD.MOV.U32 R82, RZ, RZ, R80 ;  /* 0x000000ffff527224 */ /* 0x000fe200078e0050 */
[----:B------:R-:W3:Y:S01]  /*17880*/  LDL.LU R226, [R1+0x1b4] ;  /* 0x0001b40001e27983 */ /* 0x000ee20000300800 */
        /* <DEDUP_REMOVED lines=10> */
[----:B----4-:R-:W1:Y:S02]  /*17930*/  LDSM.16.MT88.4 R16, [R177+0x6000] ;  /* 0x00600000b110783b */ /* 0x010e640000004200 */
[----:B-1----:R-:W-:Y:S07]  /*17940*/  HMMA.16816.F32 R40, R8, R18, R100 ;  /* 0x000000120828723c */ /* 0x002fee0000001864 */
[----:B------:R-:W-:-:S02]  /*17950*/  IMAD.MOV.U32 R100, RZ, RZ, R98 ;  /* 0x000000ffff647224 */ /* 0x000fc400078e0062 */
[----:B------:R-:W-:Y:S02]  /*17960*/  IMAD.MOV.U32 R98, RZ, RZ, R28 ;  /* 0x000000ffff627224 */ /* 0x000fe400078e001c */
[----:B------:R-:W-:Y:S02]  /*17970*/  IMAD.MOV.U32 R28, RZ, RZ, R93 ;  /* 0x000000ffff1c7224 */ /* 0x000fe400078e005d */
[----:B------:R-:W-:Y:S02]  /*17980*/  IMAD.MOV.U32 R93, RZ, RZ, R85 ;  /* 0x000000ffff5d7224 */ /* 0x000fe400078e0055 */
[----:B------:R-:W-:Y:S02]  /*17990*/  IMAD.MOV.U32 R85, RZ, RZ, R83 ;  /* 0x000000ffff557224 */ /* 0x000fe400078e0053 */
[----:B------:R-:W-:Y:S02]  /*179a0*/  IMAD.MOV.U32 R83, RZ, RZ, R79 ;  /* 0x000000ffff537224 */ /* 0x000fe400078e004f */
[----:B------:R-:W-:-:S02]  /*179b0*/  IMAD.MOV.U32 R79, RZ, RZ, R227 ;  /* 0x000000ffff4f7224 */ /* 0x000fc400078e00e3 */
[----:B------:R-:W4:Y:S01]  /*179c0*/  LDL.LU R227, [R1+0x1b0] ;  /* 0x0001b00001e37983 */ /* 0x000f220000300800 */
[----:B------:R-:W-:Y:S02]  /*179d0*/  IMAD.MOV.U32 R99, RZ, RZ, R28 ;  /* 0x000000ffff637224 */ /* 0x000fe400078e001c */
[----:B------:R-:W-:Y:S01]  /*179e0*/  IMAD.MOV.U32 R28, RZ, RZ, R230 ;  /* 0x000000ffff1c7224 */ /* 0x000fe200078e00e6 */
[----:B------:R-:W3:Y:S04]  /*179f0*/  LDL.LU R228, [R1+0x1ac] ;  /* 0x0001ac0001e47983 */ /* 0x000ee80000300800 */
[----:B------:R-:W4:Y:S04]  /*17a00*/  LDL.LU R229, [R1+0x1a8] ;  /* 0x0001a80001e57983 */ /* 0x000f280000300800 */
[----:B------:R-:W3:Y:S04]  /*17a10*/  LDL.LU R230, [R1+0x1a4] ;  /* 0x0001a40001e67983 */ /* 0x000ee80000300800 */
[----:B------:R-:W4:Y:S04]  /*17a20*/  LDL.LU R231, [R1+0x1a0] ;  /* 0x0001a00001e77983 */ /* 0x000f280000300800 */
[----:B------:R-:W3:Y:S01]  /*17a30*/  LDL.LU R178, [R1+0x19c] ;  /* 0x00019c0001b27983 */ /* 0x000ee20000300800 */
[----:B------:R-:W-:-:S02]  /*17a40*/  IMAD.MOV.U32 R35, RZ, RZ, R98 ;  /* 0x000000ffff237224 */ /* 0x000fc400078e0062 */
[----:B------:R-:W-:Y:S02]  /*17a50*/  IMAD.MOV.U32 R98, RZ, RZ, R30 ;  /* 0x000000ffff627224 */ /* 0x000fe400078e001e */
[----:B------:R-:W-:Y:S02]  /*17a60*/  IMAD.MOV.U32 R30, RZ, RZ, R127 ;  /* 0x000000ffff1e7224 */ /* 0x000fe400078e007f */
[----:B------:R-:W-:Y:S02]  /*17a70*/  IMAD.MOV.U32 R127, RZ, RZ, R179 ;  /* 0x000000ffff7f7224 */ /* 0x000fe400078e00b3 */
[----:B------:R-:W4:Y:S01]  /*17a80*/  LDL.LU R179, [R1+0x198] ;  /* 0x0001980001b37983 */ /* 0x000f220000300800 */
[----:B------:R-:W-:-:S04]  /*17a90*/  LOP3.LUT R2, R5, 0xffff, RZ, 0xc0, !PT ;  /* 0x0000ffff05027812 */ /* 0x000fc800078ec0ff */
[----:B------:R-:W-:Y:S02]  /*17aa0*/  SHF.R.U32.HI R3, RZ, 0x8, R2 ;  /* 0x00000008ff037819 */ /* 0x000fe40000011602 */
[----:B------:R-:W-:-:S04]  /*17ab0*/  LOP3.LUT R2, R5, 0xff, RZ, 0xc0, !PT ;  /* 0x000000ff05027812 */ /* 0x000fc800078ec0ff */
[----:B------:R-:W-:-:S05]  /*17ac0*/  PRMT R2, R2, 0x5410, R3 ;  /* 0x0000541002027816 */ /* 0x000fca0000000003 */
[----:B------:R-:W-:-:S05]  /*17ad0*/  HSET2.LE.AND R2, R2, R0, PT ;  /* 0x0000000002027233 */ /* 0x000fca0003803000 */
[----:B------:R-:W-:Y:S02]  /*17ae0*/  LOP3.LUT R4, R2, R64, RZ, 0xc0, !PT ;  /* 0x0000004002047212 */ /* 0x000fe400078ec0ff */
[--C-:B------:R-:W-:Y:S02]  /*17af0*/  SHF.R.U32.HI R2, RZ, 0x10, R5.reuse ;  /* 0x00000010ff027819 */ /* 0x100fe40000011605 */
[----:B------:R-:W-:Y:S02]  /*17b00*/  SHF.R.U32.HI R3, RZ, 0x18, R5 ;  /* 0x00000018ff037819 */ /* 0x000fe40000011605 */
[----:B------:R-:W-:-:S04]  /*17b10*/  LOP3.LUT R2, R2, 0xff, RZ, 0xc0, !PT ;  /* 0x000000ff02027812 */ /* 0x000fc800078ec0ff */
[----:B------:R-:W-:-:S05]  /*17b20*/  PRMT R2, R2, 0x5410, R3 ;  /* 0x0000541002027816 */ /* 0x000fca0000000003 */
[----:B------:R-:W-:-:S05]  /*17b30*/  HSET2.LE.AND R2, R2, R0, PT ;  /* 0x0000000002027233 */ /* 0x000fca0003803000 */
[----:B------:R-:W-:Y:S01]  /*17b40*/  LOP3.LUT R5, R2, R61, RZ, 0xc0, !PT ;  /* 0x0000003d02057212 */ /* 0x000fe200078ec0ff */
[-C--:B------:R-:W-:Y:S06]  /*17b50*/  HMMA.16816.F32 R72, R8, R16.reuse, R72 ;  /* 0x000000100848723c */ /* 0x080fec0000001848 */
[C---:B------:R-:W-:Y:S06]  /*17b60*/  HMMA.16816.F32 R64, R4.reuse, R16, R116 ;  /* 0x000000100440723c */ /* 0x040fec0000001874 */
[----:B------:R-:W-:Y:S01]  /*17b70*/  HMMA.16816.F32 R60, R4, R18, R128 ;  /* 0x00000012043c723c */ /* 0x000fe20000001880 */
[----:B--2---:R-:W1:Y:S01]  /*17b80*/  LDSM.16.MT88.4 R16, [R180+0x6000] ;  /* 0x00600000b410783b */ /* 0x004e620000004200 */
        /* <DEDUP_REMOVED lines=12> */
[-C--:B-1----:R-:W-:Y:S06]  /*17c50*/  HMMA.16816.F32 R80, R4, R16.reuse, R132 ;  /* 0x000000100450723c */ /* 0x082fec0000001884 */
[----:B------:R-:W-:Y:S01]  /*17c60*/  HMMA.16816.F32 R88, R8, R16, R88 ;  /* 0x000000100858723c */ /* 0x000fe20000001858 */
[----:B------:R-:W-:-:S05]  /*17c70*/  IMAD.MOV.U32 R135, RZ, RZ, R78 ;  /* 0x000000ffff877224 */ /* 0x000fca00078e004e */
[-C--:B------:R-:W-:Y:S06]  /*17c80*/  HMMA.16816.F32 R76, R4, R18.reuse, R136 ;  /* 0x00000012044c723c */ /* 0x080fec0000001888 */
[----:B------:R-:W-:Y:S01]  /*17c90*/  HMMA.16816.F32 R84, R8, R18, R84 ;  /* 0x000000120854723c */ /* 0x000fe20000001854 */
[----:B------:R-:W-:Y:S02]  /*17ca0*/  IMAD.MOV.U32 R2, RZ, RZ, R176 ;  /* 0x000000ffff027224 */ /* 0x000fe400078e00b0 */
[----:B------:R-:W-:Y:S02]  /*17cb0*/  IMAD.MOV.U32 R220, RZ, RZ, R241 ;  /* 0x000000ffffdc7224 */ /* 0x000fe400078e00f1 */
[----:B------:R1:W5:Y:S01]  /*17cc0*/  LDL.LU R241, [R1+0x194] ;  /* 0x0001940001f17983 */ /* 0x0003620000300800 */
[----:B------:R-:W-:-:S02]  /*17cd0*/  IMAD.MOV.U32 R131, RZ, RZ, R240 ;  /* 0x000000ffff837224 */ /* 0x000fc400078e00f0 */
[----:B------:R-:W-:Y:S01]  /*17ce0*/  IMAD.MOV.U32 R221, RZ, RZ, R191 ;  /* 0x000000ffffdd7224 */ /* 0x000fe200078e00bf */
[----:B------:R1:W5:Y:S01]  /*17cf0*/  LDL.LU R240, [R1+0x190] ;  /* 0x0001900001f07983 */ /* 0x0003620000300800 */
[----:B------:R-:W-:Y:S02]  /*17d00*/  IMAD.MOV.U32 R242, RZ, RZ, R190 ;  /* 0x000000fffff27224 */ /* 0x000fe400078e00be */
[----:B------:R-:W-:Y:S01]  /*17d10*/  IMAD.MOV.U32 R204, RZ, RZ, R189 ;  /* 0x000000ffffcc7224 */ /* 0x000fe200078e00bd */
        /* <DEDUP_REMOVED lines=16> */
[----:B------:R1:W5:Y:S04]  /*17e20*/  LDL.LU R183, [R1+0x16c] ;  /* 0x00016c0001b77983 */ /* 0x0003680000300800 */
[----:B------:R1:W5:Y:S04]  /*17e30*/  LDL.LU R182, [R1+0x168] ;  /* 0x0001680001b67983 */ /* 0x0003680000300800 */
[----:B------:R1:W5:Y:S04]  /*17e40*/  LDL.LU R181, [R1+0x164] ;  /* 0x0001640001b57983 */ /* 0x0003680000300800 */
[----:B------:R1:W5:Y:S04]  /*17e50*/  LDL.LU R176, [R1+0x160] ;  /* 0x0001600001b07983 */ /* 0x0003680000300800 */
[----:B---3--:R-:W2:Y:S02]  /*17e60*/  LDSM.16.MT88.4 R16, [R178+0x6000] ;  /* 0x00600000b210783b */ /* 0x008ea40000004200 */
[-C--:B--2---:R-:W-:Y:S06]  /*17e70*/  HMMA.16816.F32 R100, R8, R16.reuse, R100 ;  /* 0x000000100864723c */ /* 0x084fec0000001864 */
[C---:B------:R-:W-:Y:S06]  /*17e80*/  HMMA.16816.F32 R56, R4.reuse, R16, R248 ;  /* 0x000000100438723c */ /* 0x040fec00000018f8 */
[-C--:B------:R-:W-:Y:S06]  /*17e90*/  HMMA.16816.F32 R48, R4, R18.reuse, R48 ;  /* 0x000000120430723c */ /* 0x080fec0000001830 */
[----:B------:R-:W-:Y:S01]  /*17ea0*/  HMMA.16816.F32 R96, R8, R18, R96 ;  /* 0x000000120860723c */ /* 0x000fe20000001860 */
[----:B----4-:R-:W2:Y:S01]  /*17eb0*/  LDSM.16.MT88.4 R16, [R179+0x6000] ;  /* 0x00600000b310783b */ /* 0x010ea20000004200 */
[----:B------:R-:W-:-:S02]  /*17ec0*/  IMAD.MOV.U32 R250, RZ, RZ, R2 ;  /* 0x000000fffffa7224 */ /* 0x000fc400078e0002 */
[----:B------:R-:W-:Y:S02]  /*17ed0*/  IMAD.MOV.U32 R249, RZ, RZ, R3 ;  /* 0x000000fffff97224 */ /* 0x000fe400078e0003 */
[----:B------:R-:W-:Y:S01]  /*17ee0*/  IMAD.WIDE.U32 R2, R21, -0x2daee0ad, RZ ;  /* 0xd2511f5315027825 */ /* 0x000fe200078e00ff */
[C---:B--2---:R-:W-:Y:S06]  /*17ef0*/  HMMA.16816.F32 R44, R4.reuse, R16, R44 ;  /* 0x00000010042c723c */ /* 0x044fec000000182c */
[----:B------:R-:W-:Y:S07]  /*17f00*/  HMMA.16816.F32 R32, R4, R18, R32 ;  /* 0x000000120420723c */ /* 0x000fee0000001820 */
[----:B------:R-:W-:-:S02]  /*17f10*/  LOP3.LUT R4, R3, UR34, R20, 0x96, !PT ;  /* 0x0000002203047c12 */ /* 0x000fc4000f8e9614 */
[C---:B------:R-:W-:Y:S02]  /*17f20*/  LOP3.LUT R3, R2.reuse, 0xffff, RZ, 0xc0, !PT ;  /* 0x0000ffff02037812 */ /* 0x040fe400078ec0ff */
[----:B------:R-:W-:Y:S02]  /*17f30*/  LOP3.LUT R5, R2, 0xff, RZ, 0xc0, !PT ;  /* 0x000000ff02057812 */ /* 0x000fe400078ec0ff */
[----:B------:R-:W-:Y:S01]  /*17f40*/  SHF.R.U32.HI R6, RZ, 0x8, R3 ;  /* 0x00000008ff067819 */ /* 0x000fe20000011603 */
[----:B------:R-:W-:Y:S01]  /*17f50*/  HMMA.16816.F32 R92, R8, R16, R92 ;  /* 0x00000010085c723c */ /* 0x000fe2000000185c */
[----:B------:R-:W-:-:S05]  /*17f60*/  SHF.R.U32.HI R3, RZ, 0x10, R2 ;  /* 0x00000010ff037819 */ /* 0x000fca0000011602 */
[----:B------:R-:W-:Y:S01]  /*17f70*/  HMMA.16816.F32 R28, R8, R18, R28 ;  /* 0x00000012081c723c */ /* 0x000fe2000000181c */
[----:B------:R-:W-:Y:S02]  /*17f80*/  PRMT R16, R5, 0x5410, R6 ;  /* 0x0000541005107816 */ /* 0x000fe40000000006 */
[----:B------:R-:W-:-:S04]  /*17f90*/  SHF.R.U32.HI R5, RZ, 0x10, R4 ;  /* 0x00000010ff057819 */ /* 0x000fc80000011604 */
[----:B------:R-:W-:Y:S02]  /*17fa0*/  SHF.R.U32.HI R8, RZ, 0x18, R2 ;  /* 0x00000018ff087819 */ /* 0x000fe40000011602 */
[----:B------:R-:W-:Y:S02]  /*17fb0*/  LOP3.LUT R2, R4, 0xffff, RZ, 0xc0, !PT ;  /* 0x0000ffff04027812 */ /* 0x000fe400078ec0ff */
[----:B------:R-:W-:Y:S02]  /*17fc0*/  LOP3.LUT R6, R3, 0xff, RZ, 0xc0, !PT ;  /* 0x000000ff03067812 */ /* 0x000fe400078ec0ff */
[----:B------:R-:W-:Y:S02]  /*17fd0*/  SHF.R.U32.HI R3, RZ, 0x8, R2 ;  /* 0x00000008ff037819 */ /* 0x000fe40000011602 */
[----:B------:R-:W-:Y:S02]  /*17fe0*/  LOP3.LUT R2, R5, 0xff, RZ, 0xc0, !PT ;  /* 0x000000ff05027812 */ /* 0x000fe400078ec0ff */
[----:B------:R-:W-:-:S02]  /*17ff0*/  PRMT R5, R6, 0x5410, R8 ;  /* 0x0000541006057816 */ /* 0x000fc40000000008 */
[----:B------:R-:W2:Y:S01]  /*18000*/  LDSM.16.MT88.4 R8, [R177+0x6800] ;  /* 0x00680000b108783b */ /* 0x000ea20000004200 */
[----:B------:R-:W-:Y:S02]  /*18010*/  LOP3.LUT R7, R4, 0xff, RZ, 0xc0, !PT ;  /* 0x000000ff04077812 */ /* 0x000fe400078ec0ff */
[----:B------:R-:W-:-:S04]  /*18020*/  SHF.R.U32.HI R4, RZ, 0x18, R4 ;  /* 0x00000018ff047819 */ /* 0x000fc80000011604 */
[----:B------:R-:W-:Y:S02]  /*18030*/  PRMT R4, R2, 0x5410, R4 ;  /* 0x0000541002047816 */ /* 0x000fe40000000004 */
[--C-:B------:R-:W-:Y:S02]  /*18040*/  HSET2.LE.AND R2, R16, R0.reuse, PT ;  /* 0x0000000010027233 */ /* 0x100fe40003803000 */
[----:B------:R-:W-:Y:S01]  /*18050*/  PRMT R3, R7, 0x5410, R3 ;  /* 0x0000541007037816 */ /* 0x000fe20000000003 */
[----:B------:R-:W3:Y:S02]  /*18060*/  LDSM.16.MT88.4 R16, [R178+0x6800] ;  /* 0x00680000b210783b */ /* 0x000ee40000004200 */
[----:B------:R-:W-:Y:S02]  /*18070*/  LOP3.LUT R6, R2, R105, RZ, 0xc0, !PT ;  /* 0x0000006902067212 */ /* 0x000fe400078ec0ff */
[--C-:B------:R-:W-:Y:S02]  /*18080*/  HSET2.LE.AND R2, R5, R0.reuse, PT ;  /* 0x0000000005027233 */ /* 0x100fe40003803000 */
[----:B------:R-:W-:-:S02]  /*18090*/  HSET2.LE.AND R3, R3, R0, PT ;  /* 0x0000000003037233 */ /* 0x000fc40003803000 */
[----:B------:R-:W-:Y:S02]  /*180a0*/  HSET2.LE.AND R5, R4, R0, PT ;  /* 0x0000000004057233 */ /* 0x000fe40003803000 */
[----:B------:R-:W-:Y:S02]  /*180b0*/  LOP3.LUT R7, R2, R104, RZ, 0xc0, !PT ;  /* 0x0000006802077212 */ /* 0x000fe400078ec0ff */
[----:B------:R-:W-:Y:S02]  /*180c0*/  LOP3.LUT R4, R3, R107, RZ, 0xc0, !PT ;  /* 0x0000006b03047212 */ /* 0x000fe400078ec0ff */
[----:B------:R-:W-:Y:S01]  /*180d0*/  LOP3.LUT R5, R5, R106, RZ, 0xc0, !PT ;  /* 0x0000006a05057212 */ /* 0x000fe200078ec0ff */
[----:B------:R-:W-:Y:S02]  /*180e0*/  IMAD.MOV.U32 R134, RZ, RZ, R116 ;  /* 0x000000ffff867224 */ /* 0x000fe400078e0074 */
[----:B------:R-:W-:Y:S02]  /*180f0*/  IMAD.MOV.U32 R133, RZ, RZ, R117 ;  /* 0x000000ffff857224 */ /* 0x000fe400078e0075 */
[----:B------:R-:W-:-:S02]  /*18100*/  IMAD.MOV.U32 R132, RZ, RZ, R118 ;  /* 0x000000ffff847224 */ /* 0x000fc400078e0076 */
[----:B------:R-:W-:Y:S02]  /*18110*/  IMAD.MOV.U32 R251, RZ, RZ, R119 ;  /* 0x000000fffffb7224 */ /* 0x000fe400078e0077 */
[----:B------:R-:W-:Y:S02]  /*18120*/  IMAD.MOV.U32 R248, RZ, RZ, R23 ;  /* 0x000000fffff87224 */ /* 0x000fe400078e0017 */
[----:B------:R-:W-:Y:S02]  /*18130*/  IMAD.MOV.U32 R2, RZ, RZ, R22 ;  /* 0x000000ffff027224 */ /* 0x000fe400078e0016 */
[----:B------:R-:W4:Y:S01]  /*18140*/  LDSM.16.MT88.4 R20, [R180+0x6800] ;  /* 0x00680000b414783b */ /* 0x000f220000004200 */
[-C--:B--2---:R-:W-:Y:S06]  /*18150*/  HMMA.16816.F32 R136, R12, R8.reuse, R72 ;  /* 0x000000080c88723c */ /* 0x084fec0000001848 */
[C---:B------:R-:W-:Y:S06]  /*18160*/  HMMA.16816.F32 R64, R4.reuse, R8, R64 ;  /* 0x000000080440723c */ /* 0x040fec0000001840 */
[-C--:B------:R-:W-:Y:S06]  /*18170*/  HMMA.16816.F32 R104, R4, R10.reuse, R60 ;  /* 0x0000000a0468723c */ /* 0x080fec000000183c */
[----:B------:R-:W-:Y:S01]  /*18180*/  HMMA.16816.F32 R116, R12, R10, R40 ;  /* 0x0000000a0c74723c */ /* 0x000fe20000001828 */
[----:B------:R-:W2:Y:S05]  /*18190*/  LDSM.16.MT88.4 R8, [R179+0x6800] ;  /* 0x00680000b308783b */ /* 0x000eaa0000004200 */
[-C--:B---3--:R-:W-:Y:S06]  /*181a0*/  HMMA.16816.F32 R60, R4, R16.reuse, R56 ;  /* 0x00000010043c723c */ /* 0x088fec0000001838 */
[----:B------:R-:W-:Y:S07]  /*181b0*/  HMMA.16816.F32 R56, R12, R16, R100 ;  /* 0x000000100c38723c */ /* 0x000fee0000001864 */
[----:B------:R-:W-:Y:S01]  /*181c0*/  IMAD.MOV.U32 R103, RZ, RZ, R2 ;  /* 0x000000ffff677224 */ /* 0x000fe200078e0002 */
[----:B------:R-:W-:Y:S01]  /*181d0*/  LOP3.LUT R2, R25, UR39, R108, 0x96, !PT ;  /* 0x0000002719027c12 */ /* 0x000fe2000f8e966c */
[----:B----4-:R-:W-:Y:S04]  /*181e0*/  HMMA.16816.F32 R80, R4, R20, R80 ;  /* 0x000000140450723c */ /* 0x010fe80000001850 */
[----:B------:R-:W-:-:S02]  /*181f0*/  IMAD.WIDE.U32 R2, R2, -0x2daee0ad, RZ ;  /* 0xd2511f5302027825 */ /* 0x000fc400078e00ff */
[C---:B------:R-:W-:Y:S06]  /*18200*/  HMMA.16816.F32 R76, R4.reuse, R22, R76 ;  /* 0x00000016044c723c */ /* 0x040fec000000184c */
[C---:B------:R-:W-:Y:S06]  /*18210*/  HMMA.16816.F32 R48, R4.reuse, R18, R48 ;  /* 0x000000120430723c */ /* 0x040fec0000001830 */
[C---:B--2---:R-:W-:Y:S06]  /*18220*/  HMMA.16816.F32 R44, R4.reuse, R8, R44 ;  /* 0x00000008042c723c */ /* 0x044fec000000182c */
[----:B------:R-:W-:Y:S07]  /*18230*/  HMMA.16816.F32 R32, R4, R10, R32 ;  /* 0x0000000a0420723c */ /* 0x000fee0000001820 */
[----:B------:R-:W-:-:S05]  /*18240*/  IMAD.WIDE.U32 R6, R27, -0x2daee0ad, RZ ;  /* 0xd2511f531b067825 */ /* 0x000fca00078e00ff */
        /* <DEDUP_REMOVED lines=10> */
[C---:B------:R-:W-:Y:S04]  /*182f0*/  HMMA.16816.F32 R40, R12.reuse, R22, R84 ;  /* 0x000000160c28723c */ /* 0x040fe80000001854 */
[----:B------:R-:W-:Y:S02]  /*18300*/  IMAD.WIDE.U32 R2, R3, -0x326172a9, RZ ;  /* 0xcd9e8d5703027825 */ /* 0x000fe400078e00ff */
[----:B------:R-:W-:Y:S01]  /*18310*/  HMMA.16816.F32 R84, R12, R10, R28 ;  /* 0x0000000a0c54723c */ /* 0x000fe2000000181c */
[----:B------:R-:W-:-:S06]  /*18320*/  LOP3.LUT R4, R2, 0xffff, RZ, 0xc0, !PT ;  /* 0x0000ffff02047812 */ /* 0x000fcc00078ec0ff */
[----:B------:R-:W-:Y:S01]  /*18330*/  IMAD.WIDE.U32 R28, R5, -0x326172a9, RZ ;  /* 0xcd9e8d57051c7825 */ /* 0x000fe200078e00ff */
[----:B------:R-:W-:Y:S01]  /*18340*/  HMMA.16816.F32 R72, R12, R8, R92 ;  /* 0x000000080c48723c */ /* 0x000fe2000000185c */
[----:B------:R-:W-:Y:S02]  /*18350*/  SHF.R.U32.HI R5, RZ, 0x8, R4 ;  /* 0x00000008ff057819 */ /* 0x000fe40000011604 */
[----:B------:R-:W-:Y:S02]  /*18360*/  LOP3.LUT R3, R3, UR16, R28, 0x96, !PT ;  /* 0x0000001003037c12 */ /* 0x000fe4000f8e961c */
[----:B------:R-:W-:Y:S02]  /*18370*/  LOP3.LUT R4, R2, 0xff, RZ, 0xc0, !PT ;  /* 0x000000ff02047812 */ /* 0x000fe400078ec0ff */
[--C-:B------:R-:W-:Y:S02]  /*18380*/  SHF.R.U32.HI R7, RZ, 0x10, R2.reuse ;  /* 0x00000010ff077819 */ /* 0x100fe40000011602 */
[----:B------:R-:W-:-:S02]  /*18390*/  SHF.R.U32.HI R8, RZ, 0x18, R2 ;  /* 0x00000018ff087819 */ /* 0x000fc40000011602 */
[C---:B------:R-:W-:Y:S02]  /*183a0*/  LOP3.LUT R2, R3.reuse, 0xffff, RZ, 0xc0, !PT ;  /* 0x0000ffff03027812 */ /* 0x040fe400078ec0ff */
[----:B------:R-:W-:Y:S02]  /*183b0*/  PRMT R9, R4, 0x5410, R5 ;  /* 0x0000541004097816 */ /* 0x000fe40000000005 */
[----:B------:R-:W-:Y:S02]  /*183c0*/  LOP3.LUT R6, R3, 0xff, RZ, 0xc0, !PT ;  /* 0x000000ff03067812 */ /* 0x000fe400078ec0ff */
[--C-:B------:R-:W-:Y:S02]  /*183d0*/  SHF.R.U32.HI R4, RZ, 0x10, R3.reuse ;  /* 0x00000010ff047819 */ /* 0x100fe40000011603 */
[----:B------:R-:W-:Y:S02]  /*183e0*/  SHF.R.U32.HI R5, RZ, 0x18, R3 ;  /* 0x00000018ff057819 */ /* 0x000fe40000011603 */
[----:B------:R-:W-:-:S02]  /*183f0*/  SHF.R.U32.HI R2, RZ, 0x8, R2 ;  /* 0x00000008ff027819 */ /* 0x000fc40000011602 */
[----:B------:R-:W-:Y:S02]  /*18400*/  LOP3.LUT R3, R7, 0xff, RZ, 0xc0, !PT ;  /* 0x000000ff07037812 */ /* 0x000fe400078ec0ff */
[----:B------:R-:W-:Y:S01]  /*18410*/  PRMT R2, R6, 0x5410, R2 ;  /* 0x0000541006027816 */ /* 0x000fe20000000002 */
[----:B------:R-:W-:Y:S01]  /*18420*/  HMMA.16816.F32 R88, R12, R20, R88 ;  /* 0x000000140c58723c */ /* 0x000fe20000001858 */
[----:B------:R-:W-:Y:S01]  /*18430*/  PRMT R7, R3, 0x5410, R8 ;  /* 0x0000541003077816 */ /* 0x000fe20000000008 */
[----:B------:R-:W-:Y:S01]  /*18440*/  LDSM.16.MT88.4 R20, [R179+0x7000] ;  /* 0x00700000b314783b */ /* 0x000fe20000004200 */
[----:B------:R-:W-:-:S03]  /*18450*/  HSET2.LE.AND R6, R9, R0, PT ;  /* 0x0000000009067233 */ /* 0x000fc60003803000 */
[----:B------:R-:W2:Y:S01]  /*18460*/  LDSM.16.MT88.4 R8, [R177+0x7000] ;  /* 0x00700000b108783b */ /* 0x000ea20000004200 */
[----:B------:R-:W-:Y:S03]  /*18470*/  HMMA.16816.F32 R96, R12, R18, R96 ;  /* 0x000000120c60723c */ /* 0x000fe60000001860 */
[----:B------:R-:W3:Y:S04]  /*18480*/  LDSM.16.MT88.4 R12, [R180+0x7000] ;  /* 0x00700000b40c783b */ /* 0x000ee80000004200 */
[----:B------:R-:W4:Y:S01]  /*18490*/  LDSM.16.MT88.4 R16, [R178+0x7000] ;  /* 0x00700000b210783b */ /* 0x000f220000004200 */
[----:B------:R-:W-:Y:S02]  /*184a0*/  LOP3.LUT R4, R4, 0xff, RZ, 0xc0, !PT ;  /* 0x000000ff04047812 */ /* 0x000fe400078ec0ff */
[----:B------:R-:W-:-:S02]  /*184b0*/  HSET2.LE.AND R2, R2, R0, PT ;  /* 0x0000000002027233 */ /* 0x000fc40003803000 */
[----:B------:R-:W-:-:S03]  /*184c0*/  PRMT R3, R4, 0x5410, R5 ;  /* 0x0000541004037816 */ /* 0x000fc60000000005 */
[----:B------:R-:W-:Y:S02]  /*184d0*/  LOP3.LUT R4, R2, R124, RZ, 0xc0, !PT ;  /* 0x0000007c02047212 */ /* 0x000fe400078ec0ff */
[--C-:B------:R-:W-:Y:S02]  /*184e0*/  HSET2.LE.AND R3, R3, R0.reuse, PT ;  /* 0x0000000003037233 */ /* 0x100fe40003803000 */
[----:B------:R-:W-:Y:S02]  /*184f0*/  HSET2.LE.AND R2, R7, R0, PT ;  /* 0x0000000007027233 */ /* 0x000fe40003803000 */
[----:B------:R-:W-:Y:S02]  /*18500*/  LOP3.LUT R6, R6, R111, RZ, 0xc0, !PT ;  /* 0x0000006f06067212 */ /* 0x000fe400078ec0ff */
[----:B------:R-:W-:Y:S02]  /*18510*/  LOP3.LUT R5, R3, R110, RZ, 0xc0, !PT ;  /* 0x0000006e03057212 */ /* 0x000fe400078ec0ff */
[----:B------:R-:W-:-:S02]  /*18520*/  LOP3.LUT R7, R2, R123, RZ, 0xc0, !PT ;  /* 0x0000007b02077212 */ /* 0x000fc400078ec0ff */
[----:B------:R-:W-:Y:S02]  /*18530*/  LOP3.LUT R2, R121, 0xff, RZ, 0xc0, !PT ;  /* 0x000000ff79027812 */ /* 0x000fe400078ec0ff */
[----:B------:R-:W-:-:S03]  /*18540*/  SHF.R.U32.HI R3, RZ, 0x8, R113 ;  /* 0x00000008ff037819 */ /* 0x000fc60000011671 */
[C---:B--2---:R-:W-:Y:S06]  /*18550*/  HMMA.16816.F32 R108, R4.reuse, R8, R64 ;  /* 0x00000008046c723c */ /* 0x044fec0000001840 */
[C---:B------:R-:W-:Y:S06]  /*18560*/  HMMA.16816.F32 R64, R4.reuse, R20, R44 ;  /* 0x000000140440723c */ /* 0x040fec000000182c */
[C---:B------:R-:W-:Y:S06]  /*18570*/  HMMA.16816.F32 R104, R4.reuse, R10, R104 ;  /* 0x0000000a0468723c */ /* 0x040fec0000001868 */
[C---:B---3--:R-:W-:Y:S06]  /*18580*/  HMMA.16816.F32 R80, R4.reuse, R12, R80 ;  /* 0x0000000c0450723c */ /* 0x048fec0000001850 */
[C---:B------:R-:W-:Y:S06]  /*18590*/  HMMA.16816.F32 R92, R4.reuse, R14, R76 ;  /* 0x0000000e045c723c */ /* 0x040fec000000184c */
[C---:B----4-:R-:W-:Y:S06]  /*185a0*/  HMMA.16816.F32 R60, R4.reuse, R16, R60 ;  /* 0x00000010043c723c */ /* 0x050fec000000183c */
[C---:B------:R-:W-:Y:S06]  /*185b0*/  HMMA.16816.F32 R48, R4.reuse, R18, R48 ;  /* 0x000000120430723c */ /* 0x040fec0000001830 */
[----:B------:R-:W-:Y:S07]  /*185c0*/  HMMA.16816.F32 R44, R4, R22, R32 ;  /* 0x00000016042c723c */ /* 0x000fee0000001820 */
[----:B------:R-:W-:-:S02]  /*185d0*/  PRMT R7, R2, 0x5410, R114 ;  /* 0x0000541002077816 */ /* 0x000fc40000000072 */
[----:B------:R-:W-:Y:S02]  /*185e0*/  LOP3.LUT R2, R36, 0xffff, RZ, 0xc0, !PT ;  /* 0x0000ffff24027812 */ /* 0x000fe400078ec0ff */
        /* <DEDUP_REMOVED lines=8> */
[----:B------:R-:W-:-:S05]  /*18670*/  HSET2.LE.AND R2, R4, R0, PT ;  /* 0x0000000004027233 */ /* 0x000fca0003803000 */
[----:B------:R-:W-:Y:S02]  /*18680*/  LOP3.LUT R6, R2, R103, RZ, 0xc0, !PT ;  /* 0x0000006702067212 */ /* 0x000fe400078ec0ff */
[----:B------:R-:W-:-:S05]  /*18690*/  HSET2.LE.AND R2, R7, R0, PT ;  /* 0x0000000007027233 */ /* 0x000fca0003803000 */
[----:B------:R-:W-:Y:S02]  /*186a0*/  LOP3.LUT R7, R2, R248, RZ, 0xc0, !PT ;  /* 0x000000f802077212 */ /* 0x000fe400078ec0ff */
[----:B------:R-:W-:-:S05]  /*186b0*/  HSET2.LE.AND R2, R5, R0, PT ;  /* 0x0000000005027233 */ /* 0x000fca0003803000 */
[----:B------:R-:W-:Y:S02]  /*186c0*/  LOP3.LUT R4, R2, R249, RZ, 0xc0, !PT ;  /* 0x000000f902047212 */ /* 0x000fe400078ec0ff */
[----:B------:R-:W-:-:S05]  /*186d0*/  HSET2.LE.AND R2, R3, R0, PT ;  /* 0x0000000003027233 */ /* 0x000fca0003803000 */
[----:B------:R-:W-:Y:S02]  /*186e0*/  LOP3.LUT R5, R2, R250, RZ, 0xc0, !PT ;  /* 0x000000fa02057212 */ /* 0x000fe400078ec0ff */
[----:B------:R-:W-:-:S05]  /*186f0*/  LOP3.LUT R2, R29, UR32, R26, 0x96, !PT ;  /* 0x000000201d027c12 */ /* 0x000fca000f8e961a */
[----:B------:R-:W-:Y:S01]  /*18700*/  IMAD.WIDE.U32 R2, R2, -0x2daee0ad, RZ ;  /* 0xd2511f5302027825 */ /* 0x000fe200078e00ff */
[C---:B------:R-:W-:Y:S03]  /*18710*/  HMMA.16816.F32 R136, R4.reuse, R8, R136 ;  /* 0x000000080488723c */ /* 0x040fe60000001888 */
[----:B------:R-:W-:Y:S02]  /*18720*/  IMAD.MOV.U32 R103, RZ, RZ, R251 ;  /* 0x000000ffff677224 */ /* 0x000fe400078e00fb */
[----:B------:R-:W-:Y:S02]  /*18730*/  IMAD.MOV.U32 R251, RZ, RZ, R128 ;  /* 0x000000fffffb7224 */ /* 0x000fe400078e0080 */
[----:B------:R-:W-:Y:S01]  /*18740*/  LOP3.LUT R8, R3, UR34, R24, 0x96, !PT ;  /* 0x0000002203087c12 */ /* 0x000fe2000f8e9618 */
[----:B------:R-:W-:Y:S01]  /*18750*/  IMAD.MOV.U32 R31, RZ, RZ, R129 ;  /* 0x000000ffff1f7224 */ /* 0x000fe200078e0081 */
[----:B------:R-:W-:Y:S01]  /*18760*/  HMMA.16816.F32 R32, R4, R10, R116 ;  /* 0x0000000a0420723c */ /* 0x000fe20000001874 */
[----:B------:R-:W-:-:S02]  /*18770*/  IMAD.MOV.U32 R30, RZ, RZ, R130 ;  /* 0x000000ffff1e7224 */ /* 0x000fc400078e0082 */
[----:B------:R-:W-:Y:S01]  /*18780*/  IMAD.MOV.U32 R123, RZ, RZ, R131 ;  /* 0x000000ffff7b7224 */ /* 0x000fe200078e0083 */
[----:B------:R-:W-:Y:S01]  /*18790*/  LOP3.LUT R9, R2, 0xffff, RZ, 0xc0, !PT ;  /* 0x0000ffff02097812 */ /* 0x000fe200078ec0ff */
[----:B------:R-:W-:Y:S01]  /*187a0*/  IMAD.MOV.U32 R122, RZ, RZ, R220 ;  /* 0x000000ffff7a7224 */ /* 0x000fe200078e00dc */
[----:B------:R-:W-:Y:S01]  /*187b0*/  HMMA.16816.F32 R128, R4, R12, R88 ;  /* 0x0000000c0480723c */ /* 0x000fe20000001858 */
[----:B------:R-:W-:Y:S01]  /*187c0*/  SHF.R.U32.HI R10, RZ, 0x10, R2 ;  /* 0x00000010ff0a7819 */ /* 0x000fe20000011602 */
[----:B------:R-:W-:Y:S01]  /*187d0*/  STG.E.U16 desc[UR26][R140.64+-0xf0], R231 ;  /* 0xffff10e78c007986 */ /* 0x000fe2000c10151a */
[----:B------:R-:W-:-:S03]  /*187e0*/  SHF.R.U32.HI R3, RZ, 0x10, R8 ;  /* 0x00000010ff037819 */ /* 0x000fc60000011608 */
[----:B------:R-:W-:Y:S01]  /*187f0*/  HMMA.16816.F32 R40, R4, R14, R40 ;  /* 0x0000000e0428723c */ /* 0x000fe20000001828 */
[----:B------:R-:W-:Y:S01]  /*18800*/  SHF.R.U32.HI R13, RZ, 0x18, R2 ;  /* 0x00000018ff0d7819 */ /* 0x000fe20000011602 */
[----:B------:R-:W-:Y:S01]  /*18810*/  STG.E.U16 desc[UR26][R140.64+-0xee], R230 ;  /* 0xffff12e68c007986 */ /* 0x000fe2000c10151a */
[----:B------:R-:W-:-:S03]  /*18820*/  SHF.R.U32.HI R11, RZ, 0x18, R8 ;  /* 0x00000018ff0b7819 */ /* 0x000fc60000011608 */
[----:B------:R-:W-:Y:S01]  /*18830*/  HMMA.16816.F32 R56, R4, R16, R56 ;  /* 0x000000100438723c */ /* 0x000fe20000001838 */
[----:B------:R-:W-:Y:S01]  /*18840*/  LOP3.LUT R14, R2, 0xff, RZ, 0xc0, !PT ;  /* 0x000000ff020e7812 */ /* 0x000fe200078ec0ff */
[----:B------:R-:W-:Y:S01]  /*18850*/  IMAD.MOV.U32 R102, RZ, RZ, R132 ;  /* 0x000000ffff667224 */ /* 0x000fe200078e0084 */
[C---:B------:R-:W-:Y:S01]  /*18860*/  LOP3.LUT R2, R8.reuse, 0xffff, RZ, 0xc0, !PT ;  /* 0x0000ffff08027812 */ /* 0x040fe200078ec0ff */
[----:B------:R-:W-:Y:S01]  /*18870*/  IMAD.MOV.U32 R248, RZ, RZ, R133 ;  /* 0x000000fffff87224 */ /* 0x000fe200078e0085 */
[----:B------:R-:W-:Y:S01]  /*18880*/  LOP3.LUT R12, R8, 0xff, RZ, 0xc0, !PT ;  /* 0x000000ff080c7812 */ /* 0x000fe200078ec0ff */
[----:B------:R-:W-:Y:S01]  /*18890*/  IMAD.MOV.U32 R249, RZ, RZ, R134 ;  /* 0x000000fffff97224 */ /* 0x000fe200078e0086 */
[----:B------:R-:W-:Y:S01]  /*188a0*/  SHF.R.U32.HI R2, RZ, 0x8, R2 ;  /* 0x00000008ff027819 */ /* 0x000fe20000011602 */
[----:B------:R-:W-:Y:S01]  /*188b0*/  IMAD.MOV.U32 R250, RZ, RZ, R135 ;  /* 0x000000fffffa7224 */ /* 0x000fe200078e0087 */
[----:B------:R-:W-:Y:S01]  /*188c0*/  LOP3.LUT R3, R3, 0xff, RZ, 0xc0, !PT ;  /* 0x000000ff03037812 */ /* 0x000fe200078ec0ff */
[----:B------:R-:W-:Y:S01]  /*188d0*/  IMAD.MOV.U32 R101, RZ, RZ, R126 ;  /* 0x000000ffff657224 */ /* 0x000fe200078e007e */
[----:B------:R-:W-:Y:S01]  /*188e0*/  PRMT R2, R12, 0x5410, R2 ;  /* 0x000054100c027816 */ /* 0x000fe20000000002 */
[----:B------:R-:W-:Y:S01]  /*188f0*/  IMAD.MOV.U32 R100, RZ, RZ, R125 ;  /* 0x000000ffff647224 */ /* 0x000fe200078e007d */
[----:B------:R-:W-:Y:S01]  /*18900*/  PRMT R3, R3, 0x5410, R11 ;  /* 0x0000541003037816 */ /* 0x000fe2000000000b */
[----:B------:R-:W-:Y:S01]  /*18910*/  LDSM.16.MT88.4 R116, [R178+0x7800] ;  /* 0x00780000b274783b */ /* 0x000fe20000004200 */
[----:B------:R-:W-:-:S02]  /*18920*/  LOP3.LUT R15, R115, UR32, R112, 0x96, !PT ;  /* 0x00000020730f7c12 */ /* 0x000fc4000f8e9670 */
[--C-:B------:R-:W-:Y:S02]  /*18930*/  HSET2.LE.AND R2, R2, R0.reuse, PT ;  /* 0x0000000002027233 */ /* 0x100fe40003803000 */
[----:B------:R-:W-:Y:S01]  /*18940*/  SHF.R.U32.HI R9, RZ, 0x8, R9 ;  /* 0x00000008ff097819 */ /* 0x000fe20000011609 */
[C---:B------:R-:W-:Y:S01]  /*18950*/  HMMA.16816.F32 R16, R4.reuse, R18, R96 ;  /* 0x000000120410723c */ /* 0x040fe20000001860 */
[--C-:B------:R-:W-:Y:S01]  /*18960*/  HSET2.LE.AND R3, R3, R0.reuse, PT ;  /* 0x0000000003037233 */ /* 0x100fe20003803000 */
[----:B------:R-:W-:Y:S01]  /*18970*/  IMAD.MOV.U32 R220, RZ, RZ, R127 ;  /* 0x000000ffffdc7224 */ /* 0x000fe200078e007f */
[----:B------:R-:W-:Y:S01]  /*18980*/  LOP3.LUT R8, R10, 0xff, RZ, 0xc0, !PT ;  /* 0x000000ff0a087812 */ /* 0x000fe200078ec0ff */
[----:B------:R-:W-:Y:S01]  /*18990*/  STG.E.U16 desc[UR26][R54.64+-0xf0], R228 ;  /* 0xffff10e436007986 */ /* 0x000fe2000c10151a */
[----:B------:R-:W-:Y:S02]  /*189a0*/  LOP3.LUT R76, R2, R244, RZ, 0xc0, !PT ;  /* 0x000000f4024c7212 */ /* 0x000fe400078ec0ff */
[----:B------:R-:W-:Y:S01]  /*189b0*/  LOP3.LUT R77, R3, R199, RZ, 0xc0, !PT ;  /* 0x000000c7034d7212 */ /* 0x000fe200078ec0ff */
[----:B------:R-:W-:Y:S01]  /*189c0*/  IMAD.WIDE.U32 R2, R15, -0x2daee0ad, RZ ;  /* 0xd2511f530f027825 */ /* 0x000fe200078e00ff */
[----:B------:R-:W-:Y:S01]  /*189d0*/  PRMT R10, R14, 0x5410, R9 ;  /* 0x000054100e0a7816 */ /* 0x000fe20000000009 */
[C---:B------:R-:W-:Y:S01]  /*189e0*/  HMMA.16816.F32 R112, R4.reuse, R20, R72 ;  /* 0x000000140470723c */ /* 0x040fe20000001848 */
[----:B------:R-:W-:Y:S01]  /*189f0*/  PRMT R9, R8, 0x5410, R13 ;  /* 0x0000541008097816 */ /* 0x000fe2000000000d */
[----:B------:R-:W-:Y:S04]  /*18a00*/  STG.E.U16 desc[UR26][R54.64+-0xee], R229 ;  /* 0xffff12e536007986 */ /* 0x000fe8000c10151a */
[----:B------:R-:W-:Y:S01]  /*18a10*/  HMMA.16816.F32 R20, R4, R22, R84 ;  /* 0x000000160414723c */ /* 0x000fe20000001854 */
[--C-:B------:R-:W-:Y:S01]  /*18a20*/  HSET2.LE.AND R8, R10, R0.reuse, PT ;  /* 0x000000000a087233 */ /* 0x100fe20003803000 */
[----:B------:R-:W2:Y:S01]  /*18a30*/  LDSM.16.MT88.4 R132, [R177+0x7800] ;  /* 0x00780000b184783b */ /* 0x000ea20000004200 */
[----:B------:R-:W-:-:S03]  /*18a40*/  HSET2.LE.AND R9, R9, R0, PT ;  /* 0x0000000009097233 */ /* 0x000fc60003803000 */
[----:B------:R-:W3:Y:S01]  /*18a50*/  LDSM.16.MT88.4 R124, [R180+0x7800] ;  /* 0x00780000b47c783b */ /* 0x000ee20000004200 */
[C---:B------:R-:W-:Y:S02]  /*18a60*/  LOP3.LUT R4, R2.reuse, 0xffff, RZ, 0xc0, !PT ;  /* 0x0000ffff02047812 */ /* 0x040fe400078ec0ff */
[----:B------:R-:W-:Y:S01]  /*18a70*/  LOP3.LUT R6, R2, 0xff, RZ, 0xc0, !PT ;  /* 0x000000ff02067812 */ /* 0x000fe200078ec0ff */
[----:B------:R-:W4:Y:S01]  /*18a80*/  LDSM.16.MT88.4 R12, [R179+0x7800] ;  /* 0x00780000b30c783b */ /* 0x000f220000004200 */
[----:B------:R-:W-:Y:S02]  /*18a90*/  SHF.R.U32.HI R4, RZ, 0x8, R4 ;  /* 0x00000008ff047819 */ /* 0x000fe40000011604 */
[----:B------:R-:W-:Y:S02]  /*18aa0*/  LOP3.LUT R3, R3, UR34, R120, 0x96, !PT ;  /* 0x0000002203037c12 */ /* 0x000fe4000f8e9678 */
[----:B------:R-:W-:Y:S02]  /*18ab0*/  LOP3.LUT R78, R8, R239, RZ, 0xc0, !PT ;  /* 0x000000ef084e7212 */ /* 0x000fe400078ec0ff */
[----:B------:R-:W-:-:S02]  /*18ac0*/  LOP3.LUT R79, R9, R200, RZ, 0xc0, !PT ;  /* 0x000000c8094f7212 */ /* 0x000fc400078ec0ff */
[--C-:B------:R-:W-:Y:S02]  /*18ad0*/  SHF.R.U32.HI R5, RZ, 0x10, R2.reuse ;  /* 0x00000010ff057819 */ /* 0x100fe40000011602 */
[----:B------:R-:W-:Y:S02]  /*18ae0*/  SHF.R.U32.HI R8, RZ, 0x18, R2 ;  /* 0x00000018ff087819 */ /* 0x000fe40000011602 */
[----:B------:R-:W-:Y:S02]  /*18af0*/  PRMT R9, R6, 0x5410, R4 ;  /* 0x0000541006097816 */ /* 0x000fe40000000004 */
[C---:B------:R-:W-:Y:S02]  /*18b00*/  LOP3.LUT R2, R3.reuse, 0xffff, RZ, 0xc0, !PT ;  /* 0x0000ffff03027812 */ /* 0x040fe400078ec0ff */
[----:B------:R-:W-:Y:S02]  /*18b10*/  SHF.R.U32.HI R4, RZ, 0x10, R3 ;  /* 0x00000010ff047819 */ /* 0x000fe40000011603 */
[----:B------:R-:W-:-:S02]  /*18b20*/  LOP3.LUT R7, R3, 0xff, RZ, 0xc0, !PT ;  /* 0x000000ff03077812 */ /* 0x000fc400078ec0ff */
[----:B------:R-:W-:Y:S02]  /*18b30*/  SHF.R.U32.HI R6, RZ, 0x18, R3 ;  /* 0x00000018ff067819 */ /* 0x000fe40000011603 */
[----:B------:R-:W-:Y:S02]  /*18b40*/  SHF.R.U32.HI R2, RZ, 0x8, R2 ;  /* 0x00000008ff027819 */ /* 0x000fe40000011602 */
[----:B------:R-:W-:Y:S02]  /*18b50*/  LOP3.LUT R3, R4, 0xff, RZ, 0xc0, !PT ;  /* 0x000000ff04037812 */ /* 0x000fe400078ec0ff */
[----:B------:R-:W-:Y:S01]  /*18b60*/  LOP3.LUT R5, R5, 0xff, RZ, 0xc0, !PT ;  /* 0x000000ff05057812 */ /* 0x000fe200078ec0ff */
[----:B------:R1:W-:Y:S01]  /*18b70*/  STG.E.U16 desc[UR26][R52.64+-0xf0], R168 ;  /* 0xffff10a834007986 */ /* 0x0003e2000c10151a */
[----:B------:R-:W-:Y:S02]  /*18b80*/  PRMT R2, R7, 0x5410, R2 ;  /* 0x0000541007027816 */ /* 0x000fe40000000002 */
[----:B------:R-:W-:Y:S01]  /*18b90*/  PRMT R3, R3, 0x5410, R6 ;  /* 0x0000541003037816 */ /* 0x000fe20000000006 */
[----:B------:R1:W-:Y:S01]  /*18ba0*/  STG.E.U16 desc[UR26][R52.64+-0xee], R167 ;  /* 0xffff12a734007986 */ /* 0x0003e2000c10151a */
[----:B------:R-:W-:-:S03]  /*18bb0*/  PRMT R5, R5, 0x5410, R8 ;  /* 0x0000541005057816 */ /* 0x000fc60000000008 */
[----:B------:R1:W-:Y:S04]  /*18bc0*/  STG.E.U16 desc[UR26][R38.64+-0xf0], R165 ;  /* 0xffff10a526007986 */ /* 0x0003e8000c10151a */
[----:B------:R1:W-:Y:S04]  /*18bd0*/  STG.E.U16 desc[UR26][R38.64+-0xee], R166 ;  /* 0xffff12a626007986 */ /* 0x0003e8000c10151a */
[----:B------:R1:W-:Y:S04]  /*18be0*/  STG.E.U16 desc[UR26][R140.64+-0xe0], R227 ;  /* 0xffff20e38c007986 */ /* 0x0003e8000c10151a */
[----:B------:R1:W-:Y:S01]  /*18bf0*/  STG.E.U16 desc[UR26][R140.64+-0xde], R226 ;  /* 0xffff22e28c007986 */ /* 0x0003e2000c10151a */
[----:B------:R-:W-:-:S03]  /*18c00*/  HSET2.LE.AND R2, R2, R0, PT ;  /* 0x0000000002027233 */ /* 0x000fc60003803000 */
[----:B------:R1:W-:Y:S01]  /*18c10*/  STG.E.U16 desc[UR26][R54.64+-0xe0], R225 ;  /* 0xffff20e136007986 */ /* 0x0003e2000c10151a */
[----:B------:R-:W-:-:S03]  /*18c20*/  HSET2.LE.AND R4, R9, R0, PT ;  /* 0x0000000009047233 */ /* 0x000fc60003803000 */
[----:B------:R1:W-:Y:S01]  /*18c30*/  STG.E.U16 desc[UR26][R54.64+-0xde], R224 ;  /* 0xffff22e036007986 */ /* 0x0003e2000c10151a */
[----:B------:R-:W-:-:S03]  /*18c40*/  HSET2.LE.AND R3, R3, R0, PT ;  /* 0x0000000003037233 */ /* 0x000fc60003803000 */
[----:B------:R1:W-:Y:S01]  /*18c50*/  STG.E.U16 desc[UR26][R52.64+-0xe0], R164 ;  /* 0xffff20a434007986 */ /* 0x0003e2000c10151a */
[----:B------:R-:W-:-:S03]  /*18c60*/  HSET2.LE.AND R0, R5, R0, PT ;  /* 0x0000000005007233 */ /* 0x000fc60003803000 */
[----:B------:R1:W-:Y:S04]  /*18c70*/  STG.E.U16 desc[UR26][R52.64+-0xde], R163 ;  /* 0xffff22a334007986 */ /* 0x0003e8000c10151a */
[----:B------:R1:W-:Y:S04]  /*18c80*/  STG.E.U16 desc[UR26][R38.64+-0xe0], R161 ;  /* 0xffff20a126007986 */ /* 0x0003e8000c10151a */
[----:B------:R1:W-:Y:S04]  /*18c90*/  STG.E.U16 desc[UR26][R38.64+-0xde], R162 ;  /* 0xffff22a226007986 */ /* 0x0003e8000c10151a */
[----:B------:R1:W-:Y:S04]  /*18ca0*/  STG.E.U16 desc[UR26][R140.64+-0xd0], R223 ;  /* 0xffff30df8c007986 */ /* 0x0003e8000c10151a */
[----:B------:R1:W-:Y:S01]  /*18cb0*/  STG.E.U16 desc[UR26][R140.64+-0xce], R222 ;  /* 0xffff32de8c007986 */ /* 0x0003e2000c10151a */
[----:B------:R-:W-:-:S03]  /*18cc0*/  IMAD.MOV.U32 R36, RZ, RZ, R31 ;  /* 0x000000ffff247224 */ /* 0x000fc600078e001f */
[----:B------:R1:W-:Y:S04]  /*18cd0*/  STG.E.U16 desc[UR26][R54.64+-0xd0], R219 ;  /* 0xffff30db36007986 */ /* 0x0003e8000c10151a */
[----:B------:R1:W-:Y:S01]  /*18ce0*/  STG.E.U16 desc[UR26][R54.64+-0xce], R218 ;  /* 0xffff32da36007986 */ /* 0x0003e2000c10151a */
[----:B------:R-:W-:-:S03]  /*18cf0*/  IMAD.MOV.U32 R31, RZ, RZ, R103 ;  /* 0x000000ffff1f7224 */ /* 0x000fc600078e0067 */
[----:B------:R1:W-:Y:S04]  /*18d00*/  STG.E.U16 desc[UR26][R52.64+-0xd0], R160 ;  /* 0xffff30a034007986 */ /* 0x0003e8000c10151a */
[----:B------:R1:W-:Y:S01]  /*18d10*/  STG.E.U16 desc[UR26][R52.64+-0xce], R159 ;  /* 0xffff329f34007986 */ /* 0x0003e2000c10151a */
[----:B------:R-:W-:-:S03]  /*18d20*/  LOP3.LUT R100, R2, R100, RZ, 0xc0, !PT ;  /* 0x0000006402647212 */ /* 0x000fc600078ec0ff */
[----:B------:R1:W-:Y:S01]  /*18d30*/  STG.E.U16 desc[UR26][R38.64+-0xd0], R158 ;  /* 0xffff309e26007986 */ /* 0x0003e2000c10151a */
[----:B------:R-:W-:-:S03]  /*18d40*/  LOP3.LUT R103, R0, R247, RZ, 0xc0, !PT ;  /* 0x000000f700677212 */ /* 0x000fc600078ec0ff */
[----:B------:R1:W-:Y:S01]  /*18d50*/  STG.E.U16 desc[UR26][R38.64+-0xce], R157 ;  /* 0xffff329d26007986 */ /* 0x0003e2000c10151a */
[----:B------:R-:W-:-:S03]  /*18d60*/  IMAD.MOV.U32 R29, RZ, RZ, R122 ;  /* 0x000000ffff1d7224 */ /* 0x000fc600078e007a */
[----:B------:R1:W-:Y:S01]  /*18d70*/  STG.E.U16 desc[UR26][R140.64+-0xc0], R217 ;  /* 0xffff40d98c007986 */ /* 0x0003e2000c10151a */
[----:B------:R-:W-:-:S03]  /*18d80*/  IMAD.MOV.U32 R26, RZ, RZ, R123 ;  /* 0x000000ffff1a7224 */ /* 0x000fc600078e007b */
[----:B------:R1:W-:Y:S01]  /*18d90*/  STG.E.U16 desc[UR26][R140.64+-0xbe], R216 ;  /* 0xffff42d88c007986 */ /* 0x0003e2000c10151a */
[----:B------:R-:W-:Y:S01]  /*18da0*/  FADD.FTZ R2, R238, R245 ;  /* 0x000000f5ee027221 */ /* 0x000fe20000010000 */
[----:B------:R-:W-:Y:S02]  /*18db0*/  FADD.FTZ R0, R237, R201 ;  /* 0x000000c9ed007221 */ /* 0x000fe40000010000 */
[----:B------:R1:W-:Y:S01]  /*18dc0*/  STG.E.U16 desc[UR26][R54.64+-0xc0], R210 ;  /* 0xffff40d236007986 */ /* 0x0003e2000c10151a */
[----:B------:R-:W-:-:S03]  /*18dd0*/  IMAD.MOV.U32 R27, RZ, RZ, R30 ;  /* 0x000000ffff1b7224 */ /* 0x000fc600078e001e */
        /* <DEDUP_REMOVED lines=8> */
[----:B------:R-:W-:-:S03]  /*18e60*/  FADD.FTZ R4, R29, R202 ;  /* 0x000000ca1d047221 */ /* 0x000fc60000010000 */
[----:B------:R1:W-:Y:S01]  /*18e70*/  STG.E.U16 desc[UR26][R140.64+-0xb0], R209 ;  /* 0xffff50d18c007986 */ /* 0x0003e2000c10151a */
[----:B------:R-:W-:-:S03]  /*18e80*/  FADD.FTZ R3, R26, R198 ;  /* 0x000000c61a037221 */ /* 0x000fc60000010000 */
[----:B------:R1:W-:Y:S01]  /*18e90*/  STG.E.U16 desc[UR26][R140.64+-0xae], R208 ;  /* 0xffff52d08c007986 */ /* 0x0003e2000c10151a */
[----:B------:R-:W-:Y:S01]  /*18ea0*/  FADD.FTZ R2, R236, R2 ;  /* 0x00000002ec027221 */ /* 0x000fe20000010000 */
[----:B------:R-:W-:Y:S02]  /*18eb0*/  FADD.FTZ R0, R175, R0 ;  /* 0x00000000af007221 */ /* 0x000fe40000010000 */
[----:B------:R1:W-:Y:S04]  /*18ec0*/  STG.E.U16 desc[UR26][R54.64+-0xb0], R203 ;  /* 0xffff50cb36007986 */ /* 0x0003e8000c10151a */
[----:B------:R1:W-:Y:S04]  /*18ed0*/  STG.E.U16 desc[UR26][R54.64+-0xae], R197 ;  /* 0xffff52c536007986 */ /* 0x0003e8000c10151a */
[----:B------:R1:W-:Y:S04]  /*18ee0*/  STG.E.U16 desc[UR26][R52.64+-0xb0], R154 ;  /* 0xffff509a34007986 */ /* 0x0003e8000c10151a */
[----:B------:R1:W-:Y:S04]  /*18ef0*/  STG.E.U16 desc[UR26][R52.64+-0xae], R153 ;  /* 0xffff529934007986 */ /* 0x0003e8000c10151a */
[----:B------:R1:W-:Y:S04]  /*18f00*/  STG.E.U16 desc[UR26][R38.64+-0xb0], R152 ;  /* 0xffff509826007986 */ /* 0x0003e8000c10151a */
        /* <DEDUP_REMOVED lines=37> */
[C---:B--2---:R-:W-:Y:S01]  /*19160*/  HMMA.16816.F32 R108, R76.reuse, R132, R108 ;  /* 0x000000844c6c723c */ /* 0x044fe2000000186c */
[----:B------:R-:W-:Y:S01]  /*19170*/  FADD.FTZ R4, R242, R4 ;  /* 0x00000004f2047221 */ /* 0x000fe20000010000 */
[----:B------:R-:W-:Y:S01]  /*19180*/  FADD.FTZ R3, R243, R3 ;  /* 0x00000003f3037221 */ /* 0x000fe20000010000 */
[----:B------:R-:W-:Y:S01]  /*19190*/  FADD.FTZ R2, R207, R2 ;  /* 0x00000002cf027221 */ /* 0x000fe20000010000 */
[----:B------:R-:W-:Y:S01]  /*191a0*/  FADD.FTZ R0, R205, R0 ;  /* 0x00000000cd007221 */ /* 0x000fe20000010000 */
[----:B------:R-:W-:Y:S01]  /*191b0*/  IADD3 R199, P1, R140, -0x180, RZ ;  /* 0xfffffe808cc77810 */ /* 0x000fe20007f3e0ff */
[----:B------:R-:W-:Y:S01]  /*191c0*/  HMMA.16816.F32 R104, R76, R134, R104 ;  /* 0x000000864c68723c */ /* 0x000fe20000001868 */
[----:B------:R-:W-:-:S05]  /*191d0*/  @UP0 UIADD3 UR18, UR18, -0x4, URZ ;  /* 0xfffffffc12120890 */ /* 0x000fca000fffe03f */
[----:B---3--:R-:W-:Y:S01]  /*191e0*/  HMMA.16816.F32 R96, R76, R124, R80 ;  /* 0x0000007c4c60723c */ /* 0x008fe20000001850 */
[----:B------:R-:W-:-:S05]  /*191f0*/  FADD.FTZ R247, R204, R4 ;  /* 0x00000004ccf77221 */ /* 0x000fca0000010000 */
[----:B------:R-:W-:Y:S01]  /*19200*/  HMMA.16816.F32 R92, R76, R126, R92 ;  /* 0x0000007e4c5c723c */ /* 0x000fe2000000185c */
[----:B------:R-:W-:-:S05]  /*19210*/  FADD.FTZ R249, R252, R3 ;  /* 0x00000003fcf97221 */ /* 0x000fca0000010000 */
[----:B------:R-:W-:Y:S01]  /*19220*/  HMMA.16816.F32 R88, R76, R116, R60 ;  /* 0x000000744c58723c */ /* 0x000fe2000000183c */
[----:B------:R-:W-:-:S05]  /*19230*/  FADD.FTZ R244, R212, R2 ;  /* 0x00000002d4f47221 */ /* 0x000fca0000010000 */
[----:B------:R-:W-:Y:S01]  /*19240*/  HMMA.16816.F32 R84, R76, R118, R48 ;  /* 0x000000764c54723c */ /* 0x000fe20000001830 */
[----:B------:R-:W-:-:S05]  /*19250*/  FADD.FTZ R245, R206, R0 ;  /* 0x00000000cef57221 */ /* 0x000fca0000010000 */
[----:B------:R-:W-:Y:S01]  /*19260*/  HMMA.16816.F32 R136, R100, R132, R136 ;  /* 0x000000846488723c */ /* 0x000fe20000001888 */
[----:B------:R-:W-:-:S05]  /*19270*/  IADD3.X R198, R141, -0x1, RZ, P1, !PT ;  /* 0xffffffff8dc67810 */ /* 0x000fca0000ffe4ff */
[C---:B------:R-:W-:Y:S06]  /*19280*/  HMMA.16816.F32 R128, R100.reuse, R124, R128 ;  /* 0x0000007c6480723c */ /* 0x040fec0000001880 */
[----:B------:R-:W-:Y:S06]  /*19290*/  HMMA.16816.F32 R120, R100, R116, R56 ;  /* 0x000000746478723c */ /* 0x000fec0000001838 */
[----:B----4-:R-:W-:Y:S06]  /*192a0*/  HMMA.16816.F32 R80, R76, R12, R64 ;  /* 0x0000000c4c50723c */ /* 0x010fec0000001840 */
        /* <DEDUP_REMOVED lines=8> */
.L_x_1049:
[----:B------:R-:W-:-:S12]  /*19330*/  UIADD3 UR18, UR17, -0x1, URZ ;  /* 0xffffffff11127890 */ /* 0x000fd8000fffe03f */
.L_x_1056:
[----:B------:R-:W-:-:S13]  /*19340*/  ISETP.LE.AND P0, PT, RZ, UR18, PT ;  /* 0x00000012ff007c0c */ /* 0x000fda000bf03270 */
[----:B------:R-:W-:Y:S05]  /*19350*/  @!P0 BRA `(.L_x_1057) ;  /* 0x0000006c00b08947 */ /* 0x000fea0003800000 */
[----:B------:R-:W2:Y:S04]  /*19360*/  LDL.LU R2, [R1+0xc8] ;  /* 0x0000c80001027983 */ /* 0x000ea80000300800 */
[----:B------:R-:W3:Y:S04]  /*19370*/  LDL.LU R5, [R1+0x110] ;  /* 0x0001100001057983 */ /* 0x000ee80000300800 */
[----:B------:R-:W4:Y:S01]  /*19380*/  LDL.LU R4, [R1+0xe8] ;  /* 0x0000e80001047983 */ /* 0x000f220000300800 */
[----:B------:R-:W-:Y:S01]  /*19390*/  USHF.L.U64.HI UR6, UR8, 0x5, UR9 ;  /* 0x0000000508067899 */ /* 0x000fe20008010209 */
[----:B------:R-:W-:Y:S01]  /*193a0*/  MOV R73, R70 ;  /* 0x0000004600497202 */ /* 0x000fe20000000f00 */
[----:B------:R-:W-:Y:S01]  /*193b0*/  USHF.L.U32 UR7, UR8, 0x5, URZ ;  /* 0x0000000508077899 */ /* 0x000fe2000800063f */
[----:B------:R-:W-:Y:S01]  /*193c0*/  MOV R72, R71 ;  /* 0x0000004700487202 */ /* 0x000fe20000000f00 */
[----:B------:R-:W-:Y:S01]  /*193d0*/  UIMAD.WIDE.U32 UR16, UR8, 0x30, URZ ;  /* 0x00000030081078a5 */ /* 0x000fe2000f8e003f */
[----:B------:R-:W-:Y:S01]  /*193e0*/  MOV R3, R68 ;  /* 0x0000004400037202 */ /* 0x000fe20000000f00 */
[----:B------:R-:W-:-:S02]  /*193f0*/  UIMAD UR4, UR9, 0x30, URZ ;  /* 0x00000030090478a4 */ /* 0x000fc4000f8e023f */
[----:B------:R-:W-:Y:S02]  /*19400*/  USHF.L.U64.HI UR8, UR10, 0x5, UR11 ;  /* 0x000000050a087899 */ /* 0x000fe4000801020b */
[----:B------:R-:W-:Y:S02]  /*19410*/  USHF.L.U32 UR9, UR10, 0x5, URZ ;  /* 0x000000050a097899 */ /* 0x000fe4000800063f */
[----:B------:R-:W-:Y:S02]  /*19420*/  UIMAD.WIDE.U32 UR46, UR10, 0x30, URZ ;  /* 0x000000300a2e78a5 */ /* 0x000fe4000f8e003f */
[----:B------:R-:W-:Y:S01]  /*19430*/  USHF.L.U32 UR40, UR19, 0x3, URZ ;  /* 0x0000000313287899 */ /* 0x000fe2000800063f */
[----:B------:R-:W-:Y:S01]  /*19440*/  ULDC UR10, c[0x0][0x2d0] ;  /* 0x0000b400000a7ab9 */ /* 0x000fe20000000800 */
[----:B------:R-:W-:Y:S01]  /*19450*/  USHF.R.S32.HI UR42, URZ, 0x1f, UR19 ;  /* 0x0000001f3f2a7899 */ /* 0x000fe20008011413 */
[----:B-----5:R-:W-:Y:S01]  /*19460*/  ISETP.GE.AND P0, PT, R240, UR10, PT ;  /* 0x0000000af0007c0c */ /* 0x020fe2000bf06270 */
[----:B------:R-:W-:-:S02]  /*19470*/  UIMAD UR43, UR19, 0x38, UR40 ;  /* 0x00000038132b78a4 */ /* 0x000fc4000f8e0228 */
[----:B------:R-:W-:Y:S02]  /*19480*/  UIADD3 UR10, UR4, UR17, URZ ;  /* 0x00000011040a7290 */ /* 0x000fe4000fffe03f */
[----:B------:R-:W-:Y:S02]  /*19490*/  USHF.R.S32.HI UR4, URZ, 0x1f, UR40 ;  /* 0x0000001f3f047899 */ /* 0x000fe40008011428 */
[----:B------:R-:W-:Y:S02]  /*194a0*/  UIADD3 UR43, UR43, 0x1, URZ ;  /* 0x000000012b2b7890 */ /* 0x000fe4000fffe03f */
[----:B------:R-:W-:Y:S02]  /*194b0*/  USHF.L.U32 UR41, UR40, 0x1, URZ ;  /* 0x0000000128297899 */ /* 0x000fe4000800063f */
[----:B------:R-:W-:Y:S02]  /*194c0*/  USHF.L.U64.HI UR40, UR40, 0x1, UR4 ;  /* 0x0000000128287899 */ /* 0x000fe40008010204 */
[----:B------:R-:W1:Y:S01]  /*194d0*/  @!P0 LDC.64 R6, c[0x0][0x220] ;  /* 0x00008800ff068b82 */ /* 0x000e620000000a00 */
[----:B------:R-:W-:-:S02]  /*194e0*/  USHF.R.S32.HI UR4, URZ, 0x1f, UR43 ;  /* 0x0000001f3f047899 */ /* 0x000fc4000801142b */
[----:B------:R-:W-:Y:S02]  /*194f0*/  UIMAD UR11, UR11, 0x30, URZ ;  /* 0x000000300b0b78a4 */ /* 0x000fe4000f8e023f */
[----:B------:R-:W-:Y:S02]  /*19500*/  USHF.R.S32.HI UR22, URZ, 0x1f, UR45 ;  /* 0x0000001f3f167899 */ /* 0x000fe4000801142d */
[----:B------:R-:W-:Y:S01]  /*19510*/  UIMAD.WIDE.U32 UR48, UR19, 0x70, URZ ;  /* 0x00000070133078a5 */ /* 0x000fe2000f8e003f */
[----:B------:R-:W1:Y:S01]  /*19520*/  @!P0 LDC.64 R10, c[0x0][0x220] ;  /* 0x00008800ff0a8b82 */ /* 0x000e620000000a00 */
[----:B------:R-:W-:Y:S02]  /*19530*/  UIMAD UR42, UR42, 0x70, URZ ;  /* 0x000000702a2a78a4 */ /* 0x000fe4000f8e023f */
[----:B------:R-:W-:Y:S02]  /*19540*/  USHF.L.U32 UR44, UR43, 0x1, URZ ;  /* 0x000000012b2c7899 */ /* 0x000fe4000800063f */
[----:B------:R-:W-:-:S02]  /*19550*/  USHF.L.U32 UR21, UR45, 0x1, URZ ;  /* 0x000000012d157899 */ /* 0x000fc4000800063f */
[----:B------:R-:W-:Y:S01]  /*19560*/  USHF.L.U64.HI UR43, UR43, 0x1, UR4 ;  /* 0x000000012b2b7899 */ /* 0x000fe20008010204 */
[----:B------:R-:W1:Y:S01]  /*19570*/  @!P0 LDC.64 R8, c[0x0][0x220] ;  /* 0x00008800ff088b82 */ /* 0x000e620000000a00 */
[----:B------:R-:W-:Y:S02]  /*19580*/  UIADD3 UR11, UR11, UR47, URZ ;  /* 0x0000002f0b0b7290 */ /* 0x000fe4000fffe03f */
[----:B------:R-:W-:Y:S02]  /*19590*/  USHF.L.U64.HI UR45, UR45, 0x1, UR22 ;  /* 0x000000012d2d7899 */ /* 0x000fe40008010216 */
[----:B------:R-:W-:Y:S01]  /*195a0*/  UIADD3 UR42, UR49, UR42, URZ ;  /* 0x0000002a312a7290 */ /* 0x000fe2000fffe03f */
[----:B------:R-:W-:Y:S01]  /*195b0*/  ULDC UR4, c[0x0][0x2ec] ;  /* 0x0000bb0000047ab9 */ /* 0x000fe20000000800 */
[----:B-1----:R1:W-:Y:S04]  /*195c0*/  @!P0 STL.64 [R1+0x148], R6 ;  /* 0x0001480601008387 */ /* 0x0023e80000100a00 */
[----:B------:R-:W-:Y:S04]  /*195d0*/  @!P0 STL.64 [R1+0x140], R10 ;  /* 0x0001400a01008387 */ /* 0x000fe80000100a00 */
[----:B------:R2:W-:Y:S01]  /*195e0*/  @!P0 STL.64 [R1+0x138], R8 ;  /* 0x0001380801008387 */ /* 0x0005e20000100a00 */
[----:B-1----:R-:W1:Y:S03]  /*195f0*/  @!P0 LDC.64 R6, c[0x0][0x220] ;  /* 0x00008800ff068b82 */ /* 0x002e660000000a00 */
[----:B-1----:R1:W-:Y:S01]  /*19600*/  @!P0 STL.64 [R1+0x130], R6 ;  /* 0x0001300601008387 */ /* 0x0023e20000100a00 */
[----:B--2---:R-:W-:-:S02]  /*19610*/  VIADD R0, R2, 0x4 ;  /* 0x0000000402007836 */ /* 0x004fc40000000000 */
[----:B------:R-:W-:-:S04]  /*19620*/  IMAD.WIDE.U32 R8, R2, -0x326172a9, RZ ;  /* 0xcd9e8d5702087825 */ /* 0x000fc800078e00ff */
[----:B-1----:R-:W-:Y:S01]  /*19630*/  IMAD.WIDE.U32 R6, R0, -0x326172a9, RZ ;  /* 0xcd9e8d5700067825 */ /* 0x002fe200078e00ff */
[----:B------:R1:W-:Y:S01]  /*19640*/  STL.64 [R1+0x120], R8 ;  /* 0x0001200801007387 */ /* 0x0003e20000100a00 */
[-C--:B----4-:R-:W-:Y:S02]  /*19650*/  LOP3.LUT R2, R9, R4.reuse, RZ, 0x3c, !PT ;  /* 0x0000000409027212 */ /* 0x090fe400078e3cff */
[----:B---3--:R-:W-:Y:S01]  /*19660*/  IMAD.WIDE.U32 R250, R5, -0x2daee0ad, RZ ;  /* 0xd2511f5305fa7825 */ /* 0x008fe200078e00ff */
[----:B------:R2:W-:Y:S01]  /*19670*/  STL.64 [R1+0x118], R6 ;  /* 0x0001180601007387 */ /* 0x0005e20000100a00 */
[----:B------:R-:W-:Y:S02]  /*19680*/  LOP3.LUT R4, R7, R4, RZ, 0x3c, !PT ;  /* 0x0000000407047212 */ /* 0x000fe400078e3cff */
[----:B------:R-:W-:Y:S01]  /*19690*/  IMAD.MOV.U32 R0, RZ, RZ, R69 ;  /* 0x000000ffff007224 */ /* 0x000fe200078e0045 */
[----:B-1----:R-:W3:Y:S04]  /*196a0*/  LDL.LU.64 R8, [R1+0x100] ;  /* 0x0001000001087983 */ /* 0x002ee80000300a00 */
[----:B--2---:R-:W2:Y:S01]  /*196b0*/  LDL.LU.64 R6, [R1+0x108] ;  /* 0x0001080001067983 */ /* 0x004ea20000300a00 */
[----:B------:R-:W-:-:S04]  /*196c0*/  IMAD.WIDE.U32 R12, R2, -0x2daee0ad, RZ ;  /* 0xd2511f53020c7825 */ /* 0x000fc800078e00ff */
[----:B------:R-:W-:Y:S01]  /*196d0*/  IMAD.WIDE.U32 R10, R4, -0x2daee0ad, RZ ;  /* 0xd2511f53040a7825 */ /* 0x000fe200078e00ff */
[----:B------:R1:W-:Y:S04]  /*196e0*/  STL.64 [R1+0x8], R12 ;  /* 0x0000080c01007387 */ /* 0x0003e80000100a00 */
[----:B------:R1:W-:Y:S01]  /*196f0*/  STL.64 [R1+0x10], R10 ;  /* 0x0000100a01007387 */ /* 0x0003e20000100a00 */
[----:B---3--:R-:W-:Y:S02]  /*19700*/  MOV R5, R9 ;  /* 0x0000000900057202 */ /* 0x008fe40000000f00 */
[----:B--2---:R-:W-:-:S05]  /*19710*/  MOV R4, R6 ;  /* 0x0000000600047202 */ /* 0x004fca0000000f00 */
[----:B------:R1:W-:Y:S01]  /*19720*/  STL.64 [R1+0x128], R4 ;  /* 0x0001280401007387 */ /* 0x0003e20000100a00 */
[----:B------:R-:W-:Y:S05]  /*19730*/  BRA `(.L_x_1058) ;  /* 0x0000000000cc7947 */ /* 0x000fea0003800000 */
.L_x_1060:
[----:B------:R-:W2:Y:S01]  /*19740*/  LDL.64 R206, [R1+0x158] ;  /* 0x0001580001ce7983 */ /* 0x000ea20000100a00 */
[----:B------:R-:W1:Y:S01]  /*19750*/  LDC.64 R70, c[0x0][0x248] ;  /* 0x00009200ff467b82 */ /* 0x000e620000000a00 */
[----:B------:R-:W-:Y:S02]  /*19760*/  UIADD3 UR22, UR18, -0x1, URZ ;  /* 0xffffffff12167890 */ /* 0x000fe4000fffe03f */
[----:B------:R-:W3:Y:S02]  /*19770*/  LDL.64 R204, [R1+0x150] ;  /* 0x0001500001cc7983 */ /* 0x000ee40000100a00 */
[----:B------:R-:W-:Y:S02]  /*19780*/  USHF.R.S32.HI UR19, URZ, 0x1f, UR22 ;  /* 0x0000001f3f137899 */ /* 0x000fe40008011416 */
[----:B------:R4:W-:Y:S01]  /*19790*/  @P0 STS.128 [R191+0x4000], RZ ;  /* 0x004000ffbf000388 */ /* 0x0009e20000000c00 */
[----:B------:R-:W5:Y:S08]  /*197a0*/  @!P0 LDC.64 R142, c[0x0][0x218] ;  /* 0x00008600ff8e8b82 */ /* 0x000f700000000a00 */
[----:B------:R-:W4:Y:S08]  /*197b0*/  @!P0 LDC.64 R150, c[0x0][0x218] ;  /* 0x00008600ff968b82 */ /* 0x000f300000000a00 */
[----:B------:R-:W4:Y:S08]  /*197c0*/  @!P0 LDC.64 R152, c[0x0][0x218] ;  /* 0x00008600ff988b82 */ /* 0x000f300000000a00 */
[----:B------:R-:W4:Y:S01]  /*197d0*/  @!P0 LDC.64 R154, c[0x0][0x218] ;  /* 0x00008600ff9a8b82 */ /* 0x000f220000000a00 */
[C---:B-1----:R-:W-:Y:S02]  /*197e0*/  IMAD R74, R70.reuse, UR19, RZ ;  /* 0x00000013464a7c24 */ /* 0x042fe4000f8e02ff */
[----:B------:R-:W-:Y:S04]  /*197f0*/  IMAD.WIDE.U32 R68, R70, UR22, RZ ;  /* 0x0000001646447c25 */ /* 0x000fe8000f8e00ff */
[----:B------:R-:W-:Y:S04]  /*19800*/  IMAD R74, R71, UR22, R74 ;  /* 0x00000016474a7c24 */ /* 0x000fe8000f8e024a */
[----:B------:R-:W-:Y:S01]  /*19810*/  IMAD.IADD R74, R69, 0x1, R74 ;  /* 0x00000001454a7824 */ /* 0x000fe200078e024a */
[----:B--2---:R-:W-:Y:S04]  /*19820*/  LEA R2, P1, R68, R206, 0x6 ;  /* 0x000000ce44027211 */ /* 0x004fe800078230ff */
[----:B-----5:R-:W-:Y:S02]  /*19830*/  @!P0 LEA R142, P6, R2, R142, 0x1 ;  /* 0x0000008e028e8211 */ /* 0x020fe400078c08ff */
[----:B---3--:R-:W-:Y:S02]  /*19840*/  LEA.HI.X R68, R68, R205, R74, 0x6, P1 ;  /* 0x000000cd44447211 */ /* 0x008fe400008f344a */
[----:B------:R-:W-:Y:S02]  /*19850*/  @!P0 LEA R75, P1, R70, R2, 0x4 ;  /* 0x00000002464b8211 */ /* 0x000fe400078220ff */
[----:B------:R-:W-:Y:S02]  /*19860*/  @!P0 LEA.HI.X R143, R2, R143, R68, 0x1, P6 ;  /* 0x0000008f028f8211 */ /* 0x000fe400030f0c44 */
[C---:B----4-:R-:W-:Y:S02]  /*19870*/  @!P0 LEA R140, P5, R75.reuse, R150, 0x1 ;  /* 0x000000964b8c8211 */ /* 0x050fe400078a08ff */
[----:B------:R-:W-:Y:S01]  /*19880*/  @!P0 LEA.HI.X R141, R70, R68, R71, 0x4, P1 ;  /* 0x00000044468d8211 */ /* 0x000fe200008f2447 */
[----:B------:R-:W-:Y:S01]  /*19890*/  @!PT LDS RZ, [RZ] ;  /* 0x00000000fffff984 */ /* 0x000fe20000000800 */
[----:B------:R-:W-:Y:S01]  /*198a0*/  @!PT LDS RZ, [RZ] ;  /* 0x00000000fffff984 */ /* 0x000fe20000000800 */
[----:B------:R-:W-:Y:S01]  /*198b0*/  @!PT LDS RZ, [RZ] ;  /* 0x00000000fffff984 */ /* 0x000fe20000000800 */
[----:B------:R1:W-:Y:S01]  /*198c0*/  @!P0 LDGSTS.E.BYPASS.LTC128B.128 [R191+0x4000], desc[UR26][R142.64] ;  /* 0x040000008ebf8fae */ /* 0x0003e2000b901d5a */
[----:B------:R-:W-:Y:S02]  /*198d0*/  @!P0 IADD3 R69, P4, R2, UR9, RZ ;  /* 0x0000000902458c10 */ /* 0x000fe4000ff9e0ff */
[----:B------:R-:W-:Y:S01]  /*198e0*/  @!P0 LEA.HI.X R141, R75, R151, R141, 0x1, P5 ;  /* 0x000000974b8d8211 */ /* 0x000fe200028f0c8d */
[----:B------:R1:W-:Y:S01]  /*198f0*/  @P0 STS.128 [R191+0x4800], RZ ;  /* 0x004800ffbf000388 */ /* 0x0003e20000000c00 */
[C---:B------:R-:W-:Y:S02]  /*19900*/  @!P0 LEA R74, P3, R69.reuse, R152, 0x1 ;  /* 0x00000098454a8211 */ /* 0x040fe400078608ff */
        /* <DEDUP_REMOVED lines=20> */
[----:B------:R-:W0:Y:S01]  /*19a50*/  LDGDEPBAR ;  /* 0x00000000000079af */ /* 0x000e220000000000 */
[----:B------:R-:W-:Y:S05]  /*19a60*/  BRA `(.L_x_1059) ;  /* 0x0000000c00387947 */ /* 0x000fea0003800000 */
.L_x_1058:
[----:B-1----:R-:W2:Y:S01]  /*19a70*/  LDL.64 R12, [R1+0x128] ;  /* 0x00012800010c7983 */ /* 0x002ea20000100a00 */
[----:B------:R-:W-:Y:S04]  /*19a80*/  DEPBAR.LE SB0, 0x0 ;  /* 0x000080000000791a */ /* 0x000fe80000000000 */
[----:B------:R-:W3:Y:S01]  /*19a90*/  LDL R9, [R1+0x148] ;  /* 0x0001480001097983 */ /* 0x000ee20000100800 */
[----:B------:R-:W-:Y:S01]  /*19aa0*/  USHF.R.S32.HI UR22, URZ, 0x1f, UR18 ;  /* 0x0000001f3f167899 */ /* 0x000fe20008011412 */
[----:B------:R-:W-:Y:S01]  /*19ab0*/  IMAD.U32 R4, RZ, RZ, UR18 ;  /* 0x00000012ff047e24 */ /* 0x000fe2000f8e00ff */
[----:B------:R-:W-:Y:S02]  /*19ac0*/  UIMAD UR19, UR23, UR18, URZ ;  /* 0x00000012171372a4 */ /* 0x000fe4000f8e023f */
[----:B------:R-:W4:Y:S01]  /*19ad0*/  LDL R20, [R1+0x14c] ;  /* 0x00014c0001147983 */ /* 0x000f220000100800 */
[----:B------:R-:W-:Y:S02]  /*19ae0*/  USHF.L.U32 UR39, UR18, 0x1, URZ ;  /* 0x0000000112277899 */ /* 0x000fe4000800063f */
[----:B------:R-:W-:Y:S02]  /*19af0*/  UIMAD UR19, UR22, UR24, UR19 ;  /* 0x00000018161372a4 */ /* 0x000fe4000f8e0213 */
[----:B-----5:R-:W5:Y:S01]  /*19b00*/  LDL R10, [R1+0x140] ;  /* 0x00014000010a7983 */ /* 0x020f620000100800 */
[----:B------:R-:W-:Y:S02]  /*19b10*/  ULOP3.LUT UR22, UR39, UR31, URZ, 0x3c, !UPT ;  /* 0x0000001f27167292 */ /* 0x000fe4000f8e3c3f */
[----:B------:R-:W-:Y:S02]  /*19b20*/  UIADD3 UR37, UR30, 0x3c6ef372, URZ ;  /* 0x3c6ef3721e257890 */ /* 0x000fe4000fffe03f */
[----:B------:R-:W5:Y:S01]  /*19b30*/  LDL R19, [R1+0x144] ;  /* 0x0001440001137983 */ /* 0x000f620000100800 */
[----:B------:R-:W-:Y:S02]  /*19b40*/  UISETP.GE.AND UP0, UPT, UR18, 0x1, UPT ;  /* 0x000000011200788c */ /* 0x000fe4000bf06270 */
[----:B------:R-:W-:Y:S02]  /*19b50*/  UIADD3 UR38, UR30, -0x61c88647, URZ ;  /* 0x9e3779b91e267890 */ /* 0x000fe4000fffe03f */
[----:B------:R-:W5:Y:S01]  /*19b60*/  LDL R8, [R1+0x138] ;  /* 0x0001380001087983 */ /* 0x000f620000100800 */
[----:B------:R-:W-:Y:S02]  /*19b70*/  UIADD3 UR36, UR31, 0x76cf5d0a, URZ ;  /* 0x76cf5d0a1f247890 */ /* 0x000fe4000fffe03f */
[----:B------:R-:W-:Y:S02]  /*19b80*/  UIADD3 UR34, UR31, 0x32370b8f, URZ ;  /* 0x32370b8f1f227890 */ /* 0x000fe4000fffe03f */
[----:B------:R-:W5:Y:S05]  /*19b90*/  LDL R18, [R1+0x13c] ;  /* 0x00013c0001127983 */ /* 0x000f6a0000100800 */
[----:B------:R-:W5:Y:S05]  /*19ba0*/  LDL R6, [R1+0x130] ;  /* 0x0001300001067983 */ /* 0x000f6a0000100800 */
[----:B------:R-:W5:Y:S01]  /*19bb0*/  LDL R17, [R1+0x134] ;  /* 0x0001340001117983 */ /* 0x000f620000100800 */
[----:B------:R-:W-:Y:S06]  /*19bc0*/  BAR.SYNC.DEFER_BLOCKING 0x0 ;  /* 0x0000000000007b1d */ /* 0x000fec0000010000 */
[----:B------:R-:W-:Y:S05]  /*19bd0*/  @P0 STS.128 [R191+0x6000], RZ ;  /* 0x006000ffbf000388 */ /* 0x000fea0000000c00 */
[----:B------:R-:W5:Y:S05]  /*19be0*/  LDL.64 R196, [R1+0x10] ;  /* 0x0000100001c47983 */ /* 0x000f6a0000100a00 */
[----:B------:R-:W5:Y:S05]  /*19bf0*/  LDL.64 R202, [R1+0x8] ;  /* 0x0000080001ca7983 */ /* 0x000f6a0000100a00 */
[----:B------:R-:W5:Y:S05]  /*19c00*/  LDL.64 R200, [R1+0x120] ;  /* 0x0001200001c87983 */ /* 0x000f6a0000100a00 */
[----:B------:R-:W5:Y:S01]  /*19c10*/  LDL.64 R194, [R1+0x118] ;  /* 0x0001180001c27983 */ /* 0x000f620000100a00 */
[----:B--2---:R-:W-:Y:S04]  /*19c20*/  IMAD.WIDE.U32 R4, R4, UR24, R12 ;  /* 0x0000001804047c25 */ /* 0x004fe8000f8e000c */
[----:B------:R-:W-:Y:S01]  /*19c30*/  VIADD R2, R5, UR19 ;  /* 0x0000001305027c36 */ /* 0x000fe20008000000 */
[C---:B---3--:R-:W-:Y:S01]  /*19c40*/  @!P0 LEA R12, P4, R4.reuse, R9, 0x1 ;  /* 0x00000009040c8211 */ /* 0x048fe200078808ff */
[----:B------:R-:W-:Y:S01]  /*19c50*/  UIADD3 UR19, UR31, -0x4498517b, URZ ;  /* 0xbb67ae851f137890 */ /* 0x000fe2000fffe03f */
[C---:B------:R-:W-:Y:S02]  /*19c60*/  @!P0 IADD3 R5, P3, R4.reuse, UR28, RZ ;  /* 0x0000001c04058c10 */ /* 0x040fe4000ff7e0ff */
[----:B----4-:R-:W-:Y:S02]  /*19c70*/  @!P0 LEA.HI.X R13, R4, R20, R2, 0x1, P4 ;  /* 0x00000014040d8211 */ /* 0x010fe400020f0c02 */
[----:B------:R-:W-:Y:S02]  /*19c80*/  @!P0 IADD3.X R9, R2, UR20, RZ, P3, !PT ;  /* 0x0000001402098c10 */ /* 0x000fe40009ffe4ff */
[C---:B-----5:R-:W-:Y:S01]  /*19c90*/  @!P0 LEA R10, P3, R5.reuse, R10, 0x1 ;  /* 0x0000000a050a8211 */ /* 0x060fe200078608ff */
[----:B------:R-:W-:Y:S01]  /*19ca0*/  @!PT LDS RZ, [RZ] ;  /* 0x00000000fffff984 */ /* 0x000fe20000000800 */
[----:B------:R-:W-:Y:S01]  /*19cb0*/  @!PT LDS RZ, [RZ] ;  /* 0x00000000fffff984 */ /* 0x000fe20000000800 */
[----:B------:R-:W-:Y:S01]  /*19cc0*/  @!PT LDS RZ, [RZ] ;  /* 0x00000000fffff984 */ /* 0x000fe20000000800 */
[----:B------:R-:W-:Y:S01]  /*19cd0*/  @!P0 LDGSTS.E.BYPASS.LTC128B.128 [R191+0x6000], desc[UR26][R12.64] ;  /* 0x060000000cbf8fae */ /* 0x000fe2000b901d5a */
[----:B------:R-:W-:Y:S02]  /*19ce0*/  @!P0 IADD3 R7, P2, R4, UR7, RZ ;  /* 0x0000000704078c10 */ /* 0x000fe4000ff5e0ff */
[----:B------:R-:W-:Y:S02]  /*19cf0*/  @!P0 LEA.HI.X R11, R5, R19, R9, 0x1, P3 ;  /* 0x00000013050b8211 */ /* 0x000fe400018f0c09 */
[----:B------:R-:W-:Y:S01]  /*19d00*/  @P0 STS.128 [R191+0x6800], RZ ;  /* 0x006800ffbf000388 */ /* 0x000fe20000000c00 */
[----:B------:R-:W-:Y:S02]  /*19d10*/  @!P0 IADD3.X R15, R2, UR6, RZ, P2, !PT ;  /* 0x00000006020f8c10 */ /* 0x000fe400097fe4ff */
[C---:B------:R-:W-:Y:S02]  /*19d20*/  @!P0 LEA R8, P2, R7.reuse, R8, 0x1 ;  /* 0x0000000807088211 */ /* 0x040fe400078408ff */
        /* <DEDUP_REMOVED lines=13> */
[----:B------:R-:W-:Y:S02]  /*19e00*/  LOP3.LUT R2, R251, UR22, RZ, 0x3c, !PT ;  /* 0x00000016fb027c12 */ /* 0x000fe4000f8e3cff */
[----:B------:R-:W-:Y:S02]  /*19e10*/  @!P0 LEA.HI.X R7, R14, R17, R16, 0x1, P1 ;  /* 0x000000110e078211 */ /* 0x000fe400008f0c10 */
[----:B------:R-:W-:Y:S01]  /*19e20*/  @P0 STS.128 [R191+0x7800], RZ ;  /* 0x007800ffbf000388 */ /* 0x000fe20000000c00 */
[----:B------:R-:W-:Y:S04]  /*19e30*/  PLOP3.LUT P1, PT, PT, PT, UP0, 0x80, 0x0 ;  /* 0x000000000000781c */ /* 0x000fe80003f2f008 */
        /* <DEDUP_REMOVED lines=17> */
[----:B------:R-:W-:Y:S03]  /*19f50*/  LDSM.16.M88.4 R156, [R182+0x5800] ;  /* 0x00580000b69c783b */ /* 0x000fe60000000200 */
[-C--:B------:R-:W-:Y:S02]  /*19f60*/  HMMA.16816.F32 R12, R60, R18.reuse, RZ ;  /* 0x000000123c0c723c */ /* 0x080fe400000018ff */
[----:B------:R-:W-:Y:S04]  /*19f70*/  LDSM.16.M88.4 R160, [R184] ;  /* 0x00000000b8a0783b */ /* 0x000fe80000000200 */
[C---:B------:R-:W-:Y:S01]  /*19f80*/  HMMA.16816.F32 R16, R64.reuse, R18, RZ ;  /* 0x000000124010723c */ /* 0x040fe200000018ff */
[----:B------:R-:W-:Y:S05]  /*19f90*/  LDSM.16.M88.4 R164, [R187] ;  /* 0x00000000bba4783b */ /* 0x000fea0000000200 */
[-C--:B---3--:R-:W-:Y:S01]  /*19fa0*/  HMMA.16816.F32 R20, R64, R32.reuse, RZ ;  /* 0x000000204014723c */ /* 0x088fe200000018ff */
[----:B------:R-:W-:Y:S05]  /*19fb0*/  LDSM.16.M88.4 R168, [R184+0x2000] ;  /* 0x00200000b8a8783b */ /* 0x000fea0000000200 */
[C---:B------:R-:W-:Y:S01]  /*19fc0*/  HMMA.16816.F32 R24, R60.reuse, R32, RZ ;  /* 0x000000203c18723c */ /* 0x040fe200000018ff */
[----:B------:R-:W-:Y:S05]  /*19fd0*/  LDSM.16.M88.4 R172, [R190] ;  /* 0x00000000beac783b */ /* 0x000fea0000000200 */
        /* <DEDUP_REMOVED lines=10> */
[----:B------:R-:W2:Y:S05]  /*1a080*/  LDSM.16.M88.4 R68, [R182+0x5000] ;  /* 0x00500000b644783b */ /* 0x000eaa0000000200 */
        /* <DEDUP_REMOVED lines=9> */
[----:B------:R-:W-:Y:S05]  /*1a120*/  LDSM.16.M88.4 R152, [R185+0x2000] ;  /* 0x00200000b998783b */ /* 0x000fea0000000200 */
        /* <DEDUP_REMOVED lines=8> */
[----:B------:R-:W-:Y:S05]  /*1a1b0*/  LDSM.16.M88.4 R148, [R181] ;  /* 0x00000000b594783b */ /* 0x000fea0000000200 */
[----:B------:R-:W-:Y:S01]  /*1a1c0*/  HMMA.16816.F32 R64, R140, R158, R64 ;  /* 0x0000009e8c40723c */ /* 0x000fe20000001840 */
[----:B------:R-:W2:Y:S05]  /*1a1d0*/  LDSM.16.M88.4 R140, [R185] ;  /* 0x00000000b98c783b */ /* 0x000eaa0000000200 */
[-C--:B------:R-:W-:Y:S01]  /*1a1e0*/  HMMA.16816.F32 R4, R160, R164.reuse, R4 ;  /* 0x000000a4a004723c */ /* 0x080fe20000001804 */
[----:B------:R-:W4:Y:S05]  /*1a1f0*/  LDSM.16.M88.4 R156, [R181+0x800] ;  /* 0x00080000b59c783b */ /* 0x000f2a0000000200 */
[C---:B------:R-:W-:Y:S06]  /*1a200*/  HMMA.16816.F32 R8, R168.reuse, R164, R8 ;  /* 0x000000a4a808723c */ /* 0x040fec0000001808 */
[-C--:B------:R-:W-:Y:S06]  /*1a210*/  HMMA.16816.F32 R12, R168, R166.reuse, R12 ;  /* 0x000000a6a80c723c */ /* 0x080fec000000180c */
[C---:B------:R-:W-:Y:S01]  /*1a220*/  HMMA.16816.F32 R16, R160.reuse, R166, R16 ;  /* 0x000000a6a010723c */ /* 0x040fe20000001810 */
[----:B------:R-:W5:Y:S05]  /*1a230*/  LDSM.16.M88.4 R164, [R181+0x1000] ;  /* 0x00100000b5a4783b */ /* 0x000f6a0000000200 */
[-C--:B------:R-:W-:Y:S06]  /*1a240*/  HMMA.16816.F32 R20, R160, R172.reuse, R20 ;  /* 0x000000aca014723c */ /* 0x080fec0000001814 */
[C---:B------:R-:W-:Y:S06]  /*1a250*/  HMMA.16816.F32 R24, R168.reuse, R172, R24 ;  /* 0x000000aca818723c */ /* 0x040fec0000001818 */
[-C--:B------:R-:W-:Y:S06]  /*1a260*/  HMMA.16816.F32 R28, R168, R174.reuse, R28 ;  /* 0x000000aea81c723c */ /* 0x080fec000000181c */
[C---:B------:R-:W-:Y:S01]  /*1a270*/  HMMA.16816.F32 R32, R160.reuse, R174, R32 ;  /* 0x000000aea020723c */ /* 0x040fe20000001820 */
[----:B------:R-:W5:Y:S01]  /*1a280*/  LDSM.16.M88.4 R172, [R181+0x1800] ;  /* 0x00180000b5ac783b */ /* 0x000f620000000200 */
[----:B------:R-:W-:Y:S04]  /*1a290*/  DEPBAR.LE SB0, 0x0 ;  /* 0x000080000000791a */ /* 0x000fe80000000000 */
[-C--:B---3--:R-:W-:Y:S01]  /*1a2a0*/  HMMA.16816.F32 R36, R160, R144.reuse, R36 ;  /* 0x00000090a024723c */ /* 0x088fe20000001824 */
[----:B------:R-:W-:Y:S05]  /*1a2b0*/  BAR.SYNC.DEFER_BLOCKING 0x0 ;  /* 0x0000000000007b1d */ /* 0x000fea0000010000 */
[C---:B------:R-:W-:Y:S06]  /*1a2c0*/  HMMA.16816.F32 R40, R168.reuse, R144, R40 ;  /* 0x00000090a828723c */ /* 0x040fec0000001828 */
[-C--:B------:R-:W-:Y:S06]  /*1a2d0*/  HMMA.16816.F32 R44, R168, R146.reuse, R44 ;  /* 0x00000092a82c723c */ /* 0x080fec000000182c */
[C---:B------:R-:W-:Y:S06]  /*1a2e0*/  HMMA.16816.F32 R48, R160.reuse, R146, R48 ;  /* 0x00000092a030723c */ /* 0x040fec0000001830 */
[-C--:B-1----:R-:W-:Y:S06]  /*1a2f0*/  HMMA.16816.F32 R52, R160, R68.reuse, R52 ;  /* 0x00000044a034723c */ /* 0x082fec0000001834 */
[C---:B------:R-:W-:Y:S06]  /*1a300*/  HMMA.16816.F32 R56, R168.reuse, R68, R56 ;  /* 0x00000044a838723c */ /* 0x040fec0000001838 */
[-C--:B------:R-:W-:Y:S05]  /*1a310*/  HMMA.16816.F32 R60, R168, R70.reuse, R60 ;  /* 0x00000046a83c723c */ /* 0x080fea000000183c */
[--C-:B------:R-:W-:Y:S01]  /*1a320*/  LOP3.LUT R69, R197, UR19, R250.reuse, 0x96, !PT ;  /* 0x00000013c5457c12 */ /* 0x100fe2000f8e96fa */
[----:B------:R-:W-:Y:S06]  /*1a330*/  HMMA.16816.F32 R64, R160, R70, R64 ;  /* 0x00000046a040723c */ /* 0x000fec0000001840 */
[-C--:B--2---:R-:W-:Y:S05]  /*1a340*/  HMMA.16816.F32 R4, R140, R148.reuse, R4 ;  /* 0x000000948c04723c */ /* 0x084fea0000001804 */
[----:B------:R-:W-:Y:S01]  /*1a350*/  IMAD.WIDE.U32 R70, R2, -0x326172a9, RZ ;  /* 0xcd9e8d5702467825 */ /* 0x000fe200078e00ff */
[C---:B------:R-:W-:Y:S05]  /*1a360*/  HMMA.16816.F32 R8, R152.reuse, R148, R8 ;  /* 0x000000949808723c */ /* 0x040fea0000001808 */
[----:B------:R-:W-:Y:S01]  /*1a370*/  LOP3.LUT R162, R203, UR19, R250, 0x96, !PT ;  /* 0x00000013cba27c12 */ /* 0x000fe2000f8e96fa */
[-C--:B------:R-:W-:Y:S05]  /*1a380*/  HMMA.16816.F32 R12, R152, R150.reuse, R12 ;  /* 0x00000096980c723c */ /* 0x080fea000000180c */
[----:B------:R-:W-:Y:S01]  /*1a390*/  LOP3.LUT R144, R71, UR38, R200, 0x96, !PT ;  /* 0x0000002647907c12 */ /* 0x000fe2000f8e96c8 */
[C---:B------:R-:W-:Y:S05]  /*1a3a0*/  HMMA.16816.F32 R16, R140.reuse, R150, R16 ;  /* 0x000000968c10723c */ /* 0x040fea0000001810 */
[----:B------:R-:W-:Y:S01]  /*1a3b0*/  IMAD.WIDE.U32 R162, R162, -0x326172a9, RZ ;  /* 0xcd9e8d57a2a27825 */ /* 0x000fe200078e00ff */
[----:B------:R-:W-:Y:S01]  /*1a3c0*/  FMNMX.FTZ R68, R4, R72, !PT ;  /* 0x0000004804447209 */ /* 0x000fe20007810000 */
[-C--:B----4-:R-:W-:Y:S04]  /*1a3d0*/  HMMA.16816.F32 R20, R140, R156.reuse, R20 ;  /* 0x0000009c8c14723c */ /* 0x090fe80000001814 */
[----:B------:R-:W-:Y:S01]  /*1a3e0*/  FMNMX.FTZ R68, R5, R68, !PT ;  /* 0x0000004405447209 */ /* 0x000fe20007810000 */
[----:B------:R-:W-:Y:S01]  /*1a3f0*/  IMAD.WIDE.U32 R144, R144, -0x2daee0ad, RZ ;  /* 0xd2511f5390907825 */ /* 0x000fe200078e00ff */
[----:B------:R-:W-:Y:S01]  /*1a400*/  LOP3.LUT R146, R163, UR37, R70, 0x96, !PT ;  /* 0x00000025a3927c12 */ /* 0x000fe2000f8e9646 */
[C---:B------:R-:W-:Y:S04]  /*1a410*/  HMMA.16816.F32 R24, R152.reuse, R156, R24 ;  /* 0x0000009c9818723c */ /* 0x040fe80000001818 */
[----:B------:R-:W-:Y:S02]  /*1a420*/  IMAD.WIDE.U32 R146, R146, -0x2daee0ad, RZ ;  /* 0xd2511f5392927825 */ /* 0x000fe400078e00ff */
[-C--:B------:R-:W-:Y:S05]  /*1a430*/  HMMA.16816.F32 R28, R152, R158.reuse, R28 ;  /* 0x0000009e981c723c */ /* 0x080fea000000181c */
[----:B------:R-:W-:Y:S01]  /*1a440*/  FMNMX.FTZ R68, R16, R68, !PT ;  /* 0x0000004410447209 */ /* 0x000fe20007810000 */
[C---:B------:R-:W-:Y:S05]  /*1a450*/  HMMA.16816.F32 R32, R140.reuse, R158, R32 ;  /* 0x0000009e8c20723c */ /* 0x040fea0000001820 */
[----:B------:R-:W-:Y:S01]  /*1a460*/  FMNMX.FTZ R2, R17, R68, !PT ;  /* 0x0000004411027209 */ /* 0x000fe20007810000 */
[-C--:B-----5:R-:W-:Y:S05]  /*1a470*/  HMMA.16816.F32 R36, R140, R164.reuse, R36 ;  /* 0x000000a48c24723c */ /* 0x0a0fea0000001824 */
[----:B------:R-:W-:Y:S01]  /*1a480*/  FMNMX.FTZ R2, R20, R2, !PT ;  /* 0x0000000214027209 */ /* 0x000fe20007810000 */
[C---:B------:R-:W-:Y:S05]  /*1a490*/  HMMA.16816.F32 R40, R152.reuse, R164, R40 ;  /* 0x000000a49828723c */ /* 0x040fea0000001828 */
[----:B------:R-:W-:Y:S01]  /*1a4a0*/  FMNMX.FTZ R68, R6, R73, !PT ;  /* 0x0000004906447209 */ /* 0x000fe20007810000 */
[-C--:B------:R-:W-:Y:S05]  /*1a4b0*/  HMMA.16816.F32 R44, R152, R166.reuse, R44 ;  /* 0x000000a6982c723c */ /* 0x080fea000000182c */
[----:B------:R-:W-:Y:S01]  /*1a4c0*/  FMNMX.FTZ R2, R21, R2, !PT ;  /* 0x0000000215027209 */ /* 0x000fe20007810000 */
[C---:B------:R-:W-:Y:S05]  /*1a4d0*/  HMMA.16816.F32 R48, R140.reuse, R166, R48 ;  /* 0x000000a68c30723c */ /* 0x040fea0000001830 */
[----:B------:R-:W-:Y:S01]  /*1a4e0*/  FMNMX.FTZ R68, R7, R68, !PT ;  /* 0x0000004407447209 */ /* 0x000fe20007810000 */
[-C--:B------:R-:W-:Y:S05]  /*1a4f0*/  HMMA.16816.F32 R52, R140, R172.reuse, R52 ;  /* 0x000000ac8c34723c */ /* 0x080fea0000001834 */
[----:B------:R-:W-:Y:S01]  /*1a500*/  LOP3.LUT R159, R71, UR38, R194, 0x96, !PT ;  /* 0x00000026479f7c12 */ /* 0x000fe2000f8e96c2 */
[C---:B------:R-:W-:Y:S05]  /*1a510*/  HMMA.16816.F32 R56, R152.reuse, R172, R56 ;  /* 0x000000ac9838723c */ /* 0x040fea0000001838 */
[----:B------:R-:W-:Y:S01]  /*1a520*/  IMAD.WIDE.U32 R166, R69, -0x326172a9, RZ ;  /* 0xcd9e8d5745a67825 */ /* 0x000fe200078e00ff */
[----:B------:R-:W-:Y:S01]  /*1a530*/  FMNMX.FTZ R69, R32, R2, !PT ;  /* 0x0000000220457209 */ /* 0x000fe20007810000 */
[-C--:B------:R-:W-:Y:S04]  /*1a540*/  HMMA.16816.F32 R60, R152, R174.reuse, R60 ;  /* 0x000000ae983c723c */ /* 0x080fe8000000183c */
[----:B------:R-:W-:Y:S02]  /*1a550*/  FMNMX.FTZ R2, R18, R68, !PT ;  /* 0x0000004412027209 */ /* 0x000fe40007810000 */
[----:B------:R-:W-:Y:S01]  /*1a560*/  FMNMX.FTZ R68, R33, R69, !PT ;  /* 0x0000004521447209 */ /* 0x000fe20007810000 */
[----:B------:R-:W-:Y:S04]  /*1a570*/  HMMA.16816.F32 R64, R140, R174, R64 ;  /* 0x000000ae8c40723c */ /* 0x000fe80000001840 */
[----:B------:R-:W-:Y:S02]  /*1a580*/  FMNMX.FTZ R69, R19, R2, !PT ;  /* 0x0000000213457209 */ /* 0x000fe40007810000 */
[----:B------:R-:W-:Y:S02]  /*1a590*/  FMNMX.FTZ R2, R36, R68, !PT ;  /* 0x0000004424027209 */ /* 0x000fe40007810000 */
[----:B------:R-:W-:Y:S03]  /*1a5a0*/  FMNMX.FTZ R69, R22, R69, !PT ;  /* 0x0000004516457209 */ /* 0x000fe60007810000 */
[----:B------:R-:W-:Y:S02]  /*1a5b0*/  FMNMX.FTZ R2, R37, R2, !PT ;  /* 0x0000000225027209 */ /* 0x000fe40007810000 */
[----:B------:R-:W-:Y:S02]  /*1a5c0*/  LOP3.LUT R160, R167, UR37, R70, 0x96, !PT ;  /* 0x00000025a7a07c12 */ /* 0x000fe4000f8e9646 */
        /* <DEDUP_REMOVED lines=24> */
.L_x_1059:
[----:B------:R-:W-:Y:S01]  /*1a750*/  FMNMX.FTZ R69, R51, R157, !PT ;  /* 0x0000009d33457209 */ /* 0x000fe20007810000 */
[----:B------:R2:W3:Y:S01]  /*1a760*/  LDL.S16 R205, [R1+0x4c] ;  /* 0x00004c0001cd7983 */ /* 0x0004e20000100600 */
[----:B------:R-:W-:Y:S01]  /*1a770*/  FMNMX.FTZ R2, R28, R156, !PT ;  /* 0x0000009c1c027209 */ /* 0x000fe20007810000 */
[----:B------:R-:W-:Y:S01]  /*1a780*/  UIADD3 UR29, UR30, 0x1715609d, URZ ;  /* 0x1715609d1e1d7890 */ /* 0x000fe2000fffe03f */
[----:B------:R-:W-:Y:S01]  /*1a790*/  FMNMX.FTZ R68, R27, R158, !PT ;  /* 0x0000009e1b447209 */ /* 0x000fe20007810000 */
[----:B------:R2:W4:Y:S01]  /*1a7a0*/  LDL.S16 R206, [R1+0x50] ;  /* 0x0000500001ce7983 */ /* 0x0005220000100600 */
[----:B-1----:R-:W-:Y:S01]  /*1a7b0*/  FMNMX.FTZ R70, R54, R69, !PT ;  /* 0x0000004536467209 */ /* 0x002fe20007810000 */
[----:B------:R-:W-:Y:S01]  /*1a7c0*/  UIADD3 UR22, UR31, 0x646e171e, URZ ;  /* 0x646e171e1f167890 */ /* 0x000fe2000fffe03f */
[----:B------:R-:W-:Y:S01]  /*1a7d0*/  FMNMX.FTZ R2, R29, R2, !PT ;  /* 0x000000021d027209 */ /* 0x000fe20007810000 */
[----:B------:R2:W2:Y:S01]  /*1a7e0*/  LDL.S16 R204, [R1+0x58] ;  /* 0x0000580001cc7983 */ /* 0x0004a20000100600 */
[----:B------:R-:W-:Y:S01]  /*1a7f0*/  FMNMX.FTZ R69, R30, R68, !PT ;  /* 0x000000441e457209 */ /* 0x000fe20007810000 */
[----:B------:R-:W-:Y:S01]  /*1a800*/  UIADD3 UR35, UR30, -0x255992d5, URZ ;  /* 0xdaa66d2b1e237890 */ /* 0x000fe2000fffe03f */
[----:B------:R-:W-:Y:S01]  /*1a810*/  FMNMX.FTZ R68, R55, R70, !PT ;  /* 0x0000004637447209 */ /* 0x000fe20007810000 */
[----:B------:R1:W2:Y:S01]  /*1a820*/  LDL.S16 R175, [R1+0x68] ;  /* 0x0000680001af7983 */ /* 0x0002a20000100600 */
[----:B------:R-:W-:Y:S01]  /*1a830*/  FMNMX.FTZ R2, R40, R2, !PT ;  /* 0x0000000228027209 */ /* 0x000fe20007810000 */
[----:B------:R-:W-:Y:S01]  /*1a840*/  IMAD.WIDE.U32 R70, R159, -0x2daee0ad, RZ ;  /* 0xd2511f539f467825 */ /* 0x000fe200078e00ff */
[----:B------:R-:W-:Y:S01]  /*1a850*/  FMNMX.FTZ R74, R31, R69, !PT ;  /* 0x000000451f4a7209 */ /* 0x000fe20007810000 */
[----:B------:R1:W2:Y:S01]  /*1a860*/  LDL.S16 R193, [R1+0x60] ;  /* 0x0000600001c17983 */ /* 0x0002a20000100600 */
[----:B------:R-:W-:Y:S01]  /*1a870*/  FMNMX.FTZ R140, R66, R68, !PT ;  /* 0x00000044428c7209 */ /* 0x000fe20007810000 */
[----:B------:R-:W-:Y:S01]  /*1a880*/  IMAD.WIDE.U32 R68, R160, -0x2daee0ad, RZ ;  /* 0xd2511f53a0447825 */ /* 0x000fe200078e00ff */
[----:B------:R-:W-:Y:S01]  /*1a890*/  FMNMX.FTZ R75, R41, R2, !PT ;  /* 0x00000002294b7209 */ /* 0x000fe20007810000 */
[----:B------:R1:W2:Y:S01]  /*1a8a0*/  LDL.S16 R161, [R1+0x5c] ;  /* 0x00005c0001a17983 */ /* 0x0002a20000100600 */
[----:B------:R-:W-:Y:S01]  /*1a8b0*/  FMNMX.FTZ R2, R42, R74, !PT ;  /* 0x0000004a2a027209 */ /* 0x000fe20007810000 */
[----:B------:R-:W-:Y:S01]  /*1a8c0*/  UIADD3 UR33, UR30, 0x78dde6e4, URZ ;  /* 0x78dde6e41e217890 */ /* 0x000fe2000fffe03f */
[----:B------:R-:W-:Y:S01]  /*1a8d0*/  FMNMX.FTZ R74, R67, R140, !PT ;  /* 0x0000008c434a7209 */ /* 0x000fe20007810000 */
[----:B------:R-:W1:Y:S01]  /*1a8e0*/  SHFL.BFLY PT, R142, R148, 0x2, 0x1f ;  /* 0x0c401f00948e7f89 */ /* 0x000e6200000e0000 */
[----:B------:R-:W-:Y:S01]  /*1a8f0*/  FMNMX.FTZ R75, R44, R75, !PT ;  /* 0x0000004b2c4b7209 */ /* 0x000fe20007810000 */
[----:B------:R-:W-:Y:S01]  /*1a900*/  UIADD3 UR25, UR31, -0x56f99767, URZ ;  /* 0xa90668991f197890 */ /* 0x000fe2000fffe03f */
[----:B------:R-:W-:Y:S05]  /*1a910*/  FMNMX.FTZ R2, R43, R2, !PT ;  /* 0x000000022b027209 */ /* 0x000fea0007810000 */
[----:B------:R-:W-:Y:S01]  /*1a920*/  STL [R1+0x188], R190 ;  /* 0x000188be01007387 */ /* 0x000fe20000100800 */
[----:B------:R-:W-:Y:S01]  /*1a930*/  LOP3.LUT R140, R69, UR34, R70, 0x96, !PT ;  /* 0x00000022458c7c12 */ /* 0x000fe2000f8e9646 */
[----:B------:R-:W-:Y:S01]  /*1a940*/  UIADD3 UR32, UR31, -0x126145ec, URZ ;  /* 0xed9eba141f207890 */ /* 0x000fe2000fffe03f */
[----:B------:R-:W-:Y:S01]  /*1a950*/  FMNMX.FTZ R70, R45, R75, !PT ;  /* 0x0000004b2d467209 */ /* 0x000fe20007810000 */
[----:B------:R-:W1:Y:S01]  /*1a960*/  SHFL.BFLY PT, R143, R74, 0x2, 0x1f ;  /* 0x0c401f004a8f7f89 */ /* 0x000e6200000e0000 */
[----:B------:R-:W-:Y:S01]  /*1a970*/  FMNMX.FTZ R2, R46, R2, !PT ;  /* 0x000000022e027209 */ /* 0x000fe20007810000 */
[----:B------:R-:W-:Y:S01]  /*1a980*/  IMAD.WIDE.U32 R154, R140, -0x326172a9, RZ ;  /* 0xcd9e8d578c9a7825 */ /* 0x000fe200078e00ff */
[----:B------:R-:W-:Y:S05]  /*1a990*/  LOP3.LUT R144, R147, UR34, R144, 0x96, !PT ;  /* 0x0000002293907c12 */ /* 0x000fea000f8e9690 */
[----:B------:R-:W-:Y:S01]  /*1a9a0*/  STL [R1+0x184], R189 ;  /* 0x000184bd01007387 */ /* 0x000fe20000100800 */
[----:B------:R-:W-:Y:S01]  /*1a9b0*/  LOP3.LUT R141, R71, UR36, R196, 0x96, !PT ;  /* 0x00000024478d7c12 */ /* 0x000fe2000f8e96c4 */
[----:B------:R-:W-:Y:S01]  /*1a9c0*/  UIADD3 UR19, UR30, -0x4ab325aa, URZ ;  /* 0xb54cda561e137890 */ /* 0x000fe2000fffe03f */
[----:B------:R-:W-:Y:S01]  /*1a9d0*/  FMNMX.FTZ R70, R56, R70, !PT ;  /* 0x0000004638467209 */ /* 0x000fe20007810000 */
[----:B------:R-:W-:Y:S01]  /*1a9e0*/  STL [R1+0x180], R188 ;  /* 0x000180bc01007387 */ /* 0x000fe20000100800 */
[----:B------:R-:W-:Y:S01]  /*1a9f0*/  FMNMX.FTZ R2, R47, R2, !PT ;  /* 0x000000022f027209 */ /* 0x000fe20007810000 */
[----:B------:R-:W-:Y:S01]  /*1aa00*/  IMAD.WIDE.U32 R156, R144, -0x326172a9, RZ ;  /* 0xcd9e8d57909c7825 */ /* 0x000fe200078e00ff */
[----:B------:R-:W-:Y:S01]  /*1aa10*/  FMNMX.FTZ R70, R57, R70, !PT ;  /* 0x0000004639467209 */ /* 0x000fe20007810000 */
[----:B------:R-:W-:Y:S01]  /*1aa20*/  STL [R1+0x17c], R187 ;  /* 0x00017cbb01007387 */ /* 0x000fe20000100800 */
[----:B------:R-:W-:Y:S01]  /*1aa30*/  FMNMX.FTZ R2, R58, R2, !PT ;  /* 0x000000023a027209 */ /* 0x000fe20007810000 */
[----:B------:R-:W-:Y:S01]  /*1aa40*/  IMAD.WIDE.U32 R150, R141, -0x326172a9, RZ ;  /* 0xcd9e8d578d967825 */ /* 0x000fe200078e00ff */
[----:B------:R-:W-:Y:S01]  /*1aa50*/  FMNMX.FTZ R70, R60, R70, !PT ;  /* 0x000000463c467209 */ /* 0x000fe20007810000 */
[----:B------:R-:W-:Y:S01]  /*1aa60*/  STL [R1+0x178], R186 ;  /* 0x000178ba01007387 */ /* 0x000fe20000100800 */
[----:B-1----:R-:W-:Y:S01]  /*1aa70*/  FMNMX.FTZ R71, R148, R142, !PT ;  /* 0x0000008e94477209 */ /* 0x002fe20007810000 */
[----:B------:R-:W-:Y:S01]  /*1aa80*/  UIADD3 UR39, UR39, 0x1, URZ ;  /* 0x0000000127277890 */ /* 0x000fe2000fffe03f */
[----:B------:R-:W-:Y:S01]  /*1aa90*/  FMNMX.FTZ R69, R59, R2, !PT ;  /* 0x000000023b457209 */ /* 0x000fe20007810000 */
[----:B------:R-:W-:Y:S01]  /*1aaa0*/  STL [R1+0x174], R185 ;  /* 0x000174b901007387 */ /* 0x000fe20000100800 */
[----:B------:R-:W-:Y:S01]  /*1aab0*/  LOP3.LUT R145, R145, UR36, R202, 0x96, !PT ;  /* 0x0000002491917c12 */ /* 0x000fe2000f8e96ca */
[----:B------:R-:W-:Y:S01]  /*1aac0*/  ULOP3.LUT UR39, UR39, UR31, URZ, 0x3c, !UPT ;  /* 0x0000001f27277292 */ /* 0x000fe2000f8e3c3f */
[----:B------:R-:W-:Y:S01]  /*1aad0*/  FMNMX.FTZ R2, R61, R70, !PT ;  /* 0x000000463d027209 */ /* 0x000fe20007810000 */
[----:B------:R-:W1:Y:S01]  /*1aae0*/  SHFL.BFLY PT, R144, R71, 0x1, 0x1f ;  /* 0x0c201f0047907f89 */ /* 0x000e6200000e0000 */
[----:B------:R-:W-:Y:S01]  /*1aaf0*/  FMNMX.FTZ R69, R62, R69, !PT ;  /* 0x000000453e457209 */ /* 0x000fe20007810000 */
[----:B------:R-:W-:Y:S01]  /*1ab00*/  IMAD.WIDE.U32 R148, R145, -0x326172a9, RZ ;  /* 0xcd9e8d5791947825 */ /* 0x000fe200078e00ff */
[----:B------:R-:W-:Y:S05]  /*1ab10*/  FMNMX.FTZ R70, R74, R143, !PT ;  /* 0x0000008f4a467209 */ /* 0x000fea0007810000 */
[----:B------:R-:W-:Y:S01]  /*1ab20*/  STL [R1+0x170], R184 ;  /* 0x000170b801007387 */ /* 0x000fe20000100800 */
[----:B------:R-:W-:Y:S02]  /*1ab30*/  FMNMX.FTZ R69, R63, R69, !PT ;  /* 0x000000453f457209 */ /* 0x000fe40007810000 */
[----:B------:R-:W-:Y:S01]  /*1ab40*/  LOP3.LUT R140, R149, UR35, R162, 0x96, !PT ;  /* 0x00000023958c7c12 */ /* 0x000fe2000f8e96a2 */
[----:B------:R-:W1:Y:S01]  /*1ab50*/  SHFL.BFLY PT, R142, R2, 0x2, 0x1f ;  /* 0x0c401f00028e7f89 */ /* 0x000e6200000e0000 */
[----:B------:R-:W-:Y:S02]  /*1ab60*/  LOP3.LUT R148, R157, UR33, R148, 0x96, !PT ;  /* 0x000000219d947c12 */ /* 0x000fe4000f8e9694 */
[----:B------:R-:W-:Y:S05]  /*1ab70*/  LOP3.LUT R75, R151, UR35, R166, 0x96, !PT ;  /* 0x00000023974b7c12 */ /* 0x000fea000f8e96a6 */
[----:B------:R-:W1:Y:S01]  /*1ab80*/  SHFL.BFLY PT, R143, R69, 0x2, 0x1f ;  /* 0x0c401f00458f7f89 */ /* 0x000e6200000e0000 */
[----:B------:R-:W-:Y:S01]  /*1ab90*/  LOP3.LUT R147, R155, UR33, R150, 0x96, !PT ;  /* 0x000000219b937c12 */ /* 0x000fe2000f8e9696 */
[----:B------:R-:W-:Y:S01]  /*1aba0*/  IMAD.WIDE.U32 R168, R148, -0x2daee0ad, RZ ;  /* 0xd2511f5394a87825 */ /* 0x000fe200078e00ff */
[----:B------:R-:W-:Y:S05]  /*1abb0*/  LOP3.LUT R192, R192, 0xfbffffff, RZ, 0xc0, !PT ;  /* 0xfbffffffc0c07812 */ /* 0x000fea00078ec0ff */
[----:B------:R-:W-:Y:S01]  /*1abc0*/  STL [R1+0x16c], R183 ;  /* 0x00016cb701007387 */ /* 0x000fe20000100800 */
[----:B------:R-:W-:Y:S01]  /*1abd0*/  IMAD.WIDE.U32 R140, R140, -0x2daee0ad, RZ ;  /* 0xd2511f538c8c7825 */ /* 0x000fe200078e00ff */
[----:B------:R-:W-:Y:S02]  /*1abe0*/  @P0 LOP3.LUT R192, R192, 0x4000000, RZ, 0xfc, !PT ;  /* 0x04000000c0c00812 */ /* 0x000fe400078efcff */
[----:B------:R-:W-:Y:S01]  /*1abf0*/  STL [R1+0x168], R182 ;  /* 0x000168b601007387 */ /* 0x000fe20000100800 */
[----:B------:R-:W-:Y:S01]  /*1ac00*/  IMAD.WIDE.U32 R172, R147, -0x2daee0ad, RZ ;  /* 0xd2511f5393ac7825 */ /* 0x000fe200078e00ff */
[----:B------:R-:W-:Y:S02]  /*1ac10*/  LOP3.LUT R150, R169, UR25, R140, 0x96, !PT ;  /* 0x00000019a9967c12 */ /* 0x000fe4000f8e968c */
[----:B------:R-:W-:Y:S01]  /*1ac20*/  STL [R1+0x164], R181 ;  /* 0x000164b501007387 */ /* 0x000fe20000100800 */
[----:B-1----:R-:W-:Y:S01]  /*1ac30*/  FMNMX.FTZ R71, R71, R144, !PT ;  /* 0x0000009047477209 */ /* 0x002fe20007810000 */
[----:B------:R-:W-:Y:S01]  /*1ac40*/  IMAD.MOV.U32 R155, RZ, RZ, R198 ;  /* 0x000000ffff9b7224 */ /* 0x000fe200078e00c6 */
[----:B------:R-:W-:Y:S01]  /*1ac50*/  LOP3.LUT R146, R141, UR32, R146, 0x96, !PT ;  /* 0x000000208d927c12 */ /* 0x000fe2000f8e9692 */
[----:B------:R-:W1:Y:S01]  /*1ac60*/  SHFL.BFLY PT, R145, R70, 0x1, 0x1f ;  /* 0x0c201f0046917f89 */ /* 0x000e6200000e0000 */
[C---:B------:R-:W-:Y:S01]  /*1ac70*/  FSETP.NEU.FTZ.AND P1, PT, R71.reuse, -INF , PT ;  /* 0xff8000004700780b */ /* 0x040fe20003f3d000 */
[----:B------:R-:W-:Y:S01]  /*1ac80*/  FMUL.FTZ R140, R71, UR4 ;  /* 0x00000004478c7c20 */ /* 0x000fe20008410000 */
[----:B------:R-:W-:Y:S01]  /*1ac90*/  LOP3.LUT R192, R192, 0xf7ffffff, RZ, 0xc0, !PT ;  /* 0xf7ffffffc0c07812 */ /* 0x000fe200078ec0ff */
[----:B------:R-:W-:Y:S04]  /*1aca0*/  IMAD.WIDE.U32 R74, R75, -0x2daee0ad, RZ ;  /* 0xd2511f534b4a7825 */ /* 0x000fe800078e00ff */
[----:B------:R-:W-:Y:S01]  /*1acb0*/  STL [R1+0x160], R176 ;  /* 0x000160b001007387 */ /* 0x000fe20000100800 */
[----:B------:R-:W-:Y:S01]  /*1acc0*/  FSEL R140, R140, RZ, P1 ;  /* 0x000000ff8c8c7208 */ /* 0x000fe20000800000 */
[----:B------:R-:W-:Y:S01]  /*1acd0*/  IMAD.WIDE.U32 R164, R146, -0x326172a9, RZ ;  /* 0xcd9e8d5792a47825 */ /* 0x000fe200078e00ff */
[----:B------:R-:W-:Y:S02]  /*1ace0*/  LOP3.LUT R68, R75, UR32, R68, 0x96, !PT ;  /* 0x000000204b447c12 */ /* 0x000fe4000f8e9644 */
[----:B------:R-:W-:Y:S01]  /*1acf0*/  LOP3.LUT R152, R173, UR25, R74, 0x96, !PT ;  /* 0x00000019ad987c12 */ /* 0x000fe2000f8e964a */
[--C-:B------:R-:W-:Y:S01]  /*1ad00*/  FFMA.FTZ R198, R20, UR4, -R140.reuse ;  /* 0x0000000414c67c23 */ /* 0x100fe2000801088c */
[----:B------:R-:W-:Y:S01]  /*1ad10*/  FMNMX.FTZ R74, R2, R142, !PT ;  /* 0x0000008e024a7209 */ /* 0x000fe20007810000 */
[----:B------:R-:W-:Y:S01]  /*1ad20*/  FFMA.FTZ R4, R4, UR4, -R140 ;  /* 0x0000000404047c23 */ /* 0x000fe2000801088c */
[----:B------:R-:W-:Y:S01]  /*1ad30*/  LOP3.LUT R173, R165, UR29, R156, 0x96, !PT ;  /* 0x0000001da5ad7c12 */ /* 0x000fe2000f8e969c */
[----:B------:R-:W-:Y:S01]  /*1ad40*/  IMAD.WIDE.U32 R170, R68, -0x326172a9, RZ ;  /* 0xcd9e8d5744aa7825 */ /* 0x000fe200078e00ff */
[----:B------:R-:W-:Y:S01]  /*1ad50*/  FMNMX.FTZ R68, R69, R143, !PT ;  /* 0x0000008f45447209 */ /* 0x000fe20007810000 */
[----:B------:R-:W1:Y:S01]  /*1ad60*/  SHFL.BFLY PT, R141, R74, 0x1, 0x1f ;  /* 0x0c201f004a8d7f89 */ /* 0x000e6200000e0000 */
[----:B------:R1:W-:Y:S01]  /*1ad70*/  MUFU.EX2 R219, R4 ;  /* 0x0000000400db7308 */ /* 0x0003e20000000800 */
[----:B------:R-:W-:Y:S01]  /*1ad80*/  IMAD.WIDE.U32 R150, R150, -0x326172a9, RZ ;  /* 0xcd9e8d5796967825 */ /* 0x000fe200078e00ff */
[----:B------:R-:W-:Y:S05]  /*1ad90*/  LOP3.LUT R215, R171, UR29, R154, 0x96, !PT ;  /* 0x0000001dabd77c12 */ /* 0x000fea000f8e969a */
[----:B------:R-:W1:Y:S01]  /*1ada0*/  SHFL.BFLY PT, R143, R68, 0x1, 0x1f ;  /* 0x0c201f00448f7f89 */ /* 0x000e6200000e0000 */
[----:B------:R-:W-:Y:S01]  /*1adb0*/  FFMA.FTZ R5, R5, UR4, -R140 ;  /* 0x0000000405057c23 */ /* 0x000fe2000801088c */
[----:B-1----:R-:W-:Y:S01]  /*1adc0*/  FMNMX.FTZ R70, R70, R145, !PT ;  /* 0x0000009146467209 */ /* 0x002fe20007810000 */
[----:B------:R-:W-:Y:S01]  /*1add0*/  IMAD.MOV.U32 R154, RZ, RZ, R199 ;  /* 0x000000ffff9a7224 */ /* 0x000fe200078e00c7 */
[----:B------:R-:W-:Y:S01]  /*1ade0*/  LOP3.LUT R2, R151, UR19, R164, 0x96, !PT ;  /* 0x0000001397027c12 */ /* 0x000fe2000f8e96a4 */
[----:B------:R1:W1:Y:S01]  /*1adf0*/  MUFU.EX2 R241, R5 ;  /* 0x0000000500f17308 */ /* 0x0002620000000800 */
[C---:B------:R-:W-:Y:S01]  /*1ae00*/  FSETP.NEU.FTZ.AND P1, PT, R70.reuse, -INF , PT ;  /* 0xff8000004600780b */ /* 0x040fe20003f3d000 */
[----:B------:R-:W-:Y:S01]  /*1ae10*/  FMUL.FTZ R75, R70, UR4 ;  /* 0x00000004464b7c20 */ /* 0x000fe20008410000 */
[----:B------:R-:W-:Y:S01]  /*1ae20*/  LOP3.LUT R69, R150, 0xff, RZ, 0xc0, !PT ;  /* 0x000000ff96457812 */ /* 0x000fe200078ec0ff */
[--C-:B------:R-:W-:Y:S01]  /*1ae30*/  FFMA.FTZ R199, R21, UR4, -R140.reuse ;  /* 0x0000000415c77c23 */ /* 0x100fe2000801088c */
[----:B------:R-:W-:Y:S01]  /*1ae40*/  IADD3 R156, P2, R154, UR41, RZ ;  /* 0x000000299a9c7c10 */ /* 0x000fe2000ff5e0ff */
[--C-:B------:R-:W-:Y:S01]  /*1ae50*/  FFMA.FTZ R16, R16, UR4, -R140.reuse ;  /* 0x0000000410107c23 */ /* 0x100fe2000801088c */
[----:B------:R-:W-:Y:S01]  /*1ae60*/  FSEL R75, R75, RZ, P1 ;  /* 0x000000ff4b4b7208 */ /* 0x000fe20000800000 */
[--C-:B------:R-:W-:Y:S01]  /*1ae70*/  FFMA.FTZ R187, R64, UR4, -R140.reuse ;  /* 0x0000000440bb7c23 */ /* 0x100fe2000801088c */
[----:B------:R-:W-:Y:S01]  /*1ae80*/  LOP3.LUT R4, R2, 0xff, RZ, 0xc0, !PT ;  /* 0x000000ff02047812 */ /* 0x000fe200078ec0ff */
[----:B------:R-:W-:Y:S01]  /*1ae90*/  MUFU.EX2 R217, R16 ;  /* 0x0000001000d97308 */ /* 0x000fe20000000800 */
[----:B------:R-:W-:Y:S01]  /*1aea0*/  ISETP.LE.U32.AND P3, PT, R69, UR12, PT ;  /* 0x0000000c45007c0c */ /* 0x000fe2000bf63070 */
[----:B------:R-:W-:Y:S01]  /*1aeb0*/  FFMA.FTZ R186, R65, UR4, -R140 ;  /* 0x0000000441ba7c23 */ /* 0x000fe2000801088c */
[----:B------:R-:W-:Y:S01]  /*1aec0*/  ISETP.LE.U32.AND P1, PT, R4, UR12, PT ;  /* 0x0000000c04007c0c */ /* 0x000fe2000bf23070 */
[--C-:B------:R-:W-:Y:S01]  /*1aed0*/  FFMA.FTZ R185, R66, UR4, -R75.reuse ;  /* 0x0000000442b97c23 */ /* 0x100fe2000801084b */
[----:B------:R-:W-:Y:S01]  /*1aee0*/  SHF.R.U32.HI R4, RZ, 0x18, R2 ;  /* 0x00000018ff047819 */ /* 0x000fe20000011602 */
[--C-:B------:R-:W-:Y:S01]  /*1aef0*/  FFMA.FTZ R184, R67, UR4, -R75.reuse ;  /* 0x0000000443b87c23 */ /* 0x100fe2000801084b */
[----:B------:R-:W-:Y:S01]  /*1af00*/  FMNMX.FTZ R69, R74, R141, !PT ;  /* 0x0000008d4a457209 */ /* 0x000fe20007810000 */
[--C-:B------:R-:W-:Y:S01]  /*1af10*/  FFMA.FTZ R211, R33, UR4, -R140.reuse ;  /* 0x0000000421d37c23 */ /* 0x100fe2000801088c */
[----:B------:R-:W-:Y:S01]  /*1af20*/  IADD3.X R157, R155, UR40, RZ, P2, !PT ;  /* 0x000000289b9d7c10 */ /* 0x000fe200097fe4ff */
[--C-:B------:R-:W-:Y:S01]  /*1af30*/  FFMA.FTZ R223, R37, UR4, -R140.reuse ;  /* 0x0000000425df7c23 */ /* 0x100fe2000801088c */
[----:B------:R-:W-:Y:S01]  /*1af40*/  IADD3 R142, P2, R156, UR48, RZ ;  /* 0x000000309c8e7c10 */ /* 0x000fe2000ff5e0ff */
[----:B------:R-:W-:Y:S01]  /*1af50*/  FFMA.FTZ R237, R49, UR4, -R140 ;  /* 0x0000000431ed7c23 */ /* 0x000fe2000801088c */
[----:B------:R-:W-:Y:S01]  /*1af60*/  ISETP.LE.U32.AND P5, PT, R4, UR12, PT ;  /* 0x0000000c04007c0c */ /* 0x000fe2000bfa3070 */
[--C-:B------:R-:W-:Y:S01]  /*1af70*/  FFMA.FTZ R18, R18, UR4, -R75.reuse ;  /* 0x0000000412127c23 */ /* 0x100fe2000801084b */
[----:B------:R-:W-:Y:S01]  /*1af80*/  LOP3.LUT R4, R2, 0xffff, RZ, 0xc0, !PT ;  /* 0x0000ffff02047812 */ /* 0x000fe200078ec0ff */
[--C-:B------:R-:W-:Y:S01]  /*1af90*/  FFMA.FTZ R212, R35, UR4, -R75.reuse ;  /* 0x0000000423d47c23 */ /* 0x100fe2000801084b */
[----:B------:R-:W-:Y:S01]  /*1afa0*/  FMNMX.FTZ R68, R68, R143, !PT ;  /* 0x0000008f44447209 */ /* 0x000fe20007810000 */
[----:B------:R-:W-:Y:S01]  /*1afb0*/  MUFU.EX2 R216, R18 ;  /* 0x0000001200d87308 */ /* 0x000fe20000000800 */
[----:B------:R-:W-:Y:S01]  /*1afc0*/  IADD3.X R143, R157, UR42, RZ, P2, !PT ;  /* 0x0000002a9d8f7c10 */ /* 0x000fe200097fe4ff */
[C---:B------:R-:W-:Y:S01]  /*1afd0*/  FMUL.FTZ R74, R69.reuse, UR4 ;  /* 0x00000004454a7c20 */ /* 0x040fe20008410000 */
[----:B------:R-:W-:Y:S01]  /*1afe0*/  FSETP.NEU.FTZ.AND P2, PT, R69, -INF , PT ;  /* 0xff8000004500780b */ /* 0x000fe20003f5d000 */
[--C-:B------:R-:W-:Y:S01]  /*1aff0*/  FFMA.FTZ R238, R51, UR4, -R75.reuse ;  /* 0x0000000433ee7c23 */ /* 0x100fe2000801084b */
[----:B-1----:R-:W-:Y:S01]  /*1b000*/  SHF.R.U32.HI R5, RZ, 0x10, R2 ;  /* 0x00000010ff057819 */ /* 0x002fe20000011602 */
[----:B------:R-:W-:Y:S01]  /*1b010*/  FMUL.FTZ R145, R68, UR4 ;  /* 0x0000000444917c20 */ /* 0x000fe20008410000 */
[----:B------:R-:W-:Y:S01]  /*1b020*/  SHF.R.U32.HI R2, RZ, 0x8, R4 ;  /* 0x00000008ff027819 */ /* 0x000fe20000011604 */
[--C-:B------:R-:W-:Y:S01]  /*1b030*/  FFMA.FTZ R6, R6, UR4, -R75.reuse ;  /* 0x0000000406067c23 */ /* 0x100fe2000801084b */
[----:B------:R-:W-:Y:S01]  /*1b040*/  FSEL R74, R74, RZ, P2 ;  /* 0x000000ff4a4a7208 */ /* 0x000fe20001000000 */
[----:B------:R-:W-:Y:S01]  /*1b050*/  FFMA.FTZ R7, R7, UR4, -R75 ;  /* 0x0000000407077c23 */ /* 0x000fe2000801084b */
[----:B------:R-:W-:Y:S01]  /*1b060*/  FSETP.NEU.FTZ.AND P4, PT, R68, -INF , PT ;  /* 0xff8000004400780b */ /* 0x000fe20003f9d000 */
[----:B------:R-:W-:Y:S01]  /*1b070*/  MUFU.EX2 R230, R6 ;  /* 0x0000000600e67308 */ /* 0x000fe20000000800 */
[----:B------:R-:W-:Y:S01]  /*1b080*/  LOP3.LUT R2, R2, 0xffff, RZ, 0xc0, !PT ;  /* 0x0000ffff02027812 */ /* 0x000fe200078ec0ff */
[--C-:B------:R-:W-:Y:S01]  /*1b090*/  FFMA.FTZ R183, R60, UR4, -R74.reuse ;  /* 0x000000043cb77c23 */ /* 0x100fe2000801084a */
[----:B------:R-:W-:Y:S01]  /*1b0a0*/  LOP3.LUT R4, R5, 0xff, RZ, 0xc0, !PT ;  /* 0x000000ff05047812 */ /* 0x000fe200078ec0ff */
[--C-:B------:R-:W-:Y:S01]  /*1b0b0*/  FFMA.FTZ R190, R57, UR4, -R74.reuse ;  /* 0x0000000439be7c23 */ /* 0x100fe2000801084a */
[----:B------:R-:W-:Y:S01]  /*1b0c0*/  FSEL R145, R145, RZ, P4 ;  /* 0x000000ff91917208 */ /* 0x000fe20002000000 */
[--C-:B------:R-:W-:Y:S01]  /*1b0d0*/  FFMA.FTZ R8, R8, UR4, -R74.reuse ;  /* 0x0000000408087c23 */ /* 0x100fe2000801084a */
[----:B------:R-:W-:Y:S03]  /*1b0e0*/  ISETP.LE.U32.AND P4, PT, R2, UR12, PT ;  /* 0x0000000c02007c0c */ /* 0x000fe6000bf83070 */
[----:B------:R-:W1:Y:S01]  /*1b0f0*/  MUFU.EX2 R240, R7 ;  /* 0x0000000700f07308 */ /* 0x000e620000000800 */
[----:B------:R-:W-:Y:S01]  /*1b100*/  ISETP.LE.U32.AND P2, PT, R4, UR12, PT ;  /* 0x0000000c04007c0c */ /* 0x000fe2000bf43070 */
[----:B------:R-:W-:Y:S01]  /*1b110*/  FFMA.FTZ R9, R9, UR4, -R74 ;  /* 0x0000000409097c23 */ /* 0x000fe2000801084a */
[----:B------:R-:W-:Y:S01]  /*1b120*/  F2FP.F16.F32.PACK_AB R4, R241, R219 ;  /* 0x000000dbf104723e */ /* 0x000fe200000000ff */
[--C-:B------:R-:W-:Y:S01]  /*1b130*/  FFMA.FTZ R189, R58, UR4, -R145.reuse ;  /* 0x000000043abd7c23 */ /* 0x100fe20008010891 */
[----:B------:R-:W-:Y:S01]  /*1b140*/  SHF.R.U32.HI R214, RZ, 0x18, R150 ;  /* 0x00000018ffd67819 */ /* 0x000fe20000011696 */
[----:B------:R-:W-:Y:S01]  /*1b150*/  FFMA.FTZ R188, R59, UR4, -R145 ;  /* 0x000000043bbc7c23 */ /* 0x000fe20008010891 */
[----:B------:R-:W-:Y:S03]  /*1b160*/  PRMT R5, R4, 0x7632, R5 ;  /* 0x0000763204057816 */ /* 0x000fe60000000005 */
[----:B------:R1:W-:Y:S01]  /*1b170*/  MUFU.EX2 R174, R8 ;  /* 0x0000000800ae7308 */ /* 0x0003e20000000800 */
[----:B------:R-:W-:Y:S04]  /*1b180*/  IMAD.WIDE.U32 R152, R152, -0x326172a9, RZ ;  /* 0xcd9e8d5798987825 */ /* 0x000fe800078e00ff */
[----:B------:R-:W-:Y:S01]  /*1b190*/  FFMA.FTZ R181, R62, UR4, -R145 ;  /* 0x000000043eb57c23 */ /* 0x000fe20008010891 */
[----:B------:R-:W-:Y:S01]  /*1b1a0*/  PRMT R146, R4, 0x5410, R5 ;  /* 0x0000541004927816 */ /* 0x000fe20000000005 */
[--C-:B------:R-:W-:Y:S01]  /*1b1b0*/  FFMA.FTZ R176, R63, UR4, -R145.reuse ;  /* 0x000000043fb07c23 */ /* 0x100fe20008010891 */
[----:B------:R-:W-:Y:S01]  /*1b1c0*/  LOP3.LUT R2, R153, UR19, R170, 0x96, !PT ;  /* 0x0000001399027c12 */ /* 0x000fe2000f8e96aa */
[--C-:B------:R-:W-:Y:S01]  /*1b1d0*/  FFMA.FTZ R182, R61, UR4, -R74.reuse ;  /* 0x000000043db67c23 */ /* 0x100fe2000801084a */
[----:B------:R1:W2:Y:S02]  /*1b1e0*/  MUFU.EX2 R229, R9 ;  /* 0x0000000900e57308 */ /* 0x0002a40000000800 */
[----:B-1----:R-:W-:Y:S01]  /*1b1f0*/  F2FP.F16.F32.PACK_AB R7, R240, R230 ;  /* 0x000000e6f007723e */ /* 0x002fe200000000ff */
[----:B------:R-:W-:Y:S01]  /*1b200*/  FFMA.FTZ R171, R12, UR4, -R74 ;  /* 0x000000040cab7c23 */ /* 0x000fe2000801084a */
[----:B------:R-:W-:Y:S01]  /*1b210*/  SHF.R.U32.HI R141, RZ, 0x18, R2 ;  /* 0x00000018ff8d7819 */ /* 0x000fe20000011602 */
[--C-:B------:R-:W-:Y:S01]  /*1b220*/  FFMA.FTZ R225, R43, UR4, -R145.reuse ;  /* 0x000000042be17c23 */ /* 0x100fe20008010891 */
[----:B------:R-:W-:Y:S01]  /*1b230*/  PRMT R6, R7, 0x7632, R6 ;  /* 0x0000763207067816 */ /* 0x000fe20000000006 */
[--C-:B------:R-:W-:Y:S01]  /*1b240*/  FFMA.FTZ R231, R47, UR4, -R145.reuse ;  /* 0x000000042fe77c23 */ /* 0x100fe20008010891 */
[--C-:B------:R-:W-:Y:S01]  /*1b250*/  FFMA.FTZ R207, R28, UR4, -R74.reuse ;  /* 0x000000041ccf7c23 */ /* 0x100fe2000801084a */
[--C-:B------:R-:W-:Y:S01]  /*1b260*/  FFMA.FTZ R213, R29, UR4, -R74.reuse ;  /* 0x000000041dd57c23 */ /* 0x100fe2000801084a */
[----:B------:R-:W-:Y:S01]  /*1b270*/  LOP3.LUT R8, R2, 0xffff, RZ, 0xc0, !PT ;  /* 0x0000ffff02087812 */ /* 0x000fe200078ec0ff */
[----:B------:R-:W-:Y:S01]  /*1b280*/  FFMA.FTZ R226, R41, UR4, -R74 ;  /* 0x0000000429e27c23 */ /* 0x000fe2000801084a */
[--C-:B------:R-:W-:Y:S01]  /*1b290*/  FFMA.FTZ R10, R10, UR4, -R145.reuse ;  /* 0x000000040a0a7c23 */ /* 0x100fe20008010891 */
[----:B------:R-:W-:Y:S01]  /*1b2a0*/  FFMA.FTZ R11, R11, UR4, -R145 ;  /* 0x000000040b0b7c23 */ /* 0x000fe20008010891 */
[----:B------:R-:W-:Y:S01]  /*1b2b0*/  SHF.R.U32.HI R8, RZ, 0x8, R8 ;  /* 0x00000008ff087819 */ /* 0x000fe20000011608 */
[--C-:B------:R-:W-:Y:S01]  /*1b2c0*/  FFMA.FTZ R17, R17, UR4, -R140.reuse ;  /* 0x0000000411117c23 */ /* 0x100fe2000801088c */
[--C-:B------:R-:W-:Y:S01]  /*1b2d0*/  FFMA.FTZ R208, R32, UR4, -R140.reuse ;  /* 0x0000000420d07c23 */ /* 0x100fe2000801088c */
[----:B------:R1:W-:Y:S01]  /*1b2e0*/  MUFU.EX2 R233, R11 ;  /* 0x0000000b00e97308 */ /* 0x0003e20000000800 */
[----:B------:R-:W-:Y:S01]  /*1b2f0*/  LOP3.LUT R9, R2, 0xff, RZ, 0xc0, !PT ;  /* 0x000000ff02097812 */ /* 0x000fe200078ec0ff */
[--C-:B------:R-:W-:Y:S01]  /*1b300*/  FFMA.FTZ R222, R36, UR4, -R140.reuse ;  /* 0x0000000424de7c23 */ /* 0x100fe2000801088c */
[----:B------:R-:W-:Y:S01]  /*1b310*/  LOP3.LUT R8, R8, 0xffff, RZ, 0xc0, !PT ;  /* 0x0000ffff08087812 */ /* 0x000fe200078ec0ff */
[--C-:B------:R-:W-:Y:S01]  /*1b320*/  FFMA.FTZ R236, R48, UR4, -R140.reuse ;  /* 0x0000000430ec7c23 */ /* 0x100fe2000801088c */
[--C-:B------:R-:W-:Y:S01]  /*1b330*/  FFMA.FTZ R243, R52, UR4, -R140.reuse ;  /* 0x0000000434f37c23 */ /* 0x100fe2000801088c */
[----:B------:R-:W-:Y:S01]  /*1b340*/  FFMA.FTZ R242, R53, UR4, -R140 ;  /* 0x0000000435f27c23 */ /* 0x000fe2000801088c */
[----:B------:R-:W-:Y:S03]  /*1b350*/  FADD.FTZ R0, -R69, R0 ;  /* 0x0000000045007221 */ /* 0x000fe60000010100 */
[----:B------:R-:W2:Y:S01]  /*1b360*/  MUFU.EX2 R228, R17 ;  /* 0x0000001100e47308 */ /* 0x000ea20000000800 */
[----:B------:R-:W-:Y:S01]  /*1b370*/  FFMA.FTZ R19, R19, UR4, -R75 ;  /* 0x0000000413137c23 */ /* 0x000fe2000801084b */
[--C-:B------:R-:W-:Y:S01]  /*1b380*/  FFMA.FTZ R165, R14, UR4, -R145.reuse ;  /* 0x000000040ea57c23 */ /* 0x100fe20008010891 */
[--C-:B------:R-:W-:Y:S01]  /*1b390*/  FFMA.FTZ R169, R15, UR4, -R145.reuse ;  /* 0x000000040fa97c23 */ /* 0x100fe20008010891 */
[--C-:B------:R-:W-:Y:S01]  /*1b3a0*/  FFMA.FTZ R209, R31, UR4, -R145.reuse ;  /* 0x000000041fd17c23 */ /* 0x100fe20008010891 */
[--C-:B------:R-:W-:Y:S01]  /*1b3b0*/  FFMA.FTZ R224, R42, UR4, -R145.reuse ;  /* 0x000000042ae07c23 */ /* 0x100fe20008010891 */
[----:B------:R-:W-:Y:S01]  /*1b3c0*/  FFMA.FTZ R232, R46, UR4, -R145 ;  /* 0x000000042ee87c23 */ /* 0x000fe20008010891 */
[--C-:B------:R-:W-:Y:S03]  /*1b3d0*/  FFMA.FTZ R252, R56, UR4, -R74.reuse ;  /* 0x0000000438fc7c23 */ /* 0x100fe6000801084a */
[----:B------:R-:W-:Y:S01]  /*1b3e0*/  MUFU.EX2 R218, R19 ;  /* 0x0000001300da7308 */ /* 0x000fe20000000800 */
[----:B-1----:R-:W-:Y:S02]  /*1b3f0*/  IMAD.MOV.U32 R11, RZ, RZ, R201 ;  /* 0x000000ffff0b7224 */ /* 0x002fe400078e00c9 */
[----:B------:R-:W-:Y:S01]  /*1b400*/  FFMA.FTZ R201, R27, UR4, -R145 ;  /* 0x000000041bc97c23 */ /* 0x000fe20008010891 */
        /* <DEDUP_REMOVED lines=8> */
[----:B------:R-:W-:Y:S01]  /*1b490*/  FFMA.FTZ R248, R55, UR4, -R75 ;  /* 0x0000000437f87c23 */ /* 0x000fe2000801084b */
[----:B------:R-:W-:Y:S05]  /*1b4a0*/  IMAD.MOV.U32 R35, RZ, RZ, R11 ;  /* 0x000000ffff237224 */ /* 0x000fea00078e000b */
[----:B------:R-:W-:Y:S01]  /*1b4b0*/  MUFU.EX2 R248, R248 ;  /* 0x000000f800f87308 */ /* 0x000fe20000000800 */
[----:B---3--:R-:W-:Y:S02]  /*1b4c0*/  @!P4 HADD2 R205, -R5.H0_H0, -RZ.H0_H0 ;  /* 0xa00000ff05cdc230 */ /* 0x008fe40000000900 */
[----:B----4-:R-:W-:Y:S03]  /*1b4d0*/  @!P1 HADD2 R206, -R4.H0_H0, -RZ.H0_H0 ;  /* 0xa00000ff04ce9230 */ /* 0x010fe60000000900 */
[----:B------:R-:W-:Y:S01]  /*1b4e0*/  PRMT R147, R205, 0x7610, R147 ;  /* 0x00007610cd937816 */ /* 0x000fe20000000093 */
[----:B--2---:R-:W-:Y:S03]  /*1b4f0*/  @!P2 HADD2 R204, -R7.H0_H0, -RZ.H0_H0 ;  /* 0xa00000ff07cca230 */ /* 0x004fe60000000900 */
[----:B------:R-:W-:Y:S01]  /*1b500*/  @!P4 PRMT R5, R147, 0x5410, RZ ;  /* 0x000054109305c816 */ /* 0x000fe200000000ff */
[----:B------:R1:W-:Y:S01]  /*1b510*/  @!P1 STL.S16 [R1+0x50], R206 ;  /* 0x000050ce01009387 */ /* 0x0003e20000100600 */
[----:B------:R-:W-:Y:S01]  /*1b520*/  PRMT R158, R206, 0x7610, R158 ;  /* 0x00007610ce9e7816 */ /* 0x000fe2000000009e */
[----:B------:R-:W-:Y:S01]  /*1b530*/  @!P5 HADD2 R175, -R6.H0_H0, -RZ.H0_H0 ;  /* 0xa00000ff06afd230 */ /* 0x000fe20000000900 */
[----:B------:R-:W-:Y:S01]  /*1b540*/  PRMT R149, R204, 0x7610, R149 ;  /* 0x00007610cc957816 */ /* 0x000fe20000000095 */
[----:B------:R-:W-:Y:S01]  /*1b550*/  @!P4 STL.S16 [R1+0x4c], R205 ;  /* 0x00004ccd0100c387 */ /* 0x000fe20000100600 */
[----:B------:R-:W-:Y:S02]  /*1b560*/  @!P1 PRMT R4, R158, 0x5410, RZ ;  /* 0x000054109e049816 */ /* 0x000fe400000000ff */
[----:B------:R-:W-:Y:S01]  /*1b570*/  ISETP.LE.U32.AND P1, PT, R9, UR12, PT ;  /* 0x0000000c09007c0c */ /* 0x000fe2000bf23070 */
[----:B------:R2:W-:Y:S01]  /*1b580*/  STG.E.U16 desc[UR26][R154.64+0x2], R5 ;  /* 0x000002059a007986 */ /* 0x0005e2000c10151a */
[----:B------:R-:W-:Y:S02]  /*1b590*/  PRMT R147, R7, 0x5410, R6 ;  /* 0x0000541007937816 */ /* 0x000fe40000000006 */
[----:B------:R-:W-:Y:S01]  /*1b5a0*/  @!P2 PRMT R7, R149, 0x5410, RZ ;  /* 0x000054109507a816 */ /* 0x000fe200000000ff */
[----:B------:R-:W-:Y:S01]  /*1b5b0*/  @!P2 STL.S16 [R1+0x58], R204 ;  /* 0x000058cc0100a387 */ /* 0x000fe20000100600 */
[----:B------:R-:W-:Y:S02]  /*1b5c0*/  ISETP.LE.U32.AND P2, PT, R8, UR12, PT ;  /* 0x0000000c08007c0c */ /* 0x000fe4000bf43070 */
[----:B------:R-:W-:Y:S01]  /*1b5d0*/  SHF.R.U32.HI R8, RZ, 0x10, R2 ;  /* 0x00000010ff087819 */ /* 0x000fe20000011602 */
[----:B------:R3:W4:Y:S01]  /*1b5e0*/  LDL.S16 R9, [R1+0x70] ;  /* 0x0000700001097983 */ /* 0x0007220000100600 */
[----:B------:R-:W-:Y:S02]  /*1b5f0*/  F2FP.F16.F32.PACK_AB R2, R229, R174 ;  /* 0x000000aee502723e */ /* 0x000fe400000000ff */
[----:B------:R-:W-:Y:S01]  /*1b600*/  PRMT R148, R175, 0x7610, R148 ;  /* 0x00007610af947816 */ /* 0x000fe20000000094 */
[----:B------:R3:W-:Y:S01]  /*1b610*/  @!P5 STL.S16 [R1+0x68], R175 ;  /* 0x000068af0100d387 */ /* 0x0007e20000100600 */
[----:B------:R-:W-:Y:S01]  /*1b620*/  PRMT R144, R2, 0x7632, R144 ;  /* 0x0000763202907816 */ /* 0x000fe20000000090 */
[----:B------:R-:W-:Y:S01]  /*1b630*/  @!P1 HADD2 R193, -R2.H0_H0, -RZ.H0_H0 ;  /* 0xa00000ff02c19230 */ /* 0x000fe20000000900 */
[----:B------:R-:W-:Y:S01]  /*1b640*/  @!P5 PRMT R6, R148, 0x5410, RZ ;  /* 0x000054109406d816 */ /* 0x000fe200000000ff */
[----:B------:R3:W-:Y:S01]  /*1b650*/  STG.E.U16 desc[UR26][R154.64], R4 ;  /* 0x000000049a007986 */ /* 0x0007e2000c10151a */
[----:B------:R-:W-:Y:S01]  /*1b660*/  PRMT R149, R2, 0x5410, R144 ;  /* 0x0000541002957816 */ /* 0x000fe20000000090 */
[----:B------:R-:W-:Y:S01]  /*1b670*/  @!P2 HADD2 R161, -R144.H0_H0, -RZ.H0_H0 ;  /* 0xa00000ff90a1a230 */ /* 0x000fe20000000900 */
[----:B------:R-:W-:Y:S01]  /*1b680*/  LOP3.LUT R8, R8, 0xff, RZ, 0xc0, !PT ;  /* 0x000000ff08087812 */ /* 0x000fe200078ec0ff */
[----:B------:R3:W-:Y:S01]  /*1b690*/  @!P1 STL.S16 [R1+0x60], R193 ;  /* 0x000060c101009387 */ /* 0x0007e20000100600 */
[----:B------:R-:W-:Y:S01]  /*1b6a0*/  ISETP.LE.U32.AND P4, PT, R141, UR12, PT ;  /* 0x0000000c8d007c0c */ /* 0x000fe2000bf83070 */
[----:B-1----:R-:W-:Y:S01]  /*1b6b0*/  FFMA.FTZ R206, R30, UR4, -R145 ;  /* 0x000000041ece7c23 */ /* 0x002fe20008010891 */
[----:B------:R-:W-:Y:S01]  /*1b6c0*/  ISETP.LE.U32.AND P5, PT, R8, UR12, PT ;  /* 0x0000000c08007c0c */ /* 0x000fe2000bfa3070 */
[----:B------:R1:W-:Y:S01]  /*1b6d0*/  @!P2 STL.S16 [R1+0x5c], R161 ;  /* 0x00005ca10100a387 */ /* 0x0003e20000100600 */
[----:B------:R-:W-:Y:S02]  /*1b6e0*/  PRMT R8, R161, 0x7610, R8 ;  /* 0x00007610a1087816 */ /* 0x000fe40000000008 */
[----:B------:R-:W-:Y:S01]  /*1b6f0*/  F2FP.F16.F32.PACK_AB R141, R228, R217 ;  /* 0x000000d9e48d723e */ /* 0x000fe200000000ff */
[----:B--2---:R2:W2:Y:S01]  /*1b700*/  LDL.S16 R5, [R1+0x7c] ;  /* 0x00007c0001057983 */ /* 0x0044a20000100600 */
[----:B------:R-:W-:Y:S01]  /*1b710*/  @!P2 PRMT R144, R8, 0x5410, RZ ;  /* 0x000054100890a816 */ /* 0x000fe200000000ff */
[----:B------:R-:W-:Y:S01]  /*1b720*/  IMAD.MOV.U32 R8, RZ, RZ, R202 ;  /* 0x000000ffff087224 */ /* 0x000fe200078e00ca */
[----:B------:R-:W-:Y:S01]  /*1b730*/  PRMT R140, R141, 0x7632, R140 ;  /* 0x000076328d8c7816 */ /* 0x000fe2000000008c */
[----:B------:R1:W-:Y:S01]  /*1b740*/  STG.E.U16 desc[UR26][R156.64], R7 ;  /* 0x000000079c007986 */ /* 0x0003e2000c10151a */
[----:B------:R-:W-:Y:S01]  /*1b750*/  LOP3.LUT R205, R152, 0xff, RZ, 0xc0, !PT ;  /* 0x000000ff98cd7812 */ /* 0x000fe200078ec0ff */
[----:B------:R-:W-:Y:S02]  /*1b760*/  FFMA.FTZ R202, R24, UR4, -R74 ;  /* 0x0000000418ca7c23 */ /* 0x000fe4000801084a */
[----:B------:R1:W-:Y:S01]  /*1b770*/  STG.E.U16 desc[UR26][R156.64+0x2], R6 ;  /* 0x000002069c007986 */ /* 0x0003e2000c10151a */
[----:B---3--:R3:W3:Y:S01]  /*1b780*/  MUFU.EX2 R175, R10 ;  /* 0x0000000a00af7308 */ /* 0x0086e20000000800 */
[----:B------:R-:W-:Y:S01]  /*1b790*/  PRMT R4, R193, 0x7610, R4 ;  /* 0x00007610c1047816 */ /* 0x000fe20000000004 */
[----:B------:R-:W-:Y:S03]  /*1b7a0*/  FFMA.FTZ R193, R13, UR4, -R74 ;  /* 0x000000040dc17c23 */ /* 0x000fe6000801084a */
[----:B------:R-:W-:Y:S02]  /*1b7b0*/  @!P1 PRMT R2, R4, 0x5410, RZ ;  /* 0x0000541004029816 */ /* 0x000fe400000000ff */
[C---:B------:R-:W-:Y:S02]  /*1b7c0*/  IADD3 R160, P1, R154.reuse, UR44, RZ ;  /* 0x0000002c9aa07c10 */ /* 0x040fe4000ff3e0ff */
[----:B------:R-:W-:Y:S01]  /*1b7d0*/  SHF.R.U32.HI R4, RZ, 0x10, R150 ;  /* 0x00000010ff047819 */ /* 0x000fe20000011696 */
[----:B------:R3:W-:Y:S01]  /*1b7e0*/  STG.E.U16 desc[UR26][R142.64], R2 ;  /* 0x000000028e007986 */ /* 0x0007e2000c10151a */
[----:B-1----:R-:W-:Y:S01]  /*1b7f0*/  IADD3.X R161, R155, UR43, RZ, P1, !PT ;  /* 0x0000002b9ba17c10 */ /* 0x002fe20008ffe4ff */
[----:B---3--:R-:W-:Y:S01]  /*1b800*/  IMAD.MOV.U32 R10, RZ, RZ, R200 ;  /* 0x000000ffff0a7224 */ /* 0x008fe200078e00c8 */
[----:B------:R-:W-:Y:S01]  /*1b810*/  IADD3 R158, P1, R154, UR21, RZ ;  /* 0x000000159a9e7c10 */ /* 0x000fe2000ff3e0ff */
[----:B------:R-:W-:Y:S01]  /*1b820*/  FFMA.FTZ R200, R23, UR4, -R75 ;  /* 0x0000000417c87c23 */ /* 0x000fe2000801084b */
[----:B------:R-:W-:Y:S01]  /*1b830*/  LOP3.LUT R4, R4, 0xff, RZ, 0xc0, !PT ;  /* 0x000000ff04047812 */ /* 0x000fe200078ec0ff */
[----:B------:R-:W-:Y:S01]  /*1b840*/  STG.E.U16 desc[UR26][R160.64], R144 ;  /* 0x00000090a0007986 */ /* 0x000fe2000c10151a */
[----:B------:R-:W-:Y:S01]  /*1b850*/  IADD3.X R159, R155, UR45, RZ, P1, !PT ;  /* 0x0000002d9b9f7c10 */ /* 0x000fe20008ffe4ff */
[----:B------:R-:W-:Y:S01]  /*1b860*/  IMAD.MOV.U32 R7, RZ, RZ, R195 ;  /* 0x000000ffff077224 */ /* 0x000fe200078e00c3 */
[----:B------:R-:W-:Y:S01]  /*1b870*/  ISETP.LE.U32.AND P1, PT, R4, UR12, PT ;  /* 0x0000000c04007c0c */ /* 0x000fe2000bf23070 */
[----:B------:R-:W-:Y:S02]  /*1b880*/  IMAD.MOV.U32 R34, RZ, RZ, R10 ;  /* 0x000000ffff227224 */ /* 0x000fe400078e000a */
[----:B------:R-:W-:Y:S01]  /*1b890*/  IMAD.MOV.U32 R6, RZ, RZ, R194 ;  /* 0x000000ffff067224 */ /* 0x000fe200078e00c2 */
[----:B------:R-:W-:Y:S04]  /*1b8a0*/  SHF.R.U32.HI R194, RZ, 0x18, R152 ;  /* 0x00000018ffc27819 */ /* 0x000fe80000011698 */
[----:B------:R-:W-:Y:S02]  /*1b8b0*/  ISETP.LE.U32.AND P0, PT, R194, UR12, PT ;  /* 0x0000000cc2007c0c */ /* 0x000fe4000bf03070 */
[----:B------:R-:W-:Y:S02]  /*1b8c0*/  F2FP.F16.F32.PACK_AB R143, R233, R175 ;  /* 0x000000afe98f723e */ /* 0x000fe400000000ff */
[----:B------:R-:W-:Y:S02]  /*1b8d0*/  LOP3.LUT R2, R150, 0xffff, RZ, 0xc0, !PT ;  /* 0x0000ffff96027812 */ /* 0x000fe400078ec0ff */
[C---:B------:R-:W-:Y:S02]  /*1b8e0*/  PRMT R142, R143.reuse, 0x7632, R142 ;  /* 0x000076328f8e7816 */ /* 0x040fe4000000008e */
[----:B------:R-:W-:Y:S02]  /*1b8f0*/  SHF.R.U32.HI R2, RZ, 0x8, R2 ;  /* 0x00000008ff027819 */ /* 0x000fe40000011602 */
[----:B------:R-:W-:Y:S02]  /*1b900*/  PRMT R148, R143, 0x5410, R142 ;  /* 0x000054108f947816 */ /* 0x000fe4000000008e */
[----:B------:R-:W-:Y:S04]  /*1b910*/  LOP3.LUT R2, R2, 0xffff, RZ, 0xc0, !PT ;  /* 0x0000ffff02027812 */ /* 0x000fe800078ec0ff */
[----:B------:R-:W-:Y:S01]  /*1b920*/  ISETP.LE.U32.AND P2, PT, R2, UR12, PT ;  /* 0x0000000c02007c0c */ /* 0x000fe2000bf43070 */
[----:B----4-:R-:W-:Y:S05]  /*1b930*/  @!P5 HADD2 R9, -R143.H0_H0, -RZ.H0_H0 ;  /* 0xa00000ff8f09d230 */ /* 0x010fea0000000900 */
[----:B------:R-:W-:Y:S01]  /*1b940*/  PRMT R2, R9, 0x7610, R2 ;  /* 0x0000761009027816 */ /* 0x000fe20000000002 */
[----:B------:R1:W-:Y:S03]  /*1b950*/  @!P5 STL.S16 [R1+0x70], R9 ;  /* 0x000070090100d387 */ /* 0x0003e60000100600 */
[----:B------:R-:W-:Y:S02]  /*1b960*/  @!P5 PRMT R143, R2, 0x5410, RZ ;  /* 0x00005410028fd816 */ /* 0x000fe400000000ff */
[----:B------:R-:W-:Y:S03]  /*1b970*/  LOP3.LUT R2, R152, 0xffff, RZ, 0xc0, !PT ;  /* 0x0000ffff98027812 */ /* 0x000fe600078ec0ff */
[----:B------:R-:W-:Y:S01]  /*1b980*/  STG.E.U16 desc[UR26][R158.64], R143 ;  /* 0x0000008f9e007986 */ /* 0x000fe2000c10151a */
[----:B------:R-:W-:Y:S04]  /*1b990*/  SHF.R.U32.HI R2, RZ, 0x8, R2 ;  /* 0x00000008ff027819 */ /* 0x000fe80000011602 */
[----:B------:R-:W-:Y:S01]  /*1b9a0*/  LOP3.LUT R204, R2, 0xffff, RZ, 0xc0, !PT ;  /* 0x0000ffff02cc7812 */ /* 0x000fe200078ec0ff */
[----:B--2---:R-:W-:Y:S02]  /*1b9b0*/  @!P4 HADD2 R5, -R142.H0_H0, -RZ.H0_H0 ;  /* 0xa00000ff8e05c230 */ /* 0x004fe40000000900 */
[----:B------:R-:W-:Y:S01]  /*1b9c0*/  FMUL.FTZ R2, R0, UR4 ;  /* 0x0000000400027c20 */ /* 0x000fe20008410000 */
[----:B------:R-:W-:Y:S02]  /*1b9d0*/  FADD.FTZ R0, -R68, R3 ;  /* 0x0000000344007221 */ /* 0x000fe40000010100 */
[----:B------:R-:W-:Y:S01]  /*1b9e0*/  PRMT R4, R5, 0x7610, R4 ;  /* 0x0000761005047816 */ /* 0x000fe20000000004 */
[----:B------:R2:W-:Y:S02]  /*1b9f0*/  @!P4 STL.S16 [R1+0x7c], R5 ;  /* 0x00007c050100c387 */ /* 0x0005e40000100600 */
[----:B------:R-:W3:Y:S01]  /*1ba00*/  MUFU.EX2 R2, R2 ;  /* 0x0000000200027308 */ /* 0x000ee20000000800 */
[----:B------:R-:W-:Y:S01]  /*1ba10*/  FMUL.FTZ R0, R0, UR4 ;  /* 0x0000000400007c20 */ /* 0x000fe20008410000 */
[----:B------:R-:W-:Y:S01]  /*1ba20*/  @!P4 PRMT R142, R4, 0x5410, RZ ;  /* 0x00005410048ec816 */ /* 0x000fe200000000ff */
[----:B------:R4:W4:Y:S01]  /*1ba30*/  LDL.S16 R21, [R1+0x8c] ;  /* 0x00008c0001157983 */ /* 0x0009220000100600 */
[----:B------:R-:W-:Y:S01]  /*1ba40*/  ISETP.LE.U32.AND P4, PT, R204, UR12, PT ;  /* 0x0000000ccc007c0c */ /* 0x000fe2000bf83070 */
[----:B------:R-:W-:Y:S02]  /*1ba50*/  IMAD.MOV.U32 R4, RZ, RZ, R196 ;  /* 0x000000ffff047224 */ /* 0x000fe400078e00c4 */
[----:B------:R-:W-:Y:S01]  /*1ba60*/  FFMA.FTZ R196, R22, UR4, -R75 ;  /* 0x0000000416c47c23 */ /* 0x000fe2000801084b */
[----:B------:R4:W4:Y:S02]  /*1ba70*/  LDL.S16 R20, [R1+0x88] ;  /* 0x0000880001147983 */ /* 0x0009240000100600 */
[----:B------:R2:W2:Y:S01]  /*1ba80*/  MUFU.EX2 R3, R0 ;  /* 0x0000000000037308 */ /* 0x0004a20000000800 */
[----:B------:R-:W-:Y:S01]  /*1ba90*/  IMAD.MOV.U32 R22, RZ, RZ, R4 ;  /* 0x000000ffff167224 */ /* 0x000fe200078e0004 */
[----:B------:R-:W-:Y:S01]  /*1baa0*/  STG.E.U16 desc[UR26][R158.64+0x2], R142 ;  /* 0x0000028e9e007986 */ /* 0x000fe2000c10151a */
[----:B-1----:R-:W-:Y:S02]  /*1bab0*/  IMAD.MOV.U32 R9, RZ, RZ, R203 ;  /* 0x000000ffff097224 */ /* 0x002fe400078e00cb */
[----:B------:R-:W-:Y:S01]  /*1bac0*/  FFMA.FTZ R203, R25, UR4, -R74 ;  /* 0x0000000419cb7c23 */ /* 0x000fe2000801084a */
[----:B------:R-:W-:Y:S02]  /*1bad0*/  IMAD.MOV.U32 R4, RZ, RZ, R8 ;  /* 0x000000ffff047224 */ /* 0x000fe400078e0008 */
[----:B---3--:R-:W-:Y:S01]  /*1bae0*/  FMUL.FTZ R60, R2, R76 ;  /* 0x0000004c023c7220 */ /* 0x008fe20000410000 */
[----:B------:R-:W-:Y:S01]  /*1baf0*/  F2FP.F16.F32.PACK_AB R76, R218, R216 ;  /* 0x000000d8da4c723e */ /* 0x000fe200000000ff */
[C---:B------:R-:W-:Y:S01]  /*1bb00*/  FMUL.FTZ R29, R2.reuse, R93 ;  /* 0x0000005d021d7220 */ /* 0x040fe20000410000 */
[C---:B------:R-:W-:Y:S01]  /*1bb10*/  FMUL.FTZ R41, R2.reuse, R89 ;  /* 0x0000005902297220 */ /* 0x040fe20000410000 */
[----:B------:R-:W-:Y:S01]  /*1bb20*/  FMUL.FTZ R56, R2, R80 ;  /* 0x0000005002387220 */ /* 0x000fe20000410000 */
[----:B------:R-:W-:Y:S01]  /*1bb30*/  PRMT R75, R76, 0x7632, R75 ;  /* 0x000076324c4b7816 */ /* 0x000fe2000000004b */
[----:B------:R-:W-:Y:S01]  /*1bb40*/  FMUL.FTZ R8, R2, R108 ;  /* 0x0000006c02087220 */ /* 0x000fe20000410000 */
[----:B--2---:R-:W-:Y:S01]  /*1bb50*/  IMAD.MOV.U32 R5, RZ, RZ, R197 ;  /* 0x000000ffff057224 */ /* 0x004fe200078e00c5 */
[----:B------:R-:W-:Y:S01]  /*1bb60*/  SHF.R.U32.HI R0, RZ, 0x10, R152 ;  /* 0x00000010ff007819 */ /* 0x000fe20000011698 */
[----:B------:R-:W-:Y:S01]  /*1bb70*/  FFMA.FTZ R197, R26, UR4, -R145 ;  /* 0x000000041ac57c23 */ /* 0x000fe20008010891 */
[----:B------:R-:W-:Y:S01]  /*1bb80*/  PRMT R145, R141, 0x5410, R140 ;  /* 0x000054108d917816 */ /* 0x000fe2000000008c */
[----:B------:R-:W-:Y:S01]  /*1bb90*/  IMAD.MOV.U32 R23, RZ, RZ, R5 ;  /* 0x000000ffff177224 */ /* 0x000fe200078e0005 */
[----:B------:R-:W-:Y:S01]  /*1bba0*/  LOP3.LUT R195, R0, 0xff, RZ, 0xc0, !PT ;  /* 0x000000ff00c37812 */ /* 0x000fe200078ec0ff */
[----:B------:R-:W-:Y:S02]  /*1bbb0*/  IMAD.MOV.U32 R5, RZ, RZ, R9 ;  /* 0x000000ffff057224 */ /* 0x000fe400078e0009 */
[C---:B------:R-:W-:Y:S01]  /*1bbc0*/  FMUL.FTZ R9, R2.reuse, R109 ;  /* 0x0000006d02097220 */ /* 0x040fe20000410000 */
[C---:B------:R-:W-:Y:S01]  /*1bbd0*/  FMUL.FTZ R28, R2.reuse, R92 ;  /* 0x0000005c021c7220 */ /* 0x040fe20000410000 */
[----:B------:R-:W-:Y:S01]  /*1bbe0*/  ISETP.LE.U32.AND P5, PT, R195, UR12, PT ;  /* 0x0000000cc3007c0c */ /* 0x000fe2000bfa3070 */
[C---:B------:R-:W-:Y:S01]  /*1bbf0*/  FMUL.FTZ R57, R2.reuse, R81 ;  /* 0x0000005102397220 */ /* 0x040fe20000410000 */
[----:B------:R-:W-:Y:S01]  /*1bc00*/  FMUL.FTZ R61, R2, R77 ;  /* 0x0000004d023d7220 */ /* 0x000fe20000410000 */
[----:B------:R-:W-:Y:S01]  /*1bc10*/  PRMT R77, R76, 0x5410, R75 ;  /* 0x000054104c4d7816 */ /* 0x000fe2000000004b */
[C---:B------:R-:W-:Y:S01]  /*1bc20*/  FFMA.FTZ R80, R2.reuse, R244, R174 ;  /* 0x000000f402507223 */ /* 0x040fe200000100ae */
[----:B------:R-:W-:Y:S01]  /*1bc30*/  FADD.FTZ R0, -R71, R72 ;  /* 0x0000004847007221 */ /* 0x000fe20000010100 */
[C---:B------:R-:W-:Y:S01]  /*1bc40*/  FMUL.FTZ R24, R2.reuse, R96 ;  /* 0x0000006002187220 */ /* 0x040fe20000410000 */
[C---:B------:R-:W-:Y:S01]  /*1bc50*/  FMUL.FTZ R25, R2.reuse, R97 ;  /* 0x0000006102197220 */ /* 0x040fe20000410000 */
[C---:B------:R-:W-:Y:S01]  /*1bc60*/  FMUL.FTZ R40, R2.reuse, R88 ;  /* 0x0000005802287220 */ /* 0x040fe20000410000 */
[C---:B------:R-:W-:Y:S01]  /*1bc70*/  FMUL.FTZ R44, R2.reuse, R84 ;  /* 0x00000054022c7220 */ /* 0x040fe20000410000 */
[----:B------:R-:W-:Y:S01]  /*1bc80*/  FMUL.FTZ R45, R2, R85 ;  /* 0x00000055022d7220 */ /* 0x000fe20000410000 */
[----:B------:R-:W-:Y:S01]  /*1bc90*/  FMUL.FTZ R0, R0, UR4 ;  /* 0x0000000400007c20 */ /* 0x000fe20008410000 */
[C---:B------:R-:W-:Y:S01]  /*1bca0*/  FMUL.FTZ R43, R3.reuse, R91 ;  /* 0x0000005b032b7220 */ /* 0x040fe20000410000 */
[C---:B------:R-:W-:Y:S01]  /*1bcb0*/  FMUL.FTZ R14, R3.reuse, R106 ;  /* 0x0000006a030e7220 */ /* 0x040fe20000410000 */
[C---:B------:R-:W-:Y:S01]  /*1bcc0*/  FMUL.FTZ R15, R3.reuse, R107 ;  /* 0x0000006b030f7220 */ /* 0x040fe20000410000 */
[C---:B------:R-:W-:Y:S01]  /*1bcd0*/  FMUL.FTZ R30, R3.reuse, R94 ;  /* 0x0000005e031e7220 */ /* 0x040fe20000410000 */
[----:B------:R-:W-:Y:S01]  /*1bce0*/  SHF.R.U32.HI R94, RZ, 0x10, R150 ;  /* 0x00000010ff5e7819 */ /* 0x000fe20000011696 */
        /* <DEDUP_REMOVED lines=12> */
[----:B------:R-:W-:Y:S01]  /*1bdb0*/  FFMA.FTZ R74, R3, R245, R175 ;  /* 0x000000f5034a7223 */ /* 0x000fe200000100af */
[----:B------:R-:W1:Y:S01]  /*1bdc0*/  MUFU.EX2 R0, R0 ;  /* 0x0000000000007308 */ /* 0x000e620000000800 */
[----:B------:R-:W-:Y:S02]  /*1bdd0*/  IMAD.MOV.U32 R84, RZ, RZ, R4 ;  /* 0x000000ffff547224 */ /* 0x000fe400078e0004 */
[----:B------:R-:W-:Y:S02]  /*1bde0*/  IMAD.MOV.U32 R85, RZ, RZ, R5 ;  /* 0x000000ffff557224 */ /* 0x000fe400078e0005 */
[----:B------:R-:W-:Y:S01]  /*1bdf0*/  FADD.FTZ R85, R229, R80 ;  /* 0x00000050e5557221 */ /* 0x000fe20000010000 */
[----:B------:R-:W-:Y:S02]  /*1be00*/  IMAD.MOV.U32 R108, RZ, RZ, R22 ;  /* 0x000000ffff6c7224 */ /* 0x000fe400078e0016 */
[----:B------:R-:W-:Y:S01]  /*1be10*/  FADD.FTZ R95, R233, R74 ;  /* 0x0000004ae95f7221 */ /* 0x000fe20000010000 */
[----:B------:R-:W-:Y:S01]  /*1be20*/  IMAD.MOV.U32 R109, RZ, RZ, R23 ;  /* 0x000000ffff6d7224 */ /* 0x000fe200078e0017 */
[----:B------:R-:W-:Y:S01]  /*1be30*/  MUFU.EX2 R86, R193 ;  /* 0x000000c100567308 */ /* 0x000fe20000000800 */
[----:B------:R-:W-:Y:S02]  /*1be40*/  IMAD.MOV.U32 R96, RZ, RZ, R6 ;  /* 0x000000ffff607224 */ /* 0x000fe400078e0006 */
[----:B------:R-:W-:Y:S07]  /*1be50*/  IMAD.MOV.U32 R97, RZ, RZ, R7 ;  /* 0x000000ffff617224 */ /* 0x000fee00078e0007 */
[----:B------:R-:W-:Y:S01]  /*1be60*/  MUFU.EX2 R90, R199 ;  /* 0x000000c7005a7308 */ /* 0x000fe20000000800 */
        /* <DEDUP_REMOVED lines=13> */
[----:B------:R-:W-:Y:S10]  /*1bf40*/  MUFU.EX2 R87, R196 ;  /* 0x000000c400577308 */ /* 0x000ff40000000800 */
[----:B------:R-:W-:Y:S10]  /*1bf50*/  MUFU.EX2 R110, R207 ;  /* 0x000000cf006e7308 */ /* 0x000ff40000000800 */
[----:B------:R-:W-:Y:S10]  /*1bf60*/  MUFU.EX2 R125, R209 ;  /* 0x000000d1007d7308 */ /* 0x000ff40000000800 */
[----:B------:R-:W-:Y:S01]  /*1bf70*/  MUFU.EX2 R120, R220 ;  /* 0x000000dc00787308 */ /* 0x000fe20000000800 */
[----:B----4-:R-:W-:Y:S02]  /*1bf80*/  @!P3 HADD2 R21, -R141.H0_H0, -RZ.H0_H0 ;  /* 0xa00000ff8d15b230 */ /* 0x010fe40000000900 */
[----:B------:R-:W-:Y:S03]  /*1bf90*/  @!P2 HADD2 R20, -R140.H0_H0, -RZ.H0_H0 ;  /* 0xa00000ff8c14a230 */ /* 0x000fe60000000900 */
[----:B------:R-:W-:Y:S01]  /*1bfa0*/  PRMT R13, R21, 0x7610, R13 ;  /* 0x00007610150d7816 */ /* 0x000fe2000000000d */
[----:B------:R1:W-:Y:S01]  /*1bfb0*/  @!P3 STL.S16 [R1+0x8c], R21 ;  /* 0x00008c150100b387 */ /* 0x0003e20000100600 */
[----:B------:R-:W-:Y:S03]  /*1bfc0*/  PRMT R12, R20, 0x7610, R12 ;  /* 0x00007610140c7816 */ /* 0x000fe6000000000c */
[----:B------:R2:W-:Y:S01]  /*1bfd0*/  @!P2 STL.S16 [R1+0x88], R20 ;  /* 0x000088140100a387 */ /* 0x0005e20000100600 */
[----:B------:R-:W-:Y:S01]  /*1bfe0*/  @!P3 PRMT R141, R13, 0x5410, RZ ;  /* 0x000054100d8db816 */ /* 0x000fe200000000ff */
[----:B------:R-:W-:Y:S01]  /*1bff0*/  FMUL.FTZ R13, R2, R105 ;  /* 0x00000069020d7220 */ /* 0x000fe20000410000 */
[----:B------:R-:W-:Y:S01]  /*1c000*/  @!P2 PRMT R140, R12, 0x5410, RZ ;  /* 0x000054100c8ca816 */ /* 0x000fe200000000ff */
[----:B------:R3:W4:Y:S01]  /*1c010*/  LDL.S16 R16, [R1+0x94] ;  /* 0x0000940001107983 */ /* 0x0007220000100600 */
[----:B------:R-:W-:Y:S01]  /*1c020*/  ISETP.LE.U32.AND P2, PT, R214, UR12, PT ;  /* 0x0000000cd6007c0c */ /* 0x000fe2000bf43070 */
[----:B------:R-:W-:Y:S01]  /*1c030*/  FMUL.FTZ R12, R2, R104 ;  /* 0x00000068020c7220 */ /* 0x000fe20000410000 */
[----:B------:R-:W-:Y:S01]  /*1c040*/  ISETP.LE.U32.AND P3, PT, R205, UR12, PT ;  /* 0x0000000ccd007c0c */ /* 0x000fe2000bf63070 */
[----:B------:R-:W-:Y:S01]  /*1c050*/  FADD.FTZ R2, -R70, R73 ;  /* 0x0000004946027221 */ /* 0x000fe20000010100 */
[----:B------:R-:W-:Y:S01]  /*1c060*/  FFMA.FTZ R73, R0, R247, R219 ;  /* 0x000000f700497223 */ /* 0x000fe200000100db */
[----:B------:R-:W-:Y:S01]  /*1c070*/  IMAD.WIDE.U32 R104, R173, -0x2daee0ad, RZ ;  /* 0xd2511f53ad687825 */ /* 0x000fe200078e00ff */
[----:B------:R-:W-:Y:S03]  /*1c080*/  STG.E.U16 desc[UR26][R154.64+0x10], R141 ;  /* 0x0000108d9a007986 */ /* 0x000fe6000c10151a */
[----:B------:R-:W-:Y:S01]  /*1c090*/  FMUL.FTZ R2, R2, UR4 ;  /* 0x0000000402027c20 */ /* 0x000fe20008410000 */
[----:B------:R-:W-:Y:S01]  /*1c0a0*/  FADD.FTZ R73, R241, R73 ;  /* 0x00000049f1497221 */ /* 0x000fe20000010000 */
[----:B------:R-:W-:Y:S01]  /*1c0b0*/  LOP3.LUT R72, R105, UR22, R168, 0x96, !PT ;  /* 0x0000001669487c12 */ /* 0x000fe2000f8e96a8 */
[----:B------:R-:W-:Y:S01]  /*1c0c0*/  STG.E.U16 desc[UR26][R154.64+0x12], R140 ;  /* 0x0000128c9a007986 */ /* 0x000fe2000c10151a */
[----:B------:R-:W-:Y:S01]  /*1c0d0*/  LOP3.LUT R111, R104, 0xff, RZ, 0xc0, !PT ;  /* 0x000000ff686f7812 */ /* 0x000fe200078ec0ff */
[----:B------:R-:W-:Y:S01]  /*1c0e0*/  FADD.FTZ R74, R217, R73 ;  /* 0x00000049d94a7221 */ /* 0x000fe20000010000 */
[----:B------:R-:W-:Y:S01]  /*1c0f0*/  LOP3.LUT R173, R72, 0xff, RZ, 0xc0, !PT ;  /* 0x000000ff48ad7812 */ /* 0x000fe200078ec0ff */
[----:B------:R-:W3:Y:S01]  /*1c100*/  MUFU.EX2 R2, R2 ;  /* 0x0000000200027308 */ /* 0x000ee20000000800 */
[----:B------:R-:W-:Y:S01]  /*1c110*/  SHF.R.U32.HI R113, RZ, 0x18, R72 ;  /* 0x00000018ff717819 */ /* 0x000fe20000011648 */
[C---:B-1----:R-:W-:Y:S01]  /*1c120*/  FMUL.FTZ R21, R0.reuse, R129 ;  /* 0x0000008100157220 */ /* 0x042fe20000410000 */
[----:B------:R-:W-:Y:S01]  /*1c130*/  ISETP.LE.U32.AND P6, PT, R173, UR12, PT ;  /* 0x0000000cad007c0c */ /* 0x000fe2000bfc3070 */
[----:B--2---:R-:W-:Y:S01]  /*1c140*/  FMUL.FTZ R20, R0, R128 ;  /* 0x0000008000147220 */ /* 0x004fe20000410000 */
[C---:B---3--:R-:W-:Y:S01]  /*1c150*/  FMUL.FTZ R6, R2.reuse, R138 ;  /* 0x0000008a02067220 */ /* 0x048fe20000410000 */
        /* <DEDUP_REMOVED lines=9> */
[C---:B------:R-:W-:Y:S01]  /*1c1f0*/  FMUL.FTZ R38, R2.reuse, R122 ;  /* 0x0000007a02267220 */ /* 0x040fe20000410000 */
[--C-:B------:R-:W-:Y:S01]  /*1c200*/  SHF.R.U32.HI R122, RZ, 0x10, R104.reuse ;  /* 0x00000010ff7a7819 */ /* 0x100fe20000011668 */
[C---:B------:R-:W-:Y:S01]  /*1c210*/  FMUL.FTZ R39, R2.reuse, R123 ;  /* 0x0000007b02277220 */ /* 0x040fe20000410000 */
[----:B------:R-:W-:Y:S01]  /*1c220*/  SHF.R.U32.HI R123, RZ, 0x18, R104 ;  /* 0x00000018ff7b7819 */ /* 0x000fe20000011668 */
[----:B------:R-:W-:Y:S01]  /*1c230*/  FMUL.FTZ R50, R2, R118 ;  /* 0x0000007602327220 */ /* 0x000fe20000410000 */
[----:B------:R-:W-:Y:S01]  /*1c240*/  LOP3.LUT R122, R122, 0xff, RZ, 0xc0, !PT ;  /* 0x000000ff7a7a7812 */ /* 0x000fe200078ec0ff */
[C---:B------:R-:W-:Y:S01]  /*1c250*/  FMUL.FTZ R51, R2.reuse, R119 ;  /* 0x0000007702337220 */ /* 0x040fe20000410000 */
[C---:B------:R-:W-:Y:S01]  /*1c260*/  FMUL.FTZ R54, R2.reuse, R114 ;  /* 0x0000007202367220 */ /* 0x040fe20000410000 */
[----:B------:R-:W-:Y:S01]  /*1c270*/  FMUL.FTZ R55, R2, R115 ;  /* 0x0000007302377220 */ /* 0x000fe20000410000 */
[----:B------:R-:W-:Y:S02]  /*1c280*/  IMAD.U32 R127, RZ, RZ, UR12 ;  /* 0x0000000cff7f7e24 */ /* 0x000fe4000f8e00ff */
[----:B----4-:R-:W-:Y:S05]  /*1c290*/  @!P1 HADD2 R16, -R76.H0_H0, -RZ.H0_H0 ;  /* 0xa00000ff4c109230 */ /* 0x010fea0000000900 */
[----:B------:R-:W-:Y:S01]  /*1c2a0*/  PRMT R3, R16, 0x7610, R3 ;  /* 0x0000761010037816 */ /* 0x000fe20000000003 */
[----:B------:R1:W-:Y:S03]  /*1c2b0*/  @!P1 STL.S16 [R1+0x94], R16 ;  /* 0x0000941001009387 */ /* 0x0003e60000100600 */
[----:B------:R-:W-:Y:S01]  /*1c2c0*/  @!P1 PRMT R76, R3, 0x5410, RZ ;  /* 0x00005410034c9816 */ /* 0x000fe200000000ff */
[----:B------:R2:W3:Y:S01]  /*1c2d0*/  LDL.S16 R91, [R1+0xa4] ;  /* 0x0000a400015b7983 */ /* 0x0004e20000100600 */
[----:B------:R-:W-:Y:S03]  /*1c2e0*/  LOP3.LUT R3, R251, UR39, RZ, 0x3c, !PT ;  /* 0x00000027fb037c12 */ /* 0x000fe6000f8e3cff */
[----:B------:R2:W4:Y:S02]  /*1c2f0*/  LDL.S16 R103, [R1+0xa0] ;  /* 0x0000a00001677983 */ /* 0x0005240000100600 */
[----:B------:R-:W-:Y:S02]  /*1c300*/  IMAD.WIDE.U32 R82, R3, -0x326172a9, RZ ;  /* 0xcd9e8d5703527825 */ /* 0x000fe400078e00ff */
[----:B------:R2:W2:Y:S03]  /*1c310*/  LDL.S16 R102, [R1+0x9c] ;  /* 0x00009c0001667983 */ /* 0x0004a60000100600 */
[----:B------:R-:W-:Y:S01]  /*1c320*/  LOP3.LUT R3, R83, UR38, R34, 0x96, !PT ;  /* 0x0000002653037c12 */ /* 0x000fe2000f8e9622 */
[----:B------:R-:W-:Y:S01]  /*1c330*/  FMUL.FTZ R34, R2, R126 ;  /* 0x0000007e02227220 */ /* 0x000fe20000410000 */
[----:B------:R2:W2:Y:S04]  /*1c340*/  LDL.S16 R101, [R1+0x98] ;  /* 0x0000980001657983 */ /* 0x0004a80000100600 */
[----:B------:R2:W2:Y:S01]  /*1c350*/  LDL.S16 R93, [R1+0xa8] ;  /* 0x0000a800015d7983 */ /* 0x0004a20000100600 */
[----:B-1----:R-:W-:Y:S01]  /*1c360*/  FMUL.FTZ R16, R0, R132 ;  /* 0x0000008400107220 */ /* 0x002fe20000410000 */
[----:B------:R-:W-:Y:S01]  /*1c370*/  FFMA.FTZ R0, R2, R249, R230 ;  /* 0x000000f902007223 */ /* 0x000fe200000100e6 */
[----:B------:R-:W-:Y:S01]  /*1c380*/  IMAD.WIDE.U32 R2, R3, -0x2daee0ad, RZ ;  /* 0xd2511f5303027825 */ /* 0x000fe200078e00ff */
[----:B------:R1:W2:Y:S04]  /*1c390*/  LDL.S16 R89, [R1+0xb4] ;  /* 0x0000b40001597983 */ /* 0x0002a80000100600 */
[----:B------:R-:W-:Y:S01]  /*1c3a0*/  LOP3.LUT R78, R3, UR36, R84, 0x96, !PT ;  /* 0x00000024034e7c12 */ /* 0x000fe2000f8e9654 */
[----:B------:R-:W-:Y:S01]  /*1c3b0*/  FADD.FTZ R84, R240, R0 ;  /* 0x00000000f0547221 */ /* 0x000fe20000010000 */
[----:B------:R-:W-:Y:S01]  /*1c3c0*/  LOP3.LUT R0, R163, UR37, R82, 0x96, !PT ;  /* 0x00000025a3007c12 */ /* 0x000fe2000f8e9652 */
[----:B------:R1:W-:Y:S02]  /*1c3d0*/  STG.E.U16 desc[UR26][R156.64+0x10], R76 ;  /* 0x0000104c9c007986 */ /* 0x0003e4000c10151a */
[----:B------:R-:W-:Y:S04]  /*1c3e0*/  IMAD.WIDE.U32 R78, R78, -0x326172a9, RZ ;  /* 0xcd9e8d574e4e7825 */ /* 0x000fe800078e00ff */
[----:B------:R-:W-:Y:S01]  /*1c3f0*/  IMAD.WIDE.U32 R98, R0, -0x2daee0ad, RZ ;  /* 0xd2511f5300627825 */ /* 0x000fe200078e00ff */
[----:B------:R-:W-:Y:S04]  /*1c400*/  LOP3.LUT R3, R79, UR35, R162, 0x96, !PT ;  /* 0x000000234f037c12 */ /* 0x000fe8000f8e96a2 */
[----:B------:R-:W-:Y:S01]  /*1c410*/  LOP3.LUT R0, R99, UR34, R2, 0x96, !PT ;  /* 0x0000002263007c12 */ /* 0x000fe2000f8e9602 */
[----:B------:R-:W-:Y:S04]  /*1c420*/  IMAD.WIDE.U32 R2, R3, -0x2daee0ad, RZ ;  /* 0xd2511f5303027825 */ /* 0x000fe800078e00ff */
[----:B------:R-:W-:Y:S01]  /*1c430*/  IMAD.WIDE.U32 R80, R0, -0x326172a9, RZ ;  /* 0xcd9e8d5700507825 */ /* 0x000fe200078e00ff */
[----:B------:R-:W-:Y:S02]  /*1c440*/  LOP3.LUT R98, R3, UR32, R98, 0x96, !PT ;  /* 0x0000002003627c12 */ /* 0x000fe4000f8e9662 */
[----:B------:R-:W-:Y:S01]  /*1c450*/  LOP3.LUT R0, R167, UR37, R82, 0x96, !PT ;  /* 0x00000025a7007c12 */ /* 0x000fe2000f8e9652 */
[----:B------:R-:W-:Y:S01]  /*1c460*/  FADD.FTZ R82, R216, R84 ;  /* 0x00000054d8527221 */ /* 0x000fe20000010000 */
[----:B------:R-:W-:Y:S01]  /*1c470*/  LOP3.LUT R78, R81, UR33, R78, 0x96, !PT ;  /* 0x00000021514e7c12 */ /* 0x000fe2000f8e964e */
[----:B------:R-:W-:Y:S04]  /*1c480*/  IMAD.WIDE.U32 R98, R98, -0x326172a9, RZ ;  /* 0xcd9e8d5762627825 */ /* 0x000fe800078e00ff */
[----:B------:R-:W-:Y:S01]  /*1c490*/  FADD.FTZ R82, R218, R82 ;  /* 0x00000052da527221 */ /* 0x000fe20000010000 */
[----:B------:R-:W-:Y:S01]  /*1c4a0*/  IMAD.WIDE.U32 R174, R78, -0x2daee0ad, RZ ;  /* 0xd2511f534eae7825 */ /* 0x000fe200078e00ff */
[----:B------:R-:W-:Y:S01]  /*1c4b0*/  LOP3.LUT R219, R99, UR29, R80, 0x96, !PT ;  /* 0x0000001d63db7c12 */ /* 0x000fe2000f8e9650 */
[----:B-1----:R-:W-:Y:S01]  /*1c4c0*/  MUFU.EX2 R76, R239 ;  /* 0x000000ef004c7308 */ /* 0x002fe20000000800 */
[----:B------:R1:W2:Y:S01]  /*1c4d0*/  LDL.S16 R99, [R1+0xb0] ;  /* 0x0000b00001637983 */ /* 0x0002a20000100600 */
[----:B------:R-:W-:Y:S01]  /*1c4e0*/  IMAD.WIDE.U32 R106, R0, -0x2daee0ad, RZ ;  /* 0xd2511f53006a7825 */ /* 0x000fe200078e00ff */
[----:B------:R-:W-:Y:S02]  /*1c4f0*/  LOP3.LUT R100, R175, UR25, R2, 0x96, !PT ;  /* 0x00000019af647c12 */ /* 0x000fe4000f8e9602 */
[----:B------:R-:W-:Y:S05]  /*1c500*/  LOP3.LUT R2, R83, UR38, R96, 0x96, !PT ;  /* 0x0000002653027c12 */ /* 0x000fea000f8e9660 */
[----:B------:R-:W1:Y:S01]  /*1c510*/  MUFU.EX2 R83, R171 ;  /* 0x000000ab00537308 */ /* 0x000e620000000800 */
[----:B------:R-:W-:Y:S05]  /*1c520*/  IMAD.WIDE.U32 R2, R2, -0x2daee0ad, RZ ;  /* 0xd2511f5302027825 */ /* 0x000fea00078e00ff */
[----:B------:R-:W-:Y:S04]  /*1c530*/  LOP3.LUT R0, R3, UR36, R108, 0x96, !PT ;  /* 0x0000002403007c12 */ /* 0x000fe8000f8e966c */
[----:B------:R-:W1:Y:S01]  /*1c540*/  MUFU.EX2 R96, R200 ;  /* 0x000000c800607308 */ /* 0x000e620000000800 */
[----:B------:R-:W-:Y:S01]  /*1c550*/  LOP3.LUT R73, R107, UR34, R2, 0x96, !PT ;  /* 0x000000226b497c12 */ /* 0x000fe2000f8e9602 */
[----:B------:R1:W2:Y:S01]  /*1c560*/  LDL.S16 R108, [R1+0xac] ;  /* 0x0000ac00016c7983 */ /* 0x0002a20000100600 */
[----:B------:R-:W-:Y:S04]  /*1c570*/  IMAD.WIDE.U32 R78, R0, -0x326172a9, RZ ;  /* 0xcd9e8d57004e7825 */ /* 0x000fe800078e00ff */
[----:B------:R-:W-:Y:S01]  /*1c580*/  IMAD.WIDE.U32 R80, R73, -0x326172a9, RZ ;  /* 0xcd9e8d5749507825 */ /* 0x000fe200078e00ff */
[----:B------:R-:W-:Y:S03]  /*1c590*/  LOP3.LUT R2, R79, UR35, R166, 0x96, !PT ;  /* 0x000000234f027c12 */ /* 0x000fe6000f8e96a6 */
[----:B------:R-:W-:Y:S01]  /*1c5a0*/  FADD.FTZ R79, R228, R74 ;  /* 0x0000004ae44f7221 */ /* 0x000fe20000010000 */
[----:B------:R-:W-:Y:S01]  /*1c5b0*/  LOP3.LUT R0, R81, UR33, R78, 0x96, !PT ;  /* 0x0000002151007c12 */ /* 0x000fe2000f8e964e */
[----:B------:R-:W-:Y:S01]  /*1c5c0*/  IMAD.WIDE.U32 R2, R2, -0x2daee0ad, RZ ;  /* 0xd2511f5302027825 */ /* 0x000fe200078e00ff */
[----:B------:R1:W-:Y:S03]  /*1c5d0*/  MUFU.EX2 R81, R169 ;  /* 0x000000a900517308 */ /* 0x0003e60000000800 */
[----:B------:R-:W-:Y:S01]  /*1c5e0*/  IMAD.WIDE.U32 R166, R0, -0x2daee0ad, RZ ;  /* 0xd2511f5300a67825 */ /* 0x000fe200078e00ff */
[C---:B------:R-:W-:Y:S02]  /*1c5f0*/  LOP3.LUT R0, R150.reuse, 0xffff, RZ, 0xc0, !PT ;  /* 0x0000ffff96007812 */ /* 0x040fe400078ec0ff */
[----:B------:R-:W-:Y:S01]  /*1c600*/  LOP3.LUT R106, R3, UR32, R106, 0x96, !PT ;  /* 0x00000020036a7c12 */ /* 0x000fe2000f8e966a */
[----:B------:R-:W-:Y:S01]  /*1c610*/  UIADD3 UR32, UR30, -0x4ab325aa, URZ ;  /* 0xb54cda561e207890 */ /* 0x000fe2000fffe03f */
[----:B------:R-:W-:Y:S01]  /*1c620*/  LOP3.LUT R118, R167, UR25, R2, 0x96, !PT ;  /* 0x00000019a7767c12 */ /* 0x000fe2000f8e9602 */
[----:B------:R-:W-:Y:S01]  /*1c630*/  UIADD3 UR25, UR31, 0x646e171e, URZ ;  /* 0x646e171e1f197890 */ /* 0x000fe2000fffe03f */
[----:B------:R-:W-:Y:S01]  /*1c640*/  LOP3.LUT R2, R150, 0xff, RZ, 0xc0, !PT ;  /* 0x000000ff96027812 */ /* 0x000fe200078ec0ff */
[----:B------:R-:W-:Y:S01]  /*1c650*/  IMAD.WIDE.U32 R106, R106, -0x326172a9, RZ ;  /* 0xcd9e8d576a6a7825 */ /* 0x000fe200078e00ff */
[----:B------:R-:W-:Y:S01]  /*1c660*/  SHF.R.U32.HI R0, RZ, 0x8, R0 ;  /* 0x00000008ff007819 */ /* 0x000fe20000011600 */
[----:B------:R-:W1:Y:S01]  /*1c670*/  MUFU.EX2 R78, R165 ;  /* 0x000000a5004e7308 */ /* 0x000e620000000800 */
[----:B------:R-:W-:Y:S02]  /*1c680*/  LOP3.LUT R73, R151, UR32, R164, 0x96, !PT ;  /* 0x0000002097497c12 */ /* 0x000fe4000f8e96a4 */
[----:B------:R-:W-:Y:S02]  /*1c690*/  LOP3.LUT R193, R107, UR29, R80, 0x96, !PT ;  /* 0x0000001d6bc17c12 */ /* 0x000fe4000f8e9650 */
[----:B-1----:R-:W-:Y:S02]  /*1c6a0*/  PRMT R169, R2, 0x5410, R0 ;  /* 0x0000541002a97816 */ /* 0x002fe40000000000 */
[C---:B------:R-:W-:Y:S03]  /*1c6b0*/  F2FP.F16.F32.PACK_AB R2, R86.reuse, R83 ;  /* 0x000000535602723e */ /* 0x040fe600000000ff */
[----:B------:R-:W1:Y:S01]  /*1c6c0*/  MUFU.EX2 R80, R198 ;  /* 0x000000c600507308 */ /* 0x000e620000000800 */
[----:B------:R-:W-:Y:S01]  /*1c6d0*/  LOP3.LUT R0, R73, 0xffff, RZ, 0xc0, !PT ;  /* 0x0000ffff49007812 */ /* 0x000fe200078ec0ff */
[----:B------:R-:W-:Y:S01]  /*1c6e0*/  FADD.FTZ R83, R83, R85 ;  /* 0x0000005553537221 */ /* 0x000fe20000010000 */
[----:B------:R-:W-:Y:S02]  /*1c6f0*/  LOP3.LUT R3, R73, 0xff, RZ, 0xc0, !PT ;  /* 0x000000ff49037812 */ /* 0x000fe400078ec0ff */
[----:B------:R-:W-:Y:S01]  /*1c700*/  SHF.R.U32.HI R0, RZ, 0x8, R0 ;  /* 0x00000008ff007819 */ /* 0x000fe20000011600 */
[----:B------:R-:W-:Y:S01]  /*1c710*/  FADD.FTZ R83, R86, R83 ;  /* 0x0000005356537221 */ /* 0x000fe20000010000 */
[----:B------:R-:W-:Y:S03]  /*1c720*/  F2FP.F16.F32.PACK_AB R86, R96, R87 ;  /* 0x000000576056723e */ /* 0x000fe600000000ff */
[----:B------:R-:W-:Y:S01]  /*1c730*/  MUFU.EX2 R107, R203 ;  /* 0x000000cb006b7308 */ /* 0x000fe20000000800 */
[--C-:B------:R-:W-:Y:S01]  /*1c740*/  PRMT R97, R3, 0x5410, R0.reuse ;  /* 0x0000541003617816 */ /* 0x100fe20000000000 */
[----:B------:R-:W-:Y:S01]  /*1c750*/  FADD.FTZ R95, R78, R95 ;  /* 0x0000005f4e5f7221 */ /* 0x000fe20000010000 */
[----:B------:R-:W-:Y:S02]  /*1c760*/  PRMT R0, R2, 0x7632, R0 ;  /* 0x0000763202007816 */ /* 0x000fe40000000000 */
[C---:B------:R-:W-:Y:S01]  /*1c770*/  F2FP.F16.F32.PACK_AB R74, R81.reuse, R78 ;  /* 0x0000004e514a723e */ /* 0x040fe200000000ff */
[----:B------:R-:W-:Y:S01]  /*1c780*/  FADD.FTZ R95, R81, R95 ;  /* 0x0000005f515f7221 */ /* 0x000fe20000010000 */
[----:B------:R-:W-:Y:S02]  /*1c790*/  LOP3.LUT R78, R72, 0xffff, RZ, 0xc0, !PT ;  /* 0x0000ffff484e7812 */ /* 0x000fe400078ec0ff */
[----:B------:R-:W-:Y:S01]  /*1c7a0*/  PRMT R3, R74, 0x7632, R3 ;  /* 0x000076324a037816 */ /* 0x000fe20000000003 */
[----:B-1----:R-:W-:Y:S01]  /*1c7b0*/  FADD.FTZ R79, R80, R79 ;  /* 0x0000004f504f7221 */ /* 0x002fe20000010000 */
[----:B------:R-:W-:Y:S02]  /*1c7c0*/  SHF.R.U32.HI R78, RZ, 0x8, R78 ;  /* 0x00000008ff4e7819 */ /* 0x000fe4000001164e */
[----:B------:R-:W-:Y:S01]  /*1c7d0*/  F2FP.F16.F32.PACK_AB R85, R90, R80 ;  /* 0x000000505a55723e */ /* 0x000fe200000000ff */
[----:B------:R-:W-:Y:S01]  /*1c7e0*/  IMAD.WIDE.U32 R80, R215, -0x2daee0ad, RZ ;  /* 0xd2511f53d7507825 */ /* 0x000fe200078e00ff */
[----:B------:R-:W-:Y:S02]  /*1c7f0*/  LOP3.LUT R112, R78, 0xffff, RZ, 0xc0, !PT ;  /* 0x0000ffff4e707812 */ /* 0x000fe400078ec0ff */
[----:B------:R-:W-:Y:S02]  /*1c800*/  PRMT R84, R85, 0x7632, R84 ;  /* 0x0000763255547816 */ /* 0x000fe40000000054 */
[----:B------:R-:W-:Y:S02]  /*1c810*/  SHF.R.U32.HI R78, RZ, 0x10, R72 ;  /* 0x00000010ff4e7819 */ /* 0x000fe40000011648 */
[----:B------:R-:W-:Y:S02]  /*1c820*/  PRMT R88, R86, 0x7632, R88 ;  /* 0x0000763256587816 */ /* 0x000fe40000000058 */
[----:B------:R-:W-:Y:S01]  /*1c830*/  LOP3.LUT R137, R78, 0xff, RZ, 0xc0, !PT ;  /* 0x000000ff4e897812 */ /* 0x000fe200078ec0ff */
[----:B------:R-:W-:Y:S01]  /*1c840*/  FADD.FTZ R78, R87, R82 ;  /* 0x00000052574e7221 */ /* 0x000fe20000010000 */
[----:B------:R-:W-:Y:S01]  /*1c850*/  LOP3.LUT R72, R81, UR22, R172, 0x96, !PT ;  /* 0x0000001651487c12 */ /* 0x000fe2000f8e96ac */
[----:B------:R-:W-:Y:S01]  /*1c860*/  FADD.FTZ R82, R90, R79 ;  /* 0x0000004f5a527221 */ /* 0x000fe20000010000 */
[----:B------:R-:W-:Y:S01]  /*1c870*/  LOP3.LUT R115, R105, UR25, R168, 0x96, !PT ;  /* 0x0000001969737c12 */ /* 0x000fe2000f8e96a8 */
[----:B------:R-:W-:Y:S01]  /*1c880*/  FADD.FTZ R96, R96, R78 ;  /* 0x0000004e60607221 */ /* 0x000fe20000010000 */
[C---:B------:R-:W-:Y:S02]  /*1c890*/  LOP3.LUT R135, R72.reuse, 0xff, RZ, 0xc0, !PT ;  /* 0x000000ff48877812 */ /* 0x040fe400078ec0ff */
[----:B------:R-:W-:Y:S02]  /*1c8a0*/  LOP3.LUT R78, R72, 0xffff, RZ, 0xc0, !PT ;  /* 0x0000ffff484e7812 */ /* 0x000fe400078ec0ff */
[----:B------:R-:W-:Y:S02]  /*1c8b0*/  SHF.R.U32.HI R79, RZ, 0x10, R72 ;  /* 0x00000010ff4f7819 */ /* 0x000fe40000011648 */
[----:B------:R-:W-:Y:S02]  /*1c8c0*/  SHF.R.U32.HI R78, RZ, 0x8, R78 ;  /* 0x00000008ff4e7819 */ /* 0x000fe4000001164e */
[----:B------:R-:W-:Y:S02]  /*1c8d0*/  LOP3.LUT R133, R79, 0xff, RZ, 0xc0, !PT ;  /* 0x000000ff4f857812 */ /* 0x000fe400078ec0ff */
[----:B------:R-:W-:Y:S02]  /*1c8e0*/  LOP3.LUT R116, R78, 0xffff, RZ, 0xc0, !PT ;  /* 0x0000ffff4e747812 */ /* 0x000fe400078ec0ff */
[----:B------:R-:W-:Y:S02]  /*1c8f0*/  SHF.R.U32.HI R114, RZ, 0x18, R72 ;  /* 0x00000018ff727819 */ /* 0x000fe40000011648 */
[----:B------:R-:W-:Y:S02]  /*1c900*/  LOP3.LUT R78, R104, 0xffff, RZ, 0xc0, !PT ;  /* 0x0000ffff684e7812 */ /* 0x000fe400078ec0ff */
[--C-:B------:R-:W-:Y:S02]  /*1c910*/  SHF.R.U32.HI R72, RZ, 0x10, R73.reuse ;  /* 0x00000010ff487819 */ /* 0x100fe40000011649 */
[----:B------:R-:W-:Y:S02]  /*1c920*/  SHF.R.U32.HI R79, RZ, 0x18, R73 ;  /* 0x00000018ff4f7819 */ /* 0x000fe40000011649 */
[----:B------:R-:W-:Y:S02]  /*1c930*/  SHF.R.U32.HI R73, RZ, 0x8, R78 ;  /* 0x00000008ff497819 */ /* 0x000fe4000001164e */
[----:B------:R-:W-:Y:S02]  /*1c940*/  LOP3.LUT R72, R72, 0xff, RZ, 0xc0, !PT ;  /* 0x000000ff48487812 */ /* 0x000fe400078ec0ff */
[----:B------:R-:W-:Y:S02]  /*1c950*/  LOP3.LUT R126, R73, 0xffff, RZ, 0xc0, !PT ;  /* 0x0000ffff497e7812 */ /* 0x000fe400078ec0ff */
[----:B------:R-:W-:Y:S01]  /*1c960*/  PRMT R73, R72, 0x5410, R79 ;  /* 0x0000541048497816 */ /* 0x000fe2000000004f */
[----:B------:R-:W-:Y:S01]  /*1c970*/  IMAD.WIDE.U32 R78, R100, -0x326172a9, RZ ;  /* 0xcd9e8d57644e7825 */ /* 0x000fe200078e00ff */
[----:B------:R-:W-:Y:S02]  /*1c980*/  SHF.R.U32.HI R150, RZ, 0x18, R150 ;  /* 0x00000018ff967819 */ /* 0x000fe40000011696 */
[----:B------:R-:W-:Y:S02]  /*1c990*/  LOP3.LUT R128, R81, UR25, R172, 0x96, !PT ;  /* 0x0000001951807c12 */ /* 0x000fe4000f8e96ac */
[----:B------:R-:W-:Y:S02]  /*1c9a0*/  LOP3.LUT R136, R79, UR32, R98, 0x96, !PT ;  /* 0x000000204f887c12 */ /* 0x000fe4000f8e9662 */
[C---:B------:R-:W-:Y:S02]  /*1c9b0*/  LOP3.LUT R124, R78.reuse, 0xff, RZ, 0xc0, !PT ;  /* 0x000000ff4e7c7812 */ /* 0x040fe400078ec0ff */
[----:B------:R-:W-:Y:S02]  /*1c9c0*/  LOP3.LUT R130, R78, 0xffff, RZ, 0xc0, !PT ;  /* 0x0000ffff4e827812 */ /* 0x000fe400078ec0ff */
[--C-:B------:R-:W-:Y:S02]  /*1c9d0*/  SHF.R.U32.HI R162, RZ, 0x18, R78.reuse ;  /* 0x00000018ffa27819 */ /* 0x100fe4000001164e */
[----:B------:R-:W-:Y:S02]  /*1c9e0*/  SHF.R.U32.HI R163, RZ, 0x10, R78 ;  /* 0x00000010ffa37819 */ /* 0x000fe4000001164e */
[----:B------:R-:W-:Y:S02]  /*1c9f0*/  LOP3.LUT R142, R80, 0xffff, RZ, 0xc0, !PT ;  /* 0x0000ffff508e7812 */ /* 0x000fe400078ec0ff */
[--C-:B------:R-:W-:Y:S02]  /*1ca00*/  SHF.R.U32.HI R143, RZ, 0x10, R80.reuse ;  /* 0x00000010ff8f7819 */ /* 0x100fe40000011650 */
[----:B------:R-:W-:Y:S02]  /*1ca10*/  SHF.R.U32.HI R144, RZ, 0x18, R80 ;  /* 0x00000018ff907819 */ /* 0x000fe40000011650 */
[----:B------:R-:W-:Y:S01]  /*1ca20*/  ISETP.LE.U32.AND P1, PT, R124, UR12, PT ;  /* 0x0000000c7c007c0c */ /* 0x000fe2000bf23070 */
[----:B---3--:R-:W-:Y:S02]  /*1ca30*/  @!P3 HADD2 R91, -R2.H0_H0, -RZ.H0_H0 ;  /* 0xa00000ff025bb230 */ /* 0x008fe40000000900 */
[----:B----4-:R-:W-:Y:S03]  /*1ca40*/  @!P4 HADD2 R103, -R0.H0_H0, -RZ.H0_H0 ;  /* 0xa00000ff0067c230 */ /* 0x010fe60000000900 */
[----:B------:R-:W-:Y:S01]  /*1ca50*/  PRMT R175, R91, 0x7610, R175 ;  /* 0x000076105baf7816 */ /* 0x000fe200000000af */
[----:B--2---:R-:W-:Y:S01]  /*1ca60*/  @!P5 HADD2 R102, -R74.H0_H0, -RZ.H0_H0 ;  /* 0xa00000ff4a66d230 */ /* 0x004fe20000000900 */
[----:B------:R-:W-:Y:S04]  /*1ca70*/  PRMT R199, R103, 0x7610, R199 ;  /* 0x0000761067c77816 */ /* 0x000fe800000000c7 */
[----:B------:R-:W-:Y:S01]  /*1ca80*/  PRMT R129, R102, 0x7610, R129 ;  /* 0x0000761066817816 */ /* 0x000fe20000000081 */
[----:B------:R-:W-:Y:S02]  /*1ca90*/  @!P0 HADD2 R101, -R3.H0_H0, -RZ.H0_H0 ;  /* 0xa00000ff03658230 */ /* 0x000fe40000000900 */
[----:B------:R-:W-:Y:S03]  /*1caa0*/  @!P6 HADD2 R93, -R85.H0_H0, -RZ.H0_H0 ;  /* 0xa00000ff555de230 */ /* 0x000fe60000000900 */
[----:B------:R-:W-:Y:S02]  /*1cab0*/  PRMT R249, R101, 0x7610, R249 ;  /* 0x0000761065f97816 */ /* 0x000fe400000000f9 */
[----:B------:R-:W-:Y:S01]  /*1cac0*/  PRMT R247, R93, 0x7610, R247 ;  /* 0x000076105df77816 */ /* 0x000fe200000000f7 */
[----:B------:R-:W-:Y:S05]  /*1cad0*/  @!P2 HADD2 R108, -R75.H0_H0, -RZ.H0_H0 ;  /* 0xa00000ff4b6ca230 */ /* 0x000fea0000000900 */
[----:B------:R-:W-:Y:S01]  /*1cae0*/  PRMT R119, R108, 0x7610, R119 ;  /* 0x000076106c777816 */ /* 0x000fe20000000077 */
[----:B------:R-:W-:Y:S04]  /*1caf0*/  @!P2 STL.S16 [R1+0xac], R108 ;  /* 0x0000ac6c0100a387 */ /* 0x000fe80000100600 */
[----:B------:R1:W-:Y:S04]  /*1cb00*/  @!P3 STL.S16 [R1+0xa4], R91 ;  /* 0x0000a45b0100b387 */ /* 0x0003e80000100600 */
[----:B-1----:R2:W3:Y:S04]  /*1cb10*/  LDL.S16 R91, [R1+0xb8] ;  /* 0x0000b800015b7983 */ /* 0x0024e80000100600 */
[----:B------:R1:W-:Y:S04]  /*1cb20*/  @!P4 STL.S16 [R1+0xa0], R103 ;  /* 0x0000a0670100c387 */ /* 0x0003e80000100600 */
[----:B------:R-:W-:Y:S04]  /*1cb30*/  @!P5 STL.S16 [R1+0x9c], R102 ;  /* 0x00009c660100d387 */ /* 0x000fe80000100600 */
[----:B------:R-:W-:Y:S01]  /*1cb40*/  @!P0 STL.S16 [R1+0x98], R101 ;  /* 0x0000986501008387 */ /* 0x000fe20000100600 */
[----:B------:R-:W-:Y:S03]  /*1cb50*/  ISETP.LE.U32.AND P0, PT, R112, UR12, PT ;  /* 0x0000000c70007c0c */ /* 0x000fe6000bf03070 */
[----:B------:R4:W-:Y:S10]  /*1cb60*/  @!P6 STL.S16 [R1+0xa8], R93 ;  /* 0x0000a85d0100e387 */ /* 0x0009f40000100600 */
[----:B------:R-:W-:Y:S01]  /*1cb70*/  @!P0 HADD2 R89, -R84.H0_H0, -RZ.H0_H0 ;  /* 0xa00000ff54598230 */ /* 0x000fe20000000900 */
[----:B-1----:R-:W-:Y:S04]  /*1cb80*/  MUFU.EX2 R103, R201 ;  /* 0x000000c900677308 */ /* 0x002fe80000000800 */
[----:B------:R-:W-:Y:S01]  /*1cb90*/  PRMT R245, R89, 0x7610, R245 ;  /* 0x0000761059f57816 */ /* 0x000fe200000000f5 */
[----:B------:R1:W-:Y:S01]  /*1cba0*/  @!P0 STL.S16 [R1+0xb4], R89 ;  /* 0x0000b45901008387 */ /* 0x0003e20000100600 */
[----:B------:R-:W-:Y:S03]  /*1cbb0*/  ISETP.LE.U32.AND P0, PT, R137, UR12, PT ;  /* 0x0000000c89007c0c */ /* 0x000fe6000bf03070 */
[----:B----4-:R2:W4:Y:S10]  /*1cbc0*/  LDL.S16 R93, [R1+0xbc] ;  /* 0x0000bc00015d7983 */ /* 0x0105340000100600 */
[----:B------:R-:W-:Y:S05]  /*1cbd0*/  @!P0 HADD2 R99, -R86.H0_H0, -RZ.H0_H0 ;  /* 0xa00000ff56638230 */ /* 0x000fea0000000900 */
[----:B------:R-:W-:Y:S01]  /*1cbe0*/  PRMT R244, R99, 0x7610, R244 ;  /* 0x0000761063f47816 */ /* 0x000fe200000000f4 */
[----:B------:R2:W-:Y:S01]  /*1cbf0*/  @!P0 STL.S16 [R1+0xb0], R99 ;  /* 0x0000b06301008387 */ /* 0x0005e20000100600 */
[----:B------:R-:W-:Y:S01]  /*1cc00*/  ISETP.LE.U32.AND P0, PT, R113, UR12, PT ;  /* 0x0000000c71007c0c */ /* 0x000fe2000bf03070 */
[----:B-1----:R-:W1:Y:S02]  /*1cc10*/  MUFU.EX2 R89, R202 ;  /* 0x000000ca00597308 */ /* 0x002e640000000800 */
[----:B-1----:R-:W-:Y:S01]  /*1cc20*/  FADD.FTZ R87, R89, R83 ;  /* 0x0000005359577221 */ /* 0x002fe20000010000 */
[C---:B------:R-:W-:Y:S01]  /*1cc30*/  F2FP.F16.F32.PACK_AB R89, R107.reuse, R89 ;  /* 0x000000596b59723e */ /* 0x040fe200000000ff */
[----:B--2---:R2:W2:Y:S02]  /*1cc40*/  LDL.S16 R99, [R1+0xc4] ;  /* 0x0000c40001637983 */ /* 0x0044a40000100600 */
[----:B------:R-:W-:Y:S01]  /*1cc50*/  FADD.FTZ R87, R107, R87 ;  /* 0x000000576b577221 */ /* 0x000fe20000010000 */
[----:B------:R-:W-:Y:S02]  /*1cc60*/  PRMT R90, R89, 0x7632, R90 ;  /* 0x00007632595a7816 */ /* 0x000fe4000000005a */
[----:B------:R-:W-:Y:S01]  /*1cc70*/  LOP3.LUT R107, R104, 0xffff, RZ, 0xc0, !PT ;  /* 0x0000ffff686b7812 */ /* 0x000fe200078ec0ff */
[----:B------:R-:W-:Y:S01]  /*1cc80*/  FADD.FTZ R87, R110, R87 ;  /* 0x000000576e577221 */ /* 0x000fe20000010000 */
[----:B------:R-:W-:Y:S01]  /*1cc90*/  MUFU.EX2 R105, R213 ;  /* 0x000000d500697308 */ /* 0x000fe20000000800 */
[----:B---3--:R-:W-:Y:S05]  /*1cca0*/  @!P0 HADD2 R91, -R88.H0_H0, -RZ.H0_H0 ;  /* 0xa00000ff585b8230 */ /* 0x008fea0000000900 */
[----:B------:R-:W-:Y:S01]  /*1ccb0*/  PRMT R241, R91, 0x7610, R241 ;  /* 0x000076105bf17816 */ /* 0x000fe200000000f1 */
[----:B------:R1:W-:Y:S01]  /*1ccc0*/  @!P0 STL.S16 [R1+0xb8], R91 ;  /* 0x0000b85b01008387 */ /* 0x0003e20000100600 */
[----:B------:R-:W-:Y:S03]  /*1ccd0*/  ISETP.LE.U32.AND P0, PT, R135, UR12, PT ;  /* 0x0000000c87007c0c */ /* 0x000fe6000bf03070 */
[----:B------:R3:W3:Y:S04]  /*1cce0*/  LDL.S16 R109, [R1+0xc0] ;  /* 0x0000c000016d7983 */ /* 0x0006e80000100600 */
[----:B------:R2:W3:Y:S04]  /*1ccf0*/  LDL.S16 R102, [R1+0xc8] ;  /* 0x0000c80001667983 */ /* 0x0004e80000100600 */
[----:B------:R2:W3:Y:S01]  /*1cd00*/  LDL.S16 R101, [R1+0xd0] ;  /* 0x0000d00001657983 */ /* 0x0004e20000100600 */
[----:B-1----:R-:W1:Y:S01]  /*1cd10*/  MUFU.EX2 R91, R197 ;  /* 0x000000c5005b7308 */ /* 0x002e620000000800 */
[----:B----4-:R-:W-:Y:S05]  /*1cd20*/  @!P0 HADD2 R93, -R89.H0_H0, -RZ.H0_H0 ;  /* 0xa00000ff595d8230 */ /* 0x010fea0000000900 */
[----:B------:R-:W-:Y:S01]  /*1cd30*/  PRMT R240, R93, 0x7610, R240 ;  /* 0x000076105df07816 */ /* 0x000fe200000000f0 */
[----:B------:R4:W-:Y:S01]  /*1cd40*/  @!P0 STL.S16 [R1+0xbc], R93 ;  /* 0x0000bc5d01008387 */ /* 0x0009e20000100600 */
[----:B------:R-:W-:Y:S01]  /*1cd50*/  ISETP.LE.U32.AND P0, PT, R116, UR12, PT ;  /* 0x0000000c74007c0c */ /* 0x000fe2000bf03070 */
[----:B-1----:R-:W-:Y:S01]  /*1cd60*/  FADD.FTZ R95, R91, R95 ;  /* 0x0000005f5b5f7221 */ /* 0x002fe20000010000 */
[C---:B------:R-:W-:Y:S03]  /*1cd70*/  F2FP.F16.F32.PACK_AB R91, R103.reuse, R91 ;  /* 0x0000005b675b723e */ /* 0x040fe600000000ff */
[----:B------:R-:W-:Y:S01]  /*1cd80*/  FADD.FTZ R95, R103, R95 ;  /* 0x0000005f675f7221 */ /* 0x000fe20000010000 */
[----:B------:R-:W-:Y:S01]  /*1cd90*/  PRMT R92, R91, 0x7632, R92 ;  /* 0x000076325b5c7816 */ /* 0x000fe2000000005c */
[----:B----4-:R-:W1:Y:S06]  /*1cda0*/  MUFU.EX2 R93, R208 ;  /* 0x000000d0005d7308 */ /* 0x010e6c0000000800 */
[----:B--2---:R-:W-:Y:S05]  /*1cdb0*/  @!P0 HADD2 R99, -R90.H0_H0, -RZ.H0_H0 ;  /* 0xa00000ff5a638230 */ /* 0x004fea0000000900 */
[----:B------:R-:W-:Y:S01]  /*1cdc0*/  PRMT R233, R99, 0x7610, R233 ;  /* 0x0000761063e97816 */ /* 0x000fe200000000e9 */
[----:B------:R2:W-:Y:S01]  /*1cdd0*/  @!P0 STL.S16 [R1+0xc4], R99 ;  /* 0x0000c46301008387 */ /* 0x0005e20000100600 */
[----:B------:R-:W-:Y:S03]  /*1cde0*/  ISETP.LE.U32.AND P0, PT, R133, UR12, PT ;  /* 0x0000000c85007c0c */ /* 0x000fe6000bf03070 */
[----:B------:R4:W4:Y:S01]  /*1cdf0*/  LDL.S16 R108, [R1+0xcc] ;  /* 0x0000cc00016c7983 */ /* 0x0009220000100600 */
[----:B-1----:R-:W-:Y:S01]  /*1ce00*/  FADD.FTZ R83, R93, R82 ;  /* 0x000000525d537221 */ /* 0x002fe20000010000 */
[----:B------:R-:W-:Y:S04]  /*1ce10*/  LOP3.LUT R82, R94, 0xff, RZ, 0xc0, !PT ;  /* 0x000000ff5e527812 */ /* 0x000fe800078ec0ff */
[----:B------:R-:W-:Y:S02]  /*1ce20*/  PRMT R165, R82, 0x5410, R150 ;  /* 0x0000541052a57816 */ /* 0x000fe40000000096 */
[----:B------:R-:W-:Y:S02]  /*1ce30*/  LOP3.LUT R82, R79, UR19, R98, 0x96, !PT ;  /* 0x000000134f527c12 */ /* 0x000fe4000f8e9662 */
[C---:B------:R-:W-:Y:S01]  /*1ce40*/  F2FP.F16.F32.PACK_AB R98, R105.reuse, R110 ;  /* 0x0000006e6962723e */ /* 0x040fe200000000ff */
[----:B------:R-:W-:Y:S01]  /*1ce50*/  FADD.FTZ R105, R105, R87 ;  /* 0x0000005769697221 */ /* 0x000fe20000010000 */
[----:B------:R-:W-:Y:S01]  /*1ce60*/  LOP3.LUT R87, R78, 0xff, RZ, 0xc0, !PT ;  /* 0x000000ff4e577812 */ /* 0x000fe200078ec0ff */
[----:B------:R1:W-:Y:S01]  /*1ce70*/  MUFU.EX2 R110, R223 ;  /* 0x000000df006e7308 */ /* 0x0003e20000000800 */
[----:B------:R-:W-:Y:S09]  /*1ce80*/  PRMT R150, R129, 0x7610, R150 ;  /* 0x0000761081967816 */ /* 0x000ff20000000096 */
[----:B--2---:R-:W2:Y:S01]  /*1ce90*/  MUFU.EX2 R99, R211 ;  /* 0x000000d300637308 */ /* 0x004ea20000000800 */
[----:B-1----:R-:W-:Y:S02]  /*1cea0*/  PRMT R223, R175, 0x7610, R223 ;  /* 0x00007610afdf7816 */ /* 0x002fe400000000df */
[C---:B--2---:R-:W-:Y:S01]  /*1ceb0*/  F2FP.F16.F32.PACK_AB R93, R99.reuse, R93 ;  /* 0x0000005d635d723e */ /* 0x044fe200000000ff */
[----:B------:R-:W-:Y:S03]  /*1cec0*/  FADD.FTZ R99, R99, R83 ;  /* 0x0000005363637221 */ /* 0x000fe60000010000 */
[----:B------:R-:W-:Y:S01]  /*1ced0*/  PRMT R94, R93, 0x7632, R94 ;  /* 0x000076325d5e7816 */ /* 0x000fe2000000005e */
[----:B---3--:R-:W-:Y:S05]  /*1cee0*/  @!P0 HADD2 R109, -R91.H0_H0, -RZ.H0_H0 ;  /* 0xa00000ff5b6d8230 */ /* 0x008fea0000000900 */
[----:B------:R-:W-:Y:S01]  /*1cef0*/  PRMT R230, R109, 0x7610, R230 ;  /* 0x000076106de67816 */ /* 0x000fe200000000e6 */
[----:B------:R1:W-:Y:S01]  /*1cf00*/  @!P0 STL.S16 [R1+0xc0], R109 ;  /* 0x0000c06d01008387 */ /* 0x0003e20000100600 */
[----:B------:R-:W-:Y:S11]  /*1cf10*/  ISETP.LE.U32.AND P0, PT, R114, UR12, PT ;  /* 0x0000000c72007c0c */ /* 0x000ff6000bf03070 */
[----:B------:R-:W-:Y:S02]  /*1cf20*/  @!UPT UIADD3 URZ, URZ, URZ, URZ ;  /* 0x0000003f3f3ff290 */ /* 0x000fe4000fffe03f */
[----:B------:R-:W-:Y:S05]  /*1cf30*/  @!P0 HADD2 R102, -R92.H0_H0, -RZ.H0_H0 ;  /* 0xa00000ff5c668230 */ /* 0x000fea0000000900 */
[----:B------:R-:W-:Y:S01]  /*1cf40*/  PRMT R229, R102, 0x7610, R229 ;  /* 0x0000761066e57816 */ /* 0x000fe200000000e5 */
[----:B------:R2:W-:Y:S01]  /*1cf50*/  @!P0 STL.S16 [R1+0xc8], R102 ;  /* 0x0000c86601008387 */ /* 0x0005e20000100600 */
[----:B------:R-:W-:Y:S02]  /*1cf60*/  ISETP.LE.U32.AND P0, PT, R131, UR12, PT ;  /* 0x0000000c83007c0c */ /* 0x000fe4000bf03070 */
[----:B-1----:R-:W-:Y:S11]  /*1cf70*/  SHF.R.U32.HI R109, RZ, 0x18, R104 ;  /* 0x00000018ff6d7819 */ /* 0x002ff60000011668 */
[----:B------:R-:W-:Y:S05]  /*1cf80*/  @!P0 HADD2 R101, -R93.H0_H0, -RZ.H0_H0 ;  /* 0xa00000ff5d658230 */ /* 0x000fea0000000900 */
[----:B------:R-:W-:Y:S01]  /*1cf90*/  PRMT R228, R101, 0x7610, R228 ;  /* 0x0000761065e47816 */ /* 0x000fe200000000e4 */
[----:B------:R1:W-:Y:S01]  /*1cfa0*/  @!P0 STL.S16 [R1+0xd0], R101 ;  /* 0x0000d06501008387 */ /* 0x0003e20000100600 */
[----:B------:R-:W-:Y:S03]  /*1cfb0*/  ISETP.LE.U32.AND P0, PT, R126, UR12, PT ;  /* 0x0000000c7e007c0c */ /* 0x000fe6000bf03070 */
[----:B------:R3:W3:Y:S01]  /*1cfc0*/  LDL.S16 R117, [R1+0xd4] ;  /* 0x0000d40001757983 */ /* 0x0006e20000100600 */
[----:B--2---:R-:W2:Y:S02]  /*1cfd0*/  MUFU.EX2 R102, R210 ;  /* 0x000000d200667308 */ /* 0x004ea40000000800 */
[----:B--2---:R-:W-:Y:S08]  /*1cfe0*/  FADD.FTZ R72, R102, R96 ;  /* 0x0000006066487221 */ /* 0x004ff00000010000 */
[----:B-1----:R-:W1:Y:S01]  /*1cff0*/  MUFU.EX2 R101, R212 ;  /* 0x000000d400657308 */ /* 0x002e620000000800 */
[----:B----4-:R-:W-:Y:S05]  /*1d000*/  @!P0 HADD2 R108, -R94.H0_H0, -RZ.H0_H0 ;  /* 0xa00000ff5e6c8230 */ /* 0x010fea0000000900 */
[----:B------:R-:W-:Y:S01]  /*1d010*/  PRMT R218, R108, 0x7610, R218 ;  /* 0x000076106cda7816 */ /* 0x000fe200000000da */
[----:B------:R2:W-:Y:S01]  /*1d020*/  @!P0 STL.S16 [R1+0xcc], R108 ;  /* 0x0000cc6c01008387 */ /* 0x0005e20000100600 */
[----:B------:R-:W-:Y:S02]  /*1d030*/  ISETP.LE.U32.AND P0, PT, R122, UR12, PT ;  /* 0x0000000c7a007c0c */ /* 0x000fe4000bf03070 */
[C---:B-1----:R-:W-:Y:S01]  /*1d040*/  F2FP.F16.F32.PACK_AB R96, R101.reuse, R102 ;  /* 0x000000666560723e */ /* 0x042fe200000000ff */
[----:B------:R-:W-:Y:S01]  /*1d050*/  FADD.FTZ R101, R101, R72 ;  /* 0x0000004865657221 */ /* 0x000fe20000010000 */
[----:B------:R-:W1:Y:S02]  /*1d060*/  MUFU.EX2 R102, R206 ;  /* 0x000000ce00667308 */ /* 0x000e640000000800 */
[----:B-1----:R-:W-:Y:S01]  /*1d070*/  F2FP.F16.F32.PACK_AB R100, R125, R102 ;  /* 0x000000667d64723e */ /* 0x002fe200000000ff */
[----:B--2---:R-:W-:Y:S02]  /*1d080*/  IMAD.MOV.U32 R108, RZ, RZ, 0x7054 ;  /* 0x00007054ff6c7424 */ /* 0x004fe400078e00ff */
[----:B------:R-:W-:Y:S01]  /*1d090*/  FADD.FTZ R83, R102, R95 ;  /* 0x0000005f66537221 */ /* 0x000fe20000010000 */
[----:B------:R-:W-:Y:S04]  /*1d0a0*/  SHF.R.U32.HI R95, RZ, 0x18, R78 ;  /* 0x00000018ff5f7819 */ /* 0x000fe8000001164e */
[----:B------:R-:W1:Y:S01]  /*1d0b0*/  MUFU.EX2 R102, R222 ;  /* 0x000000de00667308 */ /* 0x000e620000000800 */
[----:B------:R-:W-:Y:S01]  /*1d0c0*/  PRMT R127, R127, R108, UR12 ;  /* 0x0000000c7f7f7e16 */ /* 0x000fe2000800006c */
[----:B------:R-:W-:Y:S01]  /*1d0d0*/  FADD.FTZ R125, R125, R83 ;  /* 0x000000537d7d7221 */ /* 0x000fe20000010000 */
[----:B------:R-:W-:Y:S02]  /*1d0e0*/  LOP3.LUT R83, R78, 0xffff, RZ, 0xc0, !PT ;  /* 0x0000ffff4e537812 */ /* 0x000fe400078ec0ff */
[----:B------:R-:W-:Y:S02]  /*1d0f0*/  SHF.R.U32.HI R108, RZ, 0x10, R104 ;  /* 0x00000010ff6c7819 */ /* 0x000fe40000011668 */
[--C-:B------:R-:W-:Y:S03]  /*1d100*/  HSET2.LE.AND R72, R97, R127.reuse, PT ;  /* 0x0000007f61487233 */ /* 0x100fe60003803000 */
[----:B------:R-:W2:Y:S01]  /*1d110*/  MUFU.EX2 R104, R221 ;  /* 0x000000dd00687308 */ /* 0x000ea20000000800 */
[----:B------:R-:W-:Y:S02]  /*1d120*/  SHF.R.U32.HI R97, RZ, 0x10, R78 ;  /* 0x00000010ff617819 */ /* 0x000fe4000001164e */
[----:B------:R-:W-:Y:S02]  /*1d130*/  LOP3.LUT R78, R153, UR32, R170, 0x96, !PT ;  /* 0x00000020994e7c12 */ /* 0x000fe4000f8e96aa */
[----:B------:R-:W-:Y:S02]  /*1d140*/  SHF.R.U32.HI R83, RZ, 0x8, R83 ;  /* 0x00000008ff537819 */ /* 0x000fe40000011653 */
[C---:B------:R-:W-:Y:S02]  /*1d150*/  LOP3.LUT R79, R78.reuse, 0xffff, RZ, 0xc0, !PT ;  /* 0x0000ffff4e4f7812 */ /* 0x040fe400078ec0ff */
[----:B------:R-:W-:Y:S02]  /*1d160*/  PRMT R197, R87, 0x5410, R83 ;  /* 0x0000541057c57816 */ /* 0x000fe40000000053 */
[----:B------:R-:W-:Y:S02]  /*1d170*/  LOP3.LUT R83, R78, 0xff, RZ, 0xc0, !PT ;  /* 0x000000ff4e537812 */ /* 0x000fe400078ec0ff */
[----:B------:R-:W-:Y:S02]  /*1d180*/  SHF.R.U32.HI R79, RZ, 0x8, R79 ;  /* 0x00000008ff4f7819 */ /* 0x000fe4000001164f */
[----:B------:R-:W-:Y:S02]  /*1d190*/  LOP3.LUT R72, R72, R146, RZ, 0xc0, !PT ;  /* 0x0000009248487212 */ /* 0x000fe400078ec0ff */
[----:B------:R-:W-:Y:S02]  /*1d1a0*/  PRMT R151, R83, 0x5410, R79 ;  /* 0x0000541053977816 */ /* 0x000fe4000000004f */
[--C-:B------:R-:W-:Y:S02]  /*1d1b0*/  SHF.R.U32.HI R83, RZ, 0x10, R78.reuse ;  /* 0x00000010ff537819 */ /* 0x100fe4000001164e */
[----:B------:R-:W-:Y:S02]  /*1d1c0*/  SHF.R.U32.HI R79, RZ, 0x18, R78 ;  /* 0x00000018ff4f7819 */ /* 0x000fe4000001164e */
[----:B------:R-:W-:Y:S02]  /*1d1d0*/  LOP3.LUT R78, R83, 0xff, RZ, 0xc0, !PT ;  /* 0x000000ff534e7812 */ /* 0x000fe400078ec0ff */
[----:B------:R-:W-:Y:S02]  /*1d1e0*/  LOP3.LUT R83, R80, 0xffff, RZ, 0xc0, !PT ;  /* 0x0000ffff50537812 */ /* 0x000fe400078ec0ff */
[----:B------:R-:W-:Y:S02]  /*1d1f0*/  PRMT R146, R78, 0x5410, R79 ;  /* 0x000054104e927816 */ /* 0x000fe4000000004f */
[C---:B------:R-:W-:Y:S02]  /*1d200*/  LOP3.LUT R78, R152.reuse, 0xffff, RZ, 0xc0, !PT ;  /* 0x0000ffff984e7812 */ /* 0x040fe400078ec0ff */
[----:B------:R-:W-:Y:S02]  /*1d210*/  LOP3.LUT R79, R152, 0xff, RZ, 0xc0, !PT ;  /* 0x000000ff984f7812 */ /* 0x000fe400078ec0ff */
[----:B------:R-:W-:Y:S02]  /*1d220*/  SHF.R.U32.HI R78, RZ, 0x8, R78 ;  /* 0x00000008ff4e7819 */ /* 0x000fe4000001164e */
[----:B------:R-:W-:Y:S02]  /*1d230*/  SHF.R.U32.HI R81, RZ, 0x8, R83 ;  /* 0x00000008ff517819 */ /* 0x000fe40000011653 */
[----:B------:R-:W-:Y:S02]  /*1d240*/  PRMT R164, R79, 0x5410, R78 ;  /* 0x000054104fa47816 */ /* 0x000fe4000000004e */
[----:B------:R-:W-:Y:S02]  /*1d250*/  LOP3.LUT R79, R97, 0xff, RZ, 0xc0, !PT ;  /* 0x000000ff614f7812 */ /* 0x000fe400078ec0ff */
[----:B------:R-:W-:Y:S02]  /*1d260*/  PRMT R97, R96, 0x7632, R97 ;  /* 0x0000763260617816 */ /* 0x000fe40000000061 */
[----:B------:R-:W-:Y:S02]  /*1d270*/  LOP3.LUT R81, R81, 0xffff, RZ, 0xc0, !PT ;  /* 0x0000ffff51517812 */ /* 0x000fe400078ec0ff */
[--C-:B------:R-:W-:Y:S02]  /*1d280*/  SHF.R.U32.HI R78, RZ, 0x10, R152.reuse ;  /* 0x00000010ff4e7819 */ /* 0x100fe40000011698 */
[--C-:B------:R-:W-:Y:S02]  /*1d290*/  HSET2.LE.AND R73, R73, R127.reuse, PT ;  /* 0x0000007f49497233 */ /* 0x100fe40003803000 */
[----:B------:R-:W-:Y:S02]  /*1d2a0*/  SHF.R.U32.HI R152, RZ, 0x18, R152 ;  /* 0x00000018ff987819 */ /* 0x000fe40000011698 */
[----:B------:R-:W-:Y:S02]  /*1d2b0*/  LOP3.LUT R78, R78, 0xff, RZ, 0xc0, !PT ;  /* 0x000000ff4e4e7812 */ /* 0x000fe400078ec0ff */
[----:B------:R-:W-:Y:S02]  /*1d2c0*/  LOP3.LUT R73, R73, R147, RZ, 0xc0, !PT ;  /* 0x0000009349497212 */ /* 0x000fe400078ec0ff */
[----:B------:R-:W-:Y:S01]  /*1d2d0*/  PRMT R147, R78, 0x5410, R152 ;  /* 0x000054104e937816 */ /* 0x000fe20000000098 */
[--C-:B-1----:R-:W-:Y:S01]  /*1d2e0*/  FADD.FTZ R78, R102, R99.reuse ;  /* 0x00000063664e7221 */ /* 0x102fe20000010000 */
[----:B------:R-:W-:Y:S02]  /*1d2f0*/  PRMT R99, R98, 0x7632, R99 ;  /* 0x0000763262637816 */ /* 0x000fe40000000063 */
[----:B------:R-:W-:Y:S02]  /*1d300*/  LOP3.LUT R83, R108, 0xff, RZ, 0xc0, !PT ;  /* 0x000000ff6c537812 */ /* 0x000fe400078ec0ff */
[----:B------:R-:W-:Y:S02]  /*1d310*/  PRMT R196, R79, 0x5410, R95 ;  /* 0x000054104fc47816 */ /* 0x000fe4000000005f */
[----:B------:R-:W-:Y:S02]  /*1d320*/  SHF.R.U32.HI R95, RZ, 0x10, R80 ;  /* 0x00000010ff5f7819 */ /* 0x000fe40000011650 */
[----:B------:R-:W-:Y:S02]  /*1d330*/  PRMT R168, R83, 0x5410, R109 ;  /* 0x0000541053a87816 */ /* 0x000fe4000000006d */
[----:B------:R-:W-:Y:S02]  /*1d340*/  LOP3.LUT R83, R95, 0xff, RZ, 0xc0, !PT ;  /* 0x000000ff5f537812 */ /* 0x000fe400078ec0ff */
[C---:B------:R-:W-:Y:S01]  /*1d350*/  F2FP.F16.F32.PACK_AB R102, R110.reuse, R102 ;  /* 0x000000666e66723e */ /* 0x040fe200000000ff */
[----:B------:R-:W-:Y:S01]  /*1d360*/  FADD.FTZ R110, R110, R78 ;  /* 0x0000004e6e6e7221 */ /* 0x000fe20000010000 */
[----:B------:R-:W-:Y:S01]  /*1d370*/  PRMT R170, R119, 0x7610, R170 ;  /* 0x0000761077aa7816 */ /* 0x000fe200000000aa */
[--C-:B--2---:R-:W-:Y:S01]  /*1d380*/  FADD.FTZ R78, R104, R101.reuse ;  /* 0x00000065684e7221 */ /* 0x104fe20000010000 */
[----:B------:R-:W-:Y:S02]  /*1d390*/  PRMT R101, R100, 0x7632, R101 ;  /* 0x0000763264657816 */ /* 0x000fe40000000065 */
[----:B------:R-:W-:Y:S02]  /*1d3a0*/  LOP3.LUT R119, R82, 0xff, RZ, 0xc0, !PT ;  /* 0x000000ff52777812 */ /* 0x000fe400078ec0ff */
[----:B------:R-:W-:Y:S02]  /*1d3b0*/  SHF.R.U32.HI R87, RZ, 0x8, R107 ;  /* 0x00000008ff577819 */ /* 0x000fe4000001166b */
[C---:B------:R-:W-:Y:S01]  /*1d3c0*/  F2FP.F16.F32.PACK_AB R104, R120.reuse, R104 ;  /* 0x000000687868723e */ /* 0x040fe200000000ff */
[----:B------:R-:W-:Y:S01]  /*1d3d0*/  FADD.FTZ R120, R120, R78 ;  /* 0x0000004e78787221 */ /* 0x000fe20000010000 */
[----:B------:R-:W-:Y:S01]  /*1d3e0*/  PRMT R167, R111, 0x5410, R87 ;  /* 0x000054106fa77816 */ /* 0x000fe20000000057 */
[----:B------:R-:W-:Y:S01]  /*1d3f0*/  IMAD.WIDE.U32 R78, R118, -0x326172a9, RZ ;  /* 0xcd9e8d57764e7825 */ /* 0x000fe200078e00ff */
[----:B------:R-:W-:Y:S01]  /*1d400*/  LOP3.LUT R87, R82, 0xffff, RZ, 0xc0, !PT ;  /* 0x0000ffff52577812 */ /* 0x000fe200078ec0ff */
[----:B------:R-:W1:Y:S01]  /*1d410*/  MUFU.EX2 R107, R227 ;  /* 0x000000e3006b7308 */ /* 0x000e620000000800 */
[----:B------:R-:W-:Y:S02]  /*1d420*/  LOP3.LUT R153, R80, 0xff, RZ, 0xc0, !PT ;  /* 0x000000ff50997812 */ /* 0x000fe400078ec0ff */
[----:B------:R-:W-:Y:S02]  /*1d430*/  SHF.R.U32.HI R87, RZ, 0x8, R87 ;  /* 0x00000008ff577819 */ /* 0x000fe40000011657 */
[----:B------:R-:W-:Y:S02]  /*1d440*/  PRMT R171, R170, 0x7610, R171 ;  /* 0x00007610aaab7816 */ /* 0x000fe400000000ab */
[----:B------:R-:W-:Y:S02]  /*1d450*/  LOP3.LUT R118, R87, 0xffff, RZ, 0xc0, !PT ;  /* 0x0000ffff57767812 */ /* 0x000fe400078ec0ff */
[----:B------:R-:W-:Y:S02]  /*1d460*/  SHF.R.U32.HI R87, RZ, 0x18, R82 ;  /* 0x00000018ff577819 */ /* 0x000fe40000011652 */
[----:B------:R-:W-:Y:S02]  /*1d470*/  LOP3.LUT R132, R79, UR32, R106, 0x96, !PT ;  /* 0x000000204f847c12 */ /* 0x000fe4000f8e966a */
[----:B------:R-:W-:Y:S02]  /*1d480*/  PRMT R152, R171, 0x7610, R152 ;  /* 0x00007610ab987816 */ /* 0x000fe40000000098 */
[----:B------:R-:W-:Y:S02]  /*1d490*/  PRMT R222, R199, 0x7610, R222 ;  /* 0x00007610c7de7816 */ /* 0x000fe400000000de */
[--C-:B------:R-:W-:Y:S01]  /*1d4a0*/  SHF.R.U32.HI R129, RZ, 0x10, R78.reuse ;  /* 0x00000010ff817819 */ /* 0x100fe2000001164e */
[--C-:B-1----:R-:W-:Y:S01]  /*1d4b0*/  FADD.FTZ R95, R107, R105.reuse ;  /* 0x000000696b5f7221 */ /* 0x102fe20000010000 */
[----:B------:R-:W-:Y:S02]  /*1d4c0*/  PRMT R105, R104, 0x7632, R105 ;  /* 0x0000763268697816 */ /* 0x000fe40000000069 */
[--C-:B------:R-:W-:Y:S02]  /*1d4d0*/  SHF.R.U32.HI R140, RZ, 0x18, R78.reuse ;  /* 0x00000018ff8c7819 */ /* 0x100fe4000001164e */
[----:B------:R-:W-:Y:S02]  /*1d4e0*/  SHF.R.U32.HI R171, RZ, 0x10, R78 ;  /* 0x00000010ffab7819 */ /* 0x000fe4000001164e */
[----:B------:R-:W-:Y:S01]  /*1d4f0*/  LOP3.LUT R175, R78, 0xff, RZ, 0xc0, !PT ;  /* 0x000000ff4eaf7812 */ /* 0x000fe200078ec0ff */
[----:B---3--:R-:W-:Y:S05]  /*1d500*/  @!P0 HADD2 R117, -R96.H0_H0, -RZ.H0_H0 ;  /* 0xa00000ff60758230 */ /* 0x008fea0000000900 */
[----:B------:R-:W-:Y:S01]  /*1d510*/  PRMT R217, R117, 0x7610, R217 ;  /* 0x0000761075d97816 */ /* 0x000fe200000000d9 */
[----:B------:R1:W-:Y:S01]  /*1d520*/  @!P0 STL.S16 [R1+0xd4], R117 ;  /* 0x0000d47501008387 */ /* 0x0003e20000100600 */
[----:B------:R-:W-:Y:S03]  /*1d530*/  ISETP.LE.U32.AND P0, PT, R123, UR12, PT ;  /* 0x0000000c7b007c0c */ /* 0x000fe6000bf03070 */
[----:B------:R2:W3:Y:S04]  /*1d540*/  LDL.S16 R103, [R1+0xd8] ;  /* 0x0000d80001677983 */ /* 0x0004e80000100600 */
[----:B------:R2:W4:Y:S01]  /*1d550*/  LDL.S16 R121, [R1+0xfc] ;  /* 0x0000fc0001797983 */ /* 0x0005220000100600 */
[----:B-1----:R-:W-:Y:S05]  /*1d560*/  LOP3.LUT R117, R80, 0xff, RZ, 0xc0, !PT ;  /* 0x000000ff50757812 */ /* 0x002fea00078ec0ff */
[----:B---3--:R-:W-:Y:S05]  /*1d570*/  @!P0 HADD2 R103, -R97.H0_H0, -RZ.H0_H0 ;  /* 0xa00000ff61678230 */ /* 0x008fea0000000900 */
[----:B------:R-:W-:Y:S01]  /*1d580*/  PRMT R216, R103, 0x7610, R216 ;  /* 0x0000761067d87816 */ /* 0x000fe200000000d8 */
[----:B------:R1:W-:Y:S01]  /*1d590*/  @!P0 STL.S16 [R1+0xd8], R103 ;  /* 0x0000d86701008387 */ /* 0x0003e20000100600 */
[----:B------:R-:W-:Y:S03]  /*1d5a0*/  ISETP.LE.U32.AND P0, PT, R117, UR12, PT ;  /* 0x0000000c75007c0c */ /* 0x000fe6000bf03070 */
[----:B------:R2:W3:Y:S04]  /*1d5b0*/  LDL.S16 R138, [R1+0xe4] ;  /* 0x0000e400018a7983 */ /* 0x0004e80000100600 */
[----:B------:R2:W2:Y:S04]  /*1d5c0*/  LDL.S16 R134, [R1+0xe0] ;  /* 0x0000e00001867983 */ /* 0x0004a80000100600 */
[----:B------:R2:W2:Y:S02]  /*1d5d0*/  LDL.S16 R139, [R1+0xdc] ;  /* 0x0000dc00018b7983 */ /* 0x0004a40000100600 */
[----:B----4-:R-:W-:Y:S05]  /*1d5e0*/  @!P0 HADD2 R121, -R98.H0_H0, -RZ.H0_H0 ;  /* 0xa00000ff62798230 */ /* 0x010fea0000000900 */
[----:B------:R-:W-:Y:S01]  /*1d5f0*/  PRMT R215, R121, 0x7610, R215 ;  /* 0x0000761079d77816 */ /* 0x000fe200000000d7 */
[----:B------:R4:W-:Y:S01]  /*1d600*/  @!P0 STL.S16 [R1+0xfc], R121 ;  /* 0x0000fc7901008387 */ /* 0x0009e20000100600 */
[----:B------:R-:W-:Y:S02]  /*1d610*/  ISETP.LE.U32.AND P0, PT, R81, UR12, PT ;  /* 0x0000000c51007c0c */ /* 0x000fe4000bf03070 */
[----:B-1----:R-:W-:Y:S02]  /*1d620*/  SHF.R.U32.HI R103, RZ, 0x18, R80 ;  /* 0x00000018ff677819 */ /* 0x002fe40000011650 */
[----:B------:R-:W-:Y:S02]  /*1d630*/  LOP3.LUT R80, R79, UR19, R106, 0x96, !PT ;  /* 0x000000134f507c12 */ /* 0x000fe4000f8e966a */
[----:B------:R-:W-:Y:S02]  /*1d640*/  ISETP.LE.U32.AND P6, PT, R103, UR12, PT ;  /* 0x0000000c67007c0c */ /* 0x000fe4000bfc3070 */
[----:B------:R-:W-:Y:S01]  /*1d650*/  PRMT R103, R102, 0x7632, R103 ;  /* 0x0000763266677816 */ /* 0x000fe20000000067 */
[----:B----4-:R4:W4:Y:S04]  /*1d660*/  LDL.S16 R121, [R1+0xec] ;  /* 0x0000ec0001797983 */ /* 0x0109280000100600 */
[----:B---3--:R-:W-:Y:S05]  /*1d670*/  @!P0 HADD2 R138, -R99.H0_H0, -RZ.H0_H0 ;  /* 0xa00000ff638a8230 */ /* 0x008fea0000000900 */
[----:B------:R-:W-:Y:S01]  /*1d680*/  PRMT R213, R138, 0x7610, R213 ;  /* 0x000076108ad57816 */ /* 0x000fe200000000d5 */
[----:B------:R1:W-:Y:S01]  /*1d690*/  @!P0 STL.S16 [R1+0xe4], R138 ;  /* 0x0000e48a01008387 */ /* 0x0003e20000100600 */
[----:B------:R-:W-:Y:S01]  /*1d6a0*/  ISETP.LE.U32.AND P0, PT, R83, UR12, PT ;  /* 0x0000000c53007c0c */ /* 0x000fe2000bf03070 */
[----:B--2---:R-:W-:Y:S02]  /*1d6b0*/  @!P6 HADD2 R139, -R101.H0_H0, -RZ.H0_H0 ;  /* 0xa00000ff658be230 */ /* 0x004fe40000000900 */
[----:B------:R2:W3:Y:S03]  /*1d6c0*/  LDL.S16 R108, [R1+0x10c] ;  /* 0x00010c00016c7983 */ /* 0x0004e60000100600 */
[----:B------:R-:W-:Y:S07]  /*1d6d0*/  PRMT R211, R139, 0x7610, R211 ;  /* 0x000076108bd37816 */ /* 0x000fee00000000d3 */
[----:B------:R-:W-:Y:S05]  /*1d6e0*/  @!P0 HADD2 R134, -R100.H0_H0, -RZ.H0_H0 ;  /* 0xa00000ff64868230 */ /* 0x000fea0000000900 */
[----:B------:R-:W-:Y:S01]  /*1d6f0*/  PRMT R212, R134, 0x7610, R212 ;  /* 0x0000761086d47816 */ /* 0x000fe200000000d4 */
[----:B------:R2:W-:Y:S01]  /*1d700*/  @!P0 STL.S16 [R1+0xe0], R134 ;  /* 0x0000e08601008387 */ /* 0x0005e20000100600 */
[----:B------:R-:W-:Y:S01]  /*1d710*/  ISETP.LE.U32.AND P0, PT, R119, UR12, PT ;  /* 0x0000000c77007c0c */ /* 0x000fe2000bf03070 */
[----:B-1----:R-:W1:Y:S11]  /*1d720*/  MUFU.EX2 R138, R226 ;  /* 0x000000e2008a7308 */ /* 0x002e760000000800 */
[----:B------:R-:W-:Y:S01]  /*1d730*/  @!UPT UIADD3 URZ, URZ, URZ, URZ ;  /* 0x0000003f3f3ff290 */ /* 0x000fe2000fffe03f */
[----:B----4-:R-:W-:Y:S05]  /*1d740*/  @!P0 HADD2 R121, -R102.H0_H0, -RZ.H0_H0 ;  /* 0xa00000ff66798230 */ /* 0x010fea0000000900 */
[----:B------:R-:W-:Y:S02]  /*1d750*/  PRMT R210, R121, 0x7610, R210 ;  /* 0x0000761079d27816 */ /* 0x000fe400000000d2 */
[C---:B-1----:R-:W-:Y:S01]  /*1d760*/  F2FP.F16.F32.PACK_AB R107, R138.reuse, R107 ;  /* 0x0000006b8a6b723e */ /* 0x042fe200000000ff */
[----:B------:R-:W-:Y:S01]  /*1d770*/  FADD.FTZ R138, R138, R95 ;  /* 0x0000005f8a8a7221 */ /* 0x000fe20000010000 */
[----:B--2---:R2:W4:Y:S02]  /*1d780*/  LDL.S16 R134, [R1+0x108] ;  /* 0x0001080001867983 */ /* 0x0045240000100600 */
[----:B------:R-:W-:Y:S02]  /*1d790*/  PRMT R106, R107, 0x7632, R106 ;  /* 0x000076326b6a7816 */ /* 0x000fe4000000006a */
[----:B------:R-:W-:Y:S04]  /*1d7a0*/  @!P6 STL.S16 [R1+0xdc], R139 ;  /* 0x0000dc8b0100e387 */ /* 0x000fe80000100600 */
[----:B------:R2:W2:Y:S04]  /*1d7b0*/  LDL.S16 R172, [R1+0x104] ;  /* 0x0001040001ac7983 */ /* 0x0004a80000100600 */
[----:B------:R1:W-:Y:S01]  /*1d7c0*/  @!P0 STL.S16 [R1+0xec], R121 ;  /* 0x0000ec7901008387 */ /* 0x0003e20000100600 */
[----:B------:R-:W-:Y:S02]  /*1d7d0*/  ISETP.LE.U32.AND P0, PT, R118, UR12, PT ;  /* 0x0000000c76007c0c */ /* 0x000fe4000bf03070 */
[----:B-1----:R-:W-:Y:S02]  /*1d7e0*/  SHF.R.U32.HI R121, RZ, 0x10, R82 ;  /* 0x00000010ff797819 */ /* 0x002fe40000011652 */
[----:B------:R-:W-:Y:S02]  /*1d7f0*/  LOP3.LUT R82, R80, 0xffff, RZ, 0xc0, !PT ;  /* 0x0000ffff50527812 */ /* 0x000fe400078ec0ff */
[----:B------:R-:W-:Y:S02]  /*1d800*/  LOP3.LUT R121, R121, 0xff, RZ, 0xc0, !PT ;  /* 0x000000ff79797812 */ /* 0x000fe400078ec0ff */
[----:B------:R-:W-:Y:S04]  /*1d810*/  SHF.R.U32.HI R82, RZ, 0x8, R82 ;  /* 0x00000008ff527819 */ /* 0x000fe80000011652 */
[----:B------:R-:W-:Y:S04]  /*1d820*/  LOP3.LUT R82, R82, 0xffff, RZ, 0xc0, !PT ;  /* 0x0000ffff52527812 */ /* 0x000fe800078ec0ff */
[----:B------:R-:W-:Y:S01]  /*1d830*/  ISETP.LE.U32.AND P4, PT, R82, UR12, PT ;  /* 0x0000000c52007c0c */ /* 0x000fe2000bf83070 */
[----:B---3--:R-:W-:Y:S05]  /*1d840*/  @!P0 HADD2 R108, -R103.H0_H0, -RZ.H0_H0 ;  /* 0xa00000ff676c8230 */ /* 0x008fea0000000900 */
[----:B------:R-:W-:Y:S01]  /*1d850*/  PRMT R209, R108, 0x7610, R209 ;  /* 0x000076106cd17816 */ /* 0x000fe200000000d1 */
[----:B------:R1:W-:Y:S01]  /*1d860*/  @!P0 STL.S16 [R1+0x10c], R108 ;  /* 0x00010c6c01008387 */ /* 0x0003e20000100600 */
[----:B------:R-:W-:Y:S03]  /*1d870*/  ISETP.LE.U32.AND P0, PT, R121, UR12, PT ;  /* 0x0000000c79007c0c */ /* 0x000fe6000bf03070 */
[----:B------:R3:W3:Y:S04]  /*1d880*/  LDL.S16 R198, [R1+0xf8] ;  /* 0x0000f80001c67983 */ /* 0x0006e80000100600 */
[----:B------:R2:W3:Y:S01]  /*1d890*/  LDL.S16 R139, [R1+0xf4] ;  /* 0x0000f400018b7983 */ /* 0x0004e20000100600 */
[----:B-1----:R-:W1:Y:S05]  /*1d8a0*/  MUFU.EX2 R108, R224 ;  /* 0x000000e0006c7308 */ /* 0x002e6a0000000800 */
[----:B----4-:R-:W-:Y:S05]  /*1d8b0*/  @!P0 HADD2 R134, -R104.H0_H0, -RZ.H0_H0 ;  /* 0xa00000ff68868230 */ /* 0x010fea0000000900 */
[----:B------:R-:W-:Y:S01]  /*1d8c0*/  PRMT R208, R134, 0x7610, R208 ;  /* 0x0000761086d07816 */ /* 0x000fe200000000d0 */
[----:B------:R4:W-:Y:S01]  /*1d8d0*/  @!P0 STL.S16 [R1+0x108], R134 ;  /* 0x0001088601008387 */ /* 0x0009e20000100600 */
[----:B------:R-:W-:Y:S01]  /*1d8e0*/  ISETP.LE.U32.AND P0, PT, R87, UR12, PT ;  /* 0x0000000c57007c0c */ /* 0x000fe2000bf03070 */
[----:B-1----:R-:W-:Y:S01]  /*1d8f0*/  FADD.FTZ R95, R108, R125 ;  /* 0x0000007d6c5f7221 */ /* 0x002fe20000010000 */
[----:B------:R-:W-:Y:S04]  /*1d900*/  LOP3.LUT R87, R80, 0xff, RZ, 0xc0, !PT ;  /* 0x000000ff50577812 */ /* 0x000fe800078ec0ff */
[----:B------:R-:W-:Y:S02]  /*1d910*/  ISETP.LE.U32.AND P5, PT, R87, UR12, PT ;  /* 0x0000000c57007c0c */ /* 0x000fe4000bfa3070 */
[--C-:B------:R-:W-:Y:S02]  /*1d920*/  SHF.R.U32.HI R87, RZ, 0x10, R80.reuse ;  /* 0x00000010ff577819 */ /* 0x100fe40000011650 */
[----:B------:R-:W-:Y:S02]  /*1d930*/  SHF.R.U32.HI R80, RZ, 0x18, R80 ;  /* 0x00000018ff507819 */ /* 0x000fe40000011650 */
[----:B------:R-:W-:Y:S01]  /*1d940*/  LOP3.LUT R87, R87, 0xff, RZ, 0xc0, !PT ;  /* 0x000000ff57577812 */ /* 0x000fe200078ec0ff */
[----:B--2---:R-:W-:Y:S01]  /*1d950*/  @!P0 HADD2 R172, -R105.H0_H0, -RZ.H0_H0 ;  /* 0xa00000ff69ac8230 */ /* 0x004fe20000000900 */
[----:B------:R-:W-:Y:S02]  /*1d960*/  ISETP.LE.U32.AND P2, PT, R80, UR12, PT ;  /* 0x0000000c50007c0c */ /* 0x000fe4000bf43070 */
[----:B------:R-:W-:Y:S02]  /*1d970*/  ISETP.LE.U32.AND P3, PT, R87, UR12, PT ;  /* 0x0000000c57007c0c */ /* 0x000fe4000bf63070 */
[----:B------:R-:W-:Y:S01]  /*1d980*/  PRMT R207, R172, 0x7610, R207 ;  /* 0x00007610accf7816 */ /* 0x000fe200000000cf */
[----:B------:R1:W-:Y:S01]  /*1d990*/  @!P0 STL.S16 [R1+0x104], R172 ;  /* 0x000104ac01008387 */ /* 0x0003e20000100600 */
[----:B------:R-:W-:Y:S02]  /*1d9a0*/  SHF.R.U32.HI R80, RZ, 0x8, R130 ;  /* 0x00000008ff507819 */ /* 0x000fe40000011682 */
[----:B------:R-:W-:Y:S01]  /*1d9b0*/  LOP3.LUT R130, R78, 0xffff, RZ, 0xc0, !PT ;  /* 0x0000ffff4e827812 */ /* 0x000fe200078ec0ff */
[----:B------:R2:W2:Y:S01]  /*1d9c0*/  LDL.S16 R170, [R1+0xf0] ;  /* 0x0000f00001aa7983 */ /* 0x0004a20000100600 */
[----:B------:R-:W-:Y:S01]  /*1d9d0*/  @P0 LOP3.LUT R192, R192, 0x8000000, RZ, 0xfc, !PT ;  /* 0x08000000c0c00812 */ /* 0x000fe200078efcff */
[----:B----4-:R-:W4:Y:S01]  /*1d9e0*/  MUFU.EX2 R134, R225 ;  /* 0x000000e100867308 */ /* 0x010f220000000800 */
[----:B------:R-:W-:Y:S01]  /*1d9f0*/  PRMT R87, R2, 0x5410, R0 ;  /* 0x0000541002577816 */ /* 0x000fe20000000000 */
[----:B------:R2:W2:Y:S01]  /*1da00*/  LDL.S16 R125, [R1+0x100] ;  /* 0x00010000017d7983 */ /* 0x0004a20000100600 */
[----:B------:R-:W-:Y:S04]  /*1da10*/  LOP3.LUT R192, R192, 0xefffffff, RZ, 0xc0, !PT ;  /* 0xefffffffc0c07812 */ /* 0x000fe800078ec0ff */
[----:B------:R-:W-:Y:S02]  /*1da20*/  @P5 LOP3.LUT R192, R192, 0x10000000, RZ, 0xfc, !PT ;  /* 0x10000000c0c05812 */ /* 0x000fe400078efcff */
[C---:B----4-:R-:W-:Y:S01]  /*1da30*/  F2FP.F16.F32.PACK_AB R108, R134.reuse, R108 ;  /* 0x0000006c866c723e */ /* 0x050fe200000000ff */
[----:B------:R-:W-:Y:S01]  /*1da40*/  FADD.FTZ R134, R134, R95 ;  /* 0x0000005f86867221 */ /* 0x000fe20000010000 */
[----:B-1----:R4:W4:Y:S01]  /*1da50*/  LDL.S16 R172, [R1+0xe8] ;  /* 0x0000e80001ac7983 */ /* 0x0029220000100600 */
[----:B------:R-:W1:Y:S01]  /*1da60*/  MUFU.EX2 R95, R236 ;  /* 0x000000ec005f7308 */ /* 0x000e620000000800 */
[----:B------:R-:W-:Y:S01]  /*1da70*/  PRMT R109, R108, 0x7632, R109 ;  /* 0x000076326c6d7816 */ /* 0x000fe2000000006d */
[----:B-1----:R-:W-:Y:S01]  /*1da80*/  FADD.FTZ R82, R95, R110 ;  /* 0x0000006e5f527221 */ /* 0x002fe20000010000 */
[----:B---3--:R-:W-:Y:S02]  /*1da90*/  @!P5 HADD2 R198, -R107.H0_H0, -RZ.H0_H0 ;  /* 0xa00000ff6bc6d230 */ /* 0x008fe40000000900 */
[----:B------:R-:W-:Y:S03]  /*1daa0*/  @!P4 HADD2 R139, -R106.H0_H0, -RZ.H0_H0 ;  /* 0xa00000ff6a8bc230 */ /* 0x000fe60000000900 */
[----:B------:R-:W-:Y:S01]  /*1dab0*/  PRMT R206, R198, 0x7610, R206 ;  /* 0x00007610c6ce7816 */ /* 0x000fe200000000ce */
[----:B------:R1:W-:Y:S01]  /*1dac0*/  @!P5 STL.S16 [R1+0xf8], R198 ;  /* 0x0000f8c60100d387 */ /* 0x0003e20000100600 */
[----:B------:R-:W-:Y:S02]  /*1dad0*/  ISETP.LE.U32.AND P5, PT, R205, UR12, PT ;  /* 0x0000000ccd007c0c */ /* 0x000fe4000bfa3070 */
[----:B------:R-:W-:Y:S01]  /*1dae0*/  PRMT R203, R139, 0x7610, R203 ;  /* 0x000076108bcb7816 */ /* 0x000fe200000000cb */
[----:B------:R3:W-:Y:S10]  /*1daf0*/  @!P4 STL.S16 [R1+0xf4], R139 ;  /* 0x0000f48b0100c387 */ /* 0x0007f40000100600 */
[----:B------:R-:W-:Y:S02]  /*1db00*/  @!P5 PRMT R2, R223, 0x5410, RZ ;  /* 0x00005410df02d816 */ /* 0x000fe400000000ff */
[----:B------:R-:W-:Y:S01]  /*1db10*/  ISETP.LE.U32.AND P5, PT, R195, UR12, PT ;  /* 0x0000000cc3007c0c */ /* 0x000fe2000bfa3070 */
[----:B-1----:R1:W4:Y:S01]  /*1db20*/  LDL.S16 R198, [R1+0x110] ;  /* 0x0001100001c67983 */ /* 0x0023220000100600 */
[----:B---3--:R-:W3:Y:S02]  /*1db30*/  MUFU.EX2 R139, R237 ;  /* 0x000000ed008b7308 */ /* 0x008ee40000000800 */
[C---:B---3--:R-:W-:Y:S01]  /*1db40*/  F2FP.F16.F32.PACK_AB R111, R139.reuse, R95 ;  /* 0x0000005f8b6f723e */ /* 0x048fe200000000ff */
[----:B------:R-:W-:Y:S01]  /*1db50*/  FADD.FTZ R139, R139, R82 ;  /* 0x000000528b8b7221 */ /* 0x000fe20000010000 */
[----:B------:R-:W-:Y:S02]  /*1db60*/  PRMT R95, R74, 0x5410, R3 ;  /* 0x000054104a5f7816 */ /* 0x000fe40000000003 */
[----:B------:R-:W-:Y:S05]  /*1db70*/  PRMT R110, R111, 0x7632, R110 ;  /* 0x000076326f6e7816 */ /* 0x000fea000000006e */
[----:B------:R-:W-:Y:S02]  /*1db80*/  @!P5 PRMT R74, R150, 0x5410, RZ ;  /* 0x00005410964ad816 */ /* 0x000fe400000000ff */
[----:B------:R-:W-:Y:S01]  /*1db90*/  ISETP.LE.U32.AND P5, PT, R173, UR12, PT ;  /* 0x0000000cad007c0c */ /* 0x000fe2000bfa3070 */
[----:B--2---:R-:W-:Y:S01]  /*1dba0*/  @!P2 HADD2 R170, -R109.H0_H0, -RZ.H0_H0 ;  /* 0xa00000ff6daaa230 */ /* 0x004fe20000000900 */
[--C-:B------:R-:W-:Y:S01]  /*1dbb0*/  HSET2.LE.AND R82, R164, R127.reuse, PT ;  /* 0x0000007fa4527233 */ /* 0x100fe20003803000 */
[----:B------:R-:W-:Y:S01]  /*1dbc0*/  MUFU.EX2 R150, R232 ;  /* 0x000000e800967308 */ /* 0x000fe20000000800 */
[----:B------:R-:W-:Y:S02]  /*1dbd0*/  @!P1 HADD2 R125, -R111.H0_H0, -RZ.H0_H0 ;  /* 0xa00000ff6f7d9230 */ /* 0x000fe40000000900 */
[----:B------:R-:W-:Y:S02]  /*1dbe0*/  PRMT R201, R170, 0x7610, R201 ;  /* 0x00007610aac97816 */ /* 0x000fe400000000c9 */
[----:B------:R-:W-:Y:S02]  /*1dbf0*/  LOP3.LUT R82, R82, R87, RZ, 0xc0, !PT ;  /* 0x0000005752527212 */ /* 0x000fe400078ec0ff */
[----:B------:R-:W-:Y:S01]  /*1dc00*/  PRMT R200, R125, 0x7610, R200 ;  /* 0x000076107dc87816 */ /* 0x000fe200000000c8 */
[----:B----4-:R-:W-:Y:S05]  /*1dc10*/  @!P3 HADD2 R172, -R108.H0_H0, -RZ.H0_H0 ;  /* 0xa00000ff6cacb230 */ /* 0x010fea0000000900 */
[----:B------:R-:W-:Y:S01]  /*1dc20*/  PRMT R202, R172, 0x7610, R202 ;  /* 0x00007610acca7816 */ /* 0x000fe200000000ca */
[----:B------:R2:W-:Y:S04]  /*1dc30*/  @!P3 STL.S16 [R1+0xe8], R172 ;  /* 0x0000e8ac0100b387 */ /* 0x0005e80000100600 */
[----:B------:R3:W-:Y:S04]  /*1dc40*/  @!P2 STL.S16 [R1+0xf0], R170 ;  /* 0x0000f0aa0100a387 */ /* 0x0007e80000100600 */
[----:B------:R4:W-:Y:S01]  /*1dc50*/  @!P1 STL.S16 [R1+0x100], R125 ;  /* 0x0001007d01009387 */ /* 0x0009e20000100600 */
[----:B------:R-:W-:Y:S02]  /*1dc60*/  IADD3 R199, P1, R154, -0x80, RZ ;  /* 0xffffff809ac77810 */ /* 0x000fe40007f3e0ff */
[----:B--2---:R-:W-:Y:S02]  /*1dc70*/  SHF.R.U32.HI R172, RZ, 0x18, R78 ;  /* 0x00000018ffac7819 */ /* 0x004fe4000001164e */
[----:B---3--:R-:W-:Y:S02]  /*1dc80*/  LOP3.LUT R170, R78, 0xffff, RZ, 0xc0, !PT ;  /* 0x0000ffff4eaa7812 */ /* 0x008fe400078ec0ff */
[----:B------:R-:W-:Y:S02]  /*1dc90*/  LOP3.LUT R79, R80, 0xffff, RZ, 0xc0, !PT ;  /* 0x0000ffff504f7812 */ /* 0x000fe400078ec0ff */
[----:B----4-:R-:W-:Y:S02]  /*1dca0*/  LOP3.LUT R125, R78, 0xff, RZ, 0xc0, !PT ;  /* 0x000000ff4e7d7812 */ /* 0x010fe400078ec0ff */
[----:B------:R-:W-:Y:S01]  /*1dcb0*/  ISETP.LE.U32.AND P0, PT, R79, UR12, PT ;  /* 0x0000000c4f007c0c */ /* 0x000fe2000bf03070 */
[----:B------:R-:W2:Y:S11]  /*1dcc0*/  MUFU.EX2 R78, R238 ;  /* 0x000000ee004e7308 */ /* 0x000eb60000000800 */
[----:B------:R-:W-:Y:S01]  /*1dcd0*/  @!UPT UIADD3 URZ, URZ, URZ, URZ ;  /* 0x0000003f3f3ff290 */ /* 0x000fe2000fffe03f */
[----:B------:R-:W-:Y:S05]  /*1dce0*/  @!P0 HADD2 R198, -R110.H0_H0, -RZ.H0_H0 ;  /* 0xa00000ff6ec68230 */ /* 0x000fea0000000900 */
[----:B------:R-:W-:Y:S01]  /*1dcf0*/  PRMT R80, R198, 0x7610, R80 ;  /* 0x00007610c6507816 */ /* 0x000fe20000000050 */
[----:B------:R3:W-:Y:S01]  /*1dd00*/  @!P0 STL.S16 [R1+0x110], R198 ;  /* 0x000110c601008387 */ /* 0x0007e20000100600 */
[----:B------:R-:W-:Y:S11]  /*1dd10*/  ISETP.LE.U32.AND P0, PT, R214, UR12, PT ;  /* 0x0000000cd6007c0c */ /* 0x000ff6000bf03070 */
[----:B------:R-:W-:Y:S02]  /*1dd20*/  @!UPT UIADD3 URZ, URZ, URZ, URZ ;  /* 0x0000003f3f3ff290 */ /* 0x000fe4000fffe03f */
[----:B------:R-:W-:Y:S02]  /*1dd30*/  @!P0 PRMT R75, R152, 0x5410, RZ ;  /* 0x00005410984b8816 */ /* 0x000fe400000000ff */
[----:B------:R-:W-:Y:S01]  /*1dd40*/  ISETP.LE.U32.AND P0, PT, R204, UR12, PT ;  /* 0x0000000ccc007c0c */ /* 0x000fe2000bf03070 */
[----:B------:R-:W4:Y:S02]  /*1dd50*/  MUFU.EX2 R152, R235 ;  /* 0x000000eb00987308 */ /* 0x000f240000000800 */
[----:B------:R1:W-:Y:S04]  /*1dd60*/  STG.E.U16 desc[UR26][R156.64+0x12], R75 ;  /* 0x0000124b9c007986 */ /* 0x0003e8000c10151a */
[----:B------:R4:W-:Y:S01]  /*1dd70*/  STG.E.U16 desc[UR26][R160.64+0xe], R2 ;  /* 0x00000e02a0007986 */ /* 0x0009e2000c10151a */
[----:B---3--:R-:W-:Y:S02]  /*1dd80*/  IADD3.X R198, R155, -0x1, RZ, P1, !PT ;  /* 0xffffffff9bc67810 */ /* 0x008fe40000ffe4ff */
[----:B------:R-:W-:Y:S03]  /*1dd90*/  ISETP.LE.U32.AND P1, PT, R162, UR12, PT ;  /* 0x0000000ca2007c0c */ /* 0x000fe6000bf23070 */
[----:B------:R-:W-:Y:S01]  /*1dda0*/  @!P0 PRMT R0, R222, 0x5410, RZ ;  /* 0x00005410de008816 */ /* 0x000fe200000000ff */
[----:B------:R3:W3:Y:S01]  /*1ddb0*/  LDL.S16 R162, [R1+0x84] ;  /* 0x0000840001a27983 */ /* 0x0006e20000100600 */
[----:B------:R-:W-:Y:S03]  /*1ddc0*/  ISETP.LE.U32.AND P0, PT, R194, UR12, PT ;  /* 0x0000000cc2007c0c */ /* 0x000fe6000bf03070 */
[----:B------:R-:W-:Y:S04]  /*1ddd0*/  STG.E.U16 desc[UR26][R160.64+0x10], R0 ;  /* 0x00001000a0007986 */ /* 0x000fe8000c10151a */
[----:B------:R4:W-:Y:S06]  /*1dde0*/  STG.E.U16 desc[UR26][R158.64+0x10], R74 ;  /* 0x0000104a9e007986 */ /* 0x0009ec000c10151a */
[----:B------:R-:W-:Y:S02]  /*1ddf0*/  @!P0 PRMT R3, R249, 0x5410, RZ ;  /* 0x00005410f9038816 */ /* 0x000fe400000000ff */
[----:B------:R-:W-:Y:S01]  /*1de00*/  ISETP.LE.U32.AND P0, PT, R112, UR12, PT ;  /* 0x0000000c70007c0c */ /* 0x000fe2000bf03070 */
[----:B-1----:R-:W-:Y:S01]  /*1de10*/  FADD.FTZ R75, R76, R120 ;  /* 0x000000784c4b7221 */ /* 0x002fe20000010000 */
[----:B------:R-:W-:Y:S01]  /*1de20*/  PRMT R112, R85, 0x5410, R84 ;  /* 0x0000541055707816 */ /* 0x000fe20000000054 */
[----:B------:R1:W-:Y:S01]  /*1de30*/  STG.E.U16 desc[UR26][R158.64+0x12], R3 ;  /* 0x000012039e007986 */ /* 0x0003e2000c10151a */
[----:B------:R-:W-:Y:S01]  /*1de40*/  @!P5 PRMT R85, R247, 0x5410, RZ ;  /* 0x00005410f755d816 */ /* 0x000fe200000000ff */
[----:B--2---:R-:W-:Y:S01]  /*1de50*/  FADD.FTZ R141, R78, R75 ;  /* 0x0000004b4e8d7221 */ /* 0x004fe20000010000 */
[----:B------:R-:W-:Y:S01]  /*1de60*/  ISETP.LE.U32.AND P5, PT, R137, UR12, PT ;  /* 0x0000000c89007c0c */ /* 0x000fe2000bfa3070 */
[----:B----4-:R-:W-:Y:S01]  /*1de70*/  FADD.FTZ R75, R152, R138 ;  /* 0x0000008a984b7221 */ /* 0x010fe20000010000 */
[----:B------:R-:W-:Y:S01]  /*1de80*/  PRMT R2, R93, 0x5410, R94 ;  /* 0x000054105d027816 */ /* 0x000fe2000000005e */
[----:B------:R-:W-:Y:S01]  /*1de90*/  STG.E.U16 desc[UR26][R154.64+0x20], R85 ;  /* 0x000020559a007986 */ /* 0x000fe2000c10151a */
[----:B------:R-:W-:Y:S02]  /*1dea0*/  F2FP.F16.F32.PACK_AB R120, R78, R76 ;  /* 0x0000004c4e78723e */ /* 0x000fe400000000ff */
[----:B------:R-:W2:Y:S01]  /*1deb0*/  MUFU.EX2 R76, R234 ;  /* 0x000000ea004c7308 */ /* 0x000ea20000000800 */
[----:B------:R-:W-:Y:S02]  /*1dec0*/  @!P0 PRMT R84, R245, 0x5410, RZ ;  /* 0x00005410f5548816 */ /* 0x000fe400000000ff */
[----:B------:R-:W-:Y:S02]  /*1ded0*/  ISETP.LE.U32.AND P0, PT, R113, UR12, PT ;  /* 0x0000000c71007c0c */ /* 0x000fe4000bf03070 */
[----:B------:R-:W-:Y:S01]  /*1dee0*/  PRMT R113, R86, 0x5410, R88 ;  /* 0x0000541056717816 */ /* 0x000fe20000000058 */
[----:B------:R-:W-:Y:S01]  /*1def0*/  STG.E.U16 desc[UR26][R154.64+0x22], R84 ;  /* 0x000022549a007986 */ /* 0x000fe2000c10151a */
[----:B------:R-:W-:Y:S02]  /*1df00*/  LOP3.LUT R74, R129, 0xff, RZ, 0xc0, !PT ;  /* 0x000000ff814a7812 */ /* 0x000fe400078ec0ff */
[----:B------:R-:W-:Y:S01]  /*1df10*/  @!P5 PRMT R86, R244, 0x5410, RZ ;  /* 0x00005410f456d816 */ /* 0x000fe200000000ff */
[----:B------:R4:W4:Y:S01]  /*1df20*/  LDL.S16 R129, [R1+0x80] ;  /* 0x0000800001817983 */ /* 0x0009220000100600 */
[----:B------:R-:W-:Y:S02]  /*1df30*/  ISETP.LE.U32.AND P5, PT, R135, UR12, PT ;  /* 0x0000000c87007c0c */ /* 0x000fe4000bfa3070 */
[----:B------:R-:W-:Y:S01]  /*1df40*/  PRMT R0, R96, 0x5410, R97 ;  /* 0x0000541060007816 */ /* 0x000fe20000000061 */
[----:B------:R-:W-:Y:S02]  /*1df50*/  STG.E.U16 desc[UR26][R156.64+0x20], R86 ;  /* 0x000020569c007986 */ /* 0x000fe4000c10151a */
[----:B------:R-:W-:Y:S01]  /*1df60*/  @!P0 PRMT R88, R241, 0x5410, RZ ;  /* 0x00005410f1588816 */ /* 0x000fe200000000ff */
[----:B--2---:R-:W-:Y:S01]  /*1df70*/  FADD.FTZ R138, R76, R75 ;  /* 0x0000004b4c8a7221 */ /* 0x004fe20000010000 */
[----:B------:R-:W-:Y:S01]  /*1df80*/  ISETP.LE.U32.AND P0, PT, R116, UR12, PT ;  /* 0x0000000c74007c0c */ /* 0x000fe2000bf03070 */
[----:B------:R-:W-:Y:S01]  /*1df90*/  FADD.FTZ R75, R150, R134 ;  /* 0x00000086964b7221 */ /* 0x000fe20000010000 */
[----:B------:R-:W-:Y:S01]  /*1dfa0*/  PRMT R116, R89, 0x5410, R90 ;  /* 0x0000541059747816 */ /* 0x000fe2000000005a */
[----:B------:R-:W-:Y:S01]  /*1dfb0*/  STG.E.U16 desc[UR26][R156.64+0x22], R88 ;  /* 0x000022589c007986 */ /* 0x000fe2000c10151a */
[----:B-1----:R-:W-:Y:S02]  /*1dfc0*/  PRMT R3, R98, 0x5410, R99 ;  /* 0x0000541062037816 */ /* 0x002fe40000000063 */
[----:B------:R-:W-:Y:S02]  /*1dfd0*/  @!P5 PRMT R89, R240, 0x5410, RZ ;  /* 0x00005410f059d816 */ /* 0x000fe400000000ff */
[----:B------:R-:W-:Y:S02]  /*1dfe0*/  ISETP.LE.U32.AND P5, PT, R133, UR12, PT ;  /* 0x0000000c85007c0c */ /* 0x000fe4000bfa3070 */
[----:B------:R-:W-:Y:S01]  /*1dff0*/  F2FP.F16.F32.PACK_AB R152, R76, R152 ;  /* 0x000000984c98723e */ /* 0x000fe200000000ff */
[----:B------:R2:W2:Y:S01]  /*1e000*/  LDL.S16 R133, [R1+0x90] ;  /* 0x0000900001857983 */ /* 0x0004a20000100600 */
[----:B------:R-:W1:Y:S01]  /*1e010*/  MUFU.EX2 R76, R231 ;  /* 0x000000e7004c7308 */ /* 0x000e620000000800 */
[----:B------:R-:W-:Y:S02]  /*1e020*/  @!P0 PRMT R90, R233, 0x5410, RZ ;  /* 0x00005410e95a8816 */ /* 0x000fe400000000ff */
[----:B------:R-:W-:Y:S01]  /*1e030*/  ISETP.LE.U32.AND P0, PT, R114, UR12, PT ;  /* 0x0000000c72007c0c */ /* 0x000fe2000bf03070 */
[----:B------:R-:W-:Y:S01]  /*1e040*/  STG.E.U16 desc[UR26][R160.64+0x1e], R89 ;  /* 0x00001e59a0007986 */ /* 0x000fe2000c10151a */
[----:B------:R-:W-:Y:S03]  /*1e050*/  PRMT R114, R91, 0x5410, R92 ;  /* 0x000054105b727816 */ /* 0x000fe6000000005c */
[----:B------:R-:W-:Y:S01]  /*1e060*/  STG.E.U16 desc[UR26][R160.64+0x20], R90 ;  /* 0x0000205aa0007986 */ /* 0x000fe2000c10151a */
[----:B------:R-:W-:Y:S02]  /*1e070*/  @!P5 PRMT R91, R230, 0x5410, RZ ;  /* 0x00005410e65bd816 */ /* 0x000fe400000000ff */
[----:B------:R-:W-:Y:S03]  /*1e080*/  ISETP.LE.U32.AND P5, PT, R131, UR12, PT ;  /* 0x0000000c83007c0c */ /* 0x000fe6000bfa3070 */
[----:B------:R-:W-:Y:S02]  /*1e090*/  STG.E.U16 desc[UR26][R158.64+0x20], R91 ;  /* 0x0000205b9e007986 */ /* 0x000fe4000c10151a */
[----:B------:R-:W-:Y:S01]  /*1e0a0*/  @!P0 PRMT R92, R229, 0x5410, RZ ;  /* 0x00005410e55c8816 */ /* 0x000fe200000000ff */
[----:B-1----:R-:W-:Y:S01]  /*1e0b0*/  FADD.FTZ R173, R76, R75 ;  /* 0x0000004b4cad7221 */ /* 0x002fe20000010000 */
[----:B------:R-:W-:Y:S02]  /*1e0c0*/  ISETP.LE.U32.AND P0, PT, R126, UR12, PT ;  /* 0x0000000c7e007c0c */ /* 0x000fe4000bf03070 */
[----:B------:R-:W-:Y:S01]  /*1e0d0*/  PRMT R126, R108, 0x5410, R109 ;  /* 0x000054106c7e7816 */ /* 0x000fe2000000006d */
[----:B------:R-:W-:Y:S01]  /*1e0e0*/  STG.E.U16 desc[UR26][R158.64+0x22], R92 ;  /* 0x0000225c9e007986 */ /* 0x000fe2000c10151a */
[----:B------:R-:W-:Y:S02]  /*1e0f0*/  @!P3 PRMT R108, R202, 0x5410, RZ ;  /* 0x00005410ca6cb816 */ /* 0x000fe400000000ff */
[----:B------:R-:W-:Y:S02]  /*1e100*/  @!P5 PRMT R93, R228, 0x5410, RZ ;  /* 0x00005410e45dd816 */ /* 0x000fe400000000ff */
[----:B------:R-:W-:Y:S02]  /*1e110*/  ISETP.LE.U32.AND P5, PT, R122, UR12, PT ;  /* 0x0000000c7a007c0c */ /* 0x000fe4000bfa3070 */
[----:B------:R-:W-:Y:S01]  /*1e120*/  PRMT R122, R102, 0x5410, R103 ;  /* 0x00005410667a7816 */ /* 0x000fe20000000067 */
[----:B------:R-:W-:Y:S01]  /*1e130*/  STG.E.U16 desc[UR26][R154.64+0x30], R93 ;  /* 0x0000305d9a007986 */ /* 0x000fe2000c10151a */
[----:B------:R-:W-:Y:S02]  /*1e140*/  ISETP.LE.U32.AND P3, PT, R124, UR12, PT ;  /* 0x0000000c7c007c0c */ /* 0x000fe4000bf63070 */
[----:B------:R-:W-:Y:S02]  /*1e150*/  @!P0 PRMT R94, R218, 0x5410, RZ ;  /* 0x00005410da5e8816 */ /* 0x000fe400000000ff */
[----:B------:R-:W-:Y:S02]  /*1e160*/  ISETP.LE.U32.AND P0, PT, R123, UR12, PT ;  /* 0x0000000c7b007c0c */ /* 0x000fe4000bf03070 */
[----:B------:R-:W-:Y:S01]  /*1e170*/  PRMT R124, R111, 0x5410, R110 ;  /* 0x000054106f7c7816 */ /* 0x000fe2000000006e */
[----:B------:R-:W-:Y:S01]  /*1e180*/  STG.E.U16 desc[UR26][R154.64+0x32], R94 ;  /* 0x0000325e9a007986 */ /* 0x000fe2000c10151a */
[----:B------:R-:W-:Y:S02]  /*1e190*/  @!P2 PRMT R109, R201, 0x5410, RZ ;  /* 0x00005410c96da816 */ /* 0x000fe400000000ff */
[----:B------:R-:W-:Y:S02]  /*1e1a0*/  @!P5 PRMT R96, R217, 0x5410, RZ ;  /* 0x00005410d960d816 */ /* 0x000fe400000000ff */
[----:B------:R-:W-:Y:S02]  /*1e1b0*/  ISETP.LE.U32.AND P5, PT, R81, UR12, PT ;  /* 0x0000000c51007c0c */ /* 0x000fe4000bfa3070 */
[--C-:B------:R-:W-:Y:S01]  /*1e1c0*/  HSET2.LE.AND R81, R146, R127.reuse, PT ;  /* 0x0000007f92517233 */ /* 0x100fe20003803000 */
[----:B------:R-:W-:Y:S01]  /*1e1d0*/  STG.E.U16 desc[UR26][R156.64+0x30], R96 ;  /* 0x000030609c007986 */ /* 0x000fe2000c10151a */
[--C-:B------:R-:W-:Y:S02]  /*1e1e0*/  HSET2.LE.AND R75, R165, R127.reuse, PT ;  /* 0x0000007fa54b7233 */ /* 0x100fe40003803000 */
[----:B------:R-:W-:Y:S02]  /*1e1f0*/  @!P0 PRMT R97, R216, 0x5410, RZ ;  /* 0x00005410d8618816 */ /* 0x000fe400000000ff */
[----:B------:R-:W-:Y:S02]  /*1e200*/  ISETP.LE.U32.AND P0, PT, R117, UR12, PT ;  /* 0x0000000c75007c0c */ /* 0x000fe4000bf03070 */
[----:B------:R-:W-:Y:S01]  /*1e210*/  PRMT R117, R100, 0x5410, R101 ;  /* 0x0000541064757816 */ /* 0x000fe20000000065 */
[----:B------:R1:W-:Y:S01]  /*1e220*/  STG.E.U16 desc[UR26][R156.64+0x32], R97 ;  /* 0x000032619c007986 */ /* 0x0003e2000c10151a */
[----:B------:R-:W-:Y:S02]  /*1e230*/  @!P6 PRMT R101, R211, 0x5410, RZ ;  /* 0x00005410d365e816 */ /* 0x000fe400000000ff */
[----:B------:R-:W-:Y:S02]  /*1e240*/  @!P5 PRMT R99, R213, 0x5410, RZ ;  /* 0x00005410d563d816 */ /* 0x000fe400000000ff */
[----:B------:R-:W-:Y:S02]  /*1e250*/  ISETP.LE.U32.AND P5, PT, R118, UR12, PT ;  /* 0x0000000c76007c0c */ /* 0x000fe4000bfa3070 */
[----:B------:R-:W-:Y:S01]  /*1e260*/  ISETP.LE.U32.AND P6, PT, R125, UR12, PT ;  /* 0x0000000c7d007c0c */ /* 0x000fe2000bfc3070 */
[----:B------:R-:W-:Y:S01]  /*1e270*/  STG.E.U16 desc[UR26][R160.64+0x30], R99 ;  /* 0x00003063a0007986 */ /* 0x000fe2000c10151a */
[----:B------:R-:W-:Y:S02]  /*1e280*/  PRMT R125, R107, 0x5410, R106 ;  /* 0x000054106b7d7816 */ /* 0x000fe4000000006a */
[----:B------:R-:W-:Y:S02]  /*1e290*/  @!P0 PRMT R98, R215, 0x5410, RZ ;  /* 0x00005410d7628816 */ /* 0x000fe400000000ff */
[----:B------:R-:W-:Y:S02]  /*1e2a0*/  ISETP.LE.U32.AND P0, PT, R83, UR12, PT ;  /* 0x0000000c53007c0c */ /* 0x000fe4000bf03070 */
[----:B------:R-:W-:Y:S01]  /*1e2b0*/  SHF.R.U32.HI R118, RZ, 0x8, R142 ;  /* 0x00000008ff767819 */ /* 0x000fe2000001168e */
[----:B------:R-:W-:Y:S01]  /*1e2c0*/  STG.E.U16 desc[UR26][R160.64+0x2e], R98 ;  /* 0x00002e62a0007986 */ /* 0x000fe2000c10151a */
[----:B------:R-:W-:Y:S02]  /*1e2d0*/  LOP3.LUT R81, R81, R148, RZ, 0xc0, !PT ;  /* 0x0000009451517212 */ /* 0x000fe400078ec0ff */
[----:B------:R-:W-:Y:S01]  /*1e2e0*/  @!P5 PRMT R103, R209, 0x5410, RZ ;  /* 0x00005410d167d816 */ /* 0x000fe200000000ff */
[----:B------:R-:W-:Y:S01]  /*1e2f0*/  STG.E.U16 desc[UR26][R158.64+0x32], R101 ;  /* 0x000032659e007986 */ /* 0x000fe2000c10151a */
[----:B------:R-:W-:Y:S01]  /*1e300*/  LOP3.LUT P5, RZ, R192, 0x10000000, RZ, 0xc0, !PT ;  /* 0x10000000c0ff7812 */ /* 0x000fe200078ac0ff */
[----:B------:R-:W1:Y:S01]  /*1e310*/  MUFU.EX2 R148, R243 ;  /* 0x000000f300947308 */ /* 0x000e620000000800 */
[----:B------:R-:W-:Y:S02]  /*1e320*/  PRMT R137, R153, 0x5410, R118 ;  /* 0x0000541099897816 */ /* 0x000fe40000000076 */
[----:B------:R-:W-:Y:S02]  /*1e330*/  PRMT R153, R120, 0x7632, R153 ;  /* 0x0000763278997816 */ /* 0x000fe40000000099 */
[----:B------:R-:W-:Y:S02]  /*1e340*/  @!P0 PRMT R100, R212, 0x5410, RZ ;  /* 0x00005410d4648816 */ /* 0x000fe400000000ff */
[----:B------:R-:W-:Y:S02]  /*1e350*/  ISETP.LE.U32.AND P0, PT, R119, UR12, PT ;  /* 0x0000000c77007c0c */ /* 0x000fe4000bf03070 */
[----:B------:R-:W-:Y:S01]  /*1e360*/  LOP3.LUT R119, R163, 0xff, RZ, 0xc0, !PT ;  /* 0x000000ffa3777812 */ /* 0x000fe200078ec0ff */
[----:B------:R-:W-:Y:S01]  /*1e370*/  STG.E.U16 desc[UR26][R158.64+0x30], R100 ;  /* 0x000030649e007986 */ /* 0x000fe2000c10151a */
[----:B------:R-:W-:Y:S02]  /*1e380*/  @!P4 PRMT R106, R203, 0x5410, RZ ;  /* 0x00005410cb6ac816 */ /* 0x000fe400000000ff */
[----:B------:R-:W-:Y:S01]  /*1e390*/  @!P5 PRMT R107, R206, 0x5410, RZ ;  /* 0x00005410ce6bd816 */ /* 0x000fe200000000ff */
[----:B------:R-:W-:Y:S01]  /*1e3a0*/  STG.E.U16 desc[UR26][R154.64+0x42], R103 ;  /* 0x000042679a007986 */ /* 0x000fe2000c10151a */
[----:B------:R-:W-:Y:S02]  /*1e3b0*/  ISETP.LE.U32.AND P5, PT, R79, UR12, PT ;  /* 0x0000000c4f007c0c */ /* 0x000fe4000bfa3070 */
[----:B------:R-:W-:Y:S01]  /*1e3c0*/  ISETP.LE.U32.AND P4, PT, R74, UR12, PT ;  /* 0x0000000c4a007c0c */ /* 0x000fe2000bf83070 */
[----:B-1----:R-:W-:Y:S01]  /*1e3d0*/  FADD.FTZ R87, R148, R139 ;  /* 0x0000008b94577221 */ /* 0x002fe20000010000 */
[----:B------:R-:W-:Y:S01]  /*1e3e0*/  SHF.R.U32.HI R74, RZ, 0x8, R130 ;  /* 0x00000008ff4a7819 */ /* 0x000fe20000011682 */
[----:B------:R-:W-:Y:S01]  /*1e3f0*/  IMAD.WIDE.U32 R130, R219, -0x2daee0ad, RZ ;  /* 0xd2511f53db827825 */ /* 0x000fe200078e00ff */
[----:B------:R-:W-:Y:S02]  /*1e400*/  F2FP.F16.F32.PACK_AB R150, R76, R150 ;  /* 0x000000964c96723e */ /* 0x000fe400000000ff */
[----:B------:R-:W-:Y:S02]  /*1e410*/  LOP3.LUT R74, R74, 0xffff, RZ, 0xc0, !PT ;  /* 0x0000ffff4a4a7812 */ /* 0x000fe400078ec0ff */
[----:B------:R-:W-:Y:S02]  /*1e420*/  LOP3.LUT R75, R75, R77, RZ, 0xc0, !PT ;  /* 0x0000004d4b4b7212 */ /* 0x000fe400078ec0ff */
[----:B------:R-:W-:Y:S01]  /*1e430*/  ISETP.LE.U32.AND P2, PT, R74, UR12, PT ;  /* 0x0000000c4a007c0c */ /* 0x000fe2000bf43070 */
[----:B------:R-:W1:Y:S01]  /*1e440*/  LDSM.16.MT88.4 R76, [R177+0x6000] ;  /* 0x00600000b14c783b */ /* 0x000e620000004200 */
[----:B------:R-:W-:Y:S02]  /*1e450*/  @!P5 PRMT R110, R80, 0x5410, RZ ;  /* 0x00005410506ed816 */ /* 0x000fe400000000ff */
[----:B------:R-:W-:Y:S02]  /*1e460*/  ISETP.LE.U32.AND P5, PT, R119, UR12, PT ;  /* 0x0000000c77007c0c */ /* 0x000fe4000bfa3070 */
[----:B------:R-:W-:Y:S02]  /*1e470*/  PRMT R119, R120, 0x5410, R153 ;  /* 0x0000541078777816 */ /* 0x000fe40000000099 */
[--C-:B------:R-:W-:Y:S02]  /*1e480*/  HSET2.LE.AND R80, R151, R127.reuse, PT ;  /* 0x0000007f97507233 */ /* 0x100fe40003803000 */
[----:B------:R-:W-:Y:S02]  /*1e490*/  PRMT R151, R152, 0x7632, R151 ;  /* 0x0000763298977816 */ /* 0x000fe40000000097 */
[--C-:B------:R-:W-:Y:S02]  /*1e4a0*/  HSET2.LE.AND R74, R169, R127.reuse, PT ;  /* 0x0000007fa94a7233 */ /* 0x100fe40003803000 */
[--C-:B------:R-:W-:Y:S01]  /*1e4b0*/  HSET2.LE.AND R83, R147, R127.reuse, PT ;  /* 0x0000007f93537233 */ /* 0x100fe20003803000 */
[----:B------:R-:W-:Y:S01]  /*1e4c0*/  MUFU.EX2 R169, R184 ;  /* 0x000000b800a97308 */ /* 0x000fe20000000800 */
[----:B------:R-:W-:Y:S02]  /*1e4d0*/  LOP3.LUT R80, R80, R149, RZ, 0xc0, !PT ;  /* 0x0000009550507212 */ /* 0x000fe400078ec0ff */
[----:B------:R-:W-:Y:S02]  /*1e4e0*/  LOP3.LUT R74, R74, R145, RZ, 0xc0, !PT ;  /* 0x000000914a4a7212 */ /* 0x000fe400078ec0ff */
[----:B------:R-:W-:Y:S02]  /*1e4f0*/  LOP3.LUT R83, R83, R95, RZ, 0xc0, !PT ;  /* 0x0000005f53537212 */ /* 0x000fe400078ec0ff */
[----:B------:R-:W-:Y:S02]  /*1e500*/  LOP3.LUT R95, R143, 0xff, RZ, 0xc0, !PT ;  /* 0x000000ff8f5f7812 */ /* 0x000fe400078ec0ff */
[----:B------:R-:W-:Y:S02]  /*1e510*/  @!P0 PRMT R102, R210, 0x5410, RZ ;  /* 0x00005410d2668816 */ /* 0x000fe400000000ff */
[----:B------:R-:W-:Y:S02]  /*1e520*/  ISETP.LE.U32.AND P0, PT, R121, UR12, PT ;  /* 0x0000000c79007c0c */ /* 0x000fe4000bf03070 */
[----:B------:R-:W-:Y:S01]  /*1e530*/  PRMT R144, R95, 0x5410, R144 ;  /* 0x000054105f907816 */ /* 0x000fe20000000090 */
[----:B------:R-:W1:Y:S01]  /*1e540*/  MUFU.EX2 R121, R242 ;  /* 0x000000f200797308 */ /* 0x000e620000000800 */
[----:B------:R-:W-:Y:S01]  /*1e550*/  LOP3.LUT R95, R131, UR22, R174, 0x96, !PT ;  /* 0x00000016835f7c12 */ /* 0x000fe2000f8e96ae */
[----:B------:R-:W-:Y:S01]  /*1e560*/  STG.E.U16 desc[UR26][R154.64+0x40], R102 ;  /* 0x000040669a007986 */ /* 0x000fe2000c10151a */
[----:B------:R-:W-:Y:S02]  /*1e570*/  @!P3 PRMT R111, R200, 0x5410, RZ ;  /* 0x00005410c86fb816 */ /* 0x000fe400000000ff */
[----:B------:R-:W-:Y:S02]  /*1e580*/  PRMT R149, R150, 0x7632, R149 ;  /* 0x0000763296957816 */ /* 0x000fe40000000095 */
[----:B------:R-:W-:Y:S02]  /*1e590*/  SHF.R.U32.HI R97, RZ, 0x18, R130 ;  /* 0x00000018ff617819 */ /* 0x000fe40000011682 */
[----:B------:R-:W-:Y:S02]  /*1e5a0*/  PRMT R123, R104, 0x5410, R105 ;  /* 0x00005410687b7816 */ /* 0x000fe40000000069 */
[----:B------:R-:W-:Y:S01]  /*1e5b0*/  @!P0 PRMT R104, R208, 0x5410, RZ ;  /* 0x00005410d0688816 */ /* 0x000fe200000000ff */
[-C--:B-1----:R-:W-:Y:S04]  /*1e5c0*/  HMMA.16816.F32 R4, R72, R76.reuse, R4 ;  /* 0x0000004c4804723c */ /* 0x082fe80000001804 */
[----:B------:R-:W-:Y:S01]  /*1e5d0*/  STG.E.U16 desc[UR26][R156.64+0x40], R104 ;  /* 0x000040689c007986 */ /* 0x000fe2000c10151a */
[C---:B------:R-:W-:Y:S01]  /*1e5e0*/  F2FP.F16.F32.PACK_AB R148, R121.reuse, R148 ;  /* 0x000000947994723e */ /* 0x040fe200000000ff */
[C---:B------:R-:W-:Y:S04]  /*1e5f0*/  HMMA.16816.F32 R8, R80.reuse, R76, R8 ;  /* 0x0000004c5008723c */ /* 0x040fe80000001808 */
[----:B------:R-:W-:Y:S01]  /*1e600*/  LOP3.LUT P0, RZ, R192, 0x8000000, RZ, 0xc0, !PT ;  /* 0x08000000c0ff7812 */ /* 0x000fe2000780c0ff */
[----:B------:R-:W-:Y:S01]  /*1e610*/  FADD.FTZ R194, R121, R87 ;  /* 0x0000005779c27221 */ /* 0x000fe20000010000 */
[-C--:B------:R-:W-:Y:S01]  /*1e620*/  HMMA.16816.F32 R12, R80, R78.reuse, R12 ;  /* 0x0000004e500c723c */ /* 0x080fe2000000180c */
[----:B------:R-:W1:Y:S04]  /*1e630*/  LDSM.16.MT88.4 R84, [R180+0x6000] ;  /* 0x00600000b454783b */ /* 0x000e680000004200 */
[----:B------:R-:W-:Y:S01]  /*1e640*/  LOP3.LUT R77, R95, 0xff, RZ, 0xc0, !PT ;  /* 0x000000ff5f4d7812 */ /* 0x000fe200078ec0ff */
[C---:B------:R-:W-:Y:S04]  /*1e650*/  HMMA.16816.F32 R16, R72.reuse, R78, R16 ;  /* 0x0000004e4810723c */ /* 0x040fe80000001810 */
[----:B------:R-:W-:Y:S02]  /*1e660*/  ISETP.LE.U32.AND P3, PT, R77, UR12, PT ;  /* 0x0000000c4d007c0c */ /* 0x000fe4000bf63070 */
[C---:B------:R-:W-:Y:S02]  /*1e670*/  LOP3.LUT R76, R115.reuse, 0xffff, RZ, 0xc0, !PT ;  /* 0x0000ffff734c7812 */ /* 0x040fe400078ec0ff */
[----:B------:R-:W-:Y:S03]  /*1e680*/  LOP3.LUT R77, R115, 0xff, RZ, 0xc0, !PT ;  /* 0x000000ff734d7812 */ /* 0x000fe600078ec0ff */
[----:B------:R-:W-:Y:S02]  /*1e690*/  SHF.R.U32.HI R76, RZ, 0x8, R76 ;  /* 0x00000008ff4c7819 */ /* 0x000fe4000001164c */
[----:B------:R-:W-:Y:S02]  /*1e6a0*/  @!P0 PRMT R105, R207, 0x5410, RZ ;  /* 0x00005410cf698816 */ /* 0x000fe400000000ff */
[----:B------:R-:W-:Y:S02]  /*1e6b0*/  PRMT R135, R77, 0x5410, R76 ;  /* 0x000054104d877816 */ /* 0x000fe4000000004c */
[--C-:B------:R-:W-:Y:S01]  /*1e6c0*/  SHF.R.U32.HI R76, RZ, 0x10, R115.reuse ;  /* 0x00000010ff4c7819 */ /* 0x100fe20000011673 */
[----:B------:R-:W-:Y:S01]  /*1e6d0*/  STG.E.U16 desc[UR26][R156.64+0x42], R105 ;  /* 0x000042699c007986 */ /* 0x000fe2000c10151a */
[----:B------:R-:W-:Y:S02]  /*1e6e0*/  SHF.R.U32.HI R115, RZ, 0x18, R115 ;  /* 0x00000018ff737819 */ /* 0x000fe40000011673 */
[----:B------:R-:W-:Y:S01]  /*1e6f0*/  LOP3.LUT R76, R76, 0xff, RZ, 0xc0, !PT ;  /* 0x000000ff4c4c7812 */ /* 0x000fe200078ec0ff */
[----:B------:R-:W-:Y:S01]  /*1e700*/  STG.E.U16 desc[UR26][R160.64+0x3e], R107 ;  /* 0x00003e6ba0007986 */ /* 0x000fe2000c10151a */
[----:B------:R-:W-:Y:S02]  /*1e710*/  LOP3.LUT R77, R128, 0xff, RZ, 0xc0, !PT ;  /* 0x000000ff804d7812 */ /* 0x000fe400078ec0ff */
[----:B------:R-:W-:Y:S01]  /*1e720*/  PRMT R134, R76, 0x5410, R115 ;  /* 0x000054104c867816 */ /* 0x000fe20000000073 */
[----:B------:R-:W-:Y:S01]  /*1e730*/  STG.E.U16 desc[UR26][R160.64+0x40], R106 ;  /* 0x0000406aa0007986 */ /* 0x000fe2000c10151a */
[----:B------:R-:W-:Y:S02]  /*1e740*/  LOP3.LUT R76, R95, 0xffff, RZ, 0xc0, !PT ;  /* 0x0000ffff5f4c7812 */ /* 0x000fe400078ec0ff */
[----:B------:R-:W-:Y:S01]  /*1e750*/  LOP3.LUT R115, R128, 0xffff, RZ, 0xc0, !PT ;  /* 0x0000ffff80737812 */ /* 0x000fe200078ec0ff */
[----:B------:R-:W-:Y:S01]  /*1e760*/  STG.E.U16 desc[UR26][R158.64+0x40], R108 ;  /* 0x0000406c9e007986 */ /* 0x000fe2000c10151a */
[----:B------:R-:W-:Y:S02]  /*1e770*/  SHF.R.U32.HI R76, RZ, 0x8, R76 ;  /* 0x00000008ff4c7819 */ /* 0x000fe4000001164c */
[--C-:B------:R-:W-:Y:S01]  /*1e780*/  SHF.R.U32.HI R78, RZ, 0x8, R115.reuse ;  /* 0x00000008ff4e7819 */ /* 0x100fe20000011673 */
[----:B------:R-:W-:Y:S01]  /*1e790*/  STG.E.U16 desc[UR26][R158.64+0x42], R109 ;  /* 0x0000426d9e007986 */ /* 0x000fe2000c10151a */
[----:B------:R-:W-:Y:S01]  /*1e7a0*/  LOP3.LUT R76, R76, 0xffff, RZ, 0xc0, !PT ;  /* 0x0000ffff4c4c7812 */ /* 0x000fe200078ec0ff */
[-C--:B-1----:R-:W-:Y:S02]  /*1e7b0*/  HMMA.16816.F32 R20, R72, R84.reuse, R20 ;  /* 0x000000544814723c */ /* 0x082fe40000001814 */
[----:B------:R-:W-:Y:S01]  /*1e7c0*/  STG.E.U16 desc[UR26][R154.64+0x50], R111 ;  /* 0x0000506f9a007986 */ /* 0x000fe2000c10151a */
[----:B------:R-:W-:Y:S02]  /*1e7d0*/  PRMT R115, R148, 0x7632, R115 ;  /* 0x0000763294737816 */ /* 0x000fe40000000073 */
[----:B------:R-:W-:Y:S01]  /*1e7e0*/  LOP3.LUT P0, RZ, R192, 0x4000000, RZ, 0xc0, !PT ;  /* 0x04000000c0ff7812 */ /* 0x000fe2000780c0ff */
[C---:B------:R-:W-:Y:S01]  /*1e7f0*/  HMMA.16816.F32 R24, R80.reuse, R84, R24 ;  /* 0x000000545018723c */ /* 0x040fe20000001818 */
[----:B------:R-:W-:Y:S05]  /*1e800*/  STG.E.U16 desc[UR26][R154.64+0x52], R110 ;  /* 0x0000526e9a007986 */ /* 0x000fea000c10151a */
[-C--:B------:R-:W-:Y:S05]  /*1e810*/  HMMA.16816.F32 R28, R80, R86.reuse, R28 ;  /* 0x00000056501c723c */ /* 0x080fea000000181c */
[----:B------:R-:W-:Y:S01]  /*1e820*/  SHF.R.U32.HI R84, RZ, 0x10, R95 ;  /* 0x00000010ff547819 */ /* 0x000fe2000001165f */
[C---:B------:R-:W-:Y:S05]  /*1e830*/  HMMA.16816.F32 R32, R72.reuse, R86, R32 ;  /* 0x000000564820723c */ /* 0x040fea0000001820 */
[----:B------:R-:W-:Y:S01]  /*1e840*/  LOP3.LUT R84, R84, 0xff, RZ, 0xc0, !PT ;  /* 0x000000ff54547812 */ /* 0x000fe200078ec0ff */
[----:B---3--:R-:W-:Y:S02]  /*1e850*/  @!P6 HADD2 R162, -R152.H0_H0, -RZ.H0_H0 ;  /* 0xa00000ff98a2e230 */ /* 0x008fe40000000900 */
[----:B----4-:R-:W-:Y:S05]  /*1e860*/  @!P5 HADD2 R129, -R120.H0_H0, -RZ.H0_H0 ;  /* 0xa00000ff7881d230 */ /* 0x010fea0000000900 */
[----:B------:R-:W-:Y:S01]  /*1e870*/  PRMT R118, R129, 0x7610, R118 ;  /* 0x0000761081767816 */ /* 0x000fe20000000076 */
[----:B------:R1:W-:Y:S03]  /*1e880*/  @!P5 STL.S16 [R1+0x80], R129 ;  /* 0x000080810100d387 */ /* 0x0003e60000100600 */
[----:B------:R-:W-:Y:S02]  /*1e890*/  @!P5 PRMT R120, R118, 0x5410, RZ ;  /* 0x000054107678d816 */ /* 0x000fe400000000ff */
[----:B------:R3:W4:Y:S04]  /*1e8a0*/  LDL.S16 R118, [R1+0x74] ;  /* 0x0000740001767983 */ /* 0x0007280000100600 */
[----:B------:R-:W-:Y:S01]  /*1e8b0*/  STG.E.U16 desc[UR26][R156.64+0x50], R120 ;  /* 0x000050789c007986 */ /* 0x000fe2000c10151a */
[----:B--2---:R-:W-:Y:S05]  /*1e8c0*/  @!P1 HADD2 R133, -R153.H0_H0, -RZ.H0_H0 ;  /* 0xa00000ff99859230 */ /* 0x004fea0000000900 */
[----:B------:R-:W-:Y:S04]  /*1e8d0*/  PRMT R121, R133, 0x7610, R121 ;  /* 0x0000761085797816 */ /* 0x000fe80000000079 */
[----:B------:R-:W-:Y:S02]  /*1e8e0*/  @!P1 PRMT R153, R121, 0x5410, RZ ;  /* 0x0000541079999816 */ /* 0x000fe400000000ff */
[----:B------:R-:W-:Y:S01]  /*1e8f0*/  PRMT R121, R152, 0x5410, R151 ;  /* 0x0000541098797816 */ /* 0x000fe20000000097 */
[----:B-1----:R3:W2:Y:S04]  /*1e900*/  LDL.S16 R129, [R1+0x78] ;  /* 0x0000780001817983 */ /* 0x0026a80000100600 */
[----:B------:R1:W-:Y:S01]  /*1e910*/  @!P1 STL.S16 [R1+0x90], R133 ;  /* 0x0000908501009387 */ /* 0x0003e20000100600 */
[----:B------:R-:W-:Y:S02]  /*1e920*/  ISETP.LE.U32.AND P1, PT, R76, UR12, PT ;  /* 0x0000000c4c007c0c */ /* 0x000fe4000bf23070 */
[----:B------:R-:W-:Y:S01]  /*1e930*/  SHF.R.U32.HI R76, RZ, 0x18, R95 ;  /* 0x00000018ff4c7819 */ /* 0x000fe2000001165f */
[----:B------:R3:W-:Y:S03]  /*1e940*/  @!P6 STL.S16 [R1+0x84], R162 ;  /* 0x000084a20100e387 */ /* 0x0007e60000100600 */
[----:B------:R-:W-:Y:S01]  /*1e950*/  ISETP.LE.U32.AND P5, PT, R76, UR12, PT ;  /* 0x0000000c4c007c0c */ /* 0x000fe2000bfa3070 */
[----:B------:R2:W2:Y:S04]  /*1e960*/  LDL.S16 R139, [R1+0x6c] ;  /* 0x00006c00018b7983 */ /* 0x0004a80000100600 */
[----:B------:R-:W-:Y:S01]  /*1e970*/  STG.E.U16 desc[UR26][R156.64+0x52], R153 ;  /* 0x000052999c007986 */ /* 0x000fe2000c10151a */
[----:B-1----:R-:W-:Y:S02]  /*1e980*/  PRMT R133, R77, 0x5410, R78 ;  /* 0x000054104d857816 */ /* 0x002fe4000000004e */
[----:B------:R-:W-:Y:S01]  /*1e990*/  PRMT R77, R162, 0x7610, R77 ;  /* 0x00007610a24d7816 */ /* 0x000fe2000000004d */
[----:B---3--:R-:W-:Y:S03]  /*1e9a0*/  IMAD.WIDE.U32 R162, R193, -0x2daee0ad, RZ ;  /* 0xd2511f53c1a27825 */ /* 0x008fe600078e00ff */
[----:B------:R-:W-:Y:S02]  /*1e9b0*/  @!P6 PRMT R152, R77, 0x5410, RZ ;  /* 0x000054104d98e816 */ /* 0x000fe400000000ff */
[----:B------:R-:W-:Y:S01]  /*1e9c0*/  ISETP.LE.U32.AND P6, PT, R140, UR12, PT ;  /* 0x0000000c8c007c0c */ /* 0x000fe2000bfc3070 */
[----:B------:R-:W1:Y:S08]  /*1e9d0*/  LDSM.16.MT88.4 R76, [R178+0x6000] ;  /* 0x00600000b24c783b */ /* 0x000e700000004200 */
[----:B------:R-:W-:Y:S01]  /*1e9e0*/  STG.E.U16 desc[UR26][R160.64+0x4e], R152 ;  /* 0x00004e98a0007986 */ /* 0x000fe2000c10151a */
[-C--:B-1----:R-:W-:Y:S06]  /*1e9f0*/  HMMA.16816.F32 R36, R72, R76.reuse, R36 ;  /* 0x0000004c4824723c */ /* 0x082fec0000001824 */
[C---:B------:R-:W-:Y:S06]  /*1ea00*/  HMMA.16816.F32 R40, R80.reuse, R76, R40 ;  /* 0x0000004c5028723c */ /* 0x040fec0000001828 */
[-C--:B------:R-:W-:Y:S05]  /*1ea10*/  HMMA.16816.F32 R44, R80, R78.reuse, R44 ;  /* 0x0000004e502c723c */ /* 0x080fea000000182c */
[--C-:B------:R-:W-:Y:S01]  /*1ea20*/  SHF.R.U32.HI R77, RZ, 0x10, R128.reuse ;  /* 0x00000010ff4d7819 */ /* 0x100fe20000011680 */
[C---:B------:R-:W-:Y:S05]  /*1ea30*/  HMMA.16816.F32 R48, R72.reuse, R78, R48 ;  /* 0x0000004e4830723c */ /* 0x040fea0000001830 */
[----:B------:R-:W-:Y:S02]  /*1ea40*/  SHF.R.U32.HI R128, RZ, 0x18, R128 ;  /* 0x00000018ff807819 */ /* 0x000fe40000011680 */
[----:B------:R-:W-:Y:S04]  /*1ea50*/  LOP3.LUT R77, R77, 0xff, RZ, 0xc0, !PT ;  /* 0x000000ff4d4d7812 */ /* 0x000fe800078ec0ff */
[----:B------:R-:W-:Y:S02]  /*1ea60*/  PRMT R92, R77, 0x5410, R128 ;  /* 0x000054104d5c7816 */ /* 0x000fe40000000080 */
[----:B------:R-:W-:Y:S02]  /*1ea70*/  PRMT R128, R148, 0x5410, R115 ;  /* 0x0000541094807816 */ /* 0x000fe40000000073 */
[--C-:B------:R-:W-:Y:S02]  /*1ea80*/  HSET2.LE.AND R79, R168, R127.reuse, PT ;  /* 0x0000007fa84f7233 */ /* 0x100fe40003803000 */
[----:B------:R-:W-:Y:S03]  /*1ea90*/  MUFU.EX2 R168, R183 ;  /* 0x000000b700a87308 */ /* 0x000fe60000000800 */
[----:B------:R-:W-:Y:S02]  /*1eaa0*/  LOP3.LUT R79, R79, R0, RZ, 0xc0, !PT ;  /* 0x000000004f4f7212 */ /* 0x000fe400078ec0ff */
[--C-:B------:R-:W-:Y:S02]  /*1eab0*/  HSET2.LE.AND R0, R133, R127.reuse, PT ;  /* 0x0000007f85007233 */ /* 0x100fe40003803000 */
[----:B------:R-:W-:Y:S01]  /*1eac0*/  LOP3.LUT R133, R130, 0xff, RZ, 0xc0, !PT ;  /* 0x000000ff82857812 */ /* 0x000fe200078ec0ff */
[----:B----4-:R-:W-:Y:S05]  /*1ead0*/  @!P4 HADD2 R118, -R150.H0_H0, -RZ.H0_H0 ;  /* 0xa00000ff9676c230 */ /* 0x010fea0000000900 */
[----:B------:R-:W-:Y:S01]  /*1eae0*/  PRMT R85, R118, 0x7610, R85 ;  /* 0x0000761076557816 */ /* 0x000fe20000000055 */
[----:B--2---:R-:W-:Y:S05]  /*1eaf0*/  @!P2 HADD2 R129, -R151.H0_H0, -RZ.H0_H0 ;  /* 0xa00000ff9781a230 */ /* 0x004fea0000000900 */
[----:B------:R-:W-:Y:S01]  /*1eb00*/  PRMT R88, R129, 0x7610, R88 ;  /* 0x0000761081587816 */ /* 0x000fe20000000058 */
[----:B------:R1:W-:Y:S03]  /*1eb10*/  @!P2 STL.S16 [R1+0x78], R129 ;  /* 0x000078810100a387 */ /* 0x0003e60000100600 */
[----:B------:R-:W-:Y:S01]  /*1eb20*/  @!P2 PRMT R151, R88, 0x5410, RZ ;  /* 0x000054105897a816 */ /* 0x000fe200000000ff */
[----:B------:R2:W3:Y:S01]  /*1eb30*/  LDL.S16 R89, [R1+0x64] ;  /* 0x0000640001597983 */ /* 0x0004e20000100600 */
[----:B------:R-:W-:Y:S01]  /*1eb40*/  ISETP.LE.U32.AND P2, PT, R84, UR12, PT ;  /* 0x0000000c54007c0c */ /* 0x000fe2000bf43070 */
[----:B------:R-:W-:Y:S02]  /*1eb50*/  @!P6 HADD2 R139, -R149.H0_H0, -RZ.H0_H0 ;  /* 0xa00000ff958be230 */ /* 0x000fe40000000900 */
[----:B------:R2:W4:Y:S03]  /*1eb60*/  LDL.S16 R88, [R1+0x54] ;  /* 0x0000540001587983 */ /* 0x0005260000100600 */
[----:B------:R-:W-:Y:S01]  /*1eb70*/  PRMT R78, R139, 0x7610, R78 ;  /* 0x000076108b4e7816 */ /* 0x000fe2000000004e */
[----:B------:R2:W-:Y:S04]  /*1eb80*/  @!P4 STL.S16 [R1+0x74], R118 ;  /* 0x000074760100c387 */ /* 0x0005e80000100600 */
[----:B------:R-:W-:Y:S04]  /*1eb90*/  @!P6 STL.S16 [R1+0x6c], R139 ;  /* 0x00006c8b0100e387 */ /* 0x000fe80000100600 */
[----:B------:R-:W-:Y:S01]  /*1eba0*/  STG.E.U16 desc[UR26][R160.64+0x50], R151 ;  /* 0x00005097a0007986 */ /* 0x000fe2000c10151a */
[----:B-1----:R-:W-:Y:S04]  /*1ebb0*/  LOP3.LUT R129, R163, UR22, R166, 0x96, !PT ;  /* 0x00000016a3817c12 */ /* 0x002fe8000f8e96a6 */
[C---:B------:R-:W-:Y:S02]  /*1ebc0*/  LOP3.LUT R84, R129.reuse, 0xff, RZ, 0xc0, !PT ;  /* 0x000000ff81547812 */ /* 0x040fe400078ec0ff */
[----:B------:R-:W-:Y:S04]  /*1ebd0*/  LOP3.LUT R76, R129, 0xffff, RZ, 0xc0, !PT ;  /* 0x0000ffff814c7812 */ /* 0x000fe800078ec0ff */
[----:B------:R-:W-:Y:S02]  /*1ebe0*/  SHF.R.U32.HI R76, RZ, 0x8, R76 ;  /* 0x00000008ff4c7819 */ /* 0x000fe4000001164c */
[----:B--2---:R-:W-:Y:S02]  /*1ebf0*/  PRMT R118, R150, 0x5410, R149 ;  /* 0x0000541096767816 */ /* 0x004fe40000000095 */
[----:B------:R-:W-:Y:S02]  /*1ec00*/  @!P4 PRMT R150, R85, 0x5410, RZ ;  /* 0x000054105596c816 */ /* 0x000fe400000000ff */
[----:B------:R-:W-:Y:S02]  /*1ec10*/  ISETP.LE.U32.AND P4, PT, R84, UR12, PT ;  /* 0x0000000c54007c0c */ /* 0x000fe4000bf83070 */
[----:B------:R-:W-:Y:S01]  /*1ec20*/  @!P6 PRMT R149, R78, 0x5410, RZ ;  /* 0x000054104e95e816 */ /* 0x000fe200000000ff */
[----:B------:R-:W1:Y:S01]  /*1ec30*/  LDSM.16.MT88.4 R84, [R179+0x6000] ;  /* 0x00600000b354783b */ /* 0x000e620000004200 */
[--C-:B------:R-:W-:Y:S02]  /*1ec40*/  HSET2.LE.AND R78, R167, R127.reuse, PT ;  /* 0x0000007fa74e7233 */ /* 0x100fe40003803000 */
[----:B------:R-:W-:Y:S01]  /*1ec50*/  LOP3.LUT R76, R76, 0xffff, RZ, 0xc0, !PT ;  /* 0x0000ffff4c4c7812 */ /* 0x000fe200078ec0ff */
[----:B------:R-:W-:Y:S02]  /*1ec60*/  MUFU.EX2 R167, R182 ;  /* 0x000000b600a77308 */ /* 0x000fe40000000800 */
[----:B------:R-:W-:Y:S02]  /*1ec70*/  LOP3.LUT R78, R78, R2, RZ, 0xc0, !PT ;  /* 0x000000024e4e7212 */ /* 0x000fe400078ec0ff */
[--C-:B------:R-:W-:Y:S01]  /*1ec80*/  HSET2.LE.AND R2, R92, R127.reuse, PT ;  /* 0x0000007f5c027233 */ /* 0x100fe20003803000 */
[----:B------:R-:W-:Y:S01]  /*1ec90*/  STG.E.U16 desc[UR26][R158.64+0x50], R150 ;  /* 0x000050969e007986 */ /* 0x000fe2000c10151a */
[----:B------:R-:W-:Y:S02]  /*1eca0*/  ISETP.LE.U32.AND P6, PT, R76, UR12, PT ;  /* 0x0000000c4c007c0c */ /* 0x000fe4000bfc3070 */
[--C-:B------:R-:W-:Y:S01]  /*1ecb0*/  SHF.R.U32.HI R76, RZ, 0x18, R129.reuse ;  /* 0x00000018ff4c7819 */ /* 0x100fe20000011681 */
[----:B------:R-:W-:Y:S01]  /*1ecc0*/  LDSM.16.MT88.4 R92, [R180+0x6800] ;  /* 0x00680000b45c783b */ /* 0x000fe20000004200 */
[----:B------:R-:W-:Y:S04]  /*1ecd0*/  SHF.R.U32.HI R129, RZ, 0x10, R129 ;  /* 0x00000010ff817819 */ /* 0x000fe80000011681 */
[----:B------:R-:W-:Y:S03]  /*1ece0*/  LOP3.LUT R129, R129, 0xff, RZ, 0xc0, !PT ;  /* 0x000000ff81817812 */ /* 0x000fe600078ec0ff */
[----:B------:R-:W-:Y:S01]  /*1ecf0*/  STG.E.U16 desc[UR26][R158.64+0x52], R149 ;  /* 0x000052959e007986 */ /* 0x000fe2000c10151a */
[-C--:B-1----:R-:W-:Y:S06]  /*1ed00*/  HMMA.16816.F32 R52, R72, R84.reuse, R52 ;  /* 0x000000544834723c */ /* 0x082fec0000001834 */
[C---:B------:R-:W-:Y:S01]  /*1ed10*/  HMMA.16816.F32 R56, R80.reuse, R84, R56 ;  /* 0x000000545038723c */ /* 0x040fe20000001838 */
[----:B------:R-:W1:Y:S05]  /*1ed20*/  MUFU.EX2 R84, R246 ;  /* 0x000000f600547308 */ /* 0x000e6a0000000800 */
[-C--:B------:R-:W-:Y:S06]  /*1ed30*/  HMMA.16816.F32 R60, R80, R86.reuse, R60 ;  /* 0x00000056503c723c */ /* 0x080fec000000183c */
[----:B------:R-:W-:Y:S05]  /*1ed40*/  HMMA.16816.F32 R64, R72, R86, R64 ;  /* 0x000000564840723c */ /* 0x000fea0000001840 */
[----:B------:R-:W-:Y:S01]  /*1ed50*/  LOP3.LUT R81, R2, R114, RZ, 0xc0, !PT ;  /* 0x0000007202517212 */ /* 0x000fe200078ec0ff */
[----:B-1----:R-:W-:Y:S01]  /*1ed60*/  FADD.FTZ R193, R84, R141 ;  /* 0x0000008d54c17221 */ /* 0x002fe20000010000 */
[----:B------:R-:W-:Y:S04]  /*1ed70*/  F2FP.F16.F32.PACK_AB R114, R248, R84 ;  /* 0x00000054f872723e */ /* 0x000fe800000000ff */
[--C-:B------:R-:W-:Y:S02]  /*1ed80*/  HSET2.LE.AND R82, R137, R127.reuse, PT ;  /* 0x0000007f89527233 */ /* 0x100fe40003803000 */
[----:B------:R-:W-:Y:S02]  /*1ed90*/  LOP3.LUT R80, R0, R116, RZ, 0xc0, !PT ;  /* 0x0000007400507212 */ /* 0x000fe400078ec0ff */
[--C-:B------:R-:W-:Y:S02]  /*1eda0*/  HSET2.LE.AND R83, R144, R127.reuse, PT ;  /* 0x0000007f90537233 */ /* 0x100fe40003803000 */
[----:B------:R-:W-:Y:S02]  /*1edb0*/  LOP3.LUT R82, R82, R3, RZ, 0xc0, !PT ;  /* 0x0000000352527212 */ /* 0x000fe400078ec0ff */
[----:B------:R-:W-:Y:S02]  /*1edc0*/  SHF.R.U32.HI R84, RZ, 0x10, R136 ;  /* 0x00000010ff547819 */ /* 0x000fe40000011688 */
[----:B------:R-:W-:Y:S02]  /*1edd0*/  LOP3.LUT R83, R83, R117, RZ, 0xc0, !PT ;  /* 0x0000007553537212 */ /* 0x000fe400078ec0ff */
[----:B------:R-:W-:Y:S02]  /*1ede0*/  LOP3.LUT R2, R131, UR25, R174, 0x96, !PT ;  /* 0x0000001983027c12 */ /* 0x000fe4000f8e96ae */
[----:B------:R-:W-:Y:S01]  /*1edf0*/  LOP3.LUT R0, R130, 0xff, RZ, 0xc0, !PT ;  /* 0x000000ff82007812 */ /* 0x000fe200078ec0ff */
[----:B------:R-:W-:Y:S01]  /*1ee00*/  MUFU.EX2 R174, R188 ;  /* 0x000000bc00ae7308 */ /* 0x000fe20000000800 */
[----:B---3--:R-:W-:Y:S02]  /*1ee10*/  @!P3 HADD2 R89, -R148.H0_H0, -RZ.H0_H0 ;  /* 0xa00000ff9459b230 */ /* 0x008fe40000000900 */
[----:B----4-:R-:W-:Y:S03]  /*1ee20*/  @!P1 HADD2 R88, -R115.H0_H0, -RZ.H0_H0 ;  /* 0xa00000ff73589230 */ /* 0x010fe60000000900 */
[----:B------:R-:W-:Y:S01]  /*1ee30*/  PRMT R77, R89, 0x7610, R77 ;  /* 0x00007610594d7816 */ /* 0x000fe2000000004d */
[----:B------:R-:W-:Y:S01]  /*1ee40*/  @!P3 STL.S16 [R1+0x64], R89 ;  /* 0x000064590100b387 */ /* 0x000fe20000100600 */
[----:B------:R-:W-:Y:S03]  /*1ee50*/  PRMT R164, R88, 0x7610, R164 ;  /* 0x0000761058a47816 */ /* 0x000fe600000000a4 */
[----:B------:R2:W3:Y:S01]  /*1ee60*/  LDL.S16 R146, [R1+0x40] ;  /* 0x0000400001927983 */ /* 0x0004e20000100600 */
[----:B------:R-:W-:Y:S02]  /*1ee70*/  @!P3 PRMT R148, R77, 0x5410, RZ ;  /* 0x000054104d94b816 */ /* 0x000fe400000000ff */
[--C-:B------:R-:W-:Y:S01]  /*1ee80*/  HSET2.LE.AND R77, R134, R127.reuse, PT ;  /* 0x0000007f864d7233 */ /* 0x100fe20003803000 */
[----:B------:R2:W4:Y:S01]  /*1ee90*/  LDL.S16 R139, [R1+0x38] ;  /* 0x00003800018b7983 */ /* 0x0005220000100600 */
[----:B------:R-:W-:Y:S02]  /*1eea0*/  ISETP.LE.U32.AND P3, PT, R76, UR12, PT ;  /* 0x0000000c4c007c0c */ /* 0x000fe4000bf63070 */
[--C-:B------:R-:W-:Y:S01]  /*1eeb0*/  HSET2.LE.AND R76, R135, R127.reuse, PT ;  /* 0x0000007f874c7233 */ /* 0x100fe20003803000 */
[----:B------:R-:W-:Y:S01]  /*1eec0*/  @!P1 STL.S16 [R1+0x54], R88 ;  /* 0x0000545801009387 */ /* 0x000fe20000100600 */
[----:B------:R-:W-:Y:S02]  /*1eed0*/  LOP3.LUT R77, R77, R113, RZ, 0xc0, !PT ;  /* 0x000000714d4d7212 */ /* 0x000fe400078ec0ff */
[----:B------:R-:W-:Y:S01]  /*1eee0*/  PRMT R113, R114, 0x7632, R113 ;  /* 0x0000763272717816 */ /* 0x000fe20000000071 */
[----:B------:R-:W1:Y:S01]  /*1eef0*/  LDSM.16.MT88.4 R88, [R177+0x6800] ;  /* 0x00680000b158783b */ /* 0x000e620000004200 */
[----:B------:R-:W-:Y:S02]  /*1ef00*/  LOP3.LUT R76, R76, R112, RZ, 0xc0, !PT ;  /* 0x000000704c4c7212 */ /* 0x000fe400078ec0ff */
[----:B------:R-:W-:Y:S01]  /*1ef10*/  PRMT R116, R114, 0x5410, R113 ;  /* 0x0000541072747816 */ /* 0x000fe20000000071 */
[----:B------:R-:W2:Y:S01]  /*1ef20*/  MUFU.EX2 R112, R252 ;  /* 0x000000fc00707308 */ /* 0x000ea20000000800 */
[----:B------:R-:W-:Y:S02]  /*1ef30*/  @!P1 PRMT R115, R164, 0x5410, RZ ;  /* 0x00005410a4739816 */ /* 0x000fe400000000ff */
[----:B------:R-:W-:Y:S01]  /*1ef40*/  ISETP.LE.U32.AND P1, PT, R0, UR12, PT ;  /* 0x0000000c00007c0c */ /* 0x000fe2000bf23070 */
[----:B------:R-:W-:Y:S01]  /*1ef50*/  STG.E.U16 desc[UR26][R154.64+0x60], R148 ;  /* 0x000060949a007986 */ /* 0x000fe2000c10151a */
[----:B------:R-:W-:Y:S03]  /*1ef60*/  SHF.R.U32.HI R0, RZ, 0x10, R130 ;  /* 0x00000010ff007819 */ /* 0x000fe60000011682 */
[----:B------:R-:W-:Y:S01]  /*1ef70*/  STG.E.U16 desc[UR26][R154.64+0x62], R115 ;  /* 0x000062739a007986 */ /* 0x000fe2000c10151a */
[----:B------:R-:W-:Y:S01]  /*1ef80*/  LOP3.LUT R0, R0, 0xff, RZ, 0xc0, !PT ;  /* 0x000000ff00007812 */ /* 0x000fe200078ec0ff */
[----:B--2---:R-:W-:Y:S01]  /*1ef90*/  FADD.FTZ R165, R112, R138 ;  /* 0x0000008a70a57221 */ /* 0x004fe20000010000 */
[-C--:B-1----:R-:W-:Y:S06]  /*1efa0*/  HMMA.16816.F32 R4, R76, R88.reuse, R4 ;  /* 0x000000584c04723c */ /* 0x082fec0000001804 */
[C---:B------:R-:W-:Y:S06]  /*1efb0*/  HMMA.16816.F32 R8, R80.reuse, R88, R8 ;  /* 0x000000585008723c */ /* 0x040fec0000001808 */
[-C--:B------:R-:W-:Y:S05]  /*1efc0*/  HMMA.16816.F32 R12, R80, R90.reuse, R12 ;  /* 0x0000005a500c723c */ /* 0x080fea000000180c */
[----:B------:R-:W-:Y:S01]  /*1efd0*/  SHF.R.U32.HI R89, RZ, 0x18, R136 ;  /* 0x00000018ff597819 */ /* 0x000fe20000011688 */
[C---:B------:R-:W-:Y:S06]  /*1efe0*/  HMMA.16816.F32 R16, R76.reuse, R90, R16 ;  /* 0x0000005a4c10723c */ /* 0x040fec0000001810 */
[-C--:B------:R-:W-:Y:S05]  /*1eff0*/  HMMA.16816.F32 R20, R76, R92.reuse, R20 ;  /* 0x0000005c4c14723c */ /* 0x080fea0000001814 */
[----:B------:R-:W-:Y:S01]  /*1f000*/  LOP3.LUT R90, R136, 0xff, RZ, 0xc0, !PT ;  /* 0x000000ff885a7812 */ /* 0x000fe200078ec0ff */
[C---:B------:R-:W-:Y:S05]  /*1f010*/  HMMA.16816.F32 R24, R80.reuse, R92, R24 ;  /* 0x0000005c5018723c */ /* 0x040fea0000001818 */
[----:B------:R-:W-:Y:S01]  /*1f020*/  LOP3.LUT R91, R130, 0xffff, RZ, 0xc0, !PT ;  /* 0x0000ffff825b7812 */ /* 0x000fe200078ec0ff */
[-C--:B------:R-:W-:Y:S06]  /*1f030*/  HMMA.16816.F32 R28, R80, R94.reuse, R28 ;  /* 0x0000005e501c723c */ /* 0x080fec000000181c */
[C---:B------:R-:W-:Y:S05]  /*1f040*/  HMMA.16816.F32 R32, R76.reuse, R94, R32 ;  /* 0x0000005e4c20723c */ /* 0x040fea0000001820 */
[----:B---3--:R-:W-:Y:S02]  /*1f050*/  @!P2 HADD2 R146, -R114.H0_H0, -RZ.H0_H0 ;  /* 0xa00000ff7292a230 */ /* 0x008fe40000000900 */
[----:B----4-:R-:W-:Y:S04]  /*1f060*/  @!P5 HADD2 R139, -R113.H0_H0, -RZ.H0_H0 ;  /* 0xa00000ff718bd230 */ /* 0x010fe80000000900 */
[----:B------:R-:W-:Y:S01]  /*1f070*/  PRMT R72, R146, 0x7610, R72 ;  /* 0x0000761092487816 */ /* 0x000fe20000000048 */
[----:B------:R1:W-:Y:S01]  /*1f080*/  @!P2 STL.S16 [R1+0x40], R146 ;  /* 0x000040920100a387 */ /* 0x0003e20000100600 */
[----:B------:R-:W-:Y:S03]  /*1f090*/  PRMT R3, R139, 0x7610, R3 ;  /* 0x000076108b037816 */ /* 0x000fe60000000003 */
[----:B------:R2:W-:Y:S01]  /*1f0a0*/  @!P5 STL.S16 [R1+0x38], R139 ;  /* 0x0000388b0100d387 */ /* 0x0005e20000100600 */
[----:B------:R-:W-:Y:S02]  /*1f0b0*/  @!P2 PRMT R114, R72, 0x5410, RZ ;  /* 0x000054104872a816 */ /* 0x000fe400000000ff */
[----:B------:R-:W-:Y:S01]  /*1f0c0*/  @!P5 PRMT R113, R3, 0x5410, RZ ;  /* 0x000054100371d816 */ /* 0x000fe200000000ff */
[----:B------:R-:W3:Y:S01]  /*1f0d0*/  LDSM.16.MT88.4 R72, [R178+0x6800] ;  /* 0x00680000b248783b */ /* 0x000ee20000004200 */
[----:B------:R-:W-:Y:S02]  /*1f0e0*/  SHF.R.U32.HI R3, RZ, 0x8, R170 ;  /* 0x00000008ff037819 */ /* 0x000fe400000116aa */
[----:B------:R-:W-:Y:S01]  /*1f0f0*/  ISETP.LE.U32.AND P5, PT, R129, UR12, PT ;  /* 0x0000000c81007c0c */ /* 0x000fe2000bfa3070 */
[----:B------:R-:W-:Y:S01]  /*1f100*/  MUFU.EX2 R170, R185 ;  /* 0x000000b900aa7308 */ /* 0x000fe20000000800 */
[----:B------:R-:W-:Y:S02]  /*1f110*/  PRMT R135, R175, 0x5410, R3 ;  /* 0x00005410af877816 */ /* 0x000fe40000000003 */
[----:B------:R-:W-:Y:S01]  /*1f120*/  LOP3.LUT R3, R136, 0xffff, RZ, 0xc0, !PT ;  /* 0x0000ffff88037812 */ /* 0x000fe200078ec0ff */
[----:B------:R-:W-:Y:S01]  /*1f130*/  STG.E.U16 desc[UR26][R156.64+0x60], R114 ;  /* 0x000060729c007986 */ /* 0x000fe2000c10151a */
[----:B------:R-:W-:Y:S02]  /*1f140*/  ISETP.LE.U32.AND P2, PT, R0, UR12, PT ;  /* 0x0000000c00007c0c */ /* 0x000fe4000bf43070 */
[----:B------:R-:W-:Y:S03]  /*1f150*/  SHF.R.U32.HI R88, RZ, 0x8, R3 ;  /* 0x00000008ff587819 */ /* 0x000fe60000011603 */
[----:B------:R-:W4:Y:S01]  /*1f160*/  MUFU.EX2 R175, R190 ;  /* 0x000000be00af7308 */ /* 0x000f220000000800 */
[----:B------:R-:W-:Y:S01]  /*1f170*/  LOP3.LUT R3, R84, 0xff, RZ, 0xc0, !PT ;  /* 0x000000ff54037812 */ /* 0x000fe200078ec0ff */
[----:B------:R-:W-:Y:S01]  /*1f180*/  STG.E.U16 desc[UR26][R156.64+0x62], R113 ;  /* 0x000062719c007986 */ /* 0x000fe2000c10151a */
[----:B------:R-:W-:Y:S02]  /*1f190*/  LOP3.LUT R0, R171, 0xff, RZ, 0xc0, !PT ;  /* 0x000000ffab007812 */ /* 0x000fe400078ec0ff */
[----:B------:R-:W-:Y:S01]  /*1f1a0*/  PRMT R93, R90, 0x5410, R88 ;  /* 0x000054105a5d7816 */ /* 0x000fe20000000058 */
[----:B------:R-:W3:Y:S01]  /*1f1b0*/  LDSM.16.MT88.4 R84, [R179+0x6800] ;  /* 0x00680000b354783b */ /* 0x000ee20000004200 */
[----:B------:R-:W-:Y:S03]  /*1f1c0*/  PRMT R134, R0, 0x5410, R172 ;  /* 0x0000541000867816 */ /* 0x000fe600000000ac */
[----:B-1----:R1:W3:Y:S01]  /*1f1d0*/  MUFU.EX2 R146, R189 ;  /* 0x000000bd00927308 */ /* 0x0022e20000000800 */
[--C-:B------:R-:W-:Y:S02]  /*1f1e0*/  SHF.R.U32.HI R88, RZ, 0x10, R132.reuse ;  /* 0x00000010ff587819 */ /* 0x100fe40000011684 */
[----:B------:R-:W-:Y:S02]  /*1f1f0*/  PRMT R92, R3, 0x5410, R89 ;  /* 0x00005410035c7816 */ /* 0x000fe40000000059 */
[----:B------:R-:W-:Y:S01]  /*1f200*/  LOP3.LUT R3, R132, 0xffff, RZ, 0xc0, !PT ;  /* 0x0000ffff84037812 */ /* 0x000fe200078ec0ff */
[----:B--2---:R2:W2:Y:S01]  /*1f210*/  LDL.S16 R139, [R1+0x48] ;  /* 0x00004800018b7983 */ /* 0x0044a20000100600 */
[----:B------:R-:W-:Y:S03]  /*1f220*/  SHF.R.U32.HI R89, RZ, 0x18, R132 ;  /* 0x00000018ff597819 */ /* 0x000fe60000011684 */
[----:B------:R-:W-:Y:S01]  /*1f230*/  MUFU.EX2 R172, R187 ;  /* 0x000000bb00ac7308 */ /* 0x000fe20000000800 */
[----:B----4-:R-:W-:Y:S01]  /*1f240*/  F2FP.F16.F32.PACK_AB R112, R175, R112 ;  /* 0x00000070af70723e */ /* 0x010fe200000000ff */
[----:B------:R4:W5:Y:S01]  /*1f250*/  LDL.LU R190, [R1+0x188] ;  /* 0x0001880001be7983 */ /* 0x0009620000300800 */
[----:B------:R-:W-:Y:S02]  /*1f260*/  LOP3.LUT R88, R88, 0xff, RZ, 0xc0, !PT ;  /* 0x000000ff58587812 */ /* 0x000fe400078ec0ff */
[----:B------:R-:W-:Y:S01]  /*1f270*/  PRMT R147, R112, 0x7632, R147 ;  /* 0x0000763270937816 */ /* 0x000fe20000000093 */
[----:B------:R4:W4:Y:S01]  /*1f280*/  LDL.S16 R137, [R1+0x3c] ;  /* 0x00003c0001897983 */ /* 0x0009220000100600 */
[----:B------:R-:W-:Y:S03]  /*1f290*/  LOP3.LUT R90, R132, 0xff, RZ, 0xc0, !PT ;  /* 0x000000ff845a7812 */ /* 0x000fe600078ec0ff */
[----:B------:R-:W3:Y:S01]  /*1f2a0*/  MUFU.EX2 R171, R186 ;  /* 0x000000ba00ab7308 */ /* 0x000ee20000000800 */
[----:B------:R-:W-:Y:S01]  /*1f2b0*/  SHF.R.U32.HI R3, RZ, 0x8, R3 ;  /* 0x00000008ff037819 */ /* 0x000fe20000011603 */
[----:B-1----:R1:W5:Y:S01]  /*1f2c0*/  LDL.LU R189, [R1+0x184] ;  /* 0x0001840001bd7983 */ /* 0x0023620000300800 */
[----:B------:R-:W-:Y:S01]  /*1f2d0*/  PRMT R96, R88, 0x5410, R89 ;  /* 0x0000541058607816 */ /* 0x000fe20000000059 */
[-C--:B---3--:R-:W-:Y:S02]  /*1f2e0*/  HMMA.16816.F32 R36, R76, R72.reuse, R36 ;  /* 0x000000484c24723c */ /* 0x088fe40000001824 */
[----:B------:R1:W3:Y:S01]  /*1f2f0*/  LDL.S16 R136, [R1+0x44] ;  /* 0x0000440001887983 */ /* 0x0002e20000100600 */
[----:B------:R-:W-:Y:S01]  /*1f300*/  PRMT R117, R90, 0x5410, R3 ;  /* 0x000054105a757816 */ /* 0x000fe20000000003 */
[----:B------:R-:W-:Y:S01]  /*1f310*/  FADD.FTZ R164, R146, R173 ;  /* 0x000000ad92a47221 */ /* 0x000fe20000010000 */
[----:B------:R-:W-:Y:S01]  /*1f320*/  F2FP.F16.F32.PACK_AB R146, R174, R146 ;  /* 0x00000092ae92723e */ /* 0x000fe200000000ff */
[C---:B------:R-:W-:Y:S01]  /*1f330*/  HMMA.16816.F32 R40, R80.reuse, R72, R40 ;  /* 0x000000485028723c */ /* 0x040fe20000001828 */
[----:B------:R1:W5:Y:S04]  /*1f340*/  LDL.LU R188, [R1+0x180] ;  /* 0x0001800001bc7983 */ /* 0x0003680000300800 */
[----:B------:R-:W-:Y:S01]  /*1f350*/  PRMT R98, R112, 0x5410, R147 ;  /* 0x0000541070627816 */ /* 0x000fe20000000093 */
[-C--:B------:R-:W-:Y:S05]  /*1f360*/  HMMA.16816.F32 R44, R80, R74.reuse, R44 ;  /* 0x0000004a502c723c */ /* 0x080fea000000182c */
[----:B------:R-:W-:Y:S01]  /*1f370*/  SHF.R.U32.HI R3, RZ, 0x8, R91 ;  /* 0x00000008ff037819 */ /* 0x000fe2000001165b */
[C---:B------:R-:W-:Y:S05]  /*1f380*/  HMMA.16816.F32 R48, R76.reuse, R74, R48 ;  /* 0x0000004a4c30723c */ /* 0x040fea0000001830 */
[----:B------:R-:W-:Y:S01]  /*1f390*/  PRMT R145, R146, 0x7632, R145 ;  /* 0x0000763292917816 */ /* 0x000fe20000000091 */
[-C--:B------:R-:W-:Y:S05]  /*1f3a0*/  HMMA.16816.F32 R52, R76, R84.reuse, R52 ;  /* 0x000000544c34723c */ /* 0x080fea0000001834 */
[--C-:B------:R-:W-:Y:S01]  /*1f3b0*/  HSET2.LE.AND R74, R197, R127.reuse, PT ;  /* 0x0000007fc54a7233 */ /* 0x100fe20003803000 */
[C---:B------:R-:W-:Y:S05]  /*1f3c0*/  HMMA.16816.F32 R56, R80.reuse, R84, R56 ;  /* 0x000000545038723c */ /* 0x040fea0000001838 */
[--C-:B------:R-:W-:Y:S01]  /*1f3d0*/  HSET2.LE.AND R75, R196, R127.reuse, PT ;  /* 0x0000007fc44b7233 */ /* 0x100fe20003803000 */
[-C--:B------:R-:W-:Y:S05]  /*1f3e0*/  HMMA.16816.F32 R60, R80, R86.reuse, R60 ;  /* 0x00000056503c723c */ /* 0x080fea000000183c */
[----:B------:R-:W-:Y:S01]  /*1f3f0*/  LOP3.LUT R74, R74, R124, RZ, 0xc0, !PT ;  /* 0x0000007c4a4a7212 */ /* 0x000fe200078ec0ff */
[----:B------:R-:W-:Y:S05]  /*1f400*/  HMMA.16816.F32 R64, R76, R86, R64 ;  /* 0x000000564c40723c */ /* 0x000fea0000001840 */
[----:B------:R-:W-:Y:S02]  /*1f410*/  LOP3.LUT R75, R75, R119, RZ, 0xc0, !PT ;  /* 0x000000774b4b7212 */ /* 0x000fe400078ec0ff */
[--C-:B------:R-:W-:Y:S04]  /*1f420*/  HSET2.LE.AND R80, R117, R127.reuse, PT ;  /* 0x0000007f75507233 */ /* 0x100fe80003803000 */
[--C-:B------:R-:W-:Y:S02]  /*1f430*/  HSET2.LE.AND R81, R96, R127.reuse, PT ;  /* 0x0000007f60517233 */ /* 0x100fe40003803000 */
[--C-:B------:R-:W-:Y:S02]  /*1f440*/  HSET2.LE.AND R82, R135, R127.reuse, PT ;  /* 0x0000007f87527233 */ /* 0x100fe40003803000 */
[--C-:B------:R-:W-:Y:S02]  /*1f450*/  HSET2.LE.AND R83, R134, R127.reuse, PT ;  /* 0x0000007f86537233 */ /* 0x100fe40003803000 */
[----:B------:R-:W-:Y:S02]  /*1f460*/  F2FP.F16.F32.PACK_AB R144, R171, R172 ;  /* 0x000000acab90723e */ /* 0x000fe400000000ff */
[----:B------:R-:W-:Y:S02]  /*1f470*/  LOP3.LUT R80, R80, R125, RZ, 0xc0, !PT ;  /* 0x0000007d50507212 */ /* 0x000fe400078ec0ff */
[----:B------:R-:W-:Y:S02]  /*1f480*/  LOP3.LUT R81, R81, R126, RZ, 0xc0, !PT ;  /* 0x0000007e51517212 */ /* 0x000fe400078ec0ff */
[----:B------:R-:W-:Y:S02]  /*1f490*/  LOP3.LUT R83, R83, R118, RZ, 0xc0, !PT ;  /* 0x0000007653537212 */ /* 0x000fe400078ec0ff */
[----:B------:R-:W-:Y:S02]  /*1f4a0*/  LOP3.LUT R82, R82, R121, RZ, 0xc0, !PT ;  /* 0x0000007952527212 */ /* 0x000fe400078ec0ff */
[----:B------:R-:W-:Y:S02]  /*1f4b0*/  LOP3.LUT R3, R3, 0xffff, RZ, 0xc0, !PT ;  /* 0x0000ffff03037812 */ /* 0x000fe400078ec0ff */
[----:B------:R-:W-:Y:S02]  /*1f4c0*/  LOP3.LUT R129, R130, 0xffff, RZ, 0xc0, !PT ;  /* 0x0000ffff82817812 */ /* 0x000fe400078ec0ff */
[--C-:B------:R-:W-:Y:S02]  /*1f4d0*/  SHF.R.U32.HI R131, RZ, 0x10, R130.reuse ;  /* 0x00000010ff837819 */ /* 0x100fe40000011682 */
[----:B------:R-:W-:Y:S02]  /*1f4e0*/  SHF.R.U32.HI R130, RZ, 0x18, R130 ;  /* 0x00000018ff827819 */ /* 0x000fe40000011682 */
[----:B------:R-:W-:Y:S02]  /*1f4f0*/  LOP3.LUT R0, R163, UR25, R166, 0x96, !PT ;  /* 0x00000019a3007c12 */ /* 0x000fe4000f8e96a6 */
[----:B------:R1:W-:Y:S01]  /*1f500*/  MUFU.EX2 R166, R181 ;  /* 0x000000b500a67308 */ /* 0x0003e20000000800 */
[C---:B------:R-:W-:Y:S02]  /*1f510*/  LOP3.LUT R77, R162.reuse, 0xffff, RZ, 0xc0, !PT ;  /* 0x0000ffffa24d7812 */ /* 0x040fe400078ec0ff */
[----:B------:R-:W-:Y:S02]  /*1f520*/  LOP3.LUT R84, R162, 0xff, RZ, 0xc0, !PT ;  /* 0x000000ffa2547812 */ /* 0x000fe400078ec0ff */
[C---:B------:R-:W-:Y:S02]  /*1f530*/  PRMT R143, R144.reuse, 0x7632, R143 ;  /* 0x00007632908f7816 */ /* 0x040fe4000000008f */
[--C-:B------:R-:W-:Y:S02]  /*1f540*/  SHF.R.U32.HI R78, RZ, 0x18, R162.reuse ;  /* 0x00000018ff4e7819 */ /* 0x100fe400000116a2 */
[----:B------:R-:W-:Y:S02]  /*1f550*/  PRMT R96, R144, 0x5410, R143 ;  /* 0x0000541090607816 */ /* 0x000fe4000000008f */
[----:B------:R-:W-:Y:S02]  /*1f560*/  SHF.R.U32.HI R76, RZ, 0x10, R162 ;  /* 0x00000010ff4c7819 */ /* 0x000fe400000116a2 */
[----:B------:R-:W-:Y:S02]  /*1f570*/  F2FP.F16.F32.PACK_AB R142, R169, R170 ;  /* 0x000000aaa98e723e */ /* 0x000fe400000000ff */
[----:B------:R-:W-:Y:S02]  /*1f580*/  LOP3.LUT R76, R76, 0xff, RZ, 0xc0, !PT ;  /* 0x000000ff4c4c7812 */ /* 0x000fe400078ec0ff */
[----:B------:R-:W-:Y:S01]  /*1f590*/  PRMT R141, R142, 0x7632, R141 ;  /* 0x000076328e8d7816 */ /* 0x000fe2000000008d */
[----:B--2---:R-:W-:Y:S05]  /*1f5a0*/  @!P4 HADD2 R139, -R112.H0_H0, -RZ.H0_H0 ;  /* 0xa00000ff708bc230 */ /* 0x004fea0000000900 */
[----:B------:R-:W-:Y:S01]  /*1f5b0*/  @!P4 STL.S16 [R1+0x48], R139 ;  /* 0x0000488b0100c387 */ /* 0x000fe20000100600 */
[----:B------:R-:W-:Y:S01]  /*1f5c0*/  PRMT R88, R139, 0x7610, R88 ;  /* 0x000076108b587816 */ /* 0x000fe20000000058 */
[----:B----4-:R-:W-:Y:S03]  /*1f5d0*/  @!P6 HADD2 R137, -R147.H0_H0, -RZ.H0_H0 ;  /* 0xa00000ff9389e230 */ /* 0x010fe60000000900 */
[----:B------:R-:W-:Y:S02]  /*1f5e0*/  @!P4 PRMT R112, R88, 0x5410, RZ ;  /* 0x000054105870c816 */ /* 0x000fe400000000ff */
[----:B------:R-:W2:Y:S01]  /*1f5f0*/  LDSM.16.MT88.4 R88, [R177+0x7000] ;  /* 0x00700000b158783b */ /* 0x000ea20000004200 */
[----:B------:R-:W-:Y:S02]  /*1f600*/  ISETP.LE.U32.AND P4, PT, R3, UR12, PT ;  /* 0x0000000c03007c0c */ /* 0x000fe4000bf83070 */
[----:B------:R-:W-:Y:S01]  /*1f610*/  PRMT R72, R137, 0x7610, R72 ;  /* 0x0000761089487816 */ /* 0x000fe20000000048 */
[----:B---3--:R-:W-:Y:S01]  /*1f620*/  @!P5 HADD2 R136, -R146.H0_H0, -RZ.H0_H0 ;  /* 0xa00000ff9288d230 */ /* 0x008fe20000000900 */
[----:B------:R-:W-:Y:S02]  /*1f630*/  SHF.R.U32.HI R3, RZ, 0x8, R129 ;  /* 0x00000008ff037819 */ /* 0x000fe40000011681 */
[----:B------:R-:W-:Y:S01]  /*1f640*/  @!P6 PRMT R147, R72, 0x5410, RZ ;  /* 0x000054104893e816 */ /* 0x000fe200000000ff */
[----:B------:R-:W-:Y:S01]  /*1f650*/  STG.E.U16 desc[UR26][R160.64+0x5e], R112 ;  /* 0x00005e70a0007986 */ /* 0x000fe2000c10151a */
[----:B------:R-:W-:Y:S02]  /*1f660*/  PRMT R133, R133, 0x5410, R3 ;  /* 0x0000541085857816 */ /* 0x000fe40000000003 */
[----:B------:R-:W-:Y:S01]  /*1f670*/  PRMT R73, R136, 0x7610, R73 ;  /* 0x0000761088497816 */ /* 0x000fe20000000049 */
[----:B------:R-:W-:Y:S01]  /*1f680*/  @!P6 STL.S16 [R1+0x3c], R137 ;  /* 0x00003c890100e387 */ /* 0x000fe20000100600 */
[----:B------:R-:W-:Y:S02]  /*1f690*/  ISETP.LE.U32.AND P6, PT, R97, UR12, PT ;  /* 0x0000000c61007c0c */ /* 0x000fe4000bfc3070 */
[--C-:B------:R-:W-:Y:S01]  /*1f6a0*/  HSET2.LE.AND R102, R133, R127.reuse, PT ;  /* 0x0000007f85667233 */ /* 0x100fe20003803000 */
[----:B------:R-:W-:Y:S01]  /*1f6b0*/  STG.E.U16 desc[UR26][R160.64+0x60], R147 ;  /* 0x00006093a0007986 */ /* 0x000fe2000c10151a */
[----:B------:R-:W-:Y:S02]  /*1f6c0*/  LOP3.LUT R72, R162, 0xff, RZ, 0xc0, !PT ;  /* 0x000000ffa2487812 */ /* 0x000fe400078ec0ff */
[----:B------:R-:W-:Y:S01]  /*1f6d0*/  PRMT R97, R146, 0x5410, R145 ;  /* 0x0000541092617816 */ /* 0x000fe20000000091 */
[----:B------:R-:W-:Y:S01]  /*1f6e0*/  LDSM.16.MT88.4 R132, [R177+0x7800] ;  /* 0x00780000b184783b */ /* 0x000fe20000004200 */
[----:B------:R-:W-:Y:S02]  /*1f6f0*/  @!P5 PRMT R146, R73, 0x5410, RZ ;  /* 0x000054104992d816 */ /* 0x000fe400000000ff */
[--C-:B------:R-:W-:Y:S02]  /*1f700*/  HSET2.LE.AND R73, R92, R127.reuse, PT ;  /* 0x0000007f5c497233 */ /* 0x100fe40003803000 */
[----:B------:R-:W-:Y:S02]  /*1f710*/  LOP3.LUT R102, R102, R96, RZ, 0xc0, !PT ;  /* 0x0000006066667212 */ /* 0x000fe400078ec0ff */
[----:B------:R-:W-:Y:S01]  /*1f720*/  LOP3.LUT R3, R131, 0xff, RZ, 0xc0, !PT ;  /* 0x000000ff83037812 */ /* 0x000fe200078ec0ff */
[----:B------:R-:W-:Y:S01]  /*1f730*/  STG.E.U16 desc[UR26][R158.64+0x60], R146 ;  /* 0x000060929e007986 */ /* 0x000fe2000c10151a */
[----:B------:R-:W-:Y:S02]  /*1f740*/  LOP3.LUT R73, R73, R123, RZ, 0xc0, !PT ;  /* 0x0000007b49497212 */ /* 0x000fe400078ec0ff */
[----:B------:R-:W-:Y:S01]  /*1f750*/  PRMT R130, R3, 0x5410, R130 ;  /* 0x0000541003827816 */ /* 0x000fe20000000082 */
[----:B------:R-:W-:Y:S01]  /*1f760*/  @!P5 STL.S16 [R1+0x44], R136 ;  /* 0x000044880100d387 */ /* 0x000fe20000100600 */
[----:B------:R-:W-:Y:S02]  /*1f770*/  ISETP.LE.U32.AND P5, PT, R72, UR12, PT ;  /* 0x0000000c48007c0c */ /* 0x000fe4000bfa3070 */
[--C-:B------:R-:W-:Y:S01]  /*1f780*/  HSET2.LE.AND R72, R93, R127.reuse, PT ;  /* 0x0000007f5d487233 */ /* 0x100fe20003803000 */
[----:B------:R3:W4:Y:S01]  /*1f790*/  LDL.S16 R99, [R1+0x30] ;  /* 0x0000300001637983 */ /* 0x0007220000100600 */
[----:B------:R-:W-:Y:S01]  /*1f7a0*/  LOP3.LUT R3, R162, 0xffff, RZ, 0xc0, !PT ;  /* 0x0000ffffa2037812 */ /* 0x000fe200078ec0ff */
[----:B------:R1:W3:Y:S02]  /*1f7b0*/  MUFU.EX2 R163, R176 ;  /* 0x000000b000a37308 */ /* 0x0002e40000000800 */
[----:B------:R1:W5:Y:S01]  /*1f7c0*/  LDL.LU R187, [R1+0x17c] ;  /* 0x00017c0001bb7983 */ /* 0x0003620000300800 */
[----:B------:R-:W-:Y:S02]  /*1f7d0*/  LOP3.LUT R72, R72, R122, RZ, 0xc0, !PT ;  /* 0x0000007a48487212 */ /* 0x000fe400078ec0ff */
[----:B------:R-:W-:Y:S01]  /*1f7e0*/  SHF.R.U32.HI R79, RZ, 0x8, R3 ;  /* 0x00000008ff4f7819 */ /* 0x000fe20000011603 */
[----:B------:R1:W3:Y:S01]  /*1f7f0*/  LDL.S16 R85, [R1+0x34] ;  /* 0x0000340001557983 */ /* 0x0002e20000100600 */
[--C-:B------:R-:W-:Y:S02]  /*1f800*/  HSET2.LE.AND R103, R130, R127.reuse, PT ;  /* 0x0000007f82677233 */ /* 0x100fe40003803000 */
[----:B------:R-:W-:Y:S01]  /*1f810*/  PRMT R100, R84, 0x5410, R79 ;  /* 0x0000541054647816 */ /* 0x000fe2000000004f */
[-C--:B--2---:R-:W-:Y:S01]  /*1f820*/  HMMA.16816.F32 R4, R72, R88.reuse, R4 ;  /* 0x000000584804723c */ /* 0x084fe20000001804 */
[----:B------:R-:W2:Y:S04]  /*1f830*/  LDSM.16.MT88.4 R92, [R180+0x7000] ;  /* 0x00700000b45c783b */ /* 0x000ea80000004200 */
[--C-:B------:R-:W-:Y:S01]  /*1f840*/  SHF.R.U32.HI R3, RZ, 0x8, R77.reuse ;  /* 0x00000008ff037819 */ /* 0x100fe2000001164d */
[C---:B------:R-:W-:Y:S03]  /*1f850*/  HMMA.16816.F32 R8, R80.reuse, R88, R8 ;  /* 0x000000585008723c */ /* 0x040fe60000001808 */
[----:B------:R1:W5:Y:S02]  /*1f860*/  LDL.LU R186, [R1+0x178] ;  /* 0x0001780001ba7983 */ /* 0x0003640000300800 */
[----:B------:R-:W-:Y:S01]  /*1f870*/  LOP3.LUT R3, R3, 0xffff, RZ, 0xc0, !PT ;  /* 0x0000ffff03037812 */ /* 0x000fe200078ec0ff */
[-C--:B------:R-:W-:Y:S05]  /*1f880*/  HMMA.16816.F32 R12, R80, R90.reuse, R12 ;  /* 0x0000005a500c723c */ /* 0x080fea000000180c */
[----:B------:R-:W-:Y:S01]  /*1f890*/  SHF.R.U32.HI R89, RZ, 0x18, R2 ;  /* 0x00000018ff597819 */ /* 0x000fe20000011602 */
[C---:B------:R-:W-:Y:S07]  /*1f8a0*/  HMMA.16816.F32 R16, R72.reuse, R90, R16 ;  /* 0x0000005a4810723c */ /* 0x040fee0000001810 */
[----:B------:R-:W-:Y:S04]  /*1f8b0*/  LOP3.LUT R90, R2, 0xff, RZ, 0xc0, !PT ;  /* 0x000000ff025a7812 */ /* 0x000fe800078ec0ff */
[----:B------:R-:W-:Y:S01]  /*1f8c0*/  SHF.R.U32.HI R91, RZ, 0x18, R0 ;  /* 0x00000018ff5b7819 */ /* 0x000fe20000011600 */
[-C--:B--2---:R-:W-:Y:S06]  /*1f8d0*/  HMMA.16816.F32 R20, R72, R92.reuse, R20 ;  /* 0x0000005c4814723c */ /* 0x084fec0000001814 */
[C---:B------:R-:W-:Y:S06]  /*1f8e0*/  HMMA.16816.F32 R24, R80.reuse, R92, R24 ;  /* 0x0000005c5018723c */ /* 0x040fec0000001818 */
[-C--:B------:R-:W-:Y:S05]  /*1f8f0*/  HMMA.16816.F32 R28, R80, R94.reuse, R28 ;  /* 0x0000005e501c723c */ /* 0x080fea000000181c */
[----:B------:R-:W-:Y:S01]  /*1f900*/  LOP3.LUT R92, R0, 0xff, RZ, 0xc0, !PT ;  /* 0x000000ff005c7812 */ /* 0x000fe200078ec0ff */
[C---:B------:R-:W-:Y:S05]  /*1f910*/  HMMA.16816.F32 R32, R72.reuse, R94, R32 ;  /* 0x0000005e4820723c */ /* 0x040fea0000001820 */
[----:B----4-:R-:W-:Y:S05]  /*1f920*/  @!P3 HADD2 R99, -R145.H0_H0, -RZ.H0_H0 ;  /* 0xa00000ff9163b230 */ /* 0x010fea0000000900 */
[----:B------:R2:W-:Y:S01]  /*1f930*/  @!P3 STL.S16 [R1+0x30], R99 ;  /* 0x000030630100b387 */ /* 0x0005e20000100600 */
[----:B------:R-:W-:Y:S01]  /*1f940*/  PRMT R77, R99, 0x7610, R77 ;  /* 0x00007610634d7816 */ /* 0x000fe2000000004d */
[----:B---3--:R-:W-:Y:S02]  /*1f950*/  @!P1 HADD2 R85, -R144.H0_H0, -RZ.H0_H0 ;  /* 0xa00000ff90559230 */ /* 0x008fe40000000900 */
[----:B------:R3:W5:Y:S01]  /*1f960*/  LDL.LU R185, [R1+0x174] ;  /* 0x0001740001b97983 */ /* 0x0007620000300800 */
[----:B------:R-:W-:Y:S02]  /*1f970*/  @!P3 PRMT R145, R77, 0x5410, RZ ;  /* 0x000054104d91b816 */ /* 0x000fe400000000ff */
[----:B------:R-:W-:Y:S01]  /*1f980*/  ISETP.LE.U32.AND P3, PT, R3, UR12, PT ;  /* 0x0000000c03007c0c */ /* 0x000fe2000bf63070 */
[----:B------:R4:W-:Y:S01]  /*1f990*/  @!P1 STL.S16 [R1+0x34], R85 ;  /* 0x0000345501009387 */ /* 0x0009e20000100600 */
[----:B------:R-:W-:Y:S02]  /*1f9a0*/  PRMT R84, R85, 0x7610, R84 ;  /* 0x0000761055547816 */ /* 0x000fe40000000054 */
[----:B------:R-:W-:Y:S01]  /*1f9b0*/  SHF.R.U32.HI R3, RZ, 0x10, R162 ;  /* 0x00000010ff037819 */ /* 0x000fe200000116a2 */
[----:B------:R3:W5:Y:S01]  /*1f9c0*/  LDL.LU R184, [R1+0x170] ;  /* 0x0001700001b87983 */ /* 0x0007620000300800 */
[----:B------:R-:W-:Y:S02]  /*1f9d0*/  @!P1 PRMT R144, R84, 0x5410, RZ ;  /* 0x0000541054909816 */ /* 0x000fe400000000ff */
[----:B------:R-:W-:Y:S01]  /*1f9e0*/  LOP3.LUT R84, R2, 0xffff, RZ, 0xc0, !PT ;  /* 0x0000ffff02547812 */ /* 0x000fe200078ec0ff */
[----:B------:R3:W5:Y:S01]  /*1f9f0*/  LDL.LU R183, [R1+0x16c] ;  /* 0x00016c0001b77983 */ /* 0x0007620000300800 */
[----:B------:R-:W-:Y:S02]  /*1fa00*/  LOP3.LUT R3, R3, 0xff, RZ, 0xc0, !PT ;  /* 0x000000ff03037812 */ /* 0x000fe400078ec0ff */
[----:B------:R-:W-:Y:S01]  /*1fa10*/  SHF.R.U32.HI R88, RZ, 0x8, R84 ;  /* 0x00000008ff587819 */ /* 0x000fe20000011654 */
[----:B------:R3:W5:Y:S01]  /*1fa20*/  LDL.LU R182, [R1+0x168] ;  /* 0x0001680001b67983 */ /* 0x0007620000300800 */
[----:B------:R-:W-:Y:S02]  /*1fa30*/  ISETP.LE.U32.AND P1, PT, R3, UR12, PT ;  /* 0x0000000c03007c0c */ /* 0x000fe4000bf23070 */
[----:B------:R-:W-:Y:S01]  /*1fa40*/  SHF.R.U32.HI R3, RZ, 0x10, R0 ;  /* 0x00000010ff037819 */ /* 0x000fe20000011600 */
[----:B-1----:R3:W5:Y:S01]  /*1fa50*/  LDL.LU R181, [R1+0x164] ;  /* 0x0001640001b57983 */ /* 0x0027620000300800 */
[----:B--2---:R-:W-:Y:S02]  /*1fa60*/  PRMT R99, R76, 0x5410, R78 ;  /* 0x000054104c637816 */ /* 0x004fe4000000004e */
[----:B------:R-:W-:Y:S01]  /*1fa70*/  PRMT R88, R90, 0x5410, R88 ;  /* 0x000054105a587816 */ /* 0x000fe20000000058 */
[----:B------:R3:W5:Y:S01]  /*1fa80*/  LDL.LU R176, [R1+0x160] ;  /* 0x0001600001b07983 */ /* 0x0007620000300800 */
[--C-:B------:R-:W-:Y:S02]  /*1fa90*/  HSET2.LE.AND R90, R100, R127.reuse, PT ;  /* 0x0000007f645a7233 */ /* 0x100fe40003803000 */
[----:B------:R-:W-:Y:S01]  /*1faa0*/  SHF.R.U32.HI R162, RZ, 0x18, R162 ;  /* 0x00000018ffa27819 */ /* 0x000fe200000116a2 */
[----:B------:R3:W2:Y:S01]  /*1fab0*/  LDL.S16 R201, [R1+0x28] ;  /* 0x0000280001c97983 */ /* 0x0006a20000100600 */
[----:B----4-:R-:W-:Y:S02]  /*1fac0*/  SHF.R.U32.HI R85, RZ, 0x10, R2 ;  /* 0x00000010ff557819 */ /* 0x010fe40000011602 */
[----:B------:R-:W-:Y:S01]  /*1fad0*/  LOP3.LUT R2, R0, 0xffff, RZ, 0xc0, !PT ;  /* 0x0000ffff00027812 */ /* 0x000fe200078ec0ff */
[----:B------:R3:W4:Y:S01]  /*1fae0*/  LDL.S16 R200, [R1+0x24] ;  /* 0x0000240001c87983 */ /* 0x0007220000100600 */
[----:B------:R-:W-:Y:S02]  /*1faf0*/  LOP3.LUT R0, R85, 0xff, RZ, 0xc0, !PT ;  /* 0x000000ff55007812 */ /* 0x000fe400078ec0ff */
[----:B------:R-:W-:Y:S01]  /*1fb00*/  SHF.R.U32.HI R2, RZ, 0x8, R2 ;  /* 0x00000008ff027819 */ /* 0x000fe20000011602 */
[----:B------:R3:W3:Y:S01]  /*1fb10*/  LDL.S16 R197, [R1+0x20] ;  /* 0x0000200001c57983 */ /* 0x0006e20000100600 */
[--C-:B------:R-:W-:Y:S02]  /*1fb20*/  HSET2.LE.AND R100, R88, R127.reuse, PT ;  /* 0x0000007f58647233 */ /* 0x100fe40003803000 */
[----:B------:R-:W-:Y:S01]  /*1fb30*/  PRMT R2, R92, 0x5410, R2 ;  /* 0x000054105c027816 */ /* 0x000fe20000000002 */
[----:B------:R1:W3:Y:S01]  /*1fb40*/  LDL.S16 R196, [R1+0x1c] ;  /* 0x00001c0001c47983 */ /* 0x0002e20000100600 */
[----:B------:R-:W-:Y:S02]  /*1fb50*/  PRMT R0, R0, 0x5410, R89 ;  /* 0x0000541000007816 */ /* 0x000fe40000000059 */
[----:B------:R-:W-:Y:S01]  /*1fb60*/  LOP3.LUT R100, R100, R128, RZ, 0xc0, !PT ;  /* 0x0000008064647212 */ /* 0x000fe200078ec0ff */
[----:B------:R1:W3:Y:S01]  /*1fb70*/  LDL.S16 R92, [R1+0x2c] ;  /* 0x00002c00015c7983 */ /* 0x0002e20000100600 */
[--C-:B------:R-:W-:Y:S02]  /*1fb80*/  HSET2.LE.AND R88, R2, R127.reuse, PT ;  /* 0x0000007f02587233 */ /* 0x100fe40003803000 */
[--C-:B------:R-:W-:Y:S01]  /*1fb90*/  HSET2.LE.AND R101, R0, R127.reuse, PT ;  /* 0x0000007f00657233 */ /* 0x100fe20003803000 */
[----:B------:R1:W3:Y:S01]  /*1fba0*/  LDL.S16 R195, [R1+0x18] ;  /* 0x0000180001c37983 */ /* 0x0002e20000100600 */
[----:B------:R-:W-:Y:S02]  /*1fbb0*/  F2FP.F16.F32.PACK_AB R2, R163, R166 ;  /* 0x000000a6a302723e */ /* 0x000fe400000000ff */
[----:B------:R-:W-:Y:S01]  /*1fbc0*/  LOP3.LUT R3, R3, 0xff, RZ, 0xc0, !PT ;  /* 0x000000ff03037812 */ /* 0x000fe200078ec0ff */
[----:B------:R1:W3:Y:S01]  /*1fbd0*/  LDL.S16 R173, [R1+0x4] ;  /* 0x0000040001ad7983 */ /* 0x0002e20000100600 */
[----:B------:R-:W-:Y:S02]  /*1fbe0*/  LOP3.LUT R101, R101, R116, RZ, 0xc0, !PT ;  /* 0x0000007465657212 */ /* 0x000fe400078ec0ff */
[----:B------:R-:W-:Y:S01]  /*1fbf0*/  PRMT R3, R3, 0x5410, R91 ;  /* 0x0000541003037816 */ /* 0x000fe2000000005b */
[----:B------:R-:W1:Y:S01]  /*1fc00*/  LDSM.16.MT88.4 R76, [R178+0x7000] ;  /* 0x00700000b24c783b */ /* 0x000e620000004200 */
[--C-:B------:R-:W-:Y:S02]  /*1fc10*/  HSET2.LE.AND R91, R99, R127.reuse, PT ;  /* 0x0000007f635b7233 */ /* 0x100fe40003803000 */
[----:B------:R-:W-:Y:S02]  /*1fc20*/  PRMT R0, R2, 0x7632, R0 ;  /* 0x0000763202007816 */ /* 0x000fe40000000000 */
[----:B------:R-:W-:Y:S02]  /*1fc30*/  HSET2.LE.AND R89, R3, R127, PT ;  /* 0x0000007f03597233 */ /* 0x000fe40003803000 */
[----:B------:R-:W-:Y:S01]  /*1fc40*/  F2FP.F16.F32.PACK_AB R3, R167, R168 ;  /* 0x000000a8a703723e */ /* 0x000fe200000000ff */
[----:B------:R-:W1:Y:S03]  /*1fc50*/  LDSM.16.MT88.4 R84, [R179+0x7000] ;  /* 0x00700000b354783b */ /* 0x000e660000004200 */
[----:B------:R-:W-:Y:S05]  /*1fc60*/  PRMT R140, R3, 0x7632, R140 ;  /* 0x00007632038c7816 */ /* 0x000fea000000008c */
[----:B------:R-:W1:Y:S08]  /*1fc70*/  LDSM.16.MT88.4 R124, [R180+0x7800] ;  /* 0x00780000b47c783b */ /* 0x000e700000004200 */
[----:B------:R-:W3:Y:S08]  /*1fc80*/  LDSM.16.MT88.4 R116, [R178+0x7800] ;  /* 0x00780000b274783b */ /* 0x000ef00000004200 */
[----:B------:R-:W-:Y:S04]  /*1fc90*/  STG.E.U16 desc[UR26][R158.64+0x62], R145 ;  /* 0x000062919e007986 */ /* 0x000fe8000c10151a */
[----:B------:R-:W-:Y:S01]  /*1fca0*/  STG.E.U16 desc[UR26][R154.64+0x70], R144 ;  /* 0x000070909a007986 */ /* 0x000fe2000c10151a */
[-C--:B-1----:R-:W-:Y:S06]  /*1fcb0*/  HMMA.16816.F32 R36, R72, R76.reuse, R36 ;  /* 0x0000004c4824723c */ /* 0x082fec0000001824 */
[C---:B------:R-:W-:Y:S06]  /*1fcc0*/  HMMA.16816.F32 R40, R80.reuse, R76, R40 ;  /* 0x0000004c5028723c */ /* 0x040fec0000001828 */
[-C--:B------:R-:W-:Y:S05]  /*1fcd0*/  HMMA.16816.F32 R44, R80, R78.reuse, R44 ;  /* 0x0000004e502c723c */ /* 0x080fea000000182c */
[----:B------:R-:W-:Y:S01]  /*1fce0*/  PRMT R76, R142, 0x5410, R141 ;  /* 0x000054108e4c7816 */ /* 0x000fe2000000008d */
[C---:B------:R-:W-:Y:S05]  /*1fcf0*/  HMMA.16816.F32 R48, R72.reuse, R78, R48 ;  /* 0x0000004e4830723c */ /* 0x040fea0000001830 */
[----:B------:R-:W-:Y:S01]  /*1fd00*/  LOP3.LUT R103, R103, R76, RZ, 0xc0, !PT ;  /* 0x0000004c67677212 */ /* 0x000fe200078ec0ff */
[-C--:B------:R-:W-:Y:S05]  /*1fd10*/  HMMA.16816.F32 R52, R72, R84.reuse, R52 ;  /* 0x000000544834723c */ /* 0x080fea0000001834 */
[----:B------:R-:W-:Y:S01]  /*1fd20*/  PRMT R78, R3, 0x5410, R140 ;  /* 0x00005410034e7816 */ /* 0x000fe2000000008c */
[C---:B------:R-:W-:Y:S05]  /*1fd30*/  HMMA.16816.F32 R56, R80.reuse, R84, R56 ;  /* 0x000000545038723c */ /* 0x040fea0000001838 */
[----:B------:R-:W-:Y:S01]  /*1fd40*/  PRMT R79, R2, 0x5410, R0 ;  /* 0x00005410024f7816 */ /* 0x000fe20000000000 */
[-C--:B------:R-:W-:Y:S05]  /*1fd50*/  HMMA.16816.F32 R60, R80, R86.reuse, R60 ;  /* 0x00000056503c723c */ /* 0x080fea000000183c */
[----:B------:R-:W-:Y:S01]  /*1fd60*/  LOP3.LUT R76, R88, R98, RZ, 0xc0, !PT ;  /* 0x00000062584c7212 */ /* 0x000fe200078ec0ff */
[----:B------:R-:W-:Y:S05]  /*1fd70*/  HMMA.16816.F32 R64, R72, R86, R64 ;  /* 0x000000564840723c */ /* 0x000fea0000001840 */
[----:B------:R-:W-:Y:S01]  /*1fd80*/  LOP3.LUT R77, R89, R97, RZ, 0xc0, !PT ;  /* 0x00000061594d7212 */ /* 0x000fe200078ec0ff */
[-C--:B------:R-:W-:Y:S01]  /*1fd90*/  HMMA.16816.F32 R136, R100, R132.reuse, R4 ;  /* 0x000000846488723c */ /* 0x080fe20000001804 */
[----:B------:R-:W1:Y:S04]  /*1fda0*/  LDSM.16.MT88.4 R4, [R179+0x7800] ;  /* 0x00780000b304783b */ /* 0x000e680000004200 */
[----:B------:R-:W-:Y:S01]  /*1fdb0*/  LOP3.LUT R78, R90, R78, RZ, 0xc0, !PT ;  /* 0x0000004e5a4e7212 */ /* 0x000fe200078ec0ff */
[----:B------:R-:W-:Y:S01]  /*1fdc0*/  IMAD.MOV.U32 R73, RZ, RZ, R70 ;  /* 0x000000ffff497224 */ /* 0x000fe200078e0046 */
[----:B------:R-:W-:Y:S01]  /*1fdd0*/  LOP3.LUT R79, R91, R79, RZ, 0xc0, !PT ;  /* 0x0000004f5b4f7212 */ /* 0x000fe200078ec0ff */
[----:B------:R-:W-:Y:S06]  /*1fde0*/  IMAD.MOV.U32 R72, RZ, RZ, R71 ;  /* 0x000000ffff487224 */ /* 0x000fec00078e0047 */
[C---:B------:R-:W-:Y:S06]  /*1fdf0*/  HMMA.16816.F32 R108, R76.reuse, R132, R8 ;  /* 0x000000844c6c723c */ /* 0x040fec0000001808 */
[-C--:B------:R-:W-:Y:S06]  /*1fe00*/  HMMA.16816.F32 R104, R76, R134.reuse, R12 ;  /* 0x000000864c68723c */ /* 0x080fec000000180c */
[C---:B------:R-:W-:Y:S06]  /*1fe10*/  HMMA.16816.F32 R132, R100.reuse, R134, R16 ;  /* 0x000000866484723c */ /* 0x040fec0000001810 */
[-C--:B------:R-:W-:Y:S06]  /*1fe20*/  HMMA.16816.F32 R128, R100, R124.reuse, R20 ;  /* 0x0000007c6480723c */ /* 0x080fec0000001814 */
[C---:B------:R-:W-:Y:S05]  /*1fe30*/  HMMA.16816.F32 R96, R76.reuse, R124, R24 ;  /* 0x0000007c4c60723c */ /* 0x040fea0000001818 */
[----:B--2---:R-:W-:Y:S02]  /*1fe40*/  @!P2 HADD2 R201, -R142.H0_H0, -RZ.H0_H0 ;  /* 0xa00000ff8ec9a230 */ /* 0x004fe40000000900 */
[----:B----4-:R-:W-:Y:S04]  /*1fe50*/  @!P6 HADD2 R200, -R141.H0_H0, -RZ.H0_H0 ;  /* 0xa00000ff8dc8e230 */ /* 0x010fe80000000900 */
[----:B------:R-:W-:Y:S01]  /*1fe60*/  PRMT R13, R201, 0x7610, R13 ;  /* 0x00007610c90d7816 */ /* 0x000fe2000000000d */
[----:B---3--:R-:W-:Y:S03]  /*1fe70*/  @!P5 HADD2 R197, -R3.H0_H0, -RZ.H0_H0 ;  /* 0xa00000ff03c5d230 */ /* 0x008fe60000000900 */
[----:B------:R-:W-:Y:S02]  /*1fe80*/  @!P2 PRMT R142, R13, 0x5410, RZ ;  /* 0x000054100d8ea816 */ /* 0x000fe400000000ff */
[----:B------:R-:W-:Y:S01]  /*1fe90*/  PRMT R12, R200, 0x7610, R12 ;  /* 0x00007610c80c7816 */ /* 0x000fe2000000000c */
[----:B------:R-:W-:Y:S01]  /*1fea0*/  @!P3 HADD2 R196, -R140.H0_H0, -RZ.H0_H0 ;  /* 0xa00000ff8cc4b230 */ /* 0x000fe20000000900 */
[----:B------:R-:W-:Y:S02]  /*1feb0*/  PRMT R11, R197, 0x7610, R11 ;  /* 0x00007610c50b7816 */ /* 0x000fe4000000000b */
[----:B------:R-:W-:Y:S01]  /*1fec0*/  @!P6 PRMT R141, R12, 0x5410, RZ ;  /* 0x000054100c8de816 */ /* 0x000fe200000000ff */
[----:B------:R-:W-:Y:S01]  /*1fed0*/  @!P4 HADD2 R92, -R143.H0_H0, -RZ.H0_H0 ;  /* 0xa00000ff8f5cc230 */ /* 0x000fe20000000900 */
[----:B------:R-:W-:Y:S02]  /*1fee0*/  @!P5 PRMT R3, R11, 0x5410, RZ ;  /* 0x000054100b03d816 */ /* 0x000fe400000000ff */
[----:B------:R-:W-:Y:S01]  /*1fef0*/  PRMT R10, R196, 0x7610, R10 ;  /* 0x00007610c40a7816 */ /* 0x000fe2000000000a */
[----:B------:R-:W-:Y:S01]  /*1ff00*/  @!P1 HADD2 R195, -R2.H0_H0, -RZ.H0_H0 ;  /* 0xa00000ff02c39230 */ /* 0x000fe20000000900 */
[----:B------:R2:W-:Y:S01]  /*1ff10*/  @!P4 STL.S16 [R1+0x2c], R92 ;  /* 0x00002c5c0100c387 */ /* 0x0005e20000100600 */
[----:B------:R-:W-:Y:S02]  /*1ff20*/  PRMT R14, R92, 0x7610, R14 ;  /* 0x000076105c0e7816 */ /* 0x000fe4000000000e */
[----:B------:R-:W-:Y:S01]  /*1ff30*/  @!P3 PRMT R140, R10, 0x5410, RZ ;  /* 0x000054100a8cb816 */ /* 0x000fe200000000ff */
[----:B------:R-:W-:Y:S01]  /*1ff40*/  @!P2 STL.S16 [R1+0x28], R201 ;  /* 0x000028c90100a387 */ /* 0x000fe20000100600 */
[----:B------:R-:W-:Y:S02]  /*1ff50*/  @!P4 PRMT R143, R14, 0x5410, RZ ;  /* 0x000054100e8fc816 */ /* 0x000fe400000000ff */
[----:B------:R-:W-:Y:S01]  /*1ff60*/  ISETP.LE.U32.AND P4, PT, R162, UR12, PT ;  /* 0x0000000ca2007c0c */ /* 0x000fe2000bf83070 */
[----:B------:R-:W-:Y:S01]  /*1ff70*/  @!P6 STL.S16 [R1+0x24], R200 ;  /* 0x000024c80100e387 */ /* 0x000fe20000100600 */
[----:B------:R-:W-:Y:S03]  /*1ff80*/  PRMT R9, R195, 0x7610, R9 ;  /* 0x00007610c3097816 */ /* 0x000fe60000000009 */
[----:B------:R-:W-:Y:S01]  /*1ff90*/  STG.E.U16 desc[UR26][R154.64+0x72], R143 ;  /* 0x0000728f9a007986 */ /* 0x000fe2000c10151a */
[----:B------:R-:W-:Y:S03]  /*1ffa0*/  @!P1 PRMT R2, R9, 0x5410, RZ ;  /* 0x0000541009029816 */ /* 0x000fe600000000ff */
[----:B------:R-:W-:Y:S04]  /*1ffb0*/  STG.E.U16 desc[UR26][R156.64+0x70], R142 ;  /* 0x0000708e9c007986 */ /* 0x000fe8000c10151a */
[----:B------:R-:W-:Y:S01]  /*1ffc0*/  STG.E.U16 desc[UR26][R156.64+0x72], R141 ;  /* 0x0000728d9c007986 */ /* 0x000fe2000c10151a */
[----:B------:R-:W-:Y:S03]  /*1ffd0*/  @!P4 HADD2 R173, -R0.H0_H0, -RZ.H0_H0 ;  /* 0xa00000ff00adc230 */ /* 0x000fe60000000900 */
[----:B------:R3:W-:Y:S01]  /*1ffe0*/  STG.E.U16 desc[UR26][R160.64+0x6e], R3 ;  /* 0x00006e03a0007986 */ /* 0x0007e2000c10151a */
[-C--:B--2---:R-:W-:Y:S03]  /*1fff0*/  HMMA.16816.F32 R92, R76, R126.reuse, R28 ;  /* 0x0000007e4c5c723c */ /* 0x084fe6000000181c */
[----:B------:R-:W-:Y:S01]  /*20000*/  STG.E.U16 desc[UR26][R160.64+0x70], R140 ;  /* 0x0000708ca0007986 */ /* 0x000fe2000c10151a */
[----:B------:R-:W-:Y:S02]  /*20010*/  PRMT R8, R173, 0x7610, R8 ;  /* 0x00007610ad087816 */ /* 0x000fe40000000008 */
[C---:B------:R-:W-:Y:S01]  /*20020*/  HMMA.16816.F32 R124, R100.reuse, R126, R32 ;  /* 0x0000007e647c723c */ /* 0x040fe20000001820 */
[----:B------:R2:W-:Y:S04]  /*20030*/  STG.E.U16 desc[UR26][R158.64+0x70], R2 ;  /* 0x000070029e007986 */ /* 0x0005e8000c10151a */
[----:B------:R-:W-:Y:S01]  /*20040*/  @!P5 STL.S16 [R1+0x20], R197 ;  /* 0x000020c50100d387 */ /* 0x000fe20000100600 */
[-C--:B------:R-:W-:Y:S03]  /*20050*/  HMMA.16816.F32 R120, R100, R116.reuse, R36 ;  /* 0x000000746478723c */ /* 0x080fe60000001824 */
[----:B------:R-:W-:Y:S02]  /*20060*/  @!P3 STL.S16 [R1+0x1c], R196 ;  /* 0x00001cc40100b387 */ /* 0x000fe40000100600 */
[----:B------:R-:W-:Y:S01]  /*20070*/  @!P4 PRMT R0, R8, 0x5410, RZ ;  /* 0x000054100800c816 */ /* 0x000fe200000000ff */
[C---:B------:R-:W-:Y:S01]  /*20080*/  HMMA.16816.F32 R88, R76.reuse, R116, R40 ;  /* 0x000000744c58723c */ /* 0x040fe20000001828 */
[----:B------:R-:W-:Y:S01]  /*20090*/  @!P1 STL.S16 [R1+0x18], R195 ;  /* 0x000018c301009387 */ /* 0x000fe20000100600 */
[----:B------:R-:W-:Y:S01]  /*200a0*/  ISETP.LT.AND P1, PT, RZ, UR18, PT ;  /* 0x00000012ff007c0c */ /* 0x000fe2000bf21270 */
[----:B------:R-:W-:Y:S02]  /*200b0*/  UIADD3 UR18, UR18, -0x1, URZ ;  /* 0xffffffff12127890 */ /* 0x000fe4000fffe03f */
[----:B------:R4:W-:Y:S01]  /*200c0*/  STG.E.U16 desc[UR26][R158.64+0x72], R0 ;  /* 0x000072009e007986 */ /* 0x0009e2000c10151a */
[-C--:B------:R-:W-:Y:S03]  /*200d0*/  HMMA.16816.F32 R84, R76, R118.reuse, R44 ;  /* 0x000000764c54723c */ /* 0x080fe6000000182c */
[----:B------:R4:W-:Y:S02]  /*200e0*/  @!P4 STL.S16 [R1+0x4], R173 ;  /* 0x000004ad0100c387 */ /* 0x0009e40000100600 */
[----:B---3--:R-:W-:Y:S01]  /*200f0*/  FADD.FTZ R3, R174, R164 ;  /* 0x000000a4ae037221 */ /* 0x008fe20000010000 */
[C---:B------:R-:W-:Y:S05]  /*20100*/  HMMA.16816.F32 R116, R100.reuse, R118, R48 ;  /* 0x000000766474723c */ /* 0x040fea0000001830 */
[----:B--2---:R-:W-:Y:S01]  /*20110*/  FADD.FTZ R2, R248, R193 ;  /* 0x000000c1f8027221 */ /* 0x004fe20000010000 */
[-C--:B-1----:R-:W-:Y:S06]  /*20120*/  HMMA.16816.F32 R112, R100, R4.reuse, R52 ;  /* 0x000000046470723c */ /* 0x082fec0000001834 */
[C---:B------:R-:W-:Y:S06]  /*20130*/  HMMA.16816.F32 R80, R76.reuse, R4, R56 ;  /* 0x000000044c50723c */ /* 0x040fec0000001838 */
[-C--:B------:R-:W-:Y:S05]  /*20140*/  HMMA.16816.F32 R76, R76, R6.reuse, R60 ;  /* 0x000000064c4c723c */ /* 0x080fea000000183c */
[----:B----4-:R-:W-:Y:S01]  /*20150*/  FADD.FTZ R0, R175, R165 ;  /* 0x000000a5af007221 */ /* 0x010fe20000010000 */
[----:B------:R-:W-:Y:S05]  /*20160*/  HMMA.16816.F32 R100, R100, R6, R64 ;  /* 0x000000066464723c */ /* 0x000fea0000001840 */
[----:B------:R-:W-:Y:S01]  /*20170*/  FADD.FTZ R4, R170, R2 ;  /* 0x00000002aa047221 */ /* 0x000fe20000010000 */
[----:B------:R-:W-:Y:S01]  /*20180*/  FADD.FTZ R2, R168, R0 ;  /* 0x00000000a8027221 */ /* 0x000fe20000010000 */
[----:B------:R-:W-:Y:S01]  /*20190*/  FADD.FTZ R0, R166, R3 ;  /* 0x00000003a6007221 */ /* 0x000fe20000010000 */
[----:B------:R-:W-:Y:S03]  /*201a0*/  FADD.FTZ R5, R172, R194 ;  /* 0x000000c2ac057221 */ /* 0x000fe60000010000 */
[----:B------:R-:W-:Y:S01]  /*201b0*/  FADD.FTZ R245, R163, R0 ;  /* 0x00000000a3f57221 */ /* 0x000fe20000010000 */
[----:B------:R-:W-:Y:S02]  /*201c0*/  IMAD.MOV.U32 R3, RZ, RZ, R68 ;  /* 0x000000ffff037224 */ /* 0x000fe400078e0044 */
[----:B------:R-:W-:Y:S01]  /*201d0*/  FADD.FTZ R247, R171, R5 ;  /* 0x00000005abf77221 */ /* 0x000fe20000010000 */
[----:B------:R-:W-:Y:S01]  /*201e0*/  FADD.FTZ R249, R169, R4 ;  /* 0x00000004a9f97221 */ /* 0x000fe20000010000 */
[----:B------:R-:W-:Y:S02]  /*201f0*/  IMAD.MOV.U32 R0, RZ, RZ, R69 ;  /* 0x000000ffff007224 */ /* 0x000fe400078e0045 */
[----:B------:R-:W-:Y:S01]  /*20200*/  FADD.FTZ R244, R167, R2 ;  /* 0x00000002a7f47221 */ /* 0x000fe20000010000 */
[----:B------:R-:W-:Y:S06]  /*20210*/  @P1 BRA `(.L_x_1058) ;  /* 0xffffff9800141947 */ /* 0x000fec000383ffff */
.L_x_1057:
[----:B------:R-:W1:Y:S01]  /*20220*/  SHFL.BFLY PT, R3, R249, 0x2, 0x1f ;  /* 0x0c401f00f9037f89 */ /* 0x000e6200000e0000 */
[----:B------:R-:W2:Y:S01]  /*20230*/  S2UR UR4, SR_CgaCtaId ;  /* 0x00000000000479c3 */ /* 0x000ea20000008800 */
[----:B------:R-:W-:Y:S01]  /*20240*/  UISETP.NE.AND UP0, UPT, UR13, -0x1, UPT ;  /* 0xffffffff0d00788c */ /* 0x000fe2000bf05270 */
[----:B------:R-:W-:Y:S01]  /*20250*/  MOV R34, 0x20 ;  /* 0x0000002000227802 */ /* 0x000fe20000000f00 */
[----:B------:R-:W3:Y:S01]  /*20260*/  SHFL.BFLY PT, R4, R247, 0x2, 0x1f ;  /* 0x0c401f00f7047f89 */ /* 0x000ee200000e0000 */
[----:B------:R-:W-:-:S03]  /*20270*/  UMOV UR8, 0x400 ;  /* 0x0000040000087882 */ /* 0x000fc60000000000 */
[----:B------:R-:W4:Y:S04]  /*20280*/  SHFL.BFLY PT, R2, R244, 0x2, 0x1f ;  /* 0x0c401f00f4027f89 */ /* 0x000f2800000e0000 */
[----:B------:R-:W4:Y:S01]  /*20290*/  SHFL.BFLY PT, R0, R245, 0x2, 0x1f ;  /* 0x0c401f00f5007f89 */ /* 0x000f2200000e0000 */
[----:B------:R-:W-:Y:S02]  /*202a0*/  @UP0 ULDC.64 UR6, c[0x0][0x298] ;  /* 0x0000a60000060ab9 */ /* 0x000fe40000000a00 */
[----:B------:R-:W-:Y:S01]  /*202b0*/  @UP0 UIMAD.WIDE.U32 UR10, UR13, UR6, URZ ;  /* 0x000000060d0a02a5 */ /* 0x000fe2000f8e003f */
[----:B------:R-:W4:Y:S02]  /*202c0*/  S2R R35, SR_TID.X ;  /* 0x0000000000237919 */ /* 0x000f240000002100 */
[----:B------:R-:W-:Y:S01]  /*202d0*/  ULDC UR6, c[0x0][0x38c] ;  /* 0x0000e30000067ab9 */ /* 0x000fe20000000800 */
[----:B------:R-:W-:Y:S01]  /*202e0*/  @UP0 UIMAD UR7, UR13, UR7, UR11 ;  /* 0x000000070d0702a4 */ /* 0x000fe2000f8e020b */
[----:B-1----:R-:W-:Y:S01]  /*202f0*/  FADD.FTZ R3, R3, R249 ;  /* 0x000000f903037221 */ /* 0x002fe20000010000 */
[----:B--2---:R-:W-:Y:S01]  /*20300*/  ULEA UR4, UR4, UR8, 0x18 ;  /* 0x0000000804047291 */ /* 0x004fe2000f8ec03f */
[----:B---3--:R-:W-:-:S03]  /*20310*/  FADD.FTZ R4, R4, R247 ;  /* 0x000000f704047221 */ /* 0x008fc60000010000 */
[----:B------:R-:W1:Y:S01]  /*20320*/  SHFL.BFLY PT, R7, R3, 0x1, 0x1f ;  /* 0x0c201f0003077f89 */ /* 0x000e6200000e0000 */
[----:B----4-:R-:W-:-:S03]  /*20330*/  FADD.FTZ R2, R2, R244 ;  /* 0x000000f402027221 */ /* 0x010fc60000010000 */
[----:B------:R-:W2:Y:S01]  /*20340*/  SHFL.BFLY PT, R8, R4, 0x1, 0x1f ;  /* 0x0c201f0004087f89 */ /* 0x000ea200000e0000 */
[----:B------:R-:W-:-:S03]  /*20350*/  FADD.FTZ R0, R0, R245 ;  /* 0x000000f500007221 */ /* 0x000fc60000010000 */
[----:B------:R-:W3:Y:S04]  /*20360*/  SHFL.BFLY PT, R5, R2, 0x1, 0x1f ;  /* 0x0c201f0002057f89 */ /* 0x000ee800000e0000 */
[----:B------:R-:W4:Y:S01]  /*20370*/  SHFL.BFLY PT, R6, R0, 0x1, 0x1f ;  /* 0x0c201f0000067f89 */ /* 0x000f2200000e0000 */
[----:B------:R-:W-:-:S04]  /*20380*/  SHF.R.S32.HI R10, RZ, 0x1f, R35 ;  /* 0x0000001fff0a7819 */ /* 0x000fc80000011423 */
[CC--:B------:R-:W-:Y:S01]  /*20390*/  LEA.HI R9, R10.reuse, R35.reuse, RZ, 0x5 ;  /* 0x000000230a097211 */ /* 0x0c0fe200078f28ff */
[----:B-1---5:R-:W-:Y:S01]  /*203a0*/  FADD.FTZ R43, R3, R7 ;  /* 0x00000007032b7221 */ /* 0x022fe20000010000 */
[----:B------:R-:W-:Y:S01]  /*203b0*/  LEA.HI R7, R10, R35, RZ, 0x2 ;  /* 0x000000230a077211 */ /* 0x000fe200078f10ff */
[----:B--2---:R-:W-:-:S03]  /*203c0*/  FADD.FTZ R42, R4, R8 ;  /* 0x00000008042a7221 */ /* 0x004fc60000010000 */
[--C-:B------:R-:W-:Y:S01]  /*203d0*/  SHF.R.S32.HI R8, RZ, 0x2, R7.reuse ;  /* 0x00000002ff087819 */ /* 0x100fe20000011407 */
[----:B------:R-:W-:Y:S01]  /*203e0*/  IMAD.MOV.U32 R4, RZ, RZ, 0x3f800000 ;  /* 0x3f800000ff047424 */ /* 0x000fe200078e00ff */
[----:B------:R-:W-:Y:S01]  /*203f0*/  SHF.R.S32.HI R3, RZ, 0x1f, R7 ;  /* 0x0000001fff037819 */ /* 0x000fe20000011407 */
[----:B---3--:R-:W-:Y:S01]  /*20400*/  FADD.FTZ R44, R2, R5 ;  /* 0x00000005022c7221 */ /* 0x008fe20000010000 */
[----:B------:R-:W-:Y:S02]  /*20410*/  FSETP.NE.FTZ.AND P5, PT, R42, RZ, PT ;  /* 0x000000ff2a00720b */ /* 0x000fe40003fb5000 */
[----:B------:R-:W-:Y:S01]  /*20420*/  LEA.HI R5, R3, R8, RZ, 0x3 ;  /* 0x0000000803057211 */ /* 0x000fe200078f18ff */
[----:B----4-:R-:W-:Y:S01]  /*20430*/  FADD.FTZ R45, R0, R6 ;  /* 0x00000006002d7221 */ /* 0x010fe20000010000 */
[----:B------:R-:W-:Y:S01]  /*20440*/  FSETP.NE.FTZ.AND P4, PT, R43, RZ, PT ;  /* 0x000000ff2b00720b */ /* 0x000fe20003f95000 */
[----:B------:R-:W-:Y:S01]  /*20450*/  IMAD.MOV.U32 R3, RZ, RZ, 0x3f800000 ;  /* 0x3f800000ff037424 */ /* 0x000fe200078e00ff */
[----:B------:R-:W-:-:S02]  /*20460*/  LOP3.LUT R5, R5, 0xfffffff8, RZ, 0xc0, !PT ;  /* 0xfffffff805057812 */ /* 0x000fc400078ec0ff */
[----:B------:R-:W-:Y:S02]  /*20470*/  FSETP.NE.FTZ.AND P3, PT, R44, RZ, PT ;  /* 0x000000ff2c00720b */ /* 0x000fe40003f75000 */
[----:B------:R-:W-:Y:S01]  /*20480*/  FSETP.NE.FTZ.AND P0, PT, R45, RZ, PT ;  /* 0x000000ff2d00720b */ /* 0x000fe20003f15000 */
[----:B------:R-:W-:Y:S01]  /*20490*/  IMAD.IADD R5, R8, 0x1, -R5 ;  /* 0x0000000108057824 */ /* 0x000fe200078e0a05 */
[----:B------:R-:W-:Y:S01]  /*204a0*/  LOP3.LUT R0, R7, 0x3ffffffc, RZ, 0xc0, !PT ;  /* 0x3ffffffc07007812 */ /* 0x000fe200078ec0ff */
[----:B------:R-:W1:Y:S01]  /*204b0*/  @P5 MUFU.RCP R4, R42 ;  /* 0x0000002a00045308 */ /* 0x000e620000001000 */
[----:B------:R-:W-:Y:S01]  /*204c0*/  MOV R2, 0x3f800000 ;  /* 0x3f80000000027802 */ /* 0x000fe20000000f00 */
[----:B------:R-:W-:Y:S01]  /*204d0*/  IMAD.SHL.U32 R7, R5, 0x40, RZ ;  /* 0x0000004005077824 */ /* 0x000fe200078e00ff */
[----:B------:R-:W-:Y:S01]  /*204e0*/  SHF.R.S32.HI R8, RZ, 0x5, R9 ;  /* 0x00000005ff087819 */ /* 0x000fe20000011409 */
[----:B------:R-:W-:Y:S01]  /*204f0*/  IMAD.IADD R6, R35, 0x1, -R0 ;  /* 0x0000000123067824 */ /* 0x000fe200078e0a00 */
[----:B------:R-:W-:-:S02]  /*20500*/  MOV R0, 0x3f800000 ;  /* 0x3f80000000007802 */ /* 0x000fc40000000f00 */
[----:B------:R-:W-:Y:S01]  /*20510*/  LOP3.LUT R7, R7, 0x1c0, RZ, 0xc0, !PT ;  /* 0x000001c007077812 */ /* 0x000fe200078ec0ff */
[----:B------:R-:W2:Y:S01]  /*20520*/  @P4 MUFU.RCP R3, R43 ;  /* 0x0000002b00034308 */ /* 0x000ea20000001000 */
[----:B------:R-:W-:Y:S01]  /*20530*/  R2P PR, R5, 0x6 ;  /* 0x0000000605007804 */ /* 0x000fe20000000000 */
[----:B------:R-:W-:Y:S01]  /*20540*/  IMAD R6, R8, 0x200, R6 ;  /* 0x0000020008067824 */ /* 0x000fe200078e0206 */
[----:B------:R-:W-:Y:S02]  /*20550*/  LEA.HI R7, R7, R7, RZ, 0x1d ;  /* 0x0000000707077211 */ /* 0x000fe400078fe8ff */
[----:B------:R-:W-:Y:S02]  /*20560*/  PLOP3.LUT P6, PT, PT, PT, UP0, 0x80, 0x0 ;  /* 0x000000000000781c */ /* 0x000fe40003fcf008 */
[----:B------:R-:W-:Y:S01]  /*20570*/  SEL R34, R34, 0xffffffe0, !P1 ;  /* 0xffffffe022227807 */ /* 0x000fe20004800000 */
[----:B------:R-:W3:Y:S01]  /*20580*/  @P3 MUFU.RCP R2, R44 ;  /* 0x0000002c00023308 */ /* 0x000ee20000001000 */
[----:B------:R-:W-:-:S02]  /*20590*/  IMAD.U32 R6, R6, 0x2, R7 ;  /* 0x0000000206067824 */ /* 0x000fc400078e0007 */
[----:B-1----:R-:W-:-:S03]  /*205a0*/  FMUL.FTZ R4, R4, UR6 ;  /* 0x0000000604047c20 */ /* 0x002fc60008410000 */
[----:B------:R-:W-:Y:S02]  /*205b0*/  LEA R21, R6, UR4, 0x1 ;  /* 0x0000000406157c11 */ /* 0x000fe4000f8e08ff */
[----:B------:R-:W1:Y:S01]  /*205c0*/  @P0 MUFU.RCP R0, R45 ;  /* 0x0000002d00000308 */ /* 0x000e620000001000 */
[----:B--2---:R-:W-:Y:S02]  /*205d0*/  FMUL.FTZ R3, R3, UR6 ;  /* 0x0000000603037c20 */ /* 0x004fe40008410000 */
[C---:B------:R-:W-:Y:S01]  /*205e0*/  VIADD R22, R21.reuse, 0x40 ;  /* 0x0000004015167836 */ /* 0x040fe20000000000 */
[----:B------:R-:W-:Y:S01]  /*205f0*/  @P2 IADD3 R22, R21, -0x40, RZ ;  /* 0xffffffc015162810 */ /* 0x000fe20007ffe0ff */
[----:B---3--:R-:W-:Y:S01]  /*20600*/  FMUL.FTZ R2, R2, UR6 ;  /* 0x0000000602027c20 */ /* 0x008fe20008410000 */
[----:B-1----:R-:W-:Y:S01]  /*20610*/  FMUL.FTZ R0, R0, UR6 ;  /* 0x0000000600007c20 */ /* 0x002fe20008410000 */
        /* <DEDUP_REMOVED lines=8> */
.L_x_1061:
[----:B------:R-:W-:Y:S01]  /*206a0*/  ULDC.U8 UR4, c[0x0][0x3d8] ;  /* 0x0000f60000047ab9 */ /* 0x000fe20000000000 */
[----:B------:R-:W-:Y:S01]  /*206b0*/  ULDC.U8 UR8, c[0x0][0x3d9] ;  /* 0x0000f64000087ab9 */ /* 0x000fe20000000000 */
[----:B------:R-:W-:Y:S01]  /*206c0*/  ISETP.NE.AND P6, PT, RZ, UR4, PT ;  /* 0x00000004ff007c0c */ /* 0x000fe2000bfc5270 */
[----:B------:R-:W-:Y:S01]  /*206d0*/  IMAD.MOV.U32 R40, RZ, RZ, 0x10 ;  /* 0x00000010ff287424 */ /* 0x000fe200078e00ff */
[----:B------:R-:W-:Y:S02]  /*206e0*/  LOP3.LUT R5, R5, 0x1, RZ, 0xc0, !PT ;  /* 0x0000000105057812 */ /* 0x000fe400078ec0ff */
[----:B------:R-:W-:Y:S02]  /*206f0*/  CS2R R38, SRZ ;  /* 0x0000000000267805 */ /* 0x000fe4000001ff00 */
[----:B------:R-:W-:Y:S02]  /*20700*/  ISETP.NE.OR P1, PT, RZ, UR8, !P6 ;  /* 0x00000008ff007c0c */ /* 0x000fe4000f725670 */
[----:B------:R-:W-:-:S04]  /*20710*/  ISETP.NE.U32.AND P2, PT, R5, 0x1, PT ;  /* 0x000000010500780c */ /* 0x000fc80003f45070 */
[----:B------:R-:W-:Y:S02]  /*20720*/  SEL R40, R40, 0xfffffff0, P2 ;  /* 0xfffffff028287807 */ /* 0x000fe40001000000 */
[----:B------:R-:W-:-:S04]  /*20730*/  PLOP3.LUT P2, PT, PT, PT, PT, 0x8, 0x0 ;  /* 0x000000000000781c */ /* 0x000fc80003f4e170 */
[----:B------:R-:W-:Y:S01]  /*20740*/  P2R R5, PR, RZ, 0x4 ;  /* 0x00000004ff057803 */ /* 0x000fe20000000000 */
[----:B------:R-:W-:Y:S08]  /*20750*/  @P1 BRA `(.L_x_1062) ;  /* 0x0000000000241947 */ /* 0x000ff00003800000 */
[----:B------:R-:W1:Y:S01]  /*20760*/  S2UR UR4, SR_CTAID.Y ;  /* 0x00000000000479c3 */ /* 0x000e620000002600 */
[----:B------:R-:W-:Y:S01]  /*20770*/  ULDC UR6, c[0x0][0x2c4] ;  /* 0x0000b10000067ab9 */ /* 0x000fe20000000800 */
[----:B------:R-:W-:-:S04]  /*20780*/  PLOP3.LUT P1, PT, PT, PT, PT, 0x80, 0x0 ;  /* 0x000000000000781c */ /* 0x000fc80003f2f070 */
[----:B------:R-:W-:Y:S01]  /*20790*/  P2R R5, PR, RZ, 0x2 ;  /* 0x00000002ff057803 */ /* 0x000fe20000000000 */
[----:B-1----:R-:W-:-:S04]  /*207a0*/  UIMAD UR4, UR4, UR6, URZ ;  /* 0x00000006040472a4 */ /* 0x002fc8000f8e023f */
[----:B------:R-:W-:-:S04]  /*207b0*/  USEL UR13, UR4, UR13, !UP0 ;  /* 0x0000000d040d7287 */ /* 0x000fc8000c000000 */
[----:B------:R-:W-:Y:S02]  /*207c0*/  USHF.R.S32.HI UR4, URZ, 0x1f, UR13 ;  /* 0x0000001f3f047899 */ /* 0x000fe4000801140d */
[----:B------:R-:W-:-:S04]  /*207d0*/  IMAD.U32 R38, RZ, RZ, UR13 ;  /* 0x0000000dff267e24 */ /* 0x000fc8000f8e00ff */
[----:B------:R-:W-:-:S07]  /*207e0*/  IMAD.U32 R39, RZ, RZ, UR4 ;  /* 0x00000004ff277e24 */ /* 0x000fce000f8e00ff */
.L_x_1062:
[----:B------:R-:W1:Y:S01]  /*207f0*/  S2R R46, SR_TID.X ;  /* 0x00000000002e7919 */ /* 0x000e620000002100 */
[----:B------:R-:W-:Y:S01]  /*20800*/  ISETP.NE.AND P2, PT, RZ, UR8, PT ;  /* 0x00000008ff007c0c */ /* 0x000fe2000bf45270 */
[C---:B------:R-:W-:Y:S01]  /*20810*/  FMUL.FTZ R136, R4.reuse, R136 ;  /* 0x0000008804887220 */ /* 0x040fe20000410000 */
[----:B------:R-:W-:Y:S01]  /*20820*/  PLOP3.LUT P1, PT, PT, PT, PT, 0x8, 0x0 ;  /* 0x000000000000781c */ /* 0x000fe20003f2e170 */
[----:B------:R-:W-:Y:S01]  /*20830*/  FMUL.FTZ R138, R3, R138 ;  /* 0x0000008a038a7220 */ /* 0x000fe20000410000 */
[----:B------:R-:W-:Y:S01]  /*20840*/  LOP3.LUT R6, R9, 0xffffffe0, RZ, 0xc0, !PT ;  /* 0xffffffe009067812 */ /* 0x000fe200078ec0ff */
[C---:B------:R-:W-:Y:S01]  /*20850*/  FMUL.FTZ R134, R3.reuse, R134 ;  /* 0x0000008603867220 */ /* 0x040fe20000410000 */
[----:B------:R-:W-:Y:S01]  /*20860*/  FMUL.FTZ R135, R3, R135 ;  /* 0x0000008703877220 */ /* 0x000fe20000410000 */
[----:B------:R-:W-:Y:S01]  /*20870*/  FMUL.FTZ R132, R4, R132 ;  /* 0x0000008404847220 */ /* 0x000fe20000410000 */
[----:B------:R-:W-:Y:S01]  /*20880*/  IADD3 R6, -R6, R35, RZ ;  /* 0x0000002306067210 */ /* 0x000fe20007ffe1ff */
[----:B------:R-:W-:Y:S01]  /*20890*/  FMUL.FTZ R133, R4, R133 ;  /* 0x0000008504857220 */ /* 0x000fe20000410000 */
[----:B------:R-:W-:Y:S01]  /*208a0*/  LEA.HI R35, R10, R35, RZ, 0x3 ;  /* 0x000000230a237211 */ /* 0x000fe200078f18ff */
[C---:B------:R-:W-:Y:S01]  /*208b0*/  FMUL.FTZ R128, R4.reuse, R128 ;  /* 0x0000008004807220 */ /* 0x040fe20000410000 */
[C---:B------:R-:W-:Y:S01]  /*208c0*/  FMUL.FTZ R12, R4.reuse, R129 ;  /* 0x00000081040c7220 */ /* 0x040fe20000410000 */
[----:B------:R-:W2:Y:S01]  /*208d0*/  @!P2 LDC R41, c[0x0][0x2c4] ;  /* 0x0000b100ff29ab82 */ /* 0x000ea20000000800 */
[----:B------:R-:W-:Y:S01]  /*208e0*/  @!P2 PLOP3.LUT P1, PT, P6, PT, PT, 0x80, 0x0 ;  /* 0x000000000000a81c */ /* 0x000fe2000372f070 */
[C---:B------:R-:W-:Y:S01]  /*208f0*/  FMUL.FTZ R124, R4.reuse, R124 ;  /* 0x0000007c047c7220 */ /* 0x040fe20000410000 */
[----:B------:R-:W-:Y:S01]  /*20900*/  ISETP.NE.AND P6, PT, R5, RZ, PT ;  /* 0x000000ff0500720c */ /* 0x000fe20003fc5270 */
        /* <DEDUP_REMOVED lines=14> */
[----:B-1----:R-:W-:Y:S01]  /*209f0*/  SHF.R.S32.HI R47, RZ, 0x1f, R46 ;  /* 0x0000001fff2f7819 */ /* 0x002fe2000001142e */
[C---:B------:R-:W-:Y:S01]  /*20a00*/  FMUL.FTZ R92, R2.reuse, R92 ;  /* 0x0000005c025c7220 */ /* 0x040fe20000410000 */
[C---:B------:R-:W-:Y:S01]  /*20a10*/  FMUL.FTZ R15, R2.reuse, R93 ;  /* 0x0000005d020f7220 */ /* 0x040fe20000410000 */
[C---:B------:R-:W-:Y:S01]  /*20a20*/  FMUL.FTZ R88, R2.reuse, R88 ;  /* 0x0000005802587220 */ /* 0x040fe20000410000 */
[----:B------:R-:W-:Y:S01]  /*20a30*/  LEA.HI R47, R47, R46, RZ, 0x3 ;  /* 0x0000002e2f2f7211 */ /* 0x000fe200078f18ff */
[----:B------:R-:W-:Y:S01]  /*20a40*/  FMUL.FTZ R24, R2, R89 ;  /* 0x0000005902187220 */ /* 0x000fe20000410000 */
[----:B--2---:R-:W1:Y:S01]  /*20a50*/  @P1 LDC R41, c[0x0][0x2e4] ;  /* 0x0000b900ff291b82 */ /* 0x004e620000000800 */
[----:B------:R-:W-:Y:S01]  /*20a60*/  LOP3.LUT P1, RZ, R6, 0x3, RZ, 0xc0, !PT ;  /* 0x0000000306ff7812 */ /* 0x000fe2000782c0ff */
[----:B------:R-:W-:Y:S01]  /*20a70*/  FMUL.FTZ R6, R4, R137 ;  /* 0x0000008904067220 */ /* 0x000fe20000410000 */
[----:B------:R-:W-:Y:S01]  /*20a80*/  LOP3.LUT R5, R47, 0xfffffff8, RZ, 0xc0, !PT ;  /* 0xfffffff82f057812 */ /* 0x000fe200078ec0ff */
[C---:B------:R-:W-:Y:S01]  /*20a90*/  FMUL.FTZ R4, R2.reuse, R109 ;  /* 0x0000006d02047220 */ /* 0x040fe20000410000 */
[C---:B------:R-:W-:Y:S01]  /*20aa0*/  FMUL.FTZ R84, R2.reuse, R84 ;  /* 0x0000005402547220 */ /* 0x040fe20000410000 */
[C---:B------:R-:W-:Y:S01]  /*20ab0*/  FMUL.FTZ R25, R2.reuse, R85 ;  /* 0x0000005502197220 */ /* 0x040fe20000410000 */
[----:B------:R-:W-:Y:S01]  /*20ac0*/  IADD3 R46, -R5, R46, RZ ;  /* 0x0000002e052e7210 */ /* 0x000fe20007ffe1ff */
        /* <DEDUP_REMOVED lines=22> */
[----:B------:R-:W-:Y:S01]  /*20c30*/  FMUL.FTZ R130, R3, R130 ;  /* 0x0000008203827220 */ /* 0x000fe20000410000 */
[----:B------:R-:W-:Y:S01]  /*20c40*/  F2FP.F16.F32.PACK_AB R5, R5, R138 ;  /* 0x0000008a0505723e */ /* 0x000fe200000000ff */
[----:B------:R-:W-:Y:S01]  /*20c50*/  FMUL.FTZ R11, R3, R131 ;  /* 0x00000083030b7220 */ /* 0x000fe20000410000 */
[----:B------:R-:W-:Y:S01]  /*20c60*/  F2FP.F16.F32.PACK_AB R2, R135, R134 ;  /* 0x000000868702723e */ /* 0x000fe200000000ff */
[----:B------:R-:W-:Y:S01]  /*20c70*/  FMUL.FTZ R126, R3, R126 ;  /* 0x0000007e037e7220 */ /* 0x000fe20000410000 */
[----:B------:R-:W-:Y:S01]  /*20c80*/  IADD3 R0, R21, R40, RZ ;  /* 0x0000002815007210 */ /* 0x000fe20007ffe0ff */
        /* <DEDUP_REMOVED lines=10> */
[----:B------:R-:W-:Y:S01]  /*20d30*/  STS [R21], R6 ;  /* 0x0000000615007388 */ /* 0x000fe20000000800 */
[----:B------:R-:W-:Y:S01]  /*20d40*/  F2FP.F16.F32.PACK_AB R4, R4, R108 ;  /* 0x0000006c0404723e */ /* 0x000fe200000000ff */
[----:B------:R-:W2:Y:S01]  /*20d50*/  S2UR UR4, SR_CTAID.X ;  /* 0x00000000000479c3 */ /* 0x000ea20000002500 */
[----:B------:R-:W-:Y:S01]  /*20d60*/  F2FP.F16.F32.PACK_AB R7, R7, R110 ;  /* 0x0000006e0707723e */ /* 0x000fe200000000ff */
[----:B------:R3:W-:Y:S01]  /*20d70*/  STS [R21+0x400], R5 ;  /* 0x0004000515007388 */ /* 0x0007e20000000800 */
[----:B------:R-:W-:Y:S01]  /*20d80*/  F2FP.F16.F32.PACK_AB R14, R14, R104 ;  /* 0x000000680e0e723e */ /* 0x000fe200000000ff */
[----:B------:R-:W-:Y:S01]  /*20d90*/  BSSY B0, `(.L_x_1063) ;  /* 0x0000099000007945 */ /* 0x000fe20003800000 */
[----:B------:R-:W-:Y:S01]  /*20da0*/  F2FP.F16.F32.PACK_AB R13, R13, R106 ;  /* 0x0000006a0d0d723e */ /* 0x000fe200000000ff */
[----:B------:R4:W-:Y:S01]  /*20db0*/  STS [R0+0x400], R2 ;  /* 0x0004000200007388 */ /* 0x0009e20000000800 */
[----:B------:R-:W-:-:S02]  /*20dc0*/  F2FP.F16.F32.PACK_AB R12, R12, R128 ;  /* 0x000000800c0c723e */ /* 0x000fc400000000ff */
[----:B------:R-:W-:Y:S01]  /*20dd0*/  F2FP.F16.F32.PACK_AB R11, R11, R130 ;  /* 0x000000820b0b723e */ /* 0x000fe200000000ff */
[----:B------:R5:W-:Y:S01]  /*20de0*/  STS [R0], R3 ;  /* 0x0000000300007388 */ /* 0x000be20000000800 */
[----:B------:R-:W-:Y:S02]  /*20df0*/  F2FP.F16.F32.PACK_AB R9, R9, R124 ;  /* 0x0000007c0909723e */ /* 0x000fe400000000ff */
[----:B------:R-:W-:Y:S01]  /*20e00*/  F2FP.F16.F32.PACK_AB R8, R8, R126 ;  /* 0x0000007e0808723e */ /* 0x000fe200000000ff */
[----:B------:R-:W-:Y:S01]  /*20e10*/  STS [R21+0x2000], R4 ;  /* 0x0020000415007388 */ /* 0x000fe20000000800 */
        /* <DEDUP_REMOVED lines=9> */
[----:B------:R-:W-:Y:S01]  /*20eb0*/  F2FP.F16.F32.PACK_AB R17, R17, R116 ;  /* 0x000000741111723e */ /* 0x000fe200000000ff */
[----:B---3--:R-:W3:Y:S01]  /*20ec0*/  @P5 MUFU.LG2 R5, R42 ;  /* 0x0000002a00055308 */ /* 0x008ee20000000c00 */
[----:B------:R-:W-:Y:S02]  /*20ed0*/  F2FP.F16.F32.PACK_AB R23, R23, R118 ;  /* 0x000000761717723e */ /* 0x000fe400000000ff */
[----:B----4-:R-:W-:-:S02]  /*20ee0*/  IADD3 R2, R21, R34, RZ ;  /* 0x0000002215027210 */ /* 0x010fc40007ffe0ff */
[----:B------:R-:W-:Y:S02]  /*20ef0*/  F2FP.F16.F32.PACK_AB R24, R24, R88 ;  /* 0x000000581818723e */ /* 0x000fe400000000ff */
[----:B-----5:R-:W-:Y:S01]  /*20f00*/  IADD3 R3, R0, R34, RZ ;  /* 0x0000002200037210 */ /* 0x020fe20007ffe0ff */
[----:B------:R4:W-:Y:S01]  /*20f10*/  STS [R2], R12 ;  /* 0x0000000c02007388 */ /* 0x0009e20000000800 */
[----:B------:R-:W-:Y:S02]  /*20f20*/  F2FP.F16.F32.PACK_AB R26, R26, R90 ;  /* 0x0000005a1a1a723e */ /* 0x000fe400000000ff */
[----:B------:R-:W-:Y:S01]  /*20f30*/  F2FP.F16.F32.PACK_AB R25, R25, R84 ;  /* 0x000000541919723e */ /* 0x000fe200000000ff */
[----:B------:R5:W-:Y:S01]  /*20f40*/  STS [R2+0x400], R11 ;  /* 0x0004000b02007388 */ /* 0x000be20000000800 */
[----:B------:R-:W-:Y:S01]  /*20f50*/  F2FP.F16.F32.PACK_AB R27, R27, R86 ;  /* 0x000000561b1b723e */ /* 0x000fe200000000ff */
[----:B-1----:R-:W1:Y:S02]  /*20f60*/  @P2 LDC.64 R6, c[0x0][0x2c0] ;  /* 0x0000b000ff062b82 */ /* 0x002e640000000a00 */
[----:B------:R-:W-:Y:S01]  /*20f70*/  STS [R3], R9 ;  /* 0x0000000903007388 */ /* 0x000fe20000000800 */
[----:B------:R-:W-:-:S02]  /*20f80*/  F2FP.F16.F32.PACK_AB R31, R31, R112 ;  /* 0x000000701f1f723e */ /* 0x000fc400000000ff */
[----:B------:R-:W-:Y:S01]  /*20f90*/  F2FP.F16.F32.PACK_AB R30, R30, R114 ;  /* 0x000000721e1e723e */ /* 0x000fe200000000ff */
[----:B------:R-:W-:Y:S01]  /*20fa0*/  STS [R3+0x400], R8 ;  /* 0x0004000803007388 */ /* 0x000fe20000000800 */
[----:B------:R-:W-:Y:S02]  /*20fb0*/  F2FP.F16.F32.PACK_AB R29, R29, R100 ;  /* 0x000000641d1d723e */ /* 0x000fe400000000ff */
[----:B--2---:R-:W-:Y:S01]  /*20fc0*/  IADD3 R0, R34, 0x400, R22 ;  /* 0x0000040022007810 */ /* 0x004fe20007ffe016 */
[----:B------:R2:W-:Y:S01]  /*20fd0*/  STS [R2+0x2000], R10 ;  /* 0x0020000a02007388 */ /* 0x0005e20000000800 */
[----:B------:R-:W-:Y:S01]  /*20fe0*/  F2FP.F16.F32.PACK_AB R28, R28, R102 ;  /* 0x000000661c1c723e */ /* 0x000fe200000000ff */
[----:B------:R-:W3:Y:S01]  /*20ff0*/  @P4 LDC R14, c[0x0][0x2e8] ;  /* 0x0000ba00ff0e4b82 */ /* 0x000ee20000000800 */
[C---:B------:R-:W-:Y:S01]  /*21000*/  IADD3 R4, R40.reuse, R0, RZ ;  /* 0x0000000028047210 */ /* 0x040fe20007ffe0ff */
[----:B------:R2:W-:Y:S01]  /*21010*/  STS [R2+0x2400], R16 ;  /* 0x0024001002007388 */ /* 0x0005e20000000800 */
[----:B------:R-:W-:-:S02]  /*21020*/  IADD3 R0, R40, R22, RZ ;  /* 0x0000001628007210 */ /* 0x000fc40007ffe0ff */
[----:B------:R-:W-:Y:S01]  /*21030*/  F2FP.F16.F32.PACK_AB R33, R33, R80 ;  /* 0x000000502121723e */ /* 0x000fe200000000ff */
[----:B------:R-:W-:Y:S01]  /*21040*/  STS [R3+0x2000], R15 ;  /* 0x0020000f03007388 */ /* 0x000fe20000000800 */
[----:B------:R-:W-:Y:S01]  /*21050*/  F2FP.F16.F32.PACK_AB R32, R32, R82 ;  /* 0x000000522020723e */ /* 0x000fe200000000ff */
[----:B------:R-:W3:Y:S01]  /*21060*/  @P3 LDC R13, c[0x0][0x2e8] ;  /* 0x0000ba00ff0d3b82 */ /* 0x000ee20000000800 */
[----:B------:R-:W-:Y:S01]  /*21070*/  F2FP.F16.F32.PACK_AB R37, R37, R76 ;  /* 0x0000004c2525723e */ /* 0x000fe200000000ff */
[----:B----4-:R-:W4:Y:S01]  /*21080*/  S2R R12, SR_CTAID.Y ;  /* 0x00000000000c7919 */ /* 0x010f220000002600 */
[----:B------:R-:W-:Y:S02]  /*21090*/  F2FP.F16.F32.PACK_AB R36, R36, R78 ;  /* 0x0000004e2424723e */ /* 0x000fe400000000ff */
[----:B------:R-:W-:Y:S01]  /*210a0*/  MOV R21, 0x7f800000 ;  /* 0x7f80000000157802 */ /* 0x000fe20000000f00 */
[----:B------:R1:W-:Y:S02]  /*210b0*/  STS [R3+0x2400], R20 ;  /* 0x0024001403007388 */ /* 0x0003e40000000800 */
[----:B-----5:R-:W5:Y:S02]  /*210c0*/  @!P2 LDC R11, c[0x0][0x270] ;  /* 0x00009c00ff0bab82 */ /* 0x020f640000000800 */
[----:B------:R-:W-:Y:S04]  /*210d0*/  STS [R22], R19 ;  /* 0x0000001316007388 */ /* 0x000fe80000000800 */
[----:B------:R-:W-:Y:S01]  /*210e0*/  STS [R22+0x400], R18 ;  /* 0x0004001216007388 */ /* 0x000fe20000000800 */
[----:B--2---:R-:W2:Y:S01]  /*210f0*/  @P4 MUFU.LG2 R10, R43 ;  /* 0x0000002b000a4308 */ /* 0x004ea20000000c00 */
[----:B------:R-:W2:Y:S02]  /*21100*/  @P2 LDC R8, c[0x0][0x2c0] ;  /* 0x0000b000ff082b82 */ /* 0x000ea40000000800 */
[----:B------:R-:W-:Y:S01]  /*21110*/  STS [R0], R17 ;  /* 0x0000001100007388 */ /* 0x000fe20000000800 */
[----:B------:R-:W-:-:S03]  /*21120*/  IADD3 R2, R34, R22, RZ ;  /* 0x0000001622027210 */ /* 0x000fc60007ffe0ff */
[----:B------:R4:W-:Y:S02]  /*21130*/  STS [R0+0x400], R23 ;  /* 0x0004001700007388 */ /* 0x0009e40000000800 */
[----:B------:R-:W2:Y:S02]  /*21140*/  @P5 LDC R9, c[0x0][0x2e8] ;  /* 0x0000ba00ff095b82 */ /* 0x000ea40000000800 */
[----:B------:R3:W-:Y:S04]  /*21150*/  STS [R22+0x2000], R24 ;  /* 0x0020001816007388 */ /* 0x0007e80000000800 */
[----:B------:R3:W-:Y:S01]  /*21160*/  STS [R22+0x2400], R26 ;  /* 0x0024001a16007388 */ /* 0x0007e20000000800 */
[----:B-1----:R-:W-:Y:S02]  /*21170*/  IADD3 R3, R34, R0, RZ ;  /* 0x0000000022037210 */ /* 0x002fe40007ffe0ff */
[----:B------:R-:W-:Y:S01]  /*21180*/  MOV R20, 0x7f800000 ;  /* 0x7f80000000147802 */ /* 0x000fe20000000f00 */
[----:B------:R-:W-:Y:S04]  /*21190*/  STS [R0+0x2000], R25 ;  /* 0x0020001900007388 */ /* 0x000fe80000000800 */
[----:B------:R1:W-:Y:S01]  /*211a0*/  STS [R0+0x2400], R27 ;  /* 0x0024001b00007388 */ /* 0x0003e20000000800 */
[----:B------:R-:W-:-:S03]  /*211b0*/  @!P2 MOV R8, 0x1 ;  /* 0x000000010008a802 */ /* 0x000fc60000000f00 */
[----:B------:R-:W-:Y:S04]  /*211c0*/  STS [R2], R31 ;  /* 0x0000001f02007388 */ /* 0x000fe80000000800 */
[----:B------:R-:W-:Y:S01]  /*211d0*/  STS [R2+0x400], R30 ;  /* 0x0004001e02007388 */ /* 0x000fe20000000800 */
[----:B----4-:R-:W-:-:S03]  /*211e0*/  MOV R23, 0x7f800000 ;  /* 0x7f80000000177802 */ /* 0x010fc60000000f00 */
[----:B------:R-:W-:Y:S01]  /*211f0*/  STS [R3], R29 ;  /* 0x0000001d03007388 */ /* 0x000fe20000000800 */
[----:B---3--:R-:W3:Y:S01]  /*21200*/  S2R R24, SR_CTAID.Z ;  /* 0x0000000000187919 */ /* 0x008ee20000002700 */
[----:B------:R-:W-:Y:S02]  /*21210*/  MOV R22, 0x7f800000 ;  /* 0x7f80000000167802 */ /* 0x000fe40000000f00 */
[----:B------:R-:W-:Y:S04]  /*21220*/  STS [R4], R28 ;  /* 0x0000001c04007388 */ /* 0x000fe80000000800 */
[----:B------:R-:W-:Y:S01]  /*21230*/  STS [R2+0x2000], R33 ;  /* 0x0020002102007388 */ /* 0x000fe20000000800 */
[----:B-1----:R-:W-:Y:S01]  /*21240*/  @P2 MOV R0, 0x1 ;  /* 0x0000000100002802 */ /* 0x002fe20000000f00 */
[----:B-----5:R-:W-:-:S02]  /*21250*/  @!P2 IMAD R0, R41, R11, RZ ;  /* 0x0000000b2900a224 */ /* 0x020fc400078e02ff */
[----:B------:R1:W-:Y:S01]  /*21260*/  STS [R2+0x2400], R32 ;  /* 0x0024002002007388 */ /* 0x0003e20000000800 */
[----:B------:R-:W4:Y:S01]  /*21270*/  @P3 MUFU.LG2 R11, R44 ;  /* 0x0000002c000b3308 */ /* 0x000f220000000c00 */
[----:B------:R-:W-:Y:S02]  /*21280*/  IMAD R0, R12, R0, RZ ;  /* 0x000000000c007224 */ /* 0x000fe400078e02ff */
[----:B------:R-:W5:Y:S01]  /*21290*/  @P0 LDC R12, c[0x0][0x2e8] ;  /* 0x0000ba00ff0c0b82 */ /* 0x000f620000000800 */
[----:B------:R4:W-:Y:S04]  /*212a0*/  STS [R3+0x2000], R37 ;  /* 0x0020002503007388 */ /* 0x0009e80000000800 */
[----:B------:R4:W-:Y:S01]  /*212b0*/  STS [R4+0x2000], R36 ;  /* 0x0020002404007388 */ /* 0x0009e20000000800 */
[----:B-1----:R-:W-:-:S02]  /*212c0*/  @P2 IMAD R2, R7, R6, RZ ;  /* 0x0000000607022224 */ /* 0x002fc400078e02ff */
[----:B------:R-:W-:Y:S01]  /*212d0*/  @P5 FMUL.FTZ R6, R5, 0.69314718246459960938 ;  /* 0x3f31721805065820 */ /* 0x000fe20000410000 */
[----:B------:R-:W1:Y:S01]  /*212e0*/  @P0 MUFU.LG2 R7, R45 ;  /* 0x0000002d00070308 */ /* 0x000e620000000c00 */
[----:B------:R-:W-:Y:S02]  /*212f0*/  @!P2 MOV R2, R41 ;  /* 0x000000290002a202 */ /* 0x000fe40000000f00 */
[----:B------:R-:W-:Y:S01]  /*21300*/  SEL R5, R0, RZ, !P6 ;  /* 0x000000ff00057207 */ /* 0x000fe20007000000 */
[----:B--2---:R-:W-:Y:S02]  /*21310*/  IMAD R0, R8, UR4, RZ ;  /* 0x0000000408007c24 */ /* 0x004fe4000f8e02ff */
[----:B------:R-:W-:Y:S01]  /*21320*/  @P5 FFMA.FTZ R23, R71, R9, R6 ;  /* 0x0000000947175223 */ /* 0x000fe20000010006 */
[----:B------:R-:W-:Y:S01]  /*21330*/  @P4 FMUL.FTZ R6, R10, 0.69314718246459960938 ;  /* 0x3f3172180a064820 */ /* 0x000fe20000410000 */
[----:B---3--:R-:W-:Y:S01]  /*21340*/  IMAD R2, R24, R2, R5 ;  /* 0x0000000218027224 */ /* 0x008fe200078e0205 */
[----:B------:R-:W-:Y:S01]  /*21350*/  SHF.L.U32 R0, R0, 0x7, RZ ;  /* 0x0000000700007819 */ /* 0x000fe200000006ff */
[----:B----4-:R-:W-:Y:S01]  /*21360*/  @P3 FMUL.FTZ R5, R11, 0.69314718246459960938 ;  /* 0x3f3172180b053820 */ /* 0x010fe20000410000 */
[----:B------:R-:W-:-:S02]  /*21370*/  @P4 FFMA.FTZ R22, R70, R14, R6 ;  /* 0x0000000e46164223 */ /* 0x000fc40000010006 */
[----:B------:R-:W-:Y:S01]  /*21380*/  SHF.R.S32.HI R3, RZ, 0x1f, R0 ;  /* 0x0000001fff037819 */ /* 0x000fe20000011400 */
[----:B------:R-:W-:Y:S01]  /*21390*/  @P3 FFMA.FTZ R20, R69, R13, R5 ;  /* 0x0000000d45143223 */ /* 0x000fe20000010005 */
[----:B------:R-:W-:Y:S01]  /*213a0*/  BAR.SYNC.DEFER_BLOCKING 0x0 ;  /* 0x0000000000007b1d */ /* 0x000fe20000010000 */
[--C-:B------:R-:W-:Y:S01]  /*213b0*/  IADD3 R11, P5, P2, R0, R38, R2.reuse ;  /* 0x00000026000b7210 */ /* 0x100fe20007abe002 */
[----:B-1----:R-:W-:Y:S01]  /*213c0*/  @P0 FMUL.FTZ R4, R7, 0.69314718246459960938 ;  /* 0x3f31721807040820 */ /* 0x002fe20000410000 */
[----:B------:R-:W-:-:S03]  /*213d0*/  SHF.R.S32.HI R9, RZ, 0x1f, R2 ;  /* 0x0000001fff097819 */ /* 0x000fc60000011402 */
[----:B-----5:R-:W-:Y:S01]  /*213e0*/  @P0 FFMA.FTZ R21, R68, R12, R4 ;  /* 0x0000000c44150223 */ /* 0x020fe20000010004 */
[----:B------:R-:W-:Y:S01]  /*213f0*/  IADD3.X R9, R3, R39, R9, P5, P2 ;  /* 0x0000002703097210 */ /* 0x000fe20002fe4409 */
[----:B------:R-:W-:Y:S06]  /*21400*/  @P1 BRA `(.L_x_1064) ;  /* 0x0000000000c41947 */ /* 0x000fec0003800000 */
[----:B------:R-:W1:Y:S02]  /*21410*/  S2R R4, SR_TID.X ;  /* 0x0000000000047919 */ /* 0x000e640000002100 */
        /* <DEDUP_REMOVED lines=24> */
[-C--:B------:R-:W-:Y:S01]  /*215a0*/  @!P6 IADD3 R7, P0, R4, R11.reuse, RZ ;  /* 0x0000000b0407e210 */ /* 0x080fe20007f1e0ff */
        /* <DEDUP_REMOVED lines=23> */
.L_x_1064:
[----:B------:R-:W-:Y:S05]  /*21720*/  BSYNC B0 ;  /* 0x0000000000007941 */ /* 0x000fea0003800000 */
.L_x_1063:
        /* <DEDUP_REMOVED lines=45> */
.L_x_1066:
[----:B------:R-:W-:Y:S05]  /*21a00*/  BSYNC B0 ;  /* 0x0000000000007941 */ /* 0x000fea0003800000 */
.L_x_1065:
        /* <DEDUP_REMOVED lines=18> */
.L_x_1068:
[----:B------:R-:W-:Y:S05]  /*21b30*/  BSYNC B0 ;  /* 0x0000000000007941 */ /* 0x000fea0003800000 */
.L_x_1067:
        /* <DEDUP_REMOVED lines=16> */
.L_x_1070:
[----:B------:R-:W-:Y:S05]  /*21c40*/  BSYNC B0 ;  /* 0x0000000000007941 */ /* 0x000fea0003800000 */
.L_x_1069:
        /* <DEDUP_REMOVED lines=16> */
.L_x_1072:
[----:B------:R-:W-:Y:S05]  /*21d50*/  BSYNC B0 ;  /* 0x0000000000007941 */ /* 0x000fea0003800000 */
.L_x_1071:
        /* <DEDUP_REMOVED lines=16> */
.L_x_1074:
[----:B------:R-:W-:Y:S05]  /*21e60*/  BSYNC B0 ;  /* 0x0000000000007941 */ /* 0x000fea0003800000 */
.L_x_1073:
        /* <DEDUP_REMOVED lines=16> */
.L_x_1076:
[----:B------:R-:W-:Y:S05]  /*21f70*/  BSYNC B0 ;  /* 0x0000000000007941 */ /* 0x000fea0003800000 */
.L_x_1075:
        /* <DEDUP_REMOVED lines=16> */
.L_x_1078:
[----:B------:R-:W-:Y:S05]  /*22080*/  BSYNC B0 ;  /* 0x0000000000007941 */ /* 0x000fea0003800000 */
.L_x_1077:
        /* <DEDUP_REMOVED lines=15> */
.L_x_1011:
[----:B------:R-:W-:Y:S01]  /*22180*/  UISETP.NE.AND UP2, UPT, UR13, -0x1, UPT ;  /* 0xffffffff0d00788c */ /* 0x000fe2000bf45270 */
[----:B------:R-:W-:Y:S01]  /*22190*/  LEA.HI R4, R15, R164, RZ, 0x3 ;  /* 0x000000a40f047211 */ /* 0x000fe200078f18ff */
[----:B------:R-:W-:Y:S01]  /*221a0*/  ULDC.U8 UR6, c[0x0][0x3d8] ;  /* 0x0000f60000067ab9 */ /* 0x000fe20000000000 */
[----:B------:R-:W-:Y:S01]  /*221b0*/  ULDC.U8 UR10, c[0x0][0x3d9] ;  /* 0x0000f640000a7ab9 */ /* 0x000fe20000000000 */
[----:B------:R-:W-:Y:S01]  /*221c0*/  UISETP.NE.AND UP3, UPT, UR6, URZ, UPT ;  /* 0x0000003f0600728c */ /* 0x000fe2000bf65270 */
[----:B------:R-:W-:Y:S01]  /*221d0*/  LOP3.LUT R0, R4, 0xfffffff8, RZ, 0xc0, !PT ;  /* 0xfffffff804007812 */ /* 0x000fe200078ec0ff */
[----:B------:R-:W-:Y:S01]  /*221e0*/  UISETP.NE.AND UP1, UPT, UR10, URZ, UPT ;  /* 0x0000003f0a00728c */ /* 0x000fe2000bf25270 */
[----:B------:R-:W-:Y:S01]  /*221f0*/  IMAD.U32 R2, RZ, RZ, UR14 ;  /* 0x0000000eff027e24 */ /* 0x000fe2000f8e00ff */
[----:B------:R-:W-:Y:S01]  /*22200*/  UISETP.EQ.AND UP3, UPT, UR10, URZ, UP3 ;  /* 0x0000003f0a00728c */ /* 0x000fe20009f62270 */
[----:B------:R-:W-:Y:S02]  /*22210*/  SHF.R.S32.HI R4, RZ, 0x3, R4 ;  /* 0x00000003ff047819 */ /* 0x000fe40000011404 */
[----:B------:R-:W-:Y:S01]  /*22220*/  @UP2 ULDC.64 UR4, c[0x0][0x298] ;  /* 0x0000a60000042ab9 */ /* 0x000fe20000000a00 */
[----:B------:R-:W-:Y:S01]  /*22230*/  UISETP.NE.OR UP0, UPT, UR13, -0x1, !UP3 ;  /* 0xffffffff0d00788c */ /* 0x000fe2000df05670 */
[----:B------:R-:W-:Y:S01]  /*22240*/  PLOP3.LUT P0, PT, PT, PT, UP1, 0x80, 0x0 ;  /* 0x000000000000781c */ /* 0x000fe20003f0f018 */
[----:B------:R-:W-:-:S03]  /*22250*/  @UP2 UIMAD.WIDE.U32 UR8, UR13, UR4, URZ ;  /* 0x000000040d0822a5 */ /* 0x000fc6000f8e003f */
[----:B------:R-:W-:Y:S01]  /*22260*/  @UP1 ULDC UR11, c[0x0][0x2c0] ;  /* 0x0000b000000b1ab9 */ /* 0x000fe20000000800 */
[----:B------:R-:W-:Y:S02]  /*22270*/  @UP2 UIMAD UR7, UR13, UR5, UR9 ;  /* 0x000000050d0722a4 */ /* 0x000fe4000f8e0209 */
[----:B------:R-:W-:Y:S01]  /*22280*/  @!UP2 USHF.R.S32.HI UR9, URZ, 0x1f, UR17 ;  /* 0x0000001f3f09a899 */ /* 0x000fe20008011411 */
[----:B------:R-:W-:Y:S01]  /*22290*/  @!UP2 ULDC.64 UR4, c[0x0][0x290] ;  /* 0x0000a4000004aab9 */ /* 0x000fe20000000a00 */
[----:B------:R-:W-:Y:S02]  /*222a0*/  @!UP3 UMOV UR20, URZ ;  /* 0x0000003f0014bc82 */ /* 0x000fe40008000000 */
[----:B------:R-:W-:Y:S02]  /*222b0*/  @!UP2 UIMAD UR9, UR9, UR4, URZ ;  /* 0x000000040909a2a4 */ /* 0x000fe4000f8e023f */
[----:B------:R-:W-:Y:S02]  /*222c0*/  @!UP2 UIMAD.WIDE.U32 UR18, UR17, UR4, URZ ;  /* 0x000000041112a2a5 */ /* 0x000fe4000f8e003f */
[----:B------:R-:W-:Y:S01]  /*222d0*/  @!UP2 UIMAD UR9, UR17, UR5, UR9 ;  /* 0x000000051109a2a4 */ /* 0x000fe2000f8e0209 */
[----:B------:R-:W-:-:S02]  /*222e0*/  @!UP3 UMOV UR21, URZ ;  /* 0x0000003f0015bc82 */ /* 0x000fc40008000000 */
[----:B------:R-:W-:Y:S01]  /*222f0*/  @UP1 ULDC.64 UR4, c[0x0][0x2c0] ;  /* 0x0000b00000041ab9 */ /* 0x000fe20000000a00 */
[----:B------:R-:W-:Y:S01]  /*22300*/  @UP1 UMOV UR12, 0x1 ;  /* 0x00000001000c1882 */ /* 0x000fe20000000000 */
[----:B------:R-:W-:Y:S02]  /*22310*/  @UP1 UIMAD UR10, UR5, UR4, URZ ;  /* 0x00000004050a12a4 */ /* 0x000fe4000f8e023f */
[----:B------:R-:W-:Y:S01]  /*22320*/  @!UP2 UIADD3 UR7, UR19, UR9, URZ ;  /* 0x000000091307a290 */ /* 0x000fe2000fffe03f */
[----:B------:R-:W-:Y:S01]  /*22330*/  @UP3 ULDC UR4, c[0x0][0x2c4] ;  /* 0x0000b10000043ab9 */ /* 0x000fe20000000800 */
[----:B------:R-:W-:Y:S01]  /*22340*/  @!UP2 UMOV UR8, UR18 ;  /* 0x000000120008ac82 */ /* 0x000fe20008000000 */
[----:B------:R-:W-:-:S04]  /*22350*/  @!UP0 UIMAD UR13, UR17, UR4, URZ ;  /* 0x00000004110d82a4 */ /* 0x000fc8000f8e023f */
[----:B------:R-:W-:-:S03]  /*22360*/  @UP3 USHF.R.S32.HI UR4, URZ, 0x1f, UR13 ;  /* 0x0000001f3f043899 */ /* 0x000fc6000801140d */
[----:B------:R-:W-:-:S04]  /*22370*/  @UP3 UMOV UR20, UR13 ;  /* 0x0000000d00143c82 */ /* 0x000fc80008000000 */
[----:B------:R-:W-:Y:S01]  /*22380*/  @UP3 UMOV UR21, UR4 ;  /* 0x0000000400153c82 */ /* 0x000fe20008000000 */
[----:B------:R-:W-:Y:S05]  /*22390*/  @P0 BRA `(.L_x_1079) ;  /* 0x0000000000180947 */ /* 0x000fea0003800000 */
[----:B------:R-:W-:Y:S01]  /*223a0*/  UISETP.NE.AND UP0, UPT, UR6, URZ, UPT ;  /* 0x0000003f0600728c */ /* 0x000fe2000bf05270 */
[----:B------:R-:W-:Y:S01]  /*223b0*/  ULDC UR10, c[0x0][0x2c4] ;  /* 0x0000b100000a7ab9 */ /* 0x000fe20000000800 */
[----:B------:R-:W-:Y:S01]  /*223c0*/  ULDC UR12, c[0x0][0x270] ;  /* 0x00009c00000c7ab9 */ /* 0x000fe20000000800 */
[----:B------:R-:W-:-:S08]  /*223d0*/  UMOV UR11, 0x1 ;  /* 0x00000001000b7882 */ /* 0x000fd00000000000 */
[----:B------:R-:W-:Y:S02]  /*223e0*/  @UP0 ULDC UR10, c[0x0][0x2e4] ;  /* 0x0000b900000a0ab9 */ /* 0x000fe40000000800 */
[----:B------:R-:W-:-:S12]  /*223f0*/  UIMAD UR12, UR10, UR12, URZ ;  /* 0x0000000c0a0c72a4 */ /* 0x000fd8000f8e023f */
.L_x_1079:
[----:B------:R-:W-:Y:S01]  /*22400*/  IMAD.IADD R14, R164, 0x1, -R0 ;  /* 0x00000001a40e7824 */ /* 0x000fe200078e0a00 */
[----:B------:R-:W-:Y:S01]  /*22410*/  USHF.R.S32.HI UR6, URZ, 0x1f, UR16 ;  /* 0x0000001f3f067899 */ /* 0x000fe20008011410 */
[----:B------:R-:W-:Y:S01]  /*22420*/  SHF.R.S32.HI R5, RZ, 0x1f, R4 ;  /* 0x0000001fff057819 */ /* 0x000fe20000011404 */
[----:B------:R-:W-:Y:S01]  /*22430*/  ULDC.64 UR4, c[0x0][0x2a0] ;  /* 0x0000a80000047ab9 */ /* 0x000fe20000000a00 */
[----:B------:R-:W-:Y:S01]  /*22440*/  IMAD.SHL.U32 R0, R14, 0x8, RZ ;  /* 0x000000080e007824 */ /* 0x000fe200078e00ff */
[----:B------:R-:W-:Y:S01]  /*22450*/  UIMAD UR6, UR6, UR4, URZ ;  /* 0x00000004060672a4 */ /* 0x000fe2000f8e023f */
[----:B------:R-:W-:Y:S01]  /*22460*/  IMAD.U32 R6, RZ, RZ, UR4 ;  /* 0x00000004ff067e24 */ /* 0x000fe2000f8e00ff */
[----:B------:R-:W-:Y:S01]  /*22470*/  UIADD3 UR15, -UR28, UR15, URZ ;  /* 0x0000000f1c0f7290 */ /* 0x000fe2000fffe13f */
[----:B------:R-:W-:Y:S01]  /*22480*/  VIADD R17, R4, 0x10 ;  /* 0x0000001004117836 */ /* 0x000fe20000000000 */
[----:B------:R-:W-:Y:S01]  /*22490*/  ULDC UR4, c[0x0][0x2d0] ;  /* 0x0000b40000047ab9 */ /* 0x000fe20000000800 */
[----:B------:R-:W-:Y:S01]  /*224a0*/  UIMAD UR12, UR17, UR12, URZ ;  /* 0x0000000c110c72a4 */ /* 0x000fe2000f8e023f */
[C---:B------:R-:W-:Y:S01]  /*224b0*/  ISETP.GE.AND P0, PT, R0.reuse, UR4, PT ;  /* 0x0000000400007c0c */ /* 0x040fe2000bf06270 */
[----:B------:R-:W-:Y:S01]  /*224c0*/  UIMAD UR5, UR16, UR5, UR6 ;  /* 0x00000005100572a4 */ /* 0x000fe2000f8e0206 */
[----:B------:R-:W-:Y:S01]  /*224d0*/  IADD3 R8, P1, R0, UR8, RZ ;  /* 0x0000000800087c10 */ /* 0x000fe2000ff3e0ff */
[----:B------:R-:W-:Y:S01]  /*224e0*/  USEL UR12, UR12, URZ, !UP3 ;  /* 0x0000003f0c0c7287 */ /* 0x000fe2000d800000 */
[----:B------:R-:W-:Y:S01]  /*224f0*/  ISETP.GE.OR P2, PT, R4, UR15, P0 ;  /* 0x0000000f04007c0c */ /* 0x000fe20008746670 */
[----:B------:R-:W-:Y:S01]  /*22500*/  UIMAD UR6, UR28, UR11, URZ ;  /* 0x0000000b1c0672a4 */ /* 0x000fe2000f8e023f */
[----:B------:R-:W-:Y:S01]  /*22510*/  LEA.HI.X.SX32 R9, R0, UR7, 0x1, P1 ;  /* 0x0000000700097c11 */ /* 0x000fe200088f0eff */
[----:B------:R-:W-:Y:S01]  /*22520*/  UIMAD UR12, UR16, UR10, UR12 ;  /* 0x0000000a100c72a4 */ /* 0x000fe2000f8e020c */
[C---:B------:R-:W-:Y:S01]  /*22530*/  VIADD R19, R4.reuse, 0x30 ;  /* 0x0000003004137836 */ /* 0x040fe20000000000 */
[----:B------:R-:W-:Y:S01]  /*22540*/  USHF.R.S32.HI UR4, URZ, 0x1f, UR6 ;  /* 0x0000001f3f047899 */ /* 0x000fe20008011406 */
[----:B------:R-:W-:Y:S01]  /*22550*/  IADD3 R18, R4, 0x20, RZ ;  /* 0x0000002004127810 */ /* 0x000fe20007ffe0ff */
[----:B------:R-:W-:Y:S01]  /*22560*/  USHF.R.S32.HI UR7, URZ, 0x1f, UR12 ;  /* 0x0000001f3f077899 */ /* 0x000fe2000801140c */
[----:B------:R-:W-:Y:S01]  /*22570*/  IMAD.WIDE.U32 R8, R6, UR16, R8 ;  /* 0x0000001006087c25 */ /* 0x000fe2000f8e0008 */
[----:B------:R-:W-:Y:S01]  /*22580*/  UIADD3 UR6, UP1, UP0, UR6, UR20, UR12 ;  /* 0x0000001406067290 */ /* 0x000fe2000f83e00c */
[----:B------:R-:W-:Y:S01]  /*22590*/  IADD3 R21, R4, 0x40, RZ ;  /* 0x0000004004157810 */ /* 0x000fe20007ffe0ff */
[----:B------:R-:W-:Y:S01]  /*225a0*/  BSSY B0, `(.L_x_1080) ;  /* 0x0000017000007945 */ /* 0x000fe20003800000 */
[----:B------:R-:W-:Y:S01]  /*225b0*/  VIADD R7, R9, UR5 ;  /* 0x0000000509077c36 */ /* 0x000fe20008000000 */
[----:B------:R-:W-:Y:S01]  /*225c0*/  UIADD3.X UR20, UR4, UR21, UR7, UP1, UP0 ;  /* 0x0000001504147290 */ /* 0x000fe20008fe0407 */
[----:B------:R-:W-:Y:S01]  /*225d0*/  IMAD.WIDE R2, R2, 0x80, R4 ;  /* 0x0000008002027825 */ /* 0x000fe200078e0204 */
[----:B------:R-:W-:-:S02]  /*225e0*/  ISETP.GE.AND P4, PT, R21, UR15, PT ;  /* 0x0000000f15007c0c */ /* 0x000fc4000bf86270 */
[----:B------:R-:W-:Y:S01]  /*225f0*/  ISETP.GE.OR P1, PT, R17, UR15, P0 ;  /* 0x0000000f11007c0c */ /* 0x000fe20008726670 */
[----:B------:R-:W-:Y:S01]  /*22600*/  VIADD R20, R4, 0x50 ;  /* 0x0000005004147836 */ /* 0x000fe20000000000 */
[----:B------:R-:W-:Y:S01]  /*22610*/  ISETP.GE.OR P6, PT, R18, UR15, P0 ;  /* 0x0000000f12007c0c */ /* 0x000fe200087c6670 */
[C---:B------:R-:W-:Y:S01]  /*22620*/  VIADD R22, R4.reuse, 0x60 ;  /* 0x0000006004167836 */ /* 0x040fe20000000000 */
[----:B------:R-:W-:Y:S02]  /*22630*/  ISETP.GE.OR P5, PT, R19, UR15, P0 ;  /* 0x0000000f13007c0c */ /* 0x000fe400087a6670 */
[----:B------:R-:W-:Y:S02]  /*22640*/  ISETP.GE.OR P3, PT, R21, UR15, P0 ;  /* 0x0000000f15007c0c */ /* 0x000fe40008766670 */
[----:B------:R-:W-:Y:S01]  /*22650*/  IADD3 R23, R4, 0x70, RZ ;  /* 0x0000007004177810 */ /* 0x000fe20007ffe0ff */
        /* <DEDUP_REMOVED lines=11> */
.L_x_1081:
[----:B------:R-:W-:Y:S05]  /*22710*/  BSYNC B0 ;  /* 0x0000000000007941 */ /* 0x000fea0003800000 */
.L_x_1080:
        /* <DEDUP_REMOVED lines=16> */
.L_x_1083:
[----:B------:R-:W-:Y:S05]  /*22820*/  BSYNC B0 ;  /* 0x0000000000007941 */ /* 0x000fea0003800000 */
.L_x_1082:
        /* <DEDUP_REMOVED lines=16> */
.L_x_1085:
[----:B------:R-:W-:Y:S05]  /*22930*/  BSYNC B0 ;  /* 0x0000000000007941 */ /* 0x000fea0003800000 */
.L_x_1084:
        /* <DEDUP_REMOVED lines=16> */
.L_x_1087:
[----:B------:R-:W-:Y:S05]  /*22a40*/  BSYNC B0 ;  /* 0x0000000000007941 */ /* 0x000fea0003800000 */
.L_x_1086:
        /* <DEDUP_REMOVED lines=16> */
.L_x_1089:
[----:B------:R-:W-:Y:S05]  /*22b50*/  BSYNC B0 ;  /* 0x0000000000007941 */ /* 0x000fea0003800000 */
.L_x_1088:
        /* <DEDUP_REMOVED lines=25> */
.L_x_1091:
[----:B------:R-:W-:Y:S05]  /*22cf0*/  BSYNC B0 ;  /* 0x0000000000007941 */ /* 0x000fea0003800000 */
.L_x_1090:
        /* <DEDUP_REMOVED lines=19> */
.L_x_1093:
[----:B------:R-:W-:Y:S05]  /*22e30*/  BSYNC B0 ;  /* 0x0000000000007941 */ /* 0x000fea0003800000 */
.L_x_1092:
        /* <DEDUP_REMOVED lines=16> */
.L_x_1095:
[----:B------:R-:W-:Y:S05]  /*22f40*/  BSYNC B0 ;  /* 0x0000000000007941 */ /* 0x000fea0003800000 */
.L_x_1094:
        /* <DEDUP_REMOVED lines=11> */
.L_x_1097:
[----:B------:R-:W-:Y:S05]  /*23000*/  BSYNC B0 ;  /* 0x0000000000007941 */ /* 0x000fea0003800000 */
.L_x_1096:
        /* <DEDUP_REMOVED lines=11> */
.L_x_1099:
[----:B------:R-:W-:Y:S05]  /*230c0*/  BSYNC B0 ;  /* 0x0000000000007941 */ /* 0x000fea0003800000 */
.L_x_1098:
        /* <DEDUP_REMOVED lines=10> */
.L_x_1101:
[----:B------:R-:W-:Y:S05]  /*23170*/  BSYNC B0 ;  /* 0x0000000000007941 */ /* 0x000fea0003800000 */
.L_x_1100:
        /* <DEDUP_REMOVED lines=10> */
.L_x_1103:
[----:B------:R-:W-:Y:S05]  /*23220*/  BSYNC B0 ;  /* 0x0000000000007941 */ /* 0x000fea0003800000 */
.L_x_1102:
        /* <DEDUP_REMOVED lines=10> */
.L_x_1105:
[----:B------:R-:W-:Y:S05]  /*232d0*/  BSYNC B0 ;  /* 0x0000000000007941 */ /* 0x000fea0003800000 */
.L_x_1104:
        /* <DEDUP_REMOVED lines=10> */
.L_x_1107:
[----:B------:R-:W-:Y:S05]  /*23380*/  BSYNC B0 ;  /* 0x0000000000007941 */ /* 0x000fea0003800000 */
.L_x_1106:
        /* <DEDUP_REMOVED lines=10> */
.L_x_1109:
[----:B------:R-:W-:Y:S05]  /*23430*/  BSYNC B0 ;  /* 0x0000000000007941 */ /* 0x000fea0003800000 */
.L_x_1108:
        /* <DEDUP_REMOVED lines=10> */
.L_x_1110:
        /* <DEDUP_REMOVED lines=10> */
.L_x_1429:


//--------------------- .text._ZN5flash16flash_fwd_kernelI23Flash_fwd_kernel_traitsILi64ELi128ELi64ELi4ELb0ELb0EN7cutlass6half_tE19Flash_kernel_traitsILi64ELi128ELi64ELi4ES3_EELb0ELb1ELb0ELb0ELb0ELb0ELb1ELb0EEEvNS_16Flash_fwd_paramsE --------------------------
	.section	.text._ZN5flash16flash_fwd_kernelI23Flash_fwd_kernel_traitsILi64ELi128ELi64ELi4ELb0ELb0EN7cutlass6half_tE19Flash_kernel_traitsILi64ELi128ELi64ELi4ES3_EELb0ELb1ELb0ELb0ELb0ELb0ELb1ELb0EEEvNS_16Flash_fwd_paramsE,"ax",@progbits
	.align	128
        .global         _ZN5flash16flash_fwd_kernelI23Flash_fwd_kernel_traitsILi64ELi128ELi64ELi4ELb0ELb0EN7cutlass6half_tE19Flash_kernel_traitsILi64ELi128ELi64ELi4ES3_EELb0ELb1ELb0ELb0ELb0ELb0ELb1ELb0EEEvNS_16Flash_fwd_paramsE
        .type           _ZN5flash16flash_fwd_kernelI23Flash_fwd_kernel_traitsILi64ELi128ELi64ELi4ELb0ELb0EN7cutlass6half_tE19Flash_kernel_traitsILi64ELi128ELi64ELi4ES3_EELb0ELb1ELb0ELb0ELb0ELb0ELb1ELb0EEEvNS_16Flash_fwd_paramsE,@function
        .size           _ZN5flash16flash_fwd_kernelI23Flash_fwd_kernel_traitsILi64ELi128ELi64ELi4ELb0ELb0EN7cutlass6half_tE19Flash_kernel_traitsILi64ELi128ELi64ELi4ES3_EELb0ELb1ELb0ELb0ELb0ELb0ELb1ELb0EEEvNS_16Flash_fwd_paramsE,(.L_x_1430 - _ZN5flash16flash_fwd_kernelI23Flash_fwd_kernel_traitsILi64ELi128ELi64ELi4ELb0ELb0EN7cutlass6half_tE19Flash_kernel_traitsILi64ELi128ELi64ELi4ES3_EELb0ELb1ELb0ELb0ELb0ELb0ELb1ELb0EEEvNS_16Flash_fwd_paramsE)
        .other          _ZN5flash16flash_fwd_kernelI23Flash_fwd_kernel_traitsILi64ELi128ELi64ELi4ELb0ELb0EN7cutlass6half_tE19Flash_kernel_traitsILi64ELi128ELi64ELi4ES3_EELb0ELb1ELb0ELb0ELb0ELb0ELb1ELb0EEEvNS_16Flash_fwd_paramsE,@"STO_CUDA_ENTRY STV_DEFAULT"
_ZN5flash16flash_fwd_kernelI23Flash_fwd_kernel_traitsILi64ELi128ELi64ELi4ELb0ELb0EN7cutlass6half_tE19Flash_kernel_traitsILi64ELi128ELi64ELi4ES3_EELb0ELb1ELb0ELb0ELb0ELb0ELb1ELb0EEEvNS_16Flash_fwd_paramsE:
.text._ZN5flash16flash_fwd_kernelI23Flash_fwd_kernel_traitsILi64ELi128ELi64ELi4ELb0ELb0EN7cutlass6half_tE19Flash_kernel_traitsILi64ELi128ELi64ELi4ES3_EELb0ELb1ELb0ELb0ELb0ELb0ELb1ELb0EEEvNS_16Flash_fwd_paramsE:
        /* <DEDUP_REMOVED lines=18> */
[----:B------:R-:W1:Y:S01]  /*0120*/  @P1 LDC.64 R6, c[0x0][0x300] ;  /* 0x0000c000ff061b82 */ /* 0x000e620000000a00 */
[----:B--2---:R-:W-:Y:S01]  /*0130*/  ISETP.NE.AND P3, PT, R8, RZ, PT ;  /* 0x000000ff0800720c */ /* 0x004fe20003f65270 */
[----:B------:R-:W-:-:S02]  /*0140*/  IMAD.MOV.U32 R8, RZ, RZ, RZ ;  /* 0x000000ffff087224 */ /* 0x000fc400078e00ff */
[----:B-1----:R-:W-:-:S05]  /*0150*/  @P1 IMAD.WIDE R4, R18, 0x4, R6 ;  /* 0x0000000412041825 */ /* 0x002fca00078e0206 */
[----:B------:R1:W5:Y:S01]  /*0160*/  @P1 LDG.E R8, desc[UR10][R4.64] ;  /* 0x0000000a04081981 */ /* 0x000362000c1e1900 */
[----:B---3--:R-:W-:-:S04]  /*0170*/  ISETP.EQ.U32.AND P0, PT, R2, RZ, PT ;  /* 0x000000ff0200720c */ /* 0x008fc80003f02070 */
[----:B------:R-:W-:Y:S01]  /*0180*/  ISETP.EQ.OR.EX P0, PT, R3, RZ, !P3, P0 ;  /* 0x000000ff0300720c */ /* 0x000fe20005f02700 */
[----:B------:R-:W-:Y:S02]  /*0190*/  IMAD.MOV.U32 R9, RZ, RZ, -0x1 ;  /* 0xffffffffff097424 */ /* 0x000fe400078e00ff */
[----:B------:R-:W-:Y:S01]  /*01a0*/  IMAD.WIDE R6, R18, 0x4, R10 ;  /* 0x0000000412067825 */ /* 0x000fe200078e020a */
[----:B------:R-:W2:Y:S01]  /*01b0*/  S2R R19, SR_CTAID.X ;  /* 0x0000000000137919 */ /* 0x000ea20000002500 */
[----:B------:R-:W3:Y:S08]  /*01c0*/  S2R R21, SR_CTAID.Z ;  /* 0x0000000000157919 */ /* 0x000ef00000002700 */
[----:B------:R1:W5:Y:S01]  /*01d0*/  @!P0 LDG.E R9, desc[UR10][R6.64] ;  /* 0x0000000a06098981 */ /* 0x000362000c1e1900 */
[----:B------:R-:W-:-:S04]  /*01e0*/  ISETP.NE.U32.AND P0, PT, R2, RZ, PT ;  /* 0x000000ff0200720c */ /* 0x000fc80003f05070 */
[----:B------:R-:W-:Y:S01]  /*01f0*/  ISETP.NE.AND.EX P0, PT, R3, RZ, PT, P0 ;  /* 0x000000ff0300720c */ /* 0x000fe20003f05300 */
[----:B----4-:R-:W-:Y:S01]  /*0200*/  @P2 IMAD.IADD R78, R0, 0x1, -R13 ;  /* 0x00000001004e2824 */ /* 0x010fe200078e0a0d */
[----:B------:R1:W-:Y:S05]  /*0210*/  STL [R1+0x74], R13 ;  /* 0x0000740d01007387 */ /* 0x0003ea0000100800 */
[----:B------:R-:W4:Y:S06]  /*0220*/  @!P2 LDC R78, c[0x0][0x2c4] ;  /* 0x0000b100ff4eab82 */ /* 0x000f2c0000000800 */
[----:B--23--:R-:W-:Y:S05]  /*0230*/  @!P0 BRA `(.L_x_1111) ;  /* 0x0000000000108947 */ /* 0x00cfea0003800000 */
[----:B------:R-:W1:Y:S02]  /*0240*/  @P3 LDG.E R0, desc[UR10][R6.64+0x4] ;  /* 0x0000040a06003981 */ /* 0x000e64000c1e1900 */
[----:B-1---5:R-:W-:-:S06]  /*0250*/  @P3 IADD3 R4, R0, -R9, RZ ;  /* 0x8000000900043210 */ /* 0x022fcc0007ffe0ff */
[----:B------:R2:W5:Y:S01]  /*0260*/  @!P3 LDG.E R4, desc[UR10][R6.64] ;  /* 0x0000000a0604b981 */ /* 0x000562000c1e1900 */
[----:B------:R-:W-:Y:S05]  /*0270*/  BRA `(.L_x_1112) ;  /* 0x0000000000047947 */ /* 0x000fea0003800000 */
.L_x_1111:
[----:B-1----:R-:W1:Y:S02]  /*0280*/  LDC R4, c[0x0][0x2c8] ;  /* 0x0000b200ff047b82 */ /* 0x002e640000000800 */
.L_x_1112:
        /* <DEDUP_REMOVED lines=31> */
[----:B------:R-:W-:Y:S01]  /*0480*/  IABS R4, R21 ;  /* 0x0000001500047213 */ /* 0x000fe20000000000 */
[----:B------:R-:W-:Y:S01]  /*0490*/  IMAD.MOV.U32 R231, RZ, RZ, R25 ;  /* 0x000000ffffe77224 */ /* 0x000fe200078e0019 */
[----:B------:R-:W-:Y:S02]  /*04a0*/  SHF.R.S32.HI R22, RZ, 0x1f, R126 ;  /* 0x0000001fff167819 */ /* 0x000fe4000001147e */
[----:B------:R-:W-:Y:S02]  /*04b0*/  ISETP.NE.AND P3, PT, R13, -0x1, PT ;  /* 0xffffffff0d00780c */ /* 0x000fe40003f65270 */
[----:B------:R-:W-:Y:S02]  /*04c0*/  ISETP.NE.AND P0, PT, R9, -0x1, PT ;  /* 0xffffffff0900780c */ /* 0x000fe40003f05270 */
[----:B------:R-:W-:-:S09]  /*04d0*/  LEA.HI R5, R22, R126, RZ, 0x6 ;  /* 0x0000007e16057211 */ /* 0x000fd200078f30ff */
[----:B--2---:R-:W2:Y:S01]  /*04e0*/  @!P3 LDC.64 R6, c[0x0][0x228] ;  /* 0x00008a00ff06bb82 */ /* 0x004ea20000000a00 */
[----:B-1----:R-:W-:-:S07]  /*04f0*/  IABS R12, R14 ;  /* 0x0000000e000c7213 */ /* 0x002fce0000000000 */
[----:B------:R-:W1:Y:S01]  /*0500*/  @P3 LDC.64 R10, c[0x0][0x240] ;  /* 0x00009000ff0a3b82 */ /* 0x000e620000000a00 */
[----:B------:R-:W3:Y:S07]  /*0510*/  I2F.RP R2, R12 ;  /* 0x0000000c00027306 */ /* 0x000eee0000209400 */
[----:B------:R-:W4:Y:S08]  /*0520*/  @P0 LDC.64 R248, c[0x0][0x250] ;  /* 0x00009400fff80b82 */ /* 0x000f300000000a00 */
[----:B------:R-:W5:Y:S01]  /*0530*/  @P0 LDC.64 R246, c[0x0][0x248] ;  /* 0x00009200fff60b82 */ /* 0x000f620000000a00 */
[----:B---3--:R-:W3:Y:S02]  /*0540*/  MUFU.RCP R2, R2 ;  /* 0x0000000200027308 */ /* 0x008ee40000001000 */
[----:B---3--:R-:W-:-:S06]  /*0550*/  VIADD R2, R2, 0xffffffe ;  /* 0x0ffffffe02027836 */ /* 0x008fcc0000000000 */
[----:B------:R-:W3:Y:S02]  /*0560*/  F2I.FTZ.U32.TRUNC.NTZ R3, R2 ;  /* 0x0000000200037305 */ /* 0x000ee4000021f000 */
[----:B---3--:R-:W-:Y:S01]  /*0570*/  IMAD.MOV R0, RZ, RZ, -R3 ;  /* 0x000000ffff007224 */ /* 0x008fe200078e0a03 */
[----:B------:R-:W-:-:S03]  /*0580*/  MOV R2, RZ ;  /* 0x000000ff00027202 */ /* 0x000fc60000000f00 */
[----:B------:R-:W-:-:S04]  /*0590*/  IMAD R0, R0, R12, RZ ;  /* 0x0000000c00007224 */ /* 0x000fc800078e02ff */
[----:B------:R-:W-:-:S04]  /*05a0*/  IMAD.HI.U32 R0, R3, R0, R2 ;  /* 0x0000000003007227 */ /* 0x000fc800078e0002 */
[----:B------:R-:W-:Y:S01]  /*05b0*/  IMAD.MOV.U32 R3, RZ, RZ, R4 ;  /* 0x000000ffff037224 */ /* 0x000fe200078e0004 */
[----:B------:R-:W-:-:S03]  /*05c0*/  LEA.HI R4, R22, R126, RZ, 0x3 ;  /* 0x0000007e16047211 */ /* 0x000fc600078f18ff */
[----:B------:R-:W-:Y:S01]  /*05d0*/  IMAD.HI.U32 R0, R0, R3, RZ ;  /* 0x0000000300007227 */ /* 0x000fe200078e00ff */
[----:B------:R-:W-:Y:S02]  /*05e0*/  SHF.R.S32.HI R26, RZ, 0x3, R4 ;  /* 0x00000003ff1a7819 */ /* 0x000fe40000011404 */
[----:B------:R-:W-:Y:S01]  /*05f0*/  LOP3.LUT R4, R4, 0xfffffff8, RZ, 0xc0, !PT ;  /* 0xfffffff804047812 */ /* 0x000fe200078ec0ff */
[----:B------:R-:W-:Y:S01]  /*0600*/  IMAD.MOV R2, RZ, RZ, -R0 ;  /* 0x000000ffff027224 */ /* 0x000fe200078e0a00 */
[----:B------:R-:W-:-:S03]  /*0610*/  SHF.R.S32.HI R27, RZ, 0x1f, R26 ;  /* 0x0000001fff1b7819 */ /* 0x000fc6000001141a */
[----:B------:R-:W-:Y:S02]  /*0620*/  IMAD.IADD R17, R126, 0x1, -R4 ;  /* 0x000000017e117824 */ /* 0x000fe400078e0a04 */
[----:B------:R-:W-:Y:S01]  /*0630*/  IMAD R2, R12, R2, R3 ;  /* 0x000000020c027224 */ /* 0x000fe200078e0203 */
[----:B------:R-:W-:Y:S01]  /*0640*/  SHF.L.U32 R3, R26, 0x6, RZ ;  /* 0x000000061a037819 */ /* 0x000fe200000006ff */
[----:B------:R-:W-:Y:S02]  /*0650*/  IMAD.SHL.U32 R24, R17, 0x8, RZ ;  /* 0x0000000811187824 */ /* 0x000fe400078e00ff */
[----:B------:R-:W-:Y:S01]  /*0660*/  IMAD.WIDE R28, R19, 0x80, R26 ;  /* 0x00000080131c7825 */ /* 0x000fe200078e021a */
[----:B------:R-:W-:Y:S02]  /*0670*/  ISETP.GT.U32.AND P2, PT, R12, R2, PT ;  /* 0x000000020c00720c */ /* 0x000fe40003f44070 */
[----:B------:R-:W-:Y:S01]  /*0680*/  MOV R230, R24 ;  /* 0x0000001800e67202 */ /* 0x000fe20000000f00 */
[----:B------:R-:W-:Y:S01]  /*0690*/  IMAD.MOV.U32 R230, RZ, RZ, R24 ;  /* 0x000000ffffe67224 */ /* 0x000fe200078e0018 */
[----:B------:R-:W-:Y:S01]  /*06a0*/  LOP3.LUT R4, R3, 0x1c0, RZ, 0xc0, !PT ;  /* 0x000001c003047812 */ /* 0x000fe200078ec0ff */
[----:B------:R3:W-:Y:S03]  /*06b0*/  STL [R1+0x40], R24 ;  /* 0x0000401801007387 */ /* 0x0007e60000100800 */
[----:B------:R-:W-:Y:S01]  /*06c0*/  LOP3.LUT R3, R4, 0x38, R230, 0xf8, !PT ;  /* 0x0000003804037812 */ /* 0x000fe200078ef8e6 */
[----:B------:R3:W-:Y:S01]  /*06d0*/  STL.64 [R1+0x50], R26 ;  /* 0x0000501a01007387 */ /* 0x0007e20000100a00 */
[----:B------:R-:W-:-:S03]  /*06e0*/  SHF.R.U32.HI R4, RZ, 0x3, R4 ;  /* 0x00000003ff047819 */ /* 0x000fc60000011604 */
[----:B------:R-:W-:Y:S01]  /*06f0*/  @!P2 IADD3 R2, R2, -R12, RZ ;  /* 0x8000000c0202a210 */ /* 0x000fe20007ffe0ff */
[----:B------:R3:W-:Y:S01]  /*0700*/  STL.64 [R1+0x38], R28 ;  /* 0x0000381c01007387 */ /* 0x0007e20000100a00 */
[----:B------:R-:W-:Y:S01]  /*0710*/  LOP3.LUT R3, R3, R4, RZ, 0x3c, !PT ;  /* 0x0000000403037212 */ /* 0x000fe200078e3cff */
[----:B------:R-:W-:Y:S01]  /*0720*/  @!P2 VIADD R0, R0, 0x1 ;  /* 0x000000010000a836 */ /* 0x000fe20000000000 */
[----:B------:R-:W-:Y:S02]  /*0730*/  @!P3 SHF.R.S32.HI R4, RZ, 0x1f, R18 ;  /* 0x0000001fff04b819 */ /* 0x000fe40000011412 */
[----:B------:R-:W-:Y:S01]  /*0740*/  ISETP.GE.U32.AND P4, PT, R2, R12, PT ;  /* 0x0000000c0200720c */ /* 0x000fe20003f86070 */
[----:B------:R-:W-:Y:S01]  /*0750*/  IMAD.SHL.U32 R2, R5, 0x8, RZ ;  /* 0x0000000805027824 */ /* 0x000fe200078e00ff */
[----:B------:R-:W-:Y:S01]  /*0760*/  LOP3.LUT R5, R21, R14, RZ, 0x3c, !PT ;  /* 0x0000000e15057212 */ /* 0x000fe200078e3cff */
[----:B--2---:R-:W-:Y:S01]  /*0770*/  @!P3 IMAD R4, R4, R6, RZ ;  /* 0x000000060404b224 */ /* 0x004fe200078e02ff */
[----:B------:R-:W-:-:S02]  /*0780*/  ISETP.NE.AND P2, PT, R14, RZ, PT ;  /* 0x000000ff0e00720c */ /* 0x000fc40003f45270 */
[----:B------:R-:W-:Y:S01]  /*0790*/  LOP3.LUT R207, R3, 0xfffffe00, R2, 0xf8, !PT ;  /* 0xfffffe0003cf7812 */ /* 0x000fe200078ef802 */
[----:B------:R-:W-:Y:S01]  /*07a0*/  @!P3 IMAD R4, R18, R7, R4 ;  /* 0x000000071204b224 */ /* 0x000fe200078e0204 */
[----:B------:R-:W-:Y:S01]  /*07b0*/  ISETP.GE.AND P1, PT, R5, RZ, PT ;  /* 0x000000ff0500720c */ /* 0x000fe20003f26270 */
[----:B-1----:R-:W-:-:S04]  /*07c0*/  @P3 IMAD.WIDE.U32 R2, R13, R10, RZ ;  /* 0x0000000a0d023225 */ /* 0x002fc800078e00ff */
[----:B------:R-:W-:Y:S01]  /*07d0*/  @!P3 IMAD.WIDE.U32 R6, R18, R6, RZ ;  /* 0x000000061206b225 */ /* 0x000fe200078e00ff */
[----:B------:R-:W-:-:S03]  /*07e0*/  @P4 IADD3 R0, R0, 0x1, RZ ;  /* 0x0000000100004810 */ /* 0x000fc60007ffe0ff */
[----:B------:R-:W-:Y:S01]  /*07f0*/  @P3 IMAD R11, R13, R11, R3 ;  /* 0x0000000b0d0b3224 */ /* 0x000fe200078e0203 */
[----:B------:R-:W-:Y:S01]  /*0800*/  @!P3 IADD3 R11, R7, R4, RZ ;  /* 0x00000004070bb210 */ /* 0x000fe20007ffe0ff */
[C---:B------:R-:W-:Y:S01]  /*0810*/  @P0 IMAD.IADD R3, R8.reuse, 0x1, R9 ;  /* 0x0000000108030824 */ /* 0x040fe200078e0209 */
[----:B------:R-:W-:Y:S01]  /*0820*/  @P0 IADD3 R4, R8, R9, RZ ;  /* 0x0000000908040210 */ /* 0x000fe20007ffe0ff */
[----:B------:R-:W-:Y:S02]  /*0830*/  IMAD.MOV.U32 R13, RZ, RZ, R0 ;  /* 0x000000ffff0d7224 */ /* 0x000fe400078e0000 */
[----:B------:R-:W-:Y:S01]  /*0840*/  @P3 IMAD.MOV.U32 R10, RZ, RZ, R2 ;  /* 0x000000ffff0a3224 */ /* 0x000fe200078e0002 */
[----:B------:R-:W-:Y:S01]  /*0850*/  @!P3 MOV R10, R6 ;  /* 0x00000006000ab202 */ /* 0x000fe20000000f00 */
[----:B----4-:R-:W-:Y:S02]  /*0860*/  @P0 IMAD R7, R3, R249, RZ ;  /* 0x000000f903070224 */ /* 0x010fe400078e02ff */
[----:B-----5:R-:W-:-:S02]  /*0870*/  @P0 IMAD R0, R4, R247, RZ ;  /* 0x000000f704000224 */ /* 0x020fc400078e02ff */
[----:B------:R-:W-:-:S04]  /*0880*/  @P0 IMAD.WIDE.U32 R2, R3, R248, RZ ;  /* 0x000000f803020225 */ /* 0x000fc800078e00ff */
[----:B------:R-:W-:Y:S01]  /*0890*/  @P0 IMAD.WIDE.U32 R4, R4, R246, RZ ;  /* 0x000000f604040225 */ /* 0x000fe200078e00ff */
[----:B------:R-:W-:-:S03]  /*08a0*/  @P0 MOV R16, R2 ;  /* 0x0000000200100202 */ /* 0x000fc60000000f00 */
[----:B------:R-:W-:Y:S01]  /*08b0*/  @!P1 IMAD.MOV R13, RZ, RZ, -R13 ;  /* 0x000000ffff0d9224 */ /* 0x000fe200078e0a0d */
[----:B------:R-:W-:Y:S01]  /*08c0*/  @!P2 LOP3.LUT R13, RZ, R14, RZ, 0x33, !PT ;  /* 0x0000000eff0da212 */ /* 0x000fe200078e33ff */
[----:B------:R-:W-:Y:S01]  /*08d0*/  @P0 IMAD.IADD R20, R3, 0x1, R7 ;  /* 0x0000000103140824 */ /* 0x000fe200078e0207 */
[----:B------:R-:W-:Y:S01]  /*08e0*/  LEA.HI R7, R22, R126, RZ, 0x4 ;  /* 0x0000007e16077211 */ /* 0x000fe200078f20ff */
[----:B------:R-:W-:Y:S01]  /*08f0*/  @P0 IMAD.IADD R19, R5, 0x1, R0 ;  /* 0x0000000105130824 */ /* 0x000fe200078e0200 */
[----:B------:R-:W-:Y:S01]  /*0900*/  @P0 MOV R15, R4 ;  /* 0x00000004000f0202 */ /* 0x000fe20000000f00 */
[----:B---3--:R-:W-:Y:S06]  /*0910*/  @P0 BRA `(.L_x_1114) ;  /* 0x0000000000340947 */ /* 0x008fec0003800000 */
        /* <DEDUP_REMOVED lines=13> */
.L_x_1114:
        /* <DEDUP_REMOVED lines=14> */
.L_x_1115:
[----:B------:R-:W-:Y:S01]  /*0ad0*/  IMAD.IADD R18, R78, 0x1, -R128 ;  /* 0x000000014e127824 */ /* 0x000fe200078e0a80 */
[----:B------:R-:W1:Y:S01]  /*0ae0*/  S2UR UR4, SR_CgaCtaId ;  /* 0x00000000000479c3 */ /* 0x000e620000008800 */
[C---:B------:R-:W-:Y:S01]  /*0af0*/  VIADD R25, R26.reuse, 0x10 ;  /* 0x000000101a197836 */ /* 0x040fe20000000000 */
[----:B------:R-:W-:Y:S01]  /*0b00*/  SHF.R.S32.HI R231, RZ, 0x1f, R230 ;  /* 0x0000001fffe77819 */ /* 0x000fe200000114e6 */
[C---:B------:R-:W-:Y:S01]  /*0b10*/  VIADD R24, R26.reuse, 0x20 ;  /* 0x000000201a187836 */ /* 0x040fe20000000000 */
[----:B------:R-:W-:Y:S01]  /*0b20*/  STL [R1+0x70], R18 ;  /* 0x0000701201007387 */ /* 0x000fe20000100800 */
[C---:B------:R-:W-:Y:S01]  /*0b30*/  VIADD R14, R26.reuse, 0x40 ;  /* 0x000000401a0e7836 */ /* 0x040fe20000000000 */
[CC--:B------:R-:W-:Y:S01]  /*0b40*/  ISETP.GE.AND P1, PT, R26.reuse, R18.reuse, PT ;  /* 0x000000121a00720c */ /* 0x0c0fe20003f26270 */
[C---:B------:R-:W-:Y:S01]  /*0b50*/  VIADD R23, R26.reuse, 0x30 ;  /* 0x000000301a177836 */ /* 0x040fe20000000000 */
[----:B------:R-:W-:Y:S01]  /*0b60*/  STL [R1+0x80], R25 ;  /* 0x0000801901007387 */ /* 0x000fe20000100800 */
[----:B------:R-:W-:Y:S01]  /*0b70*/  VIADD R9, R26, 0x50 ;  /* 0x000000501a097836 */ /* 0x000fe20000000000 */
[----:B------:R-:W-:Y:S01]  /*0b80*/  ISETP.GE.AND P4, PT, R14, R18, PT ;  /* 0x000000120e00720c */ /* 0x000fe20003f86270 */
[----:B------:R-:W-:Y:S01]  /*0b90*/  VIADD R4, R26, 0x60 ;  /* 0x000000601a047836 */ /* 0x000fe20000000000 */
[----:B------:R-:W-:Y:S01]  /*0ba0*/  STL [R1+0x7c], R24 ;  /* 0x00007c1801007387 */ /* 0x000fe20000100800 */
[----:B------:R-:W-:Y:S01]  /*0bb0*/  LOP3.LUT R0, R7, 0xfffffff0, RZ, 0xc0, !PT ;  /* 0xfffffff007007812 */ /* 0x000fe200078ec0ff */
[----:B------:R-:W-:Y:S01]  /*0bc0*/  ULDC.64 UR6, c[0x0][0x258] ;  /* 0x0000960000067ab9 */ /* 0x000fe20000000a00 */
[----:B------:R-:W-:Y:S01]  /*0bd0*/  SHF.R.S32.HI R5, RZ, 0x1f, R21 ;  /* 0x0000001fff057819 */ /* 0x000fe20000011415 */
[----:B------:R2:W-:Y:S01]  /*0be0*/  STL [R1+0x8c], R14 ;  /* 0x00008c0e01007387 */ /* 0x0005e20000100800 */
[----:B------:R-:W-:Y:S01]  /*0bf0*/  IADD3 R2, P2, R230, R10, RZ ;  /* 0x0000000ae6027210 */ /* 0x000fe20007f5e0ff */
[----:B------:R-:W-:Y:S01]  /*0c00*/  IMAD.IADD R6, R126, 0x1, -R0 ;  /* 0x000000017e067824 */ /* 0x000fe200078e0a00 */
[----:B------:R-:W-:Y:S01]  /*0c10*/  UMOV UR5, 0x400 ;  /* 0x0000040000057882 */ /* 0x000fe20000000000 */
[----:B------:R-:W-:Y:S01]  /*0c20*/  STL [R1+0x78], R23 ;  /* 0x0000781701007387 */ /* 0x000fe20000100800 */
[----:B------:R-:W-:Y:S01]  /*0c30*/  IMAD R0, R5, UR6, RZ ;  /* 0x0000000605007c24 */ /* 0x000fe2000f8e02ff */
[----:B------:R-:W-:Y:S01]  /*0c40*/  SHF.R.S32.HI R12, RZ, 0x4, R7 ;  /* 0x00000004ff0c7819 */ /* 0x000fe20000011407 */
[----:B------:R-:W-:Y:S01]  /*0c50*/  IMAD.X R3, R231, 0x1, R11, P2 ;  /* 0x00000001e7037824 */ /* 0x000fe200010e060b */
[----:B------:R3:W-:Y:S01]  /*0c60*/  STL [R1+0x88], R9 ;  /* 0x0000880901007387 */ /* 0x0007e20000100800 */
[----:B-1----:R-:W-:Y:S01]  /*0c70*/  ULEA UR4, UR4, UR5, 0x18 ;  /* 0x0000000504047291 */ /* 0x002fe2000f8ec03f */
[-C--:B------:R-:W-:Y:S01]  /*0c80*/  ISETP.GE.AND P2, PT, R4, R18.reuse, PT ;  /* 0x000000120400720c */ /* 0x080fe20003f46270 */
[----:B------:R-:W-:Y:S01]  /*0c90*/  IMAD.WIDE.U32 R10, R21, UR6, R2 ;  /* 0x00000006150a7c25 */ /* 0x000fe2000f8e0002 */
[----:B------:R1:W-:Y:S01]  /*0ca0*/  STL [R1+0x94], R4 ;  /* 0x0000940401007387 */ /* 0x0003e20000100800 */
[----:B------:R-:W-:Y:S01]  /*0cb0*/  BSSY B0, `(.L_x_1116) ;  /* 0x0000020000007945 */ /* 0x000fe20003800000 */
[-C--:B------:R-:W-:Y:S01]  /*0cc0*/  ISETP.GE.AND P3, PT, R9, R18.reuse, PT ;  /* 0x000000120900720c */ /* 0x080fe20003f66270 */
[----:B------:R-:W-:Y:S01]  /*0cd0*/  IMAD R0, R21, UR7, R0 ;  /* 0x0000000715007c24 */ /* 0x000fe2000f8e0200 */
[----:B------:R4:W-:Y:S01]  /*0ce0*/  STL [R1+0x44], R231 ;  /* 0x000044e701007387 */ /* 0x0009e20000100800 */
[----:B------:R-:W-:-:S02]  /*0cf0*/  ISETP.GE.AND P0, PT, R25, R18, PT ;  /* 0x000000121900720c */ /* 0x000fc40003f06270 */
[-C--:B------:R-:W-:Y:S02]  /*0d00*/  ISETP.GE.AND P6, PT, R24, R18.reuse, PT ;  /* 0x000000121800720c */ /* 0x080fe40003fc6270 */
[----:B------:R-:W-:Y:S02]  /*0d10*/  ISETP.GE.AND P5, PT, R23, R18, PT ;  /* 0x000000121700720c */ /* 0x000fe40003fa6270 */
[----:B------:R-:W-:Y:S01]  /*0d20*/  LEA.HI R7, R7, R12, RZ, 0x1 ;  /* 0x0000000c07077211 */ /* 0x000fe200078f08ff */
[----:B--2---:R-:W-:Y:S01]  /*0d30*/  VIADD R14, R26, 0x70 ;  /* 0x000000701a0e7836 */ /* 0x004fe20000000000 */
[----:B------:R-:W-:-:S04]  /*0d40*/  LEA R207, R207, UR4, 0x1 ;  /* 0x00000004cfcf7c11 */ /* 0x000fc8000f8e08ff */
[----:B------:R4:W-:Y:S01]  /*0d50*/  STL [R1+0x90], R14 ;  /* 0x0000900e01007387 */ /* 0x0009e20000100800 */
[----:B---3--:R-:W-:Y:S01]  /*0d60*/  IMAD.IADD R9, R11, 0x1, R0 ;  /* 0x000000010b097824 */ /* 0x008fe200078e0200 */
[----:B-1----:R-:W-:-:S04]  /*0d70*/  SHF.R.S32.HI R4, RZ, 0x1f, R6 ;  /* 0x0000001fff047819 */ /* 0x002fc80000011406 */
[----:B------:R-:W-:Y:S01]  /*0d80*/  LEA.HI R21, R4, R6, RZ, 0x3 ;  /* 0x0000000604157211 */ /* 0x000fe200078f18ff */
        /* <DEDUP_REMOVED lines=18> */
.L_x_1117:
[----:B------:R-:W-:Y:S05]  /*0eb0*/  BSYNC B0 ;  /* 0x0000000000007941 */ /* 0x000fea0003800000 */
.L_x_1116:
[----:B------:R-:W-:Y:S01]  /*0ec0*/  LOP3.LUT R7, R7, 0xfffffffe, RZ, 0xc0, !PT ;  /* 0xfffffffe07077812 */ /* 0x000fe200078ec0ff */
[----:B------:R-:W-:Y:S01]  /*0ed0*/  IMAD.SHL.U32 R2, R17, 0x40, RZ ;  /* 0x0000004011027824 */ /* 0x000fe200078e00ff */
[----:B------:R-:W-:Y:S01]  /*0ee0*/  LOP3.LUT R0, R21, 0xfffffff8, RZ, 0xc0, !PT ;  /* 0xfffffff815007812 */ /* 0x000fe200078ec0ff */
[----:B------:R-:W-:Y:S01]  /*0ef0*/  BSSY B0, `(.L_x_1118) ;  /* 0x000001b000007945 */ /* 0x000fe20003800000 */
[----:B------:R-:W-:Y:S01]  /*0f00*/  ISETP.GE.AND P1, PT, R14, R18, PT ;  /* 0x000000120e00720c */ /* 0x000fe20003f26270 */
[----:B------:R-:W-:Y:S01]  /*0f10*/  IMAD.IADD R18, R12, 0x1, -R7 ;  /* 0x000000010c127824 */ /* 0x000fe200078e0a07 */
[----:B------:R-:W-:Y:S01]  /*0f20*/  LOP3.LUT R7, R2, 0x1c0, RZ, 0xc0, !PT ;  /* 0x000001c002077812 */ /* 0x000fe200078ec0ff */
[----:B------:R-:W-:Y:S02]  /*0f30*/  IMAD.IADD R12, R6, 0x1, -R0 ;  /* 0x00000001060c7824 */ /* 0x000fe400078e0a00 */
[----:B----4-:R-:W-:Y:S01]  /*0f40*/  IMAD.SHL.U32 R14, R26, 0x8, RZ ;  /* 0x000000081a0e7824 */ /* 0x010fe200078e00ff */
[----:B------:R-:W-:Y:S05]  /*0f50*/  @P0 BRA `(.L_x_1119) ;  /* 0x0000000000500947 */ /* 0x000fea0003800000 */
[----:B------:R-:W-:Y:S02]  /*0f60*/  ULDC UR5, c[0x0][0x2d0] ;  /* 0x0000b40000057ab9 */ /* 0x000fe40000000800 */
[----:B------:R-:W-:-:S13]  /*0f70*/  ISETP.GE.AND P0, PT, R230, UR5, PT ;  /* 0x00000005e6007c0c */ /* 0x000fda000bf06270 */
[----:B------:R3:W-:Y:S01]  /*0f80*/  @P0 STS.128 [R207+0x800], RZ ;  /* 0x000800ffcf000388 */ /* 0x0007e20000000c00 */
        /* <DEDUP_REMOVED lines=17> */
.L_x_1119:
[----:B------:R-:W-:Y:S05]  /*10a0*/  BSYNC B0 ;  /* 0x0000000000007941 */ /* 0x000fea0003800000 */
.L_x_1118:
[----:B------:R-:W-:Y:S04]  /*10b0*/  BSSY B0, `(.L_x_1120) ;  /* 0x0000016000007945 */ /* 0x000fe80003800000 */
[----:B------:R-:W-:Y:S05]  /*10c0*/  @P6 BRA `(.L_x_1121) ;  /* 0x0000000000506947 */ /* 0x000fea0003800000 */
[----:B------:R-:W-:Y:S02]  /*10d0*/  ULDC UR5, c[0x0][0x2d0] ;  /* 0x0000b40000057ab9 */ /* 0x000fe40000000800 */
[----:B------:R-:W-:-:S13]  /*10e0*/  ISETP.GE.AND P0, PT, R230, UR5, PT ;  /* 0x00000005e6007c0c */ /* 0x000fda000bf06270 */
[----:B------:R1:W-:Y:S01]  /*10f0*/  @P0 STS.128 [R207+0x1000], RZ ;  /* 0x001000ffcf000388 */ /* 0x0003e20000000c00 */
[----:B------:R-:W-:Y:S05]  /*1100*/  @P0 BRA `(.L_x_1121) ;  /* 0x0000000000400947 */ /* 0x000fea0003800000 */
[----:B--2-4-:R-:W-:Y:S01]  /*1110*/  IADD3 R4, P0, R28, 0x20, RZ ;  /* 0x000000201c047810 */ /* 0x014fe20007f1e0ff */
        /* <DEDUP_REMOVED lines=15> */
.L_x_1121:
[----:B------:R-:W-:Y:S05]  /*1210*/  BSYNC B0 ;  /* 0x0000000000007941 */ /* 0x000fea0003800000 */
.L_x_1120:
        /* <DEDUP_REMOVED lines=22> */
.L_x_1123:
[----:B------:R-:W-:Y:S05]  /*1380*/  BSYNC B0 ;  /* 0x0000000000007941 */ /* 0x000fea0003800000 */
.L_x_1122:
        /* <DEDUP_REMOVED lines=22> */
.L_x_1125:
[----:B------:R-:W-:Y:S05]  /*14f0*/  BSYNC B0 ;  /* 0x0000000000007941 */ /* 0x000fea0003800000 */
.L_x_1124:
        /* <DEDUP_REMOVED lines=22> */
.L_x_1127:
[----:B------:R-:W-:Y:S05]  /*1660*/  BSYNC B0 ;  /* 0x0000000000007941 */ /* 0x000fea0003800000 */
.L_x_1126:
        /* <DEDUP_REMOVED lines=22> */
.L_x_1129:
[----:B------:R-:W-:Y:S05]  /*17d0*/  BSYNC B0 ;  /* 0x0000000000007941 */ /* 0x000fea0003800000 */
.L_x_1128:
        /* <DEDUP_REMOVED lines=22> */
.L_x_1131:
[----:B------:R-:W-:Y:S05]  /*1940*/  BSYNC B0 ;  /* 0x0000000000007941 */ /* 0x000fea0003800000 */
.L_x_1130:
[-C--:B------:R-:W-:Y:S01]  /*1950*/  IMAD R0, R27, R246.reuse, RZ ;  /* 0x000000f61b007224 */ /* 0x080fe200078e02ff */
[----:B------:R-:W-:Y:S01]  /*1960*/  LOP3.LUT R8, R7, 0x8, R14, 0xf8, !PT ;  /* 0x0000000807087812 */ /* 0x000fe200078ef80e */
[C---:B--2-4-:R-:W-:Y:S01]  /*1970*/  IMAD.WIDE.U32 R4, R26.reuse, R246, R230 ;  /* 0x000000f61a047225 */ /* 0x054fe200078e00e6 */
[----:B------:R-:W-:Y:S01]  /*1980*/  SHF.R.U32.HI R9, RZ, 0x3, R7 ;  /* 0x00000003ff097819 */ /* 0x000fe20000011607 */
[----:B------:R-:W-:Y:S01]  /*1990*/  ULDC.64 UR8, c[0x0][0x260] ;  /* 0x0000980000087ab9 */ /* 0x000fe20000000a00 */
[----:B------:R-:W-:Y:S01]  /*19a0*/  SHF.R.S32.HI R7, RZ, 0x1f, R13 ;  /* 0x0000001fff077819 */ /* 0x000fe2000001140d */
[----:B------:R-:W-:Y:S01]  /*19b0*/  IMAD R6, R27, R248, RZ ;  /* 0x000000f81b067224 */ /* 0x000fe200078e02ff */
[----:B------:R-:W-:Y:S01]  /*19c0*/  IADD3 R4, P1, R15, R4, RZ ;  /* 0x000000040f047210 */ /* 0x000fe20007f3e0ff */
[----:B------:R-:W-:Y:S01]  /*19d0*/  IMAD.WIDE.U32 R2, R26, R248, R230 ;  /* 0x000000f81a027225 */ /* 0x000fe200078e00e6 */
[----:B------:R-:W-:Y:S01]  /*19e0*/  ULDC.64 UR6, c[0x0][0x268] ;  /* 0x00009a0000067ab9 */ /* 0x000fe20000000a00 */
[----:B------:R-:W-:Y:S01]  /*19f0*/  SHF.L.U64.HI R104, R246, 0x6, R247 ;  /* 0x00000006f6687819 */ /* 0x000fe200000102f7 */
[----:B------:R-:W-:Y:S01]  /*1a00*/  BSSY B0, `(.L_x_1132) ;  /* 0x0000031000007945 */ /* 0x000fe20003800000 */
[----:B------:R-:W-:Y:S01]  /*1a10*/  IMAD R0, R26, R247, R0 ;  /* 0x000000f71a007224 */ /* 0x000fe200078e0200 */
[----:B------:R-:W-:Y:S01]  /*1a20*/  IADD3 R2, P0, R16, R2, RZ ;  /* 0x0000000210027210 */ /* 0x000fe20007f1e0ff */
[----:B------:R-:W-:Y:S01]  /*1a30*/  IMAD R6, R26, R249, R6 ;  /* 0x000000f91a067224 */ /* 0x000fe200078e0206 */
[----:B------:R-:W-:Y:S01]  /*1a40*/  SHF.L.U32 R79, R246, 0x6, RZ ;  /* 0x00000006f64f7819 */ /* 0x000fe200000006ff */
[----:B------:R-:W-:Y:S01]  /*1a50*/  VIADD R76, R208, 0xffffffff ;  /* 0xffffffffd04c7836 */ /* 0x000fe20000000000 */
[----:B------:R-:W-:Y:S01]  /*1a60*/  IADD3.X R5, R19, R5, R0, P1, !PT ;  /* 0x0000000513057210 */ /* 0x000fe20000ffe400 */
[C---:B------:R-:W-:Y:S01]  /*1a70*/  IMAD R0, R7.reuse, UR6, RZ ;  /* 0x0000000607007c24 */ /* 0x040fe2000f8e02ff */
[----:B------:R-:W-:Y:S01]  /*1a80*/  IADD3.X R3, R20, R3, R6, P0, !PT ;  /* 0x0000000314037210 */ /* 0x000fe200007fe406 */
[----:B------:R-:W-:Y:S01]  /*1a90*/  IMAD R6, R7, UR8, RZ ;  /* 0x0000000807067c24 */ /* 0x000fe2000f8e02ff */
[----:B------:R-:W-:Y:S01]  /*1aa0*/  LOP3.LUT R16, R8, R9, RZ, 0x3c, !PT ;  /* 0x0000000908107212 */ /* 0x000fe200078e3cff */
[----:B------:R-:W-:Y:S01]  /*1ab0*/  IMAD.WIDE.U32 R226, R13, UR8, R4 ;  /* 0x000000080de27c25 */ /* 0x000fe2000f8e0004 */
[----:B------:R-:W-:-:S02]  /*1ac0*/  MOV R4, 0x20 ;  /* 0x0000002000047802 */ /* 0x000fc40000000f00 */
[----:B------:R-:W-:Y:S01]  /*1ad0*/  SHF.L.U32 R14, R18, 0x3, RZ ;  /* 0x00000003120e7819 */ /* 0x000fe200000006ff */
[----:B------:R-:W-:Y:S01]  /*1ae0*/  IMAD R6, R13, UR9, R6 ;  /* 0x000000090d067c24 */ /* 0x000fe2000f8e0206 */
[----:B------:R2:W-:Y:S01]  /*1af0*/  STL.64 [R1+0x58], R226 ;  /* 0x000058e201007387 */ /* 0x0005e20000100a00 */
[----:B------:R-:W-:Y:S02]  /*1b00*/  IMAD.MOV.U32 R224, RZ, RZ, R226 ;  /* 0x000000ffffe07224 */ /* 0x000fe400078e00e2 */
[----:B------:R-:W-:Y:S02]  /*1b10*/  IMAD.IADD R225, R227, 0x1, R6 ;  /* 0x00000001e3e17824 */ /* 0x000fe400078e0206 */
[----:B------:R-:W-:Y:S02]  /*1b20*/  IMAD R5, R76, -0x40, R77 ;  /* 0xffffffc04c057824 */ /* 0x000fe400078e024d */
[C---:B------:R-:W-:Y:S01]  /*1b30*/  IMAD R15, R13.reuse, UR7, R0 ;  /* 0x000000070d0f7c24 */ /* 0x040fe2000f8e0200 */
[----:B------:R2:W-:Y:S01]  /*1b40*/  STL.64 [R1+0x48], R224 ;  /* 0x000048e001007387 */ /* 0x0005e20000100a00 */
[----:B------:R-:W-:Y:S01]  /*1b50*/  IMAD.WIDE.U32 R236, R13, UR6, R2 ;  /* 0x000000060dec7c25 */ /* 0x000fe2000f8e0002 */
[----:B------:R-:W-:-:S02]  /*1b60*/  ISETP.GE.AND P5, PT, R26, R5, PT ;  /* 0x000000051a00720c */ /* 0x000fc40003fa6270 */
[----:B------:R-:W-:Y:S01]  /*1b70*/  SHF.R.S32.HI R13, RZ, 0x1f, R76 ;  /* 0x0000001fff0d7819 */ /* 0x000fe2000001144c */
[----:B------:R-:W-:Y:S01]  /*1b80*/  IMAD R0, R104, R76, RZ ;  /* 0x0000004c68007224 */ /* 0x000fe200078e02ff */
[-C--:B------:R-:W-:Y:S01]  /*1b90*/  ISETP.GE.AND P4, PT, R25, R5.reuse, PT ;  /* 0x000000051900720c */ /* 0x080fe20003f86270 */
[----:B------:R-:W-:Y:S01]  /*1ba0*/  IMAD.MOV.U32 R19, RZ, RZ, 0x10 ;  /* 0x00000010ff137424 */ /* 0x000fe200078e00ff */
[----:B------:R-:W-:Y:S01]  /*1bb0*/  ISETP.GE.AND P3, PT, R24, R5, PT ;  /* 0x000000051800720c */ /* 0x000fe20003f66270 */
[----:B------:R-:W-:Y:S01]  /*1bc0*/  IMAD R0, R13, R79, R0 ;  /* 0x0000004f0d007224 */ /* 0x000fe200078e0200 */
[----:B------:R-:W-:Y:S01]  /*1bd0*/  ISETP.GE.AND P0, PT, R23, R5, PT ;  /* 0x000000051700720c */ /* 0x000fe20003f06270 */
[----:B------:R-:W-:Y:S01]  /*1be0*/  IMAD.WIDE.U32 R6, R76, R79, R224 ;  /* 0x0000004f4c067225 */ /* 0x000fe200078e00e0 */
[C---:B------:R-:W-:Y:S02]  /*1bf0*/  SHF.L.U32 R2, R12.reuse, 0x6, RZ ;  /* 0x000000060c027819 */ /* 0x040fe400000006ff */
[----:B------:R-:W-:Y:S01]  /*1c00*/  R2P PR, R12, 0x6 ;  /* 0x000000060c007804 */ /* 0x000fe20000000000 */
[----:B------:R-:W-:Y:S01]  /*1c10*/  IMAD.IADD R9, R7, 0x1, R0 ;  /* 0x0000000107097824 */ /* 0x000fe200078e0200 */
[----:B------:R-:W-:-:S03]  /*1c20*/  LOP3.LUT R12, R2, 0x1c0, RZ, 0xc0, !PT ;  /* 0x000001c0020c7812 */ /* 0x000fc600078ec0ff */
        /* <DEDUP_REMOVED lines=14> */
.L_x_1133:
[----:B------:R-:W-:Y:S05]  /*1d10*/  BSYNC B0 ;  /* 0x0000000000007941 */ /* 0x000fea0003800000 */
.L_x_1132:
[C---:B------:R-:W-:Y:S01]  /*1d20*/  SHF.L.U64.HI R239, R246.reuse, 0x4, R247 ;  /* 0x00000004f6ef7819 */ /* 0x040fe200000102f7 */
[----:B------:R-:W-:Y:S01]  /*1d30*/  BSSY B0, `(.L_x_1134) ;  /* 0x0000012000007945 */ /* 0x000fe20003800000 */
[----:B------:R-:W-:-:S03]  /*1d40*/  SHF.L.U32 R240, R246, 0x4, RZ ;  /* 0x00000004f6f07819 */ /* 0x000fc600000006ff */
[----:B------:R1:W-:Y:S04]  /*1d50*/  STL [R1+0x34], R239 ;  /* 0x000034ef01007387 */ /* 0x0003e80000100800 */
[----:B------:R1:W-:Y:S01]  /*1d60*/  STL [R1+0x60], R240 ;  /* 0x000060f001007387 */ /* 0x0003e20000100800 */
[----:B------:R-:W-:Y:S05]  /*1d70*/  @P4 BRA `(.L_x_1135) ;  /* 0x0000000000344947 */ /* 0x000fea0003800000 */
[----:B------:R-:W-:Y:S02]  /*1d80*/  ULDC UR5, c[0x0][0x2d0] ;  /* 0x0000b40000057ab9 */ /* 0x000fe40000000800 */
[----:B------:R-:W-:-:S13]  /*1d90*/  ISETP.GE.AND P1, PT, R230, UR5, PT ;  /* 0x00000005e6007c0c */ /* 0x000fda000bf26270 */
[----:B------:R1:W-:Y:S01]  /*1da0*/  @P1 STS.128 [R207+0x4800], RZ ;  /* 0x004800ffcf001388 */ /* 0x0003e20000000c00 */
[----:B------:R-:W-:Y:S05]  /*1db0*/  @P1 BRA `(.L_x_1135) ;  /* 0x0000000000241947 */ /* 0x000fea0003800000 */
[----:B------:R-:W-:Y:S01]  /*1dc0*/  IADD3 R0, P1, R240, R6, RZ ;  /* 0x00000006f0007210 */ /* 0x000fe20007f3e0ff */
[----:B------:R-:W-:-:S04]  /*1dd0*/  ULDC.64 UR6, c[0x0][0x218] ;  /* 0x0000860000067ab9 */ /* 0x000fc80000000a00 */
[----:B------:R-:W-:Y:S01]  /*1de0*/  IMAD.X R3, R239, 0x1, R9, P1 ;  /* 0x00000001ef037824 */ /* 0x000fe200008e0609 */
[----:B-1----:R-:W-:-:S04]  /*1df0*/  LEA R10, P1, R0, UR6, 0x1 ;  /* 0x00000006000a7c11 */ /* 0x002fc8000f8208ff */
[----:B------:R-:W-:-:S05]  /*1e00*/  LEA.HI.X R11, R0, UR7, R3, 0x1, P1 ;  /* 0x00000007000b7c11 */ /* 0x000fca00088f0c03 */
[----:B------:R-:W-:Y:S01]  /*1e10*/  @!PT LDS RZ, [RZ] ;  /* 0x00000000fffff984 */ /* 0x000fe20000000800 */
[----:B------:R-:W-:Y:S01]  /*1e20*/  @!PT LDS RZ, [RZ] ;  /* 0x00000000fffff984 */ /* 0x000fe20000000800 */
[----:B------:R-:W-:Y:S01]  /*1e30*/  @!PT LDS RZ, [RZ] ;  /* 0x00000000fffff984 */ /* 0x000fe20000000800 */
[----:B------:R1:W-:Y:S04]  /*1e40*/  LDGSTS.E.BYPASS.LTC128B.128 [R207+0x4800], desc[UR10][R10.64] ;  /* 0x048000000acf7fae */ /* 0x0003e8000b901d4a */
.L_x_1135:
[----:B------:R-:W-:Y:S05]  /*1e50*/  BSYNC B0 ;  /* 0x0000000000007941 */ /* 0x000fea0003800000 */
.L_x_1134:
[----:B------:R-:W-:Y:S04]  /*1e60*/  BSSY B0, `(.L_x_1136) ;  /* 0x000000f000007945 */ /* 0x000fe80003800000 */
[----:B------:R-:W-:Y:S05]  /*1e70*/  @P3 BRA `(.L_x_1137) ;  /* 0x0000000000343947 */ /* 0x000fea0003800000 */
[----:B------:R-:W-:Y:S02]  /*1e80*/  ULDC UR5, c[0x0][0x2d0] ;  /* 0x0000b40000057ab9 */ /* 0x000fe40000000800 */
[----:B------:R-:W-:-:S13]  /*1e90*/  ISETP.GE.AND P1, PT, R230, UR5, PT ;  /* 0x00000005e6007c0c */ /* 0x000fda000bf26270 */
[----:B------:R1:W-:Y:S01]  /*1ea0*/  @P1 STS.128 [R207+0x5000], RZ ;  /* 0x005000ffcf001388 */ /* 0x0003e20000000c00 */
[----:B------:R-:W-:Y:S05]  /*1eb0*/  @P1 BRA `(.L_x_1137) ;  /* 0x0000000000241947 */ /* 0x000fea0003800000 */
[----:B------:R-:W-:Y:S01]  /*1ec0*/  LEA R0, P1, R246, R6, 0x5 ;  /* 0x00000006f6007211 */ /* 0x000fe200078228ff */
[----:B------:R-:W-:-:S03]  /*1ed0*/  ULDC.64 UR6, c[0x0][0x218] ;  /* 0x0000860000067ab9 */ /* 0x000fc60000000a00 */
[----:B------:R-:W-:Y:S02]  /*1ee0*/  LEA.HI.X R3, R246, R9, R247, 0x5, P1 ;  /* 0x00000009f6037211 */ /* 0x000fe400008f2cf7 */
[----:B-1----:R-:W-:-:S04]  /*1ef0*/  LEA R10, P1, R0, UR6, 0x1 ;  /* 0x00000006000a7c11 */ /* 0x002fc8000f8208ff */
[----:B------:R-:W-:-:S05]  /*1f00*/  LEA.HI.X R11, R0, UR7, R3, 0x1, P1 ;  /* 0x00000007000b7c11 */ /* 0x000fca00088f0c03 */
[----:B------:R-:W-:Y:S01]  /*1f10*/  @!PT LDS RZ, [RZ] ;  /* 0x00000000fffff984 */ /* 0x000fe20000000800 */
[----:B------:R-:W-:Y:S01]  /*1f20*/  @!PT LDS RZ, [RZ] ;  /* 0x00000000fffff984 */ /* 0x000fe20000000800 */
[----:B------:R-:W-:Y:S01]  /*1f30*/  @!PT LDS RZ, [RZ] ;  /* 0x00000000fffff984 */ /* 0x000fe20000000800 */
[----:B------:R1:W-:Y:S04]  /*1f40*/  LDGSTS.E.BYPASS.LTC128B.128 [R207+0x5000], desc[UR10][R10.64] ;  /* 0x050000000acf7fae */ /* 0x0003e8000b901d4a */
.L_x_1137:
[----:B------:R-:W-:Y:S05]  /*1f50*/  BSYNC B0 ;  /* 0x0000000000007941 */ /* 0x000fea0003800000 */
.L_x_1136:
        /* <DEDUP_REMOVED lines=17> */
.L_x_1139:
[----:B------:R-:W-:Y:S05]  /*2070*/  BSYNC B0 ;  /* 0x0000000000007941 */ /* 0x000fea0003800000 */
.L_x_1138:
[----:B------:R-:W0:Y:S01]  /*2080*/  LDGDEPBAR ;  /* 0x00000000000079af */ /* 0x000e220000000000 */
[----:B------:R-:W-:Y:S01]  /*2090*/  ISETP.GE.AND P0, PT, R26, R5, PT ;  /* 0x000000051a00720c */ /* 0x000fe20003f06270 */
[C---:B------:R-:W-:Y:S01]  /*20a0*/  IMAD.SHL.U32 R223, R248.reuse, 0x40, RZ ;  /* 0x00000040f8df7824 */ /* 0x040fe200078e00ff */
[----:B------:R-:W-:Y:S01]  /*20b0*/  SHF.L.U64.HI R228, R248, 0x6, R249 ;  /* 0x00000006f8e47819 */ /* 0x000fe200000102f9 */
[----:B-1----:R-:W-:Y:S01]  /*20c0*/  IMAD.SHL.U32 R7, R21, 0x40, RZ ;  /* 0x0000004015077824 */ /* 0x002fe200078e00ff */
[----:B------:R-:W-:Y:S01]  /*20d0*/  LEA.HI R117, R22, R126, RZ, 0x5 ;  /* 0x0000007e16757211 */ /* 0x000fe200078f28ff */
[----:B------:R-:W-:Y:S01]  /*20e0*/  IMAD.IADD R251, R237, 0x1, R15 ;  /* 0x00000001edfb7824 */ /* 0x000fe200078e020f */
[----:B------:R-:W-:Y:S01]  /*20f0*/  LOP3.LUT R6, R12, 0x8, R14, 0xf8, !PT ;  /* 0x000000080c067812 */ /* 0x000fe200078ef80e */
[----:B------:R1:W-:Y:S01]  /*2100*/  STL [R1+0x64], R228 ;  /* 0x000064e401007387 */ /* 0x0003e20000100800 */
[----:B------:R-:W-:Y:S01]  /*2110*/  SHF.R.U32.HI R3, RZ, 0x3, R12 ;  /* 0x00000003ff037819 */ /* 0x000fe2000001160c */
[----:B------:R-:W-:Y:S01]  /*2120*/  IMAD.MOV.U32 R250, RZ, RZ, R236 ;  /* 0x000000fffffa7224 */ /* 0x000fe200078e00ec */
[----:B------:R-:W-:Y:S01]  /*2130*/  SHF.R.S32.HI R96, RZ, 0x5, R117 ;  /* 0x00000005ff607819 */ /* 0x000fe20000011475 */
[----:B------:R1:W-:Y:S01]  /*2140*/  STL [R1+0x30], R223 ;  /* 0x000030df01007387 */ /* 0x0003e20000100800 */
[----:B------:R-:W-:Y:S01]  /*2150*/  LOP3.LUT R102, R7, 0xfffffe00, RZ, 0xc0, !PT ;  /* 0xfffffe0007667812 */ /* 0x000fe200078ec0ff */
[----:B------:R-:W-:Y:S01]  /*2160*/  IMAD R0, R18, 0x200, R16 ;  /* 0x0000020012007824 */ /* 0x000fe200078e0210 */
[----:B------:R-:W-:Y:S01]  /*2170*/  LOP3.LUT R103, R6, R3, RZ, 0x3c, !PT ;  /* 0x0000000306677212 */ /* 0x000fe200078e3cff */
[----:B------:R-:W-:Y:S01]  /*2180*/  IMAD R6, R228, R76, RZ ;  /* 0x0000004ce4067224 */ /* 0x000fe200078e02ff */
[----:B------:R-:W-:Y:S01]  /*2190*/  BSSY B0, `(.L_x_1140) ;  /* 0x000001a000007945 */ /* 0x000fe20003800000 */
[----:B------:R-:W-:Y:S01]  /*21a0*/  IMAD R3, R96, 0x400, R102 ;  /* 0x0000040060037824 */ /* 0x000fe200078e0266 */
[----:B------:R-:W-:Y:S01]  /*21b0*/  ISETP.GE.AND P3, PT, R25, R5, PT ;  /* 0x000000051900720c */ /* 0x000fe20003f66270 */
[----:B------:R-:W-:Y:S01]  /*21c0*/  IMAD R8, R13, R223, R6 ;  /* 0x000000df0d087224 */ /* 0x000fe200078e0206 */
[-C--:B------:R-:W-:Y:S01]  /*21d0*/  ISETP.GE.AND P2, PT, R24, R5.reuse, PT ;  /* 0x000000051800720c */ /* 0x080fe20003f46270 */
[----:B------:R-:W-:Y:S01]  /*21e0*/  IMAD.IADD R3, R103, 0x1, R3 ;  /* 0x0000000167037824 */ /* 0x000fe200078e0203 */
[----:B------:R-:W-:Y:S01]  /*21f0*/  ISETP.GE.AND P1, PT, R23, R5, PT ;  /* 0x000000051700720c */ /* 0x000fe20003f26270 */
[----:B------:R-:W-:-:S04]  /*2200*/  DEPBAR.LE SB0, 0x0 ;  /* 0x000080000000791a */ /* 0x000fc80000000000 */
[----:B------:R-:W-:Y:S01]  /*2210*/  BAR.SYNC.DEFER_BLOCKING 0x0 ;  /* 0x0000000000007b1d */ /* 0x000fe20000010000 */
[----:B------:R-:W-:Y:S01]  /*2220*/  IMAD.WIDE.U32 R6, R76, R223, R250 ;  /* 0x000000df4c067225 */ /* 0x000fe200078e00fa */
[----:B------:R-:W-:Y:S02]  /*2230*/  LEA R192, R0, UR4, 0x1 ;  /* 0x0000000400c07c11 */ /* 0x000fe4000f8e08ff */
        /* <DEDUP_REMOVED lines=15> */
.L_x_1141:
[----:B------:R-:W-:Y:S05]  /*2330*/  BSYNC B0 ;  /* 0x0000000000007941 */ /* 0x000fea0003800000 */
.L_x_1140:
[C---:B------:R-:W-:Y:S01]  /*2340*/  SHF.L.U64.HI R245, R248.reuse, 0x4, R249 ;  /* 0x00000004f8f57819 */ /* 0x040fe200000102f9 */
        /* <DEDUP_REMOVED lines=19> */
.L_x_1143:
[----:B------:R-:W-:Y:S05]  /*2480*/  BSYNC B0 ;  /* 0x0000000000007941 */ /* 0x000fea0003800000 */
.L_x_1142:
[----:B------:R1:W-:Y:S01]  /*2490*/  @P2 STS.128 [R207+0x7000], RZ ;  /* 0x007000ffcf002388 */ /* 0x0003e20000000c00 */
        /* <DEDUP_REMOVED lines=15> */
.L_x_1145:
[----:B------:R-:W-:Y:S05]  /*2590*/  BSYNC B0 ;  /* 0x0000000000007941 */ /* 0x000fea0003800000 */
.L_x_1144:
        /* <DEDUP_REMOVED lines=18> */
.L_x_1147:
[----:B------:R-:W-:Y:S05]  /*26c0*/  BSYNC B0 ;  /* 0x0000000000007941 */ /* 0x000fea0003800000 */
.L_x_1146:
[----:B------:R-:W-:Y:S01]  /*26d0*/  LDSM.16.M88.4 R12, [R199] ;  /* 0x00000000c70c783b */ /* 0x000fe20000000200 */
[----:B------:R-:W-:Y:S01]  /*26e0*/  LOP3.LUT P0, RZ, R17, 0x2, RZ, 0xc0, !PT ;  /* 0x0000000211ff7812 */ /* 0x000fe2000780c0ff */
[--C-:B------:R-:W-:Y:S01]  /*26f0*/  IMAD R202, R2, 0x2, R199.reuse ;  /* 0x0000000202ca7824 */ /* 0x100fe200078e02c7 */
[----:B------:R-:W-:Y:S01]  /*2700*/  ULDC UR8, c[0x0][0x39c] ;  /* 0x0000e70000087ab9 */ /* 0x000fe20000000800 */
[----:B------:R-:W5:Y:S01]  /*2710*/  LDSM.16.M88.4 R40, [R192+0x4000] ;  /* 0x00400000c028783b */ /* 0x000f620000000200 */
[----:B------:R-:W-:Y:S01]  /*2720*/  SEL R0, R19, 0xfffffff0, !P0 ;  /* 0xfffffff013007807 */ /* 0x000fe20004000000 */
[C---:B------:R-:W-:Y:S01]  /*2730*/  VIADD R3, R192.reuse, 0x4000 ;  /* 0x00004000c0037836 */ /* 0x040fe20000000000 */
[----:B------:R-:W-:Y:S01]  /*2740*/  LOP3.LUT P0, RZ, R17, 0x4, RZ, 0xc0, !PT ;  /* 0x0000000411ff7812 */ /* 0x000fe2000780c0ff */
[----:B-1----:R-:W1:Y:S01]  /*2750*/  LDSM.16.M88.4 R8, [R199+0x2000] ;  /* 0x00200000c708783b */ /* 0x002e620000000200 */
[----:B------:R-:W-:Y:S02]  /*2760*/  VIADD R203, R192, 0x4040 ;  /* 0x00004040c0cb7836 */ /* 0x000fe40000000000 */
[----:B------:R-:W-:Y:S01]  /*2770*/  IMAD R198, R0, 0x2, R192 ;  /* 0x0000000200c67824 */ /* 0x000fe200078e02c0 */
[----:B------:R-:W-:Y:S01]  /*2780*/  LDSM.16.M88.4 R36, [R202] ;  /* 0x00000000ca24783b */ /* 0x000fe20000000200 */
[----:B------:R-:W-:-:S02]  /*2790*/  IMAD R200, R4, 0x2, R199 ;  /* 0x0000000204c87824 */ /* 0x000fc400078e02c7 */
[----:B------:R-:W-:Y:S01]  /*27a0*/  IMAD R5, R96, 0x10, R128 ;  /* 0x0000001060057824 */ /* 0x000fe200078e0280 */
[----:B------:R-:W2:Y:S01]  /*27b0*/  LDSM.16.M88.4 R48, [R198+0x4000] ;  /* 0x00400000c630783b */ /* 0x000ea20000000200 */
[----:B------:R-:W-:-:S03]  /*27c0*/  IMAD R201, R2, 0x2, R200 ;  /* 0x0000000202c97824 */ /* 0x000fc600078e02c8 */
[----:B------:R-:W3:Y:S01]  /*27d0*/  LDSM.16.M88.4 R32, [R202+0x2000] ;  /* 0x00200000ca20783b */ /* 0x000ee20000000200 */
[----:B------:R-:W-:-:S03]  /*27e0*/  @P0 VIADD R203, R3, 0xffffffc0 ;  /* 0xffffffc003cb0836 */ /* 0x000fc60000000000 */
[----:B------:R-:W-:Y:S01]  /*27f0*/  LDSM.16.M88.4 R28, [R200] ;  /* 0x00000000c81c783b */ /* 0x000fe20000000200 */
[----:B------:R-:W-:Y:S01]  /*2800*/  IMAD R197, R0, 0x2, R203 ;  /* 0x0000000200c57824 */ /* 0x000fe200078e02cb */
[----:B------:R-:W-:Y:S01]  /*2810*/  LOP3.LUT R0, R117, 0xffffffe0, RZ, 0xc0, !PT ;  /* 0xffffffe075007812 */ /* 0x000fe200078ec0ff */
[C---:B------:R-:W-:Y:S01]  /*2820*/  VIADD R206, R203.reuse, 0x800 ;  /* 0x00000800cbce7836 */ /* 0x040fe20000000000 */
[----:B------:R-:W4:Y:S01]  /*2830*/  LDSM.16.M88.4 R52, [R203] ;  /* 0x00000000cb34783b */ /* 0x000f220000000200 */
[C---:B------:R-:W-:Y:S02]  /*2840*/  VIADD R205, R203.reuse, 0x1000 ;  /* 0x00001000cbcd7836 */ /* 0x040fe40000000000 */
[C---:B------:R-:W-:Y:S01]  /*2850*/  IMAD.IADD R0, R126.reuse, 0x1, -R0 ;  /* 0x000000017e007824 */ /* 0x040fe200078e0a00 */
[----:B------:R-:W4:Y:S01]  /*2860*/  LDSM.16.M88.4 R24, [R200+0x2000] ;  /* 0x00200000c818783b */ /* 0x000f220000000200 */
[----:B------:R-:W-:Y:S02]  /*2870*/  IMAD.SHL.U32 R126, R126, 0x2, RZ ;  /* 0x000000027e7e7824 */ /* 0x000fe400078e00ff */
[----:B------:R-:W-:Y:S01]  /*2880*/  VIADD R204, R203, 0x1800 ;  /* 0x00001800cbcc7836 */ /* 0x000fe20000000000 */
[----:B------:R-:W-:Y:S01]  /*2890*/  LDSM.16.M88.4 R56, [R197] ;  /* 0x00000000c538783b */ /* 0x000fe20000000200 */
[----:B------:R-:W-:-:S02]  /*28a0*/  SHF.R.S32.HI R3, RZ, 0x1f, R0 ;  /* 0x0000001fff037819 */ /* 0x000fc40000011400 */
[----:B------:R-:W-:Y:S01]  /*28b0*/  LOP3.LUT R238, R126, 0x6, RZ, 0xc0, !PT ;  /* 0x000000067eee7812 */ /* 0x000fe200078ec0ff */
[----:B------:R-:W4:Y:S01]  /*28c0*/  LDSM.16.M88.4 R20, [R201] ;  /* 0x00000000c914783b */ /* 0x000f220000000200 */
[----:B------:R-:W-:Y:S01]  /*28d0*/  LEA.HI R0, R3, R0, RZ, 0x2 ;  /* 0x0000000003007211 */ /* 0x000fe200078f10ff */
[----:B-----5:R-:W-:Y:S02]  /*28e0*/  HMMA.16816.F32 R16, R12, R40, RZ ;  /* 0x000000280c10723c */ /* 0x020fe400000018ff */
[----:B------:R-:W5:Y:S01]  /*28f0*/  LDSM.16.M88.4 R64, [R192+0x4800] ;  /* 0x00480000c040783b */ /* 0x000f620000000200 */
[----:B------:R-:W-:-:S03]  /*2900*/  SHF.R.S32.HI R6, RZ, 0x2, R0 ;  /* 0x00000002ff067819 */ /* 0x000fc60000011400 */
[----:B------:R-:W0:Y:S01]  /*2910*/  LDGDEPBAR ;  /* 0x00000000000079af */ /* 0x000e220000000000 */
[----:B-1----:R-:W-:Y:S01]  /*2920*/  HMMA.16816.F32 R44, R8, R40, RZ ;  /* 0x00000028082c723c */ /* 0x002fe200000018ff */
[----:B------:R-:W-:Y:S02]  /*2930*/  IADD3 R0, R5, 0x1, R6 ;  /* 0x0000000105007810 */ /* 0x000fe40007ffe006 */
[----:B------:R-:W-:Y:S02]  /*2940*/  STL [R1+0x84], R6 ;  /* 0x0000840601007387 */ /* 0x000fe40000100800 */
[----:B------:R-:W-:Y:S01]  /*2950*/  IADD3 R0, R77, R0, -R78 ;  /* 0x000000004d007210 */ /* 0x000fe20007ffe84e */
[-C--:B------:R-:W-:Y:S06]  /*2960*/  HMMA.16816.F32 R72, R12, R42.reuse, RZ ;  /* 0x0000002a0c48723c */ /* 0x080fec00000018ff */
[----:B------:R-:W-:Y:S06]  /*2970*/  HMMA.16816.F32 R80, R8, R42, RZ ;  /* 0x0000002a0850723c */ /* 0x000fec00000018ff */
[-C--:B--2---:R-:W-:Y:S01]  /*2980*/  HMMA.16816.F32 R60, R36, R48.reuse, R16 ;  /* 0x00000030243c723c */ /* 0x084fe20000001810 */
[----:B------:R-:W1:Y:S05]  /*2990*/  LDSM.16.M88.4 R16, [R201+0x2000] ;  /* 0x00200000c910783b */ /* 0x000e6a0000000200 */
[----:B---3--:R-:W-:-:S15]  /*29a0*/  HMMA.16816.F32 R44, R32, R48, R44 ;  /* 0x00000030202c723c */ /* 0x008fde000000182c */
[----:B------:R-:W-:-:S03]  /*29b0*/  NOP ;  /* 0x0000000000007918 */ /* 0x000fc60000000000 */
[----:B----4-:R-:W-:Y:S06]  /*29c0*/  HMMA.16816.F32 R68, R28, R52, R60 ;  /* 0x000000341c44723c */ /* 0x010fec000000183c */
[-C--:B------:R-:W-:Y:S06]  /*29d0*/  HMMA.16816.F32 R60, R36, R50.reuse, R72 ;  /* 0x00000032243c723c */ /* 0x080fec0000001848 */
[----:B------:R-:W-:Y:S06]  /*29e0*/  HMMA.16816.F32 R72, R32, R50, R80 ;  /* 0x000000322048723c */ /* 0x000fec0000001850 */
[----:B------:R-:W-:Y:S01]  /*29f0*/  HMMA.16816.F32 R40, R24, R52, R44 ;  /* 0x000000341828723c */ /* 0x000fe2000000182c */
[----:B------:R-:W2:Y:S05]  /*2a00*/  LDSM.16.M88.4 R44, [R198+0x4800] ;  /* 0x00480000c62c783b */ /* 0x000eaa0000000200 */
[----:B------:R-:W-:Y:S06]  /*2a10*/  HMMA.16816.F32 R84, R20, R56, R68 ;  /* 0x000000381454723c */ /* 0x000fec0000001844 */
[----:B-----5:R-:W-:Y:S06]  /*2a20*/  HMMA.16816.F32 R68, R12, R64, RZ ;  /* 0x000000400c44723c */ /* 0x020fec00000018ff */
[-C--:B------:R-:W-:Y:S01]  /*2a30*/  HMMA.16816.F32 R48, R28, R54.reuse, R60 ;  /* 0x000000361c30723c */ /* 0x080fe2000000183c */
[----:B------:R-:W3:Y:S05]  /*2a40*/  LDSM.16.M88.4 R60, [R203+0x800] ;  /* 0x00080000cb3c783b */ /* 0x000eea0000000200 */
[----:B------:R-:W-:Y:S06]  /*2a50*/  HMMA.16816.F32 R52, R24, R54, R72 ;  /* 0x000000361834723c */ /* 0x000fec0000001848 */
[----:B-1----:R-:W-:Y:S01]  /*2a60*/  HMMA.16816.F32 R88, R16, R56, R40 ;  /* 0x000000381058723c */ /* 0x002fe20000001828 */
[----:B------:R-:W-:Y:S01]  /*2a70*/  FMUL.FTZ R84, R84, UR8 ;  /* 0x0000000854547c20 */ /* 0x000fe20008410000 */
[----:B------:R-:W-:Y:S01]  /*2a80*/  FMUL.FTZ R85, R85, UR8 ;  /* 0x0000000855557c20 */ /* 0x000fe20008410000 */
[----:B------:R-:W-:Y:S01]  /*2a90*/  FMUL.FTZ R86, R86, UR8 ;  /* 0x0000000856567c20 */ /* 0x000fe20008410000 */
[----:B------:R-:W-:Y:S01]  /*2aa0*/  FMUL.FTZ R87, R87, UR8 ;  /* 0x0000000857577c20 */ /* 0x000fe20008410000 */
[----:B------:R-:W-:Y:S01]  /*2ab0*/  MUFU.TANH R148, R84 ;  /* 0x0000005400947308 */ /* 0x000fe20000002400 */
[----:B------:R-:W-:Y:S06]  /*2ac0*/  HMMA.16816.F32 R40, R8, R64, RZ ;  /* 0x000000400828723c */ /* 0x000fec00000018ff */
[----:B--2---:R-:W-:Y:S01]  /*2ad0*/  HMMA.16816.F32 R72, R36, R44, R68 ;  /* 0x0000002c2448723c */ /* 0x004fe20000001844 */
[----:B------:R-:W-:Y:S05]  /*2ae0*/  MUFU.TANH R125, R85 ;  /* 0x00000055007d7308 */ /* 0x000fea0000002400 */
[-C--:B------:R-:W-:Y:S03]  /*2af0*/  HMMA.16816.F32 R92, R16, R58.reuse, R52 ;  /* 0x0000003a105c723c */ /* 0x080fe60000001834 */
[----:B------:R-:W-:Y:S03]  /*2b00*/  MUFU.TANH R146, R86 ;  /* 0x0000005600927308 */ /* 0x000fe60000002400 */
[----:B------:R-:W-:Y:S01]  /*2b10*/  HMMA.16816.F32 R80, R20, R58, R48 ;  /* 0x0000003a1450723c */ /* 0x000fe20000001830 */
[----:B------:R-:W1:Y:S01]  /*2b20*/  LDSM.16.M88.4 R48, [R192+0x5000] ;  /* 0x00500000c030783b */ /* 0x000e620000000200 */
[----:B------:R-:W-:Y:S01]  /*2b30*/  FMUL.FTZ R88, R88, UR8 ;  /* 0x0000000858587c20 */ /* 0x000fe20008410000 */
[----:B------:R-:W-:Y:S01]  /*2b40*/  FMUL.FTZ R89, R89, UR8 ;  /* 0x0000000859597c20 */ /* 0x000fe20008410000 */
[----:B------:R-:W-:Y:S01]  /*2b50*/  FMUL.FTZ R90, R90, UR8 ;  /* 0x000000085a5a7c20 */ /* 0x000fe20008410000 */
[----:B------:R-:W-:Y:S01]  /*2b60*/  LDSM.16.M88.4 R56, [R198+0x5000] ;  /* 0x00500000c638783b */ /* 0x000fe20000000200 */
[----:B------:R-:W-:Y:S01]  /*2b70*/  HMMA.16816.F32 R52, R12, R66, RZ ;  /* 0x000000420c34723c */ /* 0x000fe200000018ff */
[----:B------:R2:W-:Y:S01]  /*2b80*/  MUFU.TANH R124, R87 ;  /* 0x00000057007c7308 */ /* 0x0005e20000002400 */
[----:B------:R-:W-:-:S04]  /*2b90*/  FMUL.FTZ R91, R91, UR8 ;  /* 0x000000085b5b7c20 */ /* 0x000fc80008410000 */
[----:B------:R-:W-:Y:S01]  /*2ba0*/  HMMA.16816.F32 R68, R32, R44, R40 ;  /* 0x0000002c2044723c */ /* 0x000fe20000001828 */
[----:B------:R-:W4:Y:S02]  /*2bb0*/  LDSM.16.M88.4 R40, [R197+0x800] ;  /* 0x00080000c528783b */ /* 0x000f240000000200 */
[----:B------:R-:W-:Y:S03]  /*2bc0*/  MUFU.TANH R142, R88 ;  /* 0x00000058008e7308 */ /* 0x000fe60000002400 */
[----:B------:R-:W-:Y:S01]  /*2bd0*/  HMMA.16816.F32 R64, R8, R66, RZ ;  /* 0x000000420840723c */ /* 0x000fe200000018ff */
[----:B------:R-:W-:Y:S01]  /*2be0*/  FMUL.FTZ R92, R92, UR8 ;  /* 0x000000085c5c7c20 */ /* 0x000fe20008410000 */
[----:B------:R-:W-:Y:S01]  /*2bf0*/  FMUL.FTZ R95, R95, UR8 ;  /* 0x000000085f5f7c20 */ /* 0x000fe20008410000 */
[----:B------:R-:W-:Y:S01]  /*2c00*/  FMUL.FTZ R93, R93, UR8 ;  /* 0x000000085d5d7c20 */ /* 0x000fe20008410000 */
[----:B------:R-:W-:Y:S01]  /*2c10*/  FMUL.FTZ R94, R94, UR8 ;  /* 0x000000085e5e7c20 */ /* 0x000fe20008410000 */
[----:B------:R-:W-:Y:S01]  /*2c20*/  MUFU.TANH R7, R92 ;  /* 0x0000005c00077308 */ /* 0x000fe20000002400 */
[----:B---3--:R-:W-:Y:S01]  /*2c30*/  HMMA.16816.F32 R72, R28, R60, R72 ;  /* 0x0000003c1c48723c */ /* 0x008fe20000001848 */
[----:B------:R-:W-:Y:S01]  /*2c40*/  FMUL.FTZ R80, R80, UR8 ;  /* 0x0000000850507c20 */ /* 0x000fe20008410000 */
[----:B------:R-:W-:Y:S01]  /*2c50*/  FMUL.FTZ R81, R81, UR8 ;  /* 0x0000000851517c20 */ /* 0x000fe20008410000 */
[----:B------:R-:W-:Y:S01]  /*2c60*/  FMUL.FTZ R82, R82, UR8 ;  /* 0x0000000852527c20 */ /* 0x000fe20008410000 */
[----:B------:R-:W-:-:S02]  /*2c70*/  FMUL.FTZ R83, R83, UR8 ;  /* 0x0000000853537c20 */ /* 0x000fc40008410000 */
[----:B------:R-:W-:Y:S01]  /*2c80*/  HMMA.16816.F32 R52, R36, R46, R52 ;  /* 0x0000002e2434723c */ /* 0x000fe20000001834 */
[----:B------:R-:W3:Y:S05]  /*2c90*/  MUFU.TANH R119, R80 ;  /* 0x0000005000777308 */ /* 0x000eea0000002400 */
[----:B--2---:R-:W-:Y:S03]  /*2ca0*/  HMMA.16816.F32 R84, R24, R60, R68 ;  /* 0x0000003c1854723c */ /* 0x004fe60000001844 */
[----:B------:R-:W-:Y:S03]  /*2cb0*/  MUFU.TANH R122, R81 ;  /* 0x00000051007a7308 */ /* 0x000fe60000002400 */
[----:B------:R-:W-:Y:S01]  /*2cc0*/  HMMA.16816.F32 R64, R32, R46, R64 ;  /* 0x0000002e2040723c */ /* 0x000fe20000001840 */
[----:B------:R-:W2:Y:S04]  /*2cd0*/  LDSM.16.M88.4 R44, [R203+0x1000] ;  /* 0x00100000cb2c783b */ /* 0x000ea80000000200 */
[----:B------:R-:W5:Y:S01]  /*2ce0*/  MUFU.TANH R118, R82 ;  /* 0x0000005200767308 */ /* 0x000f620000002400 */
[----:B-1----:R-:W-:Y:S06]  /*2cf0*/  HMMA.16816.F32 R68, R12, R48, RZ ;  /* 0x000000300c44723c */ /* 0x002fec00000018ff */
[----:B----4-:R-:W-:Y:S01]  /*2d00*/  HMMA.16816.F32 R72, R20, R40, R72 ;  /* 0x000000281448723c */ /* 0x010fe20000001848 */
[----:B------:R1:W-:Y:S05]  /*2d10*/  MUFU.TANH R121, R83 ;  /* 0x0000005300797308 */ /* 0x0003ea0000002400 */
[-C--:B------:R-:W-:Y:S03]  /*2d20*/  HMMA.16816.F32 R52, R28, R62.reuse, R52 ;  /* 0x0000003e1c34723c */ /* 0x080fe60000001834 */
[----:B------:R-:W-:Y:S03]  /*2d30*/  MUFU.TANH R114, R95 ;  /* 0x0000005f00727308 */ /* 0x000fe60000002400 */
[----:B------:R-:W-:Y:S05]  /*2d40*/  HMMA.16816.F32 R64, R24, R62, R64 ;  /* 0x0000003e1840723c */ /* 0x000fea0000001840 */
[----:B------:R-:W4:Y:S01]  /*2d50*/  MUFU.TANH R123, R89 ;  /* 0x00000059007b7308 */ /* 0x000f220000002400 */
[----:B------:R-:W-:Y:S06]  /*2d60*/  HMMA.16816.F32 R68, R36, R56, R68 ;  /* 0x000000382444723c */ /* 0x000fec0000001844 */
[----:B------:R-:W-:Y:S01]  /*2d70*/  FMUL.FTZ R72, R72, UR8 ;  /* 0x0000000848487c20 */ /* 0x000fe20008410000 */
[----:B------:R-:W-:Y:S01]  /*2d80*/  FMUL.FTZ R73, R73, UR8 ;  /* 0x0000000849497c20 */ /* 0x000fe20008410000 */
[----:B------:R-:W-:Y:S01]  /*2d90*/  FMUL.FTZ R74, R74, UR8 ;  /* 0x000000084a4a7c20 */ /* 0x000fe20008410000 */
[----:B------:R-:W-:Y:S01]  /*2da0*/  FMUL.FTZ R75, R75, UR8 ;  /* 0x000000084b4b7c20 */ /* 0x000fe20008410000 */
[----:B------:R-:W-:Y:S01]  /*2db0*/  MUFU.TANH R111, R72 ;  /* 0x00000048006f7308 */ /* 0x000fe20000002400 */
[----:B-1----:R-:W-:Y:S06]  /*2dc0*/  HMMA.16816.F32 R80, R16, R40, R84 ;  /* 0x000000281050723c */ /* 0x002fec0000001854 */
[----:B------:R-:W-:Y:S01]  /*2dd0*/  HMMA.16816.F32 R60, R8, R48, RZ ;  /* 0x00000030083c723c */ /* 0x000fe200000018ff */
[----:B------:R-:W-:Y:S05]  /*2de0*/  MUFU.TANH R115, R73 ;  /* 0x0000004900737308 */ /* 0x000fea0000002400 */
[----:B------:R-:W-:Y:S03]  /*2df0*/  HMMA.16816.F32 R84, R16, R42, R64 ;  /* 0x0000002a1054723c */ /* 0x000fe60000001840 */
[----:B------:R-:W-:Y:S03]  /*2e00*/  MUFU.TANH R101, R74 ;  /* 0x0000004a00657308 */ /* 0x000fe60000002400 */
[----:B------:R-:W-:Y:S05]  /*2e10*/  HMMA.16816.F32 R64, R12, R50, RZ ;  /* 0x000000320c40723c */ /* 0x000fea00000018ff */
[----:B------:R1:W-:Y:S01]  /*2e20*/  MUFU.TANH R113, R75 ;  /* 0x0000004b00717308 */ /* 0x0003e20000002400 */
[----:B------:R-:W-:Y:S01]  /*2e30*/  FMUL.FTZ R80, R80, UR8 ;  /* 0x0000000850507c20 */ /* 0x000fe20008410000 */
[----:B------:R-:W-:Y:S01]  /*2e40*/  FMUL.FTZ R81, R81, UR8 ;  /* 0x0000000851517c20 */ /* 0x000fe20008410000 */
[----:B------:R-:W-:Y:S01]  /*2e50*/  FMUL.FTZ R82, R82, UR8 ;  /* 0x0000000852527c20 */ /* 0x000fe20008410000 */
[----:B------:R-:W-:-:S03]  /*2e60*/  FMUL.FTZ R83, R83, UR8 ;  /* 0x0000000853537c20 */ /* 0x000fc60008410000 */
[----:B------:R-:W-:Y:S01]  /*2e70*/  HMMA.16816.F32 R60, R32, R56, R60 ;  /* 0x00000038203c723c */ /* 0x000fe2000000183c */
[----:B------:R-:W-:Y:S05]  /*2e80*/  MUFU.TANH R108, R80 ;  /* 0x00000050006c7308 */ /* 0x000fea0000002400 */
[----:B------:R-:W-:Y:S01]  /*2e90*/  FMUL.FTZ R84, R84, UR8 ;  /* 0x0000000854547c20 */ /* 0x000fe20008410000 */
[----:B------:R-:W-:Y:S01]  /*2ea0*/  FMUL.FTZ R85, R85, UR8 ;  /* 0x0000000855557c20 */ /* 0x000fe20008410000 */
[----:B------:R-:W-:Y:S01]  /*2eb0*/  FMUL.FTZ R86, R86, UR8 ;  /* 0x0000000856567c20 */ /* 0x000fe20008410000 */
[----:B------:R-:W-:Y:S01]  /*2ec0*/  MUFU.TANH R110, R81 ;  /* 0x00000051006e7308 */ /* 0x000fe20000002400 */
[----:B-1----:R-:W-:Y:S01]  /*2ed0*/  HMMA.16816.F32 R72, R20, R42, R52 ;  /* 0x0000002a1448723c */ /* 0x002fe20000001834 */
[----:B------:R-:W1:Y:S01]  /*2ee0*/  LDSM.16.M88.4 R52, [R197+0x1000] ;  /* 0x00100000c534783b */ /* 0x000e620000000200 */
[----:B------:R-:W-:-:S04]  /*2ef0*/  FMUL.FTZ R87, R87, UR8 ;  /* 0x0000000857577c20 */ /* 0x000fc80008410000 */
[----:B--2---:R-:W-:Y:S01]  /*2f00*/  HMMA.16816.F32 R40, R28, R44, R68 ;  /* 0x0000002c1c28723c */ /* 0x004fe20000001844 */
[----:B------:R-:W-:Y:S05]  /*2f10*/  MUFU.TANH R100, R82 ;  /* 0x0000005200647308 */ /* 0x000fea0000002400 */
[----:B------:R-:W-:Y:S03]  /*2f20*/  HMMA.16816.F32 R68, R8, R50, RZ ;  /* 0x000000320844723c */ /* 0x000fe600000018ff */
[----:B------:R1:W-:Y:S03]  /*2f30*/  MUFU.TANH R107, R83 ;  /* 0x00000053006b7308 */ /* 0x0003e60000002400 */
[----:B------:R-:W-:Y:S05]  /*2f40*/  HMMA.16816.F32 R48, R24, R44, R60 ;  /* 0x0000002c1830723c */ /* 0x000fea000000183c */
[----:B------:R-:W-:Y:S01]  /*2f50*/  MUFU.TANH R95, R84 ;  /* 0x00000054005f7308 */ /* 0x000fe20000002400 */
[----:B------:R-:W-:Y:S01]  /*2f60*/  FMUL.FTZ R72, R72, UR8 ;  /* 0x0000000848487c20 */ /* 0x000fe20008410000 */
[----:B------:R-:W-:Y:S01]  /*2f70*/  FMUL.FTZ R73, R73, UR8 ;  /* 0x0000000849497c20 */ /* 0x000fe20008410000 */
[----:B------:R-:W-:Y:S01]  /*2f80*/  FMUL.FTZ R74, R74, UR8 ;  /* 0x000000084a4a7c20 */ /* 0x000fe20008410000 */
[----:B------:R-:W-:Y:S01]  /*2f90*/  FMUL.FTZ R75, R75, UR8 ;  /* 0x000000084b4b7c20 */ /* 0x000fe20008410000 */
[-C--:B------:R-:W-:Y:S03]  /*2fa0*/  HMMA.16816.F32 R60, R36, R58.reuse, R64 ;  /* 0x0000003a243c723c */ /* 0x080fe60000001840 */
[----:B------:R-:W-:Y:S05]  /*2fb0*/  MUFU.TANH R98, R72 ;  /* 0x0000004800627308 */ /* 0x000fea0000002400 */
[----:B------:R-:W-:Y:S03]  /*2fc0*/  HMMA.16816.F32 R68, R32, R58, R68 ;  /* 0x0000003a2044723c */ /* 0x000fe60000001844 */
[----:B------:R-:W-:Y:S03]  /*2fd0*/  MUFU.TANH R106, R73 ;  /* 0x00000049006a7308 */ /* 0x000fe60000002400 */
[-C--:B-1----:R-:W-:Y:S01]  /*2fe0*/  HMMA.16816.F32 R80, R20, R52.reuse, R40 ;  /* 0x000000341450723c */ /* 0x082fe20000001828 */
[----:B------:R-:W1:Y:S04]  /*2ff0*/  LDSM.16.M88.4 R40, [R192+0x5800] ;  /* 0x00580000c028783b */ /* 0x000e680000000200 */
[----:B------:R-:W-:Y:S01]  /*3000*/  MUFU.TANH R99, R74 ;  /* 0x0000004a00637308 */ /* 0x000fe20000002400 */
[----:B------:R-:W-:Y:S06]  /*3010*/  HMMA.16816.F32 R64, R16, R52, R48 ;  /* 0x000000341040723c */ /* 0x000fec0000001830 */
[-C--:B------:R-:W-:Y:S01]  /*3020*/  HMMA.16816.F32 R48, R28, R46.reuse, R60 ;  /* 0x0000002e1c30723c */ /* 0x080fe2000000183c */
[----:B------:R2:W-:Y:S01]  /*3030*/  MUFU.TANH R109, R75 ;  /* 0x0000004b006d7308 */ /* 0x0005e20000002400 */
[----:B------:R-:W-:Y:S04]  /*3040*/  LDSM.16.M88.4 R60, [R203+0x1800] ;  /* 0x00180000cb3c783b */ /* 0x000fe80000000200 */
[----:B------:R-:W-:Y:S03]  /*3050*/  HMMA.16816.F32 R68, R24, R46, R68 ;  /* 0x0000002e1844723c */ /* 0x000fe60000001844 */
[----:B------:R-:W-:Y:S03]  /*3060*/  MUFU.TANH R105, R85 ;  /* 0x0000005500697308 */ /* 0x000fe60000002400 */
[----:B------:R-:W-:Y:S01]  /*3070*/  FMUL.FTZ R80, R80, UR8 ;  /* 0x0000000850507c20 */ /* 0x000fe20008410000 */
[----:B------:R-:W-:Y:S01]  /*3080*/  FMUL.FTZ R81, R81, UR8 ;  /* 0x0000000851517c20 */ /* 0x000fe20008410000 */
[----:B------:R-:W-:Y:S01]  /*3090*/  FMUL.FTZ R82, R82, UR8 ;  /* 0x0000000852527c20 */ /* 0x000fe20008410000 */
[----:B------:R-:W-:-:S02]  /*30a0*/  FMUL.FTZ R83, R83, UR8 ;  /* 0x0000000853537c20 */ /* 0x000fc40008410000 */
[----:B------:R-:W-:Y:S01]  /*30b0*/  MUFU.TANH R92, R86 ;  /* 0x00000056005c7308 */ /* 0x000fe20000002400 */
[----:B--2---:R-:W2:Y:S01]  /*30c0*/  LDSM.16.M88.4 R72, [R198+0x5800] ;  /* 0x00580000c648783b */ /* 0x004ea20000000200 */
[----:B------:R-:W-:Y:S01]  /*30d0*/  FMUL.FTZ R3, R65, UR8 ;  /* 0x0000000841037c20 */ /* 0x000fe20008410000 */
[----:B------:R-:W-:Y:S01]  /*30e0*/  FMUL.FTZ R5, R66, UR8 ;  /* 0x0000000842057c20 */ /* 0x000fe20008410000 */
[----:B------:R-:W-:-:S04]  /*30f0*/  FMUL.FTZ R64, R64, UR8 ;  /* 0x0000000840407c20 */ /* 0x000fc80008410000 */
[----:B------:R3:W-:Y:S01]  /*3100*/  MUFU.TANH R97, R87 ;  /* 0x0000005700617308 */ /* 0x0007e20000002400 */
[-C--:B-1----:R-:W-:Y:S07]  /*3110*/  HMMA.16816.F32 R56, R12, R40.reuse, RZ ;  /* 0x000000280c38723c */ /* 0x082fee00000018ff */
[----:B------:R-:W-:Y:S08]  /*3120*/  MUFU.TANH R127, R90 ;  /* 0x0000005a007f7308 */ /* 0x000ff00000002400 */
[----:B------:R1:W4:Y:S01]  /*3130*/  MUFU.TANH R120, R91 ;  /* 0x0000005b00787308 */ /* 0x0003220000002400 */
[----:B---3--:R-:W-:Y:S07]  /*3140*/  HMMA.16816.F32 R84, R8, R40, RZ ;  /* 0x000000280854723c */ /* 0x008fee00000018ff */
[----:B------:R-:W-:Y:S08]  /*3150*/  MUFU.TANH R116, R93 ;  /* 0x0000005d00747308 */ /* 0x000ff00000002400 */
[----:B------:R-:W3:Y:S01]  /*3160*/  MUFU.TANH R112, R94 ;  /* 0x0000005e00707308 */ /* 0x000ee20000002400 */
[----:B--2---:R-:W-:Y:S06]  /*3170*/  HMMA.16816.F32 R44, R36, R72, R56 ;  /* 0x00000048242c723c */ /* 0x004fec0000001838 */
[----:B------:R-:W-:Y:S01]  /*3180*/  HMMA.16816.F32 R56, R12, R42, RZ ;  /* 0x0000002a0c38723c */ /* 0x000fe200000018ff */
[----:B------:R-:W2:Y:S01]  /*3190*/  LDSM.16.M88.4 R12, [R197+0x1800] ;  /* 0x00180000c50c783b */ /* 0x000ea20000000200 */
[----:B------:R-:W3:Y:S01]  /*31a0*/  MUFU.TANH R93, R80 ;  /* 0x00000050005d7308 */ /* 0x000ee20000002400 */
[----:B------:R-:W-:-:S04]  /*31b0*/  DEPBAR.LE SB0, 0x0 ;  /* 0x000080000000791a */ /* 0x000fc80000000000 */
[----:B-1----:R-:W-:Y:S03]  /*31c0*/  HMMA.16816.F32 R88, R8, R42, RZ ;  /* 0x0000002a0858723c */ /* 0x002fe600000018ff */
[----:B------:R-:W-:Y:S08]  /*31d0*/  MUFU.TANH R94, R81 ;  /* 0x00000051005e7308 */ /* 0x000ff00000002400 */
[----:B------:R-:W1:Y:S01]  /*31e0*/  MUFU.TANH R143, R82 ;  /* 0x00000052008f7308 */ /* 0x000e620000002400 */
[----:B------:R-:W-:Y:S06]  /*31f0*/  HMMA.16816.F32 R40, R28, R60, R44 ;  /* 0x0000003c1c28723c */ /* 0x000fec000000182c */
[----:B------:R-:W-:Y:S01]  /*3200*/  HMMA.16816.F32 R44, R36, R74, R56 ;  /* 0x0000004a242c723c */ /* 0x000fe20000001838 */
[----:B------:R5:W-:Y:S08]  /*3210*/  MUFU.TANH R145, R83 ;  /* 0x0000005300917308 */ /* 0x000bf00000002400 */
[----:B------:R4:W-:Y:S08]  /*3220*/  MUFU.TANH R131, R3 ;  /* 0x0000000300837308 */ /* 0x0009f00000002400 */
[----:B------:R3:W-:Y:S01]  /*3230*/  MUFU.TANH R134, R5 ;  /* 0x0000000500867308 */ /* 0x0007e20000002400 */
[----:B-----5:R-:W-:Y:S06]  /*3240*/  HMMA.16816.F32 R80, R20, R54, R48 ;  /* 0x000000361450723c */ /* 0x020fec0000001830 */
[----:B------:R-:W-:Y:S01]  /*3250*/  HMMA.16816.F32 R48, R32, R72, R84 ;  /* 0x000000482030723c */ /* 0x000fe20000001854 */
[----:B------:R-:W5:Y:S01]  /*3260*/  MUFU.TANH R130, R64 ;  /* 0x0000004000827308 */ /* 0x000f620000002400 */
[----:B----4-:R-:W-:-:S02]  /*3270*/  IMAD.IADD R3, R0, 0x1, R129 ;  /* 0x0000000100037824 */ /* 0x010fc400078e0281 */
[----:B------:R-:W-:Y:S02]  /*3280*/  IMAD R0, R76, 0x40, R238 ;  /* 0x000000404c007824 */ /* 0x000fe400078e02ee */
[----:B------:R-:W-:Y:S01]  /*3290*/  HMMA.16816.F32 R52, R16, R54, R68 ;  /* 0x000000361034723c */ /* 0x000fe20000001844 */
[C---:B------:R-:W-:Y:S02]  /*32a0*/  VIMNMX R8, R3.reuse, R77, PT ;  /* 0x0000004d03087248 */ /* 0x040fe40003fe0100 */
[--C-:B------:R-:W-:Y:S01]  /*32b0*/  VIADDMNMX R9, R3, 0x8, R77.reuse, PT ;  /* 0x0000000803097846 */ /* 0x100fe2000380014d */
[----:B---3--:R-:W-:Y:S01]  /*32c0*/  FMUL.FTZ R5, R67, UR8 ;  /* 0x0000000843057c20 */ /* 0x008fe20008410000 */
[C-C-:B------:R-:W-:Y:S01]  /*32d0*/  VIADDMNMX R11, R3.reuse, 0x40, R77.reuse, PT ;  /* 0x00000040030b7846 */ /* 0x140fe2000380014d */
[----:B------:R-:W-:Y:S01]  /*32e0*/  HMMA.16816.F32 R32, R32, R74, R88 ;  /* 0x0000004a2020723c */ /* 0x000fe20000001858 */
[----:B------:R-:W-:Y:S01]  /*32f0*/  VIADDMNMX R10, R3, 0x48, R77, PT ;  /* 0x00000048030a7846 */ /* 0x000fe2000380014d */
[----:B------:R3:W4:Y:S01]  /*3300*/  MUFU.TANH R135, R5 ;  /* 0x0000000500877308 */ /* 0x0007220000002400 */
[----:B------:R-:W-:-:S03]  /*3310*/  VIADD R3, R0, 0x8 ;  /* 0x0000000800037836 */ /* 0x000fc60000000000 */
[----:B--2---:R-:W-:Y:S01]  /*3320*/  HMMA.16816.F32 R40, R20, R12, R40 ;  /* 0x0000000c1428723c */ /* 0x004fe20000001828 */
[----:B------:R-:W-:Y:S01]  /*3330*/  FMUL.FTZ R6, R80, UR8 ;  /* 0x0000000850067c20 */ /* 0x000fe20008410000 */
[C---:B------:R-:W-:Y:S02]  /*3340*/  ISETP.GE.AND P6, PT, R3.reuse, R8, PT ;  /* 0x000000080300720c */ /* 0x040fe40003fc6270 */
[C---:B------:R-:W-:Y:S01]  /*3350*/  ISETP.GE.AND P5, PT, R3.reuse, R9, PT ;  /* 0x000000090300720c */ /* 0x040fe20003fa6270 */
[----:B------:R2:W4:Y:S01]  /*3360*/  MUFU.TANH R70, R6 ;  /* 0x0000000600467308 */ /* 0x0005220000002400 */
[----:B------:R-:W-:Y:S01]  /*3370*/  HMMA.16816.F32 R36, R24, R60, R48 ;  /* 0x0000003c1824723c */ /* 0x000fe20000001830 */
[----:B------:R-:W-:Y:S02]  /*3380*/  ISETP.GE.AND P3, PT, R3, R11, PT ;  /* 0x0000000b0300720c */ /* 0x000fe40003f66270 */
[----:B------:R-:W-:Y:S02]  /*3390*/  FSEL R65, R119, -INF , !P6 ;  /* 0xff80000077417808 */ /* 0x000fe40007000000 */
[----:B------:R-:W-:Y:S01]  /*33a0*/  FSEL R56, R7, -INF , !P3 ;  /* 0xff80000007387808 */ /* 0x000fe20005800000 */
[----:B------:R-:W-:Y:S01]  /*33b0*/  HMMA.16816.F32 R44, R28, R62, R44 ;  /* 0x0000003e1c2c723c */ /* 0x000fe2000000182c */
[----:B---3--:R-:W-:Y:S01]  /*33c0*/  VIADD R5, R0, 0x1 ;  /* 0x0000000100057836 */ /* 0x008fe20000000000 */
[----:B------:R-:W-:-:S04]  /*33d0*/  FSEL R78, R118, -INF , !P5 ;  /* 0xff800000764e7808 */ /* 0x000fc80006800000 */
[C---:B------:R-:W-:Y:S01]  /*33e0*/  ISETP.GE.AND P0, PT, R5.reuse, R8, PT ;  /* 0x000000080500720c */ /* 0x040fe20003f06270 */
[----:B------:R-:W-:Y:S01]  /*33f0*/  HMMA.16816.F32 R24, R24, R62, R32 ;  /* 0x0000003e1818723c */ /* 0x000fe20000001820 */
[C---:B------:R-:W-:Y:S02]  /*3400*/  ISETP.GE.AND P1, PT, R5.reuse, R9, PT ;  /* 0x000000090500720c */ /* 0x040fe40003f26270 */
[C---:B------:R-:W-:Y:S01]  /*3410*/  ISETP.GE.AND P4, PT, R5.reuse, R11, PT ;  /* 0x0000000b0500720c */ /* 0x040fe20003f86270 */
[----:B--2---:R-:W-:Y:S01]  /*3420*/  FMUL.FTZ R6, R82, UR8 ;  /* 0x0000000852067c20 */ /* 0x004fe20008410000 */
[-C--:B------:R-:W-:Y:S01]  /*3430*/  ISETP.GE.AND P2, PT, R5, R10.reuse, PT ;  /* 0x0000000a0500720c */ /* 0x080fe20003f46270 */
[----:B------:R-:W-:Y:S01]  /*3440*/  FMUL.FTZ R5, R81, UR8 ;  /* 0x0000000851057c20 */ /* 0x000fe20008410000 */
[----:B------:R-:W-:Y:S01]  /*3450*/  FSEL R64, R125, -INF , !P0 ;  /* 0xff8000007d407808 */ /* 0x000fe20004000000 */
[----:B------:R-:W-:Y:S01]  /*3460*/  MUFU.TANH R68, R6 ;  /* 0x0000000600447308 */ /* 0x000fe20000002400 */
[----:B------:R-:W-:Y:S01]  /*3470*/  ISETP.GE.AND P0, PT, R3, R10, PT ;  /* 0x0000000a0300720c */ /* 0x000fe20003f06270 */
[----:B------:R-:W-:Y:S01]  /*3480*/  VIADD R3, R0, 0x9 ;  /* 0x0000000900037836 */ /* 0x000fe20000000000 */
[----:B------:R-:W-:Y:S01]  /*3490*/  FSEL R77, R124, -INF , !P1 ;  /* 0xff8000007c4d7808 */ /* 0x000fe20004800000 */
[----:B------:R-:W-:Y:S01]  /*34a0*/  HMMA.16816.F32 R36, R16, R12, R36 ;  /* 0x0000000c1024723c */ /* 0x000fe20000001824 */
[----:B------:R-:W-:Y:S01]  /*34b0*/  FSEL R66, R123, -INF , !P4 ;  /* 0xff8000007b427808 */ /* 0x000fe20006000000 */
[----:B------:R-:W-:Y:S01]  /*34c0*/  FMUL.FTZ R43, R43, UR8 ;  /* 0x000000082b2b7c20 */ /* 0x000fe20008410000 */
[----:B------:R-:W-:Y:S01]  /*34d0*/  FSEL R67, R120, -INF , !P2 ;  /* 0xff80000078437808 */ /* 0x000fe20005000000 */
[----:B------:R2:W-:Y:S01]  /*34e0*/  MUFU.TANH R71, R5 ;  /* 0x0000000500477308 */ /* 0x0005e20000002400 */
[C---:B------:R-:W-:Y:S01]  /*34f0*/  ISETP.GE.AND P1, PT, R3.reuse, R8, PT ;  /* 0x000000080300720c */ /* 0x040fe20003f26270 */
[----:B------:R-:W-:Y:S01]  /*3500*/  HMMA.16816.F32 R20, R20, R14, R44 ;  /* 0x0000000e1414723c */ /* 0x000fe2000000182c */
[----:B------:R-:W-:-:S02]  /*3510*/  ISETP.GE.AND P4, PT, R3, R9, PT ;  /* 0x000000090300720c */ /* 0x000fc40003f86270 */
[C---:B------:R-:W-:Y:S02]  /*3520*/  ISETP.GE.AND P2, PT, R3.reuse, R11, PT ;  /* 0x0000000b0300720c */ /* 0x040fe40003f46270 */
[----:B------:R-:W-:Y:S01]  /*3530*/  ISETP.GE.AND P6, PT, R3, R10, PT ;  /* 0x0000000a0300720c */ /* 0x000fe20003fc6270 */
[----:B------:R-:W-:Y:S01]  /*3540*/  VIADD R3, R0, 0x10 ;  /* 0x0000001000037836 */ /* 0x000fe20000000000 */
[----:B------:R-:W-:Y:S01]  /*3550*/  FSEL R57, R112, -INF , !P0 ;  /* 0xff80000070397808 */ /* 0x000fe20004000000 */
[----:B------:R-:W-:Y:S01]  /*3560*/  HMMA.16816.F32 R16, R16, R14, R24 ;  /* 0x0000000e1010723c */ /* 0x000fe20000001818 */
[----:B------:R-:W-:Y:S01]  /*3570*/  FSEL R59, R121, -INF , !P4 ;  /* 0xff800000793b7808 */ /* 0x000fe20006000000 */
[----:B------:R-:W-:Y:S01]  /*3580*/  MUFU.TANH R43, R43 ;  /* 0x0000002b002b7308 */ /* 0x000fe20000002400 */
[C---:B------:R-:W-:Y:S02]  /*3590*/  ISETP.GE.AND P5, PT, R3.reuse, R8, PT ;  /* 0x000000080300720c */ /* 0x040fe40003fa6270 */
[----:B------:R-:W-:Y:S01]  /*35a0*/  ISETP.GE.AND P3, PT, R3, R9, PT ;  /* 0x000000090300720c */ /* 0x000fe20003f66270 */
[----:B--2---:R-:W-:Y:S01]  /*35b0*/  FMUL.FTZ R5, R83, UR8 ;  /* 0x0000000853057c20 */ /* 0x004fe20008410000 */
[----:B------:R-:W-:-:S02]  /*35c0*/  ISETP.GE.AND P0, PT, R3, R11, PT ;  /* 0x0000000b0300720c */ /* 0x000fc40003f06270 */
[----:B------:R-:W-:Y:S01]  /*35d0*/  FSEL R58, R114, -INF , !P6 ;  /* 0xff800000723a7808 */ /* 0x000fe20007000000 */
[----:B------:R2:W-:Y:S01]  /*35e0*/  MUFU.TANH R69, R5 ;  /* 0x0000000500457308 */ /* 0x0005e20000002400 */
[----:B------:R-:W-:Y:S01]  /*35f0*/  FSEL R49, R111, -INF , !P5 ;  /* 0xff8000006f317808 */ /* 0x000fe20006800000 */
[----:B------:R-:W-:Y:S01]  /*3600*/  FMUL.FTZ R37, R37, UR8 ;  /* 0x0000000825257c20 */ /* 0x000fe20008410000 */
[----:B------:R-:W-:Y:S01]  /*3610*/  FSEL R101, R101, -INF , !P3 ;  /* 0xff80000065657808 */ /* 0x000fe20005800000 */
[----:B------:R-:W-:Y:S01]  /*3620*/  FMUL.FTZ R36, R36, UR8 ;  /* 0x0000000824247c20 */ /* 0x000fe20008410000 */
[----:B------:R-:W-:Y:S01]  /*3630*/  FMUL.FTZ R38, R38, UR8 ;  /* 0x0000000826267c20 */ /* 0x000fe20008410000 */
[----:B------:R-:W-:Y:S01]  /*3640*/  FMUL.FTZ R39, R39, UR8 ;  /* 0x0000000827277c20 */ /* 0x000fe20008410000 */
[----:B------:R-:W-:Y:S01]  /*3650*/  FMUL.FTZ R12, R20, UR8 ;  /* 0x00000008140c7c20 */ /* 0x000fe20008410000 */
[----:B------:R-:W-:Y:S06]  /*3660*/  MUFU.TANH R37, R37 ;  /* 0x0000002500257308 */ /* 0x000fec0000002400 */
[----:B------:R-:W-:Y:S01]  /*3670*/  FMUL.FTZ R16, R16, UR8 ;  /* 0x0000000810107c20 */ /* 0x000fe20008410000 */
[----:B------:R-:W-:Y:S01]  /*3680*/  FMUL.FTZ R18, R18, UR8 ;  /* 0x0000000812127c20 */ /* 0x000fe20008410000 */
[----:B------:R-:W-:Y:S01]  /*3690*/  FMUL.FTZ R17, R17, UR8 ;  /* 0x0000000811117c20 */ /* 0x000fe20008410000 */
[----:B------:R-:W-:Y:S01]  /*36a0*/  MUFU.TANH R36, R36 ;  /* 0x0000002400247308 */ /* 0x000fe20000002400 */
[----:B--2---:R-:W-:Y:S01]  /*36b0*/  FMUL.FTZ R5, R52, UR8 ;  /* 0x0000000834057c20 */ /* 0x004fe20008410000 */
[----:B------:R-:W-:Y:S01]  /*36c0*/  FSEL R52, R122, -INF , !P1 ;  /* 0xff8000007a347808 */ /* 0x000fe20004800000 */
[----:B------:R-:W-:Y:S01]  /*36d0*/  FMUL.FTZ R19, R19, UR8 ;  /* 0x0000000813137c20 */ /* 0x000fe20008410000 */
[----:B------:R-:W-:Y:S01]  /*36e0*/  ISETP.GE.AND P1, PT, R3, R10, PT ;  /* 0x0000000a0300720c */ /* 0x000fe20003f26270 */
[----:B------:R-:W-:-:S03]  /*36f0*/  VIADD R3, R0, 0x11 ;  /* 0x0000001100037836 */ /* 0x000fc60000000000 */
[----:B------:R2:W3:Y:S01]  /*3700*/  MUFU.TANH R7, R5 ;  /* 0x0000000500077308 */ /* 0x0004e20000002400 */
[----:B------:R-:W-:Y:S02]  /*3710*/  FSEL R86, R100, -INF , !P1 ;  /* 0xff80000064567808 */ /* 0x000fe40004800000 */
[C---:B------:R-:W-:Y:S02]  /*3720*/  ISETP.GE.AND P4, PT, R3.reuse, R8, PT ;  /* 0x000000080300720c */ /* 0x040fe40003f86270 */
[C---:B------:R-:W-:Y:S02]  /*3730*/  ISETP.GE.AND P6, PT, R3.reuse, R11, PT ;  /* 0x0000000b0300720c */ /* 0x040fe40003fc6270 */
[----:B------:R-:W-:Y:S01]  /*3740*/  ISETP.GE.AND P5, PT, R3, R10, PT ;  /* 0x0000000a0300720c */ /* 0x000fe20003fa6270 */
[----:B------:R-:W-:Y:S01]  /*3750*/  MUFU.TANH R38, R38 ;  /* 0x0000002600267308 */ /* 0x000fe20000002400 */
[----:B------:R-:W-:Y:S02]  /*3760*/  FSEL R48, R115, -INF , !P4 ;  /* 0xff80000073307808 */ /* 0x000fe40006000000 */
[----:B------:R-:W-:-:S02]  /*3770*/  FSEL R73, R110, -INF , !P6 ;  /* 0xff8000006e497808 */ /* 0x000fc40007000000 */
[----:B------:R-:W-:-:S03]  /*3780*/  FSEL R85, R107, -INF , !P5 ;  /* 0xff8000006b557808 */ /* 0x000fc60006800000 */
[----:B------:R-:W-:Y:S01]  /*3790*/  MUFU.TANH R39, R39 ;  /* 0x0000002700277308 */ /* 0x000fe20000002400 */
[----:B--2---:R-:W-:Y:S01]  /*37a0*/  FMUL.FTZ R5, R53, UR8 ;  /* 0x0000000835057c20 */ /* 0x004fe20008410000 */
[----:B------:R-:W-:Y:S01]  /*37b0*/  FSEL R53, R116, -INF , !P2 ;  /* 0xff80000074357808 */ /* 0x000fe20005000000 */
[----:B------:R-:W-:Y:S01]  /*37c0*/  BAR.SYNC.DEFER_BLOCKING 0x0 ;  /* 0x0000000000007b1d */ /* 0x000fe20000010000 */
[----:B------:R-:W-:Y:S01]  /*37d0*/  ISETP.GE.AND P2, PT, R3, R9, PT ;  /* 0x000000090300720c */ /* 0x000fe20003f46270 */
[----:B------:R-:W-:-:S03]  /*37e0*/  VIADD R3, R0, 0x18 ;  /* 0x0000001800037836 */ /* 0x000fc60000000000 */
[----:B------:R-:W-:Y:S01]  /*37f0*/  FSEL R100, R113, -INF , !P2 ;  /* 0xff80000071647808 */ /* 0x000fe20005000000 */
[----:B------:R2:W-:Y:S01]  /*3800*/  MUFU.TANH R60, R5 ;  /* 0x00000005003c7308 */ /* 0x0005e20000002400 */
[C---:B------:R-:W-:Y:S02]  /*3810*/  ISETP.GE.AND P3, PT, R3.reuse, R8, PT ;  /* 0x000000080300720c */ /* 0x040fe40003f66270 */
[C---:B------:R-:W-:Y:S02]  /*3820*/  ISETP.GE.AND P1, PT, R3.reuse, R11, PT ;  /* 0x0000000b0300720c */ /* 0x040fe40003f26270 */
[----:B------:R-:W-:Y:S02]  /*3830*/  ISETP.GE.AND P4, PT, R3, R10, PT ;  /* 0x0000000a0300720c */ /* 0x000fe40003f86270 */
[----:B------:R-:W-:Y:S01]  /*3840*/  FSEL R72, R95, -INF , !P1 ;  /* 0xff8000005f487808 */ /* 0x000fe20004800000 */
[----:B------:R-:W-:Y:S01]  /*3850*/  MUFU.TANH R12, R12 ;  /* 0x0000000c000c7308 */ /* 0x000fe20000002400 */
[----:B------:R-:W-:-:S07]  /*3860*/  FSEL R84, R92, -INF , !P4 ;  /* 0xff8000005c547808 */ /* 0x000fce0006000000 */
[----:B------:R-:W-:Y:S01]  /*3870*/  MUFU.TANH R16, R16 ;  /* 0x0000001000107308 */ /* 0x000fe20000002400 */
[----:B--2---:R-:W-:-:S07]  /*3880*/  FMUL.FTZ R5, R54, UR8 ;  /* 0x0000000836057c20 */ /* 0x004fce0008410000 */
[----:B------:R2:W-:Y:S08]  /*3890*/  MUFU.TANH R6, R5 ;  /* 0x0000000500067308 */ /* 0x0005f00000002400 */
[----:B------:R-:W-:Y:S08]  /*38a0*/  MUFU.TANH R18, R18 ;  /* 0x0000001200127308 */ /* 0x000ff00000002400 */
[----:B------:R-:W-:Y:S01]  /*38b0*/  MUFU.TANH R17, R17 ;  /* 0x0000001100117308 */ /* 0x000fe20000002400 */
[----:B--2---:R-:W-:Y:S01]  /*38c0*/  FMUL.FTZ R5, R55, UR8 ;  /* 0x0000000837057c20 */ /* 0x004fe20008410000 */
[----:B------:R-:W-:-:S02]  /*38d0*/  FSEL R55, R108, -INF , !P0 ;  /* 0xff8000006c377808 */ /* 0x000fc40004000000 */
        /* <DEDUP_REMOVED lines=8> */
[----:B--2---:R-:W-:Y:S01]  /*3960*/  FMUL.FTZ R5, R40, UR8 ;  /* 0x0000000828057c20 */ /* 0x004fe20008410000 */
[----:B------:R-:W-:-:S06]  /*3970*/  FSEL R40, R106, -INF , !P2 ;  /* 0xff8000006a287808 */ /* 0x000fcc0005000000 */
[----:B------:R2:W3:Y:S02]  /*3980*/  MUFU.TANH R51, R5 ;  /* 0x0000000500337308 */ /* 0x0004e40000002400 */
[----:B--2---:R-:W-:Y:S01]  /*3990*/  FMUL.FTZ R5, R41, UR8 ;  /* 0x0000000829057c20 */ /* 0x004fe20008410000 */
[----:B------:R-:W-:Y:S02]  /*39a0*/  FSEL R41, R98, -INF , !P3 ;  /* 0xff80000062297808 */ /* 0x000fe40005800000 */
[----:B------:R-:W-:Y:S01]  /*39b0*/  ISETP.GE.AND P3, PT, R3, R10, PT ;  /* 0x0000000a0300720c */ /* 0x000fe20003f66270 */
[----:B------:R-:W-:Y:S02]  /*39c0*/  VIADD R3, R0, 0x20 ;  /* 0x0000002000037836 */ /* 0x000fe40000000000 */
[----:B------:R2:W-:Y:S01]  /*39d0*/  MUFU.TANH R50, R5 ;  /* 0x0000000500327308 */ /* 0x0005e20000002400 */
        /* <DEDUP_REMOVED lines=8> */
[----:B-1----:R-:W-:Y:S01]  /*3a60*/  FSEL R143, R143, -INF , !P1 ;  /* 0xff8000008f8f7808 */ /* 0x002fe20004800000 */
[----:B--2---:R-:W-:Y:S01]  /*3a70*/  FMUL.FTZ R5, R42, UR8 ;  /* 0x000000082a057c20 */ /* 0x004fe20008410000 */
[----:B------:R-:W-:-:S02]  /*3a80*/  ISETP.GE.AND P6, PT, R3, R8, PT ;  /* 0x000000080300720c */ /* 0x000fc40003fc6270 */
[----:B------:R-:W-:Y:S01]  /*3a90*/  FSEL R42, R105, -INF , !P5 ;  /* 0xff800000692a7808 */ /* 0x000fe20006800000 */
[----:B------:R1:W2:Y:S01]  /*3aa0*/  MUFU.TANH R31, R5 ;  /* 0x00000005001f7308 */ /* 0x0002a20000002400 */
[----:B-----5:R-:W-:Y:S02]  /*3ab0*/  FSEL R130, R130, -INF , !P4 ;  /* 0xff80000082827808 */ /* 0x020fe40006000000 */
[----:B------:R-:W-:Y:S02]  /*3ac0*/  FSEL R134, R134, -INF , !P2 ;  /* 0xff80000086867808 */ /* 0x000fe40005000000 */
[----:B------:R-:W-:Y:S02]  /*3ad0*/  FSEL R29, R94, -INF , !P6 ;  /* 0xff8000005e1d7808 */ /* 0x000fe40007000000 */
[C---:B------:R-:W-:Y:S02]  /*3ae0*/  ISETP.GE.AND P5, PT, R3.reuse, R9, PT ;  /* 0x000000090300720c */ /* 0x040fe40003fa6270 */
[----:B------:R-:W-:-:S02]  /*3af0*/  ISETP.GE.AND P3, PT, R3, R11, PT ;  /* 0x0000000b0300720c */ /* 0x000fc40003f66270 */
[----:B------:R-:W-:Y:S01]  /*3b00*/  ISETP.GE.AND P0, PT, R3, R10, PT ;  /* 0x0000000a0300720c */ /* 0x000fe20003f06270 */
[C---:B------:R-:W-:Y:S01]  /*3b10*/  VIADD R3, R0.reuse, 0x29 ;  /* 0x0000002900037836 */ /* 0x040fe20000000000 */
[----:B------:R-:W-:Y:S02]  /*3b20*/  FSEL R145, R145, -INF , !P5 ;  /* 0xff80000091917808 */ /* 0x000fe40006800000 */
[----:B------:R-:W-:Y:S01]  /*3b30*/  FSEL R131, R131, -INF , !P3 ;  /* 0xff80000083837808 */ /* 0x000fe20005800000 */
[----:B-1----:R-:W-:Y:S01]  /*3b40*/  VIADD R5, R0, 0x28 ;  /* 0x0000002800057836 */ /* 0x002fe20000000000 */
[----:B----4-:R-:W-:Y:S02]  /*3b50*/  FSEL R135, R135, -INF , !P0 ;  /* 0xff80000087877808 */ /* 0x010fe40004000000 */
[-C--:B------:R-:W-:Y:S02]  /*3b60*/  ISETP.GE.AND P5, PT, R3, R8.reuse, PT ;  /* 0x000000080300720c */ /* 0x080fe40003fa6270 */
[----:B------:R-:W-:-:S02]  /*3b70*/  ISETP.GE.AND P1, PT, R5, R8, PT ;  /* 0x000000080500720c */ /* 0x000fc40003f26270 */
[C---:B------:R-:W-:Y:S02]  /*3b80*/  ISETP.GE.AND P4, PT, R5.reuse, R9, PT ;  /* 0x000000090500720c */ /* 0x040fe40003f86270 */
[C---:B------:R-:W-:Y:S02]  /*3b90*/  ISETP.GE.AND P2, PT, R5.reuse, R11, PT ;  /* 0x0000000b0500720c */ /* 0x040fe40003f46270 */
[-C--:B------:R-:W-:Y:S01]  /*3ba0*/  ISETP.GE.AND P6, PT, R5, R10.reuse, PT ;  /* 0x0000000a0500720c */ /* 0x080fe20003fc6270 */
[----:B------:R-:W-:Y:S01]  /*3bb0*/  FMUL.FTZ R5, R21, UR8 ;  /* 0x0000000815057c20 */ /* 0x000fe20008410000 */
[----:B------:R-:W-:Y:S02]  /*3bc0*/  FSEL R28, R70, -INF , !P1 ;  /* 0xff800000461c7808 */ /* 0x000fe40004800000 */
[----:B------:R-:W-:Y:S01]  /*3bd0*/  ISETP.GE.AND P1, PT, R3, R10, PT ;  /* 0x0000000a0300720c */ /* 0x000fe20003f26270 */
[----:B------:R1:W-:Y:S01]  /*3be0*/  MUFU.TANH R13, R5 ;  /* 0x00000005000d7308 */ /* 0x0003e20000002400 */
[----:B---3--:R-:W-:Y:S01]  /*3bf0*/  FSEL R128, R7, -INF , !P2 ;  /* 0xff80000007807808 */ /* 0x008fe20005000000 */
[----:B------:R-:W-:Y:S01]  /*3c00*/  FMUL.FTZ R7, R22, UR8 ;  /* 0x0000000816077c20 */ /* 0x000fe20008410000 */
[----:B------:R-:W-:-:S02]  /*3c10*/  ISETP.GE.AND P3, PT, R3, R9, PT ;  /* 0x000000090300720c */ /* 0x000fc40003f66270 */
[----:B------:R-:W-:Y:S01]  /*3c20*/  ISETP.GE.AND P0, PT, R3, R11, PT ;  /* 0x0000000b0300720c */ /* 0x000fe20003f06270 */
[----:B------:R-:W-:Y:S01]  /*3c30*/  VIADD R3, R0, 0x30 ;  /* 0x0000003000037836 */ /* 0x000fe20000000000 */
[----:B------:R-:W-:Y:S01]  /*3c40*/  FSEL R133, R54, -INF , !P1 ;  /* 0xff80000036857808 */ /* 0x000fe20004800000 */
[----:B------:R-:W3:Y:S01]  /*3c50*/  MUFU.TANH R7, R7 ;  /* 0x0000000700077308 */ /* 0x000ee20000002400 */
[----:B------:R-:W-:Y:S01]  /*3c60*/  FSEL R132, R6, -INF , !P6 ;  /* 0xff80000006847808 */ /* 0x000fe20007000000 */
[----:B------:R-:W-:Y:S01]  /*3c70*/  FMUL.FTZ R6, R23, UR8 ;  /* 0x0000000817067c20 */ /* 0x000fe20008410000 */
[----:B------:R-:W-:Y:S02]  /*3c80*/  FSEL R141, R68, -INF , !P4 ;  /* 0xff800000448d7808 */ /* 0x000fe40006000000 */
[----:B------:R-:W-:Y:S02]  /*3c90*/  FSEL R26, R71, -INF , !P5 ;  /* 0xff800000471a7808 */ /* 0x000fe40006800000 */
[C---:B------:R-:W-:Y:S01]  /*3ca0*/  ISETP.GE.AND P4, PT, R3.reuse, R8, PT ;  /* 0x000000080300720c */ /* 0x040fe20003f86270 */
[----:B------:R-:W4:Y:S01]  /*3cb0*/  MUFU.TANH R6, R6 ;  /* 0x0000000600067308 */ /* 0x000f220000002400 */
[----:B-1----:R-:W-:Y:S01]  /*3cc0*/  VIADD R5, R0, 0x31 ;  /* 0x0000003100057836 */ /* 0x002fe20000000000 */
[----:B------:R-:W-:-:S02]  /*3cd0*/  ISETP.GE.AND P2, PT, R3, R9, PT ;  /* 0x000000090300720c */ /* 0x000fc40003f46270 */
[-C--:B------:R-:W-:Y:S02]  /*3ce0*/  ISETP.GE.AND P6, PT, R3, R11.reuse, PT ;  /* 0x0000000b0300720c */ /* 0x080fe40003fc6270 */
[----:B------:R-:W-:Y:S02]  /*3cf0*/  ISETP.GE.AND P1, PT, R5, R11, PT ;  /* 0x0000000b0500720c */ /* 0x000fe40003f26270 */
[----:B------:R-:W-:Y:S01]  /*3d00*/  ISETP.GE.AND P5, PT, R3, R10, PT ;  /* 0x0000000a0300720c */ /* 0x000fe20003fa6270 */
[C---:B------:R-:W-:Y:S01]  /*3d10*/  VIADD R3, R0.reuse, 0x38 ;  /* 0x0000003800037836 */ /* 0x040fe20000000000 */
[----:B------:R-:W-:Y:S02]  /*3d20*/  FSEL R140, R37, -INF , !P1 ;  /* 0xff800000258c7808 */ /* 0x000fe40004800000 */
[----:B------:R-:W-:Y:S02]  /*3d30*/  ISETP.GE.AND P1, PT, R0, R9, PT ;  /* 0x000000090000720c */ /* 0x000fe40003f26270 */
[----:B------:R-:W-:-:S02]  /*3d40*/  FSEL R144, R36, -INF , !P6 ;  /* 0xff80000024907808 */ /* 0x000fc40007000000 */
[----:B------:R-:W-:Y:S02]  /*3d50*/  FSEL R129, R60, -INF , !P0 ;  /* 0xff8000003c817808 */ /* 0x000fe40004000000 */
[----:B------:R-:W-:Y:S02]  /*3d60*/  FSEL R25, R51, -INF , !P4 ;  /* 0xff80000033197808 */ /* 0x000fe40006000000 */
[----:B--2---:R-:W-:Y:S02]  /*3d70*/  FSEL R137, R31, -INF , !P2 ;  /* 0xff8000001f897808 */ /* 0x004fe40005000000 */
[----:B------:R-:W-:Y:S01]  /*3d80*/  FSEL R36, R146, -INF , !P1 ;  /* 0xff80000092247808 */ /* 0x000fe20004800000 */
[----:B------:R-:W-:Y:S01]  /*3d90*/  IMAD.MOV.U32 R146, RZ, RZ, R76 ;  /* 0x000000ffff927224 */ /* 0x000fe200078e004c */
[----:B------:R-:W-:Y:S02]  /*3da0*/  FSEL R139, R69, -INF , !P3 ;  /* 0xff800000458b7808 */ /* 0x000fe40005800000 */
[----:B------:R-:W-:-:S02]  /*3db0*/  ISETP.GE.AND P0, PT, R5, R9, PT ;  /* 0x000000090500720c */ /* 0x000fc40003f06270 */
[----:B------:R-:W-:Y:S02]  /*3dc0*/  ISETP.GE.AND P4, PT, R5, R10, PT ;  /* 0x0000000a0500720c */ /* 0x000fe40003f86270 */
[-C--:B------:R-:W-:Y:S02]  /*3dd0*/  ISETP.GE.AND P2, PT, R3, R8.reuse, PT ;  /* 0x000000080300720c */ /* 0x080fe40003f46270 */
[----:B------:R-:W-:Y:S02]  /*3de0*/  ISETP.GE.AND P1, PT, R208, 0x2, PT ;  /* 0x00000002d000780c */ /* 0x000fe40003f26270 */
[----:B------:R-:W-:Y:S02]  /*3df0*/  ISETP.GE.AND P3, PT, R5, R8, PT ;  /* 0x000000080500720c */ /* 0x000fe40003f66270 */
[----:B------:R-:W-:Y:S02]  /*3e00*/  FSEL R149, R38, -INF , !P5 ;  /* 0xff80000026957808 */ /* 0x000fe40006800000 */
[----:B------:R-:W-:-:S02]  /*3e10*/  FSEL R136, R43, -INF , !P0 ;  /* 0xff8000002b887808 */ /* 0x000fc40004000000 */
[----:B------:R-:W-:Y:S02]  /*3e20*/  FSEL R147, R39, -INF , !P4 ;  /* 0xff80000027937808 */ /* 0x000fe40006000000 */
[----:B------:R-:W-:Y:S02]  /*3e30*/  FSEL R96, R12, -INF , !P2 ;  /* 0xff8000000c607808 */ /* 0x000fe40005000000 */
[----:B------:R-:W-:Y:S02]  /*3e40*/  FSEL R38, R50, -INF , !P3 ;  /* 0xff80000032267808 */ /* 0x000fe40005800000 */
[C---:B------:R-:W-:Y:S02]  /*3e50*/  ISETP.GE.AND P0, PT, R0.reuse, R8, PT ;  /* 0x000000080000720c */ /* 0x040fe40003f06270 */
[C---:B------:R-:W-:Y:S02]  /*3e60*/  ISETP.GE.AND P4, PT, R0.reuse, R11, PT ;  /* 0x0000000b0000720c */ /* 0x040fe40003f86270 */
[C---:B------:R-:W-:Y:S01]  /*3e70*/  ISETP.GE.AND P2, PT, R0.reuse, R10, PT ;  /* 0x0000000a0000720c */ /* 0x040fe20003f46270 */
[----:B------:R-:W-:Y:S01]  /*3e80*/  VIADD R0, R0, 0x39 ;  /* 0x0000003900007836 */ /* 0x000fe20000000000 */
[----:B------:R-:W-:-:S02]  /*3e90*/  ISETP.GE.AND P6, PT, R3, R9, PT ;  /* 0x000000090300720c */ /* 0x000fc40003fc6270 */
[C---:B------:R-:W-:Y:S02]  /*3ea0*/  ISETP.GE.AND P5, PT, R3.reuse, R11, PT ;  /* 0x0000000b0300720c */ /* 0x040fe40003fa6270 */
[----:B------:R-:W-:Y:S02]  /*3eb0*/  ISETP.GE.AND P3, PT, R3, R10, PT ;  /* 0x0000000a0300720c */ /* 0x000fe40003f66270 */
[----:B---3--:R-:W-:Y:S02]  /*3ec0*/  FSEL R152, R7, -INF , !P6 ;  /* 0xff80000007987808 */ /* 0x008fe40007000000 */
[----:B------:R-:W-:Y:S02]  /*3ed0*/  FSEL R138, R16, -INF , !P5 ;  /* 0xff800000108a7808 */ /* 0x000fe40006800000 */
[----:B------:R-:W-:Y:S02]  /*3ee0*/  FSEL R150, R18, -INF , !P3 ;  /* 0xff80000012967808 */ /* 0x000fe40005800000 */
[----:B------:R-:W-:-:S02]  /*3ef0*/  FSEL R22, R148, -INF , !P0 ;  /* 0xff80000094167808 */ /* 0x000fc40004000000 */
[C---:B------:R-:W-:Y:S02]  /*3f00*/  ISETP.GE.AND P6, PT, R0.reuse, R8, PT ;  /* 0x000000080000720c */ /* 0x040fe40003fc6270 */
[C---:B------:R-:W-:Y:S02]  /*3f10*/  ISETP.GE.AND P5, PT, R0.reuse, R9, PT ;  /* 0x000000090000720c */ /* 0x040fe40003fa6270 */
[C---:B------:R-:W-:Y:S02]  /*3f20*/  ISETP.GE.AND P3, PT, R0.reuse, R11, PT ;  /* 0x0000000b0000720c */ /* 0x040fe40003f66270 */
[----:B------:R-:W-:Y:S01]  /*3f30*/  ISETP.GE.AND P0, PT, R0, R10, PT ;  /* 0x0000000a0000720c */ /* 0x000fe20003f06270 */
[----:B------:R-:W-:Y:S01]  /*3f40*/  IMAD.IADD R0, R102, 0x1, R103 ;  /* 0x0000000166007824 */ /* 0x000fe200078e0267 */
[----:B------:R-:W-:Y:S02]  /*3f50*/  FSEL R23, R142, -INF , !P4 ;  /* 0xff8000008e177808 */ /* 0x000fe40006000000 */
[----:B------:R-:W-:-:S02]  /*3f60*/  FSEL R24, R127, -INF , !P2 ;  /* 0xff8000007f187808 */ /* 0x000fc40005000000 */
[----:B------:R-:W-:Y:S02]  /*3f70*/  FSEL R71, R13, -INF , !P6 ;  /* 0xff8000000d477808 */ /* 0x000fe40007000000 */
[----:B----4-:R-:W-:Y:S02]  /*3f80*/  FSEL R151, R6, -INF , !P5 ;  /* 0xff80000006977808 */ /* 0x010fe40006800000 */
        /* <DEDUP_REMOVED lines=14> */
[----:B------:R-:W-:Y:S01]  /*4070*/  @!P0 LEA R5, P3, R246, R6, 0x5 ;  /* 0x00000006f6058211 */ /* 0x000fe200078628ff */
[----:B------:R2:W-:Y:S02]  /*4080*/  @P0 STS.128 [R207+0x4000], RZ ;  /* 0x004000ffcf000388 */ /* 0x0005e40000000c00 */
[----:B------:R-:W-:Y:S02]  /*4090*/  @!P0 IMAD.X R15, R239, 0x1, R13, P5 ;  /* 0x00000001ef0f8824 */ /* 0x000fe400028e060d */
        /* <DEDUP_REMOVED lines=17> */
[----:B------:R2:W-:Y:S01]  /*41b0*/  @P0 STS.128 [R207+0x5000], RZ ;  /* 0x005000ffcf000388 */ /* 0x0005e20000000c00 */
[----:B------:R-:W-:-:S05]  /*41c0*/  @!P0 LEA.HI.X R15, R5, R21, R20, 0x1, P2 ;  /* 0x00000015050f8211 */ /* 0x000fca00010f0c14 */
        /* <DEDUP_REMOVED lines=17> */
.L_x_1150:
[----:B------:R-:W-:Y:S05]  /*42e0*/  BSYNC B0 ;  /* 0x0000000000007941 */ /* 0x000fea0003800000 */
.L_x_1149:
[----:B------:R-:W0:Y:S02]  /*42f0*/  LDGDEPBAR ;  /* 0x00000000000079af */ /* 0x000e240000000000 */
.L_x_1148:
[----:B------:R-:W-:Y:S01]  /*4300*/  FMNMX.FTZ R70, R22, R64, !PT ;  /* 0x0000004016467209 */ /* 0x000fe20007810000 */
[----:B------:R-:W-:Y:S01]  /*4310*/  ULDC UR6, c[0x0][0x2ec] ;  /* 0x0000bb0000067ab9 */ /* 0x000fe20000000800 */
[----:B------:R-:W-:Y:S02]  /*4320*/  LEA R193, R0, UR4, 0x1 ;  /* 0x0000000400c17c11 */ /* 0x000fe4000f8e08ff */
[----:B------:R-:W-:Y:S02]  /*4330*/  FMNMX.FTZ R70, R65, R70, !PT ;  /* 0x0000004641467209 */ /* 0x000fe40007810000 */
[-C--:B------:R-:W-:Y:S01]  /*4340*/  LEA R194, R4, R193.reuse, 0x1 ;  /* 0x000000c104c27211 */ /* 0x080fe200078e08ff */
[----:B------:R-:W-:Y:S01]  /*4350*/  LDSM.16.MT88.4 R32, [R193+0x6000] ;  /* 0x00600000c120783b */ /* 0x000fe20000004200 */
[----:B------:R-:W-:Y:S02]  /*4360*/  FMNMX.FTZ R70, R52, R70, !PT ;  /* 0x0000004634467209 */ /* 0x000fe40007810000 */
[----:B------:R-:W-:Y:S01]  /*4370*/  LEA R196, R2, R193, 0x1 ;  /* 0x000000c102c47211 */ /* 0x000fe200078e08ff */
[----:B------:R-:W-:Y:S01]  /*4380*/  LDSM.16.MT88.4 R44, [R193+0x6800] ;  /* 0x00680000c12c783b */ /* 0x000fe20000004200 */
[----:B------:R-:W-:-:S02]  /*4390*/  FMNMX.FTZ R70, R49, R70, !PT ;  /* 0x0000004631467209 */ /* 0x000fc40007810000 */
[----:B------:R-:W-:Y:S02]  /*43a0*/  LEA R195, R2, R194, 0x1 ;  /* 0x000000c202c37211 */ /* 0x000fe400078e08ff */
        /* <DEDUP_REMOVED lines=10> */
[----:B------:R-:W-:-:S05]  /*4450*/  FMNMX.FTZ R70, R71, R70, !PT ;  /* 0x0000004647467209 */ /* 0x000fca0007810000 */
[----:B------:R-:W3:Y:S02]  /*4460*/  SHFL.BFLY PT, R3, R70, 0x2, 0x1f ;  /* 0x0c401f0046037f89 */ /* 0x000ee400000e0000 */
[----:B---3--:R-:W-:Y:S02]  /*4470*/  FMNMX.FTZ R70, R70, R3, !PT ;  /* 0x0000000346467209 */ /* 0x008fe40007810000 */
[----:B------:R-:W-:-:S03]  /*4480*/  FMNMX.FTZ R3, R23, R66, !PT ;  /* 0x0000004217037209 */ /* 0x000fc60007810000 */
[----:B-1----:R-:W1:Y:S01]  /*4490*/  SHFL.BFLY PT, R6, R70, 0x1, 0x1f ;  /* 0x0c201f0046067f89 */ /* 0x002e6200000e0000 */
        /* <DEDUP_REMOVED lines=13> */
[C---:B------:R-:W-:Y:S01]  /*4570*/  FSETP.NEU.FTZ.AND P0, PT, R70.reuse, -INF , PT ;  /* 0xff8000004600780b */ /* 0x040fe20003f1d000 */
[----:B------:R-:W-:Y:S01]  /*4580*/  FMUL.FTZ R7, R70, UR6 ;  /* 0x0000000646077c20 */ /* 0x000fe20008410000 */
[----:B------:R-:W-:-:S02]  /*4590*/  FMNMX.FTZ R5, R128, R5, !PT ;  /* 0x0000000580057209 */ /* 0x000fc40007810000 */
[----:B------:R-:W-:Y:S02]  /*45a0*/  FMNMX.FTZ R3, R85, R3, !PT ;  /* 0x0000000355037209 */ /* 0x000fe40007810000 */
        /* <DEDUP_REMOVED lines=8> */
[----:B------:R-:W-:Y:S02]  /*4630*/  FMNMX.FTZ R3, R134, R3, !PT ;  /* 0x0000000386037209 */ /* 0x000fe40007810000 */
[----:B------:R-:W-:Y:S02]  /*4640*/  FMNMX.FTZ R68, R138, R68, !PT ;  /* 0x000000448a447209 */ /* 0x000fe40007810000 */
[----:B------:R-:W-:Y:S01]  /*4650*/  FMNMX.FTZ R5, R135, R3, !PT ;  /* 0x0000000387057209 */ /* 0x000fe20007810000 */
[--C-:B------:R-:W-:Y:S01]  /*4660*/  FFMA.FTZ R3, R65, UR6, -R7.reuse ;  /* 0x0000000641037c23 */ /* 0x100fe20008010807 */
[----:B------:R-:W-:Y:S02]  /*4670*/  FMNMX.FTZ R68, R142, R68, !PT ;  /* 0x000000448e447209 */ /* 0x000fe40007810000 */
[----:B------:R-:W-:Y:S01]  /*4680*/  FMNMX.FTZ R12, R132, R5, !PT ;  /* 0x00000005840c7209 */ /* 0x000fe20007810000 */
[----:B------:R3:W-:Y:S02]  /*4690*/  MUFU.EX2 R211, R3 ;  /* 0x0000000300d37308 */ /* 0x0007e40000000800 */
[----:B------:R-:W4:Y:S01]  /*46a0*/  SHFL.BFLY PT, R13, R68, 0x2, 0x1f ;  /* 0x0c401f00440d7f89 */ /* 0x000f2200000e0000 */
[----:B-1----:R-:W-:-:S05]  /*46b0*/  FFMA.FTZ R6, R64, UR6, -R7 ;  /* 0x0000000640067c23 */ /* 0x002fca0008010807 */
[----:B------:R1:W5:Y:S01]  /*46c0*/  MUFU.EX2 R210, R6 ;  /* 0x0000000600d27308 */ /* 0x0003620000000800 */
[----:B---3--:R-:W-:-:S07]  /*46d0*/  FFMA.FTZ R3, R52, UR6, -R7 ;  /* 0x0000000634037c23 */ /* 0x008fce0008010807 */
[----:B------:R3:W3:Y:S01]  /*46e0*/  MUFU.EX2 R214, R3 ;  /* 0x0000000300d67308 */ /* 0x0006e20000000800 */
[----:B-1----:R-:W-:Y:S02]  /*46f0*/  FMNMX.FTZ R6, R36, R77, !PT ;  /* 0x0000004d24067209 */ /* 0x002fe40007810000 */
[----:B----4-:R-:W-:Y:S02]  /*4700*/  FMNMX.FTZ R68, R68, R13, !PT ;  /* 0x0000000d44447209 */ /* 0x010fe40007810000 */
[----:B------:R-:W-:Y:S02]  /*4710*/  FMNMX.FTZ R5, R78, R6, !PT ;  /* 0x000000064e057209 */ /* 0x000fe40007810000 */
[----:B------:R-:W-:Y:S01]  /*4720*/  FMNMX.FTZ R6, R133, R12, !PT ;  /* 0x0000000c85067209 */ /* 0x000fe20007810000 */
[----:B--2---:R-:W1:Y:S01]  /*4730*/  SHFL.BFLY PT, R14, R68, 0x1, 0x1f ;  /* 0x0c201f00440e7f89 */ /* 0x004e6200000e0000 */
[----:B------:R-:W-:Y:S02]  /*4740*/  FMNMX.FTZ R5, R59, R5, !PT ;  /* 0x000000053b057209 */ /* 0x000fe40007810000 */
[----:B-----5:R-:W-:-:S02]  /*4750*/  F2FP.F16.F32.PACK_AB R16, R210, R216 ;  /* 0x000000d8d210723e */ /* 0x020fc400000000ff */
[----:B------:R-:W-:Y:S02]  /*4760*/  FMNMX.FTZ R5, R101, R5, !PT ;  /* 0x0000000565057209 */ /* 0x000fe40007810000 */
[----:B---3--:R-:W-:Y:S01]  /*4770*/  FMNMX.FTZ R3, R149, R6, !PT ;  /* 0x0000000695037209 */ /* 0x008fe20007810000 */
[----:B------:R-:W-:Y:S01]  /*4780*/  FFMA.FTZ R6, R49, UR6, -R7 ;  /* 0x0000000631067c23 */ /* 0x000fe20008010807 */
[----:B------:R-:W-:Y:S02]  /*4790*/  FMNMX.FTZ R5, R100, R5, !PT ;  /* 0x0000000564057209 */ /* 0x000fe40007810000 */
[----:B------:R-:W-:Y:S01]  /*47a0*/  FMNMX.FTZ R3, R147, R3, !PT ;  /* 0x0000000393037209 */ /* 0x000fe20007810000 */
[----:B------:R2:W-:Y:S01]  /*47b0*/  MUFU.EX2 R221, R6 ;  /* 0x0000000600dd7308 */ /* 0x0005e20000000800 */
[----:B------:R-:W-:Y:S02]  /*47c0*/  FMNMX.FTZ R5, R99, R5, !PT ;  /* 0x0000000563057209 */ /* 0x000fe40007810000 */
[----:B------:R-:W-:-:S02]  /*47d0*/  FMNMX.FTZ R3, R150, R3, !PT ;  /* 0x0000000396037209 */ /* 0x000fc40007810000 */
[----:B------:R-:W-:Y:S02]  /*47e0*/  FMNMX.FTZ R5, R98, R5, !PT ;  /* 0x0000000562057209 */ /* 0x000fe40007810000 */
[----:B------:R-:W-:Y:S02]  /*47f0*/  FMNMX.FTZ R3, R148, R3, !PT ;  /* 0x0000000394037209 */ /* 0x000fe40007810000 */
[----:B------:R-:W-:Y:S02]  /*4800*/  FMNMX.FTZ R5, R143, R5, !PT ;  /* 0x000000058f057209 */ /* 0x000fe40007810000 */
[----:B------:R-:W-:Y:S01]  /*4810*/  F2FP.F16.F32.PACK_AB R18, R214, R211 ;  /* 0x000000d3d612723e */ /* 0x000fe200000000ff */
[----:B------:R-:W3:Y:S01]  /*4820*/  SHFL.BFLY PT, R12, R3, 0x2, 0x1f ;  /* 0x0c401f00030c7f89 */ /* 0x000ee200000e0000 */
[----:B------:R-:W-:Y:S02]  /*4830*/  FMNMX.FTZ R5, R145, R5, !PT ;  /* 0x0000000591057209 */ /* 0x000fe40007810000 */
[----:B-1----:R-:W-:Y:S01]  /*4840*/  FMNMX.FTZ R68, R68, R14, !PT ;  /* 0x0000000e44447209 */ /* 0x002fe20007810000 */
[----:B--2---:R-:W-:Y:S01]  /*4850*/  FFMA.FTZ R6, R48, UR6, -R7 ;  /* 0x0000000630067c23 */ /* 0x004fe20008010807 */
[----:B------:R-:W-:Y:S01]  /*4860*/  FMNMX.FTZ R5, R141, R5, !PT ;  /* 0x000000058d057209 */ /* 0x000fe20007810000 */
[----:B------:R-:W-:Y:S01]  /*4870*/  LDSM.16.MT88.4 R48, [R195+0x6800] ;  /* 0x00680000c330783b */ /* 0x000fe20000004200 */
[----:B------:R-:W-:Y:S01]  /*4880*/  FSETP.NEU.FTZ.AND P0, PT, R68, -INF , PT ;  /* 0xff8000004400780b */ /* 0x000fe20003f1d000 */
[----:B------:R1:W-:Y:S01]  /*4890*/  MUFU.EX2 R222, R6 ;  /* 0x0000000600de7308 */ /* 0x0003e20000000800 */
[----:B------:R-:W-:-:S04]  /*48a0*/  FMNMX.FTZ R5, R139, R5, !PT ;  /* 0x000000058b057209 */ /* 0x000fc80007810000 */
[----:B------:R-:W-:Y:S02]  /*48b0*/  FMNMX.FTZ R5, R137, R5, !PT ;  /* 0x0000000589057209 */ /* 0x000fe40007810000 */
[----:B---3--:R-:W-:Y:S01]  /*48c0*/  FMNMX.FTZ R3, R3, R12, !PT ;  /* 0x0000000c03037209 */ /* 0x008fe20007810000 */
[--C-:B------:R-:W-:Y:S01]  /*48d0*/  FFMA.FTZ R12, R26, UR6, -R7.reuse ;  /* 0x000000061a0c7c23 */ /* 0x100fe20008010807 */
[----:B-1----:R-:W-:-:S03]  /*48e0*/  FFMA.FTZ R6, R41, UR6, -R7 ;  /* 0x0000000629067c23 */ /* 0x002fc60008010807 */
[----:B------:R1:W-:Y:S01]  /*48f0*/  MUFU.EX2 R215, R12 ;  /* 0x0000000c00d77308 */ /* 0x0003e20000000800 */
[----:B------:R-:W2:Y:S07]  /*4900*/  SHFL.BFLY PT, R13, R3, 0x1, 0x1f ;  /* 0x0c201f00030d7f89 */ /* 0x000eae00000e0000 */
[----:B------:R3:W-:Y:S01]  /*4910*/  MUFU.EX2 R220, R6 ;  /* 0x0000000600dc7308 */ /* 0x0007e20000000800 */
[----:B-1----:R-:W-:-:S07]  /*4920*/  FFMA.FTZ R12, R25, UR6, -R7 ;  /* 0x00000006190c7c23 */ /* 0x002fce0008010807 */
[----:B------:R-:W-:Y:S01]  /*4930*/  MUFU.EX2 R217, R12 ;  /* 0x0000000c00d97308 */ /* 0x000fe20000000800 */
[----:B---3--:R-:W-:Y:S01]  /*4940*/  FFMA.FTZ R6, R40, UR6, -R7 ;  /* 0x0000000628067c23 */ /* 0x008fe20008010807 */
[----:B--2---:R-:W-:-:S06]  /*4950*/  FMNMX.FTZ R3, R3, R13, !PT ;  /* 0x0000000d03037209 */ /* 0x004fcc0007810000 */
[----:B------:R1:W-:Y:S01]  /*4960*/  MUFU.EX2 R219, R6 ;  /* 0x0000000600db7308 */ /* 0x0003e20000000800 */
[----:B------:R-:W-:Y:S01]  /*4970*/  FMUL.FTZ R13, R3, UR6 ;  /* 0x00000006030d7c20 */ /* 0x000fe20008410000 */
[----:B-1----:R-:W-:-:S06]  /*4980*/  FFMA.FTZ R6, R30, UR6, -R7 ;  /* 0x000000061e067c23 */ /* 0x002fcc0008010807 */
[----:B------:R1:W-:Y:S02]  /*4990*/  MUFU.EX2 R218, R6 ;  /* 0x0000000600da7308 */ /* 0x0003e40000000800 */
[----:B-1----:R-:W-:Y:S01]  /*49a0*/  FMNMX.FTZ R6, R136, R5, !PT ;  /* 0x0000000588067209 */ /* 0x002fe20007810000 */
[----:B------:R-:W-:-:S03]  /*49b0*/  FFMA.FTZ R5, R29, UR6, -R7 ;  /* 0x000000061d057c23 */ /* 0x000fc60008010807 */
[----:B------:R-:W-:Y:S02]  /*49c0*/  FMNMX.FTZ R6, R152, R6, !PT ;  /* 0x0000000698067209 */ /* 0x000fe40007810000 */
[----:B------:R1:W-:Y:S02]  /*49d0*/  MUFU.EX2 R213, R5 ;  /* 0x0000000500d57308 */ /* 0x0003e40000000800 */
[----:B-1----:R-:W-:Y:S01]  /*49e0*/  FMNMX.FTZ R5, R151, R6, !PT ;  /* 0x0000000697057209 */ /* 0x002fe20007810000 */
[----:B------:R-:W-:Y:S02]  /*49f0*/  FFMA.FTZ R6, R28, UR6, -R7 ;  /* 0x000000061c067c23 */ /* 0x000fe40008010807 */
[----:B------:R-:W-:Y:S03]  /*4a00*/  LDSM.16.MT88.4 R28, [R196+0x6000] ;  /* 0x00600000c41c783b */ /* 0x000fe60000004200 */
[----:B------:R1:W-:Y:S01]  /*4a10*/  MUFU.EX2 R212, R6 ;  /* 0x0000000600d47308 */ /* 0x0003e20000000800 */
[----:B------:R-:W2:Y:S01]  /*4a20*/  SHFL.BFLY PT, R15, R5, 0x2, 0x1f ;  /* 0x0c401f00050f7f89 */ /* 0x000ea200000e0000 */
[----:B-1----:R-:W-:-:S05]  /*4a30*/  FMUL.FTZ R6, R68, UR6 ;  /* 0x0000000644067c20 */ /* 0x002fca0008410000 */
[----:B------:R-:W-:Y:S02]  /*4a40*/  FSEL R6, R6, RZ, P0 ;  /* 0x000000ff06067208 */ /* 0x000fe40000000000 */
[----:B------:R-:W-:-:S03]  /*4a50*/  FSETP.NEU.FTZ.AND P0, PT, R3, -INF , PT ;  /* 0xff8000000300780b */ /* 0x000fc60003f1d000 */
[--C-:B------:R-:W-:Y:S01]  /*4a60*/  FFMA.FTZ R12, R23, UR6, -R6.reuse ;  /* 0x00000006170c7c23 */ /* 0x100fe20008010806 */
[--C-:B------:R-:W-:Y:S01]  /*4a70*/  FFMA.FTZ R14, R56, UR6, -R6.reuse ;  /* 0x00000006380e7c23 */ /* 0x100fe20008010806 */
[----:B------:R-:W-:Y:S02]  /*4a80*/  LDSM.16.MT88.4 R20, [R194+0x6000] ;  /* 0x00600000c214783b */ /* 0x000fe40000004200 */
[----:B------:R1:W-:Y:S08]  /*4a90*/  MUFU.EX2 R190, R12 ;  /* 0x0000000c00be7308 */ /* 0x0003f00000000800 */
[----:B------:R-:W-:Y:S01]  /*4aa0*/  MUFU.EX2 R189, R14 ;  /* 0x0000000e00bd7308 */ /* 0x000fe20000000800 */
[----:B-1----:R-:W-:-:S07]  /*4ab0*/  FFMA.FTZ R12, R66, UR6, -R6 ;  /* 0x00000006420c7c23 */ /* 0x002fce0008010806 */
[----:B------:R2:W-:Y:S02]  /*4ac0*/  MUFU.EX2 R188, R12 ;  /* 0x0000000c00bc7308 */ /* 0x0005e40000000800 */
[----:B--2---:R-:W-:Y:S02]  /*4ad0*/  FMNMX.FTZ R12, R5, R15, !PT ;  /* 0x0000000f050c7209 */ /* 0x004fe40007810000 */
[----:B------:R-:W-:Y:S01]  /*4ae0*/  FSEL R5, R13, RZ, P0 ;  /* 0x000000ff0d057208 */ /* 0x000fe20000000000 */
[----:B------:R-:W-:Y:S02]  /*4af0*/  FFMA.FTZ R13, R53, UR6, -R6 ;  /* 0x00000006350d7c23 */ /* 0x000fe40008010806 */
[----:B------:R-:W1:Y:S02]  /*4b00*/  SHFL.BFLY PT, R69, R12, 0x1, 0x1f ;  /* 0x0c201f000c457f89 */ /* 0x000e6400000e0000 */
[--C-:B------:R-:W-:Y:S01]  /*4b10*/  FFMA.FTZ R0, R67, UR6, -R5.reuse ;  /* 0x0000000643007c23 */ /* 0x100fe20008010805 */
[----:B------:R2:W3:Y:S08]  /*4b20*/  MUFU.EX2 R191, R13 ;  /* 0x0000000d00bf7308 */ /* 0x0004f00000000800 */
[----:B------:R4:W-:Y:S01]  /*4b30*/  MUFU.EX2 R180, R0 ;  /* 0x0000000000b47308 */ /* 0x0009e20000000800 */
[----:B--2---:R-:W-:Y:S01]  /*4b40*/  FFMA.FTZ R13, R24, UR6, -R5 ;  /* 0x00000006180d7c23 */ /* 0x004fe20008010805 */
[----:B---3--:R-:W-:Y:S01]  /*4b50*/  F2FP.F16.F32.PACK_AB R14, R191, R189 ;  /* 0x000000bdbf0e723e */ /* 0x008fe200000000ff */
[----:B------:R-:W2:Y:S01]  /*4b60*/  LDSM.16.MT88.4 R24, [R195+0x6000] ;  /* 0x00600000c318783b */ /* 0x000ea20000004200 */
[----:B-1----:R-:W-:-:S04]  /*4b70*/  FMNMX.FTZ R69, R12, R69, !PT ;  /* 0x000000450c457209 */ /* 0x002fc80007810000 */
[----:B------:R-:W1:Y:S01]  /*4b80*/  MUFU.EX2 R181, R13 ;  /* 0x0000000d00b57308 */ /* 0x000e620000000800 */
[----:B------:R-:W-:Y:S01]  /*4b90*/  F2FP.F16.F32.PACK_AB R12, R188, R190 ;  /* 0x000000bebc0c723e */ /* 0x000fe200000000ff */
[----:B----4-:R-:W-:Y:S01]  /*4ba0*/  FFMA.FTZ R0, R57, UR6, -R5 ;  /* 0x0000000639007c23 */ /* 0x010fe20008010805 */
[C---:B------:R-:W-:Y:S01]  /*4bb0*/  FMUL.FTZ R2, R69.reuse, UR6 ;  /* 0x0000000645027c20 */ /* 0x040fe20008410000 */
[----:B------:R-:W-:-:S04]  /*4bc0*/  FSETP.NEU.FTZ.AND P0, PT, R69, -INF , PT ;  /* 0xff8000004500780b */ /* 0x000fc80003f1d000 */
[----:B------:R3:W-:Y:S01]  /*4bd0*/  MUFU.EX2 R183, R0 ;  /* 0x0000000000b77308 */ /* 0x0007e20000000800 */
[----:B-1----:R-:W-:Y:S01]  /*4be0*/  F2FP.F16.F32.PACK_AB R13, R180, R181 ;  /* 0x000000b5b40d723e */ /* 0x002fe200000000ff */
[----:B---3--:R-:W-:-:S06]  /*4bf0*/  FFMA.FTZ R0, R58, UR6, -R5 ;  /* 0x000000063a007c23 */ /* 0x008fcc0008010805 */
[----:B------:R1:W3:Y:S02]  /*4c00*/  MUFU.EX2 R185, R0 ;  /* 0x0000000000b97308 */ /* 0x0002e40000000800 */
[----:B-1----:R-:W-:Y:S01]  /*4c10*/  FSEL R0, R2, RZ, P0 ;  /* 0x000000ff02007208 */ /* 0x002fe20000000000 */
[----:B------:R-:W-:Y:S01]  /*4c20*/  FFMA.FTZ R2, R38, UR6, -R7 ;  /* 0x0000000626027c23 */ /* 0x000fe20008010807 */
[----:B---3--:R-:W-:-:S04]  /*4c30*/  F2FP.F16.F32.PACK_AB R15, R185, R183 ;  /* 0x000000b7b90f723e */ /* 0x008fc800000000ff */
[----:B------:R1:W-:Y:S03]  /*4c40*/  MUFU.EX2 R209, R2 ;  /* 0x0000000200d17308 */ /* 0x0003e60000000800 */
[C---:B------:R-:W-:Y:S06]  /*4c50*/  HMMA.16816.F32 R64, R12.reuse, R32, RZ ;  /* 0x000000200c40723c */ /* 0x040fec00000018ff */
[C---:B------:R-:W-:Y:S06]  /*4c60*/  HMMA.16816.F32 R60, R12.reuse, R28, RZ ;  /* 0x0000001c0c3c723c */ /* 0x040fec00000018ff */
[----:B------:R-:W-:Y:S01]  /*4c70*/  HMMA.16816.F32 R92, R12, R34, RZ ;  /* 0x000000220c5c723c */ /* 0x000fe200000018ff */
[----:B-1----:R-:W-:-:S02]  /*4c80*/  FFMA.FTZ R2, R36, UR6, -R0 ;  /* 0x0000000624027c23 */ /* 0x002fc40008010800 */
[----:B------:R-:W1:Y:S02]  /*4c90*/  LDSM.16.MT88.4 R36, [R194+0x6800] ;  /* 0x00680000c224783b */ /* 0x000e640000004200 */
[----:B------:R3:W-:Y:S01]  /*4ca0*/  MUFU.EX2 R173, R2 ;  /* 0x0000000200ad7308 */ /* 0x0007e20000000800 */
[----:B--2---:R-:W-:Y:S01]  /*4cb0*/  HMMA.16816.F32 R80, R12, R26, RZ ;  /* 0x0000001a0c50723c */ /* 0x004fe200000018ff */
[----:B---3--:R-:W-:-:S06]  /*4cc0*/  FFMA.FTZ R2, R77, UR6, -R0 ;  /* 0x000000064d027c23 */ /* 0x008fcc0008010800 */
[----:B------:R2:W3:Y:S02]  /*4cd0*/  MUFU.EX2 R171, R2 ;  /* 0x0000000200ab7308 */ /* 0x0004e40000000800 */
[--C-:B--2---:R-:W-:Y:S01]  /*4ce0*/  FFMA.FTZ R2, R78, UR6, -R0.reuse ;  /* 0x000000064e027c23 */ /* 0x104fe20008010800 */
[----:B---3--:R-:W-:Y:S01]  /*4cf0*/  F2FP.F16.F32.PACK_AB R17, R171, R173 ;  /* 0x000000adab11723e */ /* 0x008fe200000000ff */
[----:B------:R-:W-:Y:S04]  /*4d00*/  HMMA.16816.F32 R76, R12, R22, RZ ;  /* 0x000000160c4c723c */ /* 0x000fe800000018ff */
[----:B------:R2:W-:Y:S02]  /*4d10*/  MUFU.EX2 R172, R2 ;  /* 0x0000000200ac7308 */ /* 0x0005e40000000800 */
[----:B--2---:R-:W-:-:S02]  /*4d20*/  FFMA.FTZ R2, R59, UR6, -R0 ;  /* 0x000000063b027c23 */ /* 0x004fc40008010800 */
[C---:B------:R-:W-:Y:S04]  /*4d30*/  HMMA.16816.F32 R56, R12.reuse, R20, RZ ;  /* 0x000000140c38723c */ /* 0x040fe800000018ff */
[----:B------:R2:W3:Y:S02]  /*4d40*/  MUFU.EX2 R178, R2 ;  /* 0x0000000200b27308 */ /* 0x0004e40000000800 */
[--C-:B--2---:R-:W-:Y:S01]  /*4d50*/  FFMA.FTZ R2, R55, UR6, -R6.reuse ;  /* 0x0000000637027c23 */ /* 0x104fe20008010806 */
[----:B---3--:R-:W-:Y:S01]  /*4d60*/  F2FP.F16.F32.PACK_AB R19, R178, R172 ;  /* 0x000000acb213723e */ /* 0x008fe200000000ff */
[----:B------:R-:W-:Y:S04]  /*4d70*/  HMMA.16816.F32 R52, R12, R24, RZ ;  /* 0x000000180c34723c */ /* 0x000fe800000018ff */
[----:B------:R2:W-:Y:S02]  /*4d80*/  MUFU.EX2 R179, R2 ;  /* 0x0000000200b37308 */ /* 0x0005e40000000800 */
[C---:B------:R-:W-:Y:S06]  /*4d90*/  HMMA.16816.F32 R88, R16.reuse, R32, RZ ;  /* 0x000000201058723c */ /* 0x040fec00000018ff */
[C---:B------:R-:W-:Y:S06]  /*4da0*/  HMMA.16816.F32 R116, R16.reuse, R34, RZ ;  /* 0x000000221074723c */ /* 0x040fec00000018ff */
[----:B------:R-:W-:Y:S01]  /*4db0*/  HMMA.16816.F32 R124, R16, R30, RZ ;  /* 0x0000001e107c723c */ /* 0x000fe200000018ff */
[----:B--2---:R-:W-:-:S04]  /*4dc0*/  FFMA.FTZ R2, R73, UR6, -R6 ;  /* 0x0000000649027c23 */ /* 0x004fc80008010806 */
[----:B------:R2:W3:Y:S01]  /*4dd0*/  MUFU.EX2 R182, R2 ;  /* 0x0000000200b67308 */ /* 0x0004e20000000800 */
[C---:B------:R-:W-:Y:S06]  /*4de0*/  HMMA.16816.F32 R32, R16.reuse, R20, RZ ;  /* 0x000000141020723c */ /* 0x040fec00000018ff */
[C---:B------:R-:W-:Y:S01]  /*4df0*/  HMMA.16816.F32 R120, R16.reuse, R22, RZ ;  /* 0x000000161078723c */ /* 0x040fe200000018ff */
[----:B------:R-:W-:Y:S05]  /*4e00*/  LDSM.16.MT88.4 R20, [R193+0x7000] ;  /* 0x00700000c114783b */ /* 0x000fea0000004200 */
[----:B------:R-:W-:Y:S01]  /*4e10*/  HMMA.16816.F32 R112, R16, R26, RZ ;  /* 0x0000001a1070723c */ /* 0x000fe200000018ff */
[----:B--2---:R-:W-:-:S05]  /*4e20*/  FFMA.FTZ R2, R72, UR6, -R6 ;  /* 0x0000000648027c23 */ /* 0x004fca0008010806 */
[----:B------:R-:W-:Y:S01]  /*4e30*/  HMMA.16816.F32 R72, R12, R30, RZ ;  /* 0x0000001e0c48723c */ /* 0x000fe200000018ff */
[----:B------:R2:W-:Y:S06]  /*4e40*/  MUFU.EX2 R184, R2 ;  /* 0x0000000200b87308 */ /* 0x0005ec0000000800 */
[----:B---3--:R-:W-:Y:S01]  /*4e50*/  F2FP.F16.F32.PACK_AB R12, R182, R179 ;  /* 0x000000b3b60c723e */ /* 0x008fe200000000ff */
[----:B--2---:R-:W-:Y:S02]  /*4e60*/  FFMA.FTZ R2, R42, UR6, -R6 ;  /* 0x000000062a027c23 */ /* 0x004fe40008010806 */
[----:B------:R-:W2:Y:S02]  /*4e70*/  LDSM.16.MT88.4 R40, [R196+0x6800] ;  /* 0x00680000c428783b */ /* 0x000ea40000004200 */
[----:B------:R3:W4:Y:S02]  /*4e80*/  MUFU.EX2 R186, R2 ;  /* 0x0000000200ba7308 */ /* 0x0007240000000800 */
[----:B---3--:R-:W-:Y:S01]  /*4e90*/  FFMA.FTZ R2, R86, UR6, -R5 ;  /* 0x0000000656027c23 */ /* 0x008fe20008010805 */
[----:B----4-:R-:W-:-:S05]  /*4ea0*/  F2FP.F16.F32.PACK_AB R14, R186, R184 ;  /* 0x000000b8ba0e723e */ /* 0x010fca00000000ff */
[----:B------:R3:W-:Y:S02]  /*4eb0*/  MUFU.EX2 R174, R2 ;  /* 0x0000000200ae7308 */ /* 0x0007e40000000800 */
[----:B---3--:R-:W-:-:S06]  /*4ec0*/  FFMA.FTZ R2, R85, UR6, -R5 ;  /* 0x0000000655027c23 */ /* 0x008fcc0008010805 */
[----:B------:R3:W4:Y:S02]  /*4ed0*/  MUFU.EX2 R177, R2 ;  /* 0x0000000200b17308 */ /* 0x0007240000000800 */
[----:B---3--:R-:W-:Y:S01]  /*4ee0*/  FFMA.FTZ R2, R84, UR6, -R5 ;  /* 0x0000000654027c23 */ /* 0x008fe20008010805 */
[----:B----4-:R-:W-:Y:S01]  /*4ef0*/  F2FP.F16.F32.PACK_AB R13, R177, R174 ;  /* 0x000000aeb10d723e */ /* 0x010fe200000000ff */
[C---:B------:R-:W-:Y:S04]  /*4f00*/  HMMA.16816.F32 R84, R16.reuse, R28, RZ ;  /* 0x0000001c1054723c */ /* 0x040fe800000018ff */
[----:B------:R3:W-:Y:S02]  /*4f10*/  MUFU.EX2 R176, R2 ;  /* 0x0000000200b07308 */ /* 0x0007e40000000800 */
[----:B------:R-:W-:Y:S01]  /*4f20*/  HMMA.16816.F32 R28, R16, R24, RZ ;  /* 0x00000018101c723c */ /* 0x000fe200000018ff */
[----:B------:R-:W4:Y:S06]  /*4f30*/  LDSM.16.MT88.4 R24, [R196+0x7000] ;  /* 0x00700000c418783b */ /* 0x000f2c0000004200 */
[----:B------:R-:W-:-:S02]  /*4f40*/  F2FP.F16.F32.PACK_AB R16, R222, R221 ;  /* 0x000000ddde10723e */ /* 0x000fc400000000ff */
[----:B------:R-:W-:Y:S01]  /*4f50*/  F2FP.F16.F32.PACK_AB R18, R219, R220 ;  /* 0x000000dcdb12723e */ /* 0x000fe200000000ff */
[----:B---3--:R-:W-:-:S04]  /*4f60*/  FFMA.FTZ R2, R97, UR6, -R5 ;  /* 0x0000000661027c23 */ /* 0x008fc80008010805 */
[----:B------:R3:W5:Y:S02]  /*4f70*/  MUFU.EX2 R175, R2 ;  /* 0x0000000200af7308 */ /* 0x0007640000000800 */
[----:B---3--:R-:W-:Y:S01]  /*4f80*/  FFMA.FTZ R2, R96, UR6, -R7 ;  /* 0x0000000660027c23 */ /* 0x008fe20008010807 */
[----:B-----5:R-:W-:-:S05]  /*4f90*/  F2FP.F16.F32.PACK_AB R15, R175, R176 ;  /* 0x000000b0af0f723e */ /* 0x020fca00000000ff */
[----:B------:R3:W-:Y:S02]  /*4fa0*/  MUFU.EX2 R187, R2 ;  /* 0x0000000200bb7308 */ /* 0x0007e40000000800 */
[C---:B------:R-:W-:Y:S06]  /*4fb0*/  HMMA.16816.F32 R108, R12.reuse, R44, R64 ;  /* 0x0000002c0c6c723c */ /* 0x040fec0000001840 */
[C---:B-1----:R-:W-:Y:S06]  /*4fc0*/  HMMA.16816.F32 R64, R12.reuse, R38, R76 ;  /* 0x000000260c40723c */ /* 0x042fec000000184c */
[----:B--2---:R-:W-:Y:S01]  /*4fd0*/  HMMA.16816.F32 R104, R12, R40, R60 ;  /* 0x000000280c68723c */ /* 0x004fe2000000183c */
[----:B---3--:R-:W-:-:S04]  /*4fe0*/  FFMA.FTZ R2, R71, UR6, -R7 ;  /* 0x0000000647027c23 */ /* 0x008fc80008010807 */
[----:B------:R1:W-:Y:S01]  /*4ff0*/  MUFU.EX2 R241, R2 ;  /* 0x0000000200f17308 */ /* 0x0003e20000000800 */
[C---:B------:R-:W-:Y:S06]  /*5000*/  HMMA.16816.F32 R92, R12.reuse, R46, R92 ;  /* 0x0000002e0c5c723c */ /* 0x040fec000000185c */
[----:B------:R-:W-:Y:S01]  /*5010*/  HMMA.16816.F32 R60, R12, R42, R72 ;  /* 0x0000002a0c3c723c */ /* 0x000fe20000001848 */
[----:B-1----:R-:W-:-:S04]  /*5020*/  FFMA.FTZ R2, R101, UR6, -R0 ;  /* 0x0000000665027c23 */ /* 0x002fc80008010800 */
[----:B------:R1:W-:Y:S02]  /*5030*/  MUFU.EX2 R169, R2 ;  /* 0x0000000200a97308 */ /* 0x0003e40000000800 */
[--C-:B-1----:R-:W-:Y:S02]  /*5040*/  FFMA.FTZ R2, R100, UR6, -R0.reuse ;  /* 0x0000000664027c23 */ /* 0x102fe40008010800 */
[C---:B------:R-:W-:Y:S04]  /*5050*/  HMMA.16816.F32 R100, R12.reuse, R36, R56 ;  /* 0x000000240c64723c */ /* 0x040fe80000001838 */
[----:B------:R1:W2:Y:S02]  /*5060*/  MUFU.EX2 R170, R2 ;  /* 0x0000000200aa7308 */ /* 0x0002a40000000800 */
[----:B------:R-:W-:Y:S01]  /*5070*/  HMMA.16816.F32 R56, R12, R50, R80 ;  /* 0x000000320c38723c */ /* 0x000fe20000001850 */
[----:B-1----:R-:W-:Y:S01]  /*5080*/  FFMA.FTZ R2, R99, UR6, -R0 ;  /* 0x0000000663027c23 */ /* 0x002fe20008010800 */
[----:B--2---:R-:W-:-:S04]  /*5090*/  F2FP.F16.F32.PACK_AB R17, R170, R169 ;  /* 0x000000a9aa11723e */ /* 0x004fc800000000ff */
[----:B------:R1:W-:Y:S02]  /*50a0*/  MUFU.EX2 R168, R2 ;  /* 0x0000000200a87308 */ /* 0x0003e40000000800 */
[----:B-1----:R-:W-:Y:S02]  /*50b0*/  FFMA.FTZ R2, R98, UR6, -R0 ;  /* 0x0000000662027c23 */ /* 0x002fe40008010800 */
[----:B------:R-:W-:Y:S04]  /*50c0*/  HMMA.16816.F32 R96, R12, R48, R52 ;  /* 0x000000300c60723c */ /* 0x000fe80000001834 */
[----:B------:R1:W2:Y:S02]  /*50d0*/  MUFU.EX2 R167, R2 ;  /* 0x0000000200a77308 */ /* 0x0002a40000000800 */
[----:B-1----:R-:W-:Y:S01]  /*50e0*/  FFMA.FTZ R2, R130, UR6, -R6 ;  /* 0x0000000682027c23 */ /* 0x002fe20008010806 */
[----:B--2---:R-:W-:-:S05]  /*50f0*/  F2FP.F16.F32.PACK_AB R19, R167, R168 ;  /* 0x000000a8a713723e */ /* 0x004fca00000000ff */
[----:B------:R1:W-:Y:S02]  /*5100*/  MUFU.EX2 R166, R2 ;  /* 0x0000000200a67308 */ /* 0x0003e40000000800 */
[C---:B------:R-:W-:Y:S01]  /*5110*/  HMMA.16816.F32 R76, R16.reuse, R36, R32 ;  /* 0x00000024104c723c */ /* 0x040fe20000001820 */
[----:B------:R-:W-:Y:S05]  /*5120*/  LDSM.16.MT88.4 R32, [R195+0x7000] ;  /* 0x00700000c320783b */ /* 0x000fea0000004200 */
[C---:B------:R-:W-:Y:S01]  /*5130*/  HMMA.16816.F32 R52, R16.reuse, R44, R88 ;  /* 0x0000002c1034723c */ /* 0x040fe20000001858 */
[----:B------:R-:W-:Y:S05]  /*5140*/  LDSM.16.MT88.4 R88, [R193+0x7800] ;  /* 0x00780000c158783b */ /* 0x000fea0000004200 */
[----:B------:R-:W-:Y:S01]  /*5150*/  HMMA.16816.F32 R84, R16, R40, R84 ;  /* 0x000000281054723c */ /* 0x000fe20000001854 */
[----:B-1----:R-:W-:-:S04]  /*5160*/  FFMA.FTZ R2, R131, UR6, -R6 ;  /* 0x0000000683027c23 */ /* 0x002fc80008010806 */
[----:B------:R1:W2:Y:S01]  /*5170*/  MUFU.EX2 R165, R2 ;  /* 0x0000000200a57308 */ /* 0x0002a20000000800 */
[C---:B------:R-:W-:Y:S06]  /*5180*/  HMMA.16816.F32 R44, R16.reuse, R46, R116 ;  /* 0x0000002e102c723c */ /* 0x040fec0000001874 */
[C---:B------:R-:W-:Y:S06]  /*5190*/  HMMA.16816.F32 R40, R16.reuse, R42, R124 ;  /* 0x0000002a1028723c */ /* 0x040fec000000187c */
[----:B------:R-:W-:Y:S01]  /*51a0*/  HMMA.16816.F32 R36, R16, R38, R120 ;  /* 0x000000261024723c */ /* 0x000fe20000001878 */
[----:B------:R-:W-:Y:S01]  /*51b0*/  LDSM.16.MT88.4 R120, [R194+0x7800] ;  /* 0x00780000c278783b */ /* 0x000fe20000004200 */
[----:B-1----:R-:W-:Y:S01]  /*51c0*/  FFMA.FTZ R2, R128, UR6, -R6 ;  /* 0x0000000680027c23 */ /* 0x002fe20008010806 */
[----:B--2---:R-:W-:-:S03]  /*51d0*/  F2FP.F16.F32.PACK_AB R12, R165, R166 ;  /* 0x000000a6a50c723e */ /* 0x004fc600000000ff */
[----:B------:R1:W-:Y:S02]  /*51e0*/  MUFU.EX2 R164, R2 ;  /* 0x0000000200a47308 */ /* 0x0003e40000000800 */
[----:B-1----:R-:W-:Y:S02]  /*51f0*/  FFMA.FTZ R2, R129, UR6, -R6 ;  /* 0x0000000681027c23 */ /* 0x002fe40008010806 */
[C---:B------:R-:W-:Y:S01]  /*5200*/  HMMA.16816.F32 R128, R16.reuse, R48, R28 ;  /* 0x000000301080723c */ /* 0x040fe2000000181c */
[----:B------:R-:W1:Y:S03]  /*5210*/  LDSM.16.MT88.4 R28, [R194+0x7000] ;  /* 0x00700000c21c783b */ /* 0x000e660000004200 */
[----:B------:R2:W3:Y:S02]  /*5220*/  MUFU.EX2 R163, R2 ;  /* 0x0000000200a37308 */ /* 0x0004e40000000800 */
[----:B------:R-:W-:Y:S07]  /*5230*/  HMMA.16816.F32 R48, R16, R50, R112 ;  /* 0x000000321030723c */ /* 0x000fee0000001870 */
[----:B------:R-:W-:-:S02]  /*5240*/  F2FP.F16.F32.PACK_AB R16, R213, R218 ;  /* 0x000000dad510723e */ /* 0x000fc400000000ff */
[----:B------:R-:W-:Y:S01]  /*5250*/  F2FP.F16.F32.PACK_AB R18, R215, R212 ;  /* 0x000000d4d712723e */ /* 0x000fe200000000ff */
[----:B--2---:R-:W-:Y:S01]  /*5260*/  FFMA.FTZ R2, R134, UR6, -R5 ;  /* 0x0000000686027c23 */ /* 0x004fe20008010805 */
[----:B---3--:R-:W-:-:S03]  /*5270*/  F2FP.F16.F32.PACK_AB R14, R163, R164 ;  /* 0x000000a4a30e723e */ /* 0x008fc600000000ff */
        /* <DEDUP_REMOVED lines=10> */
[----:B------:R2:W-:Y:S02]  /*5320*/  MUFU.EX2 R158, R2 ;  /* 0x00000002009e7308 */ /* 0x0005e40000000800 */
[C---:B------:R-:W-:Y:S06]  /*5330*/  HMMA.16816.F32 R108, R12.reuse, R20, R108 ;  /* 0x000000140c6c723c */ /* 0x040fec000000186c */
[C---:B----4-:R-:W-:Y:S01]  /*5340*/  HMMA.16816.F32 R72, R12.reuse, R24, R104 ;  /* 0x000000180c48723c */ /* 0x050fe20000001868 */
[----:B------:R-:W-:Y:S05]  /*5350*/  LDSM.16.MT88.4 R104, [R196+0x7800] ;  /* 0x00780000c468783b */ /* 0x000fea0000004200 */
[----:B-1----:R-:W-:Y:S01]  /*5360*/  HMMA.16816.F32 R116, R12, R28, R100 ;  /* 0x0000001c0c74723c */ /* 0x002fe20000001864 */
[----:B--2---:R-:W-:-:S04]  /*5370*/  FFMA.FTZ R2, R145, UR6, -R0 ;  /* 0x0000000691027c23 */ /* 0x004fc80008010800 */
[----:B------:R1:W2:Y:S01]  /*5380*/  MUFU.EX2 R157, R2 ;  /* 0x00000002009d7308 */ /* 0x0002a20000000800 */
[C---:B------:R-:W-:Y:S06]  /*5390*/  HMMA.16816.F32 R132, R12.reuse, R32, R96 ;  /* 0x000000200c84723c */ /* 0x040fec0000001860 */
[C---:B------:R-:W-:Y:S06]  /*53a0*/  HMMA.16816.F32 R92, R12.reuse, R22, R92 ;  /* 0x000000160c5c723c */ /* 0x040fec000000185c */
[----:B------:R-:W-:Y:S01]  /*53b0*/  HMMA.16816.F32 R60, R12, R26, R60 ;  /* 0x0000001a0c3c723c */ /* 0x000fe2000000183c */
[----:B-1----:R-:W-:Y:S01]  /*53c0*/  FFMA.FTZ R2, R141, UR6, -R0 ;  /* 0x000000068d027c23 */ /* 0x002fe20008010800 */
[----:B--2---:R-:W-:-:S04]  /*53d0*/  F2FP.F16.F32.PACK_AB R17, R157, R158 ;  /* 0x0000009e9d11723e */ /* 0x004fc800000000ff */
[C---:B------:R-:W-:Y:S01]  /*53e0*/  HMMA.16816.F32 R64, R12.reuse, R30, R64 ;  /* 0x0000001e0c40723c */ /* 0x040fe20000001840 */
[----:B------:R1:W-:Y:S05]  /*53f0*/  MUFU.EX2 R156, R2 ;  /* 0x00000002009c7308 */ /* 0x0003ea0000000800 */
[----:B------:R-:W-:Y:S07]  /*5400*/  HMMA.16816.F32 R56, R12, R34, R56 ;  /* 0x000000220c38723c */ /* 0x000fee0000001838 */
[----:B------:R-:W-:Y:S01]  /*5410*/  FADD.FTZ R12, R190, R188 ;  /* 0x000000bcbe0c7221 */ /* 0x000fe20000010000 */
[----:B------:R-:W-:-:S03]  /*5420*/  FADD.FTZ R13, R181, R180 ;  /* 0x000000b4b50d7221 */ /* 0x000fc60000010000 */
[----:B------:R-:W-:Y:S01]  /*5430*/  FADD.FTZ R12, R189, R12 ;  /* 0x0000000cbd0c7221 */ /* 0x000fe20000010000 */
[----:B------:R-:W-:Y:S01]  /*5440*/  FADD.FTZ R13, R183, R13 ;  /* 0x0000000db70d7221 */ /* 0x000fe20000010000 */
[----:B-1----:R-:W-:Y:S02]  /*5450*/  FFMA.FTZ R2, R139, UR6, -R0 ;  /* 0x000000068b027c23 */ /* 0x002fe40008010800 */
[----:B------:R-:W-:Y:S02]  /*5460*/  FADD.FTZ R12, R191, R12 ;  /* 0x0000000cbf0c7221 */ /* 0x000fe40000010000 */
        /* <DEDUP_REMOVED lines=8> */
[----:B------:R-:W-:-:S03]  /*54f0*/  F2FP.F16.F32.PACK_AB R136, R209, R217 ;  /* 0x000000d9d188723e */ /* 0x000fc600000000ff */
        /* <DEDUP_REMOVED lines=12> */
[----:B--2---:R-:W-:Y:S02]  /*55c0*/  F2FP.F16.F32.PACK_AB R140, R144, R145 ;  /* 0x00000091908c723e */ /* 0x004fe400000000ff */
[----:B------:R-:W-:-:S03]  /*55d0*/  F2FP.F16.F32.PACK_AB R138, R241, R187 ;  /* 0x000000bbf18a723e */ /* 0x000fc600000000ff */
        /* <DEDUP_REMOVED lines=22> */
[----:B-1----:R-:W-:Y:S01]  /*5740*/  HMMA.16816.F32 R132, R140, R4, R132 ;  /* 0x000000048c84723c */ /* 0x002fe20000001884 */
[----:B------:R-:W-:-:S05]  /*5750*/  FADD.FTZ R2, R172, R2 ;  /* 0x00000002ac027221 */ /* 0x000fca0000010000 */
[C---:B------:R-:W-:Y:S01]  /*5760*/  HMMA.16816.F32 R100, R140.reuse, R104, R72 ;  /* 0x000000688c64723c */ /* 0x040fe20000001848 */
[----:B---3--:R-:W-:Y:S01]  /*5770*/  FADD.FTZ R0, R216, R210 ;  /* 0x000000d2d8007221 */ /* 0x008fe20000010000 */
[----:B----4-:R-:W-:Y:S01]  /*5780*/  F2FP.F16.F32.PACK_AB R139, R242, R14 ;  /* 0x0000000ef28b723e */ /* 0x010fe200000000ff */
[----:B------:R-:W-:Y:S02]  /*5790*/  FADD.FTZ R2, R178, R2 ;  /* 0x00000002b2027221 */ /* 0x000fe40000010000 */
[----:B------:R-:W-:Y:S01]  /*57a0*/  FADD.FTZ R0, R211, R0 ;  /* 0x00000000d3007221 */ /* 0x000fe20000010000 */
[----:B------:R-:W-:Y:S01]  /*57b0*/  HMMA.16816.F32 R108, R140, R106, R60 ;  /* 0x0000006a8c6c723c */ /* 0x000fe2000000183c */
[----:B------:R-:W-:Y:S02]  /*57c0*/  FADD.FTZ R2, R169, R2 ;  /* 0x00000002a9027221 */ /* 0x000fe40000010000 */
[----:B------:R-:W-:Y:S02]  /*57d0*/  FADD.FTZ R0, R214, R0 ;  /* 0x00000000d6007221 */ /* 0x000fe40000010000 */
[----:B------:R-:W-:Y:S01]  /*57e0*/  FADD.FTZ R2, R170, R2 ;  /* 0x00000002aa027221 */ /* 0x000fe20000010000 */
[----:B------:R-:W-:Y:S01]  /*57f0*/  HMMA.16816.F32 R128, R136, R4, R128 ;  /* 0x000000048880723c */ /* 0x000fe20000001880 */
[----:B------:R-:W-:-:S05]  /*5800*/  FADD.FTZ R0, R221, R0 ;  /* 0x00000000dd007221 */ /* 0x000fca0000010000 */
[----:B------:R-:W-:Y:S01]  /*5810*/  HMMA.16816.F32 R116, R140, R120, R116 ;  /* 0x000000788c74723c */ /* 0x000fe20000001874 */
[----:B------:R-:W-:Y:S01]  /*5820*/  FADD.FTZ R4, R185, R13 ;  /* 0x0000000db9047221 */ /* 0x000fe20000010000 */
[----:B------:R-:W-:-:S03]  /*5830*/  FADD.FTZ R5, R179, R12 ;  /* 0x0000000cb3057221 */ /* 0x000fc60000010000 */
[----:B------:R-:W-:Y:S01]  /*5840*/  FADD.FTZ R12, R174, R4 ;  /* 0x00000004ae0c7221 */ /* 0x000fe20000010000 */
[----:B------:R-:W-:Y:S01]  /*5850*/  FADD.FTZ R4, R222, R0 ;  /* 0x00000000de047221 */ /* 0x000fe20000010000 */
[----:B------:R-:W-:Y:S01]  /*5860*/  HMMA.16816.F32 R124, R140, R122, R64 ;  /* 0x0000007a8c7c723c */ /* 0x000fe20000001840 */
[----:B------:R-:W-:Y:S01]  /*5870*/  FADD.FTZ R0, R182, R5 ;  /* 0x00000005b6007221 */ /* 0x000fe20000010000 */
[----:B------:R-:W-:-:S04]  /*5880*/  FADD.FTZ R5, R177, R12 ;  /* 0x0000000cb1057221 */ /* 0x000fc80000010000 */
        /* <DEDUP_REMOVED lines=48> */
[----:B------:R-:W-:Y:S06]  /*5b90*/  @!P1 BRA `(.L_x_1151) ;  /* 0x0000007400a09947 */ /* 0x000fec0003800000 */
[----:B------:R-:W-:Y:S01]  /*5ba0*/  ULDC UR4, c[0x0][0x2d0] ;  /* 0x0000b40000047ab9 */ /* 0x000fe20000000800 */
[----:B------:R-:W-:Y:S01]  /*5bb0*/  VIADD R164, R208, 0xfffffffe ;  /* 0xfffffffed0a47836 */ /* 0x000fe20000000000 */
[----:B------:R-:W-:Y:S01]  /*5bc0*/  ISETP.GE.AND P0, PT, R230, UR4, PT ;  /* 0x00000004e6007c0c */ /* 0x000fe2000bf06270 */
[----:B------:R-:W-:-:S04]  /*5bd0*/  DEPBAR.LE SB0, 0x0 ;  /* 0x000080000000791a */ /* 0x000fc80000000000 */
[----:B------:R-:W-:Y:S01]  /*5be0*/  SHF.R.S32.HI R2, RZ, 0x1f, R164 ;  /* 0x0000001fff027819 */ /* 0x000fe200000114a4 */
[----:B------:R-:W-:Y:S01]  /*5bf0*/  IMAD R0, R228, R164, RZ ;  /* 0x000000a4e4007224 */ /* 0x000fe200078e02ff */
[----:B------:R-:W-:Y:S01]  /*5c00*/  BAR.SYNC.DEFER_BLOCKING 0x0 ;  /* 0x0000000000007b1d */ /* 0x000fe20000010000 */
[----:B------:R-:W-:-:S04]  /*5c10*/  IMAD.WIDE.U32 R4, R164, R223, R250 ;  /* 0x000000dfa4047225 */ /* 0x000fc800078e00fa */
[----:B------:R-:W-:-:S03]  /*5c20*/  IMAD R0, R2, R223, R0 ;  /* 0x000000df02007224 */ /* 0x000fc600078e0200 */
[----:B------:R-:W1:Y:S01]  /*5c30*/  @!P0 LDC.64 R16, c[0x0][0x220] ;  /* 0x00008800ff108b82 */ /* 0x000e620000000a00 */
[----:B------:R-:W-:-:S04]  /*5c40*/  IMAD.WIDE.U32 R6, R248, 0x20, RZ ;  /* 0x00000020f8067825 */ /* 0x000fc800078e00ff */
[----:B------:R-:W-:Y:S01]  /*5c50*/  IMAD.IADD R5, R5, 0x1, R0 ;  /* 0x0000000105057824 */ /* 0x000fe200078e0200 */
[----:B------:R-:W-:Y:S01]  /*5c60*/  @!P0 IADD3 R0, P1, R252, R4, RZ ;  /* 0x00000004fc008210 */ /* 0x000fe20007f3e0ff */
[----:B------:R-:W-:Y:S01]  /*5c70*/  IMAD.SHL.U32 R12, R249, 0x20, RZ ;  /* 0x00000020f90c7824 */ /* 0x000fe200078e00ff */
[----:B------:R-:W2:Y:S01]  /*5c80*/  @!P0 LDC.64 R14, c[0x0][0x220] ;  /* 0x00008800ff0e8b82 */ /* 0x000ea20000000a00 */
[----:B------:R-:W-:Y:S02]  /*5c90*/  @!P0 IADD3 R2, P2, R4, R6, RZ ;  /* 0x0000000604028210 */ /* 0x000fe40007f5e0ff */
[----:B------:R-:W-:Y:S02]  /*5ca0*/  @!P0 IMAD.X R6, R245, 0x1, R5, P1 ;  /* 0x00000001f5068824 */ /* 0x000fe400008e0605 */
[----:B------:R-:W-:-:S03]  /*5cb0*/  @!P0 IADD3.X R7, R5, R7, R12, P2, !PT ;  /* 0x0000000705078210 */ /* 0x000fc600017fe40c */
[----:B------:R-:W3:Y:S01]  /*5cc0*/  @!P0 LDC.64 R18, c[0x0][0x220] ;  /* 0x00008800ff128b82 */ /* 0x000ee20000000a00 */
[----:B------:R-:W-:Y:S07]  /*5cd0*/  @P0 STS.128 [R207+0x6000], RZ ;  /* 0x006000ffcf000388 */ /* 0x000fee0000000c00 */
        /* <DEDUP_REMOVED lines=8> */
[----:B------:R1:W-:Y:S01]  /*5d60*/  @!P0 LDGSTS.E.BYPASS.LTC128B.128 [R207+0x6000], desc[UR10][R16.64] ;  /* 0x0600000010cf8fae */ /* 0x0003e2000b901d4a */
        /* <DEDUP_REMOVED lines=8> */
[----:B------:R-:W-:Y:S01]  /*5df0*/  @!P0 LDGSTS.E.BYPASS.LTC128B.128 [R207+0x6800], desc[UR10][R14.64] ;  /* 0x068000000ecf8fae */ /* 0x000fe2000b901d4a */
[----:B------:R-:W-:-:S03]  /*5e00*/  @!P0 LEA.HI.X R13, R2, R19, R7, 0x1, P1 ;  /* 0x00000013020d8211 */ /* 0x000fc600008f0c07 */
[----:B------:R-:W-:Y:S01]  /*5e10*/  @P0 STS.128 [R207+0x7000], RZ ;  /* 0x007000ffcf000388 */ /* 0x000fe20000000c00 */
[----:B----4-:R-:W-:-:S03]  /*5e20*/  @!P0 LEA R6, P1, R4, R20, 0x1 ;  /* 0x0000001404068211 */ /* 0x010fc600078208ff */
[----:B------:R-:W-:Y:S01]  /*5e30*/  @!PT LDS RZ, [RZ] ;  /* 0x00000000fffff984 */ /* 0x000fe20000000800 */
[----:B------:R-:W-:Y:S01]  /*5e40*/  @!PT LDS RZ, [RZ] ;  /* 0x00000000fffff984 */ /* 0x000fe20000000800 */
[----:B------:R-:W-:Y:S01]  /*5e50*/  @!PT LDS RZ, [RZ] ;  /* 0x00000000fffff984 */ /* 0x000fe20000000800 */
[----:B------:R2:W-:Y:S01]  /*5e60*/  @!P0 LDGSTS.E.BYPASS.LTC128B.128 [R207+0x7000], desc[UR10][R12.64] ;  /* 0x070000000ccf8fae */ /* 0x0005e2000b901d4a */
[----:B------:R-:W-:Y:S01]  /*5e70*/  @!P0 LEA.HI.X R7, R4, R21, R0, 0x1, P1 ;  /* 0x0000001504078211 */ /* 0x000fe200008f0c00 */
[----:B------:R-:W-:Y:S02]  /*5e80*/  IMAD R0, R164, 0x40, R238 ;  /* 0x00000040a4007824 */ /* 0x000fe400078e02ee */
[----:B------:R-:W-:Y:S02]  /*5e90*/  @P0 STS.128 [R207+0x7800], RZ ;  /* 0x007800ffcf000388 */ /* 0x000fe40000000c00 */
[----:B------:R-:W-:Y:S02]  /*5ea0*/  VIADD R2, R0, 0x8 ;  /* 0x0000000800027836 */ /* 0x000fe40000000000 */
[----:B------:R-:W-:Y:S01]  /*5eb0*/  @!PT LDS RZ, [RZ] ;  /* 0x00000000fffff984 */ /* 0x000fe20000000800 */
[----:B------:R-:W-:Y:S01]  /*5ec0*/  @!PT LDS RZ, [RZ] ;  /* 0x00000000fffff984 */ /* 0x000fe20000000800 */
[----:B------:R-:W-:Y:S01]  /*5ed0*/  @!PT LDS RZ, [RZ] ;  /* 0x00000000fffff984 */ /* 0x000fe20000000800 */
[----:B------:R3:W-:Y:S04]  /*5ee0*/  @!P0 LDGSTS.E.BYPASS.LTC128B.128 [R207+0x7800], desc[UR10][R6.64] ;  /* 0x0780000006cf8fae */ /* 0x0007e8000b901d4a */
[----:B------:R-:W-:Y:S01]  /*5ef0*/  LDSM.16.M88.4 R36, [R199] ;  /* 0x00000000c724783b */ /* 0x000fe20000000200 */
[----:B------:R-:W-:-:S02]  /*5f00*/  ISETP.GE.AND P1, PT, R2, R8, PT ;  /* 0x000000080200720c */ /* 0x000fc40003f26270 */
[----:B------:R-:W-:Y:S01]  /*5f10*/  ISETP.GE.AND P3, PT, R2, R9, PT ;  /* 0x000000090200720c */ /* 0x000fe20003f66270 */
[----:B------:R-:W3:Y:S04]  /*5f20*/  LDSM.16.M88.4 R40, [R192+0x4000] ;  /* 0x00400000c028783b */ /* 0x000ee80000000200 */
[----:B------:R-:W4:Y:S04]  /*5f30*/  LDSM.16.M88.4 R32, [R199+0x2000] ;  /* 0x00200000c720783b */ /* 0x000f280000000200 */
[----:B------:R-:W-:Y:S04]  /*5f40*/  LDSM.16.M88.4 R28, [R202] ;  /* 0x00000000ca1c783b */ /* 0x000fe80000000200 */
[----:B------:R-:W5:Y:S04]  /*5f50*/  LDSM.16.M88.4 R44, [R198+0x4000] ;  /* 0x00400000c62c783b */ /* 0x000f680000000200 */
[----:B------:R-:W5:Y:S04]  /*5f60*/  LDSM.16.M88.4 R24, [R202+0x2000] ;  /* 0x00200000ca18783b */ /* 0x000f680000000200 */
[----:B------:R-:W-:Y:S04]  /*5f70*/  LDSM.16.M88.4 R52, [R203] ;  /* 0x00000000cb34783b */ /* 0x000fe80000000200 */
[----:B------:R-:W5:Y:S04]  /*5f80*/  LDSM.16.M88.4 R20, [R200] ;  /* 0x00000000c814783b */ /* 0x000f680000000200 */
[----:B-1----:R-:W1:Y:S04]  /*5f90*/  LDSM.16.M88.4 R16, [R200+0x2000] ;  /* 0x00200000c810783b */ /* 0x002e680000000200 */
[----:B------:R-:W-:Y:S04]  /*5fa0*/  LDSM.16.M88.4 R60, [R197] ;  /* 0x00000000c53c783b */ /* 0x000fe80000000200 */
[----:B--2---:R-:W-:Y:S01]  /*5fb0*/  LDSM.16.M88.4 R12, [R201] ;  /* 0x00000000c90c783b */ /* 0x004fe20000000200 */
[-C--:B---3--:R-:W-:Y:S03]  /*5fc0*/  HMMA.16816.F32 R4, R36, R40.reuse, RZ ;  /* 0x000000282404723c */ /* 0x088fe600000018ff */
[----:B------:R-:W2:Y:S04]  /*5fd0*/  LDSM.16.M88.4 R56, [R192+0x4800] ;  /* 0x00480000c038783b */ /* 0x000ea80000000200 */
[----:B------:R-:W0:Y:S01]  /*5fe0*/  LDGDEPBAR ;  /* 0x00000000000079af */ /* 0x000e220000000000 */
[----:B----4-:R-:W-:Y:S06]  /*5ff0*/  HMMA.16816.F32 R48, R32, R40, RZ ;  /* 0x000000282030723c */ /* 0x010fec00000018ff */
[-C--:B------:R-:W-:Y:S06]  /*6000*/  HMMA.16816.F32 R76, R36, R42.reuse, RZ ;  /* 0x0000002a244c723c */ /* 0x080fec00000018ff */
[----:B------:R-:W-:Y:S06]  /*6010*/  HMMA.16816.F32 R64, R32, R42, RZ ;  /* 0x0000002a2040723c */ /* 0x000fec00000018ff */
[-C--:B-----5:R-:W-:Y:S06]  /*6020*/  HMMA.16816.F32 R4, R28, R44.reuse, R4 ;  /* 0x0000002c1c04723c */ /* 0x0a0fec0000001804 */
[----:B------:R-:W-:Y:S06]  /*6030*/  HMMA.16816.F32 R48, R24, R44, R48 ;  /* 0x0000002c1830723c */ /* 0x000fec0000001830 */
[-C--:B------:R-:W-:Y:S06]  /*6040*/  HMMA.16816.F32 R40, R28, R46.reuse, R76 ;  /* 0x0000002e1c28723c */ /* 0x080fec000000184c */
[----:B------:R-:W-:Y:S01]  /*6050*/  HMMA.16816.F32 R44, R24, R46, R64 ;  /* 0x0000002e182c723c */ /* 0x000fe20000001840 */
[----:B------:R-:W-:Y:S05]  /*6060*/  LDSM.16.M88.4 R64, [R206] ;  /* 0x00000000ce40783b */ /* 0x000fea0000000200 */
[-C--:B------:R-:W-:Y:S01]  /*6070*/  HMMA.16816.F32 R72, R20, R52.reuse, R4 ;  /* 0x000000341448723c */ /* 0x080fe20000001804 */
[----:B------:R-:W3:Y:S05]  /*6080*/  LDSM.16.M88.4 R4, [R201+0x2000] ;  /* 0x00200000c904783b */ /* 0x000eea0000000200 */
[----:B-1----:R-:W-:Y:S01]  /*6090*/  HMMA.16816.F32 R148, R16, R52, R48 ;  /* 0x000000341094723c */ /* 0x002fe20000001830 */
[----:B------:R-:W1:Y:S05]  /*60a0*/  LDSM.16.M88.4 R48, [R198+0x4800] ;  /* 0x00480000c630783b */ /* 0x000e6a0000000200 */
[----:B--2---:R-:W-:Y:S06]  /*60b0*/  HMMA.16816.F32 R76, R32, R56, RZ ;  /* 0x00000038204c723c */ /* 0x004fec00000018ff */
[----:B------:R-:W-:Y:S06]  /*60c0*/  HMMA.16816.F32 R40, R20, R54, R40 ;  /* 0x000000361428723c */ /* 0x000fec0000001828 */
[----:B------:R-:W-:Y:S06]  /*60d0*/  HMMA.16816.F32 R144, R12, R60, R72 ;  /* 0x0000003c0c90723c */ /* 0x000fec0000001848 */
[----:B------:R-:W-:Y:S06]  /*60e0*/  HMMA.16816.F32 R72, R36, R56, RZ ;  /* 0x000000382448723c */ /* 0x000fec00000018ff */
[----:B------:R-:W-:Y:S01]  /*60f0*/  HMMA.16816.F32 R44, R16, R54, R44 ;  /* 0x00000036102c723c */ /* 0x000fe2000000182c */
[----:B------:R-:W2:Y:S05]  /*6100*/  LDSM.16.M88.4 R52, [R192+0x5000] ;  /* 0x00500000c034783b */ /* 0x000eaa0000000200 */
[----:B---3--:R-:W-:Y:S06]  /*6110*/  HMMA.16816.F32 R148, R4, R60, R148 ;  /* 0x0000003c0494723c */ /* 0x008fec0000001894 */
[-C--:B-1----:R-:W-:Y:S01]  /*6120*/  HMMA.16816.F32 R156, R24, R48.reuse, R76 ;  /* 0x00000030189c723c */ /* 0x082fe2000000184c */
[----:B------:R-:W-:Y:S01]  /*6130*/  FMUL.FTZ R144, R144, UR8 ;  /* 0x0000000890907c20 */ /* 0x000fe20008410000 */
[----:B------:R-:W-:Y:S01]  /*6140*/  FMUL.FTZ R145, R145, UR8 ;  /* 0x0000000891917c20 */ /* 0x000fe20008410000 */
[----:B------:R-:W-:Y:S01]  /*6150*/  FMUL.FTZ R146, R146, UR8 ;  /* 0x0000000892927c20 */ /* 0x000fe20008410000 */
[----:B------:R-:W-:Y:S01]  /*6160*/  FMUL.FTZ R147, R147, UR8 ;  /* 0x0000000893937c20 */ /* 0x000fe20008410000 */
[----:B------:R-:W-:Y:S01]  /*6170*/  MUFU.TANH R191, R144 ;  /* 0x0000009000bf7308 */ /* 0x000fe20000002400 */
[----:B------:R-:W-:Y:S06]  /*6180*/  HMMA.16816.F32 R152, R28, R48, R72 ;  /* 0x000000301c98723c */ /* 0x000fec0000001848 */
[----:B------:R-:W-:Y:S01]  /*6190*/  HMMA.16816.F32 R72, R32, R58, RZ ;  /* 0x0000003a2048723c */ /* 0x000fe200000018ff */
[----:B------:R-:W1:Y:S05]  /*61a0*/  MUFU.TANH R187, R145 ;  /* 0x0000009100bb7308 */ /* 0x000e6a0000002400 */
[----:B------:R-:W-:Y:S01]  /*61b0*/  HMMA.16816.F32 R76, R12, R62, R40 ;  /* 0x0000003e0c4c723c */ /* 0x000fe20000001828 */
[----:B------:R-:W3:Y:S01]  /*61c0*/  LDSM.16.M88.4 R40, [R197+0x800] ;  /* 0x00080000c528783b */ /* 0x000ee20000000200 */
[----:B------:R-:W-:Y:S01]  /*61d0*/  FMUL.FTZ R148, R148, UR8 ;  /* 0x0000000894947c20 */ /* 0x000fe20008410000 */
[----:B------:R-:W-:Y:S01]  /*61e0*/  MUFU.TANH R190, R146 ;  /* 0x0000009200be7308 */ /* 0x000fe20000002400 */
[----:B------:R-:W-:Y:S01]  /*61f0*/  FMUL.FTZ R149, R149, UR8 ;  /* 0x0000000895957c20 */ /* 0x000fe20008410000 */
[----:B------:R-:W-:Y:S01]  /*6200*/  FMUL.FTZ R150, R150, UR8 ;  /* 0x0000000896967c20 */ /* 0x000fe20008410000 */
[----:B------:R-:W-:Y:S01]  /*6210*/  HMMA.16816.F32 R56, R36, R58, RZ ;  /* 0x0000003a2438723c */ /* 0x000fe200000018ff */
[----:B------:R-:W-:-:S04]  /*6220*/  FMUL.FTZ R151, R151, UR8 ;  /* 0x0000000897977c20 */ /* 0x000fc80008410000 */
[----:B------:R4:W5:Y:S07]  /*6230*/  MUFU.TANH R185, R147 ;  /* 0x0000009300b97308 */ /* 0x00096e0000002400 */
[----:B------:R-:W-:Y:S01]  /*6240*/  HMMA.16816.F32 R160, R24, R50, R72 ;  /* 0x0000003218a0723c */ /* 0x000fe20000001848 */
[----:B------:R-:W-:Y:S05]  /*6250*/  MUFU.TANH R189, R148 ;  /* 0x0000009400bd7308 */ /* 0x000fea0000002400 */
[----:B------:R-:W-:Y:S01]  /*6260*/  FMUL.FTZ R76, R76, UR8 ;  /* 0x000000084c4c7c20 */ /* 0x000fe20008410000 */
[----:B------:R-:W-:Y:S01]  /*6270*/  FMUL.FTZ R77, R77, UR8 ;  /* 0x000000084d4d7c20 */ /* 0x000fe20008410000 */
[----:B------:R-:W-:Y:S01]  /*6280*/  FMUL.FTZ R78, R78, UR8 ;  /* 0x000000084e4e7c20 */ /* 0x000fe20008410000 */
[----:B------:R-:W-:Y:S01]  /*6290*/  FMUL.FTZ R79, R79, UR8 ;  /* 0x000000084f4f7c20 */ /* 0x000fe20008410000 */
[----:B----4-:R-:W-:Y:S01]  /*62a0*/  HMMA.16816.F32 R144, R4, R62, R44 ;  /* 0x0000003e0490723c */ /* 0x010fe2000000182c */
[----:B------:R-:W4:Y:S01]  /*62b0*/  LDSM.16.M88.4 R44, [R198+0x5000] ;  /* 0x00500000c62c783b */ /* 0x000f220000000200 */
[----:B------:R-:W-:Y:S04]  /*62c0*/  MUFU.TANH R182, R76 ;  /* 0x0000004c00b67308 */ /* 0x000fe80000002400 */
[----:B------:R-:W-:Y:S04]  /*62d0*/  HMMA.16816.F32 R60, R20, R64, R152 ;  /* 0x00000040143c723c */ /* 0x000fe80000001898 */
[----:B------:R-:W-:Y:S02]  /*62e0*/  MUFU.TANH R183, R77 ;  /* 0x0000004d00b77308 */ /* 0x000fe40000002400 */
[----:B------:R-:W-:Y:S06]  /*62f0*/  HMMA.16816.F32 R56, R28, R50, R56 ;  /* 0x000000321c38723c */ /* 0x000fec0000001838 */
[----:B------:R-:W-:Y:S01]  /*6300*/  HMMA.16816.F32 R48, R16, R64, R156 ;  /* 0x000000401030723c */ /* 0x000fe2000000189c */
[----:B------:R-:W-:Y:S05]  /*6310*/  MUFU.TANH R179, R78 ;  /* 0x0000004e00b37308 */ /* 0x000fea0000002400 */
[----:B--2---:R-:W-:Y:S01]  /*6320*/  HMMA.16816.F32 R72, R32, R52, RZ ;  /* 0x000000342048723c */ /* 0x004fe200000018ff */
[----:B------:R-:W-:Y:S01]  /*6330*/  FMUL.FTZ R144, R144, UR8 ;  /* 0x0000000890907c20 */ /* 0x000fe20008410000 */
[----:B------:R-:W-:Y:S01]  /*6340*/  FMUL.FTZ R145, R145, UR8 ;  /* 0x0000000891917c20 */ /* 0x000fe20008410000 */
[----:B------:R3:W-:Y:S01]  /*6350*/  MUFU.TANH R180, R79 ;  /* 0x0000004f00b47308 */ /* 0x0007e20000002400 */
[----:B------:R-:W-:Y:S01]  /*6360*/  FMUL.FTZ R146, R146, UR8 ;  /* 0x0000000892927c20 */ /* 0x000fe20008410000 */
[----:B------:R-:W-:-:S06]  /*6370*/  FMUL.FTZ R147, R147, UR8 ;  /* 0x0000000893937c20 */ /* 0x000fcc0008410000 */
[----:B------:R-:W-:Y:S01]  /*6380*/  MUFU.TANH R186, R149 ;  /* 0x0000009500ba7308 */ /* 0x000fe20000002400 */
[-C--:B------:R-:W-:Y:S06]  /*6390*/  HMMA.16816.F32 R56, R20, R66.reuse, R56 ;  /* 0x000000421438723c */ /* 0x080fec0000001838 */
[----:B------:R-:W-:Y:S01]  /*63a0*/  HMMA.16816.F32 R64, R16, R66, R160 ;  /* 0x000000421040723c */ /* 0x000fe200000018a0 */
[----:B------:R-:W-:Y:S05]  /*63b0*/  MUFU.TANH R188, R150 ;  /* 0x0000009600bc7308 */ /* 0x000fea0000002400 */
[----:B---3--:R-:W-:Y:S03]  /*63c0*/  HMMA.16816.F32 R76, R12, R40, R60 ;  /* 0x000000280c4c723c */ /* 0x008fe6000000183c */
[----:B------:R2:W3:Y:S03]  /*63d0*/  MUFU.TANH R184, R151 ;  /* 0x0000009700b87308 */ /* 0x0004e60000002400 */
[----:B------:R-:W-:Y:S05]  /*63e0*/  HMMA.16816.F32 R60, R36, R52, RZ ;  /* 0x00000034243c723c */ /* 0x000fea00000018ff */
[----:B------:R-:W-:Y:S01]  /*63f0*/  MUFU.TANH R176, R144 ;  /* 0x0000009000b07308 */ /* 0x000fe20000002400 */
[----:B----4-:R-:W-:Y:S06]  /*6400*/  HMMA.16816.F32 R152, R24, R44, R72 ;  /* 0x0000002c1898723c */ /* 0x010fec0000001848 */
[----:B------:R-:W-:Y:S01]  /*6410*/  HMMA.16816.F32 R72, R12, R42, R56 ;  /* 0x0000002a0c48723c */ /* 0x000fe20000001838 */
[----:B------:R-:W-:Y:S01]  /*6420*/  MUFU.TANH R181, R145 ;  /* 0x0000009100b57308 */ /* 0x000fe20000002400 */
[----:B------:R-:W-:Y:S04]  /*6430*/  LDSM.16.M88.4 R56, [R197+0x1000] ;  /* 0x00100000c538783b */ /* 0x000fe80000000200 */
[----:B--2---:R-:W-:Y:S01]  /*6440*/  HMMA.16816.F32 R148, R4, R40, R48 ;  /* 0x000000280494723c */ /* 0x004fe20000001830 */
[----:B------:R-:W2:Y:S01]  /*6450*/  LDSM.16.M88.4 R48, [R205] ;  /* 0x00000000cd30783b */ /* 0x000ea20000000200 */
[----:B------:R-:W-:Y:S01]  /*6460*/  FMUL.FTZ R76, R76, UR8 ;  /* 0x000000084c4c7c20 */ /* 0x000fe20008410000 */
[----:B------:R-:W4:Y:S01]  /*6470*/  MUFU.TANH R175, R146 ;  /* 0x0000009200af7308 */ /* 0x000f220000002400 */
[----:B------:R-:W-:Y:S01]  /*6480*/  FMUL.FTZ R77, R77, UR8 ;  /* 0x000000084d4d7c20 */ /* 0x000fe20008410000 */
[----:B------:R-:W-:Y:S01]  /*6490*/  FMUL.FTZ R78, R78, UR8 ;  /* 0x000000084e4e7c20 */ /* 0x000fe20008410000 */
[----:B------:R-:W-:-:S05]  /*64a0*/  FMUL.FTZ R79, R79, UR8 ;  /* 0x000000084f4f7c20 */ /* 0x000fca0008410000 */
[----:B------:R1:W4:Y:S07]  /*64b0*/  MUFU.TANH R177, R147 ;  /* 0x0000009300b17308 */ /* 0x00032e0000002400 */
[----:B------:R-:W-:Y:S01]  /*64c0*/  FMUL.FTZ R72, R72, UR8 ;  /* 0x0000000848487c20 */ /* 0x000fe20008410000 */
[----:B------:R-:W4:Y:S01]  /*64d0*/  MUFU.TANH R174, R76 ;  /* 0x0000004c00ae7308 */ /* 0x000f220000002400 */
[----:B------:R-:W-:Y:S01]  /*64e0*/  FMUL.FTZ R73, R73, UR8 ;  /* 0x0000000849497c20 */ /* 0x000fe20008410000 */
[----:B------:R-:W-:Y:S01]  /*64f0*/  FMUL.FTZ R74, R74, UR8 ;  /* 0x000000084a4a7c20 */ /* 0x000fe20008410000 */
[----:B------:R-:W-:-:S02]  /*6500*/  FMUL.FTZ R75, R75, UR8 ;  /* 0x000000084b4b7c20 */ /* 0x000fc40008410000 */
[----:B------:R-:W-:Y:S01]  /*6510*/  FMUL.FTZ R148, R148, UR8 ;  /* 0x0000000894947c20 */ /* 0x000fe20008410000 */
[----:B------:R-:W-:Y:S01]  /*6520*/  FMUL.FTZ R149, R149, UR8 ;  /* 0x0000000895957c20 */ /* 0x000fe20008410000 */
[----:B------:R-:W-:Y:S01]  /*6530*/  FMUL.FTZ R150, R150, UR8 ;  /* 0x0000000896967c20 */ /* 0x000fe20008410000 */
[----:B------:R-:W-:Y:S01]  /*6540*/  MUFU.TANH R178, R77 ;  /* 0x0000004d00b27308 */ /* 0x000fe20000002400 */
[----:B-1----:R-:W-:Y:S01]  /*6550*/  HMMA.16816.F32 R144, R28, R44, R60 ;  /* 0x0000002c1c90723c */ /* 0x002fe2000000183c */
[----:B------:R-:W-:-:S05]  /*6560*/  FMUL.FTZ R151, R151, UR8 ;  /* 0x0000000897977c20 */ /* 0x000fca0008410000 */
[-C--:B------:R-:W-:Y:S01]  /*6570*/  HMMA.16816.F32 R60, R32, R54.reuse, RZ ;  /* 0x00000036203c723c */ /* 0x080fe200000018ff */
[----:B------:R-:W1:Y:S05]  /*6580*/  MUFU.TANH R156, R78 ;  /* 0x0000004e009c7308 */ /* 0x000e6a0000002400 */
[----:B------:R-:W-:Y:S03]  /*6590*/  HMMA.16816.F32 R52, R36, R54, RZ ;  /* 0x000000362434723c */ /* 0x000fe600000018ff */
[----:B------:R5:W-:Y:S08]  /*65a0*/  MUFU.TANH R173, R79 ;  /* 0x0000004f00ad7308 */ /* 0x000bf00000002400 */
[----:B------:R-:W-:Y:S07]  /*65b0*/  MUFU.TANH R167, R72 ;  /* 0x0000004800a77308 */ /* 0x000fee0000002400 */
[----:B------:R-:W-:Y:S01]  /*65c0*/  HMMA.16816.F32 R60, R24, R46, R60 ;  /* 0x0000002e183c723c */ /* 0x000fe2000000183c */
[----:B------:R-:W-:Y:S05]  /*65d0*/  MUFU.TANH R171, R73 ;  /* 0x0000004900ab7308 */ /* 0x000fea0000002400 */
[----:B-----5:R-:W-:Y:S01]  /*65e0*/  HMMA.16816.F32 R76, R4, R42, R64 ;  /* 0x0000002a044c723c */ /* 0x020fe20000001840 */
[----:B------:R-:W5:Y:S02]  /*65f0*/  LDSM.16.M88.4 R40, [R192+0x5800] ;  /* 0x00580000c028783b */ /* 0x000f640000000200 */
[----:B------:R-:W-:Y:S03]  /*6600*/  MUFU.TANH R162, R74 ;  /* 0x0000004a00a27308 */ /* 0x000fe60000002400 */
[----:B--2---:R-:W-:Y:S05]  /*6610*/  HMMA.16816.F32 R64, R20, R48, R144 ;  /* 0x000000301440723c */ /* 0x004fea0000001890 */
[----:B------:R2:W-:Y:S01]  /*6620*/  MUFU.TANH R165, R75 ;  /* 0x0000004b00a57308 */ /* 0x0005e20000002400 */
[----:B------:R-:W-:Y:S06]  /*6630*/  HMMA.16816.F32 R44, R28, R46, R52 ;  /* 0x0000002e1c2c723c */ /* 0x000fec0000001834 */
[----:B------:R-:W-:Y:S01]  /*6640*/  HMMA.16816.F32 R52, R16, R48, R152 ;  /* 0x000000301034723c */ /* 0x000fe20000001898 */
[----:B------:R-:W1:Y:S05]  /*6650*/  MUFU.TANH R170, R148 ;  /* 0x0000009400aa7308 */ /* 0x000e6a0000002400 */
[----:B------:R-:W-:Y:S01]  /*6660*/  FMUL.FTZ R76, R76, UR8 ;  /* 0x000000084c4c7c20 */ /* 0x000fe20008410000 */
[----:B------:R-:W-:Y:S01]  /*6670*/  FMUL.FTZ R77, R77, UR8 ;  /* 0x000000084d4d7c20 */ /* 0x000fe20008410000 */
[----:B------:R-:W-:Y:S01]  /*6680*/  FMUL.FTZ R78, R78, UR8 ;  /* 0x000000084e4e7c20 */ /* 0x000fe20008410000 */
[----:B------:R-:W-:Y:S01]  /*6690*/  MUFU.TANH R172, R149 ;  /* 0x0000009500ac7308 */ /* 0x000fe20000002400 */
[----:B------:R-:W-:-:S02]  /*66a0*/  FMUL.FTZ R79, R79, UR8 ;  /* 0x000000084f4f7c20 */ /* 0x000fc40008410000 */
[----:B--2---:R-:W-:Y:S05]  /*66b0*/  HMMA.16816.F32 R72, R12, R56, R64 ;  /* 0x000000380c48723c */ /* 0x004fea0000001840 */
[----:B------:R-:W2:Y:S01]  /*66c0*/  MUFU.TANH R168, R150 ;  /* 0x0000009600a87308 */ /* 0x000ea20000002400 */
[----:B------:R-:W-:Y:S06]  /*66d0*/  HMMA.16816.F32 R44, R20, R50, R44 ;  /* 0x00000032142c723c */ /* 0x000fec000000182c */
[----:B-----5:R-:W-:Y:S01]  /*66e0*/  HMMA.16816.F32 R64, R32, R40, RZ ;  /* 0x000000282040723c */ /* 0x020fe200000018ff */
[----:B------:R5:W2:Y:S05]  /*66f0*/  MUFU.TANH R169, R151 ;  /* 0x0000009700a97308 */ /* 0x000aaa0000002400 */
[----:B------:R-:W-:Y:S03]  /*6700*/  HMMA.16816.F32 R144, R36, R42, RZ ;  /* 0x0000002a2490723c */ /* 0x000fe600000018ff */
[----:B------:R-:W2:Y:S03]  /*6710*/  MUFU.TANH R161, R76 ;  /* 0x0000004c00a17308 */ /* 0x000ea60000002400 */
[----:B------:R-:W-:Y:S01]  /*6720*/  FMUL.FTZ R72, R72, UR8 ;  /* 0x0000000848487c20 */ /* 0x000fe20008410000 */
[----:B------:R-:W-:Y:S01]  /*6730*/  FMUL.FTZ R73, R73, UR8 ;  /* 0x0000000849497c20 */ /* 0x000fe20008410000 */
[----:B------:R-:W-:Y:S01]  /*6740*/  FMUL.FTZ R74, R74, UR8 ;  /* 0x000000084a4a7c20 */ /* 0x000fe20008410000 */
[----:B------:R-:W-:-:S02]  /*6750*/  FMUL.FTZ R75, R75, UR8 ;  /* 0x000000084b4b7c20 */ /* 0x000fc40008410000 */
[----:B------:R-:W-:Y:S01]  /*6760*/  MUFU.TANH R157, R72 ;  /* 0x00000048009d7308 */ /* 0x000fe20000002400 */
[----:B-----5:R-:W-:Y:S01]  /*6770*/  HMMA.16816.F32 R148, R16, R50, R60 ;  /* 0x000000321094723c */ /* 0x020fe2000000183c */
[----:B------:R-:W5:Y:S05]  /*6780*/  LDSM.16.M88.4 R48, [R198+0x5800] ;  /* 0x00580000c630783b */ /* 0x000f6a0000000200 */
[----:B------:R-:W-:Y:S01]  /*6790*/  HMMA.16816.F32 R60, R4, R56, R52 ;  /* 0x00000038043c723c */ /* 0x000fe20000001834 */
[----:B------:R-:W-:Y:S05]  /*67a0*/  MUFU.TANH R158, R73 ;  /* 0x00000049009e7308 */ /* 0x000fea0000002400 */
[----:B------:R-:W-:Y:S03]  /*67b0*/  HMMA.16816.F32 R52, R36, R40, RZ ;  /* 0x000000282434723c */ /* 0x000fe600000018ff */
[----:B------:R-:W-:Y:S04]  /*67c0*/  MUFU.TANH R160, R74 ;  /* 0x0000004a00a07308 */ /* 0x000fe80000002400 */
[----:B------:R-:W-:-:S04]  /*67d0*/  VIADD R36, R0, 0x1 ;  /* 0x0000000100247836 */ /* 0x000fc80000000000 */
[----:B------:R3:W-:Y:S01]  /*67e0*/  MUFU.TANH R166, R75 ;  /* 0x0000004b00a67308 */ /* 0x0007e20000002400 */
[C---:B------:R-:W-:Y:S02]  /*67f0*/  ISETP.GE.AND P6, PT, R36.reuse, R8, PT ;  /* 0x000000082400720c */ /* 0x040fe40003fc6270 */
[C---:B------:R-:W-:Y:S02]  /*6800*/  ISETP.GE.AND P5, PT, R36.reuse, R9, PT ;  /* 0x000000092400720c */ /* 0x040fe40003fa6270 */
[C---:B------:R-:W-:Y:S02]  /*6810*/  ISETP.GE.AND P4, PT, R36.reuse, R11, PT ;  /* 0x0000000b2400720c */ /* 0x040fe40003f86270 */
[----:B------:R-:W-:Y:S01]  /*6820*/  ISETP.GE.AND P2, PT, R36, R10, PT ;  /* 0x0000000a2400720c */ /* 0x000fe20003f46270 */
[----:B------:R-:W-:Y:S01]  /*6830*/  MUFU.TANH R163, R77 ;  /* 0x0000004d00a37308 */ /* 0x000fe20000002400 */
[----:B------:R-:W-:Y:S01]  /*6840*/  FMUL.FTZ R60, R60, UR8 ;  /* 0x000000083c3c7c20 */ /* 0x000fe20008410000 */
[----:B------:R-:W-:Y:S01]  /*6850*/  FMUL.FTZ R61, R61, UR8 ;  /* 0x000000083d3d7c20 */ /* 0x000fe20008410000 */
[----:B------:R-:W-:Y:S01]  /*6860*/  FMUL.FTZ R62, R62, UR8 ;  /* 0x000000083e3e7c20 */ /* 0x000fe20008410000 */
[----:B------:R-:W-:-:S04]  /*6870*/  FMUL.FTZ R63, R63, UR8 ;  /* 0x000000083f3f7c20 */ /* 0x000fc80008410000 */
[----:B------:R-:W2:Y:S01]  /*6880*/  MUFU.TANH R71, R78 ;  /* 0x0000004e00477308 */ /* 0x000ea20000002400 */
[-C--:B---3--:R-:W-:Y:S01]  /*6890*/  HMMA.16816.F32 R72, R12, R58.reuse, R44 ;  /* 0x0000003a0c48723c */ /* 0x088fe2000000182c */
[----:B------:R-:W3:Y:S05]  /*68a0*/  LDSM.16.M88.4 R44, [R204] ;  /* 0x00000000cc2c783b */ /* 0x000eea0000000200 */
[----:B------:R-:W-:Y:S01]  /*68b0*/  HMMA.16816.F32 R56, R4, R58, R148 ;  /* 0x0000003a0438723c */ /* 0x000fe20000001894 */
[----:B------:R4:W2:Y:S08]  /*68c0*/  MUFU.TANH R159, R79 ;  /* 0x0000004f009f7308 */ /* 0x0008b00000002400 */
[----:B------:R-:W2:Y:S08]  /*68d0*/  MUFU.TANH R154, R60 ;  /* 0x0000003c009a7308 */ /* 0x000eb00000002400 */
[----:B------:R-:W-:Y:S01]  /*68e0*/  MUFU.TANH R155, R61 ;  /* 0x0000003d009b7308 */ /* 0x000fe20000002400 */
[----:B----4-:R-:W-:Y:S01]  /*68f0*/  HMMA.16816.F32 R76, R32, R42, RZ ;  /* 0x0000002a204c723c */ /* 0x010fe200000018ff */
[----:B------:R-:W4:Y:S01]  /*6900*/  LDSM.16.M88.4 R32, [R197+0x1800] ;  /* 0x00180000c520783b */ /* 0x000f220000000200 */
[----:B------:R-:W-:Y:S01]  /*6910*/  FMUL.FTZ R75, R75, UR8 ;  /* 0x000000084b4b7c20 */ /* 0x000fe20008410000 */
[----:B------:R-:W-:Y:S01]  /*6920*/  FMUL.FTZ R72, R72, UR8 ;  /* 0x0000000848487c20 */ /* 0x000fe20008410000 */
[----:B------:R-:W-:Y:S01]  /*6930*/  FMUL.FTZ R73, R73, UR8 ;  /* 0x0000000849497c20 */ /* 0x000fe20008410000 */
[----:B------:R-:W-:Y:S01]  /*6940*/  FMUL.FTZ R74, R74, UR8 ;  /* 0x000000084a4a7c20 */ /* 0x000fe20008410000 */
[-C--:B-----5:R-:W-:Y:S01]  /*6950*/  HMMA.16816.F32 R40, R28, R48.reuse, R52 ;  /* 0x000000301c28723c */ /* 0x0a0fe20000001834 */
[----:B------:R-:W5:Y:S01]  /*6960*/  MUFU.TANH R152, R62 ;  /* 0x0000003e00987308 */ /* 0x000f620000002400 */
[----:B------:R-:W-:Y:S01]  /*6970*/  FMUL.FTZ R56, R56, UR8 ;  /* 0x0000000838387c20 */ /* 0x000fe20008410000 */
[----:B------:R-:W-:Y:S01]  /*6980*/  FMUL.FTZ R58, R58, UR8 ;  /* 0x000000083a3a7c20 */ /* 0x000fe20008410000 */
[----:B------:R-:W-:Y:S01]  /*6990*/  FMUL.FTZ R57, R57, UR8 ;  /* 0x0000000839397c20 */ /* 0x000fe20008410000 */
[----:B------:R-:W-:Y:S01]  /*69a0*/  FMUL.FTZ R59, R59, UR8 ;  /* 0x000000083b3b7c20 */ /* 0x000fe20008410000 */
[----:B------:R-:W-:Y:S01]  /*69b0*/  HMMA.16816.F32 R52, R24, R48, R64 ;  /* 0x000000301834723c */ /* 0x000fe20000001840 */
[----:B------:R-:W-:-:S04]  /*69c0*/  DEPBAR.LE SB0, 0x0 ;  /* 0x000080000000791a */ /* 0x000fc80000000000 */
[----:B------:R1:W5:Y:S01]  /*69d0*/  MUFU.TANH R153, R63 ;  /* 0x0000003f00997308 */ /* 0x0003620000002400 */
[----:B------:R-:W-:Y:S01]  /*69e0*/  HMMA.16816.F32 R28, R28, R50, R144 ;  /* 0x000000321c1c723c */ /* 0x000fe20000001890 */
[----:B------:R-:W-:Y:S02]  /*69f0*/  FSEL R49, R187, -INF , !P6 ;  /* 0xff800000bb317808 */ /* 0x000fe40007000000 */
[----:B------:R-:W-:Y:S02]  /*6a00*/  FSEL R64, R185, -INF , !P5 ;  /* 0xff800000b9407808 */ /* 0x000fe40006800000 */
[C---:B------:R-:W-:Y:S02]  /*6a10*/  ISETP.GE.AND P6, PT, R2.reuse, R11, PT ;  /* 0x0000000b0200720c */ /* 0x040fe40003fc6270 */
[----:B------:R-:W-:Y:S01]  /*6a20*/  ISETP.GE.AND P5, PT, R2, R10, PT ;  /* 0x0000000a0200720c */ /* 0x000fe20003fa6270 */
[----:B------:R-:W-:Y:S01]  /*6a30*/  VIADD R2, R0, 0x10 ;  /* 0x0000001000027836 */ /* 0x000fe20000000000 */
[----:B------:R-:W-:Y:S01]  /*6a40*/  FSEL R65, R184, -INF , !P2 ;  /* 0xff800000b8417808 */ /* 0x000fe20005000000 */
[----:B------:R2:W-:Y:S01]  /*6a50*/  MUFU.TANH R66, R56 ;  /* 0x0000003800427308 */ /* 0x0005e20000002400 */
[----:B------:R-:W-:Y:S01]  /*6a60*/  FSEL R48, R182, -INF , !P1 ;  /* 0xff800000b6307808 */ /* 0x000fe20004800000 */
[----:B---3--:R-:W-:Y:S06]  /*6a70*/  HMMA.16816.F32 R36, R20, R44, R40 ;  /* 0x0000002c1424723c */ /* 0x008fec0000001828 */
[----:B-1----:R-:W-:Y:S01]  /*6a80*/  HMMA.16816.F32 R60, R24, R50, R76 ;  /* 0x00000032183c723c */ /* 0x002fe2000000184c */
[----:B------:R-:W-:Y:S05]  /*6a90*/  MUFU.TANH R67, R75 ;  /* 0x0000004b00437308 */ /* 0x000fea0000002400 */
[----:B------:R-:W-:Y:S01]  /*6aa0*/  HMMA.16816.F32 R40, R16, R44, R52 ;  /* 0x0000002c1028723c */ /* 0x000fe20000001834 */
[----:B------:R-:W-:Y:S01]  /*6ab0*/  VIADD R24, R0, 0x9 ;  /* 0x0000000900187836 */ /* 0x000fe20000000000 */
[----:B--2---:R-:W-:Y:S01]  /*6ac0*/  FSEL R56, R175, -INF , !P5 ;  /* 0xff800000af387808 */ /* 0x004fe20006800000 */
[----:B------:R-:W-:Y:S01]  /*6ad0*/  MUFU.TANH R79, R73 ;  /* 0x00000049004f7308 */ /* 0x000fe20000002400 */
[----:B------:R-:W-:-:S02]  /*6ae0*/  ISETP.GE.AND P5, PT, R2, R9, PT ;  /* 0x000000090200720c */ /* 0x000fc40003fa6270 */
[----:B------:R-:W-:Y:S01]  /*6af0*/  HMMA.16816.F32 R20, R20, R46, R28 ;  /* 0x0000002e1414723c */ /* 0x000fe2000000181c */
[----:B------:R-:W-:Y:S02]  /*6b00*/  FSEL R55, R186, -INF , !P4 ;  /* 0xff800000ba377808 */ /* 0x000fe40006000000 */
[C---:B------:R-:W-:Y:S02]  /*6b10*/  ISETP.GE.AND P4, PT, R24.reuse, R8, PT ;  /* 0x000000081800720c */ /* 0x040fe40003f86270 */
[----:B------:R-:W-:Y:S01]  /*6b20*/  ISETP.GE.AND P2, PT, R24, R9, PT ;  /* 0x000000091800720c */ /* 0x000fe20003f46270 */
[----:B----4-:R-:W-:Y:S01]  /*6b30*/  HMMA.16816.F32 R36, R12, R32, R36 ;  /* 0x000000200c24723c */ /* 0x010fe20000001824 */
[----:B------:R-:W-:Y:S01]  /*6b40*/  FSEL R54, R176, -INF , !P6 ;  /* 0xff800000b0367808 */ /* 0x000fe20007000000 */
[----:B------:R-:W1:Y:S01]  /*6b50*/  MUFU.TANH R148, R72 ;  /* 0x0000004800947308 */ /* 0x000e620000002400 */
[----:B------:R-:W-:Y:S02]  /*6b60*/  FSEL R45, R183, -INF , !P4 ;  /* 0xff800000b72d7808 */ /* 0x000fe40006000000 */
[----:B------:R-:W-:Y:S01]  /*6b70*/  FSEL R52, R180, -INF , !P2 ;  /* 0xff800000b4347808 */ /* 0x000fe20005000000 */
[----:B------:R-:W-:Y:S01]  /*6b80*/  HMMA.16816.F32 R16, R16, R46, R60 ;  /* 0x0000002e1010723c */ /* 0x000fe2000000183c */
[----:B------:R-:W-:-:S02]  /*6b90*/  FSEL R53, R179, -INF , !P3 ;  /* 0xff800000b3357808 */ /* 0x000fc40005800000 */
[C---:B------:R-:W-:Y:S01]  /*6ba0*/  ISETP.GE.AND P6, PT, R2.reuse, R8, PT ;  /* 0x000000080200720c */ /* 0x040fe20003fc6270 */
[----:B------:R-:W2:Y:S01]  /*6bb0*/  MUFU.TANH R72, R74 ;  /* 0x0000004a00487308 */ /* 0x000ea20000002400 */
[CC--:B------:R-:W-:Y:S02]  /*6bc0*/  ISETP.GE.AND P4, PT, R2.reuse, R11.reuse, PT ;  /* 0x0000000b0200720c */ /* 0x0c0fe40003f86270 */
[-C--:B------:R-:W-:Y:S01]  /*6bd0*/  ISETP.GE.AND P2, PT, R2, R10.reuse, PT ;  /* 0x0000000a0200720c */ /* 0x080fe20003f46270 */
[----:B------:R-:W-:Y:S01]  /*6be0*/  VIADD R2, R0, 0x11 ;  /* 0x0000001100027836 */ /* 0x000fe20000000000 */
[C---:B------:R-:W-:Y:S02]  /*6bf0*/  ISETP.GE.AND P1, PT, R24.reuse, R11, PT ;  /* 0x0000000b1800720c */ /* 0x040fe40003f26270 */
[----:B------:R-:W-:Y:S01]  /*6c00*/  ISETP.GE.AND P3, PT, R24, R10, PT ;  /* 0x0000000a1800720c */ /* 0x000fe20003f66270 */
[----:B------:R-:W-:Y:S01]  /*6c10*/  HMMA.16816.F32 R12, R12, R34, R20 ;  /* 0x000000220c0c723c */ /* 0x000fe20000001814 */
[----:B------:R-:W-:Y:S01]  /*6c20*/  FSEL R50, R181, -INF , !P1 ;  /* 0xff800000b5327808 */ /* 0x000fe20004800000 */
[----:B------:R-:W3:Y:S01]  /*6c30*/  MUFU.TANH R58, R58 ;  /* 0x0000003a003a7308 */ /* 0x000ee20000002400 */
[----:B------:R-:W-:-:S02]  /*6c40*/  FSEL R51, R177, -INF , !P3 ;  /* 0xff800000b1337808 */ /* 0x000fc40005800000 */
[----:B------:R-:W-:Y:S01]  /*6c50*/  FSEL R44, R174, -INF , !P6 ;  /* 0xff800000ae2c7808 */ /* 0x000fe20007000000 */
[----:B------:R-:W-:Y:S01]  /*6c60*/  FMUL.FTZ R36, R36, UR8 ;  /* 0x0000000824247c20 */ /* 0x000fe20008410000 */
        /* <DEDUP_REMOVED lines=16> */
[----:B------:R-:W-:Y:S01]  /*6d70*/  ISETP.GE.AND P4, PT, R2, R8, PT ;  /* 0x000000080200720c */ /* 0x000fe20003f86270 */
[----:B------:R-:W-:Y:S01]  /*6d80*/  FMUL.FTZ R12, R12, UR8 ;  /* 0x000000080c0c7c20 */ /* 0x000fe20008410000 */
[----:B------:R-:W-:Y:S01]  /*6d90*/  ISETP.GE.AND P2, PT, R2, R9, PT ;  /* 0x000000090200720c */ /* 0x000fe20003f46270 */
[----:B------:R-:W3:Y:S01]  /*6da0*/  MUFU.TANH R57, R57 ;  /* 0x0000003900397308 */ /* 0x000ee20000002400 */
[----:B----4-:R-:W-:Y:S01]  /*6db0*/  FSEL R36, R178, -INF , !P1 ;  /* 0xff800000b2247808 */ /* 0x010fe20004800000 */
[----:B------:R-:W-:Y:S01]  /*6dc0*/  FMUL.FTZ R39, R39, UR8 ;  /* 0x0000000827277c20 */ /* 0x000fe20008410000 */
[----:B------:R-:W-:Y:S01]  /*6dd0*/  ISETP.GE.AND P1, PT, R2, R11, PT ;  /* 0x0000000b0200720c */ /* 0x000fe20003f26270 */
[----:B------:R-:W-:Y:S01]  /*6de0*/  FMUL.FTZ R14, R14, UR8 ;  /* 0x000000080e0e7c20 */ /* 0x000fe20008410000 */
[----:B------:R-:W-:Y:S01]  /*6df0*/  ISETP.GE.AND P3, PT, R2, R10, PT ;  /* 0x0000000a0200720c */ /* 0x000fe20003f66270 */
[----:B------:R-:W-:Y:S01]  /*6e00*/  VIADD R2, R0, 0x19 ;  /* 0x0000001900027836 */ /* 0x000fe20000000000 */
[----:B------:R-:W-:Y:S01]  /*6e10*/  FSEL R31, R172, -INF , !P6 ;  /* 0xff800000ac1f7808 */ /* 0x000fe20007000000 */
[----:B------:R-:W4:Y:S01]  /*6e20*/  MUFU.TANH R59, R59 ;  /* 0x0000003b003b7308 */ /* 0x000f220000002400 */
[----:B------:R-:W-:Y:S01]  /*6e30*/  FSEL R75, R169, -INF , !P5 ;  /* 0xff800000a94b7808 */ /* 0x000fe20006800000 */
[----:B------:R-:W-:Y:S01]  /*6e40*/  FMUL.FTZ R24, R24, UR8 ;  /* 0x0000000818187c20 */ /* 0x000fe20008410000 */
[----:B------:R-:W-:Y:S01]  /*6e50*/  FSEL R30, R167, -INF , !P4 ;  /* 0xff800000a71e7808 */ /* 0x000fe20006000000 */
[----:B------:R-:W-:Y:S01]  /*6e60*/  FMUL.FTZ R20, R27, UR8 ;  /* 0x000000081b147c20 */ /* 0x000fe20008410000 */
[----:B------:R-:W-:Y:S01]  /*6e70*/  FSEL R146, R162, -INF , !P2 ;  /* 0xff800000a2927808 */ /* 0x000fe20005000000 */
[----:B------:R-:W-:Y:S01]  /*6e80*/  FMUL.FTZ R25, R25, UR8 ;  /* 0x0000000819197c20 */ /* 0x000fe20008410000 */
[C---:B------:R-:W-:Y:S01]  /*6e90*/  ISETP.GE.AND P6, PT, R2.reuse, R8, PT ;  /* 0x000000080200720c */ /* 0x040fe20003fc6270 */
[----:B------:R-:W-:Y:S01]  /*6ea0*/  MUFU.TANH R42, R37 ;  /* 0x00000025002a7308 */ /* 0x000fe20000002400 */
[----:B------:R-:W-:Y:S01]  /*6eb0*/  ISETP.GE.AND P5, PT, R2, R9, PT ;  /* 0x000000090200720c */ /* 0x000fe20003fa6270 */
[----:B------:R-:W-:Y:S01]  /*6ec0*/  FMUL.FTZ R26, R26, UR8 ;  /* 0x000000081a1a7c20 */ /* 0x000fe20008410000 */
[----:B------:R-:W-:Y:S01]  /*6ed0*/  ISETP.GE.AND P4, PT, R2, R11, PT ;  /* 0x0000000b0200720c */ /* 0x000fe20003f86270 */
[----:B------:R-:W-:Y:S01]  /*6ee0*/  FMUL.FTZ R32, R32, UR8 ;  /* 0x0000000820207c20 */ /* 0x000fe20008410000 */
[----:B------:R-:W-:Y:S01]  /*6ef0*/  ISETP.GE.AND P2, PT, R2, R10, PT ;  /* 0x0000000a0200720c */ /* 0x000fe20003f46270 */
[----:B------:R-:W-:Y:S01]  /*6f00*/  VIADD R2, R0, 0x20 ;  /* 0x0000002000027836 */ /* 0x000fe20000000000 */
[----:B-----5:R-:W-:Y:S01]  /*6f10*/  FSEL R38, R161, -INF , !P1 ;  /* 0xff800000a1267808 */ /* 0x020fe20004800000 */
[----:B------:R1:W5:Y:S01]  /*6f20*/  MUFU.TANH R37, R24 ;  /* 0x0000001800257308 */ /* 0x0003620000002400 */
        /* <DEDUP_REMOVED lines=8> */
[C---:B------:R-:W-:Y:S01]  /*6fb0*/  ISETP.GE.AND P3, PT, R2.reuse, R9, PT ;  /* 0x000000090200720c */ /* 0x040fe20003f66270 */
[----:B------:R-:W-:Y:S01]  /*6fc0*/  FMUL.FTZ R5, R35, UR8 ;  /* 0x0000000823057c20 */ /* 0x000fe20008410000 */
[----:B------:R-:W-:-:S02]  /*6fd0*/  ISETP.GE.AND P6, PT, R2, R11, PT ;  /* 0x0000000b0200720c */ /* 0x000fc40003fc6270 */
[----:B------:R-:W-:Y:S01]  /*6fe0*/  ISETP.GE.AND P5, PT, R2, R10, PT ;  /* 0x0000000a0200720c */ /* 0x000fe20003fa6270 */
[----:B------:R-:W-:Y:S01]  /*6ff0*/  VIADD R2, R0, 0x21 ;  /* 0x0000002100027836 */ /* 0x000fe20000000000 */
[----:B------:R-:W-:Y:S01]  /*7000*/  FSEL R71, R163, -INF , !P4 ;  /* 0xff800000a3477808 */ /* 0x000fe20006000000 */
[----:B------:R5:W5:Y:S01]  /*7010*/  MUFU.TANH R21, R25 ;  /* 0x0000001900157308 */ /* 0x000b620000002400 */
[----:B------:R-:W-:Y:S02]  /*7020*/  FSEL R74, R159, -INF , !P2 ;  /* 0xff8000009f4a7808 */ /* 0x000fe40005000000 */
[----:B------:R-:W-:Y:S02]  /*7030*/  FSEL R28, R157, -INF , !P1 ;  /* 0xff8000009d1c7808 */ /* 0x000fe40004800000 */
[----:B------:R-:W-:Y:S02]  /*7040*/  FSEL R160, R160, -INF , !P3 ;  /* 0xff800000a0a07808 */ /* 0x000fe40005800000 */
[C---:B------:R-:W-:Y:S01]  /*7050*/  ISETP.GE.AND P4, PT, R2.reuse, R8, PT ;  /* 0x000000080200720c */ /* 0x040fe20003f86270 */
[----:B------:R-:W-:Y:S01]  /*7060*/  MUFU.TANH R39, R39 ;  /* 0x0000002700277308 */ /* 0x000fe20000002400 */
[----:B------:R-:W-:-:S02]  /*7070*/  ISETP.GE.AND P2, PT, R2, R9, PT ;  /* 0x000000090200720c */ /* 0x000fc40003f46270 */
[C---:B------:R-:W-:Y:S02]  /*7080*/  ISETP.GE.AND P1, PT, R2.reuse, R11, PT ;  /* 0x0000000b0200720c */ /* 0x040fe40003f26270 */
[----:B------:R-:W-:Y:S01]  /*7090*/  ISETP.GE.AND P3, PT, R2, R10, PT ;  /* 0x0000000a0200720c */ /* 0x000fe20003f66270 */
[----:B------:R-:W-:Y:S01]  /*70a0*/  VIADD R2, R0, 0x28 ;  /* 0x0000002800027836 */ /* 0x000fe20000000000 */
[----:B------:R-:W-:Y:S01]  /*70b0*/  FSEL R78, R154, -INF , !P6 ;  /* 0xff8000009a4e7808 */ /* 0x000fe20007000000 */
[----:B------:R-:W5:Y:S01]  /*70c0*/  MUFU.TANH R26, R26 ;  /* 0x0000001a001a7308 */ /* 0x000f620000002400 */
[----:B------:R-:W-:Y:S02]  /*70d0*/  FSEL R151, R152, -INF , !P5 ;  /* 0xff80000098977808 */ /* 0x000fe40006800000 */
[----:B------:R-:W-:Y:S02]  /*70e0*/  FSEL R27, R158, -INF , !P4 ;  /* 0xff8000009e1b7808 */ /* 0x000fe40006000000 */
[----:B------:R-:W-:-:S02]  /*70f0*/  FSEL R166, R166, -INF , !P2 ;  /* 0xff800000a6a67808 */ /* 0x000fc40005000000 */
[C---:B------:R-:W-:Y:S01]  /*7100*/  ISETP.GE.AND P6, PT, R2.reuse, R8, PT ;  /* 0x000000080200720c */ /* 0x040fe20003fc6270 */
[----:B------:R-:W5:Y:S01]  /*7110*/  MUFU.TANH R20, R20 ;  /* 0x0000001400147308 */ /* 0x000f620000002400 */
[C---:B------:R-:W-:Y:S02]  /*7120*/  ISETP.GE.AND P5, PT, R2.reuse, R9, PT ;  /* 0x000000090200720c */ /* 0x040fe40003fa6270 */
[C---:B------:R-:W-:Y:S02]  /*7130*/  ISETP.GE.AND P4, PT, R2.reuse, R11, PT ;  /* 0x0000000b0200720c */ /* 0x040fe40003f86270 */
[----:B------:R-:W-:Y:S01]  /*7140*/  ISETP.GE.AND P2, PT, R2, R10, PT ;  /* 0x0000000a0200720c */ /* 0x000fe20003f46270 */
[----:B------:R-:W-:Y:S01]  /*7150*/  VIADD R2, R0, 0x29 ;  /* 0x0000002900027836 */ /* 0x000fe20000000000 */
[----:B------:R-:W-:Y:S01]  /*7160*/  FSEL R77, R155, -INF , !P1 ;  /* 0xff8000009b4d7808 */ /* 0x000fe20004800000 */
[----:B------:R-:W5:Y:S01]  /*7170*/  MUFU.TANH R14, R14 ;  /* 0x0000000e000e7308 */ /* 0x000f620000002400 */
[----:B------:R-:W-:-:S02]  /*7180*/  FSEL R147, R153, -INF , !P3 ;  /* 0xff80000099937808 */ /* 0x000fc40005800000 */
[----:B-1----:R-:W-:Y:S02]  /*7190*/  FSEL R24, R148, -INF , !P6 ;  /* 0xff80000094187808 */ /* 0x002fe40007000000 */
[----:B--2---:R-:W-:Y:S02]  /*71a0*/  FSEL R163, R72, -INF , !P5 ;  /* 0xff80000048a37808 */ /* 0x004fe40006800000 */
[C---:B------:R-:W-:Y:S01]  /*71b0*/  ISETP.GE.AND P1, PT, R2.reuse, R8, PT ;  /* 0x000000080200720c */ /* 0x040fe20003f26270 */
[----:B------:R-:W1:Y:S01]  /*71c0*/  MUFU.TANH R32, R32 ;  /* 0x0000002000207308 */ /* 0x000e620000002400 */
[C---:B------:R-:W-:Y:S02]  /*71d0*/  ISETP.GE.AND P3, PT, R2.reuse, R9, PT ;  /* 0x000000090200720c */ /* 0x040fe40003f66270 */
[C---:B------:R-:W-:Y:S02]  /*71e0*/  ISETP.GE.AND P6, PT, R2.reuse, R11, PT ;  /* 0x0000000b0200720c */ /* 0x040fe40003fc6270 */
[----:B------:R-:W-:Y:S01]  /*71f0*/  ISETP.GE.AND P5, PT, R2, R10, PT ;  /* 0x0000000a0200720c */ /* 0x000fe20003fa6270 */
[----:B------:R-:W-:Y:S01]  /*7200*/  VIADD R2, R0, 0x31 ;  /* 0x0000003100027836 */ /* 0x000fe20000000000 */
[----:B------:R-:W-:Y:S01]  /*7210*/  FSEL R144, R66, -INF , !P4 ;  /* 0xff80000042907808 */ /* 0x000fe20006000000 */
[----:B------:R-:W-:Y:S01]  /*7220*/  MUFU.TANH R13, R13 ;  /* 0x0000000d000d7308 */ /* 0x000fe20000002400 */
[----:B---3--:R-:W-:-:S02]  /*7230*/  FSEL R148, R58, -INF , !P2 ;  /* 0xff8000003a947808 */ /* 0x008fc40005000000 */
[C---:B------:R-:W-:Y:S02]  /*7240*/  ISETP.GE.AND P4, PT, R4.reuse, R8, PT ;  /* 0x000000080400720c */ /* 0x040fe40003f86270 */
[----:B------:R-:W-:Y:S02]  /*7250*/  ISETP.GE.AND P2, PT, R4, R9, PT ;  /* 0x000000090400720c */ /* 0x000fe40003f46270 */
[----:B------:R-:W-:Y:S01]  /*7260*/  FSEL R23, R79, -INF , !P1 ;  /* 0xff8000004f177808 */ /* 0x000fe20004800000 */
[----:B------:R-:W-:Y:S01]  /*7270*/  MUFU.TANH R15, R15 ;  /* 0x0000000f000f7308 */ /* 0x000fe20000002400 */
[----:B------:R-:W-:Y:S02]  /*7280*/  FSEL R79, R57, -INF , !P6 ;  /* 0xff800000394f7808 */ /* 0x000fe40007000000 */
[----:B----4-:R-:W-:Y:S02]  /*7290*/  FSEL R150, R59, -INF , !P5 ;  /* 0xff8000003b967808 */ /* 0x010fe40006800000 */
[----:B-----5:R-:W-:-:S02]  /*72a0*/  FSEL R25, R43, -INF , !P4 ;  /* 0xff8000002b197808 */ /* 0x020fc40006000000 */
[----:B------:R-:W-:Y:S01]  /*72b0*/  FSEL R158, R41, -INF , !P2 ;  /* 0xff800000299e7808 */ /* 0x000fe20005000000 */
[----:B------:R-:W-:Y:S01]  /*72c0*/  MUFU.TANH R6, R6 ;  /* 0x0000000600067308 */ /* 0x000fe20000002400 */
[----:B------:R-:W-:Y:S01]  /*72d0*/  BAR.SYNC.DEFER_BLOCKING 0x0 ;  /* 0x0000000000007b1d */ /* 0x000fe20000010000 */
[C---:B------:R-:W-:Y:S02]  /*72e0*/  ISETP.GE.AND P6, PT, R2.reuse, R8, PT ;  /* 0x000000080200720c */ /* 0x040fe40003fc6270 */
[C---:B------:R-:W-:Y:S02]  /*72f0*/  ISETP.GE.AND P5, PT, R2.reuse, R9, PT ;  /* 0x000000090200720c */ /* 0x040fe40003fa6270 */
[CC--:B------:R-:W-:Y:S02]  /*7300*/  ISETP.GE.AND P4, PT, R2.reuse, R11.reuse, PT ;  /* 0x0000000b0200720c */ /* 0x0c0fe40003f86270 */
[----:B------:R-:W-:Y:S01]  /*7310*/  ISETP.GE.AND P2, PT, R2, R10, PT ;  /* 0x0000000a0200720c */ /* 0x000fe20003f46270 */
[----:B------:R-:W-:Y:S01]  /*7320*/  VIADD R2, R0, 0x38 ;  /* 0x0000003800027836 */ /* 0x000fe20000000000 */
[----:B------:R-:W-:Y:S01]  /*7330*/  ISETP.GE.AND P1, PT, R4, R11, PT ;  /* 0x0000000b0400720c */ /* 0x000fe20003f26270 */
[----:B------:R-:W-:Y:S01]  /*7340*/  MUFU.TANH R5, R5 ;  /* 0x0000000500057308 */ /* 0x000fe20000002400 */
[----:B------:R-:W-:-:S02]  /*7350*/  FSEL R162, R67, -INF , !P3 ;  /* 0xff80000043a27808 */ /* 0x000fc40005800000 */
[----:B------:R-:W-:Y:S01]  /*7360*/  ISETP.GE.AND P3, PT, R4, R10, PT ;  /* 0x0000000a0400720c */ /* 0x000fe20003f66270 */
[----:B------:R-:W-:Y:S01]  /*7370*/  FMUL.FTZ R4, R34, UR8 ;  /* 0x0000000822047c20 */ /* 0x000fe20008410000 */
[----:B------:R-:W-:Y:S02]  /*7380*/  FSEL R165, R37, -INF , !P1 ;  /* 0xff80000025a57808 */ /* 0x000fe40004800000 */
[----:B------:R-:W-:Y:S02]  /*7390*/  ISETP.GE.AND P1, PT, R2, R8, PT ;  /* 0x000000080200720c */ /* 0x000fe40003f26270 */
[----:B------:R-:W-:Y:S01]  /*73a0*/  FSEL R161, R21, -INF , !P4 ;  /* 0xff80000015a17808 */ /* 0x000fe20006000000 */
[----:B------:R-:W2:Y:S01]  /*73b0*/  MUFU.TANH R4, R4 ;  /* 0x0000000400047308 */ /* 0x000ea20000002400 */
[----:B------:R-:W-:Y:S02]  /*73c0*/  FSEL R37, R12, -INF , !P1 ;  /* 0xff8000000c257808 */ /* 0x000fe40004800000 */
[----:B------:R-:W-:-:S02]  /*73d0*/  ISETP.GE.AND P1, PT, R0, R11, PT ;  /* 0x0000000b0000720c */ /* 0x000fc40003f26270 */
[----:B------:R-:W-:Y:S02]  /*73e0*/  FSEL R169, R26, -INF , !P3 ;  /* 0xff8000001aa97808 */ /* 0x000fe40005800000 */
[----:B------:R-:W-:Y:S02]  /*73f0*/  FSEL R21, R189, -INF , !P1 ;  /* 0xff800000bd157808 */ /* 0x000fe40004800000 */
[----:B------:R-:W-:Y:S02]  /*7400*/  ISETP.GE.AND P1, PT, R208, 0x3, PT ;  /* 0x00000003d000780c */ /* 0x000fe40003f26270 */
        /* <DEDUP_REMOVED lines=10> */
[----:B-1----:R-:W-:Y:S02]  /*74b0*/  FSEL R159, R32, -INF , !P6 ;  /* 0xff800000209f7808 */ /* 0x002fe40007000000 */
[----:B--2---:R-:W-:Y:S02]  /*74c0*/  FSEL R171, R4, -INF , !P5 ;  /* 0xff80000004ab7808 */ /* 0x004fe40006800000 */
[----:B------:R-:W-:Y:S02]  /*74d0*/  FSEL R16, R191, -INF , !P4 ;  /* 0xff800000bf107808 */ /* 0x000fe40006000000 */
[----:B------:R-:W-:Y:S02]  /*74e0*/  FSEL R20, R190, -INF , !P2 ;  /* 0xff800000be147808 */ /* 0x000fe40005000000 */
[----:B------:R-:W-:Y:S02]  /*74f0*/  ISETP.GE.AND P3, PT, R0, R10, PT ;  /* 0x0000000a0000720c */ /* 0x000fe40003f66270 */
[----:B------:R-:W-:-:S02]  /*7500*/  ISETP.GE.AND P6, PT, R2, R8, PT ;  /* 0x000000080200720c */ /* 0x000fc40003fc6270 */
[C---:B------:R-:W-:Y:S02]  /*7510*/  ISETP.GE.AND P5, PT, R2.reuse, R9, PT ;  /* 0x000000090200720c */ /* 0x040fe40003fa6270 */
[C---:B------:R-:W-:Y:S02]  /*7520*/  ISETP.GE.AND P4, PT, R2.reuse, R11, PT ;  /* 0x0000000b0200720c */ /* 0x040fe40003f86270 */
[----:B------:R-:W-:Y:S02]  /*7530*/  ISETP.GE.AND P2, PT, R2, R10, PT ;  /* 0x0000000a0200720c */ /* 0x000fe40003f46270 */
[----:B------:R-:W-:Y:S02]  /*7540*/  FSEL R26, R188, -INF , !P3 ;  /* 0xff800000bc1a7808 */ /* 0x000fe40005800000 */
[----:B------:R-:W-:Y:S02]  /*7550*/  FSEL R72, R13, -INF , !P6 ;  /* 0xff8000000d487808 */ /* 0x000fe40007000000 */
[----:B------:R-:W-:-:S02]  /*7560*/  FSEL R172, R15, -INF , !P5 ;  /* 0xff8000000fac7808 */ /* 0x000fc40006800000 */
[----:B------:R-:W-:Y:S02]  /*7570*/  FSEL R167, R6, -INF , !P4 ;  /* 0xff80000006a77808 */ /* 0x000fe40006000000 */
[----:B------:R-:W-:Y:S01]  /*7580*/  FSEL R170, R5, -INF , !P2 ;  /* 0xff80000005aa7808 */ /* 0x000fe20005000000 */
[----:B------:R-:W-:Y:S06]  /*7590*/  @!P1 BRA `(.L_x_1152) ;  /* 0x0000000000cc9947 */ /* 0x000fec0003800000 */
[----:B------:R-:W-:Y:S01]  /*75a0*/  VIADD R0, R208, 0xfffffffd ;  /* 0xfffffffdd0007836 */ /* 0x000fe20000000000 */
[----:B------:R-:W1:Y:S01]  /*75b0*/  @!P0 LDC.64 R14, c[0x0][0x218] ;  /* 0x00008600ff0e8b82 */ /* 0x000e620000000a00 */
[----:B------:R2:W-:Y:S01]  /*75c0*/  @P0 STS.128 [R207+0x4000], RZ ;  /* 0x004000ffcf000388 */ /* 0x0005e20000000c00 */
[----:B------:R-:W-:Y:S01]  /*75d0*/  BSSY B0, `(.L_x_1153) ;  /* 0x000002e000007945 */ /* 0x000fe20003800000 */
[----:B------:R-:W-:Y:S01]  /*75e0*/  IMAD.WIDE.U32 R6, R0, R246, RZ ;  /* 0x000000f600067225 */ /* 0x000fe200078e00ff */
[----:B------:R-:W-:-:S04]  /*75f0*/  SHF.R.S32.HI R2, RZ, 0x1f, R0 ;  /* 0x0000001fff027819 */ /* 0x000fc80000011400 */
[----:B------:R-:W3:Y:S01]  /*7600*/  @!P0 LDC.64 R12, c[0x0][0x218] ;  /* 0x00008600ff0c8b82 */ /* 0x000ee20000000a00 */
[----:B------:R-:W-:Y:S01]  /*7610*/  IMAD R2, R2, R246, RZ ;  /* 0x000000f602027224 */ /* 0x000fe200078e02ff */
[----:B------:R-:W-:-:S03]  /*7620*/  LEA R4, P2, R6, R226, 0x6 ;  /* 0x000000e206047211 */ /* 0x000fc600078430ff */
[----:B------:R-:W-:Y:S01]  /*7630*/  IMAD R2, R0, R247, R2 ;  /* 0x000000f700027224 */ /* 0x000fe200078e0202 */
[-C--:B------:R-:W-:Y:S02]  /*7640*/  @!P0 IADD3 R0, P5, R240, R4.reuse, RZ ;  /* 0x00000004f0008210 */ /* 0x080fe40007fbe0ff */
[----:B------:R-:W4:Y:S01]  /*7650*/  @!P0 LDC.64 R18, c[0x0][0x218] ;  /* 0x00008600ff128b82 */ /* 0x000f220000000a00 */
[----:B------:R-:W-:Y:S01]  /*7660*/  IMAD.IADD R5, R7, 0x1, R2 ;  /* 0x0000000107057824 */ /* 0x000fe200078e0202 */
[----:B------:R-:W-:-:S04]  /*7670*/  @!P0 LEA R2, P3, R246, R4, 0x5 ;  /* 0x00000004f6028211 */ /* 0x000fc800078628ff */
[----:B------:R-:W-:Y:S02]  /*7680*/  LEA.HI.X R5, R6, R225, R5, 0x6, P2 ;  /* 0x000000e106057211 */ /* 0x000fe400010f3405 */
[----:B-1----:R-:W-:Y:S02]  /*7690*/  @!P0 LEA R14, P6, R4, R14, 0x1 ;  /* 0x0000000e040e8211 */ /* 0x002fe400078c08ff */
[----:B------:R-:W-:Y:S01]  /*76a0*/  @!P0 LEA.HI.X R17, R246, R5, R247, 0x5, P3 ;  /* 0x00000005f6118211 */ /* 0x000fe200018f2cf7 */
[--C-:B------:R-:W-:Y:S01]  /*76b0*/  @!P0 IMAD.X R7, R239, 0x1, R5.reuse, P5 ;  /* 0x00000001ef078824 */ /* 0x100fe200028e0605 */
        /* <DEDUP_REMOVED lines=25> */
[----:B--2---:R-:W-:-:S04]  /*7850*/  LEA R6, P2, R4, UR4, 0x1 ;  /* 0x0000000404067c11 */ /* 0x004fc8000f8408ff */
[----:B------:R-:W-:-:S05]  /*7860*/  LEA.HI.X R7, R4, UR5, R0, 0x1, P2 ;  /* 0x0000000504077c11 */ /* 0x000fca00090f0c00 */
[----:B------:R-:W-:Y:S01]  /*7870*/  @!PT LDS RZ, [RZ] ;  /* 0x00000000fffff984 */ /* 0x000fe20000000800 */
[----:B------:R-:W-:Y:S01]  /*7880*/  @!PT LDS RZ, [RZ] ;  /* 0x00000000fffff984 */ /* 0x000fe20000000800 */
[----:B------:R-:W-:Y:S01]  /*7890*/  @!PT LDS RZ, [RZ] ;  /* 0x00000000fffff984 */ /* 0x000fe20000000800 */
[----:B------:R1:W-:Y:S04]  /*78a0*/  LDGSTS.E.BYPASS.LTC128B.128 [R207+0x5800], desc[UR10][R6.64] ;  /* 0x0580000006cf7fae */ /* 0x0003e8000b901d4a */
.L_x_1154:
[----:B------:R-:W-:Y:S05]  /*78b0*/  BSYNC B0 ;  /* 0x0000000000007941 */ /* 0x000fea0003800000 */
.L_x_1153:
[----:B------:R-:W0:Y:S02]  /*78c0*/  LDGDEPBAR ;  /* 0x00000000000079af */ /* 0x000e240000000000 */
.L_x_1152:
[----:B------:R-:W-:Y:S01]  /*78d0*/  FMNMX.FTZ R0, R70, R16, !PT ;  /* 0x0000001046007209 */ /* 0x000fe20007810000 */
[----:B------:R-:W-:Y:S03]  /*78e0*/  LDSM.16.MT88.4 R32, [R194+0x6000] ;  /* 0x00600000c220783b */ /* 0x000fe60000004200 */
        /* <DEDUP_REMOVED lines=18> */
[----:B------:R-:W3:Y:S01]  /*7a10*/  SHFL.BFLY PT, R5, R0, 0x1, 0x1f ;  /* 0x0c201f0000057f89 */ /* 0x000ee200000e0000 */
[----:B------:R-:W-:-:S04]  /*7a20*/  FMNMX.FTZ R2, R64, R2, !PT ;  /* 0x0000000240027209 */ /* 0x000fc80007810000 */
        /* <DEDUP_REMOVED lines=11> */
[----:B---3--:R-:W-:Y:S02]  /*7ae0*/  FMNMX.FTZ R155, R0, R5, !PT ;  /* 0x00000005009b7209 */ /* 0x008fe40007810000 */
[----:B------:R-:W-:Y:S02]  /*7af0*/  FMNMX.FTZ R2, R50, R2, !PT ;  /* 0x0000000232027209 */ /* 0x000fe40007810000 */
[----:B------:R-:W-:Y:S01]  /*7b00*/  FMNMX.FTZ R4, R163, R4, !PT ;  /* 0x00000004a3047209 */ /* 0x000fe20007810000 */
[----:B------:R-:W-:Y:S01]  /*7b10*/  FMUL.FTZ R0, R155, UR6 ;  /* 0x000000069b007c20 */ /* 0x000fe20008410000 */
[----:B------:R-:W-:Y:S02]  /*7b20*/  FMNMX.FTZ R2, R40, R2, !PT ;  /* 0x0000000228027209 */ /* 0x000fe40007810000 */
[----:B------:R-:W-:-:S02]  /*7b30*/  FMNMX.FTZ R4, R162, R4, !PT ;  /* 0x00000004a2047209 */ /* 0x000fc40007810000 */
[----:B------:R-:W-:Y:S02]  /*7b40*/  FSETP.NEU.FTZ.AND P5, PT, R155, -INF , PT ;  /* 0xff8000009b00780b */ /* 0x000fe40003fbd000 */
[----:B------:R-:W-:Y:S02]  /*7b50*/  FMNMX.FTZ R5, R31, R2, !PT ;  /* 0x000000021f057209 */ /* 0x000fe40007810000 */
[----:B------:R-:W-:Y:S02]  /*7b60*/  FMNMX.FTZ R4, R158, R4, !PT ;  /* 0x000000049e047209 */ /* 0x000fe40007810000 */
[----:B------:R-:W-:Y:S02]  /*7b70*/  FSEL R0, R0, RZ, P5 ;  /* 0x000000ff00007208 */ /* 0x000fe40002800000 */
[----:B------:R-:W-:Y:S02]  /*7b80*/  FMNMX.FTZ R2, R3, R26, !PT ;  /* 0x0000001a03027209 */ /* 0x000fe40007810000 */
[----:B------:R-:W-:Y:S01]  /*7b90*/  FMNMX.FTZ R5, R38, R5, !PT ;  /* 0x0000000526057209 */ /* 0x000fe20007810000 */
[--C-:B-12---:R-:W-:Y:S01]  /*7ba0*/  FFMA.FTZ R6, R49, UR6, -R0.reuse ;  /* 0x0000000631067c23 */ /* 0x106fe20008010800 */
[----:B------:R-:W-:Y:S01]  /*7bb0*/  FMNMX.FTZ R7, R157, R4, !PT ;  /* 0x000000049d077209 */ /* 0x000fe20007810000 */
[--C-:B------:R-:W-:Y:S01]  /*7bc0*/  FFMA.FTZ R16, R16, UR6, -R0.reuse ;  /* 0x0000000610107c23 */ /* 0x100fe20008010800 */
[----:B------:R-:W-:Y:S01]  /*7bd0*/  FMNMX.FTZ R4, R65, R2, !PT ;  /* 0x0000000241047209 */ /* 0x000fe20007810000 */
[----:B------:R-:W-:Y:S01]  /*7be0*/  FFMA.FTZ R2, R48, UR6, -R0 ;  /* 0x0000000630027c23 */ /* 0x000fe20008010800 */
[----:B------:R-:W-:Y:S01]  /*7bf0*/  FMNMX.FTZ R5, R71, R5, !PT ;  /* 0x0000000547057209 */ /* 0x000fe20007810000 */
[----:B------:R1:W-:Y:S01]  /*7c00*/  MUFU.EX2 R234, R6 ;  /* 0x0000000600ea7308 */ /* 0x0003e20000000800 */
[----:B------:R-:W-:-:S02]  /*7c10*/  FMNMX.FTZ R7, R173, R7, !PT ;  /* 0x00000007ad077209 */ /* 0x000fc40007810000 */
[----:B------:R-:W-:Y:S01]  /*7c20*/  FMNMX.FTZ R12, R56, R4, !PT ;  /* 0x00000004380c7209 */ /* 0x000fe20007810000 */
[----:B------:R-:W-:-:S04]  /*7c30*/  FFMA.FTZ R4, R45, UR6, -R0 ;  /* 0x000000062d047c23 */ /* 0x000fc80008010800 */
[----:B------:R2:W-:Y:S08]  /*7c40*/  MUFU.EX2 R233, R2 ;  /* 0x0000000200e97308 */ /* 0x0005f00000000800 */
[----:B------:R3:W4:Y:S01]  /*7c50*/  MUFU.EX2 R232, R4 ;  /* 0x0000000400e87308 */ /* 0x0007220000000800 */
[----:B-1----:R-:W-:Y:S02]  /*7c60*/  FMNMX.FTZ R6, R78, R5, !PT ;  /* 0x000000054e067209 */ /* 0x002fe40007810000 */
[----:B------:R-:W-:-:S02]  /*7c70*/  FMNMX.FTZ R5, R51, R12, !PT ;  /* 0x0000000c33057209 */ /* 0x000fc40007810000 */
[----:B------:R-:W-:-:S03]  /*7c80*/  FMNMX.FTZ R6, R77, R6, !PT ;  /* 0x000000064d067209 */ /* 0x000fc60007810000 */
[----:B------:R-:W1:Y:S01]  /*7c90*/  MUFU.EX2 R235, R16 ;  /* 0x0000001000eb7308 */ /* 0x000e620000000800 */
[----:B--2---:R-:W-:-:S05]  /*7ca0*/  FMNMX.FTZ R2, R172, R7, !PT ;  /* 0x00000007ac027209 */ /* 0x004fca0007810000 */
[----:B------:R-:W2:Y:S01]  /*7cb0*/  SHFL.BFLY PT, R7, R2, 0x2, 0x1f ;  /* 0x0c401f0002077f89 */ /* 0x000ea200000e0000 */
[----:B---3--:R-:W-:Y:S02]  /*7cc0*/  FMNMX.FTZ R4, R76, R5, !PT ;  /* 0x000000054c047209 */ /* 0x008fe40007810000 */
[----:B------:R-:W-:Y:S01]  /*7cd0*/  FMNMX.FTZ R5, R144, R6, !PT ;  /* 0x0000000690057209 */ /* 0x000fe20007810000 */
        /* <DEDUP_REMOVED lines=8> */
[----:B----4-:R-:W-:Y:S02]  /*7d60*/  F2FP.F16.F32.PACK_AB R14, R232, R233 ;  /* 0x000000e9e80e723e */ /* 0x010fe400000000ff */
[----:B--2---:R-:W-:Y:S01]  /*7d70*/  FMNMX.FTZ R2, R2, R7, !PT ;  /* 0x0000000702027209 */ /* 0x004fe20007810000 */
[----:B---3--:R-:W-:-:S04]  /*7d80*/  FFMA.FTZ R6, R36, UR6, -R0 ;  /* 0x0000000624067c23 */ /* 0x008fc80008010800 */
[----:B------:R-:W2:Y:S01]  /*7d90*/  SHFL.BFLY PT, R12, R2, 0x1, 0x1f ;  /* 0x0c201f00020c7f89 */ /* 0x000ea200000e0000 */
[----:B------:R3:W-:Y:S02]  /*7da0*/  MUFU.EX2 R230, R6 ;  /* 0x0000000600e67308 */ /* 0x0007e40000000800 */
[----:B---3--:R-:W-:Y:S02]  /*7db0*/  FMNMX.FTZ R6, R151, R4, !PT ;  /* 0x0000000497067209 */ /* 0x008fe40007810000 */
[----:B------:R-:W-:Y:S01]  /*7dc0*/  FMNMX.FTZ R4, R159, R5, !PT ;  /* 0x000000059f047209 */ /* 0x000fe20007810000 */
[----:B------:R-:W-:Y:S01]  /*7dd0*/  FFMA.FTZ R5, R30, UR6, -R0 ;  /* 0x000000061e057c23 */ /* 0x000fe20008010800 */
[----:B------:R-:W-:Y:S02]  /*7de0*/  FMNMX.FTZ R6, R147, R6, !PT ;  /* 0x0000000693067209 */ /* 0x000fe40007810000 */
[----:B------:R-:W-:Y:S01]  /*7df0*/  FMNMX.FTZ R4, R167, R4, !PT ;  /* 0x00000004a7047209 */ /* 0x000fe20007810000 */
[----:B------:R3:W-:Y:S01]  /*7e00*/  MUFU.EX2 R228, R5 ;  /* 0x0000000500e47308 */ /* 0x0007e20000000800 */
[----:B------:R-:W-:-:S02]  /*7e10*/  FMNMX.FTZ R6, R148, R6, !PT ;  /* 0x0000000694067209 */ /* 0x000fc40007810000 */
[----:B--2---:R-:W-:Y:S01]  /*7e20*/  FMNMX.FTZ R154, R2, R12, !PT ;  /* 0x0000000c029a7209 */ /* 0x004fe20007810000 */
[----:B------:R-:W2:Y:S01]  /*7e30*/  SHFL.BFLY PT, R7, R4, 0x2, 0x1f ;  /* 0x0c401f0004077f89 */ /* 0x000ea200000e0000 */
[----:B------:R-:W-:Y:S01]  /*7e40*/  FFMA.FTZ R2, R23, UR6, -R0 ;  /* 0x0000000617027c23 */ /* 0x000fe20008010800 */
[----:B-1----:R-:W-:Y:S02]  /*7e50*/  F2FP.F16.F32.PACK_AB R12, R234, R235 ;  /* 0x000000ebea0c723e */ /* 0x002fe400000000ff */
[C---:B------:R-:W-:Y:S01]  /*7e60*/  FMUL.FTZ R17, R154.reuse, UR6 ;  /* 0x000000069a117c20 */ /* 0x040fe20008410000 */
[----:B------:R1:W-:Y:S01]  /*7e70*/  MUFU.EX2 R222, R2 ;  /* 0x0000000200de7308 */ /* 0x0003e20000000800 */
[----:B------:R-:W-:-:S04]  /*7e80*/  FSETP.NEU.FTZ.AND P4, PT, R154, -INF , PT ;  /* 0xff8000009a00780b */ /* 0x000fc80003f9d000 */
[----:B------:R-:W-:Y:S01]  /*7e90*/  FSEL R17, R17, RZ, P4 ;  /* 0x000000ff11117208 */ /* 0x000fe20002000000 */
[----:B---3--:R-:W-:-:S04]  /*7ea0*/  FFMA.FTZ R5, R29, UR6, -R0 ;  /* 0x000000061d057c23 */ /* 0x008fc80008010800 */
[----:B------:R3:W-:Y:S01]  /*7eb0*/  MUFU.EX2 R226, R5 ;  /* 0x0000000500e27308 */ /* 0x0007e20000000800 */
[----:B-1----:R-:W-:Y:S01]  /*7ec0*/  FFMA.FTZ R2, R25, UR6, -R0 ;  /* 0x0000000619027c23 */ /* 0x002fe20008010800 */
[----:B--2---:R-:W-:-:S06]  /*7ed0*/  FMNMX.FTZ R4, R4, R7, !PT ;  /* 0x0000000704047209 */ /* 0x004fcc0007810000 */
[----:B------:R1:W-:Y:S01]  /*7ee0*/  MUFU.EX2 R227, R2 ;  /* 0x0000000200e37308 */ /* 0x0003e20000000800 */
[----:B------:R-:W2:Y:S01]  /*7ef0*/  SHFL.BFLY PT, R7, R4, 0x1, 0x1f ;  /* 0x0c201f0004077f89 */ /* 0x000ea200000e0000 */
[----:B---3--:R-:W-:Y:S01]  /*7f00*/  FMNMX.FTZ R5, R150, R6, !PT ;  /* 0x0000000696057209 */ /* 0x008fe20007810000 */
[----:B------:R-:W-:-:S03]  /*7f10*/  FFMA.FTZ R6, R28, UR6, -R0 ;  /* 0x000000061c067c23 */ /* 0x000fc60008010800 */
[----:B------:R-:W-:Y:S02]  /*7f20*/  FMNMX.FTZ R5, R169, R5, !PT ;  /* 0x00000005a9057209 */ /* 0x000fe40007810000 */
[----:B------:R3:W-:Y:S02]  /*7f30*/  MUFU.EX2 R225, R6 ;  /* 0x0000000600e17308 */ /* 0x0007e40000000800 */
[----:B------:R-:W-:Y:S01]  /*7f40*/  FMNMX.FTZ R5, R168, R5, !PT ;  /* 0x00000005a8057209 */ /* 0x000fe20007810000 */
[----:B-1----:R-:W-:-:S03]  /*7f50*/  FFMA.FTZ R2, R22, UR6, -R0 ;  /* 0x0000000616027c23 */ /* 0x002fc60008010800 */
[----:B------:R-:W-:Y:S02]  /*7f60*/  FMNMX.FTZ R5, R171, R5, !PT ;  /* 0x00000005ab057209 */ /* 0x000fe40007810000 */
[----:B------:R1:W-:Y:S02]  /*7f70*/  MUFU.EX2 R229, R2 ;  /* 0x0000000200e57308 */ /* 0x0003e40000000800 */
[----:B------:R-:W-:Y:S02]  /*7f80*/  FMNMX.FTZ R5, R170, R5, !PT ;  /* 0x00000005aa057209 */ /* 0x000fe40007810000 */
[----:B--2---:R-:W-:Y:S01]  /*7f90*/  FMNMX.FTZ R153, R4, R7, !PT ;  /* 0x0000000704997209 */ /* 0x004fe20007810000 */
[--C-:B------:R-:W-:Y:S01]  /*7fa0*/  FFMA.FTZ R4, R53, UR6, -R17.reuse ;  /* 0x0000000635047c23 */ /* 0x100fe20008010811 */
[----:B---3--:R-:W-:Y:S02]  /*7fb0*/  FFMA.FTZ R6, R27, UR6, -R0 ;  /* 0x000000061b067c23 */ /* 0x008fe40008010800 */
[C---:B------:R-:W-:Y:S01]  /*7fc0*/  FSETP.NEU.FTZ.AND P3, PT, R153.reuse, -INF , PT ;  /* 0xff8000009900780b */ /* 0x040fe20003f7d000 */
[----:B------:R-:W-:Y:S01]  /*7fd0*/  FMUL.FTZ R16, R153, UR6 ;  /* 0x0000000699107c20 */ /* 0x000fe20008410000 */
[----:B------:R2:W-:Y:S04]  /*7fe0*/  MUFU.EX2 R219, R4 ;  /* 0x0000000400db7308 */ /* 0x0005e80000000800 */
[----:B------:R-:W-:Y:S01]  /*7ff0*/  FSEL R16, R16, RZ, P3 ;  /* 0x000000ff10107208 */ /* 0x000fe20001800000 */
[----:B-1----:R-:W-:-:S03]  /*8000*/  FFMA.FTZ R2, R20, UR6, -R17 ;  /* 0x0000000614027c23 */ /* 0x002fc60008010811 */
[----:B------:R1:W-:Y:S08]  /*8010*/  MUFU.EX2 R224, R6 ;  /* 0x0000000600e07308 */ /* 0x0003f00000000800 */
[----:B------:R-:W-:Y:S01]  /*8020*/  MUFU.EX2 R220, R2 ;  /* 0x0000000200dc7308 */ /* 0x000fe20000000800 */
[----:B--2---:R-:W-:-:S07]  /*8030*/  FFMA.FTZ R4, R52, UR6, -R17 ;  /* 0x0000000634047c23 */ /* 0x004fce0008010811 */
[----:B------:R2:W3:Y:S01]  /*8040*/  MUFU.EX2 R221, R4 ;  /* 0x0000000400dd7308 */ /* 0x0004e20000000800 */
[----:B-1----:R-:W-:-:S07]  /*8050*/  FFMA.FTZ R6, R24, UR6, -R0 ;  /* 0x0000000618067c23 */ /* 0x002fce0008010800 */
[----:B------:R1:W-:Y:S01]  /*8060*/  MUFU.EX2 R223, R6 ;  /* 0x0000000600df7308 */ /* 0x0003e20000000800 */
[--C-:B--2---:R-:W-:Y:S01]  /*8070*/  FFMA.FTZ R4, R21, UR6, -R16.reuse ;  /* 0x0000000615047c23 */ /* 0x104fe20008010810 */
[----:B---3--:R-:W-:Y:S01]  /*8080*/  F2FP.F16.F32.PACK_AB R15, R221, R219 ;  /* 0x000000dbdd0f723e */ /* 0x008fe200000000ff */
[----:B------:R-:W-:Y:S05]  /*8090*/  LDSM.16.MT88.4 R20, [R193+0x6000] ;  /* 0x00600000c114783b */ /* 0x000fea0000004200 */
[----:B------:R2:W-:Y:S01]  /*80a0*/  MUFU.EX2 R213, R4 ;  /* 0x0000000400d57308 */ /* 0x0005e20000000800 */
[----:B-1----:R-:W1:Y:S01]  /*80b0*/  SHFL.BFLY PT, R6, R5, 0x2, 0x1f ;  /* 0x0c401f0005067f89 */ /* 0x002e6200000e0000 */
[----:B--2---:R-:W-:-:S06]  /*80c0*/  FFMA.FTZ R4, R55, UR6, -R16 ;  /* 0x0000000637047c23 */ /* 0x004fcc0008010810 */
[----:B------:R2:W-:Y:S01]  /*80d0*/  MUFU.EX2 R215, R4 ;  /* 0x0000000400d77308 */ /* 0x0005e20000000800 */
[----:B-1----:R-:W-:Y:S01]  /*80e0*/  FMNMX.FTZ R2, R5, R6, !PT ;  /* 0x0000000605027209 */ /* 0x002fe20007810000 */
[----:B------:R-:W-:-:S06]  /*80f0*/  FFMA.FTZ R5, R64, UR6, -R17 ;  /* 0x0000000640057c23 */ /* 0x000fcc0008010811 */
[----:B------:R1:W3:Y:S01]  /*8100*/  MUFU.EX2 R218, R5 ;  /* 0x0000000500da7308 */ /* 0x0002e20000000800 */
[----:B--2---:R-:W-:-:S07]  /*8110*/  FFMA.FTZ R4, R50, UR6, -R16 ;  /* 0x0000000632047c23 */ /* 0x004fce0008010810 */
[----:B------:R2:W-:Y:S01]  /*8120*/  MUFU.EX2 R216, R4 ;  /* 0x0000000400d87308 */ /* 0x0005e20000000800 */
[----:B-1----:R-:W1:Y:S01]  /*8130*/  SHFL.BFLY PT, R5, R2, 0x1, 0x1f ;  /* 0x0c201f0002057f89 */ /* 0x002e6200000e0000 */
[----:B---3--:R-:W-:Y:S01]  /*8140*/  F2FP.F16.F32.PACK_AB R13, R218, R220 ;  /* 0x000000dcda0d723e */ /* 0x008fe200000000ff */
[--C-:B--2---:R-:W-:Y:S02]  /*8150*/  FFMA.FTZ R4, R40, UR6, -R16.reuse ;  /* 0x0000000628047c23 */ /* 0x104fe40008010810 */
[----:B------:R-:W-:Y:S03]  /*8160*/  LDSM.16.MT88.4 R40, [R195+0x6000] ;  /* 0x00600000c328783b */ /* 0x000fe60000004200 */
[----:B------:R-:W-:Y:S01]  /*8170*/  MUFU.EX2 R217, R4 ;  /* 0x0000000400d97308 */ /* 0x000fe20000000800 */
[----:B-1----:R-:W-:Y:S01]  /*8180*/  FMNMX.FTZ R152, R2, R5, !PT ;  /* 0x0000000502987209 */ /* 0x002fe20007810000 */
[----:B------:R-:W-:Y:S01]  /*8190*/  FFMA.FTZ R2, R54, UR6, -R16 ;  /* 0x0000000636027c23 */ /* 0x000fe20008010810 */
[----:B------:R-:W-:-:S02]  /*81a0*/  FSEL R5, R153, RZ, P3 ;  /* 0x000000ff99057208 */ /* 0x000fc40001800000 */
[----:B------:R-:W-:-:S03]  /*81b0*/  FSETP.NEU.FTZ.AND P2, PT, R152, -INF , PT ;  /* 0xff8000009800780b */ /* 0x000fc60003f5d000 */
[----:B------:R1:W-:Y:S01]  /*81c0*/  MUFU.EX2 R214, R2 ;  /* 0x0000000200d67308 */ /* 0x0003e20000000800 */
[----:B------:R-:W-:-:S04]  /*81d0*/  FADD.FTZ R5, R68, -R5 ;  /* 0x8000000544057221 */ /* 0x000fc80000010000 */
[----:B------:R-:W-:-:S04]  /*81e0*/  FMUL.FTZ R5, R5, UR6 ;  /* 0x0000000605057c20 */ /* 0x000fc80008410000 */
[----:B------:R2:W3:Y:S01]  /*81f0*/  MUFU.EX2 R53, R5 ;  /* 0x0000000500357308 */ /* 0x0004e20000000800 */
[----:B-1----:R-:W-:-:S05]  /*8200*/  FMUL.FTZ R2, R152, UR6 ;  /* 0x0000000698027c20 */ /* 0x002fca0008410000 */
[----:B------:R-:W-:-:S05]  /*8210*/  FSEL R2, R2, RZ, P2 ;  /* 0x000000ff02027208 */ /* 0x000fca0001000000 */
[--C-:B------:R-:W-:Y:S01]  /*8220*/  FFMA.FTZ R4, R26, UR6, -R2.reuse ;  /* 0x000000061a047c23 */ /* 0x100fe20008010802 */
[----:B------:R-:W-:Y:S01]  /*8230*/  FFMA.FTZ R6, R51, UR6, -R2 ;  /* 0x0000000633067c23 */ /* 0x000fe20008010802 */
[----:B------:R-:W1:Y:S01]  /*8240*/  LDSM.16.MT88.4 R24, [R196+0x6000] ;  /* 0x00600000c418783b */ /* 0x000e620000004200 */
[----:B--2---:R-:W-:Y:S01]  /*8250*/  FFMA.FTZ R5, R31, UR6, -R16 ;  /* 0x000000061f057c23 */ /* 0x004fe20008010810 */
[----:B------:R2:W-:Y:S01]  /*8260*/  MUFU.EX2 R191, R4 ;  /* 0x0000000400bf7308 */ /* 0x0005e20000000800 */
[-C--:B---3--:R-:W-:Y:S01]  /*8270*/  FMUL.FTZ R80, R80, R53.reuse ;  /* 0x0000003550507220 */ /* 0x088fe20000410000 */
[-C--:B------:R-:W-:Y:S01]  /*8280*/  FMUL.FTZ R81, R81, R53.reuse ;  /* 0x0000003551517220 */ /* 0x080fe20000410000 */
[-C--:B------:R-:W-:Y:S01]  /*8290*/  FMUL.FTZ R92, R92, R53.reuse ;  /* 0x000000355c5c7220 */ /* 0x080fe20000410000 */
[-C--:B------:R-:W-:Y:S01]  /*82a0*/  FMUL.FTZ R93, R93, R53.reuse ;  /* 0x000000355d5d7220 */ /* 0x080fe20000410000 */
        /* <DEDUP_REMOVED lines=12> */
[--C-:B--2---:R-:W-:Y:S01]  /*8370*/  FFMA.FTZ R4, R65, UR6, -R2.reuse ;  /* 0x0000000641047c23 */ /* 0x104fe20008010802 */
[-C--:B------:R-:W-:Y:S01]  /*8380*/  FMUL.FTZ R140, R140, R53.reuse ;  /* 0x000000358c8c7220 */ /* 0x080fe20000410000 */
[----:B------:R-:W-:Y:S01]  /*8390*/  FMUL.FTZ R141, R141, R53 ;  /* 0x000000358d8d7220 */ /* 0x000fe20000410000 */
[----:B------:R-:W-:Y:S04]  /*83a0*/  LDSM.16.MT88.4 R28, [R193+0x6800] ;  /* 0x00680000c11c783b */ /* 0x000fe80000004200 */
[----:B------:R2:W4:Y:S01]  /*83b0*/  MUFU.EX2 R210, R4 ;  /* 0x0000000400d27308 */ /* 0x0005220000000800 */
[----:B---3--:R-:W-:Y:S01]  /*83c0*/  F2FP.F16.F32.PACK_AB R6, R216, R214 ;  /* 0x000000d6d806723e */ /* 0x008fe200000000ff */
[----:B--2---:R-:W-:Y:S01]  /*83d0*/  FFMA.FTZ R4, R56, UR6, -R2 ;  /* 0x0000000638047c23 */ /* 0x004fe20008010802 */
[----:B----4-:R-:W-:-:S05]  /*83e0*/  F2FP.F16.F32.PACK_AB R5, R210, R191 ;  /* 0x000000bfd205723e */ /* 0x010fca00000000ff */
[----:B------:R2:W3:Y:S02]  /*83f0*/  MUFU.EX2 R212, R4 ;  /* 0x0000000400d47308 */ /* 0x0004e40000000800 */
[----:B--2---:R-:W-:Y:S02]  /*8400*/  FSEL R4, R152, RZ, P2 ;  /* 0x000000ff98047208 */ /* 0x004fe40001000000 */
[----:B---3--:R-:W-:-:S03]  /*8410*/  F2FP.F16.F32.PACK_AB R7, R211, R212 ;  /* 0x000000d4d307723e */ /* 0x008fc600000000ff */
[----:B------:R-:W-:-:S04]  /*8420*/  FADD.FTZ R3, R3, -R4 ;  /* 0x8000000403037221 */ /* 0x000fc80000010000 */
        /* <DEDUP_REMOVED lines=15> */
[----:B------:R2:W3:Y:S01]  /*8520*/  MUFU.EX2 R19, R4 ;  /* 0x0000000400137308 */ /* 0x0004e20000000800 */
[-C--:B------:R-:W-:Y:S01]  /*8530*/  FMUL.FTZ R118, R118, R52.reuse ;  /* 0x0000003476767220 */ /* 0x080fe20000410000 */
[----:B------:R-:W-:Y:S01]  /*8540*/  FMUL.FTZ R3, R3, UR6 ;  /* 0x0000000603037c20 */ /* 0x000fe20008410000 */
[-C--:B------:R-:W-:Y:S01]  /*8550*/  FMUL.FTZ R119, R119, R52.reuse ;  /* 0x0000003477777220 */ /* 0x080fe20000410000 */
[-C--:B------:R-:W-:Y:S01]  /*8560*/  FMUL.FTZ R126, R126, R52.reuse ;  /* 0x000000347e7e7220 */ /* 0x080fe20000410000 */
[-C--:B------:R-:W-:Y:S01]  /*8570*/  FMUL.FTZ R127, R127, R52.reuse ;  /* 0x000000347f7f7220 */ /* 0x080fe20000410000 */
[-C--:B------:R-:W-:Y:S01]  /*8580*/  FMUL.FTZ R134, R134, R52.reuse ;  /* 0x0000003486867220 */ /* 0x080fe20000410000 */
[-C--:B------:R-:W-:Y:S01]  /*8590*/  FMUL.FTZ R135, R135, R52.reuse ;  /* 0x0000003487877220 */ /* 0x080fe20000410000 */
[----:B------:R4:W5:Y:S01]  /*85a0*/  MUFU.EX2 R18, R3 ;  /* 0x0000000300127308 */ /* 0x0009620000000800 */
[-C--:B------:R-:W-:Y:S01]  /*85b0*/  FMUL.FTZ R142, R142, R52.reuse ;  /* 0x000000348e8e7220 */ /* 0x080fe20000410000 */
[----:B------:R-:W-:Y:S01]  /*85c0*/  FMUL.FTZ R143, R143, R52 ;  /* 0x000000348f8f7220 */ /* 0x000fe20000410000 */
[----:B--2---:R-:W-:Y:S01]  /*85d0*/  F2FP.F16.F32.PACK_AB R4, R215, R213 ;  /* 0x000000d5d704723e */ /* 0x004fe200000000ff */
[-C--:B---3--:R-:W-:Y:S01]  /*85e0*/  FMUL.FTZ R84, R84, R19.reuse ;  /* 0x0000001354547220 */ /* 0x088fe20000410000 */
[-C--:B------:R-:W-:Y:S01]  /*85f0*/  FMUL.FTZ R85, R85, R19.reuse ;  /* 0x0000001355557220 */ /* 0x080fe20000410000 */
[-C--:B------:R-:W-:Y:S01]  /*8600*/  FMUL.FTZ R88, R88, R19.reuse ;  /* 0x0000001358587220 */ /* 0x080fe20000410000 */
[-C--:B------:R-:W-:Y:S01]  /*8610*/  FMUL.FTZ R89, R89, R19.reuse ;  /* 0x0000001359597220 */ /* 0x080fe20000410000 */
[-C--:B------:R-:W-:Y:S01]  /*8620*/  FMUL.FTZ R96, R96, R19.reuse ;  /* 0x0000001360607220 */ /* 0x080fe20000410000 */
[-C--:B------:R-:W-:Y:S01]  /*8630*/  FMUL.FTZ R97, R97, R19.reuse ;  /* 0x0000001361617220 */ /* 0x080fe20000410000 */
[C---:B------:R-:W-:Y:S01]  /*8640*/  HMMA.16816.F32 R48, R4.reuse, R20, R80 ;  /* 0x000000140430723c */ /* 0x040fe20000001850 */
[--C-:B----4-:R-:W-:Y:S01]  /*8650*/  FFMA.FTZ R3, R38, UR6, -R16.reuse ;  /* 0x0000000626037c23 */ /* 0x110fe20008010810 */
[-C--:B-----5:R-:W-:Y:S01]  /*8660*/  FMUL.FTZ R86, R86, R18.reuse ;  /* 0x0000001256567220 */ /* 0x0a0fe20000410000 */
[-C--:B------:R-:W-:Y:S01]  /*8670*/  FMUL.FTZ R87, R87, R18.reuse ;  /* 0x0000001257577220 */ /* 0x080fe20000410000 */
[-C--:B------:R-:W-:Y:S01]  /*8680*/  FMUL.FTZ R90, R90, R18.reuse ;  /* 0x000000125a5a7220 */ /* 0x080fe20000410000 */
[----:B------:R2:W-:Y:S01]  /*8690*/  MUFU.EX2 R190, R3 ;  /* 0x0000000300be7308 */ /* 0x0005e20000000800 */
[-C--:B------:R-:W-:Y:S01]  /*86a0*/  FMUL.FTZ R91, R91, R18.reuse ;  /* 0x000000125b5b7220 */ /* 0x080fe20000410000 */
[----:B------:R-:W-:Y:S01]  /*86b0*/  HMMA.16816.F32 R44, R4, R22, R92 ;  /* 0x00000016042c723c */ /* 0x000fe2000000185c */
        /* <DEDUP_REMOVED lines=12> */
[----:B------:R-:W3:Y:S01]  /*8780*/  LDSM.16.MT88.4 R20, [R195+0x6800] ;  /* 0x00680000c314783b */ /* 0x000ee20000004200 */
[-C--:B------:R-:W-:Y:S01]  /*8790*/  FMUL.FTZ R136, R136, R19.reuse ;  /* 0x0000001388887220 */ /* 0x080fe20000410000 */
[----:B--2---:R-:W-:Y:S01]  /*87a0*/  FFMA.FTZ R3, R71, UR6, -R16 ;  /* 0x0000000647037c23 */ /* 0x004fe20008010810 */
[-C--:B------:R-:W-:Y:S01]  /*87b0*/  FMUL.FTZ R137, R137, R19.reuse ;  /* 0x0000001389897220 */ /* 0x080fe20000410000 */
[-C--:B------:R-:W-:Y:S01]  /*87c0*/  FMUL.FTZ R138, R138, R18.reuse ;  /* 0x000000128a8a7220 */ /* 0x080fe20000410000 */
[C---:B-1----:R-:W-:Y:S01]  /*87d0*/  HMMA.16816.F32 R100, R4.reuse, R24, R100 ;  /* 0x000000180464723c */ /* 0x042fe20000001864 */
[----:B------:R1:W2:Y:S01]  /*87e0*/  MUFU.EX2 R189, R3 ;  /* 0x0000000300bd7308 */ /* 0x0002a20000000800 */
[-C--:B------:R-:W-:Y:S01]  /*87f0*/  FMUL.FTZ R139, R139, R18.reuse ;  /* 0x000000128b8b7220 */ /* 0x080fe20000410000 */
[-C--:B------:R-:W-:Y:S01]  /*8800*/  FMUL.FTZ R112, R112, R19.reuse ;  /* 0x0000001370707220 */ /* 0x080fe20000410000 */
[-C--:B------:R-:W-:Y:S01]  /*8810*/  FMUL.FTZ R113, R113, R19.reuse ;  /* 0x0000001371717220 */ /* 0x080fe20000410000 */
[-C--:B------:R-:W-:Y:S01]  /*8820*/  FMUL.FTZ R114, R114, R18.reuse ;  /* 0x0000001272727220 */ /* 0x080fe20000410000 */
[----:B------:R-:W-:Y:S01]  /*8830*/  HMMA.16816.F32 R108, R4, R26, R108 ;  /* 0x0000001a046c723c */ /* 0x000fe2000000186c */
[-C--:B------:R-:W-:Y:S01]  /*8840*/  FMUL.FTZ R115, R115, R18.reuse ;  /* 0x0000001273737220 */ /* 0x080fe20000410000 */
[-C--:B------:R-:W-:Y:S01]  /*8850*/  FMUL.FTZ R120, R120, R19.reuse ;  /* 0x0000001378787220 */ /* 0x080fe20000410000 */
[----:B------:R-:W-:Y:S01]  /*8860*/  FMUL.FTZ R121, R121, R19 ;  /* 0x0000001379797220 */ /* 0x000fe20000410000 */
[-C--:B------:R-:W-:Y:S01]  /*8870*/  FMUL.FTZ R122, R122, R18.reuse ;  /* 0x000000127a7a7220 */ /* 0x080fe20000410000 */
[----:B------:R-:W-:Y:S01]  /*8880*/  FMUL.FTZ R123, R123, R18 ;  /* 0x000000127b7b7220 */ /* 0x000fe20000410000 */
[----:B------:R-:W-:Y:S01]  /*8890*/  HMMA.16816.F32 R96, R12, R24, R96 ;  /* 0x000000180c60723c */ /* 0x000fe20000001860 */
[----:B------:R-:W-:Y:S01]  /*88a0*/  LDSM.16.MT88.4 R88, [R193+0x7800] ;  /* 0x00780000c158783b */ /* 0x000fe20000004200 */
[----:B-1----:R-:W-:-:S04]  /*88b0*/  FFMA.FTZ R3, R76, UR6, -R2 ;  /* 0x000000064c037c23 */ /* 0x002fc80008010802 */
[----:B------:R-:W-:Y:S01]  /*88c0*/  HMMA.16816.F32 R104, R12, R26, R104 ;  /* 0x0000001a0c68723c */ /* 0x000fe20000001868 */
[----:B------:R-:W1:Y:S01]  /*88d0*/  LDSM.16.MT88.4 R24, [R196+0x6800] ;  /* 0x00680000c418783b */ /* 0x000e620000004200 */
[----:B------:R4:W-:Y:S04]  /*88e0*/  MUFU.EX2 R186, R3 ;  /* 0x0000000300ba7308 */ /* 0x0009e80000000800 */
[C---:B------:R-:W-:Y:S06]  /*88f0*/  HMMA.16816.F32 R116, R4.reuse, R32, R116 ;  /* 0x000000200474723c */ /* 0x040fec0000001874 */
[C---:B------:R-:W-:Y:S06]  /*8900*/  HMMA.16816.F32 R124, R4.reuse, R34, R124 ;  /* 0x00000022047c723c */ /* 0x040fec000000187c */
[----:B------:R-:W-:Y:S01]  /*8910*/  HMMA.16816.F32 R60, R4, R40, R132 ;  /* 0x00000028043c723c */ /* 0x000fe20000001884 */
[----:B----4-:R-:W-:-:S04]  /*8920*/  FFMA.FTZ R3, R75, UR6, -R2 ;  /* 0x000000064b037c23 */ /* 0x010fc80008010802 */
[----:B------:R4:W5:Y:S01]  /*8930*/  MUFU.EX2 R185, R3 ;  /* 0x0000000300b97308 */ /* 0x0009620000000800 */
[----:B------:R-:W-:Y:S06]  /*8940*/  HMMA.16816.F32 R56, R4, R42, R140 ;  /* 0x0000002a0438723c */ /* 0x000fec000000188c */
[----:B------:R-:W-:Y:S01]  /*8950*/  HMMA.16816.F32 R128, R12, R40, R128 ;  /* 0x000000280c80723c */ /* 0x000fe20000001880 */
[----:B------:R-:W-:Y:S01]  /*8960*/  FFMA.FTZ R4, R73, UR6, -R2 ;  /* 0x0000000649047c23 */ /* 0x000fe20008010802 */
[----:B--2---:R-:W-:-:S03]  /*8970*/  F2FP.F16.F32.PACK_AB R6, R189, R190 ;  /* 0x000000bebd06723e */ /* 0x004fc600000000ff */
[----:B------:R2:W-:Y:S01]  /*8980*/  MUFU.EX2 R184, R4 ;  /* 0x0000000400b87308 */ /* 0x0005e20000000800 */
[----:B------:R-:W-:Y:S01]  /*8990*/  HMMA.16816.F32 R136, R12, R42, R136 ;  /* 0x0000002a0c88723c */ /* 0x000fe20000001888 */
[----:B----4-:R-:W-:Y:S01]  /*89a0*/  FFMA.FTZ R3, R74, UR6, -R2 ;  /* 0x000000064a037c23 */ /* 0x010fe20008010802 */
[----:B-----5:R-:W-:-:S04]  /*89b0*/  F2FP.F16.F32.PACK_AB R5, R185, R186 ;  /* 0x000000bab905723e */ /* 0x020fc800000000ff */
[C---:B------:R-:W-:Y:S01]  /*89c0*/  HMMA.16816.F32 R112, R12.reuse, R32, R112 ;  /* 0x000000200c70723c */ /* 0x040fe20000001870 */
[----:B------:R4:W5:Y:S05]  /*89d0*/  MUFU.EX2 R183, R3 ;  /* 0x0000000300b77308 */ /* 0x00096a0000000800 */
[----:B------:R-:W-:Y:S01]  /*89e0*/  HMMA.16816.F32 R120, R12, R34, R120 ;  /* 0x000000220c78723c */ /* 0x000fe20000001878 */
[----:B------:R-:W-:Y:S01]  /*89f0*/  LDSM.16.MT88.4 R32, [R196+0x7000] ;  /* 0x00700000c420783b */ /* 0x000fe20000004200 */
[----:B--2---:R-:W-:-:S05]  /*8a00*/  F2FP.F16.F32.PACK_AB R4, R209, R217 ;  /* 0x000000d9d104723e */ /* 0x004fca00000000ff */
[----:B------:R-:W-:Y:S02]  /*8a10*/  F2FP.F16.F32.PACK_AB R12, R230, R231 ;  /* 0x000000e7e60c723e */ /* 0x000fe400000000ff */
[----:B------:R-:W-:Y:S01]  /*8a20*/  F2FP.F16.F32.PACK_AB R14, R226, R228 ;  /* 0x000000e4e20e723e */ /* 0x000fe200000000ff */
[--C-:B----4-:R-:W-:Y:S01]  /*8a30*/  FFMA.FTZ R3, R37, UR6, -R0.reuse ;  /* 0x0000000625037c23 */ /* 0x110fe20008010800 */
[----:B------:R-:W-:Y:S01]  /*8a40*/  FFMA.FTZ R0, R72, UR6, -R0 ;  /* 0x0000000648007c23 */ /* 0x000fe20008010800 */
[----:B------:R-:W2:Y:S01]  /*8a50*/  LDSM.16.MT88.4 R36, [R194+0x6800] ;  /* 0x00680000c224783b */ /* 0x000ea20000004200 */
[----:B-----5:R-:W-:Y:S01]  /*8a60*/  F2FP.F16.F32.PACK_AB R7, R183, R184 ;  /* 0x000000b8b707723e */ /* 0x020fe200000000ff */
[----:B------:R4:W-:Y:S06]  /*8a70*/  MUFU.EX2 R188, R3 ;  /* 0x0000000300bc7308 */ /* 0x0009ec0000000800 */
[C---:B---3--:R-:W-:Y:S02]  /*8a80*/  HMMA.16816.F32 R60, R4.reuse, R20, R60 ;  /* 0x00000014043c723c */ /* 0x048fe4000000183c */
[----:B------:R3:W-:Y:S04]  /*8a90*/  MUFU.EX2 R187, R0 ;  /* 0x0000000000bb7308 */ /* 0x0007e80000000800 */
[----:B------:R-:W-:Y:S01]  /*8aa0*/  HMMA.16816.F32 R56, R4, R22, R56 ;  /* 0x000000160438723c */ /* 0x000fe20000001838 */
[----:B----4-:R-:W-:-:S05]  /*8ab0*/  FFMA.FTZ R3, R244, R52, R191 ;  /* 0x00000034f4037223 */ /* 0x010fca00000100bf */
[C---:B------:R-:W-:Y:S06]  /*8ac0*/  HMMA.16816.F32 R48, R4.reuse, R28, R48 ;  /* 0x0000001c0430723c */ /* 0x040fec0000001830 */
[----:B------:R-:W-:Y:S01]  /*8ad0*/  HMMA.16816.F32 R44, R4, R30, R44 ;  /* 0x0000001e042c723c */ /* 0x000fe2000000182c */
[----:B---3--:R-:W-:-:S04]  /*8ae0*/  FFMA.FTZ R0, R156, UR6, -R17 ;  /* 0x000000069c007c23 */ /* 0x008fc80008010811 */
[----:B------:R3:W-:Y:S01]  /*8af0*/  MUFU.EX2 R182, R0 ;  /* 0x0000000000b67308 */ /* 0x0007e20000000800 */
[C---:B-1----:R-:W-:Y:S06]  /*8b00*/  HMMA.16816.F32 R40, R4.reuse, R24, R100 ;  /* 0x000000180428723c */ /* 0x042fec0000001864 */
[C---:B------:R-:W-:Y:S06]  /*8b10*/  HMMA.16816.F32 R108, R4.reuse, R26, R108 ;  /* 0x0000001a046c723c */ /* 0x040fec000000186c */
[----:B--2---:R-:W-:Y:S01]  /*8b20*/  HMMA.16816.F32 R116, R4, R36, R116 ;  /* 0x000000240474723c */ /* 0x004fe20000001874 */
[----:B---3--:R-:W-:-:S05]  /*8b30*/  FFMA.FTZ R0, R149, UR6, -R17 ;  /* 0x0000000695007c23 */ /* 0x008fca0008010811 */
        /* <DEDUP_REMOVED lines=15> */
[----:B------:R1:W3:Y:S01]  /*8c30*/  MUFU.EX2 R177, R0 ;  /* 0x0000000000b17308 */ /* 0x0002e20000000800 */
[C---:B------:R-:W-:Y:S01]  /*8c40*/  HMMA.16816.F32 R64, R12.reuse, R30, R64 ;  /* 0x0000001e0c40723c */ /* 0x040fe20000001840 */
[----:B------:R-:W4:Y:S05]  /*8c50*/  LDSM.16.MT88.4 R28, [R193+0x7000] ;  /* 0x00700000c11c783b */ /* 0x000f2a0000004200 */
        /* <DEDUP_REMOVED lines=8> */
[----:B------:R-:W-:Y:S01]  /*8ce0*/  HMMA.16816.F32 R68, R12, R38, R120 ;  /* 0x000000260c44723c */ /* 0x000fe20000001878 */
[----:B------:R-:W-:Y:S06]  /*8cf0*/  LDSM.16.MT88.4 R120, [R194+0x7800] ;  /* 0x00780000c278783b */ /* 0x000fec0000004200 */
        /* <DEDUP_REMOVED lines=18> */
[C---:B----4-:R-:W-:Y:S06]  /*8e20*/  HMMA.16816.F32 R48, R4.reuse, R28, R48 ;  /* 0x0000001c0430723c */ /* 0x050fec0000001830 */
[----:B------:R-:W-:Y:S01]  /*8e30*/  HMMA.16816.F32 R44, R4, R30, R44 ;  /* 0x0000001e042c723c */ /* 0x000fe2000000182c */
[----:B-1----:R-:W-:-:S04]  /*8e40*/  FFMA.FTZ R0, R166, UR6, -R17 ;  /* 0x00000006a6007c23 */ /* 0x002fc80008010811 */
[----:B------:R1:W2:Y:S01]  /*8e50*/  MUFU.EX2 R146, R0 ;  /* 0x0000000000927308 */ /* 0x0002a20000000800 */
[C---:B------:R-:W-:Y:S06]  /*8e60*/  HMMA.16816.F32 R40, R4.reuse, R32, R40 ;  /* 0x000000200428723c */ /* 0x040fec0000001828 */
[C---:B------:R-:W-:Y:S06]  /*8e70*/  HMMA.16816.F32 R108, R4.reuse, R34, R108 ;  /* 0x00000022046c723c */ /* 0x040fec000000186c */
[----:B-----5:R-:W-:Y:S01]  /*8e80*/  HMMA.16816.F32 R116, R4, R24, R116 ;  /* 0x000000180474723c */ /* 0x020fe20000001874 */
[----:B-1----:R-:W-:Y:S01]  /*8e90*/  FFMA.FTZ R0, R163, UR6, -R17 ;  /* 0x00000006a3007c23 */ /* 0x002fe20008010811 */
[----:B--2---:R-:W-:-:S04]  /*8ea0*/  F2FP.F16.F32.PACK_AB R13, R146, R148 ;  /* 0x00000094920d723e */ /* 0x004fc800000000ff */
[C---:B------:R-:W-:Y:S01]  /*8eb0*/  HMMA.16816.F32 R124, R4.reuse, R26, R124 ;  /* 0x0000001a047c723c */ /* 0x040fe2000000187c */
        /* <DEDUP_REMOVED lines=19> */
[----:B------:R-:W-:Y:S01]  /*8ff0*/  HMMA.16816.F32 R20, R12, R22, R136 ;  /* 0x000000160c14723c */ /* 0x000fe20000001888 */
[----:B------:R-:W-:Y:S02]  /*9000*/  MOV R69, R154 ;  /* 0x0000009a00457202 */ /* 0x000fe40000000f00 */
[----:B------:R-:W-:Y:S02]  /*9010*/  MOV R70, R155 ;  /* 0x0000009b00467202 */ /* 0x000fe40000000f00 */
[----:B------:R-:W-:-:S02]  /*9020*/  MOV R68, R153 ;  /* 0x0000009900447202 */ /* 0x000fc40000000f00 */
[----:B------:R-:W-:Y:S01]  /*9030*/  FFMA.FTZ R12, R243, R53, R213 ;  /* 0x00000035f30c7223 */ /* 0x000fe200000100d5 */
[----:B------:R-:W-:Y:S02]  /*9040*/  F2FP.F16.F32.PACK_AB R136, R229, R227 ;  /* 0x000000e3e588723e */ /* 0x000fe400000000ff */
        /* <DEDUP_REMOVED lines=107> */
[----:B------:R-:W-:Y:S01]  /*9700*/  VIADD R156, R208, 0xfffffffd ;  /* 0xfffffffdd09c7836 */ /* 0x000fe20000000000 */
[----:B------:R-:W1:Y:S01]  /*9710*/  @!P0 LDC.64 R14, c[0x0][0x220] ;  /* 0x00008800ff0e8b82 */ /* 0x000e620000000a00 */
[----:B------:R-:W-:-:S04]  /*9720*/  DEPBAR.LE SB0, 0x0 ;  /* 0x000080000000791a */ /* 0x000fc80000000000 */
[----:B------:R-:W-:Y:S01]  /*9730*/  SHF.R.S32.HI R0, RZ, 0x1f, R156 ;  /* 0x0000001fff007819 */ /* 0x000fe2000001149c */
[-C--:B------:R-:W-:Y:S02]  /*9740*/  IMAD.WIDE.U32 R4, R156, R248.reuse, RZ ;  /* 0x000000f89c047225 */ /* 0x080fe400078e00ff */
[----:B------:R-:W-:Y:S02]  /*9750*/  BAR.SYNC.DEFER_BLOCKING 0x0 ;  /* 0x0000000000007b1d */ /* 0x000fe40000010000 */
[----:B------:R-:W-:Y:S01]  /*9760*/  IMAD R0, R0, R248, RZ ;  /* 0x000000f800007224 */ /* 0x000fe200078e02ff */
[----:B------:R-:W-:-:S05]  /*9770*/  LEA R2, P1, R4, R236, 0x6 ;  /* 0x000000ec04027211 */ /* 0x000fca00078230ff */
[----:B------:R-:W2:Y:S01]  /*9780*/  @!P0 LDC.64 R12, c[0x0][0x220] ;  /* 0x00008800ff0c8b82 */ /* 0x000ea20000000a00 */
[----:B------:R-:W-:-:S04]  /*9790*/  IMAD R0, R156, R249, R0 ;  /* 0x000000f99c007224 */ /* 0x000fc800078e0200 */
[----:B------:R-:W-:Y:S01]  /*97a0*/  IMAD.IADD R3, R5, 0x1, R0 ;  /* 0x0000000105037824 */ /* 0x000fe200078e0200 */
[-C--:B------:R-:W-:Y:S02]  /*97b0*/  @!P0 IADD3 R0, P4, R252, R2.reuse, RZ ;  /* 0x00000002fc008210 */ /* 0x080fe40007f9e0ff */
[----:B------:R-:W3:Y:S01]  /*97c0*/  @!P0 LDC.64 R16, c[0x0][0x220] ;  /* 0x00008800ff108b82 */ /* 0x000ee20000000a00 */
[----:B------:R-:W-:Y:S02]  /*97d0*/  @!P0 LEA R5, P2, R248, R2, 0x5 ;  /* 0x00000002f8058211 */ /* 0x000fe400078428ff */
[----:B------:R-:W-:Y:S02]  /*97e0*/  LEA.HI.X R3, R4, R251, R3, 0x6, P1 ;  /* 0x000000fb04037211 */ /* 0x000fe400008f3403 */
[----:B-1----:R-:W-:Y:S02]  /*97f0*/  @!P0 LEA R6, P1, R5, R14, 0x1 ;  /* 0x0000000e05068211 */ /* 0x002fe400078208ff */
[----:B------:R-:W-:Y:S01]  /*9800*/  @!P0 LEA.HI.X R7, R248, R3, R249, 0x5, P2 ;  /* 0x00000003f8078211 */ /* 0x000fe200010f2cf9 */
[----:B------:R-:W1:Y:S01]  /*9810*/  @!P0 LDC.64 R18, c[0x0][0x220] ;  /* 0x00008800ff128b82 */ /* 0x000e620000000a00 */
[----:B------:R-:W-:Y:S01]  /*9820*/  @!P0 IMAD.X R4, R245, 0x1, R3, P4 ;  /* 0x00000001f5048824 */ /* 0x000fe200020e0603 */
[----:B------:R-:W-:Y:S01]  /*9830*/  @P0 STS.128 [R207+0x6000], RZ ;  /* 0x006000ffcf000388 */ /* 0x000fe20000000c00 */
[----:B------:R-:W-:-:S02]  /*9840*/  @!P0 LEA.HI.X R7, R5, R15, R7, 0x1, P1 ;  /* 0x0000000f05078211 */ /* 0x000fc400008f0c07 */
[----:B--2---:R-:W-:-:S04]  /*9850*/  @!P0 LEA R12, P3, R0, R12, 0x1 ;  /* 0x0000000c000c8211 */ /* 0x004fc800078608ff */
[----:B------:R-:W-:Y:S01]  /*9860*/  @!P0 LEA.HI.X R13, R0, R13, R4, 0x1, P3 ;  /* 0x0000000d000d8211 */ /* 0x000fe200018f0c04 */
[----:B------:R-:W-:Y:S01]  /*9870*/  @!P0 IMAD R0, R249, 0x30, RZ ;  /* 0x00000030f9008824 */ /* 0x000fe200078e02ff */
[----:B---3--:R-:W-:-:S04]  /*9880*/  @!P0 LEA R14, P2, R2, R16, 0x1 ;  /* 0x00000010020e8211 */ /* 0x008fc800078408ff */
[--C-:B------:R-:W-:Y:S01]  /*9890*/  @!P0 LEA.HI.X R15, R2, R17, R3.reuse, 0x1, P2 ;  /* 0x00000011020f8211 */ /* 0x100fe200010f0c03 */
[----:B------:R-:W-:-:S04]  /*98a0*/  @!P0 IMAD.WIDE.U32 R2, R248, 0x30, R2 ;  /* 0x00000030f8028825 */ /* 0x000fc800078e0002 */
[----:B------:R-:W-:Y:S01]  /*98b0*/  @!P0 IMAD.IADD R0, R0, 0x1, R3 ;  /* 0x0000000100008824 */ /* 0x000fe200078e0203 */
[C---:B-1----:R-:W-:Y:S01]  /*98c0*/  @!P0 LEA R4, P1, R2.reuse, R18, 0x1 ;  /* 0x0000001202048211 */ /* 0x042fe200078208ff */
[----:B------:R-:W-:Y:S01]  /*98d0*/  @!PT LDS RZ, [RZ] ;  /* 0x00000000fffff984 */ /* 0x000fe20000000800 */
[----:B------:R-:W-:Y:S01]  /*98e0*/  @!PT LDS RZ, [RZ] ;  /* 0x00000000fffff984 */ /* 0x000fe20000000800 */
[----:B------:R-:W-:Y:S01]  /*98f0*/  @!PT LDS RZ, [RZ] ;  /* 0x00000000fffff984 */ /* 0x000fe20000000800 */
[----:B------:R-:W-:Y:S03]  /*9900*/  @!P0 LDGSTS.E.BYPASS.LTC128B.128 [R207+0x6000], desc[UR10][R14.64] ;  /* 0x060000000ecf8fae */ /* 0x000fe6000b901d4a */
[----:B------:R-:W-:Y:S01]  /*9910*/  @!P0 LEA.HI.X R5, R2, R19, R0, 0x1, P1 ;  /* 0x0000001302058211 */ /* 0x000fe200008f0c00 */
[----:B------:R-:W-:Y:S01]  /*9920*/  @P0 STS.128 [R207+0x6800], RZ ;  /* 0x006800ffcf000388 */ /* 0x000fe20000000c00 */
[----:B------:R-:W-:-:S03]  /*9930*/  IMAD R0, R156, 0x40, R238 ;  /* 0x000000409c007824 */ /* 0x000fc600078e02ee */
[----:B------:R-:W-:Y:S01]  /*9940*/  @!PT LDS RZ, [RZ] ;  /* 0x00000000fffff984 */ /* 0x000fe20000000800 */
[----:B------:R-:W-:Y:S01]  /*9950*/  @!PT LDS RZ, [RZ] ;  /* 0x00000000fffff984 */ /* 0x000fe20000000800 */
[----:B------:R-:W-:Y:S01]  /*9960*/  @!PT LDS RZ, [RZ] ;  /* 0x00000000fffff984 */ /* 0x000fe20000000800 */
[----:B------:R-:W-:Y:S01]  /*9970*/  @!P0 LDGSTS.E.BYPASS.LTC128B.128 [R207+0x6800], desc[UR10][R12.64] ;  /* 0x068000000ccf8fae */ /* 0x000fe2000b901d4a */
[C---:B------:R-:W-:Y:S01]  /*9980*/  VIADD R3, R0.reuse, 0x8 ;  /* 0x0000000800037836 */ /* 0x040fe20000000000 */
[C---:B------:R-:W-:Y:S01]  /*9990*/  ISETP.GE.AND P1, PT, R0.reuse, R8, PT ;  /* 0x000000080000720c */ /* 0x040fe20003f26270 */
[C---:B------:R-:W-:Y:S01]  /*99a0*/  VIADD R2, R0.reuse, 0x1 ;  /* 0x0000000100027836 */ /* 0x040fe20000000000 */
[----:B------:R-:W-:Y:S01]  /*99b0*/  @P0 STS.128 [R207+0x7000], RZ ;  /* 0x007000ffcf000388 */ /* 0x000fe20000000c00 */
[----:B------:R-:W-:-:S03]  /*99c0*/  ISETP.GE.AND P3, PT, R0, R9, PT ;  /* 0x000000090000720c */ /* 0x000fc60003f66270 */
[----:B------:R-:W-:Y:S01]  /*99d0*/  @!PT LDS RZ, [RZ] ;  /* 0x00000000fffff984 */ /* 0x000fe20000000800 */
[----:B------:R-:W-:Y:S01]  /*99e0*/  @!PT LDS RZ, [RZ] ;  /* 0x00000000fffff984 */ /* 0x000fe20000000800 */
[----:B------:R-:W-:Y:S01]  /*99f0*/  @!PT LDS RZ, [RZ] ;  /* 0x00000000fffff984 */ /* 0x000fe20000000800 */
[----:B------:R-:W-:Y:S01]  /*9a00*/  @!P0 LDGSTS.E.BYPASS.LTC128B.128 [R207+0x7000], desc[UR10][R6.64] ;  /* 0x0700000006cf8fae */ /* 0x000fe2000b901d4a */
[C---:B------:R-:W-:Y:S02]  /*9a10*/  ISETP.GE.AND P2, PT, R2.reuse, R8, PT ;  /* 0x000000080200720c */ /* 0x040fe40003f46270 */
[C---:B------:R-:W-:Y:S01]  /*9a20*/  ISETP.GE.AND P4, PT, R2.reuse, R9, PT ;  /* 0x000000090200720c */ /* 0x040fe20003f86270 */
[----:B------:R-:W-:Y:S01]  /*9a30*/  @P0 STS.128 [R207+0x7800], RZ ;  /* 0x007800ffcf000388 */ /* 0x000fe20000000c00 */
[C---:B------:R-:W-:Y:S02]  /*9a40*/  ISETP.GE.AND P6, PT, R2.reuse, R11, PT ;  /* 0x0000000b0200720c */ /* 0x040fe40003fc6270 */
[----:B------:R-:W-:Y:S01]  /*9a50*/  ISETP.GE.AND P5, PT, R2, R10, PT ;  /* 0x0000000a0200720c */ /* 0x000fe20003fa6270 */
[----:B------:R-:W-:Y:S01]  /*9a60*/  @!PT LDS RZ, [RZ] ;  /* 0x00000000fffff984 */ /* 0x000fe20000000800 */
[----:B------:R-:W-:Y:S01]  /*9a70*/  @!PT LDS RZ, [RZ] ;  /* 0x00000000fffff984 */ /* 0x000fe20000000800 */
[----:B------:R-:W-:Y:S01]  /*9a80*/  @!PT LDS RZ, [RZ] ;  /* 0x00000000fffff984 */ /* 0x000fe20000000800 */
[----:B------:R1:W-:Y:S01]  /*9a90*/  @!P0 LDGSTS.E.BYPASS.LTC128B.128 [R207+0x7800], desc[UR10][R4.64] ;  /* 0x0780000004cf8fae */ /* 0x0003e2000b901d4a */
[----:B------:R-:W-:-:S03]  /*9aa0*/  VIADD R2, R0, 0x9 ;  /* 0x0000000900027836 */ /* 0x000fc60000000000 */
[----:B------:R-:W-:Y:S04]  /*9ab0*/  LDSM.16.M88.4 R36, [R199] ;  /* 0x00000000c724783b */ /* 0x000fe80000000200 */
[----:B------:R-:W-:Y:S04]  /*9ac0*/  LDSM.16.M88.4 R32, [R199+0x2000] ;  /* 0x00200000c720783b */ /* 0x000fe80000000200 */
[----:B------:R-:W-:Y:S04]  /*9ad0*/  LDSM.16.M88.4 R28, [R202] ;  /* 0x00000000ca1c783b */ /* 0x000fe80000000200 */
[----:B------:R-:W-:Y:S04]  /*9ae0*/  LDSM.16.M88.4 R40, [R198+0x4000] ;  /* 0x00400000c628783b */ /* 0x000fe80000000200 */
[----:B------:R-:W-:Y:S04]  /*9af0*/  LDSM.16.M88.4 R24, [R202+0x2000] ;  /* 0x00200000ca18783b */ /* 0x000fe80000000200 */
[----:B------:R-:W-:Y:S04]  /*9b00*/  LDSM.16.M88.4 R48, [R203] ;  /* 0x00000000cb30783b */ /* 0x000fe80000000200 */
[----:B-1----:R-:W1:Y:S04]  /*9b10*/  LDSM.16.M88.4 R4, [R192+0x4000] ;  /* 0x00400000c004783b */ /* 0x002e680000000200 */
[----:B------:R-:W2:Y:S04]  /*9b20*/  LDSM.16.M88.4 R20, [R200] ;  /* 0x00000000c814783b */ /* 0x000ea80000000200 */
[----:B------:R-:W-:Y:S04]  /*9b30*/  LDSM.16.M88.4 R52, [R197] ;  /* 0x00000000c534783b */ /* 0x000fe80000000200 */
[----:B------:R-:W3:Y:S04]  /*9b40*/  LDSM.16.M88.4 R16, [R200+0x2000] ;  /* 0x00200000c810783b */ /* 0x000ee80000000200 */
[----:B------:R-:W0:Y:S01]  /*9b50*/  LDGDEPBAR ;  /* 0x00000000000079af */ /* 0x000e220000000000 */
[-C--:B-1----:R-:W-:Y:S06]  /*9b60*/  HMMA.16816.F32 R12, R36, R4.reuse, RZ ;  /* 0x00000004240c723c */ /* 0x082fec00000018ff */
[C---:B------:R-:W-:Y:S06]  /*9b70*/  HMMA.16816.F32 R56, R32.reuse, R4, RZ ;  /* 0x000000042038723c */ /* 0x040fec00000018ff */
[-C--:B------:R-:W-:Y:S06]  /*9b80*/  HMMA.16816.F32 R64, R32, R6.reuse, RZ ;  /* 0x000000062040723c */ /* 0x080fec00000018ff */
[----:B------:R-:W-:Y:S01]  /*9b90*/  HMMA.16816.F32 R68, R36, R6, RZ ;  /* 0x000000062444723c */ /* 0x000fe200000018ff */
[----:B------:R-:W-:Y:S05]  /*9ba0*/  LDSM.16.M88.4 R4, [R201+0x2000] ;  /* 0x00200000c904783b */ /* 0x000fea0000000200 */
[-C--:B------:R-:W-:Y:S01]  /*9bb0*/  HMMA.16816.F32 R44, R28, R40.reuse, R12 ;  /* 0x000000281c2c723c */ /* 0x080fe2000000180c */
[----:B------:R-:W1:Y:S05]  /*9bc0*/  LDSM.16.M88.4 R12, [R201] ;  /* 0x00000000c90c783b */ /* 0x000e6a0000000200 */
[C---:B------:R-:W-:Y:S01]  /*9bd0*/  HMMA.16816.F32 R60, R24.reuse, R40, R56 ;  /* 0x00000028183c723c */ /* 0x040fe20000001838 */
[----:B------:R-:W4:Y:S05]  /*9be0*/  LDSM.16.M88.4 R56, [R192+0x4800] ;  /* 0x00480000c038783b */ /* 0x000f2a0000000200 */
[-C--:B------:R-:W-:Y:S06]  /*9bf0*/  HMMA.16816.F32 R64, R24, R42.reuse, R64 ;  /* 0x0000002a1840723c */ /* 0x080fec0000001840 */
[----:B------:R-:W-:Y:S06]  /*9c00*/  HMMA.16816.F32 R68, R28, R42, R68 ;  /* 0x0000002a1c44723c */ /* 0x000fec0000001844 */
[-C--:B--2---:R-:W-:Y:S06]  /*9c10*/  HMMA.16816.F32 R44, R20, R48.reuse, R44 ;  /* 0x00000030142c723c */ /* 0x084fec000000182c */
[C---:B---3--:R-:W-:Y:S06]  /*9c20*/  HMMA.16816.F32 R40, R16.reuse, R48, R60 ;  /* 0x000000301028723c */ /* 0x048fec000000183c */
[-C--:B------:R-:W-:Y:S06]  /*9c30*/  HMMA.16816.F32 R64, R16, R50.reuse, R64 ;  /* 0x000000321040723c */ /* 0x080fec0000001840 */
[----:B------:R-:W-:Y:S06]  /*9c40*/  HMMA.16816.F32 R60, R20, R50, R68 ;  /* 0x00000032143c723c */ /* 0x000fec0000001844 */
[----:B-1----:R-:W-:Y:S01]  /*9c50*/  HMMA.16816.F32 R72, R12, R52, R44 ;  /* 0x000000340c48723c */ /* 0x002fe2000000182c */
[----:B------:R-:W1:Y:S05]  /*9c60*/  LDSM.16.M88.4 R44, [R198+0x4800] ;  /* 0x00480000c62c783b */ /* 0x000e6a0000000200 */
[C---:B----4-:R-:W-:Y:S06]  /*9c70*/  HMMA.16816.F32 R48, R36.reuse, R56, RZ ;  /* 0x000000382430723c */ /* 0x050fec00000018ff */
[----:B------:R-:W-:Y:S06]  /*9c80*/  HMMA.16816.F32 R68, R36, R58, RZ ;  /* 0x0000003a2444723c */ /* 0x000fec00000018ff */
[----:B------:R-:W-:Y:S06]  /*9c90*/  HMMA.16816.F32 R76, R12, R54, R60 ;  /* 0x000000360c4c723c */ /* 0x000fec000000183c */
[C---:B------:R-:W-:Y:S01]  /*9ca0*/  HMMA.16816.F32 R144, R4.reuse, R52, R40 ;  /* 0x000000340490723c */ /* 0x040fe20000001828 */
[----:B------:R-:W2:Y:S01]  /*9cb0*/  LDSM.16.M88.4 R40, [R206] ;  /* 0x00000000ce28783b */ /* 0x000ea20000000200 */
[----:B------:R-:W-:Y:S01]  /*9cc0*/  FMUL.FTZ R72, R72, UR8 ;  /* 0x0000000848487c20 */ /* 0x000fe20008410000 */
[----:B------:R-:W-:Y:S01]  /*9cd0*/  FMUL.FTZ R73, R73, UR8 ;  /* 0x0000000849497c20 */ /* 0x000fe20008410000 */
[----:B------:R-:W-:Y:S01]  /*9ce0*/  FMUL.FTZ R74, R74, UR8 ;  /* 0x000000084a4a7c20 */ /* 0x000fe20008410000 */
[----:B------:R-:W-:Y:S01]  /*9cf0*/  FMUL.FTZ R75, R75, UR8 ;  /* 0x000000084b4b7c20 */ /* 0x000fe20008410000 */
[----:B------:R-:W-:Y:S01]  /*9d00*/  HMMA.16816.F32 R148, R4, R54, R64 ;  /* 0x000000360494723c */ /* 0x000fe20000001840 */
[----:B------:R-:W-:Y:S01]  /*9d10*/  MUFU.TANH R191, R72 ;  /* 0x0000004800bf7308 */ /* 0x000fe20000002400 */
[----:B------:R-:W3:Y:S07]  /*9d20*/  LDSM.16.M88.4 R52, [R197+0x800] ;  /* 0x00080000c534783b */ /* 0x000eee0000000200 */
[----:B------:R-:W-:Y:S01]  /*9d30*/  MUFU.TANH R190, R73 ;  /* 0x0000004900be7308 */ /* 0x000fe20000002400 */
[----:B-1----:R-:W-:Y:S02]  /*9d40*/  HMMA.16816.F32 R60, R28, R44, R48 ;  /* 0x0000002c1c3c723c */ /* 0x002fe40000001830 */
[----:B------:R-:W-:Y:S01]  /*9d50*/  FMUL.FTZ R76, R76, UR8 ;  /* 0x000000084c4c7c20 */ /* 0x000fe20008410000 */
[----:B------:R-:W-:Y:S01]  /*9d60*/  FMUL.FTZ R77, R77, UR8 ;  /* 0x000000084d4d7c20 */ /* 0x000fe20008410000 */
[----:B------:R-:W-:Y:S01]  /*9d70*/  FMUL.FTZ R78, R78, UR8 ;  /* 0x000000084e4e7c20 */ /* 0x000fe20008410000 */
[----:B------:R-:W-:Y:S01]  /*9d80*/  FMUL.FTZ R79, R79, UR8 ;  /* 0x000000084f4f7c20 */ /* 0x000fe20008410000 */
[----:B------:R-:W-:Y:S01]  /*9d90*/  HMMA.16816.F32 R48, R32, R56, RZ ;  /* 0x000000382030723c */ /* 0x000fe200000018ff */
[----:B------:R-:W-:Y:S01]  /*9da0*/  MUFU.TANH R188, R74 ;  /* 0x0000004a00bc7308 */ /* 0x000fe20000002400 */
[----:B------:R-:W-:Y:S01]  /*9db0*/  FMUL.FTZ R144, R144, UR8 ;  /* 0x0000000890907c20 */ /* 0x000fe20008410000 */
[----:B------:R-:W-:Y:S01]  /*9dc0*/  FMUL.FTZ R145, R145, UR8 ;  /* 0x0000000891917c20 */ /* 0x000fe20008410000 */
[----:B------:R-:W-:Y:S01]  /*9dd0*/  FMUL.FTZ R146, R146, UR8 ;  /* 0x0000000892927c20 */ /* 0x000fe20008410000 */
[----:B------:R-:W-:Y:S01]  /*9de0*/  FMUL.FTZ R147, R147, UR8 ;  /* 0x0000000893937c20 */ /* 0x000fe20008410000 */
[----:B------:R-:W-:Y:S02]  /*9df0*/  HMMA.16816.F32 R64, R28, R46, R68 ;  /* 0x0000002e1c40723c */ /* 0x000fe40000001844 */
[----:B------:R-:W-:Y:S01]  /*9e00*/  FMUL.FTZ R148, R148, UR8 ;  /* 0x0000000894947c20 */ /* 0x000fe20008410000 */
[----:B------:R-:W-:Y:S01]  /*9e10*/  FMUL.FTZ R149, R149, UR8 ;  /* 0x0000000895957c20 */ /* 0x000fe20008410000 */
[----:B------:R1:W4:Y:S01]  /*9e20*/  MUFU.TANH R185, R75 ;  /* 0x0000004b00b97308 */ /* 0x0003220000002400 */
[----:B------:R-:W-:Y:S01]  /*9e30*/  FMUL.FTZ R150, R150, UR8 ;  /* 0x0000000896967c20 */ /* 0x000fe20008410000 */
[----:B------:R-:W-:-:S06]  /*9e40*/  FMUL.FTZ R151, R151, UR8 ;  /* 0x0000000897977c20 */ /* 0x000fcc0008410000 */
[----:B------:R-:W5:Y:S01]  /*9e50*/  MUFU.TANH R184, R76 ;  /* 0x0000004c00b87308 */ /* 0x000f620000002400 */
[----:B--2---:R-:W-:Y:S06]  /*9e60*/  HMMA.16816.F32 R68, R20, R40, R60 ;  /* 0x000000281444723c */ /* 0x004fec000000183c */
[----:B------:R-:W-:Y:S01]  /*9e70*/  HMMA.16816.F32 R48, R24, R44, R48 ;  /* 0x0000002c1830723c */ /* 0x000fe20000001830 */
[----:B------:R-:W-:Y:S05]  /*9e80*/  MUFU.TANH R182, R77 ;  /* 0x0000004d00b67308 */ /* 0x000fea0000002400 */
[----:B-1----:R-:W-:Y:S01]  /*9e90*/  HMMA.16816.F32 R72, R32, R58, RZ ;  /* 0x0000003a2048723c */ /* 0x002fe200000018ff */
[----:B------:R-:W1:Y:S02]  /*9ea0*/  LDSM.16.M88.4 R56, [R192+0x5000] ;  /* 0x00500000c038783b */ /* 0x000e640000000200 */
[----:B------:R-:W2:Y:S03]  /*9eb0*/  MUFU.TANH R183, R78 ;  /* 0x0000004e00b77308 */ /* 0x000ea60000002400 */
[----:B------:R-:W-:Y:S05]  /*9ec0*/  HMMA.16816.F32 R60, R20, R42, R64 ;  /* 0x0000002a143c723c */ /* 0x000fea0000001840 */
[----:B------:R4:W2:Y:S07]  /*9ed0*/  MUFU.TANH R180, R79 ;  /* 0x0000004f00b47308 */ /* 0x0008ae0000002400 */
[----:B------:R-:W-:Y:S01]  /*9ee0*/  HMMA.16816.F32 R64, R16, R40, R48 ;  /* 0x000000281040723c */ /* 0x000fe20000001830 */
[----:B------:R-:W5:Y:S01]  /*9ef0*/  LDSM.16.M88.4 R48, [R198+0x5000] ;  /* 0x00500000c630783b */ /* 0x000f620000000200 */
[----:B------:R-:W2:Y:S04]  /*9f00*/  MUFU.TANH R186, R144 ;  /* 0x0000009000ba7308 */ /* 0x000ea80000002400 */
[----:B------:R-:W-:Y:S04]  /*9f10*/  HMMA.16816.F32 R44, R24, R46, R72 ;  /* 0x0000002e182c723c */ /* 0x000fe80000001848 */
[----:B------:R-:W-:Y:S02]  /*9f20*/  MUFU.TANH R189, R145 ;  /* 0x0000009100bd7308 */ /* 0x000fe40000002400 */
[C---:B---3--:R-:W-:Y:S06]  /*9f30*/  HMMA.16816.F32 R72, R12.reuse, R52, R68 ;  /* 0x000000340c48723c */ /* 0x048fec0000001844 */
[----:B------:R-:W-:Y:S01]  /*9f40*/  HMMA.16816.F32 R68, R12, R54, R60 ;  /* 0x000000360c44723c */ /* 0x000fe2000000183c */
[----:B------:R-:W-:Y:S05]  /*9f50*/  MUFU.TANH R187, R146 ;  /* 0x0000009200bb7308 */ /* 0x000fea0000002400 */
[----:B-1----:R-:W-:Y:S03]  /*9f60*/  HMMA.16816.F32 R60, R36, R56, RZ ;  /* 0x00000038243c723c */ /* 0x002fe600000018ff */
[----:B------:R1:W-:Y:S03]  /*9f70*/  MUFU.TANH R177, R147 ;  /* 0x0000009300b17308 */ /* 0x0003e60000002400 */
[----:B------:R-:W-:Y:S01]  /*9f80*/  HMMA.16816.F32 R44, R16, R42, R44 ;  /* 0x0000002a102c723c */ /* 0x000fe2000000182c */
[----:B------:R-:W3:Y:S04]  /*9f90*/  LDSM.16.M88.4 R40, [R205] ;  /* 0x00000000cd28783b */ /* 0x000ee80000000200 */
[----:B------:R-:W2:Y:S01]  /*9fa0*/  MUFU.TANH R181, R148 ;  /* 0x0000009400b57308 */ /* 0x000ea20000002400 */
[----:B----4-:R-:W-:Y:S01]  /*9fb0*/  HMMA.16816.F32 R76, R4, R52, R64 ;  /* 0x00000034044c723c */ /* 0x010fe20000001840 */
[----:B------:R-:W-:Y:S01]  /*9fc0*/  FMUL.FTZ R72, R72, UR8 ;  /* 0x0000000848487c20 */ /* 0x000fe20008410000 */
[----:B------:R-:W-:Y:S01]  /*9fd0*/  FMUL.FTZ R73, R73, UR8 ;  /* 0x0000000849497c20 */ /* 0x000fe20008410000 */
[----:B------:R-:W-:Y:S01]  /*9fe0*/  FMUL.FTZ R74, R74, UR8 ;  /* 0x000000084a4a7c20 */ /* 0x000fe20008410000 */
[----:B------:R-:W-:-:S02]  /*9ff0*/  FMUL.FTZ R75, R75, UR8 ;  /* 0x000000084b4b7c20 */ /* 0x000fc40008410000 */
[----:B------:R-:W-:Y:S01]  /*a000*/  HMMA.16816.F32 R64, R36, R58, RZ ;  /* 0x0000003a2440723c */ /* 0x000fe200000018ff */
[----:B------:R-:W-:Y:S01]  /*a010*/  MUFU.TANH R175, R72 ;  /* 0x0000004800af7308 */ /* 0x000fe20000002400 */
[----:B------:R-:W-:Y:S01]  /*a020*/  FMUL.FTZ R68, R68, UR8 ;  /* 0x0000000844447c20 */ /* 0x000fe20008410000 */
[----:B------:R-:W-:Y:S01]  /*a030*/  FMUL.FTZ R69, R69, UR8 ;  /* 0x0000000845457c20 */ /* 0x000fe20008410000 */
[----:B------:R-:W-:Y:S01]  /*a040*/  FMUL.FTZ R70, R70, UR8 ;  /* 0x0000000846467c20 */ /* 0x000fe20008410000 */
[----:B------:R-:W-:Y:S01]  /*a050*/  FMUL.FTZ R71, R71, UR8 ;  /* 0x0000000847477c20 */ /* 0x000fe20008410000 */
[----:B-----5:R-:W-:Y:S03]  /*a060*/  HMMA.16816.F32 R60, R28, R48, R60 ;  /* 0x000000301c3c723c */ /* 0x020fe6000000183c */
[----:B------:R-:W-:Y:S03]  /*a070*/  MUFU.TANH R174, R73 ;  /* 0x0000004900ae7308 */ /* 0x000fe60000002400 */
[----:B-1----:R-:W-:Y:S01]  /*a080*/  HMMA.16816.F32 R144, R4, R54, R44 ;  /* 0x000000360490723c */ /* 0x002fe2000000182c */
[----:B------:R-:W1:Y:S04]  /*a090*/  LDSM.16.M88.4 R52, [R197+0x1000] ;  /* 0x00100000c534783b */ /* 0x000e680000000200 */
[----:B------:R-:W-:Y:S01]  /*a0a0*/  MUFU.TANH R171, R74 ;  /* 0x0000004a00ab7308 */ /* 0x000fe20000002400 */
[----:B------:R-:W-:Y:S01]  /*a0b0*/  HMMA.16816.F32 R44, R32, R56, RZ ;  /* 0x00000038202c723c */ /* 0x000fe200000018ff */
[----:B------:R-:W-:Y:S01]  /*a0c0*/  FMUL.FTZ R76, R76, UR8 ;  /* 0x000000084c4c7c20 */ /* 0x000fe20008410000 */
[----:B------:R-:W-:Y:S01]  /*a0d0*/  FMUL.FTZ R77, R77, UR8 ;  /* 0x000000084d4d7c20 */ /* 0x000fe20008410000 */
[----:B------:R-:W-:Y:S01]  /*a0e0*/  FMUL.FTZ R78, R78, UR8 ;  /* 0x000000084e4e7c20 */ /* 0x000fe20008410000 */
[----:B------:R-:W-:-:S02]  /*a0f0*/  FMUL.FTZ R79, R79, UR8 ;  /* 0x000000084f4f7c20 */ /* 0x000fc40008410000 */
[----:B------:R-:W-:Y:S01]  /*a100*/  HMMA.16816.F32 R64, R28, R50, R64 ;  /* 0x000000321c40723c */ /* 0x000fe20000001840 */
[----:B------:R4:W-:Y:S08]  /*a110*/  MUFU.TANH R170, R75 ;  /* 0x0000004b00aa7308 */ /* 0x0009f00000002400 */
[----:B------:R-:W-:Y:S03]  /*a120*/  MUFU.TANH R173, R68 ;  /* 0x0000004400ad7308 */ /* 0x000fe60000002400 */
[----:B------:R-:W-:Y:S01]  /*a130*/  FMUL.FTZ R146, R146, UR8 ;  /* 0x0000000892927c20 */ /* 0x000fe20008410000 */
[----:B------:R-:W-:Y:S01]  /*a140*/  FMUL.FTZ R144, R144, UR8 ;  /* 0x0000000890907c20 */ /* 0x000fe20008410000 */
[----:B------:R-:W-:Y:S01]  /*a150*/  FMUL.FTZ R145, R145, UR8 ;  /* 0x0000000891917c20 */ /* 0x000fe20008410000 */
[----:B------:R-:W-:-:S02]  /*a160*/  FMUL.FTZ R147, R147, UR8 ;  /* 0x0000000893937c20 */ /* 0x000fc40008410000 */
[----:B------:R-:W-:Y:S01]  /*a170*/  MUFU.TANH R172, R69 ;  /* 0x0000004500ac7308 */ /* 0x000fe20000002400 */
[----:B----4-:R-:W-:Y:S06]  /*a180*/  HMMA.16816.F32 R72, R32, R58, RZ ;  /* 0x0000003a2048723c */ /* 0x010fec00000018ff */
[C---:B---3--:R-:W-:Y:S01]  /*a190*/  HMMA.16816.F32 R56, R20.reuse, R42, R64 ;  /* 0x0000002a1438723c */ /* 0x048fe20000001840 */
[----:B------:R-:W-:Y:S08]  /*a1a0*/  MUFU.TANH R169, R70 ;  /* 0x0000004600a97308 */ /* 0x000ff00000002400 */
[----:B------:R3:W-:Y:S08]  /*a1b0*/  MUFU.TANH R167, R71 ;  /* 0x0000004700a77308 */ /* 0x0007f00000002400 */
[----:B------:R-:W-:Y:S08]  /*a1c0*/  MUFU.TANH R168, R76 ;  /* 0x0000004c00a87308 */ /* 0x000ff00000002400 */
[----:B------:R-:W-:Y:S01]  /*a1d0*/  MUFU.TANH R165, R77 ;  /* 0x0000004d00a57308 */ /* 0x000fe20000002400 */
[----:B---3--:R-:W-:Y:S06]  /*a1e0*/  HMMA.16816.F32 R68, R20, R40, R60 ;  /* 0x000000281444723c */ /* 0x008fec000000183c */
[C---:B------:R-:W-:Y:S01]  /*a1f0*/  HMMA.16816.F32 R60, R24.reuse, R48, R44 ;  /* 0x00000030183c723c */ /* 0x040fe2000000182c */
[----:B------:R-:W3:Y:S01]  /*a200*/  LDSM.16.M88.4 R44, [R192+0x5800] ;  /* 0x00580000c02c783b */ /* 0x000ee20000000200 */
[----:B------:R-:W-:Y:S04]  /*a210*/  MUFU.TANH R161, R78 ;  /* 0x0000004e00a17308 */ /* 0x000fe80000002400 */
[----:B------:R-:W-:Y:S04]  /*a220*/  HMMA.16816.F32 R48, R24, R50, R72 ;  /* 0x000000321830723c */ /* 0x000fe80000001848 */
[----:B------:R4:W-:Y:S08]  /*a230*/  MUFU.TANH R158, R79 ;  /* 0x0000004f009e7308 */ /* 0x0009f00000002400 */
[----:B-1----:R-:W-:Y:S01]  /*a240*/  HMMA.16816.F32 R68, R12, R52, R68 ;  /* 0x000000340c44723c */ /* 0x002fe20000001844 */
[----:B------:R-:W-:Y:S05]  /*a250*/  MUFU.TANH R159, R146 ;  /* 0x00000092009f7308 */ /* 0x000fea0000002400 */
[----:B------:R-:W-:Y:S03]  /*a260*/  HMMA.16816.F32 R64, R16, R40, R60 ;  /* 0x000000281040723c */ /* 0x000fe6000000183c */
[----:B------:R-:W1:Y:S03]  /*a270*/  MUFU.TANH R179, R149 ;  /* 0x0000009500b37308 */ /* 0x000e660000002400 */
[----:B------:R-:W-:Y:S05]  /*a280*/  HMMA.16816.F32 R60, R12, R54, R56 ;  /* 0x000000360c3c723c */ /* 0x000fea0000001838 */
[----:B------:R-:W5:Y:S01]  /*a290*/  MUFU.TANH R178, R150 ;  /* 0x0000009600b27308 */ /* 0x000f620000002400 */
[----:B------:R-:W-:Y:S01]  /*a2a0*/  HMMA.16816.F32 R56, R16, R42, R48 ;  /* 0x0000002a1038723c */ /* 0x000fe20000001830 */
[----:B------:R-:W2:Y:S05]  /*a2b0*/  LDSM.16.M88.4 R40, [R198+0x5800] ;  /* 0x00580000c628783b */ /* 0x000eaa0000000200 */
[-C--:B---3--:R-:W-:Y:S01]  /*a2c0*/  HMMA.16816.F32 R48, R36, R44.reuse, RZ ;  /* 0x0000002c2430723c */ /* 0x088fe200000018ff */
[----:B------:R-:W3:Y:S01]  /*a2d0*/  MUFU.TANH R176, R151 ;  /* 0x0000009700b07308 */ /* 0x000ee20000002400 */
[----:B------:R-:W-:Y:S01]  /*a2e0*/  FMUL.FTZ R69, R69, UR8 ;  /* 0x0000000845457c20 */ /* 0x000fe20008410000 */
[----:B------:R-:W-:Y:S01]  /*a2f0*/  FMUL.FTZ R68, R68, UR8 ;  /* 0x0000000844447c20 */ /* 0x000fe20008410000 */
[----:B------:R-:W-:Y:S01]  /*a300*/  FMUL.FTZ R71, R71, UR8 ;  /* 0x0000000847477c20 */ /* 0x000fe20008410000 */
[----:B------:R-:W-:Y:S01]  /*a310*/  FMUL.FTZ R70, R70, UR8 ;  /* 0x0000000846467c20 */ /* 0x000fe20008410000 */
[C---:B------:R-:W-:Y:S03]  /*a320*/  HMMA.16816.F32 R72, R32.reuse, R44, RZ ;  /* 0x0000002c2048723c */ /* 0x040fe600000018ff */
[----:B------:R-:W3:Y:S03]  /*a330*/  MUFU.TANH R166, R144 ;  /* 0x0000009000a67308 */ /* 0x000ee60000002400 */
[-C--:B----4-:R-:W-:Y:S01]  /*a340*/  HMMA.16816.F32 R76, R32, R46.reuse, RZ ;  /* 0x0000002e204c723c */ /* 0x090fe200000018ff */
[----:B------:R-:W4:Y:S01]  /*a350*/  LDSM.16.M88.4 R32, [R204] ;  /* 0x00000000cc20783b */ /* 0x000f220000000200 */
[----:B------:R-:W-:Y:S01]  /*a360*/  FMUL.FTZ R61, R61, UR8 ;  /* 0x000000083d3d7c20 */ /* 0x000fe20008410000 */
[----:B------:R-:W-:Y:S01]  /*a370*/  FMUL.FTZ R62, R62, UR8 ;  /* 0x000000083e3e7c20 */ /* 0x000fe20008410000 */
[----:B------:R-:W-:Y:S01]  /*a380*/  FMUL.FTZ R60, R60, UR8 ;  /* 0x000000083c3c7c20 */ /* 0x000fe20008410000 */
[----:B------:R-:W-:Y:S01]  /*a390*/  FMUL.FTZ R63, R63, UR8 ;  /* 0x000000083f3f7c20 */ /* 0x000fe20008410000 */
[----:B------:R-:W-:Y:S01]  /*a3a0*/  HMMA.16816.F32 R36, R36, R46, RZ ;  /* 0x0000002e2424723c */ /* 0x000fe200000018ff */
[----:B------:R-:W-:Y:S05]  /*a3b0*/  MUFU.TANH R146, R61 ;  /* 0x0000003d00927308 */ /* 0x000fea0000002400 */
[C---:B------:R-:W-:Y:S03]  /*a3c0*/  HMMA.16816.F32 R64, R4.reuse, R52, R64 ;  /* 0x000000340440723c */ /* 0x040fe60000001840 */
[----:B------:R1:W-:Y:S03]  /*a3d0*/  MUFU.TANH R162, R62 ;  /* 0x0000003e00a27308 */ /* 0x0003e60000002400 */
[----:B------:R-:W-:Y:S05]  /*a3e0*/  HMMA.16816.F32 R56, R4, R54, R56 ;  /* 0x000000360438723c */ /* 0x000fea0000001838 */
[----:B------:R-:W-:Y:S01]  /*a3f0*/  MUFU.TANH R148, R60 ;  /* 0x0000003c00947308 */ /* 0x000fe20000002400 */
[C---:B--2---:R-:W-:Y:S06]  /*a400*/  HMMA.16816.F32 R44, R28.reuse, R40, R48 ;  /* 0x000000281c2c723c */ /* 0x044fec0000001830 */
[----:B------:R-:W-:Y:S01]  /*a410*/  HMMA.16816.F32 R36, R28, R42, R36 ;  /* 0x0000002a1c24723c */ /* 0x000fe20000001824 */
[----:B------:R-:W2:Y:S01]  /*a420*/  LDSM.16.M88.4 R28, [R197+0x1800] ;  /* 0x00180000c51c783b */ /* 0x000ea20000000200 */
[----:B-1----:R-:W-:Y:S01]  /*a430*/  FSEL R62, R185, -INF , !P4 ;  /* 0xff800000b93e7808 */ /* 0x002fe20006000000 */
[----:B------:R1:W-:Y:S01]  /*a440*/  MUFU.TANH R163, R63 ;  /* 0x0000003f00a37308 */ /* 0x0003e20000002400 */
[----:B------:R-:W-:Y:S01]  /*a450*/  ISETP.GE.AND P4, PT, R2, R9, PT ;  /* 0x000000090200720c */ /* 0x000fe20003f86270 */
[----:B------:R-:W-:-:S04]  /*a460*/  DEPBAR.LE SB0, 0x0 ;  /* 0x000080000000791a */ /* 0x000fc80000000000 */
[C---:B------:R-:W-:Y:S01]  /*a470*/  HMMA.16816.F32 R48, R24.reuse, R40, R72 ;  /* 0x000000281830723c */ /* 0x040fe20000001848 */
[----:B------:R-:W-:Y:S01]  /*a480*/  FMUL.FTZ R64, R64, UR8 ;  /* 0x0000000840407c20 */ /* 0x000fe20008410000 */
[----:B------:R-:W-:Y:S01]  /*a490*/  MUFU.TANH R150, R69 ;  /* 0x0000004500967308 */ /* 0x000fe20000002400 */
[----:B------:R-:W-:Y:S01]  /*a4a0*/  FMUL.FTZ R57, R57, UR8 ;  /* 0x0000000839397c20 */ /* 0x000fe20008410000 */
[----:B------:R-:W-:Y:S01]  /*a4b0*/  FMUL.FTZ R56, R56, UR8 ;  /* 0x0000000838387c20 */ /* 0x000fe20008410000 */
[----:B------:R-:W-:Y:S01]  /*a4c0*/  FMUL.FTZ R58, R58, UR8 ;  /* 0x000000083a3a7c20 */ /* 0x000fe20008410000 */
[----:B------:R-:W-:Y:S01]  /*a4d0*/  HMMA.16816.F32 R52, R24, R42, R76 ;  /* 0x0000002a1834723c */ /* 0x000fe2000000184c */
[----:B------:R-:W-:Y:S01]  /*a4e0*/  FSEL R40, R191, -INF , !P1 ;  /* 0xff800000bf287808 */ /* 0x000fe20004800000 */
[----:B------:R-:W-:Y:S01]  /*a4f0*/  FMUL.FTZ R59, R59, UR8 ;  /* 0x000000083b3b7c20 */ /* 0x000fe20008410000 */
[-C--:B------:R-:W-:Y:S01]  /*a500*/  ISETP.GE.AND P1, PT, R3, R8.reuse, PT ;  /* 0x000000080300720c */ /* 0x080fe20003f26270 */
[----:B------:R5:W-:Y:S01]  /*a510*/  MUFU.TANH R76, R57 ;  /* 0x00000039004c7308 */ /* 0x000be20000002400 */
[----:B------:R-:W-:Y:S01]  /*a520*/  FSEL R41, R190, -INF , !P2 ;  /* 0xff800000be297808 */ /* 0x000fe20005000000 */
[C---:B----4-:R-:W-:Y:S01]  /*a530*/  HMMA.16816.F32 R24, R20.reuse, R32, R44 ;  /* 0x000000201418723c */ /* 0x050fe2000000182c */
[----:B------:R-:W-:Y:S01]  /*a540*/  FSEL R42, R184, -INF , !P1 ;  /* 0xff800000b82a7808 */ /* 0x000fe20004800000 */
[----:B------:R-:W-:Y:S01]  /*a550*/  FMUL.FTZ R65, R65, UR8 ;  /* 0x0000000841417c20 */ /* 0x000fe20008410000 */
[----:B------:R-:W-:Y:S01]  /*a560*/  ISETP.GE.AND P1, PT, R3, R9, PT ;  /* 0x000000090300720c */ /* 0x000fe20003f26270 */
[----:B------:R-:W-:Y:S01]  /*a570*/  FMUL.FTZ R66, R66, UR8 ;  /* 0x0000000842427c20 */ /* 0x000fe20008410000 */
[----:B------:R-:W-:Y:S01]  /*a580*/  ISETP.GE.AND P2, PT, R2, R8, PT ;  /* 0x000000080200720c */ /* 0x000fe20003f46270 */
[----:B------:R-:W-:Y:S01]  /*a590*/  HMMA.16816.F32 R20, R20, R34, R36 ;  /* 0x000000221414723c */ /* 0x000fe20000001824 */
[----:B------:R-:W-:Y:S01]  /*a5a0*/  FSEL R61, R183, -INF , !P1 ;  /* 0xff800000b73d7808 */ /* 0x000fe20004800000 */
[----:B------:R4:W-:Y:S01]  /*a5b0*/  MUFU.TANH R75, R56 ;  /* 0x00000038004b7308 */ /* 0x0009e20000002400 */
[----:B------:R-:W-:Y:S01]  /*a5c0*/  ISETP.GE.AND P1, PT, R0, R11, PT ;  /* 0x0000000b0000720c */ /* 0x000fe20003f26270 */
[----:B------:R-:W-:Y:S01]  /*a5d0*/  FMUL.FTZ R67, R67, UR8 ;  /* 0x0000000843437c20 */ /* 0x000fe20008410000 */
[----:B-1----:R-:W-:-:S02]  /*a5e0*/  FSEL R63, R180, -INF , !P4 ;  /* 0xff800000b43f7808 */ /* 0x002fc40006000000 */
[----:B------:R-:W-:Y:S02]  /*a5f0*/  FSEL R60, R186, -INF , !P1 ;  /* 0xff800000ba3c7808 */ /* 0x000fe40004800000 */
[----:B------:R-:W-:Y:S01]  /*a600*/  FSEL R44, R182, -INF , !P2 ;  /* 0xff800000b62c7808 */ /* 0x000fe20005000000 */
[----:B------:R1:W-:Y:S01]  /*a610*/  MUFU.TANH R69, R58 ;  /* 0x0000003a00457308 */ /* 0x0003e20000002400 */
[CC--:B------:R-:W-:Y:S02]  /*a620*/  ISETP.GE.AND P4, PT, R2.reuse, R11.reuse, PT ;  /* 0x0000000b0200720c */ /* 0x0c0fe40003f86270 */
[-C--:B------:R-:W-:Y:S01]  /*a630*/  ISETP.GE.AND P1, PT, R2, R10.reuse, PT ;  /* 0x0000000a0200720c */ /* 0x080fe20003f26270 */
[----:B------:R-:W-:Y:S01]  /*a640*/  VIADD R2, R0, 0x10 ;  /* 0x0000001000027836 */ /* 0x000fe20000000000 */
[C---:B------:R-:W-:Y:S02]  /*a650*/  ISETP.GE.AND P2, PT, R3.reuse, R11, PT ;  /* 0x0000000b0300720c */ /* 0x040fe40003f46270 */
[----:B------:R-:W-:Y:S01]  /*a660*/  FSEL R46, R188, -INF , !P3 ;  /* 0xff800000bc2e7808 */ /* 0x000fe20005800000 */
[C---:B--2---:R-:W-:Y:S01]  /*a670*/  HMMA.16816.F32 R36, R12.reuse, R28, R24 ;  /* 0x0000001c0c24723c */ /* 0x044fe20000001818 */
[----:B------:R-:W-:Y:S01]  /*a680*/  ISETP.GE.AND P3, PT, R3, R10, PT ;  /* 0x0000000a0300720c */ /* 0x000fe20003f66270 */
[----:B------:R-:W-:Y:S01]  /*a690*/  VIADD R3, R0, 0x18 ;  /* 0x0000001800037836 */ /* 0x000fe20000000000 */
[----:B-----5:R-:W-:Y:S01]  /*a6a0*/  FSEL R57, R181, -INF , !P2 ;  /* 0xff800000b5397808 */ /* 0x020fe20005000000 */
[----:B------:R-:W-:Y:S01]  /*a6b0*/  MUFU.TANH R151, R68 ;  /* 0x0000004400977308 */ /* 0x000fe20000002400 */
[----:B------:R-:W-:Y:S01]  /*a6c0*/  ISETP.GE.AND P2, PT, R2, R8, PT ;  /* 0x000000080200720c */ /* 0x000fe20003f46270 */
[----:B------:R-:W-:Y:S01]  /*a6d0*/  HMMA.16816.F32 R24, R12, R30, R20 ;  /* 0x0000001e0c18723c */ /* 0x000fe20000001814 */
[----:B----4-:R-:W-:-:S02]  /*a6e0*/  FSEL R56, R189, -INF , !P6 ;  /* 0xff800000bd387808 */ /* 0x010fc40007000000 */
[C---:B------:R-:W-:Y:S02]  /*a6f0*/  ISETP.GE.AND P6, PT, R0.reuse, R10, PT ;  /* 0x0000000a0000720c */ /* 0x040fe40003fc6270 */
[----:B-1----:R-:W-:Y:S01]  /*a700*/  FSEL R58, R179, -INF , !P4 ;  /* 0xff800000b33a7808 */ /* 0x002fe20006000000 */
[C---:B------:R-:W-:Y:S01]  /*a710*/  HMMA.16816.F32 R20, R16.reuse, R32, R48 ;  /* 0x000000201014723c */ /* 0x040fe20000001830 */
[----:B------:R-:W-:Y:S01]  /*a720*/  VIADD R12, R0, 0x11 ;  /* 0x00000011000c7836 */ /* 0x000fe20000000000 */
[C---:B------:R-:W-:Y:S01]  /*a730*/  ISETP.GE.AND P4, PT, R2.reuse, R9, PT ;  /* 0x000000090200720c */ /* 0x040fe20003f86270 */
[----:B------:R-:W-:Y:S01]  /*a740*/  MUFU.TANH R164, R145 ;  /* 0x0000009100a47308 */ /* 0x000fe20000002400 */
[----:B------:R-:W-:Y:S02]  /*a750*/  FSEL R45, R187, -INF , !P6 ;  /* 0xff800000bb2d7808 */ /* 0x000fe40007000000 */
[----:B------:R-:W-:Y:S01]  /*a760*/  HMMA.16816.F32 R32, R16, R34, R52 ;  /* 0x000000221020723c */ /* 0x000fe20000001834 */
[----:B------:R-:W-:-:S02]  /*a770*/  ISETP.GE.AND P6, PT, R2, R11, PT ;  /* 0x0000000b0200720c */ /* 0x000fc40003fc6270 */
[----:B------:R-:W-:Y:S02]  /*a780*/  FSEL R47, R178, -INF , !P3 ;  /* 0xff800000b22f7808 */ /* 0x000fe40005800000 */
[----:B------:R1:W-:Y:S01]  /*a790*/  MUFU.TANH R68, R59 ;  /* 0x0000003b00447308 */ /* 0x0003e20000002400 */
[----:B------:R-:W-:Y:S01]  /*a7a0*/  FMUL.FTZ R36, R36, UR8 ;  /* 0x0000000824247c20 */ /* 0x000fe20008410000 */
[----:B------:R-:W-:Y:S01]  /*a7b0*/  FMUL.FTZ R37, R37, UR8 ;  /* 0x0000000825257c20 */ /* 0x000fe20008410000 */
[----:B---3--:R-:W-:Y:S01]  /*a7c0*/  FSEL R48, R176, -INF , !P1 ;  /* 0xff800000b0307808 */ /* 0x008fe20004800000 */
[----:B------:R-:W-:Y:S01]  /*a7d0*/  FMUL.FTZ R38, R38, UR8 ;  /* 0x0000000826267c20 */ /* 0x000fe20008410000 */
[----:B------:R-:W-:Y:S01]  /*a7e0*/  ISETP.GE.AND P3, PT, R12, R8, PT ;  /* 0x000000080c00720c */ /* 0x000fe20003f66270 */
[----:B------:R-:W-:Y:S01]  /*a7f0*/  FMUL.FTZ R39, R39, UR8 ;  /* 0x0000000827277c20 */ /* 0x000fe20008410000 */
[----:B------:R-:W-:Y:S01]  /*a800*/  FMUL.FTZ R13, R24, UR8 ;  /* 0x00000008180d7c20 */ /* 0x000fe20008410000 */
[----:B------:R2:W-:Y:S01]  /*a810*/  MUFU.TANH R14, R36 ;  /* 0x00000024000e7308 */ /* 0x0005e20000002400 */
[----:B------:R-:W-:Y:S01]  /*a820*/  FMUL.FTZ R25, R25, UR8 ;  /* 0x0000000819197c20 */ /* 0x000fe20008410000 */
[-C--:B------:R-:W-:Y:S01]  /*a830*/  ISETP.GE.AND P1, PT, R12, R9.reuse, PT ;  /* 0x000000090c00720c */ /* 0x080fe20003f26270 */
[----:B------:R-:W-:Y:S01]  /*a840*/  FMUL.FTZ R26, R26, UR8 ;  /* 0x000000081a1a7c20 */ /* 0x000fe20008410000 */
[----:B------:R-:W-:Y:S01]  /*a850*/  FSEL R77, R171, -INF , !P4 ;  /* 0xff800000ab4d7808 */ /* 0x000fe20006000000 */
[----:B------:R-:W-:Y:S01]  /*a860*/  HMMA.16816.F32 R16, R4, R28, R20 ;  /* 0x0000001c0410723c */ /* 0x000fe20000001814 */
[----:B------:R-:W-:Y:S01]  /*a870*/  ISETP.GE.AND P4, PT, R3, R9, PT ;  /* 0x000000090300720c */ /* 0x000fe20003f86270 */
[----:B------:R-:W-:Y:S01]  /*a880*/  FMUL.FTZ R27, R27, UR8 ;  /* 0x000000081b1b7c20 */ /* 0x000fe20008410000 */
[----:B------:R3:W4:Y:S01]  /*a890*/  MUFU.TANH R157, R147 ;  /* 0x00000093009d7308 */ /* 0x0007220000002400 */
[----:B-1----:R-:W-:-:S02]  /*a8a0*/  FSEL R59, R177, -INF , !P5 ;  /* 0xff800000b13b7808 */ /* 0x002fc40006800000 */
[----:B------:R-:W-:Y:S01]  /*a8b0*/  ISETP.GE.AND P5, PT, R2, R10, PT ;  /* 0x0000000a0200720c */ /* 0x000fe20003fa6270 */
[----:B------:R-:W-:Y:S01]  /*a8c0*/  VIADD R2, R0, 0x19 ;  /* 0x0000001900027836 */ /* 0x000fe20000000000 */
[----:B------:R-:W-:Y:S01]  /*a8d0*/  FSEL R144, R170, -INF , !P1 ;  /* 0xff800000aa907808 */ /* 0x000fe20004800000 */
[----:B------:R-:W-:Y:S01]  /*a8e0*/  HMMA.16816.F32 R28, R4, R30, R32 ;  /* 0x0000001e041c723c */ /* 0x000fe20000001820 */
[----:B------:R-:W-:Y:S01]  /*a8f0*/  FSEL R145, R169, -INF , !P4 ;  /* 0xff800000a9917808 */ /* 0x000fe20006000000 */
[----:B------:R-:W-:Y:S01]  /*a900*/  MUFU.TANH R160, R71 ;  /* 0x0000004700a07308 */ /* 0x000fe20000002400 */
[----:B--2---:R-:W-:Y:S02]  /*a910*/  FSEL R36, R175, -INF , !P2 ;  /* 0xff800000af247808 */ /* 0x004fe40005000000 */
[----:B------:R-:W-:Y:S02]  /*a920*/  ISETP.GE.AND P2, PT, R3, R8, PT ;  /* 0x000000080300720c */ /* 0x000fe40003f46270 */
[----:B------:R-:W-:Y:S01]  /*a930*/  ISETP.GE.AND P1, PT, R2, R9, PT ;  /* 0x000000090200720c */ /* 0x000fe20003f26270 */
[----:B------:R-:W-:Y:S01]  /*a940*/  VIADD R4, R0, 0x30 ;  /* 0x0000003000047836 */ /* 0x000fe20000000000 */
[----:B------:R-:W-:Y:S01]  /*a950*/  FSEL R24, R173, -INF , !P2 ;  /* 0xff800000ad187808 */ /* 0x000fe20005000000 */
[----:B------:R-:W1:Y:S01]  /*a960*/  MUFU.TANH R149, R70 ;  /* 0x0000004600957308 */ /* 0x000e620000002400 */
[----:B------:R-:W-:-:S02]  /*a970*/  ISETP.GE.AND P2, PT, R12, R11, PT ;  /* 0x0000000b0c00720c */ /* 0x000fc40003f46270 */
[----:B------:R-:W-:Y:S02]  /*a980*/  ISETP.GE.AND P4, PT, R3, R11, PT ;  /* 0x0000000b0300720c */ /* 0x000fe40003f86270 */
[----:B------:R-:W-:Y:S01]  /*a990*/  FSEL R50, R165, -INF , !P2 ;  /* 0xff800000a5327808 */ /* 0x000fe20005000000 */
[----:B------:R-:W-:Y:S01]  /*a9a0*/  FMUL.FTZ R18, R18, UR8 ;  /* 0x0000000812127c20 */ /* 0x000fe20008410000 */
[-C--:B------:R-:W-:Y:S01]  /*a9b0*/  ISETP.GE.AND P2, PT, R2, R10.reuse, PT ;  /* 0x0000000a0200720c */ /* 0x080fe20003f46270 */
[----:B------:R2:W-:Y:S01]  /*a9c0*/  MUFU.TANH R15, R37 ;  /* 0x00000025000f7308 */ /* 0x0005e20000002400 */
[----:B---3--:R-:W-:Y:S01]  /*a9d0*/  FSEL R147, R167, -INF , !P1 ;  /* 0xff800000a7937808 */ /* 0x008fe20004800000 */
[----:B------:R-:W-:Y:S01]  /*a9e0*/  FMUL.FTZ R17, R17, UR8 ;  /* 0x0000000811117c20 */ /* 0x000fe20008410000 */
[----:B------:R-:W-:Y:S01]  /*a9f0*/  ISETP.GE.AND P1, PT, R3, R10, PT ;  /* 0x0000000a0300720c */ /* 0x000fe20003f26270 */
[----:B------:R-:W-:Y:S01]  /*aa00*/  VIADD R3, R0, 0x28 ;  /* 0x0000002800037836 */ /* 0x000fe20000000000 */
[----:B------:R-:W-:Y:S01]  /*aa10*/  FSEL R51, R166, -INF , !P4 ;  /* 0xff800000a6337808 */ /* 0x000fe20006000000 */
[----:B------:R-:W-:Y:S01]  /*aa20*/  FMUL.FTZ R19, R19, UR8 ;  /* 0x0000000813137c20 */ /* 0x000fe20008410000 */
[----:B----4-:R-:W-:Y:S01]  /*aa30*/  FSEL R72, R157, -INF , !P2 ;  /* 0xff8000009d487808 */ /* 0x010fe20005000000 */
[----:B------:R3:W-:Y:S01]  /*aa40*/  MUFU.TANH R71, R25 ;  /* 0x0000001900477308 */ /* 0x0007e20000002400 */
[----:B------:R-:W-:Y:S01]  /*aa50*/  FMUL.FTZ R28, R28, UR8 ;  /* 0x000000081c1c7c20 */ /* 0x000fe20008410000 */
[----:B------:R-:W-:Y:S01]  /*aa60*/  FMUL.FTZ R6, R29, UR8 ;  /* 0x000000081d067c20 */ /* 0x000fe20008410000 */
[----:B------:R-:W-:-:S05]  /*aa70*/  FMUL.FTZ R5, R30, UR8 ;  /* 0x000000081e057c20 */ /* 0x000fca0008410000 */
[----:B------:R4:W5:Y:S01]  /*aa80*/  MUFU.TANH R73, R64 ;  /* 0x0000004000497308 */ /* 0x0009620000002400 */
[----:B--2---:R-:W-:Y:S02]  /*aa90*/  FSEL R37, R174, -INF , !P3 ;  /* 0xff800000ae257808 */ /* 0x004fe40005800000 */
[----:B------:R-:W-:-:S04]  /*aaa0*/  ISETP.GE.AND P3, PT, R2, R8, PT ;  /* 0x000000080200720c */ /* 0x000fc80003f66270 */
[----:B------:R-:W-:Y:S01]  /*aab0*/  FSEL R43, R172, -INF , !P3 ;  /* 0xff800000ac2b7808 */ /* 0x000fe20005800000 */
[----:B------:R2:W5:Y:S01]  /*aac0*/  MUFU.TANH R74, R65 ;  /* 0x00000041004a7308 */ /* 0x0005620000002400 */
[----:B---3--:R-:W-:Y:S02]  /*aad0*/  FSEL R25, R168, -INF , !P6 ;  /* 0xff800000a8197808 */ /* 0x008fe40007000000 */
[----:B------:R-:W-:Y:S01]  /*aae0*/  ISETP.GE.AND P6, PT, R2, R11, PT ;  /* 0x0000000b0200720c */ /* 0x000fe20003fc6270 */
[----:B------:R-:W-:Y:S01]  /*aaf0*/  VIADD R2, R0, 0x20 ;  /* 0x0000002000027836 */ /* 0x000fe20000000000 */
[----:B------:R-:W-:Y:S01]  /*ab00*/  ISETP.GE.AND P3, PT, R12, R10, PT ;  /* 0x0000000a0c00720c */ /* 0x000fe20003f66270 */
[----:B------:R-:W-:Y:S02]  /*ab10*/  VIADD R12, R0, 0x21 ;  /* 0x00000021000c7836 */ /* 0x000fe40000000000 */
[----:B------:R3:W5:Y:S01]  /*ab20*/  MUFU.TANH R78, R66 ;  /* 0x00000042004e7308 */ /* 0x0007620000002400 */
[----:B------:R-:W-:-:S02]  /*ab30*/  ISETP.GE.AND P4, PT, R2, R8, PT ;  /* 0x000000080200720c */ /* 0x000fc40003f86270 */
[----:B----4-:R-:W-:Y:S02]  /*ab40*/  FSEL R64, R164, -INF , !P6 ;  /* 0xff800000a4407808 */ /* 0x010fe40007000000 */
[C---:B------:R-:W-:Y:S02]  /*ab50*/  ISETP.GE.AND P6, PT, R2.reuse, R9, PT ;  /* 0x000000090200720c */ /* 0x040fe40003fc6270 */
[----:B------:R-:W-:Y:S01]  /*ab60*/  FSEL R20, R151, -INF , !P4 ;  /* 0xff80000097147808 */ /* 0x000fe20006000000 */
[----:B------:R4:W5:Y:S01]  /*ab70*/  MUFU.TANH R70, R67 ;  /* 0x0000004300467308 */ /* 0x0009620000002400 */
[----:B--2---:R-:W-:Y:S02]  /*ab80*/  FSEL R65, R161, -INF , !P5 ;  /* 0xff800000a1417808 */ /* 0x004fe40006800000 */
[----:B------:R-:W-:Y:S02]  /*ab90*/  ISETP.GE.AND P5, PT, R2, R11, PT ;  /* 0x0000000b0200720c */ /* 0x000fe40003fa6270 */
[----:B------:R-:W-:-:S02]  /*aba0*/  ISETP.GE.AND P2, PT, R12, R9, PT ;  /* 0x000000090c00720c */ /* 0x000fc40003f46270 */
[----:B------:R-:W-:Y:S01]  /*abb0*/  ISETP.GE.AND P4, PT, R3, R8, PT ;  /* 0x000000080300720c */ /* 0x000fe20003f86270 */
[----:B------:R2:W5:Y:S01]  /*abc0*/  MUFU.TANH R49, R13 ;  /* 0x0000000d00317308 */ /* 0x0005620000002400 */
[----:B---3--:R-:W-:Y:S02]  /*abd0*/  FSEL R66, R158, -INF , !P3 ;  /* 0xff8000009e427808 */ /* 0x008fe40005800000 */
[----:B------:R-:W-:Y:S01]  /*abe0*/  ISETP.GE.AND P3, PT, R2, R10, PT ;  /* 0x0000000a0200720c */ /* 0x000fe20003f66270 */
[----:B------:R-:W-:Y:S01]  /*abf0*/  VIADD R2, R0, 0x29 ;  /* 0x0000002900027836 */ /* 0x000fe20000000000 */
[----:B------:R-:W-:Y:S02]  /*ac00*/  FSEL R22, R148, -INF , !P4 ;  /* 0xff80000094167808 */ /* 0x000fe40006000000 */
[----:B-1----:R-:W-:Y:S01]  /*ac10*/  FSEL R149, R149, -INF , !P6 ;  /* 0xff80000095957808 */ /* 0x002fe20007000000 */
[----:B------:R-:W1:Y:S01]  /*ac20*/  MUFU.TANH R18, R18 ;  /* 0x0000001200127308 */ /* 0x000e620000002400 */
[----:B----4-:R-:W-:-:S02]  /*ac30*/  FSEL R67, R159, -INF , !P1 ;  /* 0xff8000009f437808 */ /* 0x010fc40004800000 */
[----:B------:R-:W-:Y:S02]  /*ac40*/  ISETP.GE.AND P1, PT, R12, R8, PT ;  /* 0x000000080c00720c */ /* 0x000fe40003f26270 */
[----:B------:R-:W-:Y:S02]  /*ac50*/  FSEL R160, R160, -INF , !P2 ;  /* 0xff800000a0a07808 */ /* 0x000fe40005000000 */
[----:B------:R-:W-:Y:S01]  /*ac60*/  ISETP.GE.AND P4, PT, R12, R11, PT ;  /* 0x0000000b0c00720c */ /* 0x000fe20003f86270 */
[----:B------:R-:W3:Y:S01]  /*ac70*/  MUFU.TANH R38, R38 ;  /* 0x0000002600267308 */ /* 0x000ee20000002400 */
[-C--:B------:R-:W-:Y:S01]  /*ac80*/  ISETP.GE.AND P6, PT, R3, R9.reuse, PT ;  /* 0x000000090300720c */ /* 0x080fe20003fc6270 */
[----:B--2---:R-:W-:Y:S01]  /*ac90*/  FMUL.FTZ R13, R16, UR8 ;  /* 0x00000008100d7c20 */ /* 0x004fe20008410000 */
[----:B------:R-:W-:Y:S02]  /*aca0*/  ISETP.GE.AND P2, PT, R2, R9, PT ;  /* 0x000000090200720c */ /* 0x000fe40003f46270 */
[----:B------:R-:W-:-:S02]  /*acb0*/  FSEL R21, R150, -INF , !P1 ;  /* 0xff80000096157808 */ /* 0x000fc40004800000 */
[----:B------:R-:W-:Y:S01]  /*acc0*/  ISETP.GE.AND P1, PT, R2, R8, PT ;  /* 0x000000080200720c */ /* 0x000fe20003f26270 */
[----:B------:R-:W2:Y:S01]  /*acd0*/  MUFU.TANH R39, R39 ;  /* 0x0000002700277308 */ /* 0x000ea20000002400 */
[----:B------:R-:W-:Y:S02]  /*ace0*/  FSEL R162, R162, -INF , !P6 ;  /* 0xff800000a2a27808 */ /* 0x000fe40007000000 */
[----:B------:R-:W-:Y:S02]  /*acf0*/  FSEL R163, R163, -INF , !P2 ;  /* 0xff800000a3a37808 */ /* 0x000fe40005000000 */
[----:B-----5:R-:W-:Y:S02]  /*ad00*/  FSEL R73, R73, -INF , !P5 ;  /* 0xff80000049497808 */ /* 0x020fe40006800000 */
[----:B------:R-:W-:Y:S01]  /*ad10*/  FSEL R74, R74, -INF , !P4 ;  /* 0xff8000004a4a7808 */ /* 0x000fe20006000000 */
[----:B------:R-:W4:Y:S01]  /*ad20*/  MUFU.TANH R26, R26 ;  /* 0x0000001a001a7308 */ /* 0x000f220000002400 */
[----:B------:R-:W-:-:S02]  /*ad30*/  ISETP.GE.AND P6, PT, R3, R11, PT ;  /* 0x0000000b0300720c */ /* 0x000fc40003fc6270 */
[-C--:B------:R-:W-:Y:S01]  /*ad40*/  ISETP.GE.AND P2, PT, R3, R10.reuse, PT ;  /* 0x0000000a0300720c */ /* 0x080fe20003f46270 */
[----:B------:R-:W-:Y:S01]  /*ad50*/  VIADD R3, R0, 0x31 ;  /* 0x0000003100037836 */ /* 0x000fe20000000000 */
[C---:B------:R-:W-:Y:S02]  /*ad60*/  ISETP.GE.AND P5, PT, R2.reuse, R11, PT ;  /* 0x0000000b0200720c */ /* 0x040fe40003fa6270 */
[-C--:B------:R-:W-:Y:S01]  /*ad70*/  ISETP.GE.AND P4, PT, R2, R10.reuse, PT ;  /* 0x0000000a0200720c */ /* 0x080fe20003f86270 */
[----:B------:R-:W-:Y:S01]  /*ad80*/  VIADD R2, R0, 0x38 ;  /* 0x0000003800027836 */ /* 0x000fe20000000000 */
[----:B------:R-:W-:Y:S01]  /*ad90*/  FSEL R16, R146, -INF , !P1 ;  /* 0xff80000092107808 */ /* 0x000fe20004800000 */
[----:B------:R-:W-:Y:S01]  /*ada0*/  VIADD R0, R0, 0x39 ;  /* 0x0000003900007836 */ /* 0x000fe20000000000 */
[----:B------:R-:W-:Y:S01]  /*adb0*/  ISETP.GE.AND P1, PT, R12, R10, PT ;  /* 0x0000000a0c00720c */ /* 0x000fe20003f26270 */
[----:B------:R-:W5:Y:S01]  /*adc0*/  MUFU.TANH R27, R27 ;  /* 0x0000001b001b7308 */ /* 0x000f620000002400 */
[----:B------:R-:W-:-:S02]  /*add0*/  FSEL R78, R78, -INF , !P3 ;  /* 0xff8000004e4e7808 */ /* 0x000fc40005800000 */
[----:B------:R-:W-:Y:S02]  /*ade0*/  FSEL R79, R70, -INF , !P1 ;  /* 0xff800000464f7808 */ /* 0x000fe40004800000 */
[-C--:B------:R-:W-:Y:S02]  /*adf0*/  ISETP.GE.AND P3, PT, R2, R8.reuse, PT ;  /* 0x000000080200720c */ /* 0x080fe40003f66270 */
[----:B------:R-:W-:Y:S01]  /*ae00*/  ISETP.GE.AND P1, PT, R0, R8, PT ;  /* 0x000000080000720c */ /* 0x000fe20003f26270 */
[----:B------:R-:W5:Y:S01]  /*ae10*/  MUFU.TANH R13, R13 ;  /* 0x0000000d000d7308 */ /* 0x000f620000002400 */
[----:B------:R-:W-:Y:S02]  /*ae20*/  FSEL R75, R75, -INF , !P6 ;  /* 0xff8000004b4b7808 */ /* 0x000fe40007000000 */
[----:B------:R-:W-:Y:S02]  /*ae30*/  FSEL R146, R69, -INF , !P2 ;  /* 0xff80000045927808 */ /* 0x000fe40005000000 */
[----:B------:R-:W-:-:S02]  /*ae40*/  FSEL R32, R49, -INF , !P3 ;  /* 0xff80000031207808 */ /* 0x000fc40005800000 */
[----:B------:R-:W-:Y:S01]  /*ae50*/  FSEL R71, R71, -INF , !P1 ;  /* 0xff80000047477808 */ /* 0x000fe20004800000 */
[----:B------:R-:W5:Y:S01]  /*ae60*/  MUFU.TANH R17, R17 ;  /* 0x0000001100117308 */ /* 0x000f620000002400 */
[C---:B------:R-:W-:Y:S02]  /*ae70*/  ISETP.GE.AND P6, PT, R4.reuse, R8, PT ;  /* 0x000000080400720c */ /* 0x040fe40003fc6270 */
[C---:B------:R-:W-:Y:S02]  /*ae80*/  ISETP.GE.AND P2, PT, R4.reuse, R9, PT ;  /* 0x000000090400720c */ /* 0x040fe40003f46270 */
[C---:B------:R-:W-:Y:S02]  /*ae90*/  ISETP.GE.AND P3, PT, R4.reuse, R11, PT ;  /* 0x0000000b0400720c */ /* 0x040fe40003f66270 */
[----:B------:R-:W-:Y:S01]  /*aea0*/  ISETP.GE.AND P1, PT, R4, R10, PT ;  /* 0x0000000a0400720c */ /* 0x000fe20003f26270 */
[----:B------:R-:W-:Y:S01]  /*aeb0*/  FMUL.FTZ R4, R31, UR8 ;  /* 0x000000081f047c20 */ /* 0x000fe20008410000 */
[----:B------:R-:W5:Y:S01]  /*aec0*/  MUFU.TANH R19, R19 ;  /* 0x0000001300137308 */ /* 0x000f620000002400 */
[----:B------:R-:W-:-:S02]  /*aed0*/  FSEL R76, R76, -INF , !P5 ;  /* 0xff8000004c4c7808 */ /* 0x000fc40006800000 */
[----:B-1----:R-:W-:Y:S02]  /*aee0*/  FSEL R164, R18, -INF , !P1 ;  /* 0xff80000012a47808 */ /* 0x002fe40004800000 */
[----:B------:R-:W-:Y:S02]  /*aef0*/  ISETP.GE.AND P1, PT, R208, 0x4, PT ;  /* 0x00000004d000780c */ /* 0x000fe40003f26270 */
[----:B------:R-:W-:Y:S01]  /*af00*/  ISETP.GE.AND P5, PT, R3, R8, PT ;  /* 0x000000080300720c */ /* 0x000fe20003fa6270 */
[----:B------:R-:W1:Y:S01]  /*af10*/  MUFU.TANH R28, R28 ;  /* 0x0000001c001c7308 */ /* 0x000e620000002400 */
[----:B------:R-:W-:Y:S02]  /*af20*/  FSEL R148, R68, -INF , !P4 ;  /* 0xff80000044947808 */ /* 0x000fe40006000000 */
[----:B------:R-:W-:Y:S02]  /*af30*/  FSEL R14, R14, -INF , !P6 ;  /* 0xff8000000e0e7808 */ /* 0x000fe40007000000 */
[----:B------:R-:W-:-:S02]  /*af40*/  FSEL R15, R15, -INF , !P5 ;  /* 0xff8000000f0f7808 */ /* 0x000fc40006800000 */
[----:B---3--:R-:W-:Y:S01]  /*af50*/  FSEL R150, R38, -INF , !P2 ;  /* 0xff80000026967808 */ /* 0x008fe20005000000 */
[----:B------:R-:W3:Y:S01]  /*af60*/  MUFU.TANH R6, R6 ;  /* 0x0000000600067308 */ /* 0x000ee20000002400 */
[----:B------:R-:W-:Y:S01]  /*af70*/  BAR.SYNC.DEFER_BLOCKING 0x0 ;  /* 0x0000000000007b1d */ /* 0x000fe20000010000 */
[CC--:B------:R-:W-:Y:S02]  /*af80*/  ISETP.GE.AND P4, PT, R3.reuse, R9.reuse, PT ;  /* 0x000000090300720c */ /* 0x0c0fe40003f86270 */
[-C--:B------:R-:W-:Y:S02]  /*af90*/  ISETP.GE.AND P6, PT, R2, R9.reuse, PT ;  /* 0x000000090200720c */ /* 0x080fe40003fc6270 */
[----:B------:R-:W-:Y:S02]  /*afa0*/  ISETP.GE.AND P5, PT, R0, R9, PT ;  /* 0x000000090000720c */ /* 0x000fe40003fa6270 */
[----:B------:R-:W3:Y:S01]  /*afb0*/  MUFU.TANH R5, R5 ;  /* 0x0000000500057308 */ /* 0x000ee20000002400 */
[----:B------:R-:W-:-:S02]  /*afc0*/  ISETP.GE.AND P2, PT, R3, R11, PT ;  /* 0x0000000b0300720c */ /* 0x000fc40003f46270 */
[----:B--2---:R-:W-:Y:S02]  /*afd0*/  FSEL R157, R39, -INF , !P4 ;  /* 0xff800000279d7808 */ /* 0x004fe40006000000 */
[----:B----4-:R-:W-:Y:S02]  /*afe0*/  FSEL R168, R26, -INF , !P6 ;  /* 0xff8000001aa87808 */ /* 0x010fe40007000000 */
[----:B-----5:R-:W-:Y:S01]  /*aff0*/  FSEL R169, R27, -INF , !P5 ;  /* 0xff8000001ba97808 */ /* 0x020fe20006800000 */
[----:B------:R-:W2:Y:S01]  /*b000*/  MUFU.TANH R4, R4 ;  /* 0x0000000400047308 */ /* 0x000ea20000002400 */
[----:B------:R-:W-:Y:S02]  /*b010*/  FSEL R151, R13, -INF , !P3 ;  /* 0xff8000000d977808 */ /* 0x000fe40005800000 */
[----:B------:R-:W-:Y:S02]  /*b020*/  FSEL R159, R17, -INF , !P2 ;  /* 0xff800000119f7808 */ /* 0x000fe40005000000 */
[----:B------:R-:W-:-:S02]  /*b030*/  ISETP.GE.AND P4, PT, R3, R10, PT ;  /* 0x0000000a0300720c */ /* 0x000fc40003f86270 */
[-C--:B------:R-:W-:Y:S02]  /*b040*/  ISETP.GE.AND P6, PT, R2, R11.reuse, PT ;  /* 0x0000000b0200720c */ /* 0x080fe40003fc6270 */
[----:B------:R-:W-:Y:S02]  /*b050*/  ISETP.GE.AND P5, PT, R0, R11, PT ;  /* 0x0000000b0000720c */ /* 0x000fe40003fa6270 */
[-C--:B------:R-:W-:Y:S02]  /*b060*/  ISETP.GE.AND P3, PT, R2, R10.reuse, PT ;  /* 0x0000000a0200720c */ /* 0x080fe40003f66270 */
[----:B------:R-:W-:Y:S02]  /*b070*/  ISETP.GE.AND P2, PT, R0, R10, PT ;  /* 0x0000000a0000720c */ /* 0x000fe40003f46270 */
[----:B------:R-:W-:Y:S02]  /*b080*/  FSEL R165, R19, -INF , !P4 ;  /* 0xff80000013a57808 */ /* 0x000fe40006000000 */
[----:B-1----:R-:W-:-:S02]  /*b090*/  FSEL R158, R28, -INF , !P6 ;  /* 0xff8000001c9e7808 */ /* 0x002fc40007000000 */
[----:B---3--:R-:W-:Y:S02]  /*b0a0*/  FSEL R161, R6, -INF , !P5 ;  /* 0xff80000006a17808 */ /* 0x008fe40006800000 */
[----:B------:R-:W-:Y:S02]  /*b0b0*/  FSEL R167, R5, -INF , !P3 ;  /* 0xff80000005a77808 */ /* 0x000fe40005800000 */
[----:B--2---:R-:W-:Y:S01]  /*b0c0*/  FSEL R166, R4, -INF , !P2 ;  /* 0xff80000004a67808 */ /* 0x004fe20005000000 */
[----:B------:R-:W-:Y:S06]  /*b0d0*/  @!P1 BRA `(.L_x_1155) ;  /* 0x0000000000d49947 */ /* 0x000fec0003800000 */
[----:B------:R-:W2:Y:S04]  /*b0e0*/  LDL.64 R218, [R1+0x58] ;  /* 0x0000580001da7983 */ /* 0x000ea80000100a00 */
[----:B------:R-:W3:Y:S01]  /*b0f0*/  LDL.64 R234, [R1+0x48] ;  /* 0x0000480001ea7983 */ /* 0x000ee20000100a00 */
[----:B------:R-:W-:Y:S01]  /*b100*/  VIADD R0, R208, 0xfffffffc ;  /* 0xfffffffcd0007836 */ /* 0x000fe20000000000 */
[----:B------:R-:W1:Y:S01]  /*b110*/  @!P0 LDC.64 R8, c[0x0][0x218] ;  /* 0x00008600ff088b82 */ /* 0x000e620000000a00 */
[----:B------:R-:W-:Y:S01]  /*b120*/  BSSY B0, `(.L_x_1156) ;  /* 0x000002f000007945 */ /* 0x000fe20003800000 */
[----:B------:R4:W-:Y:S01]  /*b130*/  @P0 STS.128 [R207+0x4000], RZ ;  /* 0x004000ffcf000388 */ /* 0x0009e20000000c00 */
[----:B------:R-:W-:Y:S01]  /*b140*/  IMAD.WIDE.U32 R4, R0, R246, RZ ;  /* 0x000000f600047225 */ /* 0x000fe200078e00ff */
[----:B------:R-:W-:-:S04]  /*b150*/  SHF.R.S32.HI R2, RZ, 0x1f, R0 ;  /* 0x0000001fff027819 */ /* 0x000fc80000011400 */
[----:B------:R-:W5:Y:S01]  /*b160*/  @!P0 LDC.64 R10, c[0x0][0x218] ;  /* 0x00008600ff0a8b82 */ /* 0x000f620000000a00 */
[----:B------:R-:W-:-:S04]  /*b170*/  IMAD R2, R2, R246, RZ ;  /* 0x000000f602027224 */ /* 0x000fc800078e02ff */
[----:B------:R-:W-:-:S03]  /*b180*/  IMAD R0, R0, R247, R2 ;  /* 0x000000f700007224 */ /* 0x000fc600078e0202 */
[----:B------:R-:W4:Y:S01]  /*b190*/  @!P0 LDC.64 R12, c[0x0][0x218] ;  /* 0x00008600ff0c8b82 */ /* 0x000f220000000a00 */
[----:B------:R-:W-:Y:S01]  /*b1a0*/  IMAD.IADD R3, R5, 0x1, R0 ;  /* 0x0000000105037824 */ /* 0x000fe200078e0200 */
[----:B--2---:R-:W-:-:S04]  /*b1b0*/  LEA R2, P2, R4, R218, 0x6 ;  /* 0x000000da04027211 */ /* 0x004fc800078430ff */
[-C--:B------:R-:W-:Y:S02]  /*b1c0*/  @!P0 IADD3 R0, P5, R240, R2.reuse, RZ ;  /* 0x00000002f0008210 */ /* 0x080fe40007fbe0ff */
[----:B---3--:R-:W-:Y:S02]  /*b1d0*/  LEA.HI.X R3, R4, R235, R3, 0x6, P2 ;  /* 0x000000eb04037211 */ /* 0x008fe400010f3403 */
[----:B------:R-:W-:Y:S02]  /*b1e0*/  @!P0 LEA R5, P3, R246, R2, 0x5 ;  /* 0x00000002f6058211 */ /* 0x000fe400078628ff */
[----:B-1----:R-:W-:Y:S01]  /*b1f0*/  @!P0 LEA R8, P6, R2, R8, 0x1 ;  /* 0x0000000802088211 */ /* 0x002fe200078c08ff */
[----:B------:R-:W-:Y:S01]  /*b200*/  @!P0 IMAD.X R7, R239, 0x1, R3, P5 ;  /* 0x00000001ef078824 */ /* 0x000fe200028e0603 */
[----:B-----5:R-:W-:Y:S02]  /*b210*/  @!P0 LEA R6, P4, R0, R10, 0x1 ;  /* 0x0000000a00068211 */ /* 0x020fe400078808ff */
[----:B----4-:R-:W-:-:S02]  /*b220*/  @!P0 LEA R4, P2, R5, R12, 0x1 ;  /* 0x0000000c05048211 */ /* 0x010fc400078408ff */
        /* <DEDUP_REMOVED lines=30> */
.L_x_1157:
[----:B------:R-:W-:Y:S05]  /*b410*/  BSYNC B0 ;  /* 0x0000000000007941 */ /* 0x000fea0003800000 */
.L_x_1156:
[----:B------:R-:W0:Y:S02]  /*b420*/  LDGDEPBAR ;  /* 0x00000000000079af */ /* 0x000e240000000000 */
.L_x_1155:
[----:B------:R-:W-:Y:S01]  /*b430*/  FMNMX.FTZ R70, R155, R40, !PT ;  /* 0x000000289b467209 */ /* 0x000fe20007810000 */
[----:B------:R-:W-:Y:S01]  /*b440*/  LDSM.16.MT88.4 R28, [R194+0x6000] ;  /* 0x00600000c21c783b */ /* 0x000fe20000004200 */
[----:B------:R-:W-:Y:S02]  /*b450*/  @P1 IADD3 R208, R208, -0x4, RZ ;  /* 0xfffffffcd0d01810 */ /* 0x000fe40007ffe0ff */
        /* <DEDUP_REMOVED lines=25> */
[----:B---3--:R-:W-:Y:S02]  /*b5f0*/  FMNMX.FTZ R70, R70, R2, !PT ;  /* 0x0000000246467209 */ /* 0x008fe40007810000 */
[----:B------:R-:W-:Y:S02]  /*b600*/  FMNMX.FTZ R2, R153, R60, !PT ;  /* 0x0000003c99027209 */ /* 0x000fe40007810000 */
[----:B------:R-:W-:Y:S01]  /*b610*/  FMNMX.FTZ R3, R147, R0, !PT ;  /* 0x0000000093037209 */ /* 0x000fe20007810000 */
[----:B------:R-:W-:Y:S01]  /*b620*/  FMUL.FTZ R0, R70, UR6 ;  /* 0x0000000646007c20 */ /* 0x000fe20008410000 */
[----:B------:R-:W-:Y:S02]  /*b630*/  FMNMX.FTZ R2, R56, R2, !PT ;  /* 0x0000000238027209 */ /* 0x000fe40007810000 */
[----:B------:R-:W-:-:S02]  /*b640*/  FSETP.NEU.FTZ.AND P4, PT, R70, -INF , PT ;  /* 0xff8000004600780b */ /* 0x000fc40003f9d000 */
[----:B------:R-:W-:Y:S02]  /*b650*/  FMNMX.FTZ R3, R149, R3, !PT ;  /* 0x0000000395037209 */ /* 0x000fe40007810000 */
[----:B------:R-:W-:Y:S02]  /*b660*/  FMNMX.FTZ R2, R57, R2, !PT ;  /* 0x0000000239027209 */ /* 0x000fe40007810000 */
[----:B------:R-:W-:Y:S02]  /*b670*/  FSEL R0, R0, RZ, P4 ;  /* 0x000000ff00007208 */ /* 0x000fe40002000000 */
[----:B------:R-:W-:Y:S02]  /*b680*/  FMNMX.FTZ R3, R160, R3, !PT ;  /* 0x00000003a0037209 */ /* 0x000fe40007810000 */
[----:B------:R-:W-:Y:S01]  /*b690*/  FMNMX.FTZ R2, R58, R2, !PT ;  /* 0x000000023a027209 */ /* 0x000fe20007810000 */
[--C-:B-12---:R-:W-:Y:S01]  /*b6a0*/  FFMA.FTZ R4, R40, UR6, -R0.reuse ;  /* 0x0000000628047c23 */ /* 0x106fe20008010800 */
[----:B------:R-:W-:Y:S01]  /*b6b0*/  FMNMX.FTZ R3, R162, R3, !PT ;  /* 0x00000003a2037209 */ /* 0x000fe20007810000 */
[----:B------:R-:W-:Y:S01]  /*b6c0*/  FFMA.FTZ R5, R41, UR6, -R0 ;  /* 0x0000000629057c23 */ /* 0x000fe20008010800 */
[----:B------:R-:W-:Y:S01]  /*b6d0*/  FMNMX.FTZ R2, R25, R2, !PT ;  /* 0x0000000219027209 */ /* 0x000fe20007810000 */
[----:B------:R1:W-:Y:S01]  /*b6e0*/  MUFU.EX2 R229, R4 ;  /* 0x0000000400e57308 */ /* 0x0003e20000000800 */
[----:B------:R-:W-:-:S04]  /*b6f0*/  FMNMX.FTZ R3, R163, R3, !PT ;  /* 0x00000003a3037209 */ /* 0x000fc80007810000 */
[----:B------:R-:W-:-:S03]  /*b700*/  FMNMX.FTZ R3, R150, R3, !PT ;  /* 0x0000000396037209 */ /* 0x000fc60007810000 */
[----:B------:R2:W-:Y:S01]  /*b710*/  MUFU.EX2 R228, R5 ;  /* 0x0000000500e47308 */ /* 0x0005e20000000800 */
[----:B------:R-:W-:-:S04]  /*b720*/  FMNMX.FTZ R69, R157, R3, !PT ;  /* 0x000000039d457209 */ /* 0x000fc80007810000 */
[----:B------:R-:W-:Y:S02]  /*b730*/  FMNMX.FTZ R69, R168, R69, !PT ;  /* 0x00000045a8457209 */ /* 0x000fe40007810000 */
[----:B-1----:R-:W-:Y:S02]  /*b740*/  FMNMX.FTZ R4, R50, R2, !PT ;  /* 0x0000000232047209 */ /* 0x002fe40007810000 */
        /* <DEDUP_REMOVED lines=10> */
[----:B------:R-:W-:Y:S01]  /*b7f0*/  FMNMX.FTZ R4, R74, R4, !PT ;  /* 0x000000044a047209 */ /* 0x000fe20007810000 */
[----:B--2---:R-:W2:Y:S01]  /*b800*/  SHFL.BFLY PT, R5, R69, 0x2, 0x1f ;  /* 0x0c401f0045057f89 */ /* 0x004ea200000e0000 */
[----:B-1----:R-:W-:-:S04]  /*b810*/  FFMA.FTZ R2, R44, UR6, -R0 ;  /* 0x000000062c027c23 */ /* 0x002fc80008010800 */
[----:B------:R1:W3:Y:S01]  /*b820*/  MUFU.EX2 R226, R2 ;  /* 0x0000000200e27308 */ /* 0x0002e20000000800 */
[----:B--2---:R-:W-:-:S05]  /*b830*/  FMNMX.FTZ R69, R69, R5, !PT ;  /* 0x0000000545457209 */ /* 0x004fca0007810000 */
[----:B------:R-:W2:Y:S01]  /*b840*/  SHFL.BFLY PT, R6, R69, 0x1, 0x1f ;  /* 0x0c201f0045067f89 */ /* 0x000ea200000e0000 */
[----:B-1----:R-:W-:Y:S02]  /*b850*/  FMNMX.FTZ R2, R65, R3, !PT ;  /* 0x0000000341027209 */ /* 0x002fe40007810000 */
        /* <DEDUP_REMOVED lines=9> */
[----:B---3--:R-:W-:Y:S02]  /*b8f0*/  F2FP.F16.F32.PACK_AB R10, R226, R227 ;  /* 0x000000e3e20a723e */ /* 0x008fe400000000ff */
[----:B--2---:R-:W-:Y:S01]  /*b900*/  FMNMX.FTZ R69, R69, R6, !PT ;  /* 0x0000000645457209 */ /* 0x004fe20007810000 */
[----:B-1----:R-:W-:Y:S02]  /*b910*/  FFMA.FTZ R4, R37, UR6, -R0 ;  /* 0x0000000625047c23 */ /* 0x002fe40008010800 */
[----:B------:R-:W-:Y:S01]  /*b920*/  LDSM.16.MT88.4 R36, [R195+0x6000] ;  /* 0x00600000c324783b */ /* 0x000fe20000004200 */
[C---:B------:R-:W-:Y:S01]  /*b930*/  FSETP.NEU.FTZ.AND P3, PT, R69.reuse, -INF , PT ;  /* 0xff8000004500780b */ /* 0x040fe20003f7d000 */
[----:B------:R1:W-:Y:S01]  /*b940*/  MUFU.EX2 R224, R4 ;  /* 0x0000000400e07308 */ /* 0x0003e20000000800 */
[----:B------:R-:W-:-:S05]  /*b950*/  FMUL.FTZ R13, R69, UR6 ;  /* 0x00000006450d7c20 */ /* 0x000fca0008410000 */
[----:B------:R-:W-:Y:S02]  /*b960*/  FSEL R13, R13, RZ, P3 ;  /* 0x000000ff0d0d7208 */ /* 0x000fe40001800000 */
[----:B-1----:R-:W-:Y:S02]  /*b970*/  FMNMX.FTZ R4, R78, R2, !PT ;  /* 0x000000024e047209 */ /* 0x002fe40007810000 */
[----:B------:R-:W-:Y:S01]  /*b980*/  FMNMX.FTZ R2, R158, R3, !PT ;  /* 0x000000039e027209 */ /* 0x000fe20007810000 */
[----:B------:R-:W-:Y:S01]  /*b990*/  FFMA.FTZ R3, R24, UR6, -R0 ;  /* 0x0000000618037c23 */ /* 0x000fe20008010800 */
[----:B------:R-:W-:Y:S02]  /*b9a0*/  FMNMX.FTZ R4, R79, R4, !PT ;  /* 0x000000044f047209 */ /* 0x000fe40007810000 */
[----:B------:R-:W-:Y:S01]  /*b9b0*/  FMNMX.FTZ R2, R161, R2, !PT ;  /* 0x00000002a1027209 */ /* 0x000fe20007810000 */
[----:B------:R1:W-:Y:S01]  /*b9c0*/  MUFU.EX2 R222, R3 ;  /* 0x0000000300de7308 */ /* 0x0003e20000000800 */
[----:B------:R-:W-:-:S03]  /*b9d0*/  FMNMX.FTZ R4, R146, R4, !PT ;  /* 0x0000000492047209 */ /* 0x000fc60007810000 */
[----:B------:R-:W2:Y:S01]  /*b9e0*/  SHFL.BFLY PT, R5, R2, 0x2, 0x1f ;  /* 0x0c401f0002057f89 */ /* 0x000ea200000e0000 */
[----:B-1----:R-:W-:-:S04]  /*b9f0*/  FFMA.FTZ R3, R43, UR6, -R0 ;  /* 0x000000062b037c23 */ /* 0x002fc80008010800 */
[----:B------:R1:W-:Y:S01]  /*ba00*/  MUFU.EX2 R220, R3 ;  /* 0x0000000300dc7308 */ /* 0x0003e20000000800 */
[----:B--2---:R-:W-:-:S05]  /*ba10*/  FMNMX.FTZ R2, R2, R5, !PT ;  /* 0x0000000502027209 */ /* 0x004fca0007810000 */
[----:B------:R-:W2:Y:S01]  /*ba20*/  SHFL.BFLY PT, R68, R2, 0x1, 0x1f ;  /* 0x0c201f0002447f89 */ /* 0x000ea200000e0000 */
[----:B-1----:R-:W-:Y:S01]  /*ba30*/  FMNMX.FTZ R3, R148, R4, !PT ;  /* 0x0000000494037209 */ /* 0x002fe20007810000 */
[----:B------:R-:W-:-:S03]  /*ba40*/  FFMA.FTZ R4, R20, UR6, -R0 ;  /* 0x0000000614047c23 */ /* 0x000fc60008010800 */
[----:B------:R-:W-:Y:S01]  /*ba50*/  FMNMX.FTZ R3, R164, R3, !PT ;  /* 0x00000003a4037209 */ /* 0x000fe20007810000 */
[----:B------:R1:W-:Y:S03]  /*ba60*/  MUFU.EX2 R219, R4 ;  /* 0x0000000400db7308 */ /* 0x0003e60000000800 */
[----:B------:R-:W-:-:S04]  /*ba70*/  FMNMX.FTZ R3, R165, R3, !PT ;  /* 0x00000003a5037209 */ /* 0x000fc80007810000 */
[----:B------:R-:W-:-:S04]  /*ba80*/  FMNMX.FTZ R3, R167, R3, !PT ;  /* 0x00000003a7037209 */ /* 0x000fc80007810000 */
[----:B------:R-:W-:Y:S02]  /*ba90*/  FMNMX.FTZ R3, R166, R3, !PT ;  /* 0x00000003a6037209 */ /* 0x000fe40007810000 */
[----:B--2---:R-:W-:Y:S01]  /*baa0*/  FMNMX.FTZ R68, R2, R68, !PT ;  /* 0x0000004402447209 */ /* 0x004fe20007810000 */
[----:B------:R-:W-:Y:S02]  /*bab0*/  FFMA.FTZ R2, R61, UR6, -R13 ;  /* 0x000000063d027c23 */ /* 0x000fe4000801080d */
[----:B------:R-:W2:Y:S01]  /*bac0*/  SHFL.BFLY PT, R5, R3, 0x2, 0x1f ;  /* 0x0c401f0003057f89 */ /* 0x000ea200000e0000 */
[----:B-1----:R-:W-:Y:S01]  /*bad0*/  FFMA.FTZ R4, R21, UR6, -R0 ;  /* 0x0000000615047c23 */ /* 0x002fe20008010800 */
[C---:B------:R-:W-:Y:S01]  /*bae0*/  FSETP.NEU.FTZ.AND P2, PT, R68.reuse, -INF , PT ;  /* 0xff8000004400780b */ /* 0x040fe20003f5d000 */
[----:B------:R-:W-:Y:S01]  /*baf0*/  FMUL.FTZ R12, R68, UR6 ;  /* 0x00000006440c7c20 */ /* 0x000fe20008410000 */
[----:B------:R1:W-:Y:S04]  /*bb00*/  MUFU.EX2 R213, R2 ;  /* 0x0000000200d57308 */ /* 0x0003e80000000800 */
[----:B------:R-:W-:-:S04]  /*bb10*/  FSEL R12, R12, RZ, P2 ;  /* 0x000000ff0c0c7208 */ /* 0x000fc80001000000 */
[----:B------:R3:W-:Y:S01]  /*bb20*/  MUFU.EX2 R218, R4 ;  /* 0x0000000400da7308 */ /* 0x0007e20000000800 */
[----:B-1----:R-:W-:Y:S01]  /*bb30*/  FFMA.FTZ R2, R63, UR6, -R13 ;  /* 0x000000063f027c23 */ /* 0x002fe2000801080d */
[----:B--2---:R-:W-:-:S06]  /*bb40*/  FMNMX.FTZ R3, R3, R5, !PT ;  /* 0x0000000503037209 */ /* 0x004fcc0007810000 */
[----:B------:R1:W2:Y:S01]  /*bb50*/  MUFU.EX2 R215, R2 ;  /* 0x0000000200d77308 */ /* 0x0002a20000000800 */
[----:B------:R-:W-:Y:S01]  /*bb60*/  FSEL R5, R68, RZ, P2 ;  /* 0x000000ff44057208 */ /* 0x000fe20001000000 */
[----:B---3--:R-:W-:Y:S02]  /*bb70*/  FFMA.FTZ R4, R22, UR6, -R0 ;  /* 0x0000000616047c23 */ /* 0x008fe40008010800 */
[----:B------:R-:W-:Y:S02]  /*bb80*/  LDSM.16.MT88.4 R20, [R196+0x6000] ;  /* 0x00600000c414783b */ /* 0x000fe40000004200 */
[----:B------:R-:W-:Y:S02]  /*bb90*/  FADD.FTZ R6, R153, -R5 ;  /* 0x8000000599067221 */ /* 0x000fe40000010000 */
[----:B------:R3:W-:Y:S02]  /*bba0*/  MUFU.EX2 R217, R4 ;  /* 0x0000000400d97308 */ /* 0x0007e40000000800 */
[----:B------:R-:W-:-:S06]  /*bbb0*/  FMUL.FTZ R6, R6, UR6 ;  /* 0x0000000606067c20 */ /* 0x000fcc0008410000 */
[----:B------:R-:W4:Y:S01]  /*bbc0*/  MUFU.EX2 R49, R6 ;  /* 0x0000000600317308 */ /* 0x000f220000000800 */
[----:B-1----:R-:W-:Y:S01]  /*bbd0*/  FFMA.FTZ R2, R60, UR6, -R12 ;  /* 0x000000063c027c23 */ /* 0x002fe2000801080c */
[----:B--2---:R-:W-:-:S06]  /*bbe0*/  F2FP.F16.F32.PACK_AB R11, R215, R213 ;  /* 0x000000d5d70b723e */ /* 0x004fcc00000000ff */
[----:B------:R1:W-:Y:S01]  /*bbf0*/  MUFU.EX2 R190, R2 ;  /* 0x0000000200be7308 */ /* 0x0003e20000000800 */
[----:B---3--:R-:W-:Y:S02]  /*bc00*/  FFMA.FTZ R4, R16, UR6, -R0 ;  /* 0x0000000610047c23 */ /* 0x008fe40008010800 */
[----:B------:R-:W-:Y:S05]  /*bc10*/  LDSM.16.MT88.4 R16, [R193+0x6000] ;  /* 0x00600000c110783b */ /* 0x000fea0000004200 */
[----:B------:R2:W-:Y:S01]  /*bc20*/  MUFU.EX2 R216, R4 ;  /* 0x0000000400d87308 */ /* 0x0005e20000000800 */
        /* <DEDUP_REMOVED lines=12> */
[----:B------:R1:W-:Y:S01]  /*bcf0*/  MUFU.EX2 R209, R2 ;  /* 0x0000000200d17308 */ /* 0x0003e20000000800 */
[-C--:B------:R-:W-:Y:S01]  /*bd00*/  FMUL.FTZ R125, R125, R49.reuse ;  /* 0x000000317d7d7220 */ /* 0x080fe20000410000 */
[-C--:B------:R-:W-:Y:S01]  /*bd10*/  FMUL.FTZ R132, R132, R49.reuse ;  /* 0x0000003184847220 */ /* 0x080fe20000410000 */
[-C--:B------:R-:W-:Y:S01]  /*bd20*/  FMUL.FTZ R133, R133, R49.reuse ;  /* 0x0000003185857220 */ /* 0x080fe20000410000 */
[----:B--2---:R-:W-:Y:S01]  /*bd30*/  FFMA.FTZ R4, R14, UR6, -R0 ;  /* 0x000000060e047c23 */ /* 0x004fe20008010800 */
[-C--:B------:R-:W-:Y:S01]  /*bd40*/  FMUL.FTZ R140, R140, R49.reuse ;  /* 0x000000318c8c7220 */ /* 0x080fe20000410000 */
[----:B------:R-:W-:-:S02]  /*bd50*/  FMUL.FTZ R141, R141, R49 ;  /* 0x000000318d8d7220 */ /* 0x000fc40000410000 */
[----:B------:R2:W-:Y:S01]  /*bd60*/  MUFU.EX2 R221, R4 ;  /* 0x0000000400dd7308 */ /* 0x0005e20000000800 */
[----:B-1----:R-:W-:-:S07]  /*bd70*/  FFMA.FTZ R2, R57, UR6, -R12 ;  /* 0x0000000639027c23 */ /* 0x002fce000801080c */
[----:B------:R-:W-:Y:S01]  /*bd80*/  MUFU.EX2 R191, R2 ;  /* 0x0000000200bf7308 */ /* 0x000fe20000000800 */
[----:B--2---:R-:W-:-:S07]  /*bd90*/  FFMA.FTZ R4, R15, UR6, -R0 ;  /* 0x000000060f047c23 */ /* 0x004fce0008010800 */
[----:B------:R1:W-:Y:S02]  /*bda0*/  MUFU.EX2 R223, R4 ;  /* 0x0000000400df7308 */ /* 0x0003e40000000800 */
[----:B-1----:R-:W-:-:S06]  /*bdb0*/  FFMA.FTZ R4, R46, UR6, -R13 ;  /* 0x000000062e047c23 */ /* 0x002fcc000801080d */
[----:B------:R1:W-:Y:S02]  /*bdc0*/  MUFU.EX2 R214, R4 ;  /* 0x0000000400d67308 */ /* 0x0003e40000000800 */
[----:B-1----:R-:W-:-:S06]  /*bdd0*/  FFMA.FTZ R4, R62, UR6, -R13 ;  /* 0x000000063e047c23 */ /* 0x002fcc000801080d */
[----:B------:R1:W2:Y:S02]  /*bde0*/  MUFU.EX2 R212, R4 ;  /* 0x0000000400d47308 */ /* 0x0002a40000000800 */
[----:B-1----:R-:W1:Y:S01]  /*bdf0*/  SHFL.BFLY PT, R4, R3, 0x1, 0x1f ;  /* 0x0c201f0003047f89 */ /* 0x002e6200000e0000 */
[----:B--2---:R-:W-:Y:S02]  /*be00*/  F2FP.F16.F32.PACK_AB R9, R212, R214 ;  /* 0x000000d6d409723e */ /* 0x004fe400000000ff */
[----:B-1----:R-:W-:Y:S01]  /*be10*/  FMNMX.FTZ R3, R3, R4, !PT ;  /* 0x0000000403037209 */ /* 0x002fe20007810000 */
[----:B------:R-:W-:-:S03]  /*be20*/  FFMA.FTZ R4, R58, UR6, -R12 ;  /* 0x000000063a047c23 */ /* 0x000fc6000801080c */
[C---:B------:R-:W-:Y:S01]  /*be30*/  FSETP.NEU.FTZ.AND P0, PT, R3.reuse, -INF , PT ;  /* 0xff8000000300780b */ /* 0x040fe20003f1d000 */
[C---:B------:R-:W-:Y:S01]  /*be40*/  FMUL.FTZ R2, R3.reuse, UR6 ;  /* 0x0000000603027c20 */ /* 0x040fe20008410000 */
[----:B------:R1:W2:Y:S02]  /*be50*/  MUFU.EX2 R210, R4 ;  /* 0x0000000400d27308 */ /* 0x0002a40000000800 */
[----:B------:R-:W-:Y:S02]  /*be60*/  FSEL R5, R3, RZ, P0 ;  /* 0x000000ff03057208 */ /* 0x000fe40000000000 */
[----:B------:R-:W-:Y:S01]  /*be70*/  FSEL R2, R2, RZ, P0 ;  /* 0x000000ff02027208 */ /* 0x000fe20000000000 */
[----:B-1----:R-:W-:Y:S01]  /*be80*/  FFMA.FTZ R4, R25, UR6, -R12 ;  /* 0x0000000619047c23 */ /* 0x002fe2000801080c */
[----:B--2---:R-:W-:Y:S01]  /*be90*/  F2FP.F16.F32.PACK_AB R6, R210, R191 ;  /* 0x000000bfd206723e */ /* 0x004fe200000000ff */
[----:B------:R-:W-:Y:S02]  /*bea0*/  LDSM.16.MT88.4 R24, [R193+0x6800] ;  /* 0x00680000c118783b */ /* 0x000fe40000004200 */
        /* <DEDUP_REMOVED lines=19> */
[-C--:B------:R-:W-:Y:S01]  /*bfe0*/  FMUL.FTZ R83, R83, R48.reuse ;  /* 0x0000003053537220 */ /* 0x080fe20000410000 */
        /* <DEDUP_REMOVED lines=17> */
[-C--:B------:R-:W-:Y:S01]  /*c100*/  FMUL.FTZ R85, R85, R15.reuse ;  /* 0x0000000f55557220 */ /* 0x080fe20000410000 */
[----:B-1----:R-:W-:Y:S01]  /*c110*/  FSEL R4, R69, RZ, P3 ;  /* 0x000000ff45047208 */ /* 0x002fe20001800000 */
[-C--:B------:R-:W-:Y:S01]  /*c120*/  FMUL.FTZ R88, R88, R15.reuse ;  /* 0x0000000f58587220 */ /* 0x080fe20000410000 */
[-C--:B------:R-:W-:Y:S01]  /*c130*/  FMUL.FTZ R89, R89, R15.reuse ;  /* 0x0000000f59597220 */ /* 0x080fe20000410000 */
[-C--:B------:R-:W-:Y:S01]  /*c140*/  FMUL.FTZ R96, R96, R15.reuse ;  /* 0x0000000f60607220 */ /* 0x080fe20000410000 */
[-C--:B------:R-:W-:Y:S01]  /*c150*/  FMUL.FTZ R97, R97, R15.reuse ;  /* 0x0000000f61617220 */ /* 0x080fe20000410000 */
        /* <DEDUP_REMOVED lines=9> */
[----:B------:R1:W2:Y:S01]  /*c1f0*/  MUFU.EX2 R14, R8 ;  /* 0x00000008000e7308 */ /* 0x0002a20000000800 */
[-C--:B------:R-:W-:Y:S01]  /*c200*/  FMUL.FTZ R137, R137, R15.reuse ;  /* 0x0000000f89897220 */ /* 0x080fe20000410000 */
[-C--:B------:R-:W-:Y:S01]  /*c210*/  FMUL.FTZ R112, R112, R15.reuse ;  /* 0x0000000f70707220 */ /* 0x080fe20000410000 */
[-C--:B------:R-:W-:Y:S01]  /*c220*/  FMUL.FTZ R113, R113, R15.reuse ;  /* 0x0000000f71717220 */ /* 0x080fe20000410000 */
[-C--:B------:R-:W-:Y:S01]  /*c230*/  FMUL.FTZ R120, R120, R15.reuse ;  /* 0x0000000f78787220 */ /* 0x080fe20000410000 */
[----:B------:R-:W-:Y:S01]  /*c240*/  HMMA.16816.F32 R40, R4, R18, R92 ;  /* 0x000000120428723c */ /* 0x000fe2000000185c */
[----:B------:R-:W-:-:S05]  /*c250*/  FMUL.FTZ R121, R121, R15 ;  /* 0x0000000f79797220 */ /* 0x000fca0000410000 */
[C---:B------:R-:W-:Y:S06]  /*c260*/  HMMA.16816.F32 R100, R4.reuse, R20, R100 ;  /* 0x000000140464723c */ /* 0x040fec0000001864 */
[C---:B------:R-:W-:Y:S01]  /*c270*/  HMMA.16816.F32 R108, R4.reuse, R22, R108 ;  /* 0x00000016046c723c */ /* 0x040fe2000000186c */
[----:B-1----:R-:W-:Y:S01]  /*c280*/  F2FP.F16.F32.PACK_AB R8, R228, R229 ;  /* 0x000000e5e408723e */ /* 0x002fe200000000ff */
[-C--:B--2---:R-:W-:Y:S01]  /*c290*/  FMUL.FTZ R86, R86, R14.reuse ;  /* 0x0000000e56567220 */ /* 0x084fe20000410000 */
        /* <DEDUP_REMOVED lines=24> */
[----:B------:R-:W2:Y:S04]  /*c420*/  LDSM.16.MT88.4 R16, [R195+0x6800] ;  /* 0x00680000c310783b */ /* 0x000ea80000004200 */
[----:B------:R-:W-:Y:S01]  /*c430*/  LDSM.16.MT88.4 R88, [R193+0x7800] ;  /* 0x00780000c158783b */ /* 0x000fe20000004200 */
[C---:B------:R-:W-:Y:S01]  /*c440*/  HMMA.16816.F32 R96, R8.reuse, R20, R96 ;  /* 0x000000140860723c */ /* 0x040fe20000001860 */
[----:B------:R-:W-:Y:S05]  /*c450*/  MUFU.EX2 R178, R5 ;  /* 0x0000000500b27308 */ /* 0x000fea0000000800 */
[----:B------:R-:W-:Y:S01]  /*c460*/  HMMA.16816.F32 R104, R8, R22, R104 ;  /* 0x000000160868723c */ /* 0x000fe20000001868 */
[----:B------:R-:W3:Y:S01]  /*c470*/  LDSM.16.MT88.4 R20, [R196+0x6800] ;  /* 0x00680000c414783b */ /* 0x000ee20000004200 */
[----:B-1----:R-:W-:-:S04]  /*c480*/  FFMA.FTZ R4, R64, UR6, -R12 ;  /* 0x0000000640047c23 */ /* 0x002fc8000801080c */
[C---:B------:R-:W-:Y:S01]  /*c490*/  HMMA.16816.F32 R128, R8.reuse, R36, R128 ;  /* 0x000000240880723c */ /* 0x040fe20000001880 */
[----:B------:R1:W4:Y:S05]  /*c4a0*/  MUFU.EX2 R183, R4 ;  /* 0x0000000400b77308 */ /* 0x00032a0000000800 */
[C---:B------:R-:W-:Y:S06]  /*c4b0*/  HMMA.16816.F32 R136, R8.reuse, R38, R136 ;  /* 0x000000260888723c */ /* 0x040fec0000001888 */
[C---:B------:R-:W-:Y:S06]  /*c4c0*/  HMMA.16816.F32 R112, R8.reuse, R28, R112 ;  /* 0x0000001c0870723c */ /* 0x040fec0000001870 */
[----:B------:R-:W-:Y:S01]  /*c4d0*/  HMMA.16816.F32 R120, R8, R30, R120 ;  /* 0x0000001e0878723c */ /* 0x000fe20000001878 */
[----:B-1----:R-:W-:Y:S01]  /*c4e0*/  FFMA.FTZ R4, R65, UR6, -R2 ;  /* 0x0000000641047c23 */ /* 0x002fe20008010802 */
[----:B----4-:R-:W-:Y:S01]  /*c4f0*/  F2FP.F16.F32.PACK_AB R6, R183, R184 ;  /* 0x000000b8b706723e */ /* 0x010fe200000000ff */
[----:B------:R-:W-:Y:S02]  /*c500*/  LDSM.16.MT88.4 R28, [R196+0x7000] ;  /* 0x00700000c41c783b */ /* 0x000fe40000004200 */
[----:B------:R1:W-:Y:S02]  /*c510*/  MUFU.EX2 R180, R4 ;  /* 0x0000000400b47308 */ /* 0x0003e40000000800 */
[----:B------:R-:W-:-:S02]  /*c520*/  F2FP.F16.F32.PACK_AB R8, R224, R225 ;  /* 0x000000e1e008723e */ /* 0x000fc400000000ff */
[----:B------:R-:W-:Y:S01]  /*c530*/  F2FP.F16.F32.PACK_AB R10, R220, R222 ;  /* 0x000000dedc0a723e */ /* 0x000fe200000000ff */
[----:B-1----:R-:W-:-:S04]  /*c540*/  FFMA.FTZ R4, R66, UR6, -R2 ;  /* 0x0000000642047c23 */ /* 0x002fc80008010802 */
[----:B------:R1:W4:Y:S02]  /*c550*/  MUFU.EX2 R179, R4 ;  /* 0x0000000400b37308 */ /* 0x0003240000000800 */
[----:B-1----:R-:W-:Y:S01]  /*c560*/  FFMA.FTZ R4, R72, UR6, -R2 ;  /* 0x0000000648047c23 */ /* 0x002fe20008010802 */
[----:B----4-:R-:W-:-:S05]  /*c570*/  F2FP.F16.F32.PACK_AB R5, R179, R180 ;  /* 0x000000b4b305723e */ /* 0x010fca00000000ff */
[----:B------:R1:W4:Y:S02]  /*c580*/  MUFU.EX2 R177, R4 ;  /* 0x0000000400b17308 */ /* 0x0003240000000800 */
[--C-:B-1----:R-:W-:Y:S01]  /*c590*/  FFMA.FTZ R4, R32, UR6, -R0.reuse ;  /* 0x0000000620047c23 */ /* 0x102fe20008010800 */
[----:B------:R-:W-:Y:S01]  /*c5a0*/  FFMA.FTZ R0, R71, UR6, -R0 ;  /* 0x0000000647007c23 */ /* 0x000fe20008010800 */
[----:B------:R-:W1:Y:S01]  /*c5b0*/  LDSM.16.MT88.4 R32, [R194+0x6800] ;  /* 0x00680000c220783b */ /* 0x000e620000004200 */
[----:B----4-:R-:W-:-:S03]  /*c5c0*/  F2FP.F16.F32.PACK_AB R7, R177, R178 ;  /* 0x000000b2b107723e */ /* 0x010fc600000000ff */
[----:B------:R4:W-:Y:S08]  /*c5d0*/  MUFU.EX2 R182, R4 ;  /* 0x0000000400b67308 */ /* 0x0009f00000000800 */
[----:B------:R5:W-:Y:S01]  /*c5e0*/  MUFU.EX2 R181, R0 ;  /* 0x0000000000b57308 */ /* 0x000be20000000800 */
[----:B----4-:R-:W-:-:S07]  /*c5f0*/  F2FP.F16.F32.PACK_AB R4, R186, R211 ;  /* 0x000000d3ba04723e */ /* 0x010fce00000000ff */
[----:B--2---:R-:W-:Y:S01]  /*c600*/  HMMA.16816.F32 R56, R4, R16, R56 ;  /* 0x000000100438723c */ /* 0x004fe20000001838 */
[----:B-----5:R-:W-:-:S04]  /*c610*/  FFMA.FTZ R0, R77, UR6, -R13 ;  /* 0x000000064d007c23 */ /* 0x020fc8000801080d */
[----:B------:R2:W-:Y:S01]  /*c620*/  MUFU.EX2 R176, R0 ;  /* 0x0000000000b07308 */ /* 0x0005e20000000800 */
[C---:B------:R-:W-:Y:S06]  /*c630*/  HMMA.16816.F32 R52, R4.reuse, R18, R52 ;  /* 0x000000120434723c */ /* 0x040fec0000001834 */
[C---:B------:R-:W-:Y:S06]  /*c640*/  HMMA.16816.F32 R44, R4.reuse, R24, R44 ;  /* 0x00000018042c723c */ /* 0x040fec000000182c */
[----:B------:R-:W-:Y:S01]  /*c650*/  HMMA.16816.F32 R40, R4, R26, R40 ;  /* 0x0000001a0428723c */ /* 0x000fe20000001828 */
[----:B--2---:R-:W-:-:S05]  /*c660*/  FFMA.FTZ R0, R144, UR6, -R13 ;  /* 0x0000000690007c23 */ /* 0x004fca000801080d */
[C---:B---3--:R-:W-:Y:S01]  /*c670*/  HMMA.16816.F32 R36, R4.reuse, R20, R100 ;  /* 0x000000140424723c */ /* 0x048fe20000001864 */
        /* <DEDUP_REMOVED lines=22> */
[----:B-1----:R-:W-:Y:S01]  /*c7e0*/  FFMA.FTZ R0, R75, UR6, -R12 ;  /* 0x000000064b007c23 */ /* 0x002fe2000801080c */
[----:B---3--:R-:W-:-:S04]  /*c7f0*/  F2FP.F16.F32.PACK_AB R4, R171, R172 ;  /* 0x000000acab04723e */ /* 0x008fc800000000ff */
[C---:B------:R-:W-:Y:S01]  /*c800*/  HMMA.16816.F32 R72, R8.reuse, R22, R104 ;  /* 0x000000160848723c */ /* 0x040fe20000001868 */
[----:B------:R-:W1:Y:S01]  /*c810*/  LDSM.16.MT88.4 R20, [R194+0x7000] ;  /* 0x00700000c214783b */ /* 0x000e620000004200 */
[----:B------:R3:W-:Y:S03]  /*c820*/  MUFU.EX2 R170, R0 ;  /* 0x0000000000aa7308 */ /* 0x0007e60000000800 */
[----:B------:R-:W-:Y:S01]  /*c830*/  LDSM.16.MT88.4 R104, [R196+0x7800] ;  /* 0x00780000c468783b */ /* 0x000fe20000004200 */
[----:B------:R-:W-:Y:S03]  /*c840*/  HMMA.16816.F32 R64, R8, R34, R120 ;  /* 0x000000220840723c */ /* 0x000fe60000001878 */
[----:B------:R-:W-:Y:S04]  /*c850*/  LDSM.16.MT88.4 R120, [R194+0x7800] ;  /* 0x00780000c278783b */ /* 0x000fe80000004200 */
[----:B------:R-:W-:-:S02]  /*c860*/  F2FP.F16.F32.PACK_AB R8, R218, R219 ;  /* 0x000000dbda08723e */ /* 0x000fc400000000ff */
[----:B------:R-:W-:Y:S01]  /*c870*/  F2FP.F16.F32.PACK_AB R10, R216, R217 ;  /* 0x000000d9d80a723e */ /* 0x000fe200000000ff */
[----:B---3--:R-:W-:-:S04]  /*c880*/  FFMA.FTZ R0, R76, UR6, -R12 ;  /* 0x000000064c007c23 */ /* 0x008fc8000801080c */
[----:B------:R3:W5:Y:S02]  /*c890*/  MUFU.EX2 R155, R0 ;  /* 0x00000000009b7308 */ /* 0x0007640000000800 */
[----:B---3--:R-:W-:Y:S01]  /*c8a0*/  FFMA.FTZ R0, R78, UR6, -R2 ;  /* 0x000000064e007c23 */ /* 0x008fe20008010802 */
[----:B-----5:R-:W-:-:S05]  /*c8b0*/  F2FP.F16.F32.PACK_AB R6, R155, R170 ;  /* 0x000000aa9b06723e */ /* 0x020fca00000000ff */
[----:B------:R3:W-:Y:S02]  /*c8c0*/  MUFU.EX2 R154, R0 ;  /* 0x00000000009a7308 */ /* 0x0007e40000000800 */
[----:B---3--:R-:W-:-:S06]  /*c8d0*/  FFMA.FTZ R0, R79, UR6, -R2 ;  /* 0x000000064f007c23 */ /* 0x008fcc0008010802 */
        /* <DEDUP_REMOVED lines=9> */
[C---:B--2---:R-:W-:Y:S06]  /*c970*/  HMMA.16816.F32 R32, R4.reuse, R18, R52 ;  /* 0x000000120420723c */ /* 0x044fec0000001834 */
[C---:B----4-:R-:W-:Y:S06]  /*c980*/  HMMA.16816.F32 R44, R4.reuse, R24, R44 ;  /* 0x00000018042c723c */ /* 0x050fec000000182c */
[----:B------:R-:W-:Y:S01]  /*c990*/  HMMA.16816.F32 R40, R4, R26, R40 ;  /* 0x0000001a0428723c */ /* 0x000fe20000001828 */
[----:B---3--:R-:W-:-:S04]  /*c9a0*/  FFMA.FTZ R0, R160, UR6, -R13 ;  /* 0x00000006a0007c23 */ /* 0x008fc8000801080d */
[----:B------:R2:W3:Y:S01]  /*c9b0*/  MUFU.EX2 R145, R0 ;  /* 0x0000000000917308 */ /* 0x0004e20000000800 */
[C---:B------:R-:W-:Y:S06]  /*c9c0*/  HMMA.16816.F32 R36, R4.reuse, R28, R36 ;  /* 0x0000001c0424723c */ /* 0x040fec0000001824 */
[C---:B------:R-:W-:Y:S06]  /*c9d0*/  HMMA.16816.F32 R108, R4.reuse, R30, R108 ;  /* 0x0000001e046c723c */ /* 0x040fec000000186c */
[----:B-1----:R-:W-:Y:S01]  /*c9e0*/  HMMA.16816.F32 R116, R4, R20, R116 ;  /* 0x000000140474723c */ /* 0x002fe20000001874 */
[----:B--2---:R-:W-:Y:S01]  /*c9f0*/  FFMA.FTZ R0, R162, UR6, -R13 ;  /* 0x00000006a2007c23 */ /* 0x004fe2000801080d */
[----:B---3--:R-:W-:-:S04]  /*ca00*/  F2FP.F16.F32.PACK_AB R9, R145, R147 ;  /* 0x000000939109723e */ /* 0x008fc800000000ff */
        /* <DEDUP_REMOVED lines=129> */
.L_x_1151:
[----:B------:R-:W-:-:S07]  /*d220*/  IADD3 R208, R146, -0x1, RZ ;  /* 0xffffffff92d07810 */ /* 0x000fce0007ffe0ff */
.L_x_1158:
[----:B------:R-:W-:-:S13]  /*d230*/  ISETP.GE.AND P0, PT, R208, RZ, PT ;  /* 0x000000ffd000720c */ /* 0x000fda0003f06270 */
[----:B------:R-:W-:Y:S05]  /*d240*/  @!P0 BRA `(.L_x_1159) ;  /* 0x0000003400288947 */ /* 0x000fea0003800000 */
[----:B------:R-:W2:Y:S01]  /*d250*/  LDL.64 R4, [R1+0x40] ;  /* 0x0000400001047983 */ /* 0x000ea20000100a00 */
[----:B------:R-:W-:Y:S01]  /*d260*/  ULDC UR4, c[0x0][0x2d0] ;  /* 0x0000b40000047ab9 */ /* 0x000fe20000000800 */
[----:B------:R-:W-:Y:S01]  /*d270*/  SHF.L.U32 R0, R248, 0x5, RZ ;  /* 0x00000005f8007819 */ /* 0x000fe200000006ff */
[----:B------:R-:W-:Y:S01]  /*d280*/  IMAD R2, R249, 0x30, RZ ;  /* 0x00000030f9027824 */ /* 0x000fe200078e02ff */
[----:B------:R-:W-:Y:S01]  /*d290*/  MOV R71, R70 ;  /* 0x0000004600477202 */ /* 0x000fe20000000f00 */
[----:B------:R-:W-:Y:S01]  /*d2a0*/  IMAD.MOV.U32 R72, RZ, RZ, R69 ;  /* 0x000000ffff487224 */ /* 0x000fe200078e0045 */
[----:B------:R-:W-:Y:S01]  /*d2b0*/  MOV R73, R68 ;  /* 0x0000004400497202 */ /* 0x000fe20000000f00 */
[----:B------:R-:W-:Y:S01]  /*d2c0*/  IMAD.MOV.U32 R74, RZ, RZ, R3 ;  /* 0x000000ffff4a7224 */ /* 0x000fe200078e0003 */
[----:B------:R-:W-:Y:S01]  /*d2d0*/  ULDC UR5, c[0x0][0x39c] ;  /* 0x0000e70000057ab9 */ /* 0x000fe20000000800 */
[----:B------:R-:W-:Y:S01]  /*d2e0*/  IMAD.MOV.U32 R250, RZ, RZ, R236 ;  /* 0x000000fffffa7224 */ /* 0x000fe200078e00ec */
[----:B------:R-:W-:Y:S01]  /*d2f0*/  ULDC.64 UR6, c[0x0][0x248] ;  /* 0x0000920000067ab9 */ /* 0x000fe20000000a00 */
[----:B--2---:R-:W-:Y:S01]  /*d300*/  ISETP.GE.AND P0, PT, R4, UR4, PT ;  /* 0x0000000404007c0c */ /* 0x004fe2000bf06270 */
[----:B------:R-:W-:-:S12]  /*d310*/  ULDC UR4, c[0x0][0x2ec] ;  /* 0x0000bb0000047ab9 */ /* 0x000fd80000000800 */
[----:B------:R-:W1:Y:S08]  /*d320*/  @!P0 LDC.64 R6, c[0x0][0x220] ;  /* 0x00008800ff068b82 */ /* 0x000e700000000a00 */
[----:B------:R-:W2:Y:S08]  /*d330*/  @!P0 LDC.64 R4, c[0x0][0x220] ;  /* 0x00008800ff048b82 */ /* 0x000eb00000000a00 */
[----:B------:R-:W3:Y:S01]  /*d340*/  @!P0 LDC.64 R8, c[0x0][0x220] ;  /* 0x00008800ff088b82 */ /* 0x000ee20000000a00 */
[----:B-1----:R1:W-:Y:S04]  /*d350*/  @!P0 STL.64 [R1+0x18], R6 ;  /* 0x0000180601008387 */ /* 0x0023e80000100a00 */
[----:B--2---:R2:W-:Y:S04]  /*d360*/  @!P0 STL.64 [R1+0x10], R4 ;  /* 0x0000100401008387 */ /* 0x0045e80000100a00 */
[----:B---3--:R-:W-:Y:S01]  /*d370*/  @!P0 STL.64 [R1+0x8], R8 ;  /* 0x0000080801008387 */ /* 0x008fe20000100a00 */
[----:B-1----:R-:W1:Y:S01]  /*d380*/  @!P0 LDC.64 R6, c[0x0][0x220] ;  /* 0x00008800ff068b82 */ /* 0x002e620000000a00 */
[C---:B--2---:R-:W-:Y:S01]  /*d390*/  SHF.L.U64.HI R4, R248.reuse, 0x5, R249 ;  /* 0x00000005f8047819 */ /* 0x044fe200000102f9 */
[----:B------:R-:W-:Y:S01]  /*d3a0*/  IMAD.WIDE.U32 R248, R248, 0x30, RZ ;  /* 0x00000030f8f87825 */ /* 0x000fe200078e00ff */
[----:B------:R-:W-:-:S03]  /*d3b0*/  SHF.L.U64.HI R5, R246, 0x5, R247 ;  /* 0x00000005f6057819 */ /* 0x000fc600000102f7 */
[----:B------:R-:W-:Y:S01]  /*d3c0*/  IMAD.IADD R252, R2, 0x1, R249 ;  /* 0x0000000102fc7824 */ /* 0x000fe200078e02f9 */
[----:B-1----:R-:W-:Y:S04]  /*d3d0*/  @!P0 STL.64 [R1], R6 ;  /* 0x0000000601008387 */ /* 0x002fe80000100a00 */
[----:B------:R1:W-:Y:S04]  /*d3e0*/  STL [R1+0x20], R4 ;  /* 0x0000200401007387 */ /* 0x0003e80000100800 */
[----:B------:R2:W-:Y:S04]  /*d3f0*/  STL [R1+0x24], R0 ;  /* 0x0000240001007387 */ /* 0x0005e80000100800 */
[----:B------:R3:W-:Y:S01]  /*d400*/  STL [R1+0x28], R5 ;  /* 0x0000280501007387 */ /* 0x0007e20000100800 */
[----:B-1----:R-:W-:Y:S01]  /*d410*/  SHF.L.U32 R4, R246, 0x5, RZ ;  /* 0x00000005f6047819 */ /* 0x002fe200000006ff */
[----:B--2---:R-:W-:-:S04]  /*d420*/  IMAD R0, R247, 0x30, RZ ;  /* 0x00000030f7007824 */ /* 0x004fc800078e02ff */
[----:B------:R3:W-:Y:S01]  /*d430*/  STL [R1+0x2c], R4 ;  /* 0x00002c0401007387 */ /* 0x0007e20000100800 */
[----:B------:R-:W-:-:S05]  /*d440*/  IMAD.WIDE.U32 R246, R246, 0x30, RZ ;  /* 0x00000030f6f67825 */ /* 0x000fca00078e00ff */
[----:B------:R-:W-:Y:S01]  /*d450*/  IADD3 R245, R0, R247, RZ ;  /* 0x000000f700f57210 */ /* 0x000fe20007ffe0ff */
[----:B------:R-:W-:Y:S06]  /*d460*/  BRA `(.L_x_1160) ;  /* 0x0000000000d87947 */ /* 0x000fec0003800000 */
.L_x_1162:
[----:B------:R-:W2:Y:S01]  /*d470*/  LDL.64 R218, [R1+0x58] ;  /* 0x0000580001da7983 */ /* 0x000ea20000100a00 */
[----:B------:R-:W1:Y:S01]  /*d480*/  @!P0 LDC.64 R10, c[0x0][0x218] ;  /* 0x00008600ff0a8b82 */ /* 0x000e620000000a00 */
[----:B------:R-:W-:Y:S02]  /*d490*/  VIADD R0, R208, 0xffffffff ;  /* 0xffffffffd0007836 */ /* 0x000fe40000000000 */
[----:B------:R-:W5:Y:S02]  /*d4a0*/  LDL.64 R216, [R1+0x48] ;  /* 0x0000480001d87983 */ /* 0x000f640000100a00 */
[----:B------:R-:W-:Y:S01]  /*d4b0*/  IMAD.WIDE.U32 R2, R0, UR6, RZ ;  /* 0x0000000600027c25 */ /* 0x000fe2000f8e00ff */
[----:B------:R-:W-:Y:S01]  /*d4c0*/  SHF.R.S32.HI R4, RZ, 0x1f, R0 ;  /* 0x0000001fff047819 */ /* 0x000fe20000011400 */
[----:B------:R-:W3:Y:S01]  /*d4d0*/  LDL R214, [R1+0x60] ;  /* 0x0000600001d67983 */ /* 0x000ee20000100800 */
[----:B------:R-:W4:Y:S03]  /*d4e0*/  @!P0 LDC.64 R8, c[0x0][0x218] ;  /* 0x00008600ff088b82 */ /* 0x000f260000000a00 */
[----:B------:R-:W4:Y:S01]  /*d4f0*/  LDL R69, [R1+0x34] ;  /* 0x0000340001457983 */ /* 0x000f220000100800 */
[----:B------:R-:W-:Y:S03]  /*d500*/  IMAD R4, R4, UR6, RZ ;  /* 0x0000000604047c24 */ /* 0x000fe6000f8e02ff */
[----:B------:R-:W4:Y:S01]  /*d510*/  LDL R213, [R1+0x2c] ;  /* 0x00002c0001d57983 */ /* 0x000f220000100800 */
[----:B------:R-:W4:Y:S01]  /*d520*/  @!P0 LDC.64 R14, c[0x0][0x218] ;  /* 0x00008600ff0e8b82 */ /* 0x000f220000000a00 */
[----:B------:R-:W-:Y:S02]  /*d530*/  IMAD R4, R0, UR7, R4 ;  /* 0x0000000700047c24 */ /* 0x000fe4000f8e0204 */
[----:B------:R-:W4:Y:S02]  /*d540*/  LDL R68, [R1+0x28] ;  /* 0x0000280001447983 */ /* 0x000f240000100800 */
[----:B------:R-:W-:Y:S02]  /*d550*/  IMAD.IADD R4, R3, 0x1, R4 ;  /* 0x0000000103047824 */ /* 0x000fe400078e0204 */
[----:B------:R1:W-:Y:S01]  /*d560*/  @P0 STS.128 [R207+0x4000], RZ ;  /* 0x004000ffcf000388 */ /* 0x0003e20000000c00 */
[----:B------:R-:W4:Y:S01]  /*d570*/  @!P0 LDC.64 R16, c[0x0][0x218] ;  /* 0x00008600ff108b82 */ /* 0x000f220000000a00 */
[----:B--2---:R-:W-:Y:S04]  /*d580*/  LEA R0, P2, R2, R218, 0x6 ;  /* 0x000000da02007211 */ /* 0x004fe800078430ff */
[----:B-1----:R-:W-:Y:S02]  /*d590*/  @!P0 LEA R10, P6, R0, R10, 0x1 ;  /* 0x0000000a000a8211 */ /* 0x002fe400078c08ff */
[----:B-----5:R-:W-:Y:S02]  /*d5a0*/  LEA.HI.X R2, R2, R217, R4, 0x6, P2 ;  /* 0x000000d902027211 */ /* 0x020fe400010f3404 */
[----:B---3--:R-:W-:Y:S02]  /*d5b0*/  @!P0 IADD3 R3, P4, R214, R0, RZ ;  /* 0x00000000d6038210 */ /* 0x008fe40007f9e0ff */
[C-C-:B------:R-:W-:Y:S02]  /*d5c0*/  @!P0 LEA.HI.X R11, R0.reuse, R11, R2.reuse, 0x1, P6 ;  /* 0x0000000b000b8211 */ /* 0x140fe400030f0c02 */
[----:B----4-:R-:W-:Y:S01]  /*d5d0*/  @!P0 LEA R8, P5, R3, R8, 0x1 ;  /* 0x0000000803088211 */ /* 0x010fe200078a08ff */
        /* <DEDUP_REMOVED lines=9> */
[C---:B------:R-:W-:Y:S01]  /*d670*/  @!P0 LEA R6, P4, R5.reuse, R14, 0x1 ;  /* 0x0000000e05068211 */ /* 0x040fe200078808ff */
[----:B------:R-:W-:Y:S01]  /*d680*/  @!P0 IMAD.X R13, R2, 0x1, R68, P2 ;  /* 0x00000001020d8824 */ /* 0x000fe200010e0644 */
        /* <DEDUP_REMOVED lines=20> */
.L_x_1160:
[----:B------:R-:W2:Y:S01]  /*d7d0*/  LDL R0, [R1+0x64] ;  /* 0x0000640001007983 */ /* 0x000ea20000100800 */
[----:B------:R-:W-:Y:S04]  /*d7e0*/  DEPBAR.LE SB0, 0x0 ;  /* 0x000080000000791a */ /* 0x000fe80000000000 */
[----:B------:R-:W4:Y:S01]  /*d7f0*/  LDL R10, [R1+0x30] ;  /* 0x00003000010a7983 */ /* 0x000f220000100800 */
[----:B---3--:R-:W-:Y:S03]  /*d800*/  SHF.R.S32.HI R4, RZ, 0x1f, R208 ;  /* 0x0000001fff047819 */ /* 0x008fe600000114d0 */
[----:B------:R-:W3:Y:S04]  /*d810*/  LDL R9, [R1+0x18] ;  /* 0x0000180001097983 */ /* 0x000ee80000100800 */
        /* <DEDUP_REMOVED lines=9> */
[----:B------:R-:W5:Y:S04]  /*d8b0*/  LDL R14, [R1] ;  /* 0x00000000010e7983 */ /* 0x000f680000100800 */
[----:B------:R-:W5:Y:S01]  /*d8c0*/  LDL R15, [R1+0x4] ;  /* 0x00000400010f7983 */ /* 0x000f620000100800 */
[----:B------:R-:W-:Y:S06]  /*d8d0*/  BAR.SYNC.DEFER_BLOCKING 0x0 ;  /* 0x0000000000007b1d */ /* 0x000fec0000010000 */
[----:B------:R-:W-:Y:S01]  /*d8e0*/  @P0 STS.128 [R207+0x6000], RZ ;  /* 0x006000ffcf000388 */ /* 0x000fe20000000c00 */
[----:B--2---:R-:W-:Y:S02]  /*d8f0*/  IMAD R0, R0, R208, RZ ;  /* 0x000000d000007224 */ /* 0x004fe400078e02ff */
[-C--:B----4-:R-:W-:Y:S04]  /*d900*/  IMAD.WIDE.U32 R2, R208, R10.reuse, R250 ;  /* 0x0000000ad0027225 */ /* 0x090fe800078e00fa */
[----:B------:R-:W-:Y:S01]  /*d910*/  IMAD R0, R4, R10, R0 ;  /* 0x0000000a04007224 */ /* 0x000fe200078e0200 */
[----:B---3--:R-:W-:Y:S02]  /*d920*/  @!P0 LEA R10, P6, R2, R9, 0x1 ;  /* 0x00000009020a8211 */ /* 0x008fe400078c08ff */
[-C--:B------:R-:W-:Y:S01]  /*d930*/  @!P0 IADD3 R12, P2, R248, R2.reuse, RZ ;  /* 0x00000002f80c8210 */ /* 0x080fe20007f5e0ff */
[----:B------:R-:W-:Y:S01]  /*d940*/  IMAD.IADD R0, R3, 0x1, R0 ;  /* 0x0000000103007824 */ /* 0x000fe200078e0200 */
[----:B-----5:R-:W-:Y:S04]  /*d950*/  @!P0 IADD3 R5, P1, R5, R2, RZ ;  /* 0x0000000205058210 */ /* 0x020fe80007f3e0ff */
[--C-:B------:R-:W-:Y:S01]  /*d960*/  @!P0 LEA.HI.X R11, R2, R18, R0.reuse, 0x1, P6 ;  /* 0x00000012020b8211 */ /* 0x100fe200030f0c00 */
[----:B------:R-:W-:Y:S04]  /*d970*/  @!P0 IMAD.X R3, R19, 0x1, R0, P1 ;  /* 0x0000000113038824 */ /* 0x000fe800008e0600 */
[----:B------:R-:W-:Y:S01]  /*d980*/  @!PT LDS RZ, [RZ] ;  /* 0x00000000fffff984 */ /* 0x000fe20000000800 */
[----:B------:R-:W-:Y:S01]  /*d990*/  @!PT LDS RZ, [RZ] ;  /* 0x00000000fffff984 */ /* 0x000fe20000000800 */
[----:B------:R-:W-:Y:S01]  /*d9a0*/  @!PT LDS RZ, [RZ] ;  /* 0x00000000fffff984 */ /* 0x000fe20000000800 */
[----:B------:R-:W-:Y:S01]  /*d9b0*/  @!P0 LDGSTS.E.BYPASS.LTC128B.128 [R207+0x6000], desc[UR10][R10.64] ;  /* 0x060000000acf8fae */ /* 0x000fe2000b901d4a */
[C---:B------:R-:W-:Y:S04]  /*d9c0*/  @!P0 LEA R8, P5, R5.reuse, R8, 0x1 ;  /* 0x0000000805088211 */ /* 0x040fe800078a08ff */
[----:B------:R-:W-:Y:S03]  /*d9d0*/  @!P0 LEA.HI.X R9, R5, R17, R3, 0x1, P5 ;  /* 0x0000001105098211 */ /* 0x000fe600028f0c03 */
[----:B------:R-:W-:Y:S01]  /*d9e0*/  @P0 STS.128 [R207+0x6800], RZ ;  /* 0x006800ffcf000388 */ /* 0x000fe20000000c00 */
[----:B------:R-:W-:Y:S04]  /*d9f0*/  @!P0 IADD3 R7, P4, R7, R2, RZ ;  /* 0x0000000207078210 */ /* 0x000fe80007f9e0ff */
[C---:B------:R-:W-:Y:S03]  /*da00*/  @!P0 LEA R6, P3, R7.reuse, R6, 0x1 ;  /* 0x0000000607068211 */ /* 0x040fe600078608ff */
[----:B------:R-:W-:Y:S01]  /*da10*/  @!PT LDS RZ, [RZ] ;  /* 0x00000000fffff984 */ /* 0x000fe20000000800 */
[----:B------:R-:W-:Y:S01]  /*da20*/  @!PT LDS RZ, [RZ] ;  /* 0x00000000fffff984 */ /* 0x000fe20000000800 */
[----:B------:R-:W-:Y:S01]  /*da30*/  @!PT LDS RZ, [RZ] ;  /* 0x00000000fffff984 */ /* 0x000fe20000000800 */
[----:B------:R-:W-:Y:S01]  /*da40*/  @!P0 LDGSTS.E.BYPASS.LTC128B.128 [R207+0x6800], desc[UR10][R8.64] ;  /* 0x0680000008cf8fae */ /* 0x000fe2000b901d4a */
[----:B------:R-:W-:Y:S04]  /*da50*/  @!P0 IADD3.X R13, R0, R13, RZ, P4, !PT ;  /* 0x0000000d000d8210 */ /* 0x000fe800027fe4ff */
[----:B------:R-:W-:Y:S03]  /*da60*/  @!P0 LEA.HI.X R7, R7, R16, R13, 0x1, P3 ;  /* 0x0000001007078211 */ /* 0x000fe600018f0c0d */
[----:B------:R-:W-:Y:S01]  /*da70*/  @P0 STS.128 [R207+0x7000], RZ ;  /* 0x007000ffcf000388 */ /* 0x000fe20000000c00 */
[----:B------:R-:W-:Y:S01]  /*da80*/  @!P0 LEA R4, P1, R12, R14, 0x1 ;  /* 0x0000000e0c048211 */ /* 0x000fe200078208ff */
[----:B------:R-:W-:Y:S05]  /*da90*/  @!P0 IMAD.X R14, R0, 0x1, R252, P2 ;  /* 0x00000001000e8824 */ /* 0x000fea00010e06fc */
[----:B------:R-:W-:Y:S01]  /*daa0*/  @!P0 LEA.HI.X R5, R12, R15, R14, 0x1, P1 ;  /* 0x0000000f0c058211 */ /* 0x000fe200008f0c0e */
[----:B------:R-:W-:Y:S01]  /*dab0*/  @!PT LDS RZ, [RZ] ;  /* 0x00000000fffff984 */ /* 0x000fe20000000800 */
[----:B------:R-:W-:Y:S01]  /*dac0*/  @!PT LDS RZ, [RZ] ;  /* 0x00000000fffff984 */ /* 0x000fe20000000800 */
[----:B------:R-:W-:Y:S01]  /*dad0*/  @!PT LDS RZ, [RZ] ;  /* 0x00000000fffff984 */ /* 0x000fe20000000800 */
[----:B------:R-:W-:Y:S01]  /*dae0*/  @!P0 LDGSTS.E.BYPASS.LTC128B.128 [R207+0x7000], desc[UR10][R6.64] ;  /* 0x0700000006cf8fae */ /* 0x000fe2000b901d4a */
[----:B------:R-:W-:Y:S07]  /*daf0*/  ISETP.GT.AND P1, PT, R208, RZ, PT ;  /* 0x000000ffd000720c */ /* 0x000fee0003f24270 */
[----:B------:R-:W-:Y:S08]  /*db00*/  @P0 STS.128 [R207+0x7800], RZ ;  /* 0x007800ffcf000388 */ /* 0x000ff00000000c00 */
[----:B------:R-:W-:Y:S01]  /*db10*/  @!PT LDS RZ, [RZ] ;  /* 0x00000000fffff984 */ /* 0x000fe20000000800 */
[----:B------:R-:W-:Y:S01]  /*db20*/  @!PT LDS RZ, [RZ] ;  /* 0x00000000fffff984 */ /* 0x000fe20000000800 */
[----:B------:R-:W-:Y:S01]  /*db30*/  @!PT LDS RZ, [RZ] ;  /* 0x00000000fffff984 */ /* 0x000fe20000000800 */
[----:B------:R1:W-:Y:S08]  /*db40*/  @!P0 LDGSTS.E.BYPASS.LTC128B.128 [R207+0x7800], desc[UR10][R4.64] ;  /* 0x0780000004cf8fae */ /* 0x0003f0000b901d4a */
[----:B------:R-:W-:Y:S08]  /*db50*/  LDSM.16.M88.4 R64, [R199] ;  /* 0x00000000c740783b */ /* 0x000ff00000000200 */
[----:B------:R-:W1:Y:S08]  /*db60*/  LDSM.16.M88.4 R16, [R192+0x4000] ;  /* 0x00400000c010783b */ /* 0x000e700000000200 */
[----:B------:R-:W2:Y:S08]  /*db70*/  LDSM.16.M88.4 R60, [R199+0x2000] ;  /* 0x00200000c73c783b */ /* 0x000eb00000000200 */
[----:B------:R-:W3:Y:S08]  /*db80*/  LDSM.16.M88.4 R32, [R192+0x4800] ;  /* 0x00480000c020783b */ /* 0x000ef00000000200 */
[----:B------:R-:W4:Y:S08]  /*db90*/  LDSM.16.M88.4 R48, [R192+0x5000] ;  /* 0x00500000c030783b */ /* 0x000f300000000200 */
[----:B------:R-:W0:Y:S08]  /*dba0*/  LDGDEPBAR ;  /* 0x00000000000079af */ /* 0x000e300000000000 */
[----:B------:R-:W5:Y:S01]  /*dbb0*/  LDSM.16.M88.4 R76, [R192+0x5800] ;  /* 0x00580000c04c783b */ /* 0x000f620000000200 */
[-C--:B-1----:R-:W-:Y:S07]  /*dbc0*/  HMMA.16816.F32 R4, R64, R16.reuse, RZ ;  /* 0x000000104004723c */ /* 0x082fee00000018ff */
[----:B------:R-:W-:Y:S01]  /*dbd0*/  LDSM.16.M88.4 R144, [R202] ;  /* 0x00000000ca90783b */ /* 0x000fe20000000200 */
[C---:B--2---:R-:W-:Y:S07]  /*dbe0*/  HMMA.16816.F32 R8, R60.reuse, R16, RZ ;  /* 0x000000103c08723c */ /* 0x044fee00000018ff */
[----:B------:R-:W1:Y:S01]  /*dbf0*/  LDSM.16.M88.4 R148, [R198+0x4000] ;  /* 0x00400000c694783b */ /* 0x000e620000000200 */
[-C--:B------:R-:W-:Y:S07]  /*dc00*/  HMMA.16816.F32 R12, R60, R18.reuse, RZ ;  /* 0x000000123c0c723c */ /* 0x080fee00000018ff */
[----:B------:R-:W2:Y:S01]  /*dc10*/  LDSM.16.M88.4 R152, [R202+0x2000] ;  /* 0x00200000ca98783b */ /* 0x000ea20000000200 */
[C---:B------:R-:W-:Y:S06]  /*dc20*/  HMMA.16816.F32 R16, R64.reuse, R18, RZ ;  /* 0x000000124010723c */ /* 0x040fec00000018ff */
[-C--:B---3--:R-:W-:Y:S01]  /*dc30*/  HMMA.16816.F32 R20, R64, R32.reuse, RZ ;  /* 0x000000204014723c */ /* 0x088fe200000018ff */
[----:B------:R-:W3:Y:S05]  /*dc40*/  LDSM.16.M88.4 R156, [R198+0x4800] ;  /* 0x00480000c69c783b */ /* 0x000eea0000000200 */
[C---:B------:R-:W-:Y:S03]  /*dc50*/  HMMA.16816.F32 R24, R60.reuse, R32, RZ ;  /* 0x000000203c18723c */ /* 0x040fe600000018ff */
[----:B------:R-:W3:Y:S03]  /*dc60*/  LDSM.16.M88.4 R160, [R198+0x5000] ;  /* 0x00500000c6a0783b */ /* 0x000ee60000000200 */
[-C--:B------:R-:W-:Y:S05]  /*dc70*/  HMMA.16816.F32 R28, R60, R34.reuse, RZ ;  /* 0x000000223c1c723c */ /* 0x080fea00000018ff */
[----:B------:R-:W3:Y:S01]  /*dc80*/  LDSM.16.M88.4 R164, [R198+0x5800] ;  /* 0x00580000c6a4783b */ /* 0x000ee20000000200 */
[C---:B------:R-:W-:Y:S06]  /*dc90*/  HMMA.16816.F32 R32, R64.reuse, R34, RZ ;  /* 0x000000224020723c */ /* 0x040fec00000018ff */
[-C--:B----4-:R-:W-:Y:S01]  /*dca0*/  HMMA.16816.F32 R36, R64, R48.reuse, RZ ;  /* 0x000000304024723c */ /* 0x090fe200000018ff */
[----:B------:R-:W-:Y:S05]  /*dcb0*/  LDSM.16.M88.4 R168, [R200] ;  /* 0x00000000c8a8783b */ /* 0x000fea0000000200 */
[C---:B------:R-:W-:Y:S03]  /*dcc0*/  HMMA.16816.F32 R40, R60.reuse, R48, RZ ;  /* 0x000000303c28723c */ /* 0x040fe600000018ff */
[----:B------:R-:W4:Y:S03]  /*dcd0*/  LDSM.16.M88.4 R172, [R203] ;  /* 0x00000000cbac783b */ /* 0x000f260000000200 */
[-C--:B------:R-:W-:Y:S05]  /*dce0*/  HMMA.16816.F32 R44, R60, R50.reuse, RZ ;  /* 0x000000323c2c723c */ /* 0x080fea00000018ff */
[----:B------:R-:W-:Y:S01]  /*dcf0*/  LDSM.16.M88.4 R176, [R206] ;  /* 0x00000000ceb0783b */ /* 0x000fe20000000200 */
[C---:B------:R-:W-:Y:S06]  /*dd00*/  HMMA.16816.F32 R48, R64.reuse, R50, RZ ;  /* 0x000000324030723c */ /* 0x040fec00000018ff */
[-C--:B-----5:R-:W-:Y:S01]  /*dd10*/  HMMA.16816.F32 R52, R64, R76.reuse, RZ ;  /* 0x0000004c4034723c */ /* 0x0a0fe200000018ff */
[----:B------:R-:W-:Y:S05]  /*dd20*/  LDSM.16.M88.4 R180, [R204] ;  /* 0x00000000ccb4783b */ /* 0x000fea0000000200 */
[C---:B------:R-:W-:Y:S03]  /*dd30*/  HMMA.16816.F32 R56, R60.reuse, R76, RZ ;  /* 0x0000004c3c38723c */ /* 0x040fe600000018ff */
[----:B------:R-:W-:Y:S03]  /*dd40*/  LDSM.16.M88.4 R184, [R201] ;  /* 0x00000000c9b8783b */ /* 0x000fe60000000200 */
[-C--:B------:R-:W-:Y:S05]  /*dd50*/  HMMA.16816.F32 R60, R60, R78.reuse, RZ ;  /* 0x0000004e3c3c723c */ /* 0x080fea00000018ff */
[----:B------:R-:W-:Y:S01]  /*dd60*/  LDSM.16.M88.4 R188, [R197] ;  /* 0x00000000c5bc783b */ /* 0x000fe20000000200 */
[----:B------:R-:W-:Y:S06]  /*dd70*/  HMMA.16816.F32 R64, R64, R78, RZ ;  /* 0x0000004e4040723c */ /* 0x000fec00000018ff */
[-C--:B-1----:R-:W-:Y:S01]  /*dd80*/  HMMA.16816.F32 R4, R144, R148.reuse, R4 ;  /* 0x000000949004723c */ /* 0x082fe20000001804 */
[----:B------:R-:W1:Y:S05]  /*dd90*/  LDSM.16.M88.4 R76, [R200+0x2000] ;  /* 0x00200000c84c783b */ /* 0x000e6a0000000200 */
[C---:B--2---:R-:W-:Y:S06]  /*dda0*/  HMMA.16816.F32 R8, R152.reuse, R148, R8 ;  /* 0x000000949808723c */ /* 0x044fec0000001808 */
[-C--:B------:R-:W-:Y:S06]  /*ddb0*/  HMMA.16816.F32 R12, R152, R150.reuse, R12 ;  /* 0x00000096980c723c */ /* 0x080fec000000180c */
[C---:B------:R-:W-:Y:S01]  /*ddc0*/  HMMA.16816.F32 R16, R144.reuse, R150, R16 ;  /* 0x000000969010723c */ /* 0x040fe20000001810 */
[----:B------:R-:W2:Y:S05]  /*ddd0*/  LDSM.16.M88.4 R148, [R205] ;  /* 0x00000000cd94783b */ /* 0x000eaa0000000200 */
[-C--:B---3--:R-:W-:Y:S06]  /*dde0*/  HMMA.16816.F32 R20, R144, R156.reuse, R20 ;  /* 0x0000009c9014723c */ /* 0x088fec0000001814 */
        /* <DEDUP_REMOVED lines=12> */
[-C--:B----4-:R-:W-:Y:S06]  /*deb0*/  HMMA.16816.F32 R4, R168, R172.reuse, R4 ;  /* 0x000000aca804723c */ /* 0x090fec0000001804 */
        /* <DEDUP_REMOVED lines=37> */
[----:B------:R-:W-:Y:S01]  /*e110*/  FMUL.FTZ R19, R19, UR5 ;  /* 0x0000000513137c20 */ /* 0x000fe20008410000 */
[----:B-1----:R-:W-:Y:S07]  /*e120*/  FMNMX.FTZ R3, R153, R71, !PT ;  /* 0x0000004799037209 */ /* 0x002fee0007810000 */
[----:B------:R-:W1:Y:S01]  /*e130*/  MUFU.TANH R152, R8 ;  /* 0x0000000800987308 */ /* 0x000e620000002400 */
[----:B--2---:R-:W-:Y:S09]  /*e140*/  FMNMX.FTZ R2, R157, R72, !PT ;  /* 0x000000489d027209 */ /* 0x004ff20007810000 */
[----:B------:R-:W2:Y:S01]  /*e150*/  MUFU.TANH R156, R10 ;  /* 0x0000000a009c7308 */ /* 0x000ea20000002400 */
[----:B---3--:R-:W3:Y:S09]  /*e160*/  LDSM.16.M88.4 R4, [R197+0x800] ;  /* 0x00080000c504783b */ /* 0x008ef20000000200 */
[----:B------:R-:W-:Y:S10]  /*e170*/  MUFU.TANH R160, R9 ;  /* 0x0000000900a07308 */ /* 0x000ff40000002400 */
[----:B------:R4:W-:Y:S10]  /*e180*/  MUFU.TANH R158, R11 ;  /* 0x0000000b009e7308 */ /* 0x0009f40000002400 */
[----:B------:R-:W5:Y:S10]  /*e190*/  MUFU.TANH R159, R0 ;  /* 0x00000000009f7308 */ /* 0x000f740000002400 */
[----:B------:R-:W5:Y:S01]  /*e1a0*/  MUFU.TANH R148, R16 ;  /* 0x0000001000947308 */ /* 0x000f620000002400 */
[----:B----4-:R-:W4:Y:S09]  /*e1b0*/  LDSM.16.M88.4 R8, [R197+0x1000] ;  /* 0x00100000c508783b */ /* 0x010f320000000200 */
[----:B------:R-:W5:Y:S01]  /*e1c0*/  MUFU.TANH R79, R18 ;  /* 0x00000012004f7308 */ /* 0x000f620000002400 */
[-C--:B---3--:R-:W-:Y:S06]  /*e1d0*/  HMMA.16816.F32 R20, R184, R4.reuse, R20 ;  /* 0x00000004b814723c */ /* 0x088fec0000001814 */
[C---:B------:R-:W-:Y:S03]  /*e1e0*/  HMMA.16816.F32 R24, R144.reuse, R4, R24 ;  /* 0x000000049018723c */ /* 0x040fe60000001818 */
[----:B------:R-:W3:Y:S03]  /*e1f0*/  MUFU.TANH R155, R12 ;  /* 0x0000000c009b7308 */ /* 0x000ee60000002400 */
[-C--:B------:R-:W-:Y:S07]  /*e200*/  HMMA.16816.F32 R28, R144, R6.reuse, R28 ;  /* 0x00000006901c723c */ /* 0x080fee000000181c */
[----:B------:R-:W3:Y:S01]  /*e210*/  MUFU.TANH R77, R17 ;  /* 0x00000011004d7308 */ /* 0x000ee20000002400 */
[C---:B------:R-:W-:Y:S01]  /*e220*/  HMMA.16816.F32 R32, R184.reuse, R6, R32 ;  /* 0x00000006b820723c */ /* 0x040fe20000001820 */
[----:B------:R-:W1:Y:S01]  /*e230*/  LDSM.16.M88.4 R4, [R197+0x1800] ;  /* 0x00180000c504783b */ /* 0x000e620000000200 */
[----:B------:R-:W-:Y:S07]  /*e240*/  DEPBAR.LE SB0, 0x0 ;  /* 0x000080000000791a */ /* 0x000fee0000000000 */
[----:B------:R-:W3:Y:S02]  /*e250*/  MUFU.TANH R154, R14 ;  /* 0x0000000e009a7308 */ /* 0x000ee40000002400 */
[----:B------:R-:W-:Y:S01]  /*e260*/  FMUL.FTZ R20, R20, UR5 ;  /* 0x0000000514147c20 */ /* 0x000fe20008410000 */
[----:B------:R-:W-:Y:S01]  /*e270*/  FMUL.FTZ R22, R22, UR5 ;  /* 0x0000000516167c20 */ /* 0x000fe20008410000 */
[----:B------:R-:W-:Y:S01]  /*e280*/  FMUL.FTZ R21, R21, UR5 ;  /* 0x0000000515157c20 */ /* 0x000fe20008410000 */
[----:B------:R-:W-:Y:S01]  /*e290*/  FMUL.FTZ R24, R24, UR5 ;  /* 0x0000000518187c20 */ /* 0x000fe20008410000 */
[----:B------:R-:W-:Y:S04]  /*e2a0*/  FMUL.FTZ R23, R23, UR5 ;  /* 0x0000000517177c20 */ /* 0x000fe80008410000 */
[----:B------:R-:W-:Y:S01]  /*e2b0*/  MUFU.TANH R151, R13 ;  /* 0x0000000d00977308 */ /* 0x000fe20000002400 */
        /* <DEDUP_REMOVED lines=27> */
[----:B-----5:R-:W-:Y:S01]  /*e470*/  FMNMX.FTZ R3, R159, R2, !PT ;  /* 0x000000029f037209 */ /* 0x020fe20007810000 */
[----:B------:R-:W-:Y:S01]  /*e480*/  FMUL.FTZ R30, R30, UR5 ;  /* 0x000000051e1e7c20 */ /* 0x000fe20008410000 */
[----:B------:R-:W-:Y:S01]  /*e490*/  FMNMX.FTZ R2, R160, R4, !PT ;  /* 0x00000004a0027209 */ /* 0x000fe20007810000 */
[----:B------:R-:W-:Y:S01]  /*e4a0*/  FMUL.FTZ R36, R36, UR5 ;  /* 0x0000000524247c20 */ /* 0x000fe20008410000 */
[----:B------:R-:W-:Y:S01]  /*e4b0*/  FMNMX.FTZ R6, R148, R6, !PT ;  /* 0x0000000694067209 */ /* 0x000fe20007810000 */
[----:B------:R-:W-:Y:S01]  /*e4c0*/  FMUL.FTZ R38, R38, UR5 ;  /* 0x0000000526267c20 */ /* 0x000fe20008410000 */
[----:B------:R-:W-:Y:S03]  /*e4d0*/  FMUL.FTZ R0, R63, UR5 ;  /* 0x000000053f007c20 */ /* 0x000fe60008410000 */
[----:B------:R-:W5:Y:S01]  /*e4e0*/  MUFU.TANH R23, R23 ;  /* 0x0000001700177308 */ /* 0x000f620000002400 */
[----:B------:R-:W-:Y:S01]  /*e4f0*/  FMNMX.FTZ R4, R158, R5, !PT ;  /* 0x000000059e047209 */ /* 0x000fe20007810000 */
[----:B------:R-:W-:Y:S01]  /*e500*/  FMUL.FTZ R37, R37, UR5 ;  /* 0x0000000525257c20 */ /* 0x000fe20008410000 */
[----:B------:R-:W-:Y:S01]  /*e510*/  FMNMX.FTZ R5, R79, R3, !PT ;  /* 0x000000034f057209 */ /* 0x000fe20007810000 */
[----:B------:R-:W-:Y:S01]  /*e520*/  FMUL.FTZ R31, R31, UR5 ;  /* 0x000000051f1f7c20 */ /* 0x000fe20008410000 */
[----:B---3--:R-:W-:Y:S01]  /*e530*/  FMNMX.FTZ R3, R155, R2, !PT ;  /* 0x000000029b037209 */ /* 0x008fe20007810000 */
        /* <DEDUP_REMOVED lines=10> */
[----:B------:R-:W3:Y:S01]  /*e5e0*/  MUFU.TANH R32, R32 ;  /* 0x0000002000207308 */ /* 0x000ee20000002400 */
        /* <DEDUP_REMOVED lines=10> */
[----:B-----5:R-:W-:Y:S01]  /*e690*/  FMNMX.FTZ R4, R23, R4, !PT ;  /* 0x0000000417047209 */ /* 0x020fe20007810000 */
[----:B------:R-:W-:Y:S01]  /*e6a0*/  FMUL.FTZ R41, R41, UR5 ;  /* 0x0000000529297c20 */ /* 0x000fe20008410000 */
[----:B------:R-:W-:Y:S01]  /*e6b0*/  FMUL.FTZ R51, R51, UR5 ;  /* 0x0000000533337c20 */ /* 0x000fe20008410000 */
[----:B------:R-:W-:Y:S01]  /*e6c0*/  FMUL.FTZ R52, R52, UR5 ;  /* 0x0000000534347c20 */ /* 0x000fe20008410000 */
[----:B------:R-:W-:Y:S03]  /*e6d0*/  FMUL.FTZ R44, R44, UR5 ;  /* 0x000000052c2c7c20 */ /* 0x000fe60008410000 */
[----:B------:R-:W2:Y:S01]  /*e6e0*/  MUFU.TANH R165, R27 ;  /* 0x0000001b00a57308 */ /* 0x000ea20000002400 */
[----:B---3--:R-:W-:Y:S01]  /*e6f0*/  FMNMX.FTZ R3, R32, R3, !PT ;  /* 0x0000000320037209 */ /* 0x008fe20007810000 */
        /* <DEDUP_REMOVED lines=89> */
.L_x_1161:
        /* <DEDUP_REMOVED lines=40> */
[C---:B------:R-:W-:Y:S01]  /*ef10*/  FMUL.FTZ R64, R72.reuse, R136 ;  /* 0x0000008848407220 */ /* 0x040fe20000410000 */
[C---:B------:R-:W-:Y:S02]  /*ef20*/  FMUL.FTZ R65, R72.reuse, R137 ;  /* 0x0000008948417220 */ /* 0x040fe40000410000 */
        /* <DEDUP_REMOVED lines=18> */
[C---:B------:R-:W-:Y:S01]  /*f050*/  FMUL.FTZ R54, R71.reuse, R130 ;  /* 0x0000008247367220 */ /* 0x040fe20000410000 */
[C---:B------:R-:W-:Y:S01]  /*f060*/  FMUL.FTZ R66, R71.reuse, R138 ;  /* 0x0000008a47427220 */ /* 0x040fe20000410000 */
[----:B------:R-:W-:Y:S01]  /*f070*/  FMUL.FTZ R0, R0, UR4 ;  /* 0x0000000400007c20 */ /* 0x000fe20008410000 */
[C---:B---3--:R-:W-:Y:S03]  /*f080*/  FMUL.FTZ R67, R71.reuse, R139 ;  /* 0x0000008b47437220 */ /* 0x048fe60000410000 */
[----:B------:R-:W2:Y:S01]  /*f090*/  MUFU.EX2 R2, R2 ;  /* 0x0000000200027308 */ /* 0x000ea20000000800 */
[----:B------:R-:W-:Y:S01]  /*f0a0*/  FSEL R74, R74, RZ, P2 ;  /* 0x000000ff4a4a7208 */ /* 0x000fe20001000000 */
[C---:B------:R-:W-:Y:S01]  /*f0b0*/  FMUL.FTZ R38, R71.reuse, R114 ;  /* 0x0000007247267220 */ /* 0x040fe20000410000 */
[----:B------:R-:W-:Y:S01]  /*f0c0*/  FSETP.NEU.FTZ.AND P2, PT, R68, -INF , PT ;  /* 0xff8000004400780b */ /* 0x000fe20003f5d000 */
[----:B------:R-:W-:Y:S01]  /*f0d0*/  FMUL.FTZ R39, R71, R115 ;  /* 0x0000007347277220 */ /* 0x000fe20000410000 */
[--C-:B------:R-:W-:Y:S01]  /*f0e0*/  FFMA.FTZ R62, R169, UR4, -R73.reuse ;  /* 0x00000004a93e7c23 */ /* 0x100fe20008010849 */
[--C-:B------:R-:W-:Y:S01]  /*f0f0*/  FFMA.FTZ R5, R78, UR4, -R74.reuse ;  /* 0x000000044e057c23 */ /* 0x100fe2000801084a */
[----:B------:R-:W-:Y:S03]  /*f100*/  FMUL.FTZ R78, R3, UR4 ;  /* 0x00000004034e7c20 */ /* 0x000fe60008410000 */
[----:B------:R-:W3:Y:S01]  /*f110*/  MUFU.EX2 R0, R0 ;  /* 0x0000000000007308 */ /* 0x000ee20000000800 */
[--C-:B-1----:R-:W-:Y:S01]  /*f120*/  FFMA.FTZ R4, R161, UR4, -R73.reuse ;  /* 0x00000004a1047c23 */ /* 0x102fe20008010849 */
[--C-:B------:R-:W-:Y:S01]  /*f130*/  FFMA.FTZ R12, R34, UR4, -R74.reuse ;  /* 0x00000004220c7c23 */ /* 0x100fe2000801084a */
[C---:B------:R-:W-:Y:S01]  /*f140*/  FMUL.FTZ R34, R71.reuse, R106 ;  /* 0x0000006a47227220 */ /* 0x040fe20000410000 */
[--C-:B------:R-:W-:Y:S01]  /*f150*/  FFMA.FTZ R7, R22, UR4, -R74.reuse ;  /* 0x0000000416077c23 */ /* 0x100fe2000801084a */
[----:B------:R-:W-:Y:S01]  /*f160*/  FMUL.FTZ R22, R71, R98 ;  /* 0x0000006247167220 */ /* 0x000fe20000410000 */
[--C-:B------:R-:W-:Y:S04]  /*f170*/  FFMA.FTZ R60, R173, UR4, -R74.reuse ;  /* 0x00000004ad3c7c23 */ /* 0x100fe8000801084a */
[----:B------:R1:W-:Y:S01]  /*f180*/  MUFU.EX2 R237, R4 ;  /* 0x0000000400ed7308 */ /* 0x0003e20000000800 */
[C---:B--2---:R-:W-:Y:S01]  /*f190*/  FMUL.FTZ R13, R2.reuse, R93 ;  /* 0x0000005d020d7220 */ /* 0x044fe20000410000 */
[C---:B------:R-:W-:Y:S01]  /*f1a0*/  FMUL.FTZ R61, R2.reuse, R141 ;  /* 0x0000008d023d7220 */ /* 0x040fe20000410000 */
[C---:B------:R-:W-:Y:S01]  /*f1b0*/  FMUL.FTZ R8, R2.reuse, R80 ;  /* 0x0000005002087220 */ /* 0x040fe20000410000 */
[C---:B------:R-:W-:Y:S01]  /*f1c0*/  FMUL.FTZ R9, R2.reuse, R81 ;  /* 0x0000005102097220 */ /* 0x040fe20000410000 */
[C---:B------:R-:W-:Y:S01]  /*f1d0*/  FMUL.FTZ R29, R2.reuse, R109 ;  /* 0x0000006d021d7220 */ /* 0x040fe20000410000 */
[----:B------:R-:W-:Y:S04]  /*f1e0*/  FMUL.FTZ R45, R2, R125 ;  /* 0x0000007d022d7220 */ /* 0x000fe80000410000 */
[----:B------:R-:W-:Y:S01]  /*f1f0*/  MUFU.EX2 R236, R5 ;  /* 0x0000000500ec7308 */ /* 0x000fe20000000800 */
[C---:B---3--:R-:W-:Y:S01]  /*f200*/  FMUL.FTZ R14, R0.reuse, R94 ;  /* 0x0000005e000e7220 */ /* 0x048fe20000410000 */
[C---:B------:R-:W-:Y:S01]  /*f210*/  FMUL.FTZ R15, R0.reuse, R95 ;  /* 0x0000005f000f7220 */ /* 0x040fe20000410000 */
[C---:B------:R-:W-:Y:S01]  /*f220*/  FMUL.FTZ R63, R0.reuse, R143 ;  /* 0x0000008f003f7220 */ /* 0x040fe20000410000 */
[C---:B------:R-:W-:Y:S01]  /*f230*/  FMUL.FTZ R10, R0.reuse, R82 ;  /* 0x00000052000a7220 */ /* 0x040fe20000410000 */
[C---:B------:R-:W-:Y:S01]  /*f240*/  FMUL.FTZ R11, R0.reuse, R83 ;  /* 0x00000053000b7220 */ /* 0x040fe20000410000 */
[C---:B------:R-:W-:Y:S01]  /*f250*/  FMUL.FTZ R30, R0.reuse, R110 ;  /* 0x0000006e001e7220 */ /* 0x040fe20000410000 */
[C---:B------:R-:W-:Y:S03]  /*f260*/  FMUL.FTZ R31, R0.reuse, R111 ;  /* 0x0000006f001f7220 */ /* 0x040fe60000410000 */
[----:B------:R2:W-:Y:S01]  /*f270*/  MUFU.EX2 R219, R12 ;  /* 0x0000000c00db7308 */ /* 0x0005e20000000800 */
[--C-:B-1----:R-:W-:Y:S01]  /*f280*/  FFMA.FTZ R4, R157, UR4, -R74.reuse ;  /* 0x000000049d047c23 */ /* 0x102fe2000801084a */
[C---:B------:R-:W-:Y:S01]  /*f290*/  FMUL.FTZ R46, R0.reuse, R126 ;  /* 0x0000007e002e7220 */ /* 0x040fe20000410000 */
[----:B------:R-:W-:Y:S07]  /*f2a0*/  FMUL.FTZ R47, R0, R127 ;  /* 0x0000007f002f7220 */ /* 0x000fee0000410000 */
[----:B------:R1:W-:Y:S10]  /*f2b0*/  MUFU.EX2 R233, R4 ;  /* 0x0000000400e97308 */ /* 0x0003f40000000800 */
[----:B------:R3:W-:Y:S01]  /*f2c0*/  MUFU.EX2 R220, R7 ;  /* 0x0000000700dc7308 */ /* 0x0007e20000000800 */
[--C-:B--2---:R-:W-:Y:S01]  /*f2d0*/  FFMA.FTZ R12, R35, UR4, -R74.reuse ;  /* 0x00000004230c7c23 */ /* 0x104fe2000801084a */
[----:B------:R-:W-:Y:S08]  /*f2e0*/  FMUL.FTZ R35, R71, R107 ;  /* 0x0000006b47237220 */ /* 0x000ff00000410000 */
[----:B------:R2:W-:Y:S01]  /*f2f0*/  MUFU.EX2 R218, R12 ;  /* 0x0000000c00da7308 */ /* 0x0005e20000000800 */
[--C-:B-1----:R-:W-:Y:S09]  /*f300*/  FFMA.FTZ R4, R159, UR4, -R74.reuse ;  /* 0x000000049f047c23 */ /* 0x102ff2000801084a */
[----:B------:R1:W4:Y:S01]  /*f310*/  MUFU.EX2 R238, R4 ;  /* 0x0000000400ee7308 */ /* 0x0003220000000800 */
[----:B---3--:R-:W-:Y:S09]  /*f320*/  FMUL.FTZ R7, R71, R87 ;  /* 0x0000005747077220 */ /* 0x008ff20000410000 */
[----:B------:R3:W-:Y:S01]  /*f330*/  MUFU.EX2 R161, R48 ;  /* 0x0000003000a17308 */ /* 0x0007e20000000800 */
[----:B--2---:R-:W-:Y:S02]  /*f340*/  FMUL.FTZ R12, R2, R92 ;  /* 0x0000005c020c7220 */ /* 0x004fe40000410000 */
[----:B------:R-:W-:Y:S07]  /*f350*/  LDSM.16.MT88.4 R92, [R193+0x6800] ;  /* 0x00680000c15c783b */ /* 0x000fee0000004200 */
[----:B------:R2:W-:Y:S01]  /*f360*/  MUFU.EX2 R131, R60 ;  /* 0x0000003c00837308 */ /* 0x0005e20000000800 */
[--C-:B-1----:R-:W-:Y:S09]  /*f370*/  FFMA.FTZ R4, R148, UR4, -R73.reuse ;  /* 0x0000000494047c23 */ /* 0x102ff20008010849 */
[----:B------:R1:W-:Y:S01]  /*f380*/  MUFU.EX2 R239, R4 ;  /* 0x0000000400ef7308 */ /* 0x0003e20000000800 */
[----:B---3--:R-:W-:Y:S02]  /*f390*/  FMUL.FTZ R48, R72, R120 ;  /* 0x0000007848307220 */ /* 0x008fe40000410000 */
[----:B------:R-:W-:Y:S07]  /*f3a0*/  LDSM.16.MT88.4 R120, [R194+0x7800] ;  /* 0x00780000c278783b */ /* 0x000fee0000004200 */
[----:B------:R3:W-:Y:S01]  /*f3b0*/  MUFU.EX2 R159, R62 ;  /* 0x0000003e009f7308 */ /* 0x0007e20000000800 */
[----:B--2---:R-:W-:Y:S09]  /*f3c0*/  FFMA.FTZ R60, R177, UR4, -R74 ;  /* 0x00000004b13c7c23 */ /* 0x004ff2000801084a */
[----:B------:R2:W-:Y:S01]  /*f3d0*/  MUFU.EX2 R130, R60 ;  /* 0x0000003c00827308 */ /* 0x0005e20000000800 */
[----:B-1----:R-:W-:Y:S01]  /*f3e0*/  FFMA.FTZ R4, R77, UR4, -R73 ;  /* 0x000000044d047c23 */ /* 0x002fe20008010849 */
[----:B------:R-:W-:Y:S05]  /*f3f0*/  FMUL.FTZ R77, R68, UR4 ;  /* 0x00000004444d7c20 */ /* 0x000fea0008410000 */
[----:B------:R-:W-:Y:S03]  /*f400*/  FSEL R77, R77, RZ, P2 ;  /* 0x000000ff4d4d7208 */ /* 0x000fe60001000000 */
[----:B------:R1:W-:Y:S01]  /*f410*/  MUFU.EX2 R240, R4 ;  /* 0x0000000400f07308 */ /* 0x0003e20000000800 */
[----:B------:R-:W-:Y:S01]  /*f420*/  FSETP.NEU.FTZ.AND P2, PT, R3, -INF , PT ;  /* 0xff8000000300780b */ /* 0x000fe20003f5d000 */
[----:B---3--:R-:W-:Y:S01]  /*f430*/  FMUL.FTZ R62, R0, R142 ;  /* 0x0000008e003e7220 */ /* 0x008fe20000410000 */
[--C-:B------:R-:W-:Y:S02]  /*f440*/  FFMA.FTZ R6, R152, UR4, -R77.reuse ;  /* 0x0000000498067c23 */ /* 0x100fe4000801084d */
[----:B------:R-:W-:Y:S01]  /*f450*/  FSEL R78, R78, RZ, P2 ;  /* 0x000000ff4e4e7208 */ /* 0x000fe20001000000 */
[--C-:B------:R-:W-:Y:S01]  /*f460*/  FFMA.FTZ R16, R162, UR4, -R77.reuse ;  /* 0x00000004a2107c23 */ /* 0x100fe2000801084d */
[--C-:B------:R-:W-:Y:S03]  /*f470*/  FFMA.FTZ R20, R163, UR4, -R77.reuse ;  /* 0x00000004a3147c23 */ /* 0x100fe6000801084d */
[----:B------:R3:W-:Y:S01]  /*f480*/  MUFU.EX2 R222, R6 ;  /* 0x0000000600de7308 */ /* 0x0007e20000000800 */
[--C-:B------:R-:W-:Y:S01]  /*f490*/  FFMA.FTZ R5, R155, UR4, -R77.reuse ;  /* 0x000000049b057c23 */ /* 0x100fe2000801084d */
[----:B--2---:R-:W-:Y:S01]  /*f4a0*/  FMUL.FTZ R60, R2, R140 ;  /* 0x0000008c023c7220 */ /* 0x004fe20000410000 */
[--C-:B------:R-:W-:Y:S01]  /*f4b0*/  FFMA.FTZ R28, R164, UR4, -R78.reuse ;  /* 0x00000004a41c7c23 */ /* 0x100fe2000801084e */
[--C-:B------:R-:W-:Y:S01]  /*f4c0*/  FFMA.FTZ R44, R168, UR4, -R78.reuse ;  /* 0x00000004a82c7c23 */ /* 0x100fe2000801084e */
[----:B------:R-:W-:Y:S01]  /*f4d0*/  FFMA.FTZ R36, R167, UR4, -R77 ;  /* 0x00000004a7247c23 */ /* 0x000fe2000801084d */
[----:B------:R-:W-:Y:S04]  /*f4e0*/  FFMA.FTZ R75, R75, UR4, -R78 ;  /* 0x000000044b4b7c23 */ /* 0x000fe8000801084e */
[----:B------:R2:W-:Y:S01]  /*f4f0*/  MUFU.EX2 R229, R5 ;  /* 0x0000000500e57308 */ /* 0x0005e20000000800 */
[----:B-1----:R-:W-:Y:S01]  /*f500*/  FFMA.FTZ R4, R79, UR4, -R74 ;  /* 0x000000044f047c23 */ /* 0x002fe2000801084a */
[--C-:B------:R-:W-:Y:S08]  /*f510*/  FFMA.FTZ R79, R172, UR4, -R73.reuse ;  /* 0x00000004ac4f7c23 */ /* 0x100ff00008010849 */
[----:B------:R1:W5:Y:S01]  /*f520*/  MUFU.EX2 R234, R4 ;  /* 0x0000000400ea7308 */ /* 0x0003620000000800 */
[----:B---3--:R-:W-:Y:S01]  /*f530*/  FFMA.FTZ R6, R21, UR4, -R73 ;  /* 0x0000000415067c23 */ /* 0x008fe20008010849 */
[C---:B------:R-:W-:Y:S08]  /*f540*/  FMUL.FTZ R21, R72.reuse, R97 ;  /* 0x0000006148157220 */ /* 0x040ff00000410000 */
[----:B------:R3:W-:Y:S01]  /*f550*/  MUFU.EX2 R230, R6 ;  /* 0x0000000600e67308 */ /* 0x0007e20000000800 */
[----:B--2---:R-:W-:Y:S01]  /*f560*/  FMUL.FTZ R5, R72, R85 ;  /* 0x0000005548057220 */ /* 0x004fe20000410000 */
[----:B----4-:R-:W-:Y:S08]  /*f570*/  F2FP.F16.F32.PACK_AB R85, R238, R233 ;  /* 0x000000e9ee55723e */ /* 0x010ff000000000ff */
[----:B------:R2:W-:Y:S01]  /*f580*/  MUFU.EX2 R214, R28 ;  /* 0x0000001c00d67308 */ /* 0x0005e20000000800 */
[--C-:B-1----:R-:W-:Y:S01]  /*f590*/  FFMA.FTZ R4, R160, UR4, -R77.reuse ;  /* 0x00000004a0047c23 */ /* 0x102fe2000801084d */
[----:B-----5:R-:W-:Y:S08]  /*f5a0*/  F2FP.F16.F32.PACK_AB R87, R236, R234 ;  /* 0x000000eaec57723e */ /* 0x020ff000000000ff */
[----:B------:R1:W4:Y:S01]  /*f5b0*/  MUFU.EX2 R232, R4 ;  /* 0x0000000400e87308 */ /* 0x0003220000000800 */
[----:B---3--:R-:W-:Y:S01]  /*f5c0*/  FMUL.FTZ R6, R71, R86 ;  /* 0x0000005647067220 */ /* 0x008fe20000410000 */
[----:B------:R-:W-:Y:S08]  /*f5d0*/  F2FP.F16.F32.PACK_AB R86, R240, R239 ;  /* 0x000000eff056723e */ /* 0x000ff000000000ff */
[----:B------:R3:W-:Y:S01]  /*f5e0*/  MUFU.EX2 R216, R16 ;  /* 0x0000001000d87308 */ /* 0x0007e20000000800 */
[--C-:B--2---:R-:W-:Y:S09]  /*f5f0*/  FFMA.FTZ R28, R165, UR4, -R78.reuse ;  /* 0x00000004a51c7c23 */ /* 0x104ff2000801084e */
[----:B------:R2:W-:Y:S01]  /*f600*/  MUFU.EX2 R215, R20 ;  /* 0x0000001400d77308 */ /* 0x0005e20000000800 */
[--C-:B-1----:R-:W-:Y:S01]  /*f610*/  FFMA.FTZ R4, R156, UR4, -R78.reuse ;  /* 0x000000049c047c23 */ /* 0x102fe2000801084e */
[----:B----4-:R-:W-:Y:S08]  /*f620*/  F2FP.F16.F32.PACK_AB R80, R232, R222 ;  /* 0x000000dee850723e */ /* 0x010ff000000000ff */
[----:B------:R1:W-:Y:S01]  /*f630*/  MUFU.EX2 R217, R4 ;  /* 0x0000000400d97308 */ /* 0x0003e20000000800 */
[C---:B---3--:R-:W-:Y:S02]  /*f640*/  FMUL.FTZ R16, R72.reuse, R88 ;  /* 0x0000005848107220 */ /* 0x048fe40000410000 */
[----:B------:R-:W3:Y:S07]  /*f650*/  LDSM.16.MT88.4 R88, [R195+0x6000] ;  /* 0x00600000c358783b */ /* 0x000eee0000004200 */
[----:B------:R4:W-:Y:S01]  /*f660*/  MUFU.EX2 R213, R28 ;  /* 0x0000001c00d57308 */ /* 0x0009e20000000800 */
[----:B--2---:R-:W-:Y:S09]  /*f670*/  FMUL.FTZ R20, R72, R96 ;  /* 0x0000006048147220 */ /* 0x004ff20000410000 */
[----:B------:R2:W-:Y:S01]  /*f680*/  MUFU.EX2 R163, R44 ;  /* 0x0000002c00a37308 */ /* 0x0005e20000000800 */
[--C-:B-1----:R-:W-:Y:S09]  /*f690*/  FFMA.FTZ R4, R158, UR4, -R78.reuse ;  /* 0x000000049e047c23 */ /* 0x102ff2000801084e */
[----:B------:R1:W5:Y:S01]  /*f6a0*/  MUFU.EX2 R227, R4 ;  /* 0x0000000400e37308 */ /* 0x0003620000000800 */
[----:B----4-:R-:W-:Y:S09]  /*f6b0*/  FMUL.FTZ R28, R2, R108 ;  /* 0x0000006c021c7220 */ /* 0x010ff20000410000 */
[----:B------:R4:W-:Y:S01]  /*f6c0*/  MUFU.EX2 R164, R36 ;  /* 0x0000002400a47308 */ /* 0x0009e20000000800 */
[--C-:B--2---:R-:W-:Y:S09]  /*f6d0*/  FFMA.FTZ R44, R174, UR4, -R78.reuse ;  /* 0x00000004ae2c7c23 */ /* 0x104ff2000801084e */
[----:B------:R2:W-:Y:S01]  /*f6e0*/  MUFU.EX2 R162, R44 ;  /* 0x0000002c00a27308 */ /* 0x0005e20000000800 */
[----:B-1----:R-:W-:Y:S01]  /*f6f0*/  FFMA.FTZ R4, R151, UR4, -R77 ;  /* 0x0000000497047c23 */ /* 0x002fe2000801084d */
[----:B-----5:R-:W-:Y:S08]  /*f700*/  F2FP.F16.F32.PACK_AB R81, R227, R217 ;  /* 0x000000d9e351723e */ /* 0x020ff000000000ff */
[----:B------:R1:W5:Y:S01]  /*f710*/  MUFU.EX2 R231, R4 ;  /* 0x0000000400e77308 */ /* 0x0003620000000800 */
[----:B----4-:R-:W-:Y:S09]  /*f720*/  FMUL.FTZ R36, R72, R112 ;  /* 0x0000007048247220 */ /* 0x010ff20000410000 */
[----:B------:R4:W-:Y:S01]  /*f730*/  MUFU.EX2 R158, R79 ;  /* 0x0000004f009e7308 */ /* 0x0009e20000000800 */
[----:B--2---:R-:W-:Y:S09]  /*f740*/  FMUL.FTZ R44, R2, R124 ;  /* 0x0000007c022c7220 */ /* 0x004ff20000410000 */
[----:B------:R2:W-:Y:S01]  /*f750*/  MUFU.EX2 R160, R52 ;  /* 0x0000003400a07308 */ /* 0x0005e20000000800 */
[----:B-1----:R-:W-:Y:S01]  /*f760*/  FFMA.FTZ R4, R154, UR4, -R78 ;  /* 0x000000049a047c23 */ /* 0x002fe2000801084e */
[----:B-----5:R-:W-:Y:S08]  /*f770*/  F2FP.F16.F32.PACK_AB R82, R231, R229 ;  /* 0x000000e5e752723e */ /* 0x020ff000000000ff */
[----:B------:R1:W-:Y:S01]  /*f780*/  MUFU.EX2 R221, R4 ;  /* 0x0000000400dd7308 */ /* 0x0003e20000000800 */
[----:B----4-:R-:W-:Y:S09]  /*f790*/  FFMA.FTZ R79, R175, UR4, -R74 ;  /* 0x00000004af4f7c23 */ /* 0x010ff2000801084a */
[----:B------:R-:W-:Y:S01]  /*f7a0*/  MUFU.EX2 R75, R75 ;  /* 0x0000004b004b7308 */ /* 0x000fe20000000800 */
[----:B--2---:R-:W-:Y:S01]  /*f7b0*/  FMUL.FTZ R52, R72, R128 ;  /* 0x0000008048347220 */ /* 0x004fe20000410000 */
[----:B-1----:R-:W-:Y:S08]  /*f7c0*/  FFMA.FTZ R4, R150, UR4, -R78 ;  /* 0x0000000496047c23 */ /* 0x002ff0000801084e */
[----:B------:R1:W2:Y:S02]  /*f7d0*/  MUFU.EX2 R226, R4 ;  /* 0x0000000400e27308 */ /* 0x0002a40000000800 */
[----:B-1----:R-:W-:Y:S01]  /*f7e0*/  FFMA.FTZ R4, R149, UR4, -R73 ;  /* 0x0000000495047c23 */ /* 0x002fe20008010849 */
[----:B--2---:R-:W-:Y:S07]  /*f7f0*/  F2FP.F16.F32.PACK_AB R83, R226, R221 ;  /* 0x000000dde253723e */ /* 0x004fee00000000ff */
[----:B------:R1:W2:Y:S02]  /*f800*/  MUFU.EX2 R225, R4 ;  /* 0x0000000400e17308 */ /* 0x0002a40000000800 */
[----:B-1----:R-:W-:Y:S01]  /*f810*/  FFMA.FTZ R4, R23, UR4, -R74 ;  /* 0x0000000417047c23 */ /* 0x002fe2000801084a */
[C---:B------:R-:W-:Y:S01]  /*f820*/  FMUL.FTZ R23, R71.reuse, R99 ;  /* 0x0000006347177220 */ /* 0x040fe20000410000 */
[----:B------:R-:W-:Y:S01]  /*f830*/  FFMA.FTZ R71, R71, R242, R233 ;  /* 0x000000f247477223 */ /* 0x000fe200000100e9 */
[----:B------:R-:W1:Y:S05]  /*f840*/  LDSM.16.MT88.4 R96, [R196+0x6800] ;  /* 0x00680000c460783b */ /* 0x000e6a0000004200 */
[----:B------:R4:W5:Y:S02]  /*f850*/  MUFU.EX2 R223, R4 ;  /* 0x0000000400df7308 */ /* 0x0009640000000800 */
[----:B----4-:R-:W-:Y:S01]  /*f860*/  FFMA.FTZ R4, R32, UR4, -R73 ;  /* 0x0000000420047c23 */ /* 0x010fe20008010849 */
[----:B------:R-:W-:Y:S07]  /*f870*/  FFMA.FTZ R32, R166, UR4, -R77 ;  /* 0x00000004a6207c23 */ /* 0x000fee000801084d */
[----:B------:R4:W1:Y:S10]  /*f880*/  MUFU.EX2 R224, R4 ;  /* 0x0000000400e07308 */ /* 0x0008740000000800 */
[----:B------:R3:W1:Y:S01]  /*f890*/  MUFU.EX2 R165, R32 ;  /* 0x0000002000a57308 */ /* 0x0006620000000800 */
[C---:B----4-:R-:W-:Y:S01]  /*f8a0*/  FMUL.FTZ R4, R72.reuse, R84 ;  /* 0x0000005448047220 */ /* 0x050fe20000410000 */
[----:B------:R-:W-:Y:S07]  /*f8b0*/  F2FP.F16.F32.PACK_AB R84, R237, R235 ;  /* 0x000000ebed54723e */ /* 0x000fee00000000ff */
[-C--:B------:R-:W-:Y:S05]  /*f8c0*/  HMMA.16816.F32 R4, R84, R24.reuse, R4 ;  /* 0x000000185404723c */ /* 0x080fea0000001804 */
[C---:B---3--:R-:W-:Y:S01]  /*f8d0*/  FMUL.FTZ R32, R72.reuse, R104 ;  /* 0x0000006848207220 */ /* 0x048fe20000410000 */
        /* <DEDUP_REMOVED lines=33> */
[----:B---3--:R-:W-:Y:S01]  /*faf0*/  FFMA.FTZ R79, R176, UR4, -R74 ;  /* 0x00000004b04f7c23 */ /* 0x008fe2000801084a */
[----:B------:R-:W-:Y:S01]  /*fb00*/  HMMA.16816.F32 R64, R84, R90, R64 ;  /* 0x0000005a5440723c */ /* 0x000fe20000001840 */
[----:B------:R-:W3:Y:S02]  /*fb10*/  LDSM.16.MT88.4 R88, [R194+0x6800] ;  /* 0x00680000c258783b */ /* 0x000ee40000004200 */
[----:B------:R4:W3:Y:S02]  /*fb20*/  MUFU.EX2 R157, R79 ;  /* 0x0000004f009d7308 */ /* 0x0008e40000000800 */
[----:B--2---:R-:W-:Y:S02]  /*fb30*/  F2FP.F16.F32.PACK_AB R80, R230, R225 ;  /* 0x000000e1e650723e */ /* 0x004fe400000000ff */
[----:B-----5:R-:W-:Y:S04]  /*fb40*/  F2FP.F16.F32.PACK_AB R81, R223, R220 ;  /* 0x000000dcdf51723e */ /* 0x020fe800000000ff */
[----:B-1----:R-:W-:Y:S02]  /*fb50*/  F2FP.F16.F32.PACK_AB R82, R228, R224 ;  /* 0x000000e0e452723e */ /* 0x002fe400000000ff */
[----:B------:R-:W-:Y:S02]  /*fb60*/  F2FP.F16.F32.PACK_AB R83, R218, R219 ;  /* 0x000000dbda53723e */ /* 0x000fe400000000ff */
[----:B------:R-:W-:Y:S02]  /*fb70*/  F2FP.F16.F32.PACK_AB R84, R215, R216 ;  /* 0x000000d8d754723e */ /* 0x000fe400000000ff */
[----:B------:R-:W-:Y:S02]  /*fb80*/  F2FP.F16.F32.PACK_AB R85, R213, R214 ;  /* 0x000000d6d555723e */ /* 0x000fe400000000ff */
[----:B------:R-:W-:Y:S01]  /*fb90*/  F2FP.F16.F32.PACK_AB R86, R164, R165 ;  /* 0x000000a5a456723e */ /* 0x000fe200000000ff */
[-C--:B------:R-:W-:Y:S05]  /*fba0*/  HMMA.16816.F32 R4, R80, R92.reuse, R4 ;  /* 0x0000005c5004723c */ /* 0x080fea0000001804 */
[--C-:B----4-:R-:W-:Y:S01]  /*fbb0*/  FFMA.FTZ R79, R178, UR4, -R77.reuse ;  /* 0x00000004b24f7c23 */ /* 0x110fe2000801084d */
[----:B------:R-:W-:Y:S03]  /*fbc0*/  F2FP.F16.F32.PACK_AB R87, R162, R163 ;  /* 0x000000a3a257723e */ /* 0x000fe600000000ff */
[----:B------:R1:W-:Y:S04]  /*fbd0*/  MUFU.EX2 R129, R79 ;  /* 0x0000004f00817308 */ /* 0x0003e80000000800 */
[C---:B------:R-:W-:Y:S06]  /*fbe0*/  HMMA.16816.F32 R8, R84.reuse, R92, R8 ;  /* 0x0000005c5408723c */ /* 0x040fec0000001808 */
[-C--:B------:R-:W-:Y:S06]  /*fbf0*/  HMMA.16816.F32 R12, R84, R94.reuse, R12 ;  /* 0x0000005e540c723c */ /* 0x080fec000000180c */
[C---:B------:R-:W-:Y:S01]  /*fc00*/  HMMA.16816.F32 R16, R80.reuse, R94, R16 ;  /* 0x0000005e5010723c */ /* 0x040fe20000001810 */
[----:B------:R-:W2:Y:S04]  /*fc10*/  LDSM.16.MT88.4 R92, [R195+0x6800] ;  /* 0x00680000c35c783b */ /* 0x000ea80000004200 */
[----:B-1----:R-:W-:Y:S01]  /*fc20*/  FFMA.FTZ R79, R179, UR4, -R77 ;  /* 0x00000004b34f7c23 */ /* 0x002fe2000801084d */
[-C--:B------:R-:W-:Y:S03]  /*fc30*/  HMMA.16816.F32 R20, R80, R96.reuse, R20 ;  /* 0x000000605014723c */ /* 0x080fe60000001814 */
[----:B------:R1:W4:Y:S03]  /*fc40*/  MUFU.EX2 R134, R79 ;  /* 0x0000004f00867308 */ /* 0x0003260000000800 */
[C---:B------:R-:W-:Y:S06]  /*fc50*/  HMMA.16816.F32 R24, R84.reuse, R96, R24 ;  /* 0x000000605418723c */ /* 0x040fec0000001818 */
[-C--:B------:R-:W-:Y:S06]  /*fc60*/  HMMA.16816.F32 R28, R84, R98.reuse, R28 ;  /* 0x00000062541c723c */ /* 0x080fec000000181c */
[C---:B------:R-:W-:Y:S01]  /*fc70*/  HMMA.16816.F32 R32, R80.reuse, R98, R32 ;  /* 0x000000625020723c */ /* 0x040fe20000001820 */
[----:B------:R-:W5:Y:S04]  /*fc80*/  LDSM.16.MT88.4 R96, [R193+0x7000] ;  /* 0x00700000c160783b */ /* 0x000f680000004200 */
[--C-:B-1----:R-:W-:Y:S01]  /*fc90*/  FFMA.FTZ R79, R183, UR4, -R78.reuse ;  /* 0x00000004b74f7c23 */ /* 0x102fe2000801084e */
[-C--:B---3--:R-:W-:Y:S03]  /*fca0*/  HMMA.16816.F32 R36, R80, R88.reuse, R36 ;  /* 0x000000585024723c */ /* 0x088fe60000001824 */
[----:B------:R1:W-:Y:S03]  /*fcb0*/  MUFU.EX2 R128, R79 ;  /* 0x0000004f00807308 */ /* 0x0003e60000000800 */
[C---:B------:R-:W-:Y:S06]  /*fcc0*/  HMMA.16816.F32 R40, R84.reuse, R88, R40 ;  /* 0x000000585428723c */ /* 0x040fec0000001828 */
[-C--:B------:R-:W-:Y:S05]  /*fcd0*/  HMMA.16816.F32 R44, R84, R90.reuse, R44 ;  /* 0x0000005a542c723c */ /* 0x080fea000000182c */
[----:B------:R-:W-:Y:S01]  /*fce0*/  FFMA.FTZ R88, R181, UR4, -R73 ;  /* 0x00000004b5587c23 */ /* 0x000fe20008010849 */
[C---:B------:R-:W-:Y:S03]  /*fcf0*/  HMMA.16816.F32 R48, R80.reuse, R90, R48 ;  /* 0x0000005a5030723c */ /* 0x040fe60000001830 */
[----:B------:R3:W-:Y:S02]  /*fd00*/  MUFU.EX2 R153, R88 ;  /* 0x0000005800997308 */ /* 0x0007e40000000800 */
[--C-:B-1----:R-:W-:Y:S01]  /*fd10*/  FFMA.FTZ R79, R180, UR4, -R78.reuse ;  /* 0x00000004b44f7c23 */ /* 0x102fe2000801084e */
[-C--:B--2---:R-:W-:Y:S07]  /*fd20*/  HMMA.16816.F32 R52, R80, R92.reuse, R52 ;  /* 0x0000005c5034723c */ /* 0x084fee0000001834 */
[----:B------:R1:W2:Y:S01]  /*fd30*/  MUFU.EX2 R133, R79 ;  /* 0x0000004f00857308 */ /* 0x0002a20000000800 */
[C---:B------:R-:W-:Y:S06]  /*fd40*/  HMMA.16816.F32 R56, R84.reuse, R92, R56 ;  /* 0x0000005c5438723c */ /* 0x040fec0000001838 */
[-C--:B------:R-:W-:Y:S01]  /*fd50*/  HMMA.16816.F32 R60, R84, R94.reuse, R60 ;  /* 0x0000005e543c723c */ /* 0x080fe2000000183c */
[----:B---3--:R-:W3:Y:S05]  /*fd60*/  LDSM.16.MT88.4 R88, [R196+0x7000] ;  /* 0x00700000c458783b */ /* 0x008eea0000004200 */
[----:B------:R-:W-:Y:S03]  /*fd70*/  HMMA.16816.F32 R64, R80, R94, R64 ;  /* 0x0000005e5040723c */ /* 0x000fe60000001840 */
[----:B------:R-:W3:Y:S02]  /*fd80*/  LDSM.16.MT88.4 R92, [R194+0x7000] ;  /* 0x00700000c25c783b */ /* 0x000ee40000004200 */
[--C-:B-1----:R-:W-:Y:S01]  /*fd90*/  FFMA.FTZ R79, R182, UR4, -R77.reuse ;  /* 0x00000004b64f7c23 */ /* 0x102fe2000801084d */
[----:B------:R-:W-:Y:S02]  /*fda0*/  F2FP.F16.F32.PACK_AB R84, R160, R161 ;  /* 0x000000a1a054723e */ /* 0x000fe400000000ff */
[----:B------:R-:W-:Y:S01]  /*fdb0*/  F2FP.F16.F32.PACK_AB R85, R130, R131 ;  /* 0x000000838255723e */ /* 0x000fe200000000ff */
[----:B------:R1:W-:Y:S02]  /*fdc0*/  MUFU.EX2 R132, R79 ;  /* 0x0000004f00847308 */ /* 0x0003e40000000800 */
[----:B------:R-:W-:Y:S02]  /*fdd0*/  F2FP.F16.F32.PACK_AB R86, R158, R159 ;  /* 0x0000009f9e56723e */ /* 0x000fe400000000ff */
[----:B------:R-:W-:Y:S02]  /*fde0*/  F2FP.F16.F32.PACK_AB R87, R157, R135 ;  /* 0x000000879d57723e */ /* 0x000fe400000000ff */
[----:B----4-:R-:W-:Y:S02]  /*fdf0*/  F2FP.F16.F32.PACK_AB R80, R134, R129 ;  /* 0x000000818650723e */ /* 0x010fe400000000ff */
[----:B--2---:R-:W-:Y:S03]  /*fe00*/  F2FP.F16.F32.PACK_AB R81, R133, R128 ;  /* 0x000000808551723e */ /* 0x004fe600000000ff */
[-C--:B-----5:R-:W-:Y:S05]  /*fe10*/  HMMA.16816.F32 R4, R84, R96.reuse, R4 ;  /* 0x000000605404723c */ /* 0x0a0fea0000001804 */
[----:B-1----:R-:W-:Y:S04]  /*fe20*/  FFMA.FTZ R79, R190, UR4, -R77 ;  /* 0x00000004be4f7c23 */ /* 0x002fe8000801084d */
[----:B------:R1:W2:Y:S02]  /*fe30*/  MUFU.EX2 R156, R79 ;  /* 0x0000004f009c7308 */ /* 0x0002a40000000800 */
[--C-:B-1----:R-:W-:Y:S01]  /*fe40*/  FFMA.FTZ R79, R210, UR4, -R78.reuse ;  /* 0x00000004d24f7c23 */ /* 0x102fe2000801084e */
[----:B--2---:R-:W-:Y:S07]  /*fe50*/  F2FP.F16.F32.PACK_AB R82, R156, R132 ;  /* 0x000000849c52723e */ /* 0x004fee00000000ff */
[----:B------:R1:W-:Y:S02]  /*fe60*/  MUFU.EX2 R155, R79 ;  /* 0x0000004f009b7308 */ /* 0x0003e40000000800 */
[----:B-1----:R-:W-:Y:S08]  /*fe70*/  FFMA.FTZ R79, R191, UR4, -R78 ;  /* 0x00000004bf4f7c23 */ /* 0x002ff0000801084e */
[----:B------:R1:W2:Y:S02]  /*fe80*/  MUFU.EX2 R154, R79 ;  /* 0x0000004f009a7308 */ /* 0x0002a40000000800 */
[--C-:B-1----:R-:W-:Y:S01]  /*fe90*/  FFMA.FTZ R79, R189, UR4, -R73.reuse ;  /* 0x00000004bd4f7c23 */ /* 0x102fe20008010849 */
[----:B--2---:R-:W-:Y:S07]  /*fea0*/  F2FP.F16.F32.PACK_AB R83, R154, R155 ;  /* 0x0000009b9a53723e */ /* 0x004fee00000000ff */
[----:B------:R1:W2:Y:S01]  /*feb0*/  MUFU.EX2 R152, R79 ;  /* 0x0000004f00987308 */ /* 0x0002a20000000800 */
[C---:B------:R-:W-:Y:S06]  /*fec0*/  HMMA.16816.F32 R8, R80.reuse, R96, R8 ;  /* 0x000000605008723c */ /* 0x040fec0000001808 */
[-C--:B------:R-:W-:Y:S06]  /*fed0*/  HMMA.16816.F32 R12, R80, R98.reuse, R12 ;  /* 0x00000062500c723c */ /* 0x080fec000000180c */
[C---:B------:R-:W-:Y:S01]  /*fee0*/  HMMA.16816.F32 R16, R84.reuse, R98, R16 ;  /* 0x000000625410723c */ /* 0x040fe20000001810 */
[----:B------:R-:W4:Y:S04]  /*fef0*/  LDSM.16.MT88.4 R96, [R195+0x7000] ;  /* 0x00700000c360783b */ /* 0x000f280000004200 */
[--C-:B-1----:R-:W-:Y:S01]  /*ff00*/  FFMA.FTZ R79, R209, UR4, -R74.reuse ;  /* 0x00000004d14f7c23 */ /* 0x102fe2000801084a */
[-C--:B---3--:R-:W-:Y:S03]  /*ff10*/  HMMA.16816.F32 R20, R84, R88.reuse, R20 ;  /* 0x000000585414723c */ /* 0x088fe60000001814 */
[----:B------:R1:W-:Y:S02]  /*ff20*/  MUFU.EX2 R150, R79 ;  /* 0x0000004f00967308 */ /* 0x0003e40000000800 */
[----:B--2---:R-:W-:Y:S01]  /*ff30*/  F2FP.F16.F32.PACK_AB R136, R152, R153 ;  /* 0x000000999888723e */ /* 0x004fe200000000ff */
        /* <DEDUP_REMOVED lines=123> */
.L_x_1159:
        /* <DEDUP_REMOVED lines=14> */
[CC--:B------:R-:W-:Y:S01]  /*107d0*/  LEA.HI R4, R48.reuse, R49.reuse, RZ, 0x2 ;  /* 0x0000003130047211 */ /* 0x0c0fe200078f10ff */
        /* <DEDUP_REMOVED lines=41> */
.L_x_1163:
        /* <DEDUP_REMOVED lines=20> */
.L_x_1164:
[----:B------:R1:W5:Y:S01]  /*10bb0*/  LDL R50, [R1+0x70] ;  /* 0x0000700001327983 */ /* 0x0003620000100800 */
[----:B------:R-:W-:Y:S01]  /*10bc0*/  ISETP.NE.AND P5, PT, RZ, UR4, PT ;  /* 0x00000004ff007c0c */ /* 0x000fe2000bfa5270 */
[----:B------:R-:W-:Y:S01]  /*10bd0*/  FMUL.FTZ R84, R0, R84 ;  /* 0x0000005400547220 */ /* 0x000fe20000410000 */
[----:B------:R-:W-:Y:S01]  /*10be0*/  LOP3.LUT R2, R2, 0x1, RZ, 0xc0, !PT ;  /* 0x0000000102027812 */ /* 0x000fe200078ec0ff */
[C---:B------:R-:W-:Y:S01]  /*10bf0*/  FMUL.FTZ R7, R0.reuse, R85 ;  /* 0x0000005500077220 */ /* 0x040fe20000410000 */
        /* <DEDUP_REMOVED lines=9> */
[C---:B------:R-:W-:Y:S01]  /*10c90*/  FMUL.FTZ R104, R0.reuse, R104 ;  /* 0x0000006800687220 */ /* 0x040fe20000410000 */
[----:B------:R-:W-:Y:S01]  /*10ca0*/  @!P5 PLOP3.LUT P0, PT, P1, PT, PT, 0x80, 0x0 ;  /* 0x000000000000d81c */ /* 0x000fe20000f0f070 */
[----:B------:R-:W-:Y:S01]  /*10cb0*/  FMUL.FTZ R9, R0, R105 ;  /* 0x0000006900097220 */ /* 0x000fe20000410000 */
        /* <DEDUP_REMOVED lines=10> */
[----:B------:R-:W2:Y:S01]  /*10d60*/  @P2 MUFU.RCP R4, R42 ;  /* 0x0000002a00042308 */ /* 0x000ea20000001000 */
[----:B------:R-:W-:Y:S01]  /*10d70*/  MOV R0, 0x3f800000 ;  /* 0x3f80000000007802 */ /* 0x000fe20000000f00 */
[----:B------:R-:W3:Y:S01]  /*10d80*/  S2UR UR4, SR_CTAID.X ;  /* 0x00000000000479c3 */ /* 0x000ee20000002500 */
[----:B------:R-:W-:Y:S01]  /*10d90*/  F2FP.F16.F32.PACK_AB R7, R7, R84 ;  /* 0x000000540707723e */ /* 0x000fe200000000ff */
[----:B------:R-:W-:Y:S01]  /*10da0*/  BSSY B0, `(.L_x_1165) ;  /* 0x00000d2000007945 */ /* 0x000fe20003800000 */
[----:B------:R-:W-:-:S02]  /*10db0*/  F2FP.F16.F32.PACK_AB R11, R11, R96 ;  /* 0x000000600b0b723e */ /* 0x000fc400000000ff */
[----:B------:R-:W-:Y:S01]  /*10dc0*/  F2FP.F16.F32.PACK_AB R9, R9, R104 ;  /* 0x000000680909723e */ /* 0x000fe200000000ff */
[----:B------:R-:W4:Y:S01]  /*10dd0*/  @P6 MUFU.RCP R2, R43 ;  /* 0x0000002b00026308 */ /* 0x000f220000001000 */
[----:B------:R1:W-:Y:S01]  /*10de0*/  STS [R21], R7 ;  /* 0x0000000715007388 */ /* 0x0003e20000000800 */
[----:B------:R-:W-:Y:S02]  /*10df0*/  F2FP.F16.F32.PACK_AB R24, R24, R112 ;  /* 0x000000701818723e */ /* 0x000fe400000000ff */
[----:B------:R-:W-:Y:S02]  /*10e00*/  F2FP.F16.F32.PACK_AB R18, R18, R120 ;  /* 0x000000781212723e */ /* 0x000fe400000000ff */
[----:B------:R-:W-:Y:S02]  /*10e10*/  F2FP.F16.F32.PACK_AB R30, R30, R128 ;  /* 0x000000801e1e723e */ /* 0x000fe400000000ff */
[----:B------:R-:W3:Y:S01]  /*10e20*/  @P1 MUFU.RCP R0, R44 ;  /* 0x0000002c00001308 */ /* 0x000ee20000001000 */
[C---:B--2---:R-:W-:Y:S01]  /*10e30*/  FMUL.FTZ R86, R4.reuse, R86 ;  /* 0x0000005604567220 */ /* 0x044fe20000410000 */
[C---:B------:R-:W-:Y:S01]  /*10e40*/  FMUL.FTZ R6, R4.reuse, R87 ;  /* 0x0000005704067220 */ /* 0x040fe20000410000 */
[C---:B------:R-:W-:Y:S01]  /*10e50*/  FMUL.FTZ R90, R4.reuse, R90 ;  /* 0x0000005a045a7220 */ /* 0x040fe20000410000 */
[C---:B------:R-:W-:Y:S01]  /*10e60*/  FMUL.FTZ R91, R4.reuse, R91 ;  /* 0x0000005b045b7220 */ /* 0x040fe20000410000 */
[C---:B------:R-:W-:Y:S01]  /*10e70*/  FMUL.FTZ R98, R4.reuse, R98 ;  /* 0x0000006204627220 */ /* 0x040fe20000410000 */
[C---:B------:R-:W-:Y:S01]  /*10e80*/  FMUL.FTZ R10, R4.reuse, R99 ;  /* 0x00000063040a7220 */ /* 0x040fe20000410000 */
[C---:B------:R-:W-:Y:S01]  /*10e90*/  FMUL.FTZ R106, R4.reuse, R106 ;  /* 0x0000006a046a7220 */ /* 0x040fe20000410000 */
[----:B------:R-:W-:Y:S01]  /*10ea0*/  FMUL.FTZ R14, R4, R107 ;  /* 0x0000006b040e7220 */ /* 0x000fe20000410000 */
[C---:B----4-:R-:W-:Y:S01]  /*10eb0*/  FMUL.FTZ R80, R2.reuse, R80 ;  /* 0x0000005002507220 */ /* 0x050fe20000410000 */
[C---:B------:R-:W-:Y:S01]  /*10ec0*/  FMUL.FTZ R5, R2.reuse, R81 ;  /* 0x0000005102057220 */ /* 0x040fe20000410000 */
[C---:B------:R-:W-:Y:S01]  /*10ed0*/  FMUL.FTZ R92, R2.reuse, R92 ;  /* 0x0000005c025c7220 */ /* 0x040fe20000410000 */
[----:B------:R-:W-:Y:S01]  /*10ee0*/  FMUL.FTZ R13, R2, R93 ;  /* 0x0000005d020d7220 */ /* 0x000fe20000410000 */
        /* <DEDUP_REMOVED lines=37> */
[----:B-1----:R-:W1:Y:S01]  /*11140*/  @!P5 LDC R7, c[0x0][0x2c4] ;  /* 0x0000b100ff07db82 */ /* 0x002e620000000800 */
        /* <DEDUP_REMOVED lines=17> */
[----:B-1----:R-:W1:Y:S01]  /*11260*/  @P0 LDC R7, c[0x0][0x2e4] ;  /* 0x0000b900ff070b82 */ /* 0x002e620000000800 */
[----:B------:R-:W-:Y:S01]  /*11270*/  F2FP.F16.F32.PACK_AB R25, R111, R25 ;  /* 0x000000196f19723e */ /* 0x000fe200000000ff */
[----:B------:R4:W-:Y:S01]  /*11280*/  STS [R0+0x2000], R13 ;  /* 0x0020000d00007388 */ /* 0x0009e20000000800 */
[----:B------:R-:W-:-:S02]  /*11290*/  F2FP.F16.F32.PACK_AB R22, R22, R114 ;  /* 0x000000721616723e */ /* 0x000fc400000000ff */
[----:B------:R-:W-:Y:S01]  /*112a0*/  F2FP.F16.F32.PACK_AB R17, R17, R122 ;  /* 0x0000007a1111723e */ /* 0x000fe200000000ff */
[----:B------:R4:W-:Y:S01]  /*112b0*/  STS [R0+0x2400], R12 ;  /* 0x0024000c00007388 */ /* 0x0009e20000000800 */
[----:B------:R-:W-:Y:S01]  /*112c0*/  F2FP.F16.F32.PACK_AB R20, R20, R116 ;  /* 0x000000741414723e */ /* 0x000fe200000000ff */
[----:B--2---:R-:W2:Y:S01]  /*112d0*/  @P5 LDC R6, c[0x0][0x2c0] ;  /* 0x0000b000ff065b82 */ /* 0x004ea20000000800 */
[----:B------:R-:W-:Y:S02]  /*112e0*/  F2FP.F16.F32.PACK_AB R19, R119, R19 ;  /* 0x000000137713723e */ /* 0x000fe400000000ff */
[-C--:B---3--:R-:W-:Y:S02]  /*112f0*/  IADD3 R4, R0, R37.reuse, RZ ;  /* 0x0000002500047210 */ /* 0x088fe40007ffe0ff */
[----:B------:R-:W-:Y:S02]  /*11300*/  F2FP.F16.F32.PACK_AB R27, R27, R124 ;  /* 0x0000007c1b1b723e */ /* 0x000fe400000000ff */
[----:B----4-:R-:W-:-:S02]  /*11310*/  IADD3 R2, R21, R37, RZ ;  /* 0x0000002515027210 */ /* 0x010fc40007ffe0ff */
[----:B------:R-:W-:Y:S02]  /*11320*/  F2FP.F16.F32.PACK_AB R28, R127, R28 ;  /* 0x0000001c7f1c723e */ /* 0x000fe400000000ff */
[----:B------:R-:W-:Y:S01]  /*11330*/  F2FP.F16.F32.PACK_AB R29, R29, R130 ;  /* 0x000000821d1d723e */ /* 0x000fe200000000ff */
[----:B------:R-:W-:Y:S01]  /*11340*/  STS [R2], R11 ;  /* 0x0000000b02007388 */ /* 0x000fe20000000800 */
[----:B------:R-:W-:Y:S02]  /*11350*/  F2FP.F16.F32.PACK_AB R32, R32, R136 ;  /* 0x000000882020723e */ /* 0x000fe400000000ff */
[----:B------:R-:W-:Y:S01]  /*11360*/  F2FP.F16.F32.PACK_AB R31, R31, R138 ;  /* 0x0000008a1f1f723e */ /* 0x000fe200000000ff */
[----:B------:R3:W-:Y:S01]  /*11370*/  STS [R2+0x400], R10 ;  /* 0x0004000a02007388 */ /* 0x0007e20000000800 */
[----:B------:R-:W-:Y:S01]  /*11380*/  F2FP.F16.F32.PACK_AB R33, R33, R132 ;  /* 0x000000842121723e */ /* 0x000fe200000000ff */
[----:B------:R-:W1:Y:S01]  /*11390*/  @!P5 LDC R8, c[0x0][0x270] ;  /* 0x00009c00ff08db82 */ /* 0x000e620000000800 */
[----:B------:R-:W-:Y:S01]  /*113a0*/  F2FP.F16.F32.PACK_AB R35, R135, R35 ;  /* 0x000000238723723e */ /* 0x000fe200000000ff */
[----:B------:R4:W-:Y:S01]  /*113b0*/  STS [R4], R9 ;  /* 0x0000000904007388 */ /* 0x0009e20000000800 */
[----:B------:R-:W-:Y:S01]  /*113c0*/  F2FP.F16.F32.PACK_AB R34, R34, R140 ;  /* 0x0000008c2222723e */ /* 0x000fe200000000ff */
[----:B------:R-:W-:Y:S01]  /*113d0*/  @P6 MUFU.LG2 R13, R43 ;  /* 0x0000002b000d6308 */ /* 0x000fe20000000c00 */
[----:B------:R-:W-:Y:S01]  /*113e0*/  IADD3 R0, R37, 0x400, R23 ;  /* 0x0000040025007810 */ /* 0x000fe20007ffe017 */
[----:B------:R2:W-:Y:S01]  /*113f0*/  STS [R4+0x400], R14 ;  /* 0x0004000e04007388 */ /* 0x0005e20000000800 */
[----:B------:R-:W-:-:S02]  /*11400*/  F2FP.F16.F32.PACK_AB R36, R143, R36 ;  /* 0x000000248f24723e */ /* 0x000fc400000000ff */
[C---:B------:R-:W-:Y:S01]  /*11410*/  IADD3 R5, R38.reuse, R0, RZ ;  /* 0x0000000026057210 */ /* 0x040fe20007ffe0ff */
[----:B------:R-:W-:Y:S01]  /*11420*/  STS [R2+0x2000], R16 ;  /* 0x0020001002007388 */ /* 0x000fe20000000800 */
[-C--:B------:R-:W-:Y:S01]  /*11430*/  IADD3 R0, R38, R23.reuse, RZ ;  /* 0x0000001726007210 */ /* 0x080fe20007ffe0ff */
[----:B------:R-:W1:Y:S01]  /*11440*/  @P3 MUFU.LG2 R12, R45 ;  /* 0x0000002d000c3308 */ /* 0x000e620000000c00 */
[----:B------:R-:W-:Y:S01]  /*11450*/  @!P5 MOV R6, 0x1 ;  /* 0x000000010006d802 */ /* 0x000fe20000000f00 */
[----:B------:R1:W-:Y:S04]  /*11460*/  STS [R2+0x2400], R15 ;  /* 0x0024000f02007388 */ /* 0x0003e80000000800 */
[----:B------:R-:W-:Y:S04]  /*11470*/  STS [R4+0x2000], R26 ;  /* 0x0020001a04007388 */ /* 0x000fe80000000800 */
[----:B------:R1:W-:Y:S01]  /*11480*/  STS [R4+0x2400], R25 ;  /* 0x0024001904007388 */ /* 0x0003e20000000800 */
[----:B---3--:R-:W3:Y:S03]  /*11490*/  @P5 LDC.64 R10, c[0x0][0x2c0] ;  /* 0x0000b000ff0a5b82 */ /* 0x008ee60000000a00 */
[----:B------:R1:W-:Y:S04]  /*114a0*/  STS [R23], R24 ;  /* 0x0000001817007388 */ /* 0x0003e80000000800 */
[----:B------:R1:W-:Y:S01]  /*114b0*/  STS [R23+0x400], R22 ;  /* 0x0004001617007388 */ /* 0x0003e20000000800 */
[----:B----4-:R-:W4:Y:S01]  /*114c0*/  @P3 LDC R9, c[0x0][0x2e8] ;  /* 0x0000ba00ff093b82 */ /* 0x010f220000000800 */
[----:B--2---:R-:W2:Y:S02]  /*114d0*/  @P2 MUFU.LG2 R14, R42 ;  /* 0x0000002a000e2308 */ /* 0x004ea40000000c00 */
[----:B------:R-:W-:Y:S04]  /*114e0*/  STS [R0], R18 ;  /* 0x0000001200007388 */ /* 0x000fe80000000800 */
[----:B------:R-:W-:Y:S01]  /*114f0*/  STS [R0+0x400], R17 ;  /* 0x0004001100007388 */ /* 0x000fe20000000800 */
[C---:B-1----:R-:W-:Y:S01]  /*11500*/  IADD3 R2, R37.reuse, R23, RZ ;  /* 0x0000001725027210 */ /* 0x042fe20007ffe0ff */
[----:B------:R-:W1:Y:S02]  /*11510*/  @P6 LDC R16, c[0x0][0x2e8] ;  /* 0x0000ba00ff106b82 */ /* 0x000e640000000800 */
[----:B------:R-:W-:Y:S04]  /*11520*/  STS [R23+0x2000], R20 ;  /* 0x0020001417007388 */ /* 0x000fe80000000800 */
[----:B------:R2:W-:Y:S01]  /*11530*/  STS [R23+0x2400], R19 ;  /* 0x0024001317007388 */ /* 0x0005e20000000800 */
[----:B------:R-:W-:-:S02]  /*11540*/  IADD3 R4, R37, R0, RZ ;  /* 0x0000000025047210 */ /* 0x000fc40007ffe0ff */
[----:B------:R-:W-:Y:S01]  /*11550*/  MOV R25, 0x7f800000 ;  /* 0x7f80000000197802 */ /* 0x000fe20000000f00 */
[----:B------:R-:W-:Y:S01]  /*11560*/  STS [R0+0x2000], R27 ;  /* 0x0020001b00007388 */ /* 0x000fe20000000800 */
[----:B------:R-:W-:-:S03]  /*11570*/  MOV R24, 0x7f800000 ;  /* 0x7f80000000187802 */ /* 0x000fc60000000f00 */
[----:B------:R3:W-:Y:S01]  /*11580*/  STS [R0+0x2400], R28 ;  /* 0x0024001c00007388 */ /* 0x0007e20000000800 */
[----:B------:R-:W-:-:S03]  /*11590*/  MOV R22, 0x7f800000 ;  /* 0x7f80000000167802 */ /* 0x000fc60000000f00 */
[----:B------:R-:W-:Y:S04]  /*115a0*/  STS [R2], R30 ;  /* 0x0000001e02007388 */ /* 0x000fe80000000800 */
[----:B------:R-:W-:Y:S04]  /*115b0*/  STS [R2+0x400], R29 ;  /* 0x0004001d02007388 */ /* 0x000fe80000000800 */
[----:B------:R-:W-:Y:S04]  /*115c0*/  STS [R4], R32 ;  /* 0x0000002004007388 */ /* 0x000fe80000000800 */
[----:B------:R-:W-:Y:S01]  /*115d0*/  STS [R5], R31 ;  /* 0x0000001f05007388 */ /* 0x000fe20000000800 */
[----:B--2---:R-:W-:-:S03]  /*115e0*/  MOV R23, 0x7f800000 ;  /* 0x7f80000000177802 */ /* 0x004fc60000000f00 */
[----:B------:R-:W-:Y:S04]  /*115f0*/  STS [R2+0x2000], R33 ;  /* 0x0020002102007388 */ /* 0x000fe80000000800 */
[----:B------:R2:W-:Y:S01]  /*11600*/  STS [R2+0x2400], R35 ;  /* 0x0024002302007388 */ /* 0x0005e20000000800 */
[----:B---3--:R-:W-:Y:S01]  /*11610*/  @P5 MOV R0, 0x1 ;  /* 0x0000000100005802 */ /* 0x008fe20000000f00 */
[----:B------:R-:W-:Y:S02]  /*11620*/  @!P5 IMAD R0, R7, R8, RZ ;  /* 0x000000080700d224 */ /* 0x000fe400078e02ff */
[----:B------:R-:W-:Y:S04]  /*11630*/  STS [R4+0x2000], R34 ;  /* 0x0020002204007388 */ /* 0x000fe80000000800 */
[----:B------:R3:W-:Y:S01]  /*11640*/  STS [R5+0x2000], R36 ;  /* 0x0020002405007388 */ /* 0x0007e20000000800 */
[----:B------:R-:W-:Y:S06]  /*11650*/  BAR.SYNC.DEFER_BLOCKING 0x0 ;  /* 0x0000000000007b1d */ /* 0x000fec0000010000 */
[----:B------:R-:W1:Y:S01]  /*11660*/  S2R R15, SR_CTAID.Y ;  /* 0x00000000000f7919 */ /* 0x000e620000002600 */
[----:B------:R-:W1:Y:S01]  /*11670*/  S2R R26, SR_CTAID.Z ;  /* 0x00000000001a7919 */ /* 0x000e620000002700 */
[----:B--2---:R-:W-:-:S04]  /*11680*/  LOP3.LUT R2, R48, 0xffffffe0, RZ, 0xc0, !PT ;  /* 0xffffffe030027812 */ /* 0x004fc800078ec0ff */
[----:B------:R-:W-:-:S04]  /*11690*/  IADD3 R8, -R2, R49, RZ ;  /* 0x0000003102087210 */ /* 0x000fc80007ffe1ff */
[----:B------:R-:W-:Y:S01]  /*116a0*/  LOP3.LUT P0, RZ, R8, 0x3, RZ, 0xc0, !PT ;  /* 0x0000000308ff7812 */ /* 0x000fe2000780c0ff */
[----:B---3--:R-:W-:Y:S01]  /*116b0*/  @P3 FMUL.FTZ R5, R12, 0.69314718246459960938 ;  /* 0x3f3172180c053820 */ /* 0x008fe20000410000 */
[----:B------:R2:W3:Y:S03]  /*116c0*/  LDS.128 R28, [R207+0x3800] ;  /* 0x00380000cf1c7984 */ /* 0x0004e60000000c00 */
[----:B----4-:R-:W-:Y:S01]  /*116d0*/  @P3 FFMA.FTZ R25, R70, R9, R5 ;  /* 0x0000000946193223 */ /* 0x010fe20000010005 */
[----:B------:R-:W-:-:S04]  /*116e0*/  @P6 FMUL.FTZ R5, R13, 0.69314718246459960938 ;  /* 0x3f3172180d056820 */ /* 0x000fc80000410000 */
[----:B-1----:R-:W-:Y:S01]  /*116f0*/  @P6 FFMA.FTZ R22, R68, R16, R5 ;  /* 0x0000001044166223 */ /* 0x002fe20000010005 */
[----:B------:R-:W-:Y:S02]  /*11700*/  IMAD R2, R15, R0, RZ ;  /* 0x000000000f027224 */ /* 0x000fe400078e02ff */
[----:B------:R-:W-:Y:S01]  /*11710*/  @P5 IMAD R0, R11, R10, RZ ;  /* 0x0000000a0b005224 */ /* 0x000fe200078e02ff */
[----:B------:R-:W1:Y:S01]  /*11720*/  @P1 LDC R15, c[0x0][0x2e8] ;  /* 0x0000ba00ff0f1b82 */ /* 0x000e620000000800 */
[----:B------:R-:W4:Y:S01]  /*11730*/  @P1 MUFU.LG2 R10, R44 ;  /* 0x0000002c000a1308 */ /* 0x000f220000000c00 */
[----:B------:R-:W-:Y:S01]  /*11740*/  SEL R4, R2, RZ, !P4 ;  /* 0x000000ff02047207 */ /* 0x000fe20006000000 */
[----:B------:R-:W-:Y:S01]  /*11750*/  IMAD R2, R6, UR4, RZ ;  /* 0x0000000406027c24 */ /* 0x000fe2000f8e02ff */
[----:B------:R-:W-:-:S04]  /*11760*/  @!P5 MOV R0, R7 ;  /* 0x000000070000d202 */ /* 0x000fc80000000f00 */
[----:B------:R-:W2:Y:S01]  /*11770*/  @P2 LDC R11, c[0x0][0x2e8] ;  /* 0x0000ba00ff0b2b82 */ /* 0x000ea20000000800 */
[----:B------:R-:W-:Y:S01]  /*11780*/  IMAD R0, R26, R0, R4 ;  /* 0x000000001a007224 */ /* 0x000fe200078e0204 */
[----:B------:R-:W-:Y:S01]  /*11790*/  SHF.L.U32 R7, R2, 0x7, RZ ;  /* 0x0000000702077819 */ /* 0x000fe200000006ff */
[----:B------:R-:W-:-:S03]  /*117a0*/  @P2 FMUL.FTZ R2, R14, 0.69314718246459960938 ;  /* 0x3f3172180e022820 */ /* 0x000fc60000410000 */
[----:B------:R-:W-:Y:S02]  /*117b0*/  SHF.R.S32.HI R9, RZ, 0x1f, R7 ;  /* 0x0000001fff097819 */ /* 0x000fe40000011407 */
[--C-:B------:R-:W-:Y:S01]  /*117c0*/  IADD3 R7, P4, P3, R7, R40, R0.reuse ;  /* 0x0000002807077210 */ /* 0x100fe20007b9e000 */
[----:B----4-:R-:W-:Y:S01]  /*117d0*/  @P1 FMUL.FTZ R4, R10, 0.69314718246459960938 ;  /* 0x3f3172180a041820 */ /* 0x010fe20000410000 */
[----:B------:R-:W-:-:S04]  /*117e0*/  SHF.R.S32.HI R0, RZ, 0x1f, R0 ;  /* 0x0000001fff007819 */ /* 0x000fc80000011400 */
[----:B------:R-:W-:Y:S01]  /*117f0*/  IADD3.X R9, R9, R41, R0, P4, P3 ;  /* 0x0000002909097210 */ /* 0x000fe200027e6400 */
[----:B-1----:R-:W-:Y:S01]  /*11800*/  @P1 FFMA.FTZ R23, R3, R15, R4 ;  /* 0x0000000f03171223 */ /* 0x002fe20000010004 */
[----:B--2---:R-:W-:Y:S01]  /*11810*/  @P2 FFMA.FTZ R24, R69, R11, R2 ;  /* 0x0000000b45182223 */ /* 0x004fe20000010002 */
[----:B---3--:R-:W-:Y:S06]  /*11820*/  @P0 BRA `(.L_x_1166) ;  /* 0x0000000000a40947 */ /* 0x008fec0003800000 */
[----:B------:R-:W2:Y:S01]  /*11830*/  LDL.LU R51, [R1+0x84] ;  /* 0x0000840001337983 */ /* 0x000ea20000300800 */
[----:B------:R-:W-:-:S04]  /*11840*/  SHF.R.S32.HI R0, RZ, 0x1f, R39 ;  /* 0x0000001fff007819 */ /* 0x000fc80000011427 */
[----:B------:R-:W-:-:S04]  /*11850*/  LEA.HI R0, R0, R39, RZ, 0x2 ;  /* 0x0000002700007211 */ /* 0x000fc800078f10ff */
[----:B------:R-:W-:-:S05]  /*11860*/  LOP3.LUT R0, R0, 0xffffffc, RZ, 0xc0, !PT ;  /* 0x0ffffffc00007812 */ /* 0x000fca00078ec0ff */
[----:B------:R-:W-:-:S04]  /*11870*/  IMAD.IADD R0, R39, 0x1, -R0 ;  /* 0x0000000127007824 */ /* 0x000fc800078e0a00 */
[----:B--2---:R-:W-:-:S04]  /*11880*/  IMAD R0, R0, 0x10, R51 ;  /* 0x0000001000007824 */ /* 0x004fc800078e0233 */
        /* <DEDUP_REMOVED lines=18> */
[C---:B------:R-:W-:Y:S02]  /*119b0*/  @!P3 IADD3 R11, P0, R5.reuse, R7, RZ ;  /* 0x00000007050bb210 */ /* 0x040fe40007f1e0ff */
[-C--:B------:R-:W-:Y:S02]  /*119c0*/  @!P5 LEA.HI.X.SX32 R2, R2, R9.reuse, 0x1, P2 ;  /* 0x000000090202d211 */ /* 0x080fe400010f0eff */
[-C--:B------:R-:W-:Y:S02]  /*119d0*/  @!P4 LEA.HI.X.SX32 R13, R0, R9.reuse, 0x1, P1 ;  /* 0x00000009000dc211 */ /* 0x080fe400008f0eff */
[----:B------:R-:W-:Y:S01]  /*119e0*/  @!P3 LEA.HI.X.SX32 R0, R5, R9, 0x1, P0 ;  /* 0x000000090500b211 */ /* 0x000fe200000f0eff */
[----:B------:R-:W4:Y:S01]  /*119f0*/  @!P3 LDC.64 R20, c[0x0][0x2b0] ;  /* 0x0000ac00ff14bb82 */ /* 0x000f220000000a00 */
[----:B-1----:R-:W-:-:S04]  /*11a00*/  @!P6 LEA R8, P2, R10, R14, 0x2 ;  /* 0x0000000e0a08e211 */ /* 0x002fc800078410ff */
        /* <DEDUP_REMOVED lines=11> */
.L_x_1166:
[----:B------:R-:W-:Y:S05]  /*11ac0*/  BSYNC B0 ;  /* 0x0000000000007941 */ /* 0x000fea0003800000 */
.L_x_1165:
[----:B------:R-:W2:Y:S01]  /*11ad0*/  LDL.LU.64 R12, [R1+0x40] ;  /* 0x00004000010c7983 */ /* 0x000ea20000300a00 */
[----:B------:R-:W-:-:S03]  /*11ae0*/  ULDC UR4, c[0x0][0x2d0] ;  /* 0x0000b40000047ab9 */ /* 0x000fc60000000800 */
[----:B------:R-:W3:Y:S04]  /*11af0*/  LDL.LU.64 R10, [R1+0x50] ;  /* 0x00005000010a7983 */ /* 0x000ee80000300a00 */
[----:B-1----:R-:W4:Y:S04]  /*11b00*/  LDL.LU R9, [R1+0x80] ;  /* 0x0000800001097983 */ /* 0x002f280000300800 */
[----:B------:R-:W4:Y:S04]  /*11b10*/  LDL.LU R8, [R1+0x7c] ;  /* 0x00007c0001087983 */ /* 0x000f280000300800 */
[----:B------:R-:W4:Y:S04]  /*11b20*/  LDL.LU R7, [R1+0x78] ;  /* 0x0000780001077983 */ /* 0x000f280000300800 */
[----:B------:R-:W4:Y:S04]  /*11b30*/  LDL.LU R5, [R1+0x8c] ;  /* 0x00008c0001057983 */ /* 0x000f280000300800 */
[----:B------:R-:W4:Y:S04]  /*11b40*/  LDL.LU R4, [R1+0x88] ;  /* 0x0000880001047983 */ /* 0x000f280000300800 */
[----:B------:R1:W5:Y:S01]  /*11b50*/  LDL.64 R14, [R1+0x38] ;  /* 0x00003800010e7983 */ /* 0x0003620000100a00 */
[----:B------:R-:W-:Y:S01]  /*11b60*/  SHF.R.S32.HI R0, RZ, 0x1f, R26 ;  /* 0x0000001fff007819 */ /* 0x000fe2000001141a */
[----:B------:R-:W-:Y:S01]  /*11b70*/  BSSY B0, `(.L_x_1167) ;  /* 0x000001b000007945 */ /* 0x000fe20003800000 */
[----:B--2---:R-:W-:-:S02]  /*11b80*/  IADD3 R2, P0, R12, R46, RZ ;  /* 0x0000002e0c027210 */ /* 0x004fc40007f1e0ff */
[----:B------:R-:W-:Y:S01]  /*11b90*/  ISETP.GE.AND P1, PT, R12, UR4, PT ;  /* 0x000000040c007c0c */ /* 0x000fe2000bf26270 */
[----:B------:R-:W-:Y:S02]  /*11ba0*/  ULDC.64 UR4, c[0x0][0x2a0] ;  /* 0x0000a80000047ab9 */ /* 0x000fe40000000a00 */
[----:B------:R-:W-:Y:S01]  /*11bb0*/  IMAD.X R3, R13, 0x1, R47, P0 ;  /* 0x000000010d037824 */ /* 0x000fe200000e062f */
[-C--:B---3-5:R-:W-:Y:S01]  /*11bc0*/  ISETP.GE.OR P2, PT, R10, R50.reuse, P1 ;  /* 0x000000320a00720c */ /* 0x0a8fe20000f46670 */
[----:B------:R-:W-:Y:S01]  /*11bd0*/  IMAD R0, R0, UR4, RZ ;  /* 0x0000000400007c24 */ /* 0x000fe2000f8e02ff */
[-C--:B----4-:R-:W-:Y:S01]  /*11be0*/  ISETP.GE.OR P0, PT, R9, R50.reuse, P1 ;  /* 0x000000320900720c */ /* 0x090fe20000f06670 */
[----:B------:R-:W-:Y:S01]  /*11bf0*/  IMAD.WIDE.U32 R12, R26, UR4, R2 ;  /* 0x000000041a0c7c25 */ /* 0x000fe2000f8e0002 */
[----:B------:R-:W-:-:S03]  /*11c00*/  ISETP.GE.OR P6, PT, R8, R50, P1 ;  /* 0x000000320800720c */ /* 0x000fc60000fc6670 */
[----:B------:R-:W-:Y:S01]  /*11c10*/  IMAD R0, R26, UR5, R0 ;  /* 0x000000051a007c24 */ /* 0x000fe2000f8e0200 */
[----:B------:R1:W2:Y:S01]  /*11c20*/  LDS.128 R8, [R207] ;  /* 0x00000000cf087984 */ /* 0x0002a20000000c00 */
[-C--:B------:R-:W-:Y:S02]  /*11c30*/  ISETP.GE.OR P5, PT, R7, R50.reuse, P1 ;  /* 0x000000320700720c */ /* 0x080fe40000fa6670 */
[----:B------:R-:W-:Y:S01]  /*11c40*/  IMAD.IADD R7, R13, 0x1, R0 ;  /* 0x000000010d077824 */ /* 0x000fe200078e0200 */
[-C--:B------:R-:W-:Y:S02]  /*11c50*/  ISETP.GE.OR P4, PT, R5, R50.reuse, P1 ;  /* 0x000000320500720c */ /* 0x080fe40000f86670 */
[----:B------:R-:W-:Y:S01]  /*11c60*/  ISETP.GE.OR P3, PT, R4, R50, P1 ;  /* 0x000000320400720c */ /* 0x000fe20000f66670 */
        /* <DEDUP_REMOVED lines=11> */
.L_x_1168:
[----:B------:R-:W-:Y:S05]  /*11d20*/  BSYNC B0 ;  /* 0x0000000000007941 */ /* 0x000fea0003800000 */
.L_x_1167:
[----:B------:R-:W4:Y:S04]  /*11d30*/  LDL.LU R2, [R1+0x94] ;  /* 0x0000940001027983 */ /* 0x000f280000300800 */
[----:B------:R-:W5:Y:S01]  /*11d40*/  LDL.LU R0, [R1+0x90] ;  /* 0x0000900001007983 */ /* 0x000f620000300800 */
[----:B------:R-:W-:Y:S03]  /*11d50*/  BSSY B0, `(.L_x_1169) ;  /* 0x0000012000007945 */ /* 0x000fe60003800000 */
[----:B--23--:R2:W3:Y:S01]  /*11d60*/  LDS.128 R8, [R207+0x800] ;  /* 0x00080000cf087984 */ /* 0x00c4e20000000c00 */
[-C--:B----4-:R-:W-:Y:S02]  /*11d70*/  ISETP.GE.OR P2, PT, R2, R50.reuse, P1 ;  /* 0x000000320200720c */ /* 0x090fe40000f46670 */
[----:B-----5:R-:W-:Y:S01]  /*11d80*/  ISETP.GE.OR P1, PT, R0, R50, P1 ;  /* 0x000000320000720c */ /* 0x020fe20000f26670 */
        /* <DEDUP_REMOVED lines=14> */
.L_x_1170:
[----:B------:R-:W-:Y:S05]  /*11e70*/  BSYNC B0 ;  /* 0x0000000000007941 */ /* 0x000fea0003800000 */
.L_x_1169:
        /* <DEDUP_REMOVED lines=16> */
.L_x_1172:
[----:B------:R-:W-:Y:S05]  /*11f80*/  BSYNC B0 ;  /* 0x0000000000007941 */ /* 0x000fea0003800000 */
.L_x_1171:
        /* <DEDUP_REMOVED lines=16> */
.L_x_1174:
[----:B------:R-:W-:Y:S05]  /*12090*/  BSYNC B0 ;  /* 0x0000000000007941 */ /* 0x000fea0003800000 */
.L_x_1173:
        /* <DEDUP_REMOVED lines=16> */
.L_x_1176:
[----:B------:R-:W-:Y:S05]  /*121a0*/  BSYNC B0 ;  /* 0x0000000000007941 */ /* 0x000fea0003800000 */
.L_x_1175:
        /* <DEDUP_REMOVED lines=16> */
.L_x_1178:
[----:B------:R-:W-:Y:S05]  /*122b0*/  BSYNC B0 ;  /* 0x0000000000007941 */ /* 0x000fea0003800000 */
.L_x_1177:
        /* <DEDUP_REMOVED lines=16> */
.L_x_1180:
[----:B------:R-:W-:Y:S05]  /*123c0*/  BSYNC B0 ;  /* 0x0000000000007941 */ /* 0x000fea0003800000 */
.L_x_1179:
        /* <DEDUP_REMOVED lines=15> */
.L_x_1113:
[----:B------:R-:W3:Y:S01]  /*124c0*/  LDL.LU R20, [R1+0x74] ;  /* 0x0000740001147983 */ /* 0x000ee20000300800 */
[----:B------:R-:W1:Y:S01]  /*124d0*/  LDC.U8 R0, c[0x0][0x3d9] ;  /* 0x0000f640ff007b82 */ /* 0x000e620000000000 */
[----:B------:R-:W-:Y:S01]  /*124e0*/  SHF.R.S32.HI R17, RZ, 0x1f, R126 ;  /* 0x0000001fff117819 */ /* 0x000fe2000001147e */
[----:B------:R-:W-:Y:S01]  /*124f0*/  ULDC UR6, c[0x0][0x2d0] ;  /* 0x0000b40000067ab9 */ /* 0x000fe20000000800 */
[----:B------:R-:W-:Y:S01]  /*12500*/  ULDC.64 UR4, c[0x0][0x2a0] ;  /* 0x0000a80000047ab9 */ /* 0x000fe20000000a00 */
[----:B------:R-:W-:Y:S01]  /*12510*/  BSSY B0, `(.L_x_1181) ;  /* 0x000004f000007945 */ /* 0x000fe20003800000 */
[----:B------:R-:W-:-:S03]  /*12520*/  LEA.HI R17, R17, R126, RZ, 0x3 ;  /* 0x0000007e11117211 */ /* 0x000fc600078f18ff */
[----:B------:R-:W4:Y:S01]  /*12530*/  LDC.U8 R2, c[0x0][0x3d8] ;  /* 0x0000f600ff027b82 */ /* 0x000f220000000000 */
[----:B------:R-:W-:-:S05]  /*12540*/  LOP3.LUT R15, R17, 0xfffffff8, RZ, 0xc0, !PT ;  /* 0xfffffff8110f7812 */ /* 0x000fca00078ec0ff */
[----:B------:R-:W-:Y:S01]  /*12550*/  IMAD.IADD R15, R126, 0x1, -R15 ;  /* 0x000000017e0f7824 */ /* 0x000fe200078e0a0f */
[----:B-1----:R-:W-:-:S04]  /*12560*/  ISETP.NE.AND P1, PT, R0, RZ, PT ;  /* 0x000000ff0000720c */ /* 0x002fc80003f25270 */
[C---:B----4-:R-:W-:Y:S02]  /*12570*/  ISETP.NE.AND P0, PT, R2.reuse, RZ, !P1 ;  /* 0x000000ff0200720c */ /* 0x050fe40004f05270 */
[----:B------:R-:W-:-:S07]  /*12580*/  ISETP.NE.AND P2, PT, R2, RZ, PT ;  /* 0x000000ff0200720c */ /* 0x000fce0003f45270 */
[----:B--2---:R-:W1:Y:S01]  /*12590*/  @!P1 LDC R7, c[0x0][0x2c4] ;  /* 0x0000b100ff079b82 */ /* 0x004e620000000800 */
[----:B------:R-:W-:-:S07]  /*125a0*/  ISETP.NE.OR P2, PT, R0, RZ, !P2 ;  /* 0x000000ff0000720c */ /* 0x000fce0005745670 */
[----:B------:R-:W2:Y:S08]  /*125b0*/  @!P1 LDC R13, c[0x0][0x270] ;  /* 0x00009c00ff0d9b82 */ /* 0x000eb00000000800 */
[----:B------:R-:W4:Y:S08]  /*125c0*/  @P1 LDC.64 R10, c[0x0][0x2c0] ;  /* 0x0000b000ff0a1b82 */ /* 0x000f300000000a00 */
[----:B-1----:R-:W2:Y:S08]  /*125d0*/  @P0 LDC R7, c[0x0][0x2e4] ;  /* 0x0000b900ff070b82 */ /* 0x002eb00000000800 */
[----:B------:R-:W1:Y:S08]  /*125e0*/  @!P2 LDC R14, c[0x0][0x2c4] ;  /* 0x0000b100ff0eab82 */ /* 0x000e700000000800 */
[----:B------:R-:W5:Y:S01]  /*125f0*/  @P1 LDC R16, c[0x0][0x2c0] ;  /* 0x0000b000ff101b82 */ /* 0x000f620000000800 */
[----:B------:R-:W-:Y:S01]  /*12600*/  @!P1 IMAD.MOV.U32 R16, RZ, RZ, 0x1 ;  /* 0x00000001ff109424 */ /* 0x000fe200078e00ff */
[----:B---3--:R-:W-:-:S02]  /*12610*/  ISETP.NE.AND P3, PT, R20, -0x1, PT ;  /* 0xffffffff1400780c */ /* 0x008fc40003f65270 */
[----:B------:R-:W-:-:S11]  /*12620*/  ISETP.NE.OR P0, PT, R20, -0x1, P2 ;  /* 0xffffffff1400780c */ /* 0x000fd60001705670 */
[----:B------:R-:W3:Y:S01]  /*12630*/  @!P3 LDC.64 R4, c[0x0][0x290] ;  /* 0x0000a400ff04bb82 */ /* 0x000ee20000000a00 */
[----:B------:R-:W-:-:S07]  /*12640*/  @!P3 SHF.R.S32.HI R0, RZ, 0x1f, R18 ;  /* 0x0000001fff00b819 */ /* 0x000fce0000011412 */
[----:B------:R-:W4:Y:S01]  /*12650*/  @P3 LDC.64 R8, c[0x0][0x298] ;  /* 0x0000a600ff083b82 */ /* 0x000f220000000a00 */
[----:B---3--:R-:W-:Y:S02]  /*12660*/  @!P3 IMAD R6, R0, R4, RZ ;  /* 0x000000040006b224 */ /* 0x008fe400078e02ff */
[----:B------:R-:W-:Y:S02]  /*12670*/  @P1 IMAD.MOV.U32 R0, RZ, RZ, 0x1 ;  /* 0x00000001ff001424 */ /* 0x000fe400078e00ff */
[----:B--2---:R-:W-:Y:S02]  /*12680*/  @!P1 IMAD R0, R7, R13, RZ ;  /* 0x0000000d07009224 */ /* 0x004fe400078e02ff */
[C---:B------:R-:W-:Y:S02]  /*12690*/  @!P3 IMAD R12, R18.reuse, R5, R6 ;  /* 0x00000005120cb224 */ /* 0x040fe400078e0206 */
[----:B------:R-:W-:Y:S02]  /*126a0*/  IMAD R0, R18, R0, RZ ;  /* 0x0000000012007224 */ /* 0x000fe400078e02ff */
[----:B----4-:R-:W-:-:S03]  /*126b0*/  @P3 IMAD.WIDE.U32 R2, R20, R8, RZ ;  /* 0x0000000814023225 */ /* 0x010fc600078e00ff */
[----:B------:R-:W-:Y:S01]  /*126c0*/  SEL R0, R0, RZ, P2 ;  /* 0x000000ff00007207 */ /* 0x000fe20001000000 */
[----:B------:R-:W-:Y:S02]  /*126d0*/  @P3 IMAD R9, R20, R9, R3 ;  /* 0x0000000914093224 */ /* 0x000fe400078e0203 */
[----:B------:R-:W-:Y:S02]  /*126e0*/  @P1 IMAD R6, R11, R10, RZ ;  /* 0x0000000a0b061224 */ /* 0x000fe400078e02ff */
[----:B------:R-:W-:-:S04]  /*126f0*/  @!P3 IMAD.WIDE.U32 R4, R18, R4, RZ ;  /* 0x000000041204b225 */ /* 0x000fc800078e00ff */
[----:B-1----:R-:W-:Y:S02]  /*12700*/  @!P0 IMAD R20, R18, R14, RZ ;  /* 0x0000000e12148224 */ /* 0x002fe400078e02ff */
[----:B------:R-:W-:Y:S01]  /*12710*/  @!P1 IMAD.MOV.U32 R6, RZ, RZ, R7 ;  /* 0x000000ffff069224 */ /* 0x000fe200078e0007 */
[----:B------:R-:W-:Y:S01]  /*12720*/  SHF.R.S32.HI R7, RZ, 0x1f, R21 ;  /* 0x0000001fff077819 */ /* 0x000fe20000011415 */
[----:B------:R-:W-:Y:S01]  /*12730*/  @P3 IMAD.MOV.U32 R8, RZ, RZ, R2 ;  /* 0x000000ffff083224 */ /* 0x000fe200078e0002 */
[----:B------:R-:W-:Y:S01]  /*12740*/  CS2R R2, SRZ ;  /* 0x0000000000027805 */ /* 0x000fe2000001ff00 */
[----:B------:R-:W-:Y:S01]  /*12750*/  @!P3 IMAD.MOV.U32 R8, RZ, RZ, R4 ;  /* 0x000000ffff08b224 */ /* 0x000fe200078e0004 */
[--C-:B------:R-:W-:Y:S01]  /*12760*/  @!P2 SHF.R.S32.HI R3, RZ, 0x1f, R20.reuse ;  /* 0x0000001fff03a819 */ /* 0x100fe20000011414 */
[----:B------:R-:W-:Y:S01]  /*12770*/  @!P2 IMAD.MOV.U32 R2, RZ, RZ, R20 ;  /* 0x000000ffff02a224 */ /* 0x000fe200078e0014 */
[----:B------:R1:W-:Y:S01]  /*12780*/  @!P0 STL [R1+0x74], R20 ;  /* 0x0000741401008387 */ /* 0x0003e20000100800 */
[----:B------:R-:W-:-:S02]  /*12790*/  IMAD R6, R21, R6, R0 ;  /* 0x0000000615067224 */ /* 0x000fc400078e0200 */
[----:B-----5:R-:W-:Y:S02]  /*127a0*/  IMAD R4, R128, R16, RZ ;  /* 0x0000001080047224 */ /* 0x020fe400078e02ff */
[----:B------:R-:W-:Y:S02]  /*127b0*/  IMAD.SHL.U32 R0, R15, 0x8, RZ ;  /* 0x000000080f007824 */ /* 0x000fe400078e00ff */
[----:B------:R-:W-:Y:S01]  /*127c0*/  @!P3 IMAD.IADD R9, R5, 0x1, R12 ;  /* 0x000000010509b824 */ /* 0x000fe200078e020c */
[----:B------:R-:W-:Y:S01]  /*127d0*/  IADD3 R18, P3, P2, R4, R2, R6 ;  /* 0x0000000204127210 */ /* 0x000fe20007a7e006 */
[----:B------:R-:W-:Y:S01]  /*127e0*/  IMAD.IADD R14, R78, 0x1, -R128 ;  /* 0x000000014e0e7824 */ /* 0x000fe200078e0a80 */
[----:B------:R-:W-:Y:S01]  /*127f0*/  SHF.R.S32.HI R5, RZ, 0x1f, R4 ;  /* 0x0000001fff057819 */ /* 0x000fe20000011404 */
[----:B------:R-:W-:Y:S01]  /*12800*/  IMAD R7, R7, UR4, RZ ;  /* 0x0000000407077c24 */ /* 0x000fe2000f8e02ff */
[----:B------:R-:W-:Y:S02]  /*12810*/  SHF.R.S32.HI R6, RZ, 0x1f, R6 ;  /* 0x0000001fff067819 */ /* 0x000fe40000011406 */
[----:B------:R-:W-:-:S02]  /*12820*/  SHF.R.S32.HI R4, RZ, 0x3, R17 ;  /* 0x00000003ff047819 */ /* 0x000fc40000011411 */
[----:B------:R-:W-:Y:S02]  /*12830*/  ISETP.GE.AND P0, PT, R0, UR6, PT ;  /* 0x0000000600007c0c */ /* 0x000fe4000bf06270 */
[----:B------:R-:W-:Y:S01]  /*12840*/  IADD3.X R17, R5, R3, R6, P3, P2 ;  /* 0x0000000305117210 */ /* 0x000fe20001fe4406 */
[C---:B------:R-:W-:Y:S01]  /*12850*/  VIADD R24, R4.reuse, 0x10 ;  /* 0x0000001004187836 */ /* 0x040fe20000000000 */
[C---:B------:R-:W-:Y:S01]  /*12860*/  ISETP.GE.OR P3, PT, R4.reuse, R14, P0 ;  /* 0x0000000e0400720c */ /* 0x040fe20000766670 */
[----:B------:R-:W-:Y:S01]  /*12870*/  VIADD R25, R4, 0x20 ;  /* 0x0000002004197836 */ /* 0x000fe20000000000 */
[----:B------:R-:W-:Y:S01]  /*12880*/  IADD3 R8, P1, R0, R8, RZ ;  /* 0x0000000800087210 */ /* 0x000fe20007f3e0ff */
[----:B------:R-:W-:Y:S01]  /*12890*/  VIADD R27, R4, 0x30 ;  /* 0x00000030041b7836 */ /* 0x000fe20000000000 */
[----:B------:R-:W-:Y:S01]  /*128a0*/  SHF.R.S32.HI R5, RZ, 0x1f, R4 ;  /* 0x0000001fff057819 */ /* 0x000fe20000011404 */
[----:B------:R-:W-:Y:S01]  /*128b0*/  IMAD R6, R21, UR5, R7 ;  /* 0x0000000515067c24 */ /* 0x000fe2000f8e0207 */
[----:B------:R-:W-:-:S02]  /*128c0*/  LEA.HI.X.SX32 R9, R0, R9, 0x1, P1 ;  /* 0x0000000900097211 */ /* 0x000fc400008f0eff */
[-C--:B------:R-:W-:Y:S01]  /*128d0*/  ISETP.GE.AND P2, PT, R4, R14.reuse, PT ;  /* 0x0000000e0400720c */ /* 0x080fe20003f46270 */
[----:B------:R-:W-:Y:S01]  /*128e0*/  IMAD.WIDE R2, R19, 0x80, R4 ;  /* 0x0000008013027825 */ /* 0x000fe200078e0204 */
[CC--:B------:R-:W-:Y:S02]  /*128f0*/  ISETP.GE.AND P1, PT, R24.reuse, R14.reuse, PT ;  /* 0x0000000e1800720c */ /* 0x0c0fe40003f26270 */
[-C--:B------:R-:W-:Y:S01]  /*12900*/  ISETP.GE.AND P6, PT, R25, R14.reuse, PT ;  /* 0x0000000e1900720c */ /* 0x080fe20003fc6270 */
[----:B------:R-:W-:Y:S01]  /*12910*/  IMAD.WIDE.U32 R8, R21, UR4, R8 ;  /* 0x0000000415087c25 */ /* 0x000fe2000f8e0008 */
[-C--:B------:R-:W-:Y:S02]  /*12920*/  ISETP.GE.AND P5, PT, R27, R14.reuse, PT ;  /* 0x0000000e1b00720c */ /* 0x080fe40003fa6270 */
[----:B------:R-:W-:Y:S01]  /*12930*/  ISETP.GE.OR P4, PT, R24, R14, P0 ;  /* 0x0000000e1800720c */ /* 0x000fe20000786670 */
[----:B------:R-:W-:Y:S01]  /*12940*/  IMAD.IADD R7, R6, 0x1, R9 ;  /* 0x0000000106077824 */ /* 0x000fe200078e0209 */
[----:B-1----:R-:W-:Y:S11]  /*12950*/  @P3 BRA `(.L_x_1182) ;  /* 0x0000000000283947 */ /* 0x002ff60003800000 */
        /* <DEDUP_REMOVED lines=10> */
.L_x_1182:
[----:B------:R-:W-:Y:S05]  /*12a00*/  BSYNC B0 ;  /* 0x0000000000007941 */ /* 0x000fea0003800000 */
.L_x_1181:
        /* <DEDUP_REMOVED lines=16> */
.L_x_1184:
[----:B------:R-:W-:Y:S05]  /*12b10*/  BSYNC B0 ;  /* 0x0000000000007941 */ /* 0x000fea0003800000 */
.L_x_1183:
        /* <DEDUP_REMOVED lines=17> */
.L_x_1186:
[----:B------:R-:W-:Y:S05]  /*12c30*/  BSYNC B0 ;  /* 0x0000000000007941 */ /* 0x000fea0003800000 */
.L_x_1185:
        /* <DEDUP_REMOVED lines=16> */
.L_x_1188:
[----:B------:R-:W-:Y:S05]  /*12d40*/  BSYNC B0 ;  /* 0x0000000000007941 */ /* 0x000fea0003800000 */
.L_x_1187:
        /* <DEDUP_REMOVED lines=19> */
.L_x_1190:
[----:B------:R-:W-:Y:S05]  /*12e80*/  BSYNC B0 ;  /* 0x0000000000007941 */ /* 0x000fea0003800000 */
.L_x_1189:
[----:B------:R-:W-:Y:S01]  /*12e90*/  ISETP.NE.OR P1, PT, R15, RZ, P1 ;  /* 0x000000ff0f00720c */ /* 0x000fe20000f25670 */
[----:B------:R-:W-:Y:S01]  /*12ea0*/  BSSY B0, `(.L_x_1191) ;  /* 0x0000018000007945 */ /* 0x000fe20003800000 */
[CC--:B------:R-:W-:Y:S02]  /*12eb0*/  ISETP.GE.AND P3, PT, R19.reuse, R14.reuse, PT ;  /* 0x0000000e1300720c */ /* 0x0c0fe40003f66270 */
[----:B------:R-:W-:Y:S02]  /*12ec0*/  P2R R26, PR, RZ, 0x2 ;  /* 0x00000002ff1a7803 */ /* 0x000fe40000000000 */
[----:B------:R-:W-:Y:S02]  /*12ed0*/  ISETP.GE.OR P1, PT, R19, R14, P0 ;  /* 0x0000000e1300720c */ /* 0x000fe40000726670 */
        /* <DEDUP_REMOVED lines=20> */
.L_x_1192:
[----:B------:R-:W-:Y:S05]  /*13020*/  BSYNC B0 ;  /* 0x0000000000007941 */ /* 0x000fea0003800000 */
.L_x_1191:
[CC--:B------:R-:W-:Y:S01]  /*13030*/  ISETP.GE.OR P1, PT, R20.reuse, R14.reuse, P0 ;  /* 0x0000000e1400720c */ /* 0x0c0fe20000726670 */
[----:B------:R-:W-:Y:S01]  /*13040*/  BSSY B0, `(.L_x_1193) ;  /* 0x0000012000007945 */ /* 0x000fe20003800000 */
[-C--:B------:R-:W-:Y:S02]  /*13050*/  ISETP.GE.AND P2, PT, R20, R14.reuse, PT ;  /* 0x0000000e1400720c */ /* 0x080fe40003f46270 */
[----:B------:R-:W-:Y:S02]  /*13060*/  ISETP.GE.OR P0, PT, R21, R14, P0 ;  /* 0x0000000e1500720c */ /* 0x000fe40000706670 */
        /* <DEDUP_REMOVED lines=15> */
.L_x_1194:
[----:B------:R-:W-:Y:S05]  /*13160*/  BSYNC B0 ;  /* 0x0000000000007941 */ /* 0x000fea0003800000 */
.L_x_1193:
        /* <DEDUP_REMOVED lines=16> */
.L_x_1196:
[----:B------:R-:W-:Y:S05]  /*13270*/  BSYNC B0 ;  /* 0x0000000000007941 */ /* 0x000fea0003800000 */
.L_x_1195:
        /* <DEDUP_REMOVED lines=11> */
.L_x_1198:
[----:B------:R-:W-:Y:S05]  /*13330*/  BSYNC B0 ;  /* 0x0000000000007941 */ /* 0x000fea0003800000 */
.L_x_1197:
        /* <DEDUP_REMOVED lines=11> */
.L_x_1200:
[----:B------:R-:W-:Y:S05]  /*133f0*/  BSYNC B0 ;  /* 0x0000000000007941 */ /* 0x000fea0003800000 */
.L_x_1199:
        /* <DEDUP_REMOVED lines=10> */
.L_x_1202:
[----:B------:R-:W-:Y:S05]  /*134a0*/  BSYNC B0 ;  /* 0x0000000000007941 */ /* 0x000fea0003800000 */
.L_x_1201:
        /* <DEDUP_REMOVED lines=10> */
.L_x_1204:
[----:B------:R-:W-:Y:S05]  /*13550*/  BSYNC B0 ;  /* 0x0000000000007941 */ /* 0x000fea0003800000 */
.L_x_1203:
        /* <DEDUP_REMOVED lines=10> */
.L_x_1206:
[----:B------:R-:W-:Y:S05]  /*13600*/  BSYNC B0 ;  /* 0x0000000000007941 */ /* 0x000fea0003800000 */
.L_x_1205:
        /* <DEDUP_REMOVED lines=10> */
.L_x_1208:
[----:B------:R-:W-:Y:S05]  /*136b0*/  BSYNC B0 ;  /* 0x0000000000007941 */ /* 0x000fea0003800000 */
.L_x_1207:
        /* <DEDUP_REMOVED lines=10> */
.L_x_1210:
[----:B------:R-:W-:Y:S05]  /*13760*/  BSYNC B0 ;  /* 0x0000000000007941 */ /* 0x000fea0003800000 */
.L_x_1209:
        /* <DEDUP_REMOVED lines=10> */
.L_x_1211:
        /* <DEDUP_REMOVED lines=15> */
.L_x_1430:


//--------------------- .text._ZN5flash16flash_fwd_kernelI23Flash_fwd_kernel_traitsILi64ELi128ELi64ELi4ELb0ELb0EN7cutlass6half_tE19Flash_kernel_traitsILi64ELi128ELi64ELi4ES3_EELb1ELb1ELb0ELb1ELb0ELb0ELb0ELb1EEEvNS_16Flash_fwd_paramsE --------------------------
	.section	.text._ZN5flash16flash_fwd_kernelI23Flash_fwd_kernel_traitsILi64ELi128ELi64ELi4ELb0ELb0EN7cutlass6half_tE19Flash_kernel_traitsILi64ELi128ELi64ELi4ES3_EELb1ELb1ELb0ELb1ELb0ELb0ELb0ELb1EEEvNS_16Flash_fwd_paramsE,"ax",@progbits
	.align	128
        .global         _ZN5flash16flash_fwd_kernelI23Flash_fwd_kernel_traitsILi64ELi128ELi64ELi4ELb0ELb0EN7cutlass6half_tE19Flash_kernel_traitsILi64ELi128ELi64ELi4ES3_EELb1ELb1ELb0ELb1ELb0ELb0ELb0ELb1EEEvNS_16Flash_fwd_paramsE
        .type           _ZN5flash16flash_fwd_kernelI23Flash_fwd_kernel_traitsILi64ELi128ELi64ELi4ELb0ELb0EN7cutlass6half_tE19Flash_kernel_traitsILi64ELi128ELi64ELi4ES3_EELb1ELb1ELb0ELb1ELb0ELb0ELb0ELb1EEEvNS_16Flash_fwd_paramsE,@function
        .size           _ZN5flash16flash_fwd_kernelI23Flash_fwd_kernel_traitsILi64ELi128ELi64ELi4ELb0ELb0EN7cutlass6half_tE19Flash_kernel_traitsILi64ELi128ELi64ELi4ES3_EELb1ELb1ELb0ELb1ELb0ELb0ELb0ELb1EEEvNS_16Flash_fwd_paramsE,(.L_x_1431 - _ZN5flash16flash_fwd_kernelI23Flash_fwd_kernel_traitsILi64ELi128ELi64ELi4ELb0ELb0EN7cutlass6half_tE19Flash_kernel_traitsILi64ELi128ELi64ELi4ES3_EELb1ELb1ELb0ELb1ELb0ELb0ELb0ELb1EEEvNS_16Flash_fwd_paramsE)
        .other          _ZN5flash16flash_fwd_kernelI23Flash_fwd_kernel_traitsILi64ELi128ELi64ELi4ELb0ELb0EN7cutlass6half_tE19Flash_kernel_traitsILi64ELi128ELi64ELi4ES3_EELb1ELb1ELb0ELb1ELb0ELb0ELb0ELb1EEEvNS_16Flash_fwd_paramsE,@"STO_CUDA_ENTRY STV_DEFAULT"
_ZN5flash16flash_fwd_kernelI23Flash_fwd_kernel_traitsILi64ELi128ELi64ELi4ELb0ELb0EN7cutlass6half_tE19Flash_kernel_traitsILi64ELi128ELi64ELi4ES3_EELb1ELb1ELb0ELb1ELb0ELb0ELb0ELb1EEEvNS_16Flash_fwd_paramsE:
.text._ZN5flash16flash_fwd_kernelI23Flash_fwd_kernel_traitsILi64ELi128ELi64ELi4ELb0ELb0EN7cutlass6half_tE19Flash_kernel_traitsILi64ELi128ELi64ELi4ES3_EELb1ELb1ELb0ELb1ELb0ELb0ELb0ELb1EEEvNS_16Flash_fwd_paramsE:
        /* <DEDUP_REMOVED lines=86> */
.L_x_1212:
[----:B------:R-:W-:-:S05]  /*0560*/  ULDC UR6, c[0x0][0x2c8] ;  /* 0x0000b20000067ab9 */ /* 0x000fca0000000800 */
.L_x_1213:
        /* <DEDUP_REMOVED lines=38> */
[----:B------:R-:W2:Y:S01]  /*07d0*/  S2R R6, SR_CTAID.Z ;  /* 0x0000000000067919 */ /* 0x000ea20000002700 */
[----:B------:R-:W-:Y:S01]  /*07e0*/  LEA.HI R4, R21, R158, RZ, 0x3 ;  /* 0x0000009e15047211 */ /* 0x000fe200078f18ff */
[----:B------:R-:W-:Y:S01]  /*07f0*/  ULDC UR21, c[0x0][0x270] ;  /* 0x00009c0000157ab9 */ /* 0x000fe20000000800 */
[----:B------:R-:W-:Y:S02]  /*0800*/  UISETP.NE.AND UP0, UPT, UR8, -0x1, UPT ;  /* 0xffffffff0800788c */ /* 0x000fe4000bf05270 */
[----:B------:R-:W-:Y:S01]  /*0810*/  SHF.R.S32.HI R12, RZ, 0x3, R4 ;  /* 0x00000003ff0c7819 */ /* 0x000fe20000011404 */
[----:B------:R-:W-:Y:S01]  /*0820*/  UIMAD UR21, UR25, UR21, UR24 ;  /* 0x00000015191572a4 */ /* 0x000fe2000f8e0218 */
[----:B------:R-:W-:Y:S01]  /*0830*/  ULDC UR17, c[0x0][0x2d8] ;  /* 0x0000b60000117ab9 */ /* 0x000fe20000000800 */
[----:B------:R-:W-:-:S02]  /*0840*/  USHF.R.S32.HI UR23, URZ, 0x1f, UR24 ;  /* 0x0000001f3f177899 */ /* 0x000fc40008011418 */
[----:B------:R-:W-:Y:S01]  /*0850*/  @UP1 ULDC.64 UR4, c[0x0][0x240] ;  /* 0x0000900000041ab9 */ /* 0x000fe20000000a00 */
[----:B------:R-:W-:Y:S02]  /*0860*/  @!UP1 USHF.R.S32.HI UR9, URZ, 0x1f, UR25 ;  /* 0x0000001f3f099899 */ /* 0x000fe40008011419 */
[----:B------:R-:W-:Y:S02]  /*0870*/  @UP1 UIMAD.WIDE.U32 UR34, UR13, UR4, URZ ;  /* 0x000000040d2212a5 */ /* 0x000fe4000f8e003f */
[----:B------:R-:W-:Y:S02]  /*0880*/  USHF.L.U32 UR20, UR21, 0x5, URZ ;  /* 0x0000000515147899 */ /* 0x000fe4000800063f */
[----:B------:R-:W-:Y:S02]  /*0890*/  @UP1 UIMAD UR4, UR13, UR5, UR35 ;  /* 0x000000050d0412a4 */ /* 0x000fe4000f8e0223 */
[----:B------:R-:W-:Y:S01]  /*08a0*/  UIADD3 UR5, -UR29, UR15, URZ ;  /* 0x0000000f1d057290 */ /* 0x000fe2000fffe13f */
[----:B-1----:R-:W-:Y:S01]  /*08b0*/  IABS R5, R16 ;  /* 0x0000001000057213 */ /* 0x002fe20000000000 */
[----:B------:R-:W-:Y:S01]  /*08c0*/  @!UP1 ULDC.64 UR6, c[0x0][0x228] ;  /* 0x00008a0000069ab9 */ /* 0x000fe20000000a00 */
[----:B------:R-:W-:Y:S01]  /*08d0*/  IADD3 R177, P1, P0, R8, UR20, R81 ;  /* 0x0000001408b17c10 */ /* 0x000fe2000f83e051 */
[----:B------:R-:W-:Y:S01]  /*08e0*/  @!UP1 UIMAD UR9, UR9, UR6, URZ ;  /* 0x00000006090992a4 */ /* 0x000fe2000f8e023f */
[----:B------:R-:W1:Y:S01]  /*08f0*/  I2F.RP R2, R5 ;  /* 0x0000000500027306 */ /* 0x000e620000209400 */
[----:B------:R-:W-:-:S02]  /*0900*/  @!UP1 UIMAD.WIDE.U32 UR36, UR25, UR6, URZ ;  /* 0x00000006192492a5 */ /* 0x000fc4000f8e003f */
[----:B------:R-:W-:Y:S01]  /*0910*/  @!UP1 UIMAD UR7, UR25, UR7, UR9 ;  /* 0x00000007190792a4 */ /* 0x000fe2000f8e0209 */
[----:B------:R3:W-:Y:S01]  /*0920*/  STL [R1+0x168], R177 ;  /* 0x000168b101007387 */ /* 0x0007e20000100800 */
[----:B------:R-:W-:Y:S01]  /*0930*/  USHF.R.S32.HI UR9, URZ, 0x1f, UR20 ;  /* 0x0000001f3f097899 */ /* 0x000fe20008011414 */
[----:B--2---:R-:W-:Y:S01]  /*0940*/  IABS R6, R6 ;  /* 0x0000000600067213 */ /* 0x004fe20000000000 */
[----:B------:R-:W-:Y:S01]  /*0950*/  @UP0 UIADD3 UR19, UR31, UR8, URZ ;  /* 0x000000081f130290 */ /* 0x000fe2000fffe03f */
[----:B------:R-:W-:Y:S01]  /*0960*/  ULDC UR6, c[0x0][0x2d4] ;  /* 0x0000b50000067ab9 */ /* 0x000fe20000000800 */
[----:B------:R-:W-:Y:S01]  /*0970*/  @UP0 ULDC.64 UR10, c[0x0][0x248] ;  /* 0x00009200000a0ab9 */ /* 0x000fe20000000a00 */
[----:B------:R-:W-:Y:S02]  /*0980*/  UIMAD UR6, UR21, UR6, UR29 ;  /* 0x00000006150672a4 */ /* 0x000fe4000f8e021d */
[----:B------:R-:W-:Y:S01]  /*0990*/  @UP0 UIMAD.WIDE.U32 UR20, UR19, UR10, URZ ;  /* 0x0000000a131402a5 */ /* 0x000fe2000f8e003f */
[----:B-1----:R-:W1:Y:S01]  /*09a0*/  MUFU.RCP R2, R2 ;  /* 0x0000000200027308 */ /* 0x002e620000001000 */
[----:B------:R-:W-:-:S02]  /*09b0*/  @UP0 UIMAD UR19, UR19, UR11, URZ ;  /* 0x0000000b131302a4 */ /* 0x000fc4000f8e023f */
[----:B------:R-:W-:Y:S02]  /*09c0*/  UIMAD UR28, UR6, UR17, URZ ;  /* 0x00000011061c72a4 */ /* 0x000fe4000f8e023f */
[----:B------:R-:W-:Y:S02]  /*09d0*/  @UP0 UIADD3 UR19, UR21, UR19, URZ ;  /* 0x0000001315130290 */ /* 0x000fe4000fffe03f */
        /* <DEDUP_REMOVED lines=9> */
[----:B------:R-:W-:-:S04]  /*0a70*/  IMAD.HI.U32 R3, R3, R0, R2 ;  /* 0x0000000003037227 */ /* 0x000fc800078e0002 */
[C---:B------:R-:W-:Y:S02]  /*0a80*/  VIADD R2, R12.reuse, 0x50 ;  /* 0x000000500c027836 */ /* 0x040fe40000000000 */
[----:B------:R-:W-:Y:S02]  /*0a90*/  VIADD R0, R12, 0x60 ;  /* 0x000000600c007836 */ /* 0x000fe40000000000 */
[----:B------:R-:W-:Y:S01]  /*0aa0*/  IMAD.HI.U32 R14, R3, R6, RZ ;  /* 0x00000006030e7227 */ /* 0x000fe200078e00ff */
[----:B------:R-:W-:Y:S02]  /*0ab0*/  ISETP.GE.AND P3, PT, R2, UR5, PT ;  /* 0x0000000502007c0c */ /* 0x000fe4000bf66270 */
[----:B------:R-:W-:Y:S01]  /*0ac0*/  SHF.R.S32.HI R2, RZ, 0x1f, R81 ;  /* 0x0000001fff027819 */ /* 0x000fe20000011451 */
[----:B------:R-:W-:Y:S01]  /*0ad0*/  IMAD.SHL.U32 R3, R12, 0x40, RZ ;  /* 0x000000400c037824 */ /* 0x000fe200078e00ff */
[----:B------:R-:W-:Y:S01]  /*0ae0*/  ISETP.GE.AND P2, PT, R0, UR5, PT ;  /* 0x0000000500007c0c */ /* 0x000fe2000bf46270 */
[----:B------:R-:W-:Y:S01]  /*0af0*/  IMAD.MOV R0, RZ, RZ, -R14 ;  /* 0x000000ffff007224 */ /* 0x000fe200078e0a0e */
[----:B------:R-:W-:-:S02]  /*0b00*/  IADD3.X R161, R9, UR9, R2, P1, P0 ;  /* 0x0000000909a17c10 */ /* 0x000fc40008fe0402 */
[----:B------:R-:W-:Y:S01]  /*0b10*/  PLOP3.LUT P1, PT, PT, PT, UP0, 0x80, 0x0 ;  /* 0x000000000000781c */ /* 0x000fe20003f2f008 */
[----:B------:R-:W-:Y:S01]  /*0b20*/  IMAD R0, R5, R0, R6 ;  /* 0x0000000005007224 */ /* 0x000fe200078e0206 */
[----:B------:R-:W-:-:S04]  /*0b30*/  LOP3.LUT R2, R4, 0xfffffff8, RZ, 0xc0, !PT ;  /* 0xfffffff804027812 */ /* 0x000fc800078ec0ff */
[----:B------:R-:W-:-:S07]  /*0b40*/  ISETP.GT.U32.AND P0, PT, R5, R0, PT ;  /* 0x000000000500720c */ /* 0x000fce0003f04070 */
        /* <DEDUP_REMOVED lines=13> */
.L_x_1215:
[----:B------:R-:W-:Y:S01]  /*0c20*/  @UP0 UIADD3 UR6, UR31, UR8, URZ ;  /* 0x000000081f060290 */ /* 0x000fe2000fffe03f */
[----:B------:R-:W-:Y:S01]  /*0c30*/  IMAD.IADD R36, R158, 0x1, -R2 ;  /* 0x000000019e247824 */ /* 0x000fe200078e0a02 */
[----:B------:R-:W-:Y:S01]  /*0c40*/  LOP3.LUT R2, R3, 0x1c0, RZ, 0xc0, !PT ;  /* 0x000001c003027812 */ /* 0x000fe200078ec0ff */
[----:B------:R-:W-:Y:S01]  /*0c50*/  @UP0 ULDC.64 UR8, c[0x0][0x250] ;  /* 0x0000940000080ab9 */ /* 0x000fe20000000a00 */
[----:B------:R-:W-:Y:S01]  /*0c60*/  LEA.HI R4, R21, R158, RZ, 0x6 ;  /* 0x0000009e15047211 */ /* 0x000fe200078f30ff */
[----:B------:R-:W-:Y:S01]  /*0c70*/  @UP0 UIMAD.WIDE.U32 UR36, UR6, UR8, URZ ;  /* 0x00000008062402a5 */ /* 0x000fe2000f8e003f */
[----:B------:R-:W-:Y:S01]  /*0c80*/  IMAD.SHL.U32 R232, R36, 0x8, RZ ;  /* 0x0000000824e87824 */ /* 0x000fe200078e00ff */
[----:B------:R-:W-:Y:S01]  /*0c90*/  @UP0 UIMAD UR6, UR6, UR9, URZ ;  /* 0x00000009060602a4 */ /* 0x000fe2000f8e023f */
[----:B------:R-:W-:Y:S01]  /*0ca0*/  SHF.R.U32.HI R3, RZ, 0x3, R2 ;  /* 0x00000003ff037819 */ /* 0x000fe20000011602 */
[----:B------:R-:W-:Y:S02]  /*0cb0*/  @!P0 IMAD.IADD R0, R0, 0x1, -R5 ;  /* 0x0000000100008824 */ /* 0x000fe400078e0a05 */
[----:B------:R-:W-:Y:S01]  /*0cc0*/  @UP0 UIADD3 UR21, UR37, UR6, URZ ;  /* 0x0000000625150290 */ /* 0x000fe2000fffe03f */
[----:B------:R-:W-:Y:S01]  /*0cd0*/  LOP3.LUT R2, R2, 0x38, R232, 0xf8, !PT ;  /* 0x0000003802027812 */ /* 0x000fe200078ef8e8 */
[----:B------:R-:W-:Y:S01]  /*0ce0*/  @UP0 UMOV UR22, UR36 ;  /* 0x0000002400160c82 */ /* 0x000fe20008000000 */
[----:B------:R-:W-:Y:S09]  /*0cf0*/  @P1 BRA `(.L_x_1216) ;  /* 0x0000000000341947 */ /* 0x000ff20003800000 */
        /* <DEDUP_REMOVED lines=13> */
.L_x_1216:
[----:B------:R-:W1:Y:S01]  /*0dd0*/  S2UR UR35, SR_CgaCtaId ;  /* 0x00000000002379c3 */ /* 0x000e620000008800 */
[----:B------:R-:W-:Y:S01]  /*0de0*/  ISETP.GE.U32.AND P6, PT, R0, R5, PT ;  /* 0x000000050000720c */ /* 0x000fe20003fc6070 */
[----:B------:R-:W-:Y:S01]  /*0df0*/  @!P0 VIADD R14, R14, 0x1 ;  /* 0x000000010e0e8836 */ /* 0x000fe20000000000 */
[----:B------:R-:W-:Y:S01]  /*0e00*/  LOP3.LUT R2, R2, R3, RZ, 0x3c, !PT ;  /* 0x0000000302027212 */ /* 0x000fe200078e3cff */
[----:B------:R-:W-:Y:S01]  /*0e10*/  IMAD.SHL.U32 R3, R4, 0x8, RZ ;  /* 0x0000000804037824 */ /* 0x000fe200078e00ff */
[----:B------:R-:W-:Y:S01]  /*0e20*/  SHF.R.S32.HI R233, RZ, 0x1f, R232 ;  /* 0x0000001fffe97819 */ /* 0x000fe200000114e8 */
[C---:B------:R-:W-:Y:S01]  /*0e30*/  VIADD R0, R12.reuse, 0x70 ;  /* 0x000000700c007836 */ /* 0x040fe20000000000 */
[----:B------:R-:W-:Y:S01]  /*0e40*/  ULDC.64 UR6, c[0x0][0x258] ;  /* 0x0000960000067ab9 */ /* 0x000fe20000000a00 */
[----:B------:R-:W-:Y:S01]  /*0e50*/  VIADD R20, R12, 0x10 ;  /* 0x000000100c147836 */ /* 0x000fe20000000000 */
[----:B------:R-:W-:Y:S01]  /*0e60*/  LOP3.LUT R192, R2, 0xfffffe00, R3, 0xf8, !PT ;  /* 0xfffffe0002c07812 */ /* 0x000fe200078ef803 */
[----:B------:R-:W-:Y:S01]  /*0e70*/  UIMAD UR31, UR23, UR6, URZ ;  /* 0x00000006171f72a4 */ /* 0x000fe2000f8e023f */
[----:B------:R-:W-:Y:S01]  /*0e80*/  IADD3 R2, P0, R232, UR34, RZ ;  /* 0x00000022e8027c10 */ /* 0x000fe2000ff1e0ff */
[----:B------:R-:W-:Y:S01]  /*0e90*/  IMAD.U32 R6, RZ, RZ, UR14 ;  /* 0x0000000eff067e24 */ /* 0x000fe2000f8e00ff */
[----:B------:R-:W-:Y:S01]  /*0ea0*/  ISETP.GE.AND P1, PT, R0, UR5, PT ;  /* 0x0000000500007c0c */ /* 0x000fe2000bf26270 */
[----:B------:R-:W-:Y:S01]  /*0eb0*/  @P6 VIADD R14, R14, 0x1 ;  /* 0x000000010e0e6836 */ /* 0x000fe20000000000 */
[----:B------:R-:W-:Y:S01]  /*0ec0*/  ISETP.GE.AND P6, PT, R12, UR5, PT ;  /* 0x000000050c007c0c */ /* 0x000fe2000bfc6270 */
[----:B------:R-:W-:Y:S01]  /*0ed0*/  IMAD.U32 R0, RZ, RZ, UR6 ;  /* 0x00000006ff007e24 */ /* 0x000fe2000f8e00ff */
[----:B------:R-:W-:Y:S01]  /*0ee0*/  IADD3.X R3, R233, UR4, RZ, P0, !PT ;  /* 0x00000004e9037c10 */ /* 0x000fe200087fe4ff */
[----:B------:R-:W-:Y:S01]  /*0ef0*/  UIMAD UR7, UR24, UR7, UR31 ;  /* 0x00000007180772a4 */ /* 0x000fe2000f8e021f */
[----:B------:R-:W-:Y:S01]  /*0f00*/  SHF.R.S32.HI R13, RZ, 0x1f, R12 ;  /* 0x0000001fff0d7819 */ /* 0x000fe2000001140c */
[----:B------:R-:W-:Y:S01]  /*0f10*/  UMOV UR4, 0x400 ;  /* 0x0000040000047882 */ /* 0x000fe20000000000 */
[----:B------:R-:W-:Y:S01]  /*0f20*/  LOP3.LUT R4, R16, UR24, RZ, 0x3c, !PT ;  /* 0x0000001810047c12 */ /* 0x000fe2000f8e3cff */
[----:B------:R-:W-:Y:S01]  /*0f30*/  IMAD.WIDE.U32 R10, R0, UR24, R2 ;  /* 0x00000018000a7c25 */ /* 0x000fe2000f8e0002 */
[----:B------:R-:W-:Y:S01]  /*0f40*/  BSSY B0, `(.L_x_1217) ;  /* 0x000001a000007945 */ /* 0x000fe20003800000 */
[----:B-1----:R-:W-:Y:S01]  /*0f50*/  ULEA UR4, UR35, UR4, 0x18 ;  /* 0x0000000423047291 */ /* 0x002fe2000f8ec03f */
[----:B------:R-:W-:Y:S01]  /*0f60*/  ISETP.GE.AND P5, PT, R4, RZ, PT ;  /* 0x000000ff0400720c */ /* 0x000fe20003fa6270 */
[----:B------:R-:W-:Y:S01]  /*0f70*/  VIADD R9, R11, UR7 ;  /* 0x000000070b097c36 */ /* 0x000fe20008000000 */
[----:B------:R-:W-:Y:S01]  /*0f80*/  ISETP.GE.AND P0, PT, R20, UR5, PT ;  /* 0x0000000514007c0c */ /* 0x000fe2000bf06270 */
[----:B------:R-:W-:-:S02]  /*0f90*/  IMAD.WIDE R6, R6, 0x80, R12 ;  /* 0x0000008006067825 */ /* 0x000fc400078e020c */
[----:B------:R-:W-:Y:S02]  /*0fa0*/  LEA R192, R192, UR4, 0x1 ;  /* 0x00000004c0c07c11 */ /* 0x000fe4000f8e08ff */
        /* <DEDUP_REMOVED lines=19> */
.L_x_1218:
[----:B------:R-:W-:Y:S05]  /*10e0*/  BSYNC B0 ;  /* 0x0000000000007941 */ /* 0x000fea0003800000 */
.L_x_1217:
        /* <DEDUP_REMOVED lines=24> */
.L_x_1220:
[----:B------:R-:W-:Y:S05]  /*1270*/  BSYNC B0 ;  /* 0x0000000000007941 */ /* 0x000fea0003800000 */
.L_x_1219:
        /* <DEDUP_REMOVED lines=23> */
.L_x_1222:
[----:B------:R-:W-:Y:S05]  /*13f0*/  BSYNC B0 ;  /* 0x0000000000007941 */ /* 0x000fea0003800000 */
.L_x_1221:
        /* <DEDUP_REMOVED lines=25> */
.L_x_1224:
[----:B------:R-:W-:Y:S05]  /*1590*/  BSYNC B0 ;  /* 0x0000000000007941 */ /* 0x000fea0003800000 */
.L_x_1223:
        /* <DEDUP_REMOVED lines=22> */
.L_x_1226:
[----:B------:R-:W-:Y:S05]  /*1700*/  BSYNC B0 ;  /* 0x0000000000007941 */ /* 0x000fea0003800000 */
.L_x_1225:
        /* <DEDUP_REMOVED lines=22> */
.L_x_1228:
[----:B------:R-:W-:Y:S05]  /*1870*/  BSYNC B0 ;  /* 0x0000000000007941 */ /* 0x000fea0003800000 */
.L_x_1227:
        /* <DEDUP_REMOVED lines=22> */
.L_x_1230:
[----:B------:R-:W-:Y:S05]  /*19e0*/  BSYNC B0 ;  /* 0x0000000000007941 */ /* 0x000fea0003800000 */
.L_x_1229:
        /* <DEDUP_REMOVED lines=22> */
.L_x_1232:
[----:B------:R-:W-:Y:S05]  /*1b50*/  BSYNC B0 ;  /* 0x0000000000007941 */ /* 0x000fea0003800000 */
.L_x_1231:
[C---:B--2-4-:R-:W-:Y:S01]  /*1b60*/  IMAD R4, R13.reuse, UR10, RZ ;  /* 0x0000000a0d047c24 */ /* 0x054fe2000f8e02ff */
[----:B------:R-:W-:Y:S01]  /*1b70*/  ULDC.64 UR6, c[0x0][0x260] ;  /* 0x0000980000067ab9 */ /* 0x000fe20000000a00 */
[----:B------:R-:W-:Y:S01]  /*1b80*/  IMAD.WIDE.U32 R2, R12, UR10, R232 ;  /* 0x0000000a0c027c25 */ /* 0x000fe2000f8e00e8 */
[----:B------:R-:W-:Y:S01]  /*1b90*/  USHF.L.U64.HI UR31, UR10, 0x6, UR11 ;  /* 0x000000060a1f7899 */ /* 0x000fe2000801020b */
[----:B------:R-:W-:Y:S01]  /*1ba0*/  BSSY B0, `(.L_x_1233) ;  /* 0x000003c000007945 */ /* 0x000fe20003800000 */
[----:B------:R-:W-:Y:S01]  /*1bb0*/  USHF.L.U32 UR34, UR10, 0x6, URZ ;  /* 0x000000060a227899 */ /* 0x000fe2000800063f */
[----:B------:R-:W-:Y:S02]  /*1bc0*/  IMAD.IADD R10, R158, 0x1, -R15 ;  /* 0x000000019e0a7824 */ /* 0x000fe400078e0a0f */
[----:B------:R-:W-:Y:S02]  /*1bd0*/  IMAD.MOV.U32 R0, RZ, RZ, R14 ;  /* 0x000000ffff007224 */ /* 0x000fe400078e000e */
[----:B------:R-:W-:Y:S01]  /*1be0*/  IMAD R5, R12, UR11, R4 ;  /* 0x0000000b0c057c24 */ /* 0x000fe2000f8e0204 */
[----:B------:R-:W-:Y:S01]  /*1bf0*/  IADD3 R4, P0, R2, UR20, RZ ;  /* 0x0000001402047c10 */ /* 0x000fe2000ff1e0ff */
[----:B------:R-:W-:Y:S01]  /*1c00*/  IMAD R7, R13, UR8, RZ ;  /* 0x000000080d077c24 */ /* 0x000fe2000f8e02ff */
[----:B------:R-:W-:Y:S01]  /*1c10*/  SHF.R.S32.HI R6, RZ, 0x1f, R10 ;  /* 0x0000001fff067819 */ /* 0x000fe2000001140a */
[----:B------:R-:W-:Y:S01]  /*1c20*/  IMAD.MOV.U32 R37, RZ, RZ, 0x20 ;  /* 0x00000020ff257424 */ /* 0x000fe200078e00ff */
[----:B------:R-:W-:Y:S01]  /*1c30*/  @!P5 IADD3 R0, -R0, RZ, RZ ;  /* 0x000000ff0000d210 */ /* 0x000fe20007ffe1ff */
[----:B------:R-:W-:Y:S01]  /*1c40*/  IMAD R7, R12, UR9, R7 ;  /* 0x000000090c077c24 */ /* 0x000fe2000f8e0207 */
[----:B------:R-:W-:-:S02]  /*1c50*/  @!P6 LOP3.LUT R0, RZ, R16, RZ, 0x33, !PT ;  /* 0x00000010ff00e212 */ /* 0x000fc400078e33ff */
[----:B------:R-:W-:Y:S01]  /*1c60*/  IADD3.X R5, R3, UR19, R5, P0, !PT ;  /* 0x0000001303057c10 */ /* 0x000fe200087fe405 */
[----:B------:R-:W-:Y:S01]  /*1c70*/  IMAD.WIDE.U32 R2, R12, UR8, R232 ;  /* 0x000000080c027c25 */ /* 0x000fe2000f8e00e8 */
[----:B------:R-:W-:Y:S01]  /*1c80*/  LEA.HI R16, R6, R10, RZ, 0x3 ;  /* 0x0000000a06107211 */ /* 0x000fe200078f18ff */
[----:B------:R-:W-:Y:S01]  /*1c90*/  UIADD3 UR19, UR16, -0x1, URZ ;  /* 0xffffffff10137890 */ /* 0x000fe2000fffe03f */
[----:B------:R-:W-:Y:S01]  /*1ca0*/  SHF.R.S32.HI R6, RZ, 0x1f, R0 ;  /* 0x0000001fff067819 */ /* 0x000fe20000011400 */
[----:B------:R-:W-:Y:S01]  /*1cb0*/  IMAD.WIDE.U32 R22, R0, UR6, R4 ;  /* 0x0000000600167c25 */ /* 0x000fe2000f8e0004 */
[----:B------:R-:W-:Y:S01]  /*1cc0*/  IADD3 R2, P0, R2, UR22, RZ ;  /* 0x0000001602027c10 */ /* 0x000fe2000ff1e0ff */
[----:B------:R-:W-:Y:S01]  /*1cd0*/  UIMAD UR22, UR19, -0x40, UR30 ;  /* 0xffffffc0131678a4 */ /* 0x000fe2000f8e021e */
[----:B------:R-:W-:Y:S01]  /*1ce0*/  LOP3.LUT R9, R16, 0xfffffff8, RZ, 0xc0, !PT ;  /* 0xfffffff810097812 */ /* 0x000fe200078ec0ff */
[----:B------:R-:W-:Y:S01]  /*1cf0*/  IMAD R8, R6, UR6, RZ ;  /* 0x0000000606087c24 */ /* 0x000fe2000f8e02ff */
[----:B------:R-:W-:Y:S01]  /*1d00*/  IADD3.X R3, R3, UR21, R7, P0, !PT ;  /* 0x0000001503037c10 */ /* 0x000fe200087fe407 */
[----:B------:R2:W-:Y:S01]  /*1d10*/  STL.64 [R1+0x158], R22 ;  /* 0x0001581601007387 */ /* 0x0005e20000100a00 */
[----:B------:R-:W-:Y:S01]  /*1d20*/  MOV R162, R22 ;  /* 0x0000001600a27202 */ /* 0x000fe20000000f00 */
[----:B------:R-:W-:Y:S01]  /*1d30*/  IMAD R7, R0, UR7, R8 ;  /* 0x0000000700077c24 */ /* 0x000fe2000f8e0208 */
[----:B------:R-:W-:Y:S01]  /*1d40*/  ULDC.64 UR6, c[0x0][0x268] ;  /* 0x00009a0000067ab9 */ /* 0x000fe20000000a00 */
[----:B------:R-:W-:Y:S01]  /*1d50*/  ISETP.GE.AND P5, PT, R12, UR22, PT ;  /* 0x000000160c007c0c */ /* 0x000fe2000bfa6270 */
[----:B------:R-:W-:Y:S01]  /*1d60*/  IMAD.WIDE.U32 R24, R0, UR6, R2 ;  /* 0x0000000600187c25 */ /* 0x000fe2000f8e0002 */
[----:B------:R-:W-:Y:S01]  /*1d70*/  USHF.R.S32.HI UR37, URZ, 0x1f, UR19 ;  /* 0x0000001f3f257899 */ /* 0x000fe20008011413 */
[----:B------:R-:W-:Y:S01]  /*1d80*/  MOV R15, UR19 ;  /* 0x00000013000f7c02 */ /* 0x000fe20008000f00 */
[----:B------:R-:W-:Y:S01]  /*1d90*/  UIMAD UR20, UR31, UR19, URZ ;  /* 0x000000131f1472a4 */ /* 0x000fe2000f8e023f */
[----:B------:R-:W-:Y:S01]  /*1da0*/  IMAD.IADD R163, R23, 0x1, R7 ;  /* 0x0000000117a37824 */ /* 0x000fe200078e0207 */
[----:B------:R-:W-:Y:S01]  /*1db0*/  ISETP.GE.AND P4, PT, R20, UR22, PT ;  /* 0x0000001614007c0c */ /* 0x000fe2000bf86270 */
[----:B------:R-:W-:Y:S01]  /*1dc0*/  IMAD.IADD R14, R10, 0x1, -R9 ;  /* 0x000000010a0e7824 */ /* 0x000fe200078e0a09 */
[----:B------:R-:W-:Y:S01]  /*1dd0*/  ISETP.GE.AND P3, PT, R19, UR22, PT ;  /* 0x0000001613007c0c */ /* 0x000fe2000bf66270 */
[----:B------:R-:W-:Y:S01]  /*1de0*/  UIMAD UR20, UR37, UR34, UR20 ;  /* 0x00000022251472a4 */ /* 0x000fe2000f8e0214 */
[----:B------:R2:W-:Y:S01]  /*1df0*/  STL.64 [R1+0x150], R162 ;  /* 0x000150a201007387 */ /* 0x0005e20000100a00 */
[----:B------:R-:W-:Y:S01]  /*1e00*/  ISETP.GE.AND P0, PT, R18, UR22, PT ;  /* 0x0000001612007c0c */ /* 0x000fe2000bf06270 */
[----:B------:R-:W-:Y:S01]  /*1e10*/  IMAD R4, R6, UR6, RZ ;  /* 0x0000000606047c24 */ /* 0x000fe2000f8e02ff */
[----:B------:R-:W-:Y:S01]  /*1e20*/  MOV R5, 0x10 ;  /* 0x0000001000057802 */ /* 0x000fe20000000f00 */
[----:B------:R2:W-:Y:S01]  /*1e30*/  STL.64 [R1+0x160], R24 ;  /* 0x0001601801007387 */ /* 0x0005e20000100a00 */
[----:B------:R-:W-:Y:S01]  /*1e40*/  IMAD.WIDE.U32 R6, R15, UR34, R162 ;  /* 0x000000220f067c25 */ /* 0x000fe2000f8e00a2 */
[----:B------:R-:W-:-:S03]  /*1e50*/  R2P PR, R14, 0x6 ;  /* 0x000000060e007804 */ /* 0x000fc60000000000 */
[----:B------:R-:W-:Y:S02]  /*1e60*/  IMAD R17, R0, UR7, R4 ;  /* 0x0000000700117c24 */ /* 0x000fe4000f8e0204 */
[----:B------:R-:W-:Y:S01]  /*1e70*/  VIADD R9, R7, UR20 ;  /* 0x0000001407097c36 */ /* 0x000fe20008000000 */
        /* <DEDUP_REMOVED lines=14> */
.L_x_1234:
[----:B------:R-:W-:Y:S05]  /*1f60*/  BSYNC B0 ;  /* 0x0000000000007941 */ /* 0x000fea0003800000 */
.L_x_1233:
        /* <DEDUP_REMOVED lines=17> */
.L_x_1236:
[----:B------:R-:W-:Y:S05]  /*2080*/  BSYNC B0 ;  /* 0x0000000000007941 */ /* 0x000fea0003800000 */
.L_x_1235:
        /* <DEDUP_REMOVED lines=18> */
.L_x_1238:
[----:B------:R-:W-:Y:S05]  /*21b0*/  BSYNC B0 ;  /* 0x0000000000007941 */ /* 0x000fea0003800000 */
.L_x_1237:
        /* <DEDUP_REMOVED lines=18> */
.L_x_1240:
[----:B------:R-:W-:Y:S05]  /*22e0*/  BSYNC B0 ;  /* 0x0000000000007941 */ /* 0x000fea0003800000 */
.L_x_1239:
        /* <DEDUP_REMOVED lines=14> */
[----:B------:R-:W-:Y:S01]  /*23d0*/  @UP1 UIADD3 UR7, UR41, UR7, URZ ;  /* 0x0000000729071290 */ /* 0x000fe2000fffe03f */
[----:B------:R-:W-:Y:S01]  /*23e0*/  IMAD.SHL.U32 R0, R36, 0x40, RZ ;  /* 0x0000004024007824 */ /* 0x000fe200078e00ff */
[----:B------:R-:W-:Y:S02]  /*23f0*/  @UP1 ULDC UR6, c[0x0][0x2e8] ;  /* 0x0000ba0000061ab9 */ /* 0x000fe40000000800 */
[----:B------:R-:W-:Y:S01]  /*2400*/  @UP1 ULEA.HI.X UR21, UR40, UR21, UR7, 0x2, UP0 ;  /* 0x0000001528151291 */ /* 0x000fe200080f1407 */
[----:B-1----:R-:W-:-:S05]  /*2410*/  IMAD.U32 R6, RZ, RZ, UR20 ;  /* 0x00000014ff067e24 */ /* 0x002fca000f8e00ff */
[----:B------:R-:W-:-:S05]  /*2420*/  IMAD.U32 R7, RZ, RZ, UR21 ;  /* 0x00000015ff077e24 */ /* 0x000fca000f8e00ff */
[----:B------:R1:W5:Y:S01]  /*2430*/  @P0 LDG.E R10, desc[UR26][R6.64] ;  /* 0x0000001a060a0981 */ /* 0x000362000c1e1900 */
[----:B------:R-:W-:Y:S01]  /*2440*/  IMAD.SHL.U32 R2, R12, 0x8, RZ ;  /* 0x000000080c027824 */ /* 0x000fe200078e00ff */
[----:B------:R-:W-:Y:S01]  /*2450*/  LOP3.LUT R0, R0, 0x1c0, RZ, 0xc0, !PT ;  /* 0x000001c000007812 */ /* 0x000fe200078ec0ff */
[----:B--2---:R-:W-:Y:S01]  /*2460*/  IMAD.IADD R23, R25, 0x1, R17 ;  /* 0x0000000119177824 */ /* 0x004fe200078e0211 */
[----:B------:R-:W-:Y:S01]  /*2470*/  ISETP.GE.AND P4, PT, R12, UR22, PT ;  /* 0x000000160c007c0c */ /* 0x000fe2000bf86270 */
[----:B------:R-:W-:Y:S01]  /*2480*/  BAR.SYNC.DEFER_BLOCKING 0x0 ;  /* 0x0000000000007b1d */ /* 0x000fe20000010000 */
[----:B------:R-:W-:Y:S01]  /*2490*/  LOP3.LUT R2, R0, 0x8, R2, 0xf8, !PT ;  /* 0x0000000800027812 */ /* 0x000fe200078ef802 */
[----:B------:R-:W-:Y:S01]  /*24a0*/  IMAD.MOV.U32 R22, RZ, RZ, R24 ;  /* 0x000000ffff167224 */ /* 0x000fe200078e0018 */
[----:B------:R-:W-:Y:S01]  /*24b0*/  SHF.R.U32.HI R0, RZ, 0x3, R0 ;  /* 0x00000003ff007819 */ /* 0x000fe20000011600 */
[----:B------:R-:W-:Y:S01]  /*24c0*/  USHF.L.U64.HI UR20, UR8, 0x6, UR9 ;  /* 0x0000000608147899 */ /* 0x000fe20008010209 */
[----:B------:R-:W-:Y:S01]  /*24d0*/  SHF.R.S32.HI R160, RZ, 0x5, R159 ;  /* 0x00000005ffa07819 */ /* 0x000fe2000001149f */
[----:B------:R-:W-:Y:S01]  /*24e0*/  IMAD.U32 R8, RZ, RZ, UR30 ;  /* 0x0000001eff087e24 */ /* 0x000fe2000f8e00ff */
[----:B------:R-:W-:Y:S01]  /*24f0*/  LOP3.LUT R9, R2, R0, RZ, 0x3c, !PT ;  /* 0x0000000002097212 */ /* 0x000fe200078e3cff */
[----:B------:R-:W-:Y:S01]  /*2500*/  IMAD.SHL.U32 R0, R14, 0x40, RZ ;  /* 0x000000400e007824 */ /* 0x000fe200078e00ff */
[----:B------:R-:W-:Y:S01]  /*2510*/  SHF.R.S32.HI R2, RZ, 0x1f, R81 ;  /* 0x0000001fff027819 */ /* 0x000fe20000011451 */
[----:B------:R2:W-:Y:S01]  /*2520*/  STL.64 [R1+0x110], R22 ;  /* 0x0001101601007387 */ /* 0x0005e20000100a00 */
[----:B------:R-:W-:Y:S01]  /*2530*/  LEA R11, R160, UR29, 0x4 ;  /* 0x0000001da00b7c11 */ /* 0x000fe2000f8e20ff */
[----:B------:R-:W-:Y:S01]  /*2540*/  USHF.L.U32 UR21, UR8, 0x6, URZ ;  /* 0x0000000608157899 */ /* 0x000fe2000800063f */
[----:B------:R-:W-:Y:S01]  /*2550*/  LEA.HI R157, R2, R81, RZ, 0x2 ;  /* 0x00000051029d7211 */ /* 0x000fe200078f10ff */
[----:B------:R-:W-:Y:S01]  /*2560*/  UIMAD UR7, UR20, UR19, URZ ;  /* 0x00000013140772a4 */ /* 0x000fe2000f8e023f */
[----:B------:R-:W-:Y:S01]  /*2570*/  LOP3.LUT R0, R0, 0x1c0, RZ, 0xc0, !PT ;  /* 0x000001c000007812 */ /* 0x000fe200078ec0ff */
[----:B------:R-:W-:Y:S01]  /*2580*/  BSSY B0, `(.L_x_1241) ;  /* 0x000002b000007945 */ /* 0x000fe20003800000 */
[----:B------:R-:W-:Y:S01]  /*2590*/  SHF.R.S32.HI R82, RZ, 0x2, R157 ;  /* 0x00000002ff527819 */ /* 0x000fe2000001149d */
[----:B------:R-:W-:Y:S01]  /*25a0*/  UIMAD UR7, UR37, UR21, UR7 ;  /* 0x00000015250772a4 */ /* 0x000fe2000f8e0207 */
[----:B------:R-:W-:Y:S01]  /*25b0*/  ISETP.GE.AND P3, PT, R20, UR22, PT ;  /* 0x0000001614007c0c */ /* 0x000fe2000bf66270 */
[----:B-1----:R-:W5:Y:S01]  /*25c0*/  @P0 MUFU.RCP R6, UR6 ;  /* 0x0000000600060d08 */ /* 0x002f620008001000 */
[----:B------:R-:W-:-:S02]  /*25d0*/  SHF.R.S32.HI R7, RZ, 0x4, R21 ;  /* 0x00000004ff077819 */ /* 0x000fc40000011415 */
[----:B------:R-:W-:Y:S01]  /*25e0*/  ISETP.GE.AND P2, PT, R19, UR22, PT ;  /* 0x0000001613007c0c */ /* 0x000fe2000bf46270 */
[----:B------:R2:W-:Y:S01]  /*25f0*/  @P4 STS.128 [R192+0x6000], RZ ;  /* 0x006000ffc0004388 */ /* 0x0005e20000000c00 */
[----:B------:R-:W-:Y:S02]  /*2600*/  LEA.HI R5, R21, R7, RZ, 0x1 ;  /* 0x0000000715057211 */ /* 0x000fe400078f08ff */
[----:B------:R-:W-:Y:S02]  /*2610*/  ISETP.GE.AND P1, PT, R18, UR22, PT ;  /* 0x0000001612007c0c */ /* 0x000fe4000bf26270 */
[----:B------:R-:W-:-:S05]  /*2620*/  LOP3.LUT R5, R5, 0xfffffffe, RZ, 0xc0, !PT ;  /* 0xfffffffe05057812 */ /* 0x000fca00078ec0ff */
[----:B------:R-:W-:Y:S02]  /*2630*/  IMAD.IADD R7, R7, 0x1, -R5 ;  /* 0x0000000107077824 */ /* 0x000fe400078e0a05 */
[----:B------:R-:W-:Y:S02]  /*2640*/  IMAD.SHL.U32 R5, R16, 0x40, RZ ;  /* 0x0000004010057824 */ /* 0x000fe400078e00ff */
[----:B------:R-:W-:-:S03]  /*2650*/  IMAD.SHL.U32 R2, R7, 0x8, RZ ;  /* 0x0000000807027824 */ /* 0x000fc600078e00ff */
[----:B------:R-:W-:Y:S02]  /*2660*/  LOP3.LUT R156, R5, 0xfffffe00, RZ, 0xc0, !PT ;  /* 0xfffffe00059c7812 */ /* 0x000fe400078ec0ff */
[----:B------:R-:W-:Y:S02]  /*2670*/  LOP3.LUT R2, R0, 0x8, R2, 0xf8, !PT ;  /* 0x0000000800027812 */ /* 0x000fe400078ef802 */
[----:B------:R-:W-:Y:S02]  /*2680*/  SHF.R.U32.HI R0, RZ, 0x3, R0 ;  /* 0x00000003ff007819 */ /* 0x000fe40000011600 */
[----:B------:R-:W-:Y:S02]  /*2690*/  IADD3 R5, R11, 0x1, R82 ;  /* 0x000000010b057810 */ /* 0x000fe40007ffe052 */
[----:B------:R-:W-:Y:S01]  /*26a0*/  LOP3.LUT R83, R2, R0, RZ, 0x3c, !PT ;  /* 0x0000000002537212 */ /* 0x000fe200078e3cff */
[----:B------:R-:W-:Y:S01]  /*26b0*/  IMAD R2, R160, 0x400, R156 ;  /* 0x00000400a0027824 */ /* 0x000fe200078e029c */
[----:B------:R-:W-:Y:S01]  /*26c0*/  IADD3 R5, R8, -UR15, R5 ;  /* 0x8000000f08057c10 */ /* 0x000fe2000fffe005 */
[----:B------:R-:W-:-:S02]  /*26d0*/  IMAD R0, R7, 0x200, R9 ;  /* 0x0000020007007824 */ /* 0x000fc400078e0209 */
[----:B------:R-:W-:Y:S02]  /*26e0*/  IMAD.IADD R2, R83, 0x1, R2 ;  /* 0x0000000153027824 */ /* 0x000fe400078e0202 */
[----:B------:R-:W-:Y:S01]  /*26f0*/  VIADD R80, R5, UR18 ;  /* 0x0000001205507c36 */ /* 0x000fe20008000000 */
[----:B------:R-:W-:Y:S02]  /*2700*/  UMOV UR18, URZ ;  /* 0x0000003f00127c82 */ /* 0x000fe40008000000 */
[----:B------:R-:W-:Y:S01]  /*2710*/  LEA R183, R2, UR4, 0x1 ;  /* 0x0000000402b77c11 */ /* 0x000fe2000f8e08ff */
[----:B-----5:R-:W-:-:S05]  /*2720*/  @P0 FMUL.FTZ R6, R10, R6 ;  /* 0x000000060a060220 */ /* 0x020fca0000410000 */
[----:B------:R-:W-:Y:S01]  /*2730*/  @P0 R2UR UR6, R6 ;  /* 0x00000000060602ca */ /* 0x000fe200000e0000 */
[----:B------:R-:W-:-:S04]  /*2740*/  IMAD.WIDE.U32 R6, R15, UR21, R22 ;  /* 0x000000150f067c25 */ /* 0x000fc8000f8e0016 */
[----:B------:R-:W-:-:S08]  /*2750*/  VIADD R9, R7, UR7 ;  /* 0x0000000707097c36 */ /* 0x000fd00008000000 */
        /* <DEDUP_REMOVED lines=13> */
.L_x_1242:
[----:B------:R-:W-:Y:S05]  /*2830*/  BSYNC B0 ;  /* 0x0000000000007941 */ /* 0x000fea0003800000 */
.L_x_1241:
        /* <DEDUP_REMOVED lines=13> */
[----:B--2---:R-:W-:-:S04]  /*2910*/  LEA R10, P0, R0, UR6, 0x1 ;  /* 0x00000006000a7c11 */ /* 0x004fc8000f8008ff */
[----:B------:R-:W-:-:S05]  /*2920*/  LEA.HI.X R11, R0, UR7, R2, 0x1, P0 ;  /* 0x00000007000b7c11 */ /* 0x000fca00080f0c02 */
[----:B------:R-:W-:Y:S01]  /*2930*/  @!PT LDS RZ, [RZ] ;  /* 0x00000000fffff984 */ /* 0x000fe20000000800 */
[----:B------:R-:W-:Y:S01]  /*2940*/  @!PT LDS RZ, [RZ] ;  /* 0x00000000fffff984 */ /* 0x000fe20000000800 */
[----:B------:R-:W-:Y:S01]  /*2950*/  @!PT LDS RZ, [RZ] ;  /* 0x00000000fffff984 */ /* 0x000fe20000000800 */
[----:B------:R2:W-:Y:S04]  /*2960*/  LDGSTS.E.BYPASS.LTC128B.128 [R192+0x6800], desc[UR26][R10.64] ;  /* 0x068000000ac07fae */ /* 0x0005e8000b901d5a */
.L_x_1244:
[----:B------:R-:W-:Y:S05]  /*2970*/  BSYNC B0 ;  /* 0x0000000000007941 */ /* 0x000fea0003800000 */
.L_x_1243:
        /* <DEDUP_REMOVED lines=13> */
[----:B--2---:R-:W-:-:S04]  /*2a50*/  LEA R10, P0, R0, UR6, 0x1 ;  /* 0x00000006000a7c11 */ /* 0x004fc8000f8008ff */
[----:B------:R-:W-:-:S05]  /*2a60*/  LEA.HI.X R11, R0, UR7, R2, 0x1, P0 ;  /* 0x00000007000b7c11 */ /* 0x000fca00080f0c02 */
[----:B------:R-:W-:Y:S01]  /*2a70*/  @!PT LDS RZ, [RZ] ;  /* 0x00000000fffff984 */ /* 0x000fe20000000800 */
[----:B------:R-:W-:Y:S01]  /*2a80*/  @!PT LDS RZ, [RZ] ;  /* 0x00000000fffff984 */ /* 0x000fe20000000800 */
[----:B------:R-:W-:Y:S01]  /*2a90*/  @!PT LDS RZ, [RZ] ;  /* 0x00000000fffff984 */ /* 0x000fe20000000800 */
[----:B------:R2:W-:Y:S04]  /*2aa0*/  LDGSTS.E.BYPASS.LTC128B.128 [R192+0x7000], desc[UR26][R10.64] ;  /* 0x070000000ac07fae */ /* 0x0005e8000b901d5a */
.L_x_1246:
[----:B------:R-:W-:Y:S05]  /*2ab0*/  BSYNC B0 ;  /* 0x0000000000007941 */ /* 0x000fea0003800000 */
.L_x_1245:
        /* <DEDUP_REMOVED lines=19> */
.L_x_1248:
[----:B------:R-:W-:Y:S05]  /*2bf0*/  BSYNC B0 ;  /* 0x0000000000007941 */ /* 0x000fea0003800000 */
.L_x_1247:
[----:B------:R-:W-:Y:S01]  /*2c00*/  LDSM.16.M88.4 R20, [R176+0x4000] ;  /* 0x00400000b014783b */ /* 0x000fe20000000200 */
[----:B------:R-:W-:Y:S01]  /*2c10*/  R2P PR, R36, 0x6 ;  /* 0x0000000624007804 */ /* 0x000fe20000000000 */
[--C-:B------:R-:W-:Y:S01]  /*2c20*/  IMAD R186, R3, 0x2, R183.reuse ;  /* 0x0000000203ba7824 */ /* 0x100fe200078e02b7 */
[----:B------:R-:W-:Y:S01]  /*2c30*/  UISETP.GE.AND UP0, UPT, UR16, 0x2, UPT ;  /* 0x000000021000788c */ /* 0x000fe2000bf06270 */
[----:B--2---:R-:W2:Y:S01]  /*2c40*/  LDSM.16.M88.4 R8, [R183+0x2000] ;  /* 0x00200000b708783b */ /* 0x004ea20000000200 */
[C---:B------:R-:W-:Y:S01]  /*2c50*/  VIADD R2, R176.reuse, 0x4000 ;  /* 0x00004000b0027836 */ /* 0x040fe20000000000 */
[----:B------:R-:W-:Y:S01]  /*2c60*/  SEL R0, R37, 0xffffffe0, !P1 ;  /* 0xffffffe025007807 */ /* 0x000fe20004800000 */
[----:B------:R-:W-:Y:S01]  /*2c70*/  VIADD R187, R176, 0x4040 ;  /* 0x00004040b0bb7836 */ /* 0x000fe20000000000 */
[----:B------:R-:W5:Y:S01]  /*2c80*/  LDSM.16.M88.4 R32, [R176+0x4800] ;  /* 0x00480000b020783b */ /* 0x000f620000000200 */
[----:B------:R-:W-:Y:S01]  /*2c90*/  IMAD R184, R4, 0x2, R183 ;  /* 0x0000000204b87824 */ /* 0x000fe200078e02b7 */
[----:B------:R-:W-:Y:S01]  /*2ca0*/  UIADD3 UR25, UR33, 0x646e171e, URZ ;  /* 0x646e171e21197890 */ /* 0x000fe2000fffe03f */
[----:B------:R-:W-:Y:S01]  /*2cb0*/  IMAD.IADD R182, R176, 0x1, R0 ;  /* 0x00000001b0b67824 */ /* 0x000fe200078e0200 */
[----:B------:R-:W3:Y:S01]  /*2cc0*/  LDSM.16.M88.4 R28, [R176+0x5000] ;  /* 0x00500000b01c783b */ /* 0x000ee20000000200 */
[----:B------:R-:W-:Y:S01]  /*2cd0*/  IMAD R185, R3, 0x2, R184 ;  /* 0x0000000203b97824 */ /* 0x000fe200078e02b8 */
[----:B------:R-:W-:Y:S01]  /*2ce0*/  UIADD3 UR22, UR32, -0x4ab325aa, URZ ;  /* 0xb54cda5620167890 */ /* 0x000fe2000fffe03f */
[----:B------:R-:W-:Y:S01]  /*2cf0*/  @P2 VIADD R187, R2, 0xffffffc0 ;  /* 0xffffffc002bb2836 */ /* 0x000fe20000000000 */
[----:B------:R-:W4:Y:S01]  /*2d00*/  LDSM.16.M88.4 R24, [R176+0x5800] ;  /* 0x00580000b018783b */ /* 0x000f220000000200 */
[----:B------:R-:W-:-:S02]  /*2d10*/  IMAD.SHL.U32 R158, R158, 0x2, RZ ;  /* 0x000000029e9e7824 */ /* 0x000fc400078e00ff */
[----:B------:R-:W-:Y:S01]  /*2d20*/  IMAD.IADD R181, R0, 0x1, R187 ;  /* 0x0000000100b57824 */ /* 0x000fe200078e02bb */
[----:B------:R-:W4:Y:S01]  /*2d30*/  LDSM.16.M88.4 R12, [R183] ;  /* 0x00000000b70c783b */ /* 0x000f220000000200 */
[----:B------:R-:W-:Y:S01]  /*2d40*/  SHF.R.S32.HI R0, RZ, 0x1f, R159 ;  /* 0x0000001fff007819 */ /* 0x000fe2000001149f */
[----:B------:R-:W-:Y:S01]  /*2d50*/  IMAD.U32 R5, RZ, RZ, UR14 ;  /* 0x0000000eff057e24 */ /* 0x000fe2000f8e00ff */
[----:B-1----:R-:W-:Y:S01]  /*2d60*/  LOP3.LUT R6, R158, 0x6, RZ, 0xc0, !PT ;  /* 0x000000069e067812 */ /* 0x002fe200078ec0ff */
[----:B------:R-:W-:Y:S01]  /*2d70*/  LDSM.16.M88.4 R16, [R186+0x2000] ;  /* 0x00200000ba10783b */ /* 0x000fe20000000200 */
[----:B------:R-:W-:Y:S01]  /*2d80*/  LEA.HI R0, R0, R160, RZ, 0x2 ;  /* 0x000000a000007211 */ /* 0x000fe200078f10ff */
[----:B------:R-:W-:Y:S02]  /*2d90*/  IMAD R180, R5, 0x8, R160 ;  /* 0x0000000805b47824 */ /* 0x000fe400078e02a0 */
[----:B------:R-:W1:Y:S01]  /*2da0*/  LDSM.16.M88.4 R52, [R182+0x4000] ;  /* 0x00400000b634783b */ /* 0x000e620000000200 */
[----:B------:R-:W-:Y:S01]  /*2db0*/  LOP3.LUT R2, R0, 0xffffffc, RZ, 0xc0, !PT ;  /* 0x0ffffffc00027812 */ /* 0x000fe200078ec0ff */
[----:B------:R-:W-:-:S02]  /*2dc0*/  IMAD.U32 R0, RZ, RZ, UR19 ;  /* 0x00000013ff007e24 */ /* 0x000fc4000f8e00ff */
[----:B------:R-:W1:Y:S01]  /*2dd0*/  LDSM.16.M88.4 R48, [R182+0x4800] ;  /* 0x00480000b630783b */ /* 0x000e620000000200 */
[----:B------:R-:W-:Y:S02]  /*2de0*/  IMAD.U32 R5, RZ, RZ, UR30 ;  /* 0x0000001eff057e24 */ /* 0x000fe4000f8e00ff */
[----:B------:R-:W-:Y:S01]  /*2df0*/  IMAD.IADD R2, R160, 0x1, -R2 ;  /* 0x00000001a0027824 */ /* 0x000fe200078e0a02 */
[----:B------:R-:W1:Y:S01]  /*2e00*/  LDSM.16.M88.4 R60, [R182+0x5000] ;  /* 0x00500000b63c783b */ /* 0x000e620000000200 */
[----:B------:R-:W-:Y:S02]  /*2e10*/  IMAD R0, R0, 0x40, R6 ;  /* 0x0000004000007824 */ /* 0x000fe400078e0206 */
[----:B------:R-:W-:Y:S01]  /*2e20*/  IMAD R82, R2, 0x10, R82 ;  /* 0x0000001002527824 */ /* 0x000fe200078e0252 */
[----:B------:R-:W1:Y:S01]  /*2e30*/  LDSM.16.M88.4 R76, [R182+0x5800] ;  /* 0x00580000b64c783b */ /* 0x000e620000000200 */
[----:B------:R-:W-:Y:S02]  /*2e40*/  VIADD R2, R0, 0x1 ;  /* 0x0000000100027836 */ /* 0x000fe40000000000 */
[C---:B------:R-:W-:Y:S01]  /*2e50*/  VIADD R190, R187.reuse, 0x800 ;  /* 0x00000800bbbe7836 */ /* 0x040fe20000000000 */
[----:B--2---:R-:W-:Y:S01]  /*2e60*/  HMMA.16816.F32 R72, R8, R20, RZ ;  /* 0x000000140848723c */ /* 0x004fe200000018ff */
[----:B------:R-:W0:Y:S01]  /*2e70*/  LDGDEPBAR ;  /* 0x00000000000079af */ /* 0x000e220000000000 */
[----:B------:R-:W-:Y:S01]  /*2e80*/  I2FP.F32.S32 R6, R2 ;  /* 0x0000000200067245 */ /* 0x000fe20000201400 */
[----:B------:R-:W-:-:S02]  /*2e90*/  VIADD R189, R187, 0x1000 ;  /* 0x00001000bbbd7836 */ /* 0x000fc40000000000 */
[----:B------:R-:W-:Y:S01]  /*2ea0*/  STL [R1+0x80], R180 ;  /* 0x000080b401007387 */ /* 0x000fe20000100800 */
[----:B------:R-:W-:Y:S01]  /*2eb0*/  HMMA.16816.F32 R68, R8, R22, RZ ;  /* 0x000000160844723c */ /* 0x000fe200000018ff */
[----:B------:R-:W-:-:S05]  /*2ec0*/  VIADD R188, R187, 0x1800 ;  /* 0x00001800bbbc7836 */ /* 0x000fca0000000000 */
[C---:B-----5:R-:W-:Y:S06]  /*2ed0*/  HMMA.16816.F32 R56, R8.reuse, R32, RZ ;  /* 0x000000200838723c */ /* 0x060fec00000018ff */
[C---:B---3--:R-:W-:Y:S06]  /*2ee0*/  HMMA.16816.F32 R40, R8.reuse, R28, RZ ;  /* 0x0000001c0828723c */ /* 0x048fec00000018ff */
[C---:B----4-:R-:W-:Y:S06]  /*2ef0*/  HMMA.16816.F32 R36, R8.reuse, R24, RZ ;  /* 0x000000180824723c */ /* 0x050fec00000018ff */
[C---:B------:R-:W-:Y:S06]  /*2f00*/  HMMA.16816.F32 R44, R8.reuse, R34, RZ ;  /* 0x00000022082c723c */ /* 0x040fec00000018ff */
[----:B------:R-:W-:Y:S06]  /*2f10*/  HMMA.16816.F32 R64, R8, R30, RZ ;  /* 0x0000001e0840723c */ /* 0x000fec00000018ff */
[C---:B------:R-:W-:Y:S06]  /*2f20*/  HMMA.16816.F32 R100, R12.reuse, R20, RZ ;  /* 0x000000140c64723c */ /* 0x040fec00000018ff */
[----:B------:R-:W-:Y:S01]  /*2f30*/  HMMA.16816.F32 R96, R12, R22, RZ ;  /* 0x000000160c60723c */ /* 0x000fe200000018ff */
[----:B------:R-:W2:Y:S05]  /*2f40*/  LDSM.16.M88.4 R20, [R186] ;  /* 0x00000000ba14783b */ /* 0x000eaa0000000200 */
[----:B------:R-:W-:Y:S06]  /*2f50*/  HMMA.16816.F32 R8, R8, R26, RZ ;  /* 0x0000001a0808723c */ /* 0x000fec00000018ff */
[C---:B------:R-:W-:Y:S06]  /*2f60*/  HMMA.16816.F32 R84, R12.reuse, R28, RZ ;  /* 0x0000001c0c54723c */ /* 0x040fec00000018ff */
[C---:B------:R-:W-:Y:S06]  /*2f70*/  HMMA.16816.F32 R104, R12.reuse, R30, RZ ;  /* 0x0000001e0c68723c */ /* 0x040fec00000018ff */
[----:B------:R-:W-:Y:S06]  /*2f80*/  HMMA.16816.F32 R28, R12, R24, RZ ;  /* 0x000000180c1c723c */ /* 0x000fec00000018ff */
[----:B-1----:R-:W-:Y:S06]  /*2f90*/  HMMA.16816.F32 R148, R16, R54, R68 ;  /* 0x000000361094723c */ /* 0x002fec0000001844 */
[C---:B------:R-:W-:Y:S06]  /*2fa0*/  HMMA.16816.F32 R88, R12.reuse, R32, RZ ;  /* 0x000000200c58723c */ /* 0x040fec00000018ff */
[C---:B------:R-:W-:Y:S01]  /*2fb0*/  HMMA.16816.F32 R92, R12.reuse, R34, RZ ;  /* 0x000000220c5c723c */ /* 0x040fe200000018ff */
[----:B------:R-:W-:Y:S05]  /*2fc0*/  LDSM.16.M88.4 R32, [R187+0x1800] ;  /* 0x00180000bb20783b */ /* 0x000fea0000000200 */
[----:B------:R-:W-:Y:S01]  /*2fd0*/  HMMA.16816.F32 R108, R12, R26, RZ ;  /* 0x0000001a0c6c723c */ /* 0x000fe200000018ff */
[----:B------:R-:W-:Y:S04]  /*2fe0*/  LDSM.16.M88.4 R12, [R184+0x2000] ;  /* 0x00200000b80c783b */ /* 0x000fe80000000200 */
[----:B------:R-:W-:Y:S01]  /*2ff0*/  LDSM.16.M88.4 R24, [R181+0x800] ;  /* 0x00080000b518783b */ /* 0x000fe20000000200 */
[C---:B------:R-:W-:Y:S06]  /*3000*/  HMMA.16816.F32 R152, R16.reuse, R52, R72 ;  /* 0x000000341098723c */ /* 0x040fec0000001848 */
[C---:B------:R-:W-:Y:S06]  /*3010*/  HMMA.16816.F32 R144, R16.reuse, R48, R56 ;  /* 0x000000301090723c */ /* 0x040fec0000001838 */
[C---:B------:R-:W-:Y:S01]  /*3020*/  HMMA.16816.F32 R136, R16.reuse, R60, R40 ;  /* 0x0000003c1088723c */ /* 0x040fe20000001828 */
[----:B------:R-:W-:Y:S05]  /*3030*/  LDSM.16.M88.4 R40, [R187+0x800] ;  /* 0x00080000bb28783b */ /* 0x000fea0000000200 */
[C---:B------:R-:W-:Y:S01]  /*3040*/  HMMA.16816.F32 R128, R16.reuse, R76, R36 ;  /* 0x0000004c1080723c */ /* 0x040fe20000001824 */
[----:B------:R-:W-:Y:S05]  /*3050*/  LDSM.16.M88.4 R36, [R187+0x1000] ;  /* 0x00100000bb24783b */ /* 0x000fea0000000200 */
[C---:B------:R-:W-:Y:S01]  /*3060*/  HMMA.16816.F32 R140, R16.reuse, R50, R44 ;  /* 0x00000032108c723c */ /* 0x040fe2000000182c */
[----:B------:R-:W-:Y:S05]  /*3070*/  LDSM.16.M88.4 R44, [R187] ;  /* 0x00000000bb2c783b */ /* 0x000fea0000000200 */
[C---:B------:R-:W-:Y:S06]  /*3080*/  HMMA.16816.F32 R132, R16.reuse, R62, R64 ;  /* 0x0000003e1084723c */ /* 0x040fec0000001840 */
[----:B------:R-:W-:Y:S01]  /*3090*/  HMMA.16816.F32 R68, R16, R78, R8 ;  /* 0x0000004e1044723c */ /* 0x000fe20000001808 */
[----:B------:R-:W1:Y:S04]  /*30a0*/  LDSM.16.M88.4 R16, [R184] ;  /* 0x00000000b810783b */ /* 0x000e680000000200 */
[----:B------:R-:W-:Y:S01]  /*30b0*/  LDSM.16.M88.4 R8, [R185+0x2000] ;  /* 0x00200000b908783b */ /* 0x000fe20000000200 */
[C---:B--2---:R-:W-:Y:S06]  /*30c0*/  HMMA.16816.F32 R112, R20.reuse, R52, R100 ;  /* 0x000000341470723c */ /* 0x044fec0000001864 */
[C---:B------:R-:W-:Y:S01]  /*30d0*/  HMMA.16816.F32 R124, R20.reuse, R76, R28 ;  /* 0x0000004c147c723c */ /* 0x040fe2000000181c */
[----:B------:R-:W-:Y:S05]  /*30e0*/  LDSM.16.M88.4 R28, [R181] ;  /* 0x00000000b51c783b */ /* 0x000fea0000000200 */
[C---:B------:R-:W-:Y:S06]  /*30f0*/  HMMA.16816.F32 R116, R20.reuse, R48, R88 ;  /* 0x000000301474723c */ /* 0x040fec0000001858 */
[C---:B------:R-:W-:Y:S06]  /*3100*/  HMMA.16816.F32 R120, R20.reuse, R60, R84 ;  /* 0x0000003c1478723c */ /* 0x040fec0000001854 */
[C---:B------:R-:W-:Y:S01]  /*3110*/  HMMA.16816.F32 R56, R20.reuse, R54, R96 ;  /* 0x000000361438723c */ /* 0x040fe20000001860 */
[----:B------:R-:W-:Y:S05]  /*3120*/  LDSM.16.M88.4 R52, [R181+0x1800] ;  /* 0x00180000b534783b */ /* 0x000fea0000000200 */
[C---:B------:R-:W-:Y:S01]  /*3130*/  HMMA.16816.F32 R64, R20.reuse, R50, R92 ;  /* 0x000000321440723c */ /* 0x040fe2000000185c */
[----:B------:R-:W-:Y:S05]  /*3140*/  LDSM.16.M88.4 R48, [R181+0x1000] ;  /* 0x00100000b530783b */ /* 0x000fea0000000200 */
[C---:B------:R-:W-:Y:S06]  /*3150*/  HMMA.16816.F32 R72, R20.reuse, R62, R104 ;  /* 0x0000003e1448723c */ /* 0x040fec0000001868 */
[----:B------:R-:W-:Y:S01]  /*3160*/  HMMA.16816.F32 R76, R20, R78, R108 ;  /* 0x0000004e144c723c */ /* 0x000fe2000000186c */
[----:B------:R-:W2:Y:S01]  /*3170*/  LDSM.16.M88.4 R20, [R185] ;  /* 0x00000000b914783b */ /* 0x000ea20000000200 */
[----:B------:R-:W-:-:S04]  /*3180*/  DEPBAR.LE SB0, 0x0 ;  /* 0x000080000000791a */ /* 0x000fc80000000000 */
[-C--:B-1----:R-:W-:Y:S06]  /*3190*/  HMMA.16816.F32 R60, R16, R44.reuse, R112 ;  /* 0x0000002c103c723c */ /* 0x082fec0000001870 */
[C---:B------:R-:W-:Y:S06]  /*31a0*/  HMMA.16816.F32 R108, R12.reuse, R44, R152 ;  /* 0x0000002c0c6c723c */ /* 0x040fec0000001898 */
[-C--:B------:R-:W-:Y:S06]  /*31b0*/  HMMA.16816.F32 R104, R12, R46.reuse, R148 ;  /* 0x0000002e0c68723c */ /* 0x080fec0000001894 */
[----:B------:R-:W-:Y:S06]  /*31c0*/  HMMA.16816.F32 R44, R16, R46, R56 ;  /* 0x0000002e102c723c */ /* 0x000fec0000001838 */
[C---:B------:R-:W-:Y:S06]  /*31d0*/  HMMA.16816.F32 R100, R12.reuse, R40, R144 ;  /* 0x000000280c64723c */ /* 0x040fec0000001890 */
[----:B------:R-:W-:Y:S06]  /*31e0*/  HMMA.16816.F32 R96, R12, R42, R140 ;  /* 0x0000002a0c60723c */ /* 0x000fec000000188c */
[----:B--2---:R-:W-:Y:S06]  /*31f0*/  HMMA.16816.F32 R60, R20, R28, R60 ;  /* 0x0000001c143c723c */ /* 0x004fec000000183c */
[C---:B------:R-:W-:Y:S06]  /*3200*/  HMMA.16816.F32 R56, R16.reuse, R40, R116 ;  /* 0x000000281038723c */ /* 0x040fec0000001874 */
[C---:B------:R-:W-:Y:S06]  /*3210*/  HMMA.16816.F32 R40, R16.reuse, R42, R64 ;  /* 0x0000002a1028723c */ /* 0x040fec0000001840 */
[----:B------:R-:W-:Y:S06]  /*3220*/  HMMA.16816.F32 R64, R16, R32, R124 ;  /* 0x000000201040723c */ /* 0x000fec000000187c */
[----:B------:R-:W-:Y:S01]  /*3230*/  HMMA.16816.F32 R92, R12, R36, R136 ;  /* 0x000000240c5c723c */ /* 0x000fe20000001888 */
[----:B------:R-:W-:-:S05]  /*3240*/  FFMA.FTZ R7, R6, UR18, R61 ;  /* 0x0000001206077c23 */ /* 0x000fca000801003d */
[C---:B------:R-:W-:Y:S06]  /*3250*/  HMMA.16816.F32 R84, R12.reuse, R32, R128 ;  /* 0x000000200c54723c */ /* 0x040fec0000001880 */
[C---:B------:R-:W-:Y:S06]  /*3260*/  HMMA.16816.F32 R88, R12.reuse, R38, R132 ;  /* 0x000000260c58723c */ /* 0x040fec0000001884 */
[----:B------:R-:W-:Y:S06]  /*3270*/  HMMA.16816.F32 R68, R12, R34, R68 ;  /* 0x000000220c44723c */ /* 0x000fec0000001844 */
[C---:B------:R-:W-:Y:S06]  /*3280*/  HMMA.16816.F32 R108, R8.reuse, R28, R108 ;  /* 0x0000001c086c723c */ /* 0x040fec000000186c */
[-C--:B------:R-:W-:Y:S06]  /*3290*/  HMMA.16816.F32 R104, R8, R30.reuse, R104 ;  /* 0x0000001e0868723c */ /* 0x080fec0000001868 */
[----:B------:R-:W-:Y:S06]  /*32a0*/  HMMA.16816.F32 R28, R20, R30, R44 ;  /* 0x0000001e141c723c */ /* 0x000fec000000182c */
[----:B------:R-:W-:Y:S01]  /*32b0*/  HMMA.16816.F32 R12, R16, R36, R120 ;  /* 0x00000024100c723c */ /* 0x000fe20000001878 */
[----:B------:R-:W-:-:S02]  /*32c0*/  VIMNMX R44, R80, UR30, PT ;  /* 0x0000001e502c7c48 */ /* 0x000fc4000bfe0100 */
[C-C-:B------:R-:W-:Y:S02]  /*32d0*/  VIADDMNMX R45, R80.reuse, 0x8, R5.reuse, PT ;  /* 0x00000008502d7846 */ /* 0x140fe40003800105 */
[C-C-:B------:R-:W-:Y:S01]  /*32e0*/  VIADDMNMX R47, R80.reuse, 0x40, R5.reuse, PT ;  /* 0x00000040502f7846 */ /* 0x140fe20003800105 */
[C---:B------:R-:W-:Y:S01]  /*32f0*/  HMMA.16816.F32 R36, R16.reuse, R38, R72 ;  /* 0x000000261024723c */ /* 0x040fe20000001848 */
[----:B------:R-:W-:Y:S01]  /*3300*/  VIADDMNMX R46, R80, 0x48, R5, PT ;  /* 0x00000048502e7846 */ /* 0x000fe20003800105 */
[----:B------:R-:W-:Y:S01]  /*3310*/  VIADD R5, R0, 0x8 ;  /* 0x0000000800057836 */ /* 0x000fe20000000000 */
[CC--:B------:R-:W-:Y:S02]  /*3320*/  ISETP.GE.AND P1, PT, R2.reuse, R44.reuse, PT ;  /* 0x0000002c0200720c */ /* 0x0c0fe40003f26270 */
[----:B------:R-:W-:Y:S01]  /*3330*/  ISETP.GE.AND P0, PT, R2, R45, PT ;  /* 0x0000002d0200720c */ /* 0x000fe20003f06270 */
[----:B------:R-:W-:Y:S01]  /*3340*/  HMMA.16816.F32 R16, R16, R34, R76 ;  /* 0x000000221010723c */ /* 0x000fe2000000184c */
[----:B------:R-:W-:-:S02]  /*3350*/  ISETP.GE.AND P6, PT, R5, R44, PT ;  /* 0x0000002c0500720c */ /* 0x000fc40003fc6270 */
[C---:B------:R-:W-:Y:S02]  /*3360*/  ISETP.GE.AND P5, PT, R5.reuse, R45, PT ;  /* 0x0000002d0500720c */ /* 0x040fe40003fa6270 */
[-C--:B------:R-:W-:Y:S01]  /*3370*/  ISETP.GE.AND P3, PT, R5, R47.reuse, PT ;  /* 0x0000002f0500720c */ /* 0x080fe20003f66270 */
[C---:B------:R-:W-:Y:S01]  /*3380*/  HMMA.16816.F32 R100, R8.reuse, R24, R100 ;  /* 0x000000180864723c */ /* 0x040fe20000001864 */
[C---:B------:R-:W-:Y:S02]  /*3390*/  ISETP.GE.AND P4, PT, R2.reuse, R47, PT ;  /* 0x0000002f0200720c */ /* 0x040fe40003f86270 */
[-C--:B------:R-:W-:Y:S01]  /*33a0*/  ISETP.GE.AND P2, PT, R2, R46.reuse, PT ;  /* 0x0000002e0200720c */ /* 0x080fe20003f46270 */
[----:B------:R-:W-:Y:S02]  /*33b0*/  VIADD R2, R0, 0x9 ;  /* 0x0000000900027836 */ /* 0x000fe40000000000 */
[----:B------:R-:W-:Y:S06]  /*33c0*/  HMMA.16816.F32 R96, R8, R26, R96 ;  /* 0x0000001a0860723c */ /* 0x000fec0000001860 */
[C---:B------:R-:W-:Y:S06]  /*33d0*/  HMMA.16816.F32 R56, R20.reuse, R24, R56 ;  /* 0x000000181438723c */ /* 0x040fec0000001838 */
[C---:B------:R-:W-:Y:S06]  /*33e0*/  HMMA.16816.F32 R40, R20.reuse, R26, R40 ;  /* 0x0000001a1428723c */ /* 0x040fec0000001828 */
[----:B------:R-:W-:Y:S06]  /*33f0*/  HMMA.16816.F32 R24, R20, R52, R64 ;  /* 0x000000341418723c */ /* 0x000fec0000001840 */
[----:B------:R-:W-:Y:S01]  /*3400*/  HMMA.16816.F32 R92, R8, R48, R92 ;  /* 0x00000030085c723c */ /* 0x000fe2000000185c */
[----:B------:R-:W-:Y:S01]  /*3410*/  FSEL R65, R7, -INF , !P1 ;  /* 0xff80000007417808 */ /* 0x000fe20004800000 */
[----:B------:R-:W-:Y:S01]  /*3420*/  BAR.SYNC.DEFER_BLOCKING 0x0 ;  /* 0x0000000000007b1d */ /* 0x000fe20000010000 */
[----:B------:R-:W-:-:S02]  /*3430*/  ISETP.GE.AND P1, PT, R5, R46, PT ;  /* 0x0000002e0500720c */ /* 0x000fc40003f26270 */
[----:B------:R-:W-:Y:S01]  /*3440*/  I2FP.F32.S32 R5, R5 ;  /* 0x0000000500057245 */ /* 0x000fe20000201400 */
[C---:B------:R-:W-:Y:S04]  /*3450*/  HMMA.16816.F32 R88, R8.reuse, R50, R88 ;  /* 0x000000320858723c */ /* 0x040fe80000001858 */
[----:B------:R-:W-:Y:S02]  /*3460*/  FFMA.FTZ R7, R5, UR18, R28 ;  /* 0x0000001205077c23 */ /* 0x000fe4000801001c */
[C---:B------:R-:W-:Y:S03]  /*3470*/  HMMA.16816.F32 R84, R8.reuse, R52, R84 ;  /* 0x000000340854723c */ /* 0x040fe60000001854 */
[----:B------:R-:W-:Y:S01]  /*3480*/  FSEL R72, R7, -INF , !P6 ;  /* 0xff80000007487808 */ /* 0x000fe20007000000 */
[----:B------:R-:W-:Y:S01]  /*3490*/  FFMA.FTZ R7, R5, UR18, R106 ;  /* 0x0000001205077c23 */ /* 0x000fe2000801006a */
[----:B------:R-:W-:Y:S01]  /*34a0*/  ISETP.GE.AND P6, PT, R2, R46, PT ;  /* 0x0000002e0200720c */ /* 0x000fe20003fc6270 */
[----:B------:R-:W-:Y:S03]  /*34b0*/  HMMA.16816.F32 R68, R8, R54, R68 ;  /* 0x000000360844723c */ /* 0x000fe60000001844 */
[----:B------:R-:W-:-:S03]  /*34c0*/  FSEL R64, R7, -INF , !P1 ;  /* 0xff80000007407808 */ /* 0x000fc60004800000 */
[C---:B------:R-:W-:Y:S01]  /*34d0*/  HMMA.16816.F32 R16, R20.reuse, R54, R16 ;  /* 0x000000361410723c */ /* 0x040fe20000001810 */
[C---:B------:R-:W-:Y:S01]  /*34e0*/  FFMA.FTZ R9, R6.reuse, UR18, R63 ;  /* 0x0000001206097c23 */ /* 0x040fe2000801003f */
[C---:B------:R-:W-:Y:S01]  /*34f0*/  FFMA.FTZ R8, R6.reuse, UR18, R109 ;  /* 0x0000001206087c23 */ /* 0x040fe2000801006d */
[----:B------:R-:W-:Y:S01]  /*3500*/  FFMA.FTZ R6, R6, UR18, R111 ;  /* 0x0000001206067c23 */ /* 0x000fe2000801006f */
[----:B------:R-:W-:Y:S02]  /*3510*/  FFMA.FTZ R10, R5, UR18, R30 ;  /* 0x00000012050a7c23 */ /* 0x000fe4000801001e */
[----:B------:R-:W-:Y:S01]  /*3520*/  FSEL R32, R9, -INF , !P0 ;  /* 0xff80000009207808 */ /* 0x000fe20004000000 */
[----:B------:R-:W-:Y:S01]  /*3530*/  FFMA.FTZ R9, R5, UR18, R104 ;  /* 0x0000001205097c23 */ /* 0x000fe20008010068 */
[----:B------:R-:W-:Y:S01]  /*3540*/  FSEL R63, R6, -INF , !P2 ;  /* 0xff800000063f7808 */ /* 0x000fe20005000000 */
[----:B------:R-:W-:Y:S01]  /*3550*/  VIADD R5, R0, 0x10 ;  /* 0x0000001000057836 */ /* 0x000fe20000000000 */
[----:B------:R-:W-:Y:S01]  /*3560*/  I2FP.F32.S32 R6, R2 ;  /* 0x0000000200067245 */ /* 0x000fe20000201400 */
[----:B------:R-:W-:Y:S01]  /*3570*/  HMMA.16816.F32 R12, R20, R48, R12 ;  /* 0x00000030140c723c */ /* 0x000fe2000000180c */
[----:B------:R-:W-:-:S02]  /*3580*/  FSEL R54, R8, -INF , !P4 ;  /* 0xff80000008367808 */ /* 0x000fc40006000000 */
[-C--:B------:R-:W-:Y:S01]  /*3590*/  ISETP.GE.AND P0, PT, R2, R44.reuse, PT ;  /* 0x0000002c0200720c */ /* 0x080fe20003f06270 */
[----:B------:R-:W-:Y:S01]  /*35a0*/  FFMA.FTZ R8, R6, UR18, R29 ;  /* 0x0000001206087c23 */ /* 0x000fe2000801001d */
[----:B------:R-:W-:Y:S01]  /*35b0*/  FSEL R33, R10, -INF , !P5 ;  /* 0xff8000000a217808 */ /* 0x000fe20006800000 */
[----:B------:R-:W-:Y:S01]  /*35c0*/  FFMA.FTZ R11, R6, UR18, R31 ;  /* 0x00000012060b7c23 */ /* 0x000fe2000801001f */
[----:B------:R-:W-:Y:S01]  /*35d0*/  FSEL R61, R9, -INF , !P3 ;  /* 0xff800000093d7808 */ /* 0x000fe20005800000 */
[----:B------:R-:W-:Y:S01]  /*35e0*/  HMMA.16816.F32 R36, R20, R50, R36 ;  /* 0x000000321424723c */ /* 0x000fe20000001824 */
[----:B------:R-:W-:Y:S01]  /*35f0*/  FSEL R67, R8, -INF , !P0 ;  /* 0xff80000008437808 */ /* 0x000fe20004000000 */
[C---:B------:R-:W-:Y:S01]  /*3600*/  FFMA.FTZ R8, R6.reuse, UR18, R105 ;  /* 0x0000001206087c23 */ /* 0x040fe20008010069 */
[C---:B------:R-:W-:Y:S01]  /*3610*/  ISETP.GE.AND P5, PT, R5.reuse, R44, PT ;  /* 0x0000002c0500720c */ /* 0x040fe20003fa6270 */
[----:B------:R-:W-:Y:S01]  /*3620*/  FFMA.FTZ R6, R6, UR18, R107 ;  /* 0x0000001206067c23 */ /* 0x000fe2000801006b */
[----:B------:R-:W-:-:S02]  /*3630*/  ISETP.GE.AND P3, PT, R5, R45, PT ;  /* 0x0000002d0500720c */ /* 0x000fc40003f66270 */
[C---:B------:R-:W-:Y:S02]  /*3640*/  ISETP.GE.AND P1, PT, R5.reuse, R47, PT ;  /* 0x0000002f0500720c */ /* 0x040fe40003f26270 */
[----:B------:R-:W-:Y:S02]  /*3650*/  ISETP.GE.AND P0, PT, R5, R46, PT ;  /* 0x0000002e0500720c */ /* 0x000fe40003f06270 */
[C---:B------:R-:W-:Y:S02]  /*3660*/  ISETP.GE.AND P4, PT, R2.reuse, R45, PT ;  /* 0x0000002d0200720c */ /* 0x040fe40003f86270 */
[----:B------:R-:W-:Y:S01]  /*3670*/  ISETP.GE.AND P2, PT, R2, R47, PT ;  /* 0x0000002f0200720c */ /* 0x000fe20003f46270 */
[----:B------:R-:W-:Y:S01]  /*3680*/  VIADD R2, R0, 0x11 ;  /* 0x0000001100027836 */ /* 0x000fe20000000000 */
[----:B------:R-:W-:Y:S02]  /*3690*/  I2FP.F32.S32 R5, R5 ;  /* 0x0000000500057245 */ /* 0x000fe40000201400 */
[----:B------:R-:W-:-:S02]  /*36a0*/  FSEL R78, R6, -INF , !P6 ;  /* 0xff800000064e7808 */ /* 0x000fc40007000000 */
        /* <DEDUP_REMOVED lines=48> */
[C---:B------:R-:W-:Y:S02]  /*39b0*/  ISETP.GE.AND P4, PT, R5.reuse, R47, PT ;  /* 0x0000002f0500720c */ /* 0x040fe40003f86270 */
[-C--:B------:R-:W-:Y:S02]  /*39c0*/  ISETP.GE.AND P2, PT, R5, R46.reuse, PT ;  /* 0x0000002e0500720c */ /* 0x080fe40003f46270 */
        /* <DEDUP_REMOVED lines=30> */
[C---:B------:R-:W-:Y:S01]  /*3bb0*/  ISETP.GE.AND P3, PT, R2.reuse, R47, PT ;  /* 0x0000002f0200720c */ /* 0x040fe20003f66270 */
[----:B------:R-:W-:Y:S01]  /*3bc0*/  FFMA.FTZ R7, R5, UR18, R36 ;  /* 0x0000001205077c23 */ /* 0x000fe20008010024 */
[----:B------:R-:W-:Y:S01]  /*3bd0*/  ISETP.GE.AND P1, PT, R2, R46, PT ;  /* 0x0000002e0200720c */ /* 0x000fe20003f26270 */
        /* <DEDUP_REMOVED lines=11> */
[C---:B------:R-:W-:Y:S02]  /*3c90*/  ISETP.GE.AND P1, PT, R2.reuse, R47, PT ;  /* 0x0000002f0200720c */ /* 0x040fe40003f26270 */
[----:B------:R-:W-:Y:S02]  /*3ca0*/  ISETP.GE.AND P0, PT, R2, R46, PT ;  /* 0x0000002e0200720c */ /* 0x000fe40003f06270 */
[----:B------:R-:W-:Y:S01]  /*3cb0*/  I2FP.F32.S32 R7, R2 ;  /* 0x0000000200077245 */ /* 0x000fe20000201400 */
[----:B------:R-:W-:Y:S01]  /*3cc0*/  VIADD R2, R0, 0x30 ;  /* 0x0000003000027836 */ /* 0x000fe20000000000 */
[----:B------:R-:W-:Y:S02]  /*3cd0*/  FSEL R222, R6, -INF , !P6 ;  /* 0xff80000006de7808 */ /* 0x000fe40007000000 */
[----:B------:R-:W-:Y:S01]  /*3ce0*/  FSEL R179, R9, -INF , !P2 ;  /* 0xff80000009b37808 */ /* 0x000fe20005000000 */
[C---:B------:R-:W-:Y:S01]  /*3cf0*/  FFMA.FTZ R8, R7.reuse, UR18, R37 ;  /* 0x0000001207087c23 */ /* 0x040fe20008010025 */
[----:B------:R-:W-:Y:S01]  /*3d00*/  I2FP.F32.S32 R6, R2 ;  /* 0x0000000200067245 */ /* 0x000fe20000201400 */
[C---:B------:R-:W-:Y:S01]  /*3d10*/  FFMA.FTZ R11, R7.reuse, UR18, R39 ;  /* 0x00000012070b7c23 */ /* 0x040fe20008010027 */
[C---:B------:R-:W-:Y:S01]  /*3d20*/  FFMA.FTZ R9, R7.reuse, UR18, R89 ;  /* 0x0000001207097c23 */ /* 0x040fe20008010059 */
[----:B------:R-:W-:Y:S01]  /*3d30*/  FSEL R122, R10, -INF , !P4 ;  /* 0xff8000000a7a7808 */ /* 0x000fe20006000000 */
[----:B------:R-:W-:Y:S01]  /*3d40*/  FFMA.FTZ R7, R7, UR18, R91 ;  /* 0x0000001207077c23 */ /* 0x000fe2000801005b */
[----:B------:R-:W-:Y:S01]  /*3d50*/  FSEL R115, R8, -INF , !P5 ;  /* 0xff80000008737808 */ /* 0x000fe20006800000 */
[----:B------:R-:W-:Y:S01]  /*3d60*/  FFMA.FTZ R8, R6, UR18, R24 ;  /* 0x0000001206087c23 */ /* 0x000fe20008010018 */
[----:B------:R-:W-:-:S02]  /*3d70*/  ISETP.GE.AND P4, PT, R2, R44, PT ;  /* 0x0000002c0200720c */ /* 0x000fc40003f86270 */
[----:B------:R-:W-:Y:S02]  /*3d80*/  FSEL R119, R11, -INF , !P3 ;  /* 0xff8000000b777808 */ /* 0x000fe40005800000 */
[----:B------:R-:W-:Y:S02]  /*3d90*/  FSEL R178, R9, -INF , !P1 ;  /* 0xff80000009b27808 */ /* 0x000fe40004800000 */
[----:B------:R-:W-:Y:S01]  /*3da0*/  FSEL R220, R7, -INF , !P0 ;  /* 0xff80000007dc7808 */ /* 0x000fe20004000000 */
[----:B------:R-:W-:Y:S01]  /*3db0*/  FFMA.FTZ R7, R6, UR18, R26 ;  /* 0x0000001206077c23 */ /* 0x000fe2000801001a */
        /* <DEDUP_REMOVED lines=8> */
[----:B------:R-:W-:Y:S02]  /*3e40*/  I2FP.F32.S32 R5, R5 ;  /* 0x0000000500057245 */ /* 0x000fe40000201400 */
[----:B------:R-:W-:Y:S02]  /*3e50*/  FSEL R121, R7, -INF , !P2 ;  /* 0xff80000007797808 */ /* 0x000fe40005000000 */
[C---:B------:R-:W-:Y:S01]  /*3e60*/  ISETP.GE.AND P6, PT, R2.reuse, R47, PT ;  /* 0x0000002f0200720c */ /* 0x040fe20003fc6270 */
[C---:B------:R-:W-:Y:S01]  /*3e70*/  FFMA.FTZ R7, R5.reuse, UR18, R25 ;  /* 0x0000001205077c23 */ /* 0x040fe20008010019 */
[----:B------:R-:W-:Y:S01]  /*3e80*/  ISETP.GE.AND P5, PT, R2, R46, PT ;  /* 0x0000002e0200720c */ /* 0x000fe20003fa6270 */
[----:B------:R-:W-:Y:S01]  /*3e90*/  VIADD R2, R0, 0x38 ;  /* 0x0000003800027836 */ /* 0x000fe20000000000 */
[----:B------:R-:W-:Y:S01]  /*3ea0*/  FSEL R221, R8, -INF , !P6 ;  /* 0xff80000008dd7808 */ /* 0x000fe20007000000 */
[C---:B------:R-:W-:Y:S01]  /*3eb0*/  FFMA.FTZ R12, R5.reuse, UR18, R27 ;  /* 0x00000012050c7c23 */ /* 0x040fe2000801001b */
[----:B------:R-:W-:Y:S01]  /*3ec0*/  FSEL R229, R6, -INF , !P5 ;  /* 0xff80000006e57808 */ /* 0x000fe20006800000 */
[----:B------:R-:W-:Y:S01]  /*3ed0*/  FFMA.FTZ R10, R5, UR18, R85 ;  /* 0x00000012050a7c23 */ /* 0x000fe20008010055 */
[----:B------:R-:W-:Y:S01]  /*3ee0*/  FSEL R111, R7, -INF , !P3 ;  /* 0xff800000076f7808 */ /* 0x000fe20005800000 */
[----:B------:R-:W-:Y:S01]  /*3ef0*/  FFMA.FTZ R6, R5, UR18, R87 ;  /* 0x0000001205067c23 */ /* 0x000fe20008010057 */
[----:B------:R-:W-:-:S02]  /*3f00*/  ISETP.GE.AND P2, PT, R2, R44, PT ;  /* 0x0000002c0200720c */ /* 0x000fc40003f46270 */
[C---:B------:R-:W-:Y:S02]  /*3f10*/  ISETP.GE.AND P6, PT, R2.reuse, R45, PT ;  /* 0x0000002d0200720c */ /* 0x040fe40003fc6270 */
[C---:B------:R-:W-:Y:S02]  /*3f20*/  ISETP.GE.AND P5, PT, R2.reuse, R47, PT ;  /* 0x0000002f0200720c */ /* 0x040fe40003fa6270 */
[----:B------:R-:W-:Y:S02]  /*3f30*/  ISETP.GE.AND P3, PT, R2, R46, PT ;  /* 0x0000002e0200720c */ /* 0x000fe40003f66270 */
[----:B------:R-:W-:Y:S02]  /*3f40*/  I2FP.F32.S32 R2, R2 ;  /* 0x0000000200027245 */ /* 0x000fe40000201400 */
[----:B------:R-:W-:Y:S02]  /*3f50*/  I2FP.F32.S32 R5, R0 ;  /* 0x0000000000057245 */ /* 0x000fe40000201400 */
[----:B------:R-:W-:Y:S01]  /*3f60*/  FSEL R216, R10, -INF , !P0 ;  /* 0xff8000000ad87808 */ /* 0x000fe20004000000 */
[----:B------:R-:W-:Y:S01]  /*3f70*/  FFMA.FTZ R7, R2, UR18, R16 ;  /* 0x0000001202077c23 */ /* 0x000fe20008010010 */
[----:B------:R-:W-:Y:S01]  /*3f80*/  ISETP.GE.AND P0, PT, R0, R45, PT ;  /* 0x0000002d0000720c */ /* 0x000fe20003f06270 */
[C---:B------:R-:W-:Y:S01]  /*3f90*/  FFMA.FTZ R13, R5.reuse, UR18, R62 ;  /* 0x00000012050d7c23 */ /* 0x040fe2000801003e */
[C---:B------:R-:W-:Y:S01]  /*3fa0*/  FFMA.FTZ R9, R2.reuse, UR18, R68 ;  /* 0x0000001202097c23 */ /* 0x040fe20008010044 */
[----:B------:R-:W-:Y:S01]  /*3fb0*/  FFMA.FTZ R11, R2, UR18, R18 ;  /* 0x00000012020b7c23 */ /* 0x000fe20008010012 */
[----:B------:R-:W-:Y:S01]  /*3fc0*/  FSEL R112, R12, -INF , !P1 ;  /* 0xff8000000c707808 */ /* 0x000fe20004800000 */
[----:B------:R-:W-:Y:S01]  /*3fd0*/  FFMA.FTZ R2, R2, UR18, R70 ;  /* 0x0000001202027c23 */ /* 0x000fe20008010046 */
[----:B------:R-:W-:Y:S01]  /*3fe0*/  FSEL R227, R6, -INF , !P4 ;  /* 0xff80000006e37808 */ /* 0x000fe20006000000 */
[----:B------:R-:W-:Y:S01]  /*3ff0*/  FFMA.FTZ R8, R5, UR18, R60 ;  /* 0x0000001205087c23 */ /* 0x000fe2000801003c */
[----:B------:R-:W-:Y:S01]  /*4000*/  FSEL R113, R7, -INF , !P2 ;  /* 0xff80000007717808 */ /* 0x000fe20005000000 */
[C---:B------:R-:W-:Y:S01]  /*4010*/  FFMA.FTZ R10, R5.reuse, UR18, R108 ;  /* 0x00000012050a7c23 */ /* 0x040fe2000801006c */
[C---:B------:R-:W-:Y:S01]  /*4020*/  ISETP.GE.AND P1, PT, R0.reuse, R44, PT ;  /* 0x0000002c0000720c */ /* 0x040fe20003f26270 */
[----:B------:R-:W-:Y:S01]  /*4030*/  FFMA.FTZ R7, R5, UR18, R110 ;  /* 0x0000001205077c23 */ /* 0x000fe2000801006e */
[----:B------:R-:W-:-:S02]  /*4040*/  ISETP.GE.AND P4, PT, R0, R47, PT ;  /* 0x0000002f0000720c */ /* 0x000fc40003f86270 */
[C---:B------:R-:W-:Y:S01]  /*4050*/  ISETP.GE.AND P2, PT, R0.reuse, R46, PT ;  /* 0x0000002e0000720c */ /* 0x040fe20003f46270 */
[----:B------:R-:W-:Y:S01]  /*4060*/  VIADD R0, R0, 0x39 ;  /* 0x0000003900007836 */ /* 0x000fe20000000000 */
[----:B------:R-:W-:Y:S02]  /*4070*/  FSEL R20, R13, -INF , !P0 ;  /* 0xff8000000d147808 */ /* 0x000fe40004000000 */
[----:B------:R-:W-:Y:S02]  /*4080*/  PLOP3.LUT P0, PT, PT, PT, UP0, 0x80, 0x0 ;  /* 0x000000000000781c */ /* 0x000fe40003f0f008 */
[----:B------:R-:W-:Y:S02]  /*4090*/  FSEL R116, R11, -INF , !P6 ;  /* 0xff8000000b747808 */ /* 0x000fe40007000000 */
[----:B------:R-:W-:Y:S02]  /*40a0*/  FSEL R224, R9, -INF , !P5 ;  /* 0xff80000009e07808 */ /* 0x000fe40006800000 */
        /* <DEDUP_REMOVED lines=18> */
[----:B------:R-:W-:Y:S01]  /*41d0*/  ULDC UR6, c[0x0][0x2d0] ;  /* 0x0000b40000067ab9 */ /* 0x000fe20000000800 */
[----:B------:R-:W-:Y:S01]  /*41e0*/  IMAD.U32 R0, RZ, RZ, UR10 ;  /* 0x0000000aff007e24 */ /* 0x000fe2000f8e00ff */
[----:B------:R-:W-:Y:S01]  /*41f0*/  ISETP.GE.AND P1, PT, R232, UR6, PT ;  /* 0x00000006e8007c0c */ /* 0x000fe2000bf26270 */
[----:B------:R-:W-:Y:S01]  /*4200*/  UIADD3 UR6, UR16, -0x2, URZ ;  /* 0xfffffffe10067890 */ /* 0x000fe2000fffe03f */
[----:B------:R-:W-:Y:S01]  /*4210*/  IMAD.U32 R8, RZ, RZ, UR10 ;  /* 0x0000000aff087e24 */ /* 0x000fe2000f8e00ff */
[----:B------:R-:W-:Y:S01]  /*4220*/  BSSY B0, `(.L_x_1250) ;  /* 0x0000032000007945 */ /* 0x000fe20003800000 */
[----:B------:R-:W-:Y:S01]  /*4230*/  IMAD.U32 R5, RZ, RZ, UR11 ;  /* 0x0000000bff057e24 */ /* 0x000fe2000f8e00ff */
[----:B------:R-:W-:Y:S02]  /*4240*/  USHF.R.S32.HI UR7, URZ, 0x1f, UR6 ;  /* 0x0000001f3f077899 */ /* 0x000fe40008011406 */
[----:B------:R-:W-:Y:S01]  /*4250*/  IMAD.U32 R6, RZ, RZ, UR6 ;  /* 0x00000006ff067e24 */ /* 0x000fe2000f8e00ff */
[----:B------:R-:W-:-:S03]  /*4260*/  UIMAD UR6, UR31, UR6, URZ ;  /* 0x000000061f0672a4 */ /* 0x000fc6000f8e023f */
[----:B------:R-:W-:Y:S01]  /*4270*/  IMAD.WIDE.U32 R6, R6, UR34, R162 ;  /* 0x0000002206067c25 */ /* 0x000fe2000f8e00a2 */
[----:B------:R-:W-:Y:S01]  /*4280*/  UIMAD UR6, UR7, UR34, UR6 ;  /* 0x00000022070672a4 */ /* 0x000fe2000f8e0206 */
[----:B------:R-:W1:Y:S01]  /*4290*/  @!P1 LDC.64 R14, c[0x0][0x218] ;  /* 0x00008600ff0e9b82 */ /* 0x000e620000000a00 */
[----:B------:R2:W-:Y:S01]  /*42a0*/  @P1 STS.128 [R192+0x4000], RZ ;  /* 0x004000ffc0001388 */ /* 0x0005e20000000c00 */
[----:B------:R-:W-:-:S03]  /*42b0*/  @!P1 LEA R2, P3, R0, R6, 0x5 ;  /* 0x0000000600029211 */ /* 0x000fc600078628ff */
[----:B------:R-:W-:Y:S01]  /*42c0*/  VIADD R9, R7, UR6 ;  /* 0x0000000607097c36 */ /* 0x000fe20008000000 */
[----:B------:R-:W-:Y:S02]  /*42d0*/  @!P1 IADD3 R0, P2, R6, UR36, RZ ;  /* 0x0000002406009c10 */ /* 0x000fe4000ff5e0ff */
[----:B------:R-:W3:Y:S02]  /*42e0*/  @!P1 LDC.64 R12, c[0x0][0x218] ;  /* 0x00008600ff0c9b82 */ /* 0x000ee40000000a00 */
[----:B------:R-:W-:Y:S02]  /*42f0*/  @!P1 LEA.HI.X R11, R8, R9, R5, 0x5, P3 ;  /* 0x00000009080b9211 */ /* 0x000fe400018f2c05 */
[----:B------:R-:W-:-:S04]  /*4300*/  @!P1 IADD3.X R5, R9, UR35, RZ, P2, !PT ;  /* 0x0000002309059c10 */ /* 0x000fc800097fe4ff */
        /* <DEDUP_REMOVED lines=35> */
.L_x_1251:
[----:B------:R-:W-:Y:S05]  /*4540*/  BSYNC B0 ;  /* 0x0000000000007941 */ /* 0x000fea0003800000 */
.L_x_1250:
[----:B------:R-:W0:Y:S02]  /*4550*/  LDGDEPBAR ;  /* 0x00000000000079af */ /* 0x000e240000000000 */
.L_x_1249:
[----:B------:R-:W-:Y:S01]  /*4560*/  FMNMX.FTZ R2, R20, R32, !PT ;  /* 0x0000002014027209 */ /* 0x000fe20007810000 */
[----:B------:R-:W-:Y:S01]  /*4570*/  STL [R1+0x194], R186 ;  /* 0x000194ba01007387 */ /* 0x000fe20000100800 */
[----:B-1----:R-:W-:Y:S01]  /*4580*/  FMNMX.FTZ R6, R21, R54, !PT ;  /* 0x0000003615067209 */ /* 0x002fe20007810000 */
[C---:B------:R-:W-:Y:S01]  /*4590*/  VIADD R9, R180.reuse, 0x4 ;  /* 0x00000004b4097836 */ /* 0x040fe20000000000 */
[----:B------:R-:W-:Y:S01]  /*45a0*/  FMNMX.FTZ R2, R33, R2, !PT ;  /* 0x0000000221027209 */ /* 0x000fe20007810000 */
[----:B------:R-:W-:Y:S01]  /*45b0*/  STL [R1+0x190], R185 ;  /* 0x000190b901007387 */ /* 0x000fe20000100800 */
[----:B------:R-:W-:Y:S01]  /*45c0*/  FMNMX.FTZ R6, R61, R6, !PT ;  /* 0x000000063d067209 */ /* 0x000fe20007810000 */
[----:B------:R-:W-:Y:S01]  /*45d0*/  IMAD.WIDE.U32 R18, R180, -0x326172a9, RZ ;  /* 0xcd9e8d57b4127825 */ /* 0x000fe200078e00ff */
[----:B------:R-:W-:Y:S01]  /*45e0*/  FMNMX.FTZ R2, R31, R2, !PT ;  /* 0x000000021f027209 */ /* 0x000fe20007810000 */
[----:B------:R-:W-:Y:S01]  /*45f0*/  STL [R1+0x18c], R184 ;  /* 0x00018cb801007387 */ /* 0x000fe20000100800 */
[----:B------:R-:W-:Y:S01]  /*4600*/  LOP3.LUT R0, R157, 0x7ffffffc, RZ, 0xc0, !PT ;  /* 0x7ffffffc9d007812 */ /* 0x000fe200078ec0ff */
[----:B------:R-:W-:Y:S01]  /*4610*/  USHF.L.U32 UR6, UR19, 0x1, URZ ;  /* 0x0000000113067899 */ /* 0x000fe2000800063f */
[----:B------:R-:W-:Y:S01]  /*4620*/  FMNMX.FTZ R2, R30, R2, !PT ;  /* 0x000000021e027209 */ /* 0x000fe20007810000 */
[----:B------:R-:W-:Y:S01]  /*4630*/  STL [R1+0x188], R183 ;  /* 0x000188b701007387 */ /* 0x000fe20000100800 */
[----:B------:R-:W-:Y:S01]  /*4640*/  LOP3.LUT R8, R161, UR32, RZ, 0x3c, !PT ;  /* 0x00000020a1087c12 */ /* 0x000fe2000f8e3cff */
[----:B------:R-:W-:Y:S01]  /*4650*/  IMAD.IADD R0, R81, 0x1, -R0 ;  /* 0x0000000151007824 */ /* 0x000fe200078e0a00 */
[----:B------:R-:W-:Y:S01]  /*4660*/  FMNMX.FTZ R2, R29, R2, !PT ;  /* 0x000000021d027209 */ /* 0x000fe20007810000 */
[----:B------:R-:W-:Y:S01]  /*4670*/  STL [R1+0x184], R182 ;  /* 0x000184b601007387 */ /* 0x000fe20000100800 */
[----:B--2---:R-:W-:Y:S01]  /*4680*/  IMAD.WIDE.U32 R14, R9, -0x326172a9, RZ ;  /* 0xcd9e8d57090e7825 */ /* 0x004fe200078e00ff */
[----:B------:R-:W-:Y:S01]  /*4690*/  ULOP3.LUT UR7, UR6, UR33, URZ, 0x3c, !UPT ;  /* 0x0000002106077292 */ /* 0x000fe2000f8e3c3f */
[----:B------:R-:W-:Y:S01]  /*46a0*/  FMNMX.FTZ R2, R23, R2, !PT ;  /* 0x0000000217027209 */ /* 0x000fe20007810000 */
[----:B------:R-:W-:Y:S01]  /*46b0*/  STL [R1+0x180], R181 ;  /* 0x000180b501007387 */ /* 0x000fe20000100800 */
[----:B------:R-:W-:Y:S01]  /*46c0*/  IMAD.SHL.U32 R5, R0, 0x2, RZ ;  /* 0x0000000200057824 */ /* 0x000fe200078e00ff */
[----:B------:R-:W-:Y:S01]  /*46d0*/  UIADD3 UR6, UR6, 0x1, URZ ;  /* 0x0000000106067890 */ /* 0x000fe2000fffe03f */
[----:B------:R-:W-:Y:S01]  /*46e0*/  FMNMX.FTZ R2, R28, R2, !PT ;  /* 0x000000021c027209 */ /* 0x000fe20007810000 */
[----:B------:R-:W-:Y:S01]  /*46f0*/  STL [R1+0x17c], R176 ;  /* 0x00017cb001007387 */ /* 0x000fe20000100800 */
[----:B------:R-:W-:Y:S01]  /*4700*/  IMAD R230, R82, UR17, R5 ;  /* 0x0000001152e67c24 */ /* 0x000fe2000f8e0205 */
[----:B------:R-:W-:Y:S01]  /*4710*/  LOP3.LUT R5, R19, R8, RZ, 0x3c, !PT ;  /* 0x0000000813057212 */ /* 0x000fe200078e3cff */
[----:B------:R-:W-:Y:S01]  /*4720*/  IMAD.WIDE.U32 R12, R9, -0x326172a9, RZ ;  /* 0xcd9e8d57090c7825 */ /* 0x000fe200078e00ff */
[----:B------:R-:W-:Y:S01]  /*4730*/  FMNMX.FTZ R2, R123, R2, !PT ;  /* 0x000000027b027209 */ /* 0x000fe20007810000 */
[----:B------:R-:W-:Y:S01]  /*4740*/  STL [R1+0x178], R47 ;  /* 0x0001782f01007387 */ /* 0x000fe20000100800 */
[----:B------:R-:W-:Y:S01]  /*4750*/  UIADD3 UR41, UR33, -0x4498517b, URZ ;  /* 0xbb67ae8521297890 */ /* 0x000fe2000fffe03f */
[----:B------:R-:W-:Y:S01]  /*4760*/  IMAD.WIDE.U32 R234, R5, -0x2daee0ad, RZ ;  /* 0xd2511f5305ea7825 */ /* 0x000fe200078e00ff */
[----:B------:R-:W-:Y:S01]  /*4770*/  FMNMX.FTZ R2, R117, R2, !PT ;  /* 0x0000000275027209 */ /* 0x000fe20007810000 */
[----:B------:R-:W-:Y:S01]  /*4780*/  STL [R1+0x174], R46 ;  /* 0x0001742e01007387 */ /* 0x000fe20000100800 */
[----:B------:R-:W-:Y:S01]  /*4790*/  ULOP3.LUT UR6, UR6, UR33, URZ, 0x3c, !UPT ;  /* 0x0000002106067292 */ /* 0x000fe2000f8e3c3f */
        /* <DEDUP_REMOVED lines=8> */
[----:B------:R-:W-:Y:S01]  /*4820*/  LOP3.LUT R16, R235, UR41, R10, 0x96, !PT ;  /* 0x00000029eb107c12 */ /* 0x000fe2000f8e960a */
[----:B------:R-:W-:Y:S01]  /*4830*/  IMAD.IADD R0, R156, 0x1, R83 ;  /* 0x000000019c007824 */ /* 0x000fe200078e0253 */
[----:B------:R-:W-:Y:S01]  /*4840*/  FMNMX.FTZ R2, R121, R2, !PT ;  /* 0x0000000279027209 */ /* 0x000fe20007810000 */
[----:B------:R-:W-:Y:S01]  /*4850*/  STL [R1+0x90], R8 ;  /* 0x0000900801007387 */ /* 0x000fe20000100800 */
[----:B------:R-:W-:Y:S01]  /*4860*/  UIADD3 UR40, UR32, 0x3c6ef372, URZ ;  /* 0x3c6ef37220287890 */ /* 0x000fe2000fffe03f */
[----:B------:R-:W-:Y:S01]  /*4870*/  IMAD.WIDE.U32 R82, R16, -0x326172a9, RZ ;  /* 0xcd9e8d5710527825 */ /* 0x000fe200078e00ff */
[----:B------:R-:W-:Y:S01]  /*4880*/  FMNMX.FTZ R2, R112, R2, !PT ;  /* 0x0000000270027209 */ /* 0x000fe20007810000 */
[----:B------:R1:W-:Y:S01]  /*4890*/  STL [R1+0x118], R9 ;  /* 0x0001180901007387 */ /* 0x0003e20000100800 */
[----:B------:R-:W-:Y:S01]  /*48a0*/  ULDC UR43, c[0x0][0x2ec] ;  /* 0x0000bb00002b7ab9 */ /* 0x000fe20000000800 */
[----:B------:R-:W-:Y:S01]  /*48b0*/  UIADD3 UR39, UR33, 0x76cf5d0a, URZ ;  /* 0x76cf5d0a21277890 */ /* 0x000fe2000fffe03f */
[----:B------:R-:W-:Y:S01]  /*48c0*/  FMNMX.FTZ R2, R116, R2, !PT ;  /* 0x0000000274027209 */ /* 0x000fe20007810000 */
[----:B------:R-:W-:Y:S01]  /*48d0*/  UIADD3 UR37, UR33, 0x32370b8f, URZ ;  /* 0x32370b8f21257890 */ /* 0x000fe2000fffe03f */
[----:B------:R-:W-:Y:S01]  /*48e0*/  LEA R177, R0, UR4, 0x1 ;  /* 0x0000000400b17c11 */ /* 0x000fe2000f8e08ff */
[----:B------:R-:W-:Y:S01]  /*48f0*/  UIADD3 UR38, UR32, -0x255992d5, URZ ;  /* 0xdaa66d2b20267890 */ /* 0x000fe2000fffe03f */
[----:B------:R-:W-:Y:S01]  /*4900*/  FMNMX.FTZ R2, R108, R2, !PT ;  /* 0x000000026c027209 */ /* 0x000fe20007810000 */
[----:B------:R-:W-:-:S02]  /*4910*/  UIADD3 UR36, UR32, 0x78dde6e4, URZ ;  /* 0x78dde6e420247890 */ /* 0x000fc4000fffe03f */
[----:B------:R-:W-:Y:S01]  /*4920*/  UIADD3 UR35, UR33, -0x126145ec, URZ ;  /* 0xed9eba1421237890 */ /* 0x000fe2000fffe03f */
[----:B------:R-:W-:Y:S01]  /*4930*/  LDSM.16.MT88.4 R96, [R177+0x6000] ;  /* 0x00600000b160783b */ /* 0x000fe20000004200 */
[----:B------:R-:W-:Y:S02]  /*4940*/  UIADD3 UR30, UR32, 0x1715609d, URZ ;  /* 0x1715609d201e7890 */ /* 0x000fe4000fffe03f */
[----:B------:R-:W-:Y:S01]  /*4950*/  UIADD3 UR29, UR33, -0x56f99767, URZ ;  /* 0xa9066899211d7890 */ /* 0x000fe2000fffe03f */
[----:B------:R-:W2:Y:S04]  /*4960*/  SHFL.BFLY PT, R7, R2, 0x2, 0x1f ;  /* 0x0c401f0002077f89 */ /* 0x000ea800000e0000 */
[----:B------:R-:W-:Y:S01]  /*4970*/  LDSM.16.MT88.4 R88, [R177+0x6800] ;  /* 0x00680000b158783b */ /* 0x000fe20000004200 */
[----:B-1----:R-:W-:-:S02]  /*4980*/  LOP3.LUT R9, R15, R8, RZ, 0x3c, !PT ;  /* 0x000000080f097212 */ /* 0x002fc400078e3cff */
[----:B------:R-:W-:Y:S02]  /*4990*/  LOP3.LUT R8, R11, UR6, RZ, 0x3c, !PT ;  /* 0x000000060b087c12 */ /* 0x000fe4000f8e3cff */
[----:B------:R-:W-:Y:S01]  /*49a0*/  LOP3.LUT R15, R51, UR41, R10, 0x96, !PT ;  /* 0x00000029330f7c12 */ /* 0x000fe2000f8e960a */
[----:B------:R-:W-:-:S04]  /*49b0*/  IMAD.WIDE.U32 R40, R9, -0x2daee0ad, RZ ;  /* 0xd2511f5309287825 */ /* 0x000fc800078e00ff */
[----:B------:R-:W-:Y:S01]  /*49c0*/  IMAD.WIDE.U32 R8, R8, -0x326172a9, RZ ;  /* 0xcd9e8d5708087825 */ /* 0x000fe200078e00ff */
[----:B------:R-:W-:-:S03]  /*49d0*/  LOP3.LUT R5, R41, UR41, R10, 0x96, !PT ;  /* 0x0000002929057c12 */ /* 0x000fc6000f8e960a */
[----:B------:R-:W-:Y:S01]  /*49e0*/  IMAD.WIDE.U32 R48, R15, -0x326172a9, RZ ;  /* 0xcd9e8d570f307825 */ /* 0x000fe200078e00ff */
[----:B--2---:R-:W-:Y:S02]  /*49f0*/  FMNMX.FTZ R70, R2, R7, !PT ;  /* 0x0000000702467209 */ /* 0x004fe40007810000 */
[----:B------:R-:W-:Y:S01]  /*4a00*/  FMNMX.FTZ R2, R55, R6, !PT ;  /* 0x0000000637027209 */ /* 0x000fe20007810000 */
[----:B------:R-:W-:Y:S01]  /*4a10*/  IMAD.WIDE.U32 R38, R5, -0x326172a9, RZ ;  /* 0xcd9e8d5705267825 */ /* 0x000fe200078e00ff */
[----:B------:R-:W-:Y:S01]  /*4a20*/  LOP3.LUT R6, R11, UR7, RZ, 0x3c, !PT ;  /* 0x000000070b067c12 */ /* 0x000fe2000f8e3cff */
[----:B------:R-:W1:Y:S01]  /*4a30*/  SHFL.BFLY PT, R17, R70, 0x1, 0x1f ;  /* 0x0c201f0046117f89 */ /* 0x000e6200000e0000 */
[----:B------:R-:W-:Y:S02]  /*4a40*/  FMNMX.FTZ R2, R53, R2, !PT ;  /* 0x0000000235027209 */ /* 0x000fe40007810000 */
[----:B------:R-:W-:Y:S01]  /*4a50*/  LOP3.LUT R11, R11, UR6, RZ, 0x3c, !PT ;  /* 0x000000060b0b7c12 */ /* 0x000fe2000f8e3cff */
[----:B------:R-:W-:Y:S01]  /*4a60*/  IMAD.WIDE.U32 R6, R6, -0x326172a9, RZ ;  /* 0xcd9e8d5706067825 */ /* 0x000fe200078e00ff */
[----:B------:R-:W-:-:S02]  /*4a70*/  FMNMX.FTZ R2, R52, R2, !PT ;  /* 0x0000000234027209 */ /* 0x000fc40007810000 */
[----:B------:R-:W-:Y:S01]  /*4a80*/  FMNMX.FTZ R5, R27, R63, !PT ;  /* 0x0000003f1b057209 */ /* 0x000fe20007810000 */
[----:B------:R-:W-:Y:S01]  /*4a90*/  IMAD.WIDE.U32 R10, R11, -0x326172a9, RZ ;  /* 0xcd9e8d570b0a7825 */ /* 0x000fe200078e00ff */
[----:B------:R-:W-:Y:S02]  /*4aa0*/  FMNMX.FTZ R2, R43, R2, !PT ;  /* 0x000000022b027209 */ /* 0x000fe40007810000 */
[----:B------:R-:W-:Y:S02]  /*4ab0*/  FMNMX.FTZ R5, R64, R5, !PT ;  /* 0x0000000540057209 */ /* 0x000fe40007810000 */
[----:B------:R-:W-:Y:S02]  /*4ac0*/  FMNMX.FTZ R2, R42, R2, !PT ;  /* 0x000000022a027209 */ /* 0x000fe40007810000 */
[----:B------:R-:W-:Y:S02]  /*4ad0*/  LOP3.LUT R126, R9, UR42, R14, 0x96, !PT ;  /* 0x0000002a097e7c12 */ /* 0x000fe4000f8e960e */
[----:B------:R-:W-:-:S02]  /*4ae0*/  FMNMX.FTZ R2, R148, R2, !PT ;  /* 0x0000000294027209 */ /* 0x000fc40007810000 */
[--C-:B------:R-:W-:Y:S02]  /*4af0*/  LOP3.LUT R62, R9, UR42, R18.reuse, 0x96, !PT ;  /* 0x0000002a093e7c12 */ /* 0x100fe4000f8e9612 */
[----:B------:R-:W-:Y:S02]  /*4b00*/  FMNMX.FTZ R2, R147, R2, !PT ;  /* 0x0000000293027209 */ /* 0x000fe40007810000 */
[----:B------:R-:W-:Y:S02]  /*4b10*/  LOP3.LUT R79, R11, UR42, R18, 0x96, !PT ;  /* 0x0000002a0b4f7c12 */ /* 0x000fe4000f8e9612 */
[----:B------:R-:W-:Y:S02]  /*4b20*/  FMNMX.FTZ R2, R179, R2, !PT ;  /* 0x00000002b3027209 */ /* 0x000fe40007810000 */
[----:B-1----:R-:W-:Y:S02]  /*4b30*/  FMNMX.FTZ R70, R70, R17, !PT ;  /* 0x0000001146467209 */ /* 0x002fe40007810000 */
[----:B------:R-:W-:-:S02]  /*4b40*/  FMNMX.FTZ R2, R178, R2, !PT ;  /* 0x00000002b2027209 */ /* 0x000fc40007810000 */
[----:B------:R-:W-:Y:S02]  /*4b50*/  LOP3.LUT R129, R11, UR42, R12, 0x96, !PT ;  /* 0x0000002a0b817c12 */ /* 0x000fe4000f8e960c */
[----:B------:R-:W-:Y:S02]  /*4b60*/  FMNMX.FTZ R2, R221, R2, !PT ;  /* 0x00000002dd027209 */ /* 0x000fe40007810000 */
[--C-:B------:R-:W-:Y:S02]  /*4b70*/  LOP3.LUT R9, R83, UR40, R6.reuse, 0x96, !PT ;  /* 0x0000002853097c12 */ /* 0x100fe4000f8e9606 */
[----:B------:R-:W-:Y:S02]  /*4b80*/  FMNMX.FTZ R2, R216, R2, !PT ;  /* 0x00000002d8027209 */ /* 0x000fe40007810000 */
[----:B------:R-:W-:Y:S01]  /*4b90*/  LOP3.LUT R11, R39, UR40, R6, 0x96, !PT ;  /* 0x00000028270b7c12 */ /* 0x000fe2000f8e9606 */
[----:B------:R-:W-:Y:S01]  /*4ba0*/  FMUL.FTZ R6, R70, UR43 ;  /* 0x0000002b46067c20 */ /* 0x000fe20008410000 */
[----:B------:R-:W-:-:S02]  /*4bb0*/  FMNMX.FTZ R2, R224, R2, !PT ;  /* 0x00000002e0027209 */ /* 0x000fc40007810000 */
[----:B------:R-:W-:Y:S01]  /*4bc0*/  FMNMX.FTZ R5, R78, R5, !PT ;  /* 0x000000054e057209 */ /* 0x000fe20007810000 */
[----:B------:R-:W-:Y:S01]  /*4bd0*/  IMAD.WIDE.U32 R34, R11, -0x2daee0ad, RZ ;  /* 0xd2511f530b227825 */ /* 0x000fe200078e00ff */
[----:B------:R-:W-:Y:S02]  /*4be0*/  FMNMX.FTZ R2, R223, R2, !PT ;  /* 0x00000002df027209 */ /* 0x000fe40007810000 */
[----:B------:R-:W-:Y:S02]  /*4bf0*/  FSETP.NEU.FTZ.AND P1, PT, R70, -INF , PT ;  /* 0xff8000004600780b */ /* 0x000fe40003f3d000 */
[----:B------:R-:W-:Y:S01]  /*4c00*/  FMNMX.FTZ R5, R75, R5, !PT ;  /* 0x000000054b057209 */ /* 0x000fe20007810000 */
[----:B------:R-:W1:Y:S01]  /*4c10*/  SHFL.BFLY PT, R69, R2, 0x2, 0x1f ;  /* 0x0c401f0002457f89 */ /* 0x000e6200000e0000 */
[----:B------:R-:W-:Y:S02]  /*4c20*/  FSEL R24, R6, RZ, P1 ;  /* 0x000000ff06187208 */ /* 0x000fe40000800000 */
[----:B------:R-:W-:-:S02]  /*4c30*/  LOP3.LUT R41, R83, UR40, R8, 0x96, !PT ;  /* 0x0000002853297c12 */ /* 0x000fc4000f8e9608 */
[----:B------:R-:W-:Y:S02]  /*4c40*/  LOP3.LUT R125, R39, UR40, R8, 0x96, !PT ;  /* 0x00000028277d7c12 */ /* 0x000fe4000f8e9608 */
[----:B------:R-:W-:Y:S01]  /*4c50*/  LOP3.LUT R13, R7, UR42, R18, 0x96, !PT ;  /* 0x0000002a070d7c12 */ /* 0x000fe2000f8e9612 */
[----:B------:R-:W-:Y:S01]  /*4c60*/  IMAD.WIDE.U32 R18, R9, -0x2daee0ad, RZ ;  /* 0xd2511f5309127825 */ /* 0x000fe200078e00ff */
[----:B------:R-:W-:-:S03]  /*4c70*/  FMNMX.FTZ R8, R74, R5, !PT ;  /* 0x000000054a087209 */ /* 0x000fc60007810000 */
[----:B------:R-:W-:Y:S01]  /*4c80*/  FFMA.FTZ R5, R20, UR43, -R24 ;  /* 0x0000002b14057c23 */ /* 0x000fe20008010818 */
[C---:B------:R-:W-:Y:S02]  /*4c90*/  LOP3.LUT R51, R7.reuse, UR42, R14, 0x96, !PT ;  /* 0x0000002a07337c12 */ /* 0x040fe4000f8e960e */
[----:B------:R-:W-:Y:S01]  /*4ca0*/  LOP3.LUT R14, R7, UR42, R12, 0x96, !PT ;  /* 0x0000002a070e7c12 */ /* 0x000fe2000f8e960c */
[----:B------:R-:W-:Y:S01]  /*4cb0*/  IMAD.WIDE.U32 R6, R13, -0x2daee0ad, RZ ;  /* 0xd2511f530d067825 */ /* 0x000fe200078e00ff */
[----:B------:R2:W-:Y:S01]  /*4cc0*/  MUFU.EX2 R244, R5 ;  /* 0x0000000500f47308 */ /* 0x0005e20000000800 */
[--C-:B------:R-:W-:Y:S02]  /*4cd0*/  LOP3.LUT R60, R83, UR40, R10.reuse, 0x96, !PT ;  /* 0x00000028533c7c12 */ /* 0x100fe4000f8e960a */
[----:B------:R-:W-:Y:S02]  /*4ce0*/  LOP3.LUT R83, R49, UR40, R10, 0x96, !PT ;  /* 0x0000002831537c12 */ /* 0x000fe4000f8e960a */
[----:B------:R-:W-:-:S02]  /*4cf0*/  LOP3.LUT R10, R7, UR39, R234, 0x96, !PT ;  /* 0x00000027070a7c12 */ /* 0x000fc4000f8e96ea */
[----:B------:R-:W-:Y:S02]  /*4d00*/  LOP3.LUT R13, R7, UR39, R234, 0x96, !PT ;  /* 0x00000027070d7c12 */ /* 0x000fe4000f8e96ea */
[C-C-:B------:R-:W-:Y:S02]  /*4d10*/  LOP3.LUT R12, R19.reuse, UR37, R6.reuse, 0x96, !PT ;  /* 0x00000025130c7c12 */ /* 0x140fe4000f8e9606 */
[----:B------:R-:W-:Y:S01]  /*4d20*/  LOP3.LUT R22, R19, UR37, R6, 0x96, !PT ;  /* 0x0000002513167c12 */ /* 0x000fe2000f8e9606 */
[----:B------:R-:W-:Y:S01]  /*4d30*/  IMAD.WIDE.U32 R6, R14, -0x2daee0ad, RZ ;  /* 0xd2511f530e067825 */ /* 0x000fe200078e00ff */
[----:B-1----:R-:W-:-:S03]  /*4d40*/  FMNMX.FTZ R69, R2, R69, !PT ;  /* 0x0000004502457209 */ /* 0x002fc60007810000 */
[----:B------:R-:W-:Y:S01]  /*4d50*/  FFMA.FTZ R2, R32, UR43, -R24 ;  /* 0x0000002b20027c23 */ /* 0x000fe20008010818 */
[----:B------:R-:W-:Y:S01]  /*4d60*/  IMAD.WIDE.U32 R80, R12, -0x326172a9, RZ ;  /* 0xcd9e8d570c507825 */ /* 0x000fe200078e00ff */
[----:B--2---:R-:W-:Y:S02]  /*4d70*/  FMNMX.FTZ R5, R73, R8, !PT ;  /* 0x0000000849057209 */ /* 0x004fe40007810000 */
[----:B------:R1:W-:Y:S01]  /*4d80*/  MUFU.EX2 R231, R2 ;  /* 0x0000000200e77308 */ /* 0x0003e20000000800 */
[----:B------:R-:W-:Y:S02]  /*4d90*/  FMNMX.FTZ R8, R36, R65, !PT ;  /* 0x0000004124087209 */ /* 0x000fe40007810000 */
[----:B------:R-:W-:Y:S02]  /*4da0*/  FMNMX.FTZ R9, R59, R5, !PT ;  /* 0x000000053b097209 */ /* 0x000fe40007810000 */
[----:B------:R-:W-:Y:S02]  /*4db0*/  FMNMX.FTZ R5, R72, R8, !PT ;  /* 0x0000000848057209 */ /* 0x000fe40007810000 */
[----:B------:R-:W-:-:S02]  /*4dc0*/  LOP3.LUT R14, R7, UR39, R50, 0x96, !PT ;  /* 0x00000027070e7c12 */ /* 0x000fc4000f8e9632 */
[----:B------:R-:W-:Y:S02]  /*4dd0*/  FMNMX.FTZ R5, R67, R5, !PT ;  /* 0x0000000543057209 */ /* 0x000fe40007810000 */
[----:B------:R-:W-:Y:S02]  /*4de0*/  FMNMX.FTZ R7, R150, R9, !PT ;  /* 0x0000000996077209 */ /* 0x000fe40007810000 */
[----:B------:R-:W2:Y:S01]  /*4df0*/  SHFL.BFLY PT, R9, R69, 0x1, 0x1f ;  /* 0x0c201f0045097f89 */ /* 0x000ea200000e0000 */
[----:B------:R-:W-:Y:S02]  /*4e00*/  FMNMX.FTZ R5, R66, R5, !PT ;  /* 0x0000000542057209 */ /* 0x000fe40007810000 */
[----:B------:R-:W-:Y:S01]  /*4e10*/  LOP3.LUT R17, R35, UR37, R6, 0x96, !PT ;  /* 0x0000002523117c12 */ /* 0x000fe2000f8e9606 */
[--C-:B-1----:R-:W-:Y:S01]  /*4e20*/  FFMA.FTZ R2, R33, UR43, -R24.reuse ;  /* 0x0000002b21027c23 */ /* 0x102fe20008010818 */
[----:B------:R-:W-:Y:S01]  /*4e30*/  FMNMX.FTZ R5, R58, R5, !PT ;  /* 0x000000053a057209 */ /* 0x000fe20007810000 */
[----:B------:R-:W-:-:S02]  /*4e40*/  FFMA.FTZ R6, R31, UR43, -R24 ;  /* 0x0000002b1f067c23 */ /* 0x000fc40008010818 */
[----:B------:R1:W-:Y:S01]  /*4e50*/  MUFU.EX2 R184, R2 ;  /* 0x0000000200b87308 */ /* 0x0003e20000000800 */
[----:B------:R-:W-:Y:S01]  /*4e60*/  FMNMX.FTZ R8, R57, R5, !PT ;  /* 0x0000000539087209 */ /* 0x000fe20007810000 */
[----:B------:R-:W-:-:S06]  /*4e70*/  FFMA.FTZ R5, R30, UR43, -R24 ;  /* 0x0000002b1e057c23 */ /* 0x000fcc0008010818 */
[----:B------:R3:W-:Y:S08]  /*4e80*/  MUFU.EX2 R46, R5 ;  /* 0x00000005002e7308 */ /* 0x0007f00000000800 */
[----:B------:R4:W-:Y:S01]  /*4e90*/  MUFU.EX2 R181, R6 ;  /* 0x0000000600b57308 */ /* 0x0009e20000000800 */
[----:B-1----:R-:W-:Y:S02]  /*4ea0*/  FMNMX.FTZ R2, R149, R7, !PT ;  /* 0x0000000795027209 */ /* 0x002fe40007810000 */
[----:B--2---:R-:W-:-:S02]  /*4eb0*/  FMNMX.FTZ R69, R69, R9, !PT ;  /* 0x0000000945457209 */ /* 0x004fc40007810000 */
[----:B------:R-:W-:Y:S02]  /*4ec0*/  FMNMX.FTZ R2, R222, R2, !PT ;  /* 0x00000002de027209 */ /* 0x000fe40007810000 */
[----:B------:R-:W-:Y:S02]  /*4ed0*/  FSETP.NEU.FTZ.AND P1, PT, R69, -INF , PT ;  /* 0xff8000004500780b */ /* 0x000fe40003f3d000 */
[----:B---3--:R-:W-:Y:S01]  /*4ee0*/  FMNMX.FTZ R5, R56, R8, !PT ;  /* 0x0000000838057209 */ /* 0x008fe20007810000 */
[----:B------:R-:W-:Y:S01]  /*4ef0*/  FFMA.FTZ R8, R23, UR43, -R24 ;  /* 0x0000002b17087c23 */ /* 0x000fe20008010818 */
[----:B------:R-:W-:Y:S01]  /*4f00*/  FMNMX.FTZ R2, R220, R2, !PT ;  /* 0x00000002dc027209 */ /* 0x000fe20007810000 */
[----:B------:R-:W-:Y:S01]  /*4f10*/  IMAD.WIDE.U32 R22, R22, -0x326172a9, RZ ;  /* 0xcd9e8d5716167825 */ /* 0x000fe200078e00ff */
[----:B------:R-:W-:Y:S01]  /*4f20*/  FMNMX.FTZ R5, R124, R5, !PT ;  /* 0x000000057c057209 */ /* 0x000fe20007810000 */
[----:B------:R1:W2:Y:S01]  /*4f30*/  MUFU.EX2 R26, R8 ;  /* 0x00000008001a7308 */ /* 0x0002a20000000800 */
[----:B------:R-:W-:Y:S01]  /*4f40*/  FMNMX.FTZ R2, R229, R2, !PT ;  /* 0x00000002e5027209 */ /* 0x000fe20007810000 */
[----:B----4-:R-:W-:Y:S01]  /*4f50*/  IMAD.WIDE.U32 R6, R10, -0x326172a9, RZ ;  /* 0xcd9e8d570a067825 */ /* 0x010fe200078e00ff */
[----:B------:R-:W-:-:S02]  /*4f60*/  FMNMX.FTZ R5, R114, R5, !PT ;  /* 0x0000000572057209 */ /* 0x000fc40007810000 */
[----:B------:R-:W-:Y:S02]  /*4f70*/  FMNMX.FTZ R2, R227, R2, !PT ;  /* 0x00000002e3027209 */ /* 0x000fe40007810000 */
[----:B------:R-:W-:Y:S01]  /*4f80*/  LOP3.LUT R10, R7, UR38, R82, 0x96, !PT ;  /* 0x00000026070a7c12 */ /* 0x000fe2000f8e9652 */
[----:B------:R-:W-:Y:S01]  /*4f90*/  FFMA.FTZ R7, R29, UR43, -R24 ;  /* 0x0000002b1d077c23 */ /* 0x000fe20008010818 */
[----:B------:R-:W-:Y:S02]  /*4fa0*/  LOP3.LUT R16, R81, UR36, R6, 0x96, !PT ;  /* 0x0000002451107c12 */ /* 0x000fe4000f8e9606 */
[----:B------:R-:W-:Y:S01]  /*4fb0*/  FMNMX.FTZ R9, R120, R5, !PT ;  /* 0x0000000578097209 */ /* 0x000fe20007810000 */
[----:B------:R3:W-:Y:S01]  /*4fc0*/  MUFU.EX2 R87, R7 ;  /* 0x0000000700577308 */ /* 0x0007e20000000800 */
[----:B------:R-:W-:Y:S01]  /*4fd0*/  FMUL.FTZ R5, R69, UR43 ;  /* 0x0000002b45057c20 */ /* 0x000fe20008410000 */
[----:B------:R-:W-:Y:S01]  /*4fe0*/  FMNMX.FTZ R2, R226, R2, !PT ;  /* 0x00000002e2027209 */ /* 0x000fe20007810000 */
[----:B------:R-:W-:Y:S01]  /*4ff0*/  IMAD.WIDE.U32 R10, R10, -0x2daee0ad, RZ ;  /* 0xd2511f530a0a7825 */ /* 0x000fe200078e00ff */
[----:B------:R-:W-:-:S03]  /*5000*/  FMNMX.FTZ R9, R115, R9, !PT ;  /* 0x0000000973097209 */ /* 0x000fc60007810000 */
[----:B-1----:R-:W-:Y:S01]  /*5010*/  FFMA.FTZ R8, R28, UR43, -R24 ;  /* 0x0000002b1c087c23 */ /* 0x002fe20008010818 */
[----:B------:R-:W-:Y:S01]  /*5020*/  FSEL R25, R5, RZ, P1 ;  /* 0x000000ff05197208 */ /* 0x000fe20000800000 */
[----:B------:R-:W-:Y:S01]  /*5030*/  IMAD.WIDE.U32 R76, R16, -0x2daee0ad, RZ ;  /* 0xd2511f53104c7825 */ /* 0x000fe200078e00ff */
[----:B------:R-:W-:Y:S01]  /*5040*/  FMNMX.FTZ R5, R118, R9, !PT ;  /* 0x0000000976057209 */ /* 0x000fe20007810000 */
[----:B------:R1:W-:Y:S01]  /*5050*/  MUFU.EX2 R252, R8 ;  /* 0x0000000800fc7308 */ /* 0x0003e20000000800 */
[----:B------:R-:W-:Y:S01]  /*5060*/  FMNMX.FTZ R2, R225, R2, !PT ;  /* 0x00000002e1027209 */ /* 0x000fe20007810000 */
[----:B--2---:R-:W-:Y:S01]  /*5070*/  IMAD.MOV.U32 R49, RZ, RZ, R26 ;  /* 0x000000ffff317224 */ /* 0x004fe200078e001a */
[----:B------:R-:W-:Y:S02]  /*5080*/  FMNMX.FTZ R5, R111, R5, !PT ;  /* 0x000000056f057209 */ /* 0x000fe40007810000 */
[----:B------:R-:W-:Y:S01]  /*5090*/  LOP3.LUT R39, R11, UR35, R18, 0x96, !PT ;  /* 0x000000230b277c12 */ /* 0x000fe2000f8e9612 */
[----:B------:R-:W2:Y:S01]  /*50a0*/  SHFL.BFLY PT, R68, R2, 0x2, 0x1f ;  /* 0x0c401f0002447f89 */ /* 0x000ea200000e0000 */
[----:B------:R-:W-:Y:S01]  /*50b0*/  LOP3.LUT R37, R77, UR29, R10, 0x96, !PT ;  /* 0x0000001d4d257c12 */ /* 0x000fe2000f8e960a */
[----:B---3--:R-:W-:-:S05]  /*50c0*/  IMAD.WIDE.U32 R6, R13, -0x326172a9, RZ ;  /* 0xcd9e8d570d067825 */ /* 0x008fca00078e00ff */
[----:B------:R-:W-:Y:S01]  /*50d0*/  LOP3.LUT R12, R7, UR38, R82, 0x96, !PT ;  /* 0x00000026070c7c12 */ /* 0x000fe2000f8e9652 */
[----:B------:R-:W-:Y:S01]  /*50e0*/  FFMA.FTZ R7, R21, UR43, -R25 ;  /* 0x0000002b15077c23 */ /* 0x000fe20008010819 */
[----:B------:R-:W-:-:S03]  /*50f0*/  LOP3.LUT R15, R23, UR36, R6, 0x96, !PT ;  /* 0x00000024170f7c12 */ /* 0x000fc6000f8e9606 */
[----:B-1----:R-:W-:Y:S01]  /*5100*/  IMAD.WIDE.U32 R8, R12, -0x2daee0ad, RZ ;  /* 0xd2511f530c087825 */ /* 0x002fe200078e00ff */
[----:B------:R1:W-:Y:S03]  /*5110*/  MUFU.EX2 R246, R7 ;  /* 0x0000000700f67308 */ /* 0x0003e60000000800 */
[----:B------:R-:W-:Y:S01]  /*5120*/  IMAD.WIDE.U32 R20, R15, -0x2daee0ad, RZ ;  /* 0xd2511f530f147825 */ /* 0x000fe200078e00ff */
[----:B------:R-:W-:Y:S02]  /*5130*/  LOP3.LUT R11, R9, UR35, R18, 0x96, !PT ;  /* 0x00000023090b7c12 */ /* 0x000fe4000f8e9612 */
[----:B------:R-:W-:Y:S01]  /*5140*/  FMNMX.FTZ R9, R113, R5, !PT ;  /* 0x0000000571097209 */ /* 0x000fe20007810000 */
[--C-:B------:R-:W-:Y:S01]  /*5150*/  FFMA.FTZ R5, R54, UR43, -R25.reuse ;  /* 0x0000002b36057c23 */ /* 0x100fe20008010819 */
[----:B------:R-:W-:Y:S02]  /*5160*/  IMAD.WIDE.U32 R12, R17, -0x326172a9, RZ ;  /* 0xcd9e8d57110c7825 */ /* 0x000fe400078e00ff */
[----:B------:R-:W-:Y:S01]  /*5170*/  FMNMX.FTZ R71, R106, R9, !PT ;  /* 0x000000096a477209 */ /* 0x000fe20007810000 */
[----:B------:R3:W-:Y:S01]  /*5180*/  MUFU.EX2 R134, R5 ;  /* 0x0000000500867308 */ /* 0x0007e20000000800 */
[----:B--2---:R-:W-:Y:S01]  /*5190*/  FMNMX.FTZ R68, R2, R68, !PT ;  /* 0x0000004402447209 */ /* 0x004fe20007810000 */
[----:B------:R-:W-:Y:S01]  /*51a0*/  FFMA.FTZ R2, R61, UR43, -R25 ;  /* 0x0000002b3d027c23 */ /* 0x000fe20008010819 */
[----:B-1----:R-:W-:-:S03]  /*51b0*/  IMAD.WIDE.U32 R6, R14, -0x326172a9, RZ ;  /* 0xcd9e8d570e067825 */ /* 0x002fc600078e00ff */
[----:B------:R-:W1:Y:S02]  /*51c0*/  SHFL.BFLY PT, R23, R68, 0x1, 0x1f ;  /* 0x0c201f0044177f89 */ /* 0x000e6400000e0000 */
[----:B------:R2:W-:Y:S01]  /*51d0*/  MUFU.EX2 R135, R2 ;  /* 0x0000000200877308 */ /* 0x0005e20000000800 */
[----:B------:R-:W-:Y:S02]  /*51e0*/  LOP3.LUT R14, R7, UR38, R48, 0x96, !PT ;  /* 0x00000026070e7c12 */ /* 0x000fe4000f8e9630 */
[----:B------:R-:W-:Y:S02]  /*51f0*/  LOP3.LUT R18, R13, UR36, R6, 0x96, !PT ;  /* 0x000000240d127c12 */ /* 0x000fe4000f8e9606 */
[----:B------:R-:W-:Y:S01]  /*5200*/  LOP3.LUT R6, R21, UR29, R8, 0x96, !PT ;  /* 0x0000001d15067c12 */ /* 0x000fe2000f8e9608 */
[----:B------:R-:W-:Y:S01]  /*5210*/  IMAD.WIDE.U32 R14, R14, -0x2daee0ad, RZ ;  /* 0xd2511f530e0e7825 */ /* 0x000fe200078e00ff */
[----:B---3--:R-:W3:Y:S03]  /*5220*/  SHFL.BFLY PT, R5, R71, 0x2, 0x1f ;  /* 0x0c401f0047057f89 */ /* 0x008ee600000e0000 */
[----:B------:R-:W-:Y:S01]  /*5230*/  IMAD.WIDE.U32 R18, R18, -0x2daee0ad, RZ ;  /* 0xd2511f5312127825 */ /* 0x000fe200078e00ff */
[----:B------:R-:W-:-:S03]  /*5240*/  LOP3.LUT R16, R15, UR35, R34, 0x96, !PT ;  /* 0x000000230f107c12 */ /* 0x000fc6000f8e9622 */
[----:B------:R-:W-:-:S04]  /*5250*/  IMAD.WIDE.U32 R8, R11, -0x326172a9, RZ ;  /* 0xcd9e8d570b087825 */ /* 0x000fc800078e00ff */
[----:B--2---:R-:W-:Y:S01]  /*5260*/  FFMA.FTZ R2, R55, UR43, -R25 ;  /* 0x0000002b37027c23 */ /* 0x004fe20008010819 */
[----:B------:R-:W-:Y:S01]  /*5270*/  LOP3.LUT R14, R19, UR29, R14, 0x96, !PT ;  /* 0x0000001d130e7c12 */ /* 0x000fe2000f8e960e */
[----:B------:R-:W-:Y:S02]  /*5280*/  IMAD.WIDE.U32 R16, R16, -0x326172a9, RZ ;  /* 0xcd9e8d5710107825 */ /* 0x000fe400078e00ff */
[----:B------:R2:W-:Y:S01]  /*5290*/  MUFU.EX2 R176, R2 ;  /* 0x0000000200b07308 */ /* 0x0005e20000000800 */
[----:B------:R-:W-:Y:S01]  /*52a0*/  LOP3.LUT R9, R9, UR30, R22, 0x96, !PT ;  /* 0x0000001e09097c12 */ /* 0x000fe2000f8e9616 */
[----:B------:R-:W-:Y:S01]  /*52b0*/  IMAD.WIDE.U32 R6, R6, -0x326172a9, RZ ;  /* 0xcd9e8d5706067825 */ /* 0x000fe200078e00ff */
[----:B------:R-:W-:Y:S02]  /*52c0*/  LOP3.LUT R13, R17, UR30, R12, 0x96, !PT ;  /* 0x0000001e110d7c12 */ /* 0x000fe4000f8e960c */
[----:B-1----:R-:W-:Y:S02]  /*52d0*/  FMNMX.FTZ R68, R68, R23, !PT ;  /* 0x0000001744447209 */ /* 0x002fe40007810000 */
[----:B------:R-:W-:Y:S01]  /*52e0*/  LOP3.LUT R11, R7, UR22, R8, 0x96, !PT ;  /* 0x00000016070b7c12 */ /* 0x000fe2000f8e9608 */
[----:B------:R-:W-:Y:S01]  /*52f0*/  IMAD.WIDE.U32 R8, R9, -0x2daee0ad, RZ ;  /* 0xd2511f5309087825 */ /* 0x000fe200078e00ff */
[----:B------:R-:W-:-:S02]  /*5300*/  LOP3.LUT R15, R6, 0xffff, RZ, 0xc0, !PT ;  /* 0x0000ffff060f7812 */ /* 0x000fc400078ec0ff */
[----:B---3--:R-:W-:Y:S01]  /*5310*/  FMNMX.FTZ R71, R71, R5, !PT ;  /* 0x0000000547477209 */ /* 0x008fe20007810000 */
[--C-:B------:R-:W-:Y:S01]  /*5320*/  FFMA.FTZ R5, R42, UR43, -R25.reuse ;  /* 0x0000002b2a057c23 */ /* 0x100fe20008010819 */
[----:B------:R-:W-:Y:S02]  /*5330*/  LOP3.LUT R30, R6, 0xff, RZ, 0xc0, !PT ;  /* 0x000000ff061e7812 */ /* 0x000fe400078ec0ff */
[--C-:B------:R-:W-:Y:S01]  /*5340*/  SHF.R.U32.HI R31, RZ, 0x10, R6.reuse ;  /* 0x00000010ff1f7819 */ /* 0x100fe20000011606 */
[----:B------:R-:W1:Y:S01]  /*5350*/  SHFL.BFLY PT, R12, R71, 0x1, 0x1f ;  /* 0x0c201f00470c7f89 */ /* 0x000e6200000e0000 */
[----:B--2---:R-:W-:Y:S01]  /*5360*/  FFMA.FTZ R2, R53, UR43, -R25 ;  /* 0x0000002b35027c23 */ /* 0x004fe20008010819 */
[----:B------:R-:W-:Y:S01]  /*5370*/  SHF.R.U32.HI R32, RZ, 0x18, R6 ;  /* 0x00000018ff207819 */ /* 0x000fe20000011606 */
[----:B------:R-:W-:Y:S01]  /*5380*/  IMAD.WIDE.U32 R6, R14, -0x326172a9, RZ ;  /* 0xcd9e8d570e067825 */ /* 0x000fe200078e00ff */
[----:B------:R-:W-:Y:S01]  /*5390*/  FSETP.NEU.FTZ.AND P1, PT, R68, -INF , PT ;  /* 0xff8000004400780b */ /* 0x000fe20003f3d000 */
[----:B------:R2:W-:Y:S01]  /*53a0*/  MUFU.EX2 R45, R2 ;  /* 0x00000002002d7308 */ /* 0x0005e20000000800 */
[----:B------:R-:W-:-:S02]  /*53b0*/  LOP3.LUT R10, R9, UR25, R20, 0x96, !PT ;  /* 0x00000019090a7c12 */ /* 0x000fc4000f8e9614 */
[----:B------:R-:W-:Y:S02]  /*53c0*/  LOP3.LUT R17, R6, 0xffff, RZ, 0xc0, !PT ;  /* 0x0000ffff06117812 */ /* 0x000fe400078ec0ff */
[C---:B------:R-:W-:Y:S02]  /*53d0*/  LOP3.LUT R22, R8.reuse, 0xffff, RZ, 0xc0, !PT ;  /* 0x0000ffff08167812 */ /* 0x040fe400078ec0ff */
[----:B------:R-:W-:Y:S01]  /*53e0*/  LOP3.LUT R28, R8, 0xff, RZ, 0xc0, !PT ;  /* 0x000000ff081c7812 */ /* 0x000fe200078ec0ff */
[----:B------:R-:W3:Y:S01]  /*53f0*/  MUFU.EX2 R131, R5 ;  /* 0x0000000500837308 */ /* 0x000ee20000000800 */
[--C-:B------:R-:W-:Y:S02]  /*5400*/  SHF.R.U32.HI R26, RZ, 0x10, R8.reuse ;  /* 0x00000010ff1a7819 */ /* 0x100fe40000011608 */
[----:B------:R-:W-:Y:S01]  /*5410*/  SHF.R.U32.HI R29, RZ, 0x18, R8 ;  /* 0x00000018ff1d7819 */ /* 0x000fe20000011608 */
[----:B------:R-:W-:Y:S01]  /*5420*/  IMAD.WIDE.U32 R8, R13, -0x2daee0ad, RZ ;  /* 0xd2511f530d087825 */ /* 0x000fe200078e00ff */
[----:B------:R-:W-:-:S02]  /*5430*/  LOP3.LUT R23, R6, 0xff, RZ, 0xc0, !PT ;  /* 0x000000ff06177812 */ /* 0x000fc400078ec0ff */
[--C-:B------:R-:W-:Y:S01]  /*5440*/  SHF.R.U32.HI R21, RZ, 0x10, R6.reuse ;  /* 0x00000010ff157819 */ /* 0x100fe20000011606 */
[----:B--2---:R-:W-:Y:S01]  /*5450*/  FFMA.FTZ R2, R52, UR43, -R25 ;  /* 0x0000002b34027c23 */ /* 0x004fe20008010819 */
[----:B------:R-:W-:Y:S02]  /*5460*/  SHF.R.U32.HI R20, RZ, 0x18, R6 ;  /* 0x00000018ff147819 */ /* 0x000fe40000011606 */
[----:B-1----:R-:W-:Y:S01]  /*5470*/  FMNMX.FTZ R71, R71, R12, !PT ;  /* 0x0000000c47477209 */ /* 0x002fe20007810000 */
[----:B------:R1:W2:Y:S01]  /*5480*/  MUFU.EX2 R250, R2 ;  /* 0x0000000200fa7308 */ /* 0x0002a20000000800 */
[----:B------:R-:W-:Y:S02]  /*5490*/  SHF.R.U32.HI R12, RZ, 0x8, R15 ;  /* 0x00000008ff0c7819 */ /* 0x000fe4000001160f */
[C---:B------:R-:W-:Y:S01]  /*54a0*/  LOP3.LUT R14, R8.reuse, 0xffff, RZ, 0xc0, !PT ;  /* 0x0000ffff080e7812 */ /* 0x040fe200078ec0ff */
[----:B---3--:R-:W-:Y:S01]  /*54b0*/  IMAD.MOV.U32 R81, RZ, RZ, R131 ;  /* 0x000000ffff517224 */ /* 0x008fe200078e0083 */
[----:B------:R-:W-:Y:S01]  /*54c0*/  LOP3.LUT R5, R7, UR22, R16, 0x96, !PT ;  /* 0x0000001607057c12 */ /* 0x000fe2000f8e9610 */
[----:B------:R-:W-:Y:S01]  /*54d0*/  FMUL.FTZ R7, R71, UR43 ;  /* 0x0000002b47077c20 */ /* 0x000fe20008410000 */
[----:B------:R-:W-:-:S02]  /*54e0*/  LOP3.LUT R15, R8, 0xff, RZ, 0xc0, !PT ;  /* 0x000000ff080f7812 */ /* 0x000fc400078ec0ff */
[----:B------:R-:W-:Y:S02]  /*54f0*/  PRMT R33, R30, 0x5410, R12 ;  /* 0x000054101e217816 */ /* 0x000fe4000000000c */
[----:B------:R-:W-:Y:S02]  /*5500*/  LOP3.LUT R12, R11, 0xff, RZ, 0xc0, !PT ;  /* 0x000000ff0b0c7812 */ /* 0x000fe400078ec0ff */
[----:B------:R-:W-:Y:S01]  /*5510*/  LOP3.LUT R13, R31, 0xff, RZ, 0xc0, !PT ;  /* 0x000000ff1f0d7812 */ /* 0x000fe200078ec0ff */
[----:B-1----:R-:W-:-:S03]  /*5520*/  FFMA.FTZ R2, R43, UR43, -R25 ;  /* 0x0000002b2b027c23 */ /* 0x002fc60008010819 */
[----:B------:R-:W-:Y:S02]  /*5530*/  PRMT R31, R13, 0x5410, R32 ;  /* 0x000054100d1f7816 */ /* 0x000fe40000000020 */
[----:B------:R-:W-:Y:S01]  /*5540*/  SHF.R.U32.HI R13, RZ, 0x18, R10 ;  /* 0x00000018ff0d7819 */ /* 0x000fe2000001160a */
[----:B------:R1:W-:Y:S01]  /*5550*/  MUFU.EX2 R251, R2 ;  /* 0x0000000200fb7308 */ /* 0x0003e20000000800 */
[----:B--2---:R-:W-:-:S04]  /*5560*/  F2FP.F16.F32.PACK_AB R0, R250, R45 ;  /* 0x0000002dfa00723e */ /* 0x004fc800000000ff */
[C---:B------:R-:W-:Y:S02]  /*5570*/  PRMT R199, R0.reuse, 0x7610, R199 ;  /* 0x0000761000c77816 */ /* 0x040fe400000000c7 */
[----:B------:R-:W-:Y:S01]  /*5580*/  PRMT R198, R0, 0x7632, R198 ;  /* 0x0000763200c67816 */ /* 0x000fe200000000c6 */
[----:B-1----:R-:W-:-:S05]  /*5590*/  FMUL.FTZ R2, R68, UR43 ;  /* 0x0000002b44027c20 */ /* 0x002fca0008410000 */
[----:B------:R-:W-:Y:S02]  /*55a0*/  FSEL R19, R2, RZ, P1 ;  /* 0x000000ff02137208 */ /* 0x000fe40000800000 */
[----:B------:R-:W-:-:S03]  /*55b0*/  FSETP.NEU.FTZ.AND P1, PT, R71, -INF , PT ;  /* 0xff8000004700780b */ /* 0x000fc60003f3d000 */
[--C-:B------:R-:W-:Y:S01]  /*55c0*/  FFMA.FTZ R2, R27, UR43, -R19.reuse ;  /* 0x0000002b1b027c23 */ /* 0x100fe20008010813 */
[----:B------:R-:W-:Y:S01]  /*55d0*/  FFMA.FTZ R6, R63, UR43, -R19 ;  /* 0x0000002b3f067c23 */ /* 0x000fe20008010813 */
[----:B------:R-:W-:Y:S02]  /*55e0*/  FSEL R16, R7, RZ, P1 ;  /* 0x000000ff07107208 */ /* 0x000fe40000800000 */
[----:B------:R1:W-:Y:S01]  /*55f0*/  MUFU.EX2 R245, R2 ;  /* 0x0000000200f57308 */ /* 0x0003e20000000800 */
[----:B------:R-:W-:Y:S02]  /*5600*/  SHF.R.U32.HI R27, RZ, 0x18, R8 ;  /* 0x00000018ff1b7819 */ /* 0x000fe40000011608 */
[----:B------:R-:W-:-:S04]  /*5610*/  SHF.R.U32.HI R7, RZ, 0x10, R11 ;  /* 0x00000010ff077819 */ /* 0x000fc8000001160b */
[----:B------:R-:W-:Y:S01]  /*5620*/  LOP3.LUT R7, R7, 0xff, RZ, 0xc0, !PT ;  /* 0x000000ff07077812 */ /* 0x000fe200078ec0ff */
[----:B------:R2:W-:Y:S01]  /*5630*/  MUFU.EX2 R249, R6 ;  /* 0x0000000600f97308 */ /* 0x0005e20000000800 */
[----:B-1----:R-:W-:Y:S02]  /*5640*/  LOP3.LUT R2, R9, UR25, R18, 0x96, !PT ;  /* 0x0000001909027c12 */ /* 0x002fe4000f8e9612 */
[----:B------:R-:W-:Y:S01]  /*5650*/  SHF.R.U32.HI R18, RZ, 0x10, R8 ;  /* 0x00000010ff127819 */ /* 0x000fe20000011608 */
[----:B------:R-:W-:-:S04]  /*5660*/  FFMA.FTZ R8, R36, UR43, -R16 ;  /* 0x0000002b24087c23 */ /* 0x000fc80008010810 */
[----:B------:R1:W-:Y:S01]  /*5670*/  MUFU.EX2 R133, R8 ;  /* 0x0000000800857308 */ /* 0x0003e20000000800 */
[----:B--2---:R-:W-:-:S07]  /*5680*/  FFMA.FTZ R6, R64, UR43, -R19 ;  /* 0x0000002b40067c23 */ /* 0x004fce0008010813 */
[----:B------:R2:W-:Y:S01]  /*5690*/  MUFU.EX2 R183, R6 ;  /* 0x0000000600b77308 */ /* 0x0005e20000000800 */
[----:B-1----:R-:W-:-:S07]  /*56a0*/  FFMA.FTZ R8, R65, UR43, -R16 ;  /* 0x0000002b41087c23 */ /* 0x002fce0008010810 */
[----:B------:R1:W3:Y:S01]  /*56b0*/  MUFU.EX2 R248, R8 ;  /* 0x0000000800f87308 */ /* 0x0002e20000000800 */
[----:B--2---:R-:W-:Y:S02]  /*56c0*/  LOP3.LUT R6, R11, 0xffff, RZ, 0xc0, !PT ;  /* 0x0000ffff0b067812 */ /* 0x004fe400078ec0ff */
[----:B------:R-:W-:Y:S02]  /*56d0*/  SHF.R.U32.HI R11, RZ, 0x18, R11 ;  /* 0x00000018ff0b7819 */ /* 0x000fe4000001160b */
[----:B------:R-:W-:Y:S02]  /*56e0*/  SHF.R.U32.HI R9, RZ, 0x8, R6 ;  /* 0x00000008ff097819 */ /* 0x000fe40000011606 */
[----:B------:R-:W-:Y:S02]  /*56f0*/  SHF.R.U32.HI R6, RZ, 0x8, R22 ;  /* 0x00000008ff067819 */ /* 0x000fe40000011616 */
[----:B------:R-:W-:Y:S01]  /*5700*/  PRMT R22, R7, 0x5410, R11 ;  /* 0x0000541007167816 */ /* 0x000fe2000000000b */
[----:B------:R-:W-:Y:S01]  /*5710*/  FFMA.FTZ R11, R72, UR43, -R16 ;  /* 0x0000002b480b7c23 */ /* 0x000fe20008010810 */
[----:B------:R-:W-:-:S02]  /*5720*/  LOP3.LUT R7, R21, 0xff, RZ, 0xc0, !PT ;  /* 0x000000ff15077812 */ /* 0x000fc400078ec0ff */
[----:B------:R-:W-:Y:S01]  /*5730*/  PRMT R28, R28, 0x5410, R6 ;  /* 0x000054101c1c7816 */ /* 0x000fe20000000006 */
[----:B------:R2:W-:Y:S01]  /*5740*/  MUFU.EX2 R182, R11 ;  /* 0x0000000b00b67308 */ /* 0x0005e20000000800 */
[----:B-1----:R-:W-:Y:S02]  /*5750*/  SHF.R.U32.HI R8, RZ, 0x8, R17 ;  /* 0x00000008ff087819 */ /* 0x002fe40000011611 */
[----:B------:R-:W-:Y:S02]  /*5760*/  SHF.R.U32.HI R6, RZ, 0x8, R14 ;  /* 0x00000008ff067819 */ /* 0x000fe4000001160e */
[----:B------:R-:W-:Y:S02]  /*5770*/  PRMT R23, R23, 0x5410, R8 ;  /* 0x0000541017177816 */ /* 0x000fe40000000008 */
[----:B------:R-:W-:Y:S02]  /*5780*/  LOP3.LUT R8, R10, 0xffff, RZ, 0xc0, !PT ;  /* 0x0000ffff0a087812 */ /* 0x000fe400078ec0ff */
[----:B------:R-:W-:-:S02]  /*5790*/  PRMT R30, R12, 0x5410, R9 ;  /* 0x000054100c1e7816 */ /* 0x000fc40000000009 */
[----:B------:R-:W-:Y:S01]  /*57a0*/  PRMT R17, R7, 0x5410, R20 ;  /* 0x0000541007117816 */ /* 0x000fe20000000014 */
[----:B------:R-:W-:Y:S01]  /*57b0*/  FFMA.FTZ R7, R66, UR43, -R16 ;  /* 0x0000002b42077c23 */ /* 0x000fe20008010810 */
[----:B------:R-:W-:Y:S02]  /*57c0*/  LOP3.LUT R9, R26, 0xff, RZ, 0xc0, !PT ;  /* 0x000000ff1a097812 */ /* 0x000fe400078ec0ff */
[----:B------:R-:W-:Y:S01]  /*57d0*/  PRMT R26, R15, 0x5410, R6 ;  /* 0x000054100f1a7816 */ /* 0x000fe20000000006 */
[----:B------:R-:W-:Y:S01]  /*57e0*/  FFMA.FTZ R6, R67, UR43, -R16 ;  /* 0x0000002b43067c23 */ /* 0x000fe20008010810 */
[----:B--2---:R-:W-:Y:S01]  /*57f0*/  SHF.R.U32.HI R11, RZ, 0x10, R10 ;  /* 0x00000010ff0b7819 */ /* 0x004fe2000001160a */
[----:B------:R1:W-:Y:S01]  /*5800*/  MUFU.EX2 R85, R7 ;  /* 0x0000000700557308 */ /* 0x0003e20000000800 */
[----:B------:R-:W-:Y:S02]  /*5810*/  LOP3.LUT R14, R10, 0xff, RZ, 0xc0, !PT ;  /* 0x000000ff0a0e7812 */ /* 0x000fe400078ec0ff */
[----:B------:R-:W-:-:S02]  /*5820*/  SHF.R.U32.HI R8, RZ, 0x8, R8 ;  /* 0x00000008ff087819 */ /* 0x000fc40000011608 */
[----:B------:R-:W-:Y:S02]  /*5830*/  LOP3.LUT R10, R11, 0xff, RZ, 0xc0, !PT ;  /* 0x000000ff0b0a7812 */ /* 0x000fe400078ec0ff */
[----:B------:R-:W-:Y:S01]  /*5840*/  PRMT R29, R9, 0x5410, R29 ;  /* 0x00005410091d7816 */ /* 0x000fe2000000001d */
[----:B------:R2:W4:Y:S01]  /*5850*/  MUFU.EX2 R180, R6 ;  /* 0x0000000600b47308 */ /* 0x0005220000000800 */
[----:B------:R-:W-:Y:S02]  /*5860*/  LOP3.LUT R9, R18, 0xff, RZ, 0xc0, !PT ;  /* 0x000000ff12097812 */ /* 0x000fe400078ec0ff */
[----:B------:R-:W-:Y:S02]  /*5870*/  PRMT R14, R14, 0x5410, R8 ;  /* 0x000054100e0e7816 */ /* 0x000fe40000000008 */
[----:B------:R-:W-:Y:S02]  /*5880*/  PRMT R13, R10, 0x5410, R13 ;  /* 0x000054100a0d7816 */ /* 0x000fe4000000000d */
[----:B------:R-:W-:Y:S01]  /*5890*/  LOP3.LUT R12, R5, 0xff, RZ, 0xc0, !PT ;  /* 0x000000ff050c7812 */ /* 0x000fe200078ec0ff */
[----:B-1----:R-:W-:Y:S01]  /*58a0*/  FFMA.FTZ R7, R58, UR43, -R16 ;  /* 0x0000002b3a077c23 */ /* 0x002fe20008010810 */
[----:B------:R-:W-:-:S02]  /*58b0*/  SHF.R.U32.HI R8, RZ, 0x10, R5 ;  /* 0x00000010ff087819 */ /* 0x000fc40000011605 */
[----:B------:R-:W-:Y:S01]  /*58c0*/  SHF.R.U32.HI R10, RZ, 0x18, R5 ;  /* 0x00000018ff0a7819 */ /* 0x000fe20000011605 */
[----:B------:R1:W4:Y:S01]  /*58d0*/  MUFU.EX2 R86, R7 ;  /* 0x0000000700567308 */ /* 0x0003220000000800 */
[----:B------:R-:W-:Y:S02]  /*58e0*/  PRMT R18, R9, 0x5410, R27 ;  /* 0x0000541009127816 */ /* 0x000fe4000000001b */
[----:B------:R-:W-:Y:S02]  /*58f0*/  LOP3.LUT R9, R8, 0xff, RZ, 0xc0, !PT ;  /* 0x000000ff08097812 */ /* 0x000fe400078ec0ff */
[----:B--2---:R-:W-:Y:S02]  /*5900*/  LOP3.LUT R6, R5, 0xffff, RZ, 0xc0, !PT ;  /* 0x0000ffff05067812 */ /* 0x004fe400078ec0ff */
[C---:B------:R-:W-:Y:S02]  /*5910*/  LOP3.LUT R5, R2.reuse, 0xffff, RZ, 0xc0, !PT ;  /* 0x0000ffff02057812 */ /* 0x040fe400078ec0ff */
[----:B------:R-:W-:-:S02]  /*5920*/  LOP3.LUT R11, R2, 0xff, RZ, 0xc0, !PT ;  /* 0x000000ff020b7812 */ /* 0x000fc400078ec0ff */
[----:B------:R-:W-:Y:S02]  /*5930*/  SHF.R.U32.HI R8, RZ, 0x8, R5 ;  /* 0x00000008ff087819 */ /* 0x000fe40000011605 */
[----:B------:R-:W-:Y:S02]  /*5940*/  SHF.R.U32.HI R5, RZ, 0x18, R2 ;  /* 0x00000018ff057819 */ /* 0x000fe40000011602 */
[----:B------:R-:W-:Y:S02]  /*5950*/  SHF.R.U32.HI R6, RZ, 0x8, R6 ;  /* 0x00000008ff067819 */ /* 0x000fe40000011606 */
[----:B-1----:R-:W-:Y:S02]  /*5960*/  SHF.R.U32.HI R7, RZ, 0x10, R2 ;  /* 0x00000010ff077819 */ /* 0x002fe40000011602 */
[----:B------:R-:W-:Y:S02]  /*5970*/  PRMT R9, R9, 0x5410, R10 ;  /* 0x0000541009097816 */ /* 0x000fe4000000000a */
[----:B------:R-:W-:-:S02]  /*5980*/  LOP3.LUT R2, R7, 0xff, RZ, 0xc0, !PT ;  /* 0x000000ff07027812 */ /* 0x000fc400078ec0ff */
[----:B------:R-:W-:Y:S01]  /*5990*/  PRMT R12, R12, 0x5410, R6 ;  /* 0x000054100c0c7816 */ /* 0x000fe20000000006 */
[----:B------:R-:W-:Y:S01]  /*59a0*/  FFMA.FTZ R6, R57, UR43, -R16 ;  /* 0x0000002b39067c23 */ /* 0x000fe20008010810 */
[----:B------:R-:W-:Y:S01]  /*59b0*/  PRMT R10, R2, 0x5410, R5 ;  /* 0x00005410020a7816 */ /* 0x000fe20000000005 */
[----:B------:R-:W-:Y:S01]  /*59c0*/  FFMA.FTZ R5, R78, UR43, -R19 ;  /* 0x0000002b4e057c23 */ /* 0x000fe20008010813 */
[----:B------:R-:W-:Y:S01]  /*59d0*/  F2FP.F16.F32.PACK_AB R2, R231, R244 ;  /* 0x000000f4e702723e */ /* 0x000fe200000000ff */
[----:B------:R1:W-:Y:S01]  /*59e0*/  MUFU.EX2 R185, R6 ;  /* 0x0000000600b97308 */ /* 0x0003e20000000800 */
[----:B---3--:R-:W-:Y:S02]  /*59f0*/  F2FP.F16.F32.PACK_AB R7, R248, R133 ;  /* 0x00000085f807723e */ /* 0x008fe400000000ff */
[C---:B------:R-:W-:Y:S02]  /*5a00*/  PRMT R197, R2.reuse, 0x7632, R197 ;  /* 0x0000763202c57816 */ /* 0x040fe400000000c5 */
[----:B------:R-:W-:-:S02]  /*5a10*/  PRMT R174, R2, 0x7610, R174 ;  /* 0x0000761002ae7816 */ /* 0x000fc400000000ae */
[----:B------:R-:W-:Y:S01]  /*5a20*/  F2FP.F16.F32.PACK_AB R2, R181, R184 ;  /* 0x000000b8b502723e */ /* 0x000fe200000000ff */
[----:B------:R2:W3:Y:S01]  /*5a30*/  MUFU.EX2 R47, R5 ;  /* 0x00000005002f7308 */ /* 0x0004e20000000800 */
[----:B------:R-:W-:Y:S02]  /*5a40*/  PRMT R169, R7, 0x7610, R169 ;  /* 0x0000761007a97816 */ /* 0x000fe400000000a9 */
[C---:B------:R-:W-:Y:S02]  /*5a50*/  PRMT R213, R2.reuse, 0x7632, R213 ;  /* 0x0000763202d57816 */ /* 0x040fe400000000d5 */
[----:B------:R-:W-:Y:S02]  /*5a60*/  PRMT R212, R2, 0x7610, R212 ;  /* 0x0000761002d47816 */ /* 0x000fe400000000d4 */
[----:B------:R-:W-:Y:S01]  /*5a70*/  F2FP.F16.F32.PACK_AB R2, R87, R46 ;  /* 0x0000002e5702723e */ /* 0x000fe200000000ff */
[----:B-1----:R-:W-:Y:S01]  /*5a80*/  FFMA.FTZ R6, R56, UR43, -R16 ;  /* 0x0000002b38067c23 */ /* 0x002fe20008010810 */
[----:B------:R-:W-:-:S02]  /*5a90*/  PRMT R168, R7, 0x7632, R168 ;  /* 0x0000763207a87816 */ /* 0x000fc400000000a8 */
[C---:B------:R-:W-:Y:S01]  /*5aa0*/  PRMT R210, R2.reuse, 0x7632, R210 ;  /* 0x0000763202d27816 */ /* 0x040fe200000000d2 */
[----:B------:R4:W1:Y:S01]  /*5ab0*/  MUFU.EX2 R84, R6 ;  /* 0x0000000600547308 */ /* 0x0008620000000800 */
[----:B------:R-:W-:Y:S02]  /*5ac0*/  PRMT R208, R2, 0x7610, R208 ;  /* 0x0000761002d07816 */ /* 0x000fe400000000d0 */
[----:B------:R-:W-:Y:S01]  /*5ad0*/  F2FP.F16.F32.PACK_AB R2, R252, R49 ;  /* 0x00000031fc02723e */ /* 0x000fe200000000ff */
[----:B--2---:R-:W-:Y:S01]  /*5ae0*/  FFMA.FTZ R5, R75, UR43, -R19 ;  /* 0x0000002b4b057c23 */ /* 0x004fe20008010813 */
[----:B------:R-:W-:Y:S02]  /*5af0*/  PRMT R8, R11, 0x5410, R8 ;  /* 0x000054100b087816 */ /* 0x000fe40000000008 */
[C---:B------:R-:W-:Y:S01]  /*5b00*/  PRMT R205, R2.reuse, 0x7632, R205 ;  /* 0x0000763202cd7816 */ /* 0x040fe200000000cd */
[----:B------:R2:W-:Y:S01]  /*5b10*/  MUFU.EX2 R44, R5 ;  /* 0x00000005002c7308 */ /* 0x0005e20000000800 */
[----:B------:R-:W-:-:S02]  /*5b20*/  PRMT R204, R2, 0x7610, R204 ;  /* 0x0000761002cc7816 */ /* 0x000fc400000000cc */
[----:B------:R-:W-:-:S04]  /*5b30*/  F2FP.F16.F32.PACK_AB R2, R249, R245 ;  /* 0x000000f5f902723e */ /* 0x000fc800000000ff */
[----:B------:R-:W-:Y:S02]  /*5b40*/  PRMT R194, R2, 0x7610, R194 ;  /* 0x0000761002c27816 */ /* 0x000fe400000000c2 */
[----:B----4-:R-:W-:Y:S02]  /*5b50*/  F2FP.F16.F32.PACK_AB R6, R180, R182 ;  /* 0x000000b6b406723e */ /* 0x010fe400000000ff */
[----:B------:R-:W-:Y:S02]  /*5b60*/  PRMT R191, R2, 0x7632, R191 ;  /* 0x0000763202bf7816 */ /* 0x000fe400000000bf */
[C---:B------:R-:W-:Y:S02]  /*5b70*/  PRMT R211, R6.reuse, 0x7610, R211 ;  /* 0x0000761006d37816 */ /* 0x040fe400000000d3 */
[----:B------:R-:W-:Y:S01]  /*5b80*/  PRMT R209, R6, 0x7632, R209 ;  /* 0x0000763206d17816 */ /* 0x000fe200000000d1 */
[----:B--2---:R-:W-:Y:S01]  /*5b90*/  FFMA.FTZ R5, R74, UR43, -R19 ;  /* 0x0000002b4a057c23 */ /* 0x004fe20008010813 */
[----:B------:R-:W-:-:S02]  /*5ba0*/  F2FP.F16.F32.PACK_AB R6, R86, R85 ;  /* 0x000000555606723e */ /* 0x000fc400000000ff */
[----:B---3--:R-:W-:Y:S01]  /*5bb0*/  F2FP.F16.F32.PACK_AB R2, R47, R183 ;  /* 0x000000b72f02723e */ /* 0x008fe200000000ff */
[----:B------:R2:W3:Y:S01]  /*5bc0*/  MUFU.EX2 R54, R5 ;  /* 0x0000000500367308 */ /* 0x0004e20000000800 */
[C---:B------:R-:W-:Y:S02]  /*5bd0*/  PRMT R215, R6.reuse, 0x7610, R215 ;  /* 0x0000761006d77816 */ /* 0x040fe400000000d7 */
[----:B------:R-:W-:Y:S02]  /*5be0*/  PRMT R214, R6, 0x7632, R214 ;  /* 0x0000763206d67816 */ /* 0x000fe400000000d6 */
[----:B-1----:R-:W-:Y:S02]  /*5bf0*/  F2FP.F16.F32.PACK_AB R6, R84, R185 ;  /* 0x000000b95406723e */ /* 0x002fe400000000ff */
[C---:B------:R-:W-:Y:S02]  /*5c00*/  PRMT R201, R2.reuse, 0x7610, R201 ;  /* 0x0000761002c97816 */ /* 0x040fe400000000c9 */
[----:B------:R-:W-:Y:S01]  /*5c10*/  PRMT R200, R2, 0x7632, R200 ;  /* 0x0000763202c87816 */ /* 0x000fe200000000c8 */
[----:B------:R-:W-:Y:S01]  /*5c20*/  IMAD.U32 R2, RZ, RZ, UR12 ;  /* 0x0000000cff027e24 */ /* 0x000fe2000f8e00ff */
[----:B------:R-:W-:-:S02]  /*5c30*/  PRMT R207, R6, 0x7610, R207 ;  /* 0x0000761006cf7816 */ /* 0x000fc400000000cf */
[----:B------:R-:W-:Y:S02]  /*5c40*/  PRMT R206, R6, 0x7632, R206 ;  /* 0x0000763206ce7816 */ /* 0x000fe400000000ce */
[----:B------:R-:W-:Y:S01]  /*5c50*/  F2FP.F16.F32.PACK_AB R6, R134, R246 ;  /* 0x000000f68606723e */ /* 0x000fe200000000ff */
[----:B--2---:R-:W-:Y:S01]  /*5c60*/  FFMA.FTZ R5, R73, UR43, -R19 ;  /* 0x0000002b49057c23 */ /* 0x004fe20008010813 */
[----:B------:R-:W-:Y:S02]  /*5c70*/  LEA R0, R2, UR12, 0x10 ;  /* 0x0000000c02007c11 */ /* 0x000fe4000f8e80ff */
[C---:B------:R-:W-:Y:S01]  /*5c80*/  PRMT R171, R6.reuse, 0x7610, R171 ;  /* 0x0000761006ab7816 */ /* 0x040fe200000000ab */
[----:B------:R1:W-:Y:S01]  /*5c90*/  MUFU.EX2 R132, R5 ;  /* 0x0000000500847308 */ /* 0x0003e20000000800 */
[----:B------:R-:W-:Y:S02]  /*5ca0*/  PRMT R170, R6, 0x7632, R170 ;  /* 0x0000763206aa7816 */ /* 0x000fe400000000aa */
[----:B------:R-:W-:-:S02]  /*5cb0*/  F2FP.F16.F32.PACK_AB R2, R131, R251 ;  /* 0x000000fb8302723e */ /* 0x000fc400000000ff */
[----:B------:R-:W-:Y:S02]  /*5cc0*/  F2FP.F16.F32.PACK_AB R6, R176, R135 ;  /* 0x00000087b006723e */ /* 0x000fe400000000ff */
[C---:B------:R-:W-:Y:S02]  /*5cd0*/  PRMT R193, R2.reuse, 0x7610, R193 ;  /* 0x0000761002c17816 */ /* 0x040fe400000000c1 */
[----:B------:R-:W-:Y:S02]  /*5ce0*/  PRMT R175, R2, 0x7632, R175 ;  /* 0x0000763202af7816 */ /* 0x000fe400000000af */
[C---:B------:R-:W-:Y:S02]  /*5cf0*/  PRMT R203, R6.reuse, 0x7610, R203 ;  /* 0x0000761006cb7816 */ /* 0x040fe400000000cb */
[----:B------:R-:W-:Y:S02]  /*5d00*/  PRMT R202, R6, 0x7632, R202 ;  /* 0x0000763206ca7816 */ /* 0x000fe400000000ca */
[----:B------:R-:W-:Y:S01]  /*5d10*/  HSET2.LE.AND R2, R30, R0, PT ;  /* 0x000000001e027233 */ /* 0x000fe20003803000 */
[----:B-1----:R-:W-:Y:S01]  /*5d20*/  FFMA.FTZ R5, R59, UR43, -R19 ;  /* 0x0000002b3b057c23 */ /* 0x002fe20008010813 */
[----:B------:R-:W-:-:S03]  /*5d30*/  PRMT R6, R169, 0x5410, R168 ;  /* 0x00005410a9067816 */ /* 0x000fc600000000a8 */
[----:B------:R3:W1:Y:S01]  /*5d40*/  MUFU.EX2 R186, R5 ;  /* 0x0000000500ba7308 */ /* 0x0006620000000800 */
[----:B------:R-:W-:Y:S02]  /*5d50*/  LOP3.LUT R72, R2, R6, RZ, 0xc0, !PT ;  /* 0x0000000602487212 */ /* 0x000fe400078ec0ff */
[----:B------:R-:W-:Y:S02]  /*5d60*/  PRMT R6, R174, 0x5410, R197 ;  /* 0x00005410ae067816 */ /* 0x000fe400000000c5 */
[----:B------:R-:W-:Y:S02]  /*5d70*/  HSET2.LE.AND R2, R33, R0, PT ;  /* 0x0000000021027233 */ /* 0x000fe40003803000 */
[----:B---3--:R-:W-:-:S04]  /*5d80*/  F2FP.F16.F32.PACK_AB R5, R54, R44 ;  /* 0x0000002c3605723e */ /* 0x008fc800000000ff */
        /* <DEDUP_REMOVED lines=16> */
[----:B------:R-:W-:Y:S01]  /*5e90*/  HMMA.16816.F32 R20, R72, R96, RZ ;  /* 0x000000604814723c */ /* 0x000fe200000018ff */
        /* <DEDUP_REMOVED lines=17> */
[--C-:B------:R-:W-:Y:S01]  /*5fb0*/  HSET2.LE.AND R6, R29, R0.reuse, PT ;  /* 0x000000001d067233 */ /* 0x100fe20003803000 */
[----:B------:R-:W-:Y:S01]  /*5fc0*/  IMAD.MOV.U32 R29, RZ, RZ, R84 ;  /* 0x000000ffff1d7224 */ /* 0x000fe200078e0054 */
[----:B------:R-:W-:Y:S02]  /*5fd0*/  LOP3.LUT R66, R2, R5, RZ, 0xc0, !PT ;  /* 0x0000000502427212 */ /* 0x000fe400078ec0ff */
[----:B------:R-:W-:Y:S01]  /*5fe0*/  PRMT R2, R204, 0x5410, R205 ;  /* 0x00005410cc027816 */ /* 0x000fe200000000cd */
[----:B------:R-:W-:Y:S01]  /*5ff0*/  IMAD.MOV.U32 R97, RZ, RZ, R54 ;  /* 0x000000ffff617224 */ /* 0x000fe200078e0036 */
        /* <DEDUP_REMOVED lines=10> */
[----:B------:R-:W-:Y:S01]  /*60a0*/  PRMT R6, R199, 0x5410, R198 ;  /* 0x00005410c7067816 */ /* 0x000fe200000000c6 */
[----:B------:R-:W-:Y:S01]  /*60b0*/  IMAD.WIDE.U32 R20, R60, -0x2daee0ad, RZ ;  /* 0xd2511f533c147825 */ /* 0x000fe200078e00ff */
[----:B------:R-:W-:Y:S02]  /*60c0*/  HSET2.LE.AND R2, R10, R0, PT ;  /* 0x000000000a027233 */ /* 0x000fe40003803000 */
[----:B------:R-:W-:Y:S01]  /*60d0*/  LOP3.LUT R52, R5, R6, RZ, 0xc0, !PT ;  /* 0x0000000605347212 */ /* 0x000fe200078ec0ff */
[----:B------:R-:W-:Y:S01]  /*60e0*/  IMAD.WIDE.U32 R10, R51, -0x2daee0ad, RZ ;  /* 0xd2511f53330a7825 */ /* 0x000fe200078e00ff */
[----:B------:R-:W-:Y:S02]  /*60f0*/  PRMT R5, R196, 0x5410, R195 ;  /* 0x00005410c4057816 */ /* 0x000fe400000000c3 */
[----:B------:R-:W-:Y:S01]  /*6100*/  LOP3.LUT R28, R9, UR30, R80, 0x96, !PT ;  /* 0x0000001e091c7c12 */ /* 0x000fe2000f8e9650 */
[----:B------:R-:W-:Y:S01]  /*6110*/  IMAD.WIDE.U32 R6, R37, -0x326172a9, RZ ;  /* 0xcd9e8d5725067825 */ /* 0x000fe200078e00ff */
[----:B------:R-:W-:-:S02]  /*6120*/  LOP3.LUT R23, R11, UR39, R40, 0x96, !PT ;  /* 0x000000270b177c12 */ /* 0x000fc4000f8e9628 */
[----:B------:R-:W-:Y:S01]  /*6130*/  LOP3.LUT R22, R35, UR37, R10, 0x96, !PT ;  /* 0x0000002523167c12 */ /* 0x000fe2000f8e960a */
[----:B------:R-:W-:Y:S01]  /*6140*/  IMAD.WIDE.U32 R10, R41, -0x2daee0ad, RZ ;  /* 0xd2511f53290a7825 */ /* 0x000fe200078e00ff */
[----:B------:R-:W-:Y:S02]  /*6150*/  LOP3.LUT R17, R7, UR22, R8, 0x96, !PT ;  /* 0x0000001607117c12 */ /* 0x000fe4000f8e9608 */
[----:B------:R-:W-:Y:S01]  /*6160*/  LOP3.LUT R53, R2, R5, RZ, 0xc0, !PT ;  /* 0x0000000502357212 */ /* 0x000fe200078ec0ff */
[----:B------:R-:W-:Y:S01]  /*6170*/  IMAD.WIDE.U32 R8, R62, -0x2daee0ad, RZ ;  /* 0xd2511f533e087825 */ /* 0x000fe200078e00ff */
[C---:B------:R-:W-:Y:S02]  /*6180*/  LOP3.LUT R27, R6.reuse, 0xff, RZ, 0xc0, !PT ;  /* 0x000000ff061b7812 */ /* 0x040fe400078ec0ff */
[----:B------:R-:W-:Y:S01]  /*6190*/  LOP3.LUT R39, R6, 0xffff, RZ, 0xc0, !PT ;  /* 0x0000ffff06277812 */ /* 0x000fe200078ec0ff */
[----:B------:R-:W-:Y:S01]  /*61a0*/  IMAD.MOV.U32 R80, RZ, RZ, R87 ;  /* 0x000000ffff507224 */ /* 0x000fe200078e0057 */
[--C-:B------:R-:W-:Y:S01]  /*61b0*/  SHF.R.U32.HI R42, RZ, 0x10, R6.reuse ;  /* 0x00000010ff2a7819 */ /* 0x100fe20000011606 */
[----:B------:R-:W-:Y:S01]  /*61c0*/  HMMA.16816.F32 R236, R52, R88, R12 ;  /* 0x0000005834ec723c */ /* 0x000fe2000000180c */
[----:B------:R-:W-:Y:S01]  /*61d0*/  SHF.R.U32.HI R26, RZ, 0x18, R6 ;  /* 0x00000018ff1a7819 */ /* 0x000fe20000011606 */
[----:B------:R-:W-:Y:S01]  /*61e0*/  IMAD.WIDE.U32 R6, R79, -0x2daee0ad, RZ ;  /* 0xd2511f534f067825 */ /* 0x000fe200078e00ff */
[----:B------:R-:W-:-:S02]  /*61f0*/  LOP3.LUT R9, R9, UR39, R234, 0x96, !PT ;  /* 0x0000002709097c12 */ /* 0x000fc4000f8e96ea */
[----:B------:R-:W-:Y:S01]  /*6200*/  LOP3.LUT R8, R11, UR37, R8, 0x96, !PT ;  /* 0x000000250b087c12 */ /* 0x000fe2000f8e9608 */
[----:B------:R-:W-:Y:S01]  /*6210*/  IMAD.MOV.U32 R62, RZ, RZ, R86 ;  /* 0x000000ffff3e7224 */ /* 0x000fe200078e0056 */
[----:B------:R-:W-:Y:S02]  /*6220*/  LOP3.LUT R5, R7, UR39, R234, 0x96, !PT ;  /* 0x0000002707057c12 */ /* 0x000fe4000f8e96ea */
[----:B------:R-:W-:Y:S01]  /*6230*/  LOP3.LUT R2, R21, UR37, R6, 0x96, !PT ;  /* 0x0000002515027c12 */ /* 0x000fe2000f8e9606 */
[----:B------:R-:W-:Y:S01]  /*6240*/  IMAD.WIDE.U32 R6, R9, -0x326172a9, RZ ;  /* 0xcd9e8d5709067825 */ /* 0x000fe200078e00ff */
[----:B------:R-:W-:Y:S02]  /*6250*/  ISETP.LE.U32.AND P5, PT, R27, UR12, PT ;  /* 0x0000000c1b007c0c */ /* 0x000fe4000bfa3070 */
[----:B------:R-:W-:Y:S01]  /*6260*/  ISETP.LE.U32.AND P3, PT, R26, UR12, PT ;  /* 0x0000000c1a007c0c */ /* 0x000fe2000bf63070 */
[----:B------:R-:W-:Y:S01]  /*6270*/  IMAD.WIDE.U32 R14, R8, -0x326172a9, RZ ;  /* 0xcd9e8d57080e7825 */ /* 0x000fe200078e00ff */
[----:B------:R-:W-:-:S03]  /*6280*/  LOP3.LUT R9, R7, UR38, R82, 0x96, !PT ;  /* 0x0000002607097c12 */ /* 0x000fc6000f8e9652 */
[----:B------:R-:W-:Y:S01]  /*6290*/  IMAD.WIDE.U32 R12, R2, -0x326172a9, RZ ;  /* 0xcd9e8d57020c7825 */ /* 0x000fe200078e00ff */
[----:B------:R-:W-:-:S03]  /*62a0*/  LOP3.LUT R8, R15, UR36, R6, 0x96, !PT ;  /* 0x000000240f087c12 */ /* 0x000fc6000f8e9606 */
[----:B------:R-:W-:-:S04]  /*62b0*/  IMAD.WIDE.U32 R6, R5, -0x326172a9, RZ ;  /* 0xcd9e8d5705067825 */ /* 0x000fc800078e00ff */
[----:B------:R-:W-:Y:S02]  /*62c0*/  @!P5 HADD2 R94, -R211.H0_H0, -RZ.H0_H0 ;  /* 0xa00000ffd35ed230 */ /* 0x000fe40000000900 */
[----:B------:R-:W-:Y:S01]  /*62d0*/  IMAD.WIDE.U32 R36, R8, -0x2daee0ad, RZ ;  /* 0xd2511f5308247825 */ /* 0x000fe200078e00ff */
[----:B------:R-:W-:-:S03]  /*62e0*/  LOP3.LUT R5, R7, UR38, R82, 0x96, !PT ;  /* 0x0000002607057c12 */ /* 0x000fc6000f8e9652 */
[----:B------:R-:W-:Y:S01]  /*62f0*/  @!P3 HADD2 R100, -R213.H0_H0, -RZ.H0_H0 ;  /* 0xa00000ffd564b230 */ /* 0x000fe20000000900 */
[----:B------:R-:W-:Y:S01]  /*6300*/  LOP3.LUT R2, R13, UR36, R6, 0x96, !PT ;  /* 0x000000240d027c12 */ /* 0x000fe2000f8e9606 */
[----:B------:R-:W-:Y:S01]  /*6310*/  IMAD.WIDE.U32 R6, R9, -0x2daee0ad, RZ ;  /* 0xd2511f5309067825 */ /* 0x000fe200078e00ff */
[----:B------:R-:W-:Y:S02]  /*6320*/  @!P5 PRMT R211, R94, 0x5410, RZ ;  /* 0x000054105ed3d816 */ /* 0x000fe400000000ff */
[----:B------:R-:W-:Y:S01]  /*6330*/  @!P3 PRMT R213, R100, 0x5410, RZ ;  /* 0x0000541064d5b816 */ /* 0x000fe200000000ff */
[----:B------:R-:W-:Y:S01]  /*6340*/  IMAD.MOV.U32 R82, RZ, RZ, R85 ;  /* 0x000000ffff527224 */ /* 0x000fe200078e0055 */
[----:B------:R-:W-:Y:S01]  /*6350*/  LOP3.LUT R8, R7, UR35, R10, 0x96, !PT ;  /* 0x0000002307087c12 */ /* 0x000fe2000f8e960a */
[----:B------:R-:W-:Y:S01]  /*6360*/  IMAD.WIDE.U32 R84, R2, -0x2daee0ad, RZ ;  /* 0xd2511f5302547825 */ /* 0x000fe200078e00ff */
[----:B------:R-:W-:-:S03]  /*6370*/  LOP3.LUT R10, R37, UR29, R6, 0x96, !PT ;  /* 0x0000001d250a7c12 */ /* 0x000fc6000f8e9606 */
[----:B------:R-:W-:-:S04]  /*6380*/  IMAD.WIDE.U32 R6, R5, -0x2daee0ad, RZ ;  /* 0xd2511f5305067825 */ /* 0x000fc800078e00ff */
[----:B------:R-:W-:Y:S01]  /*6390*/  IMAD.WIDE.U32 R8, R8, -0x326172a9, RZ ;  /* 0xcd9e8d5708087825 */ /* 0x000fe200078e00ff */
[----:B------:R-:W-:Y:S02]  /*63a0*/  LOP3.LUT R5, R7, UR35, R20, 0x96, !PT ;  /* 0x0000002307057c12 */ /* 0x000fe4000f8e9614 */
[----:B------:R-:W-:Y:S01]  /*63b0*/  LOP3.LUT R2, R85, UR29, R6, 0x96, !PT ;  /* 0x0000001d55027c12 */ /* 0x000fe2000f8e9606 */
[----:B------:R-:W-:Y:S01]  /*63c0*/  IMAD.WIDE.U32 R6, R10, -0x326172a9, RZ ;  /* 0xcd9e8d570a067825 */ /* 0x000fe200078e00ff */
[----:B------:R-:W-:-:S03]  /*63d0*/  LOP3.LUT R37, R9, UR30, R14, 0x96, !PT ;  /* 0x0000001e09257c12 */ /* 0x000fc6000f8e960e */
[----:B------:R-:W-:Y:S01]  /*63e0*/  IMAD.WIDE.U32 R10, R22, -0x326172a9, RZ ;  /* 0xcd9e8d57160a7825 */ /* 0x000fe200078e00ff */
[----:B------:R-:W-:Y:S02]  /*63f0*/  LOP3.LUT R18, R7, UR22, R8, 0x96, !PT ;  /* 0x0000001607127c12 */ /* 0x000fe4000f8e9608 */
[C---:B------:R-:W-:Y:S01]  /*6400*/  LOP3.LUT R20, R6.reuse, 0xff, RZ, 0xc0, !PT ;  /* 0x000000ff06147812 */ /* 0x040fe200078ec0ff */
[----:B------:R-:W-:Y:S01]  /*6410*/  IMAD.WIDE.U32 R8, R5, -0x326172a9, RZ ;  /* 0xcd9e8d5705087825 */ /* 0x000fe200078e00ff */
[----:B------:R-:W-:Y:S02]  /*6420*/  LOP3.LUT R60, R6, 0xffff, RZ, 0xc0, !PT ;  /* 0x0000ffff063c7812 */ /* 0x000fe400078ec0ff */
[--C-:B------:R-:W-:Y:S02]  /*6430*/  SHF.R.U32.HI R41, RZ, 0x10, R6.reuse ;  /* 0x00000010ff297819 */ /* 0x100fe40000011606 */
[----:B------:R-:W-:Y:S01]  /*6440*/  SHF.R.U32.HI R13, RZ, 0x18, R6 ;  /* 0x00000018ff0d7819 */ /* 0x000fe20000011606 */
[----:B------:R-:W-:Y:S01]  /*6450*/  IMAD.WIDE.U32 R6, R2, -0x326172a9, RZ ;  /* 0xcd9e8d5702067825 */ /* 0x000fe200078e00ff */
[----:B------:R-:W-:-:S02]  /*6460*/  LOP3.LUT R89, R9, UR30, R12, 0x96, !PT ;  /* 0x0000001e09597c12 */ /* 0x000fc4000f8e960c */
[----:B------:R-:W-:Y:S02]  /*6470*/  ISETP.LE.U32.AND P1, PT, R20, UR12, PT ;  /* 0x0000000c14007c0c */ /* 0x000fe4000bf23070 */
        /* <DEDUP_REMOVED lines=15> */
[--C-:B------:R-:W-:Y:S02]  /*6570*/  SHF.R.U32.HI R33, RZ, 0x10, R6.reuse ;  /* 0x00000010ff217819 */ /* 0x100fe40000011606 */
[----:B------:R-:W-:Y:S02]  /*6580*/  SHF.R.U32.HI R23, RZ, 0x18, R6 ;  /* 0x00000018ff177819 */ /* 0x000fe40000011606 */
[----:B------:R-:W-:Y:S02]  /*6590*/  LOP3.LUT R2, R15, UR29, R8, 0x96, !PT ;  /* 0x0000001d0f027c12 */ /* 0x000fe4000f8e9608 */
[----:B------:R-:W-:-:S02]  /*65a0*/  LOP3.LUT R15, R7, UR25, R76, 0x96, !PT ;  /* 0x00000019070f7c12 */ /* 0x000fc4000f8e964c */
[----:B------:R-:W-:Y:S01]  /*65b0*/  LOP3.LUT R5, R9, UR35, R34, 0x96, !PT ;  /* 0x0000002309057c12 */ /* 0x000fe2000f8e9622 */
[----:B------:R-:W-:Y:S01]  /*65c0*/  IMAD.WIDE.U32 R6, R2, -0x326172a9, RZ ;  /* 0xcd9e8d5702067825 */ /* 0x000fe200078e00ff */
[----:B------:R-:W-:-:S03]  /*65d0*/  LOP3.LUT R2, R17, 0xff, RZ, 0xc0, !PT ;  /* 0x000000ff11027812 */ /* 0x000fc600078ec0ff */
[----:B------:R-:W-:Y:S01]  /*65e0*/  IMAD.WIDE.U32 R8, R5, -0x326172a9, RZ ;  /* 0xcd9e8d5705087825 */ /* 0x000fe200078e00ff */
[----:B------:R-:W-:Y:S02]  /*65f0*/  ISETP.LE.U32.AND P4, PT, R2, UR12, PT ;  /* 0x0000000c02007c0c */ /* 0x000fe4000bf83070 */
[----:B------:R-:W-:Y:S02]  /*6600*/  LOP3.LUT R2, R17, 0xffff, RZ, 0xc0, !PT ;  /* 0x0000ffff11027812 */ /* 0x000fe400078ec0ff */
[----:B------:R-:W-:Y:S02]  /*6610*/  LOP3.LUT R20, R7, UR22, R8, 0x96, !PT ;  /* 0x0000001607147c12 */ /* 0x000fe4000f8e9608 */
[----:B------:R-:W-:Y:S02]  /*6620*/  SHF.R.U32.HI R2, RZ, 0x8, R2 ;  /* 0x00000008ff027819 */ /* 0x000fe40000011602 */
[----:B------:R-:W-:Y:S02]  /*6630*/  LOP3.LUT R35, R6, 0xff, RZ, 0xc0, !PT ;  /* 0x000000ff06237812 */ /* 0x000fe400078ec0ff */
[----:B------:R-:W-:-:S02]  /*6640*/  LOP3.LUT R2, R2, 0xffff, RZ, 0xc0, !PT ;  /* 0x0000ffff02027812 */ /* 0x000fc400078ec0ff */
[----:B------:R-:W-:Y:S01]  /*6650*/  LOP3.LUT R51, R6, 0xffff, RZ, 0xc0, !PT ;  /* 0x0000ffff06337812 */ /* 0x000fe200078ec0ff */
[----:B------:R-:W-:Y:S01]  /*6660*/  @!P4 HADD2 R61, -R169.H0_H0, -RZ.H0_H0 ;  /* 0xa00000ffa93dc230 */ /* 0x000fe20000000900 */
[----:B------:R-:W-:Y:S02]  /*6670*/  ISETP.LE.U32.AND P6, PT, R2, UR12, PT ;  /* 0x0000000c02007c0c */ /* 0x000fe4000bfc3070 */
[----:B------:R-:W-:Y:S02]  /*6680*/  SHF.R.U32.HI R2, RZ, 0x18, R17 ;  /* 0x00000018ff027819 */ /* 0x000fe40000011611 */
[----:B------:R-:W-:Y:S01]  /*6690*/  @!P4 PRMT R169, R61, 0x5410, RZ ;  /* 0x000054103da9c816 */ /* 0x000fe200000000ff */
[----:B------:R-:W-:Y:S01]  /*66a0*/  IMAD.MOV.U32 R61, RZ, RZ, R29 ;  /* 0x000000ffff3d7224 */ /* 0x000fe200078e001d */
[----:B------:R-:W-:Y:S02]  /*66b0*/  ISETP.LE.U32.AND P4, PT, R2, UR12, PT ;  /* 0x0000000c02007c0c */ /* 0x000fe4000bf83070 */
[----:B------:R-:W-:-:S02]  /*66c0*/  SHF.R.U32.HI R2, RZ, 0x10, R17 ;  /* 0x00000010ff027819 */ /* 0x000fc40000011611 */
[--C-:B------:R-:W-:Y:S02]  /*66d0*/  SHF.R.U32.HI R76, RZ, 0x10, R6.reuse ;  /* 0x00000010ff4c7819 */ /* 0x100fe40000011606 */
[----:B------:R-:W-:Y:S01]  /*66e0*/  LOP3.LUT R2, R2, 0xff, RZ, 0xc0, !PT ;  /* 0x000000ff02027812 */ /* 0x000fe200078ec0ff */
[----:B------:R-:W-:Y:S01]  /*66f0*/  @!P6 HADD2 R63, -R168.H0_H0, -RZ.H0_H0 ;  /* 0xa00000ffa83fe230 */ /* 0x000fe20000000900 */
[----:B------:R-:W-:Y:S01]  /*6700*/  SHF.R.U32.HI R34, RZ, 0x18, R6 ;  /* 0x00000018ff227819 */ /* 0x000fe20000011606 */
[----:B------:R-:W-:Y:S01]  /*6710*/  IMAD.WIDE.U32 R6, R126, -0x2daee0ad, RZ ;  /* 0xd2511f537e067825 */ /* 0x000fe200078e00ff */
[----:B------:R-:W-:Y:S02]  /*6720*/  LOP3.LUT R11, R9, UR30, R10, 0x96, !PT ;  /* 0x0000001e090b7c12 */ /* 0x000fe4000f8e960a */
[----:B------:R-:W-:Y:S01]  /*6730*/  @!P6 PRMT R168, R63, 0x5410, RZ ;  /* 0x000054103fa8e816 */ /* 0x000fe200000000ff */
[----:B------:R-:W-:Y:S01]  /*6740*/  @!P4 HADD2 R78, -R197.H0_H0, -RZ.H0_H0 ;  /* 0xa00000ffc54ec230 */ /* 0x000fe20000000900 */
[----:B------:R-:W-:Y:S01]  /*6750*/  ISETP.LE.U32.AND P6, PT, R2, UR12, PT ;  /* 0x0000000c02007c0c */ /* 0x000fe2000bfc3070 */
[----:B------:R-:W-:Y:S01]  /*6760*/  IMAD.MOV.U32 R63, RZ, RZ, R134 ;  /* 0x000000ffff3f7224 */ /* 0x000fe200078e0086 */
[----:B------:R-:W-:-:S02]  /*6770*/  LOP3.LUT R5, R7, UR39, R40, 0x96, !PT ;  /* 0x0000002707057c12 */ /* 0x000fc4000f8e9628 */
[----:B------:R-:W-:Y:S02]  /*6780*/  SHF.R.U32.HI R2, RZ, 0x8, R39 ;  /* 0x00000008ff027819 */ /* 0x000fe40000011627 */
[----:B------:R-:W-:Y:S01]  /*6790*/  LOP3.LUT R10, R13, UR37, R6, 0x96, !PT ;  /* 0x000000250d0a7c12 */ /* 0x000fe2000f8e9606 */
[----:B------:R-:W-:Y:S01]  /*67a0*/  IMAD.WIDE.U32 R8, R5, -0x326172a9, RZ ;  /* 0xcd9e8d5705087825 */ /* 0x000fe200078e00ff */
[----:B------:R-:W-:Y:S02]  /*67b0*/  LOP3.LUT R2, R2, 0xffff, RZ, 0xc0, !PT ;  /* 0x0000ffff02027812 */ /* 0x000fe400078ec0ff */
[----:B------:R-:W-:Y:S01]  /*67c0*/  @!P4 PRMT R197, R78, 0x5410, RZ ;  /* 0x000054104ec5c816 */ /* 0x000fe200000000ff */
[----:B------:R-:W-:Y:S01]  /*67d0*/  IMAD.WIDE.U32 R6, R11, -0x2daee0ad, RZ ;  /* 0xd2511f530b067825 */ /* 0x000fe200078e00ff */
[----:B------:R-:W-:-:S03]  /*67e0*/  LOP3.LUT R5, R9, UR38, R38, 0x96, !PT ;  /* 0x0000002609057c12 */ /* 0x000fc6000f8e9626 */
[----:B------:R-:W-:Y:S01]  /*67f0*/  @!P6 HADD2 R92, -R174.H0_H0, -RZ.H0_H0 ;  /* 0xa00000ffae5ce230 */ /* 0x000fe20000000900 */
[----:B------:R-:W-:Y:S01]  /*6800*/  ISETP.LE.U32.AND P4, PT, R2, UR12, PT ;  /* 0x0000000c02007c0c */ /* 0x000fe2000bf83070 */
[----:B------:R-:W-:Y:S01]  /*6810*/  IMAD.WIDE.U32 R10, R10, -0x326172a9, RZ ;  /* 0xcd9e8d570a0a7825 */ /* 0x000fe200078e00ff */
[----:B------:R-:W-:Y:S02]  /*6820*/  LOP3.LUT R2, R42, 0xff, RZ, 0xc0, !PT ;  /* 0x000000ff2a027812 */ /* 0x000fe400078ec0ff */
[----:B------:R-:W-:Y:S01]  /*6830*/  LOP3.LUT R22, R7, UR25, R14, 0x96, !PT ;  /* 0x0000001907167c12 */ /* 0x000fe2000f8e960e */
[----:B------:R-:W-:Y:S01]  /*6840*/  IMAD.MOV.U32 R14, RZ, RZ, R49 ;  /* 0x000000ffff0e7224 */ /* 0x000fe200078e0031 */
[C---:B------:R-:W-:Y:S02]  /*6850*/  LOP3.LUT R49, R6.reuse, 0xff, RZ, 0xc0, !PT ;  /* 0x000000ff06317812 */ /* 0x040fe400078ec0ff */
[----:B------:R-:W-:Y:S02]  /*6860*/  LOP3.LUT R77, R6, 0xffff, RZ, 0xc0, !PT ;  /* 0x0000ffff064d7812 */ /* 0x000fe400078ec0ff */
[----:B------:R-:W-:-:S02]  /*6870*/  SHF.R.U32.HI R85, RZ, 0x10, R6 ;  /* 0x00000010ff557819 */ /* 0x000fc40000011606 */
[----:B------:R-:W-:Y:S01]  /*6880*/  SHF.R.U32.HI R43, RZ, 0x18, R6 ;  /* 0x00000018ff2b7819 */ /* 0x000fe20000011606 */
[----:B------:R-:W-:Y:S01]  /*6890*/  IMAD.WIDE.U32 R6, R5, -0x2daee0ad, RZ ;  /* 0xd2511f5305067825 */ /* 0x000fe200078e00ff */
[----:B------:R-:W-:-:S03]  /*68a0*/  @!P6 PRMT R174, R92, 0x5410, RZ ;  /* 0x000054105caee816 */ /* 0x000fc600000000ff */
[----:B------:R-:W-:Y:S01]  /*68b0*/  @!P4 HADD2 R93, -R209.H0_H0, -RZ.H0_H0 ;  /* 0xa00000ffd15dc230 */ /* 0x000fe20000000900 */
[----:B------:R-:W-:Y:S02]  /*68c0*/  ISETP.LE.U32.AND P6, PT, R2, UR12, PT ;  /* 0x0000000c02007c0c */ /* 0x000fe4000bfc3070 */
[----:B------:R-:W-:Y:S02]  /*68d0*/  LOP3.LUT R5, R11, UR36, R8, 0x96, !PT ;  /* 0x000000240b057c12 */ /* 0x000fe4000f8e9608 */
[----:B------:R-:W-:Y:S02]  /*68e0*/  LOP3.LUT R2, R15, 0xffff, RZ, 0xc0, !PT ;  /* 0x0000ffff0f027812 */ /* 0x000fe400078ec0ff */
[----:B------:R-:W-:Y:S01]  /*68f0*/  LOP3.LUT R7, R7, UR35, R12, 0x96, !PT ;  /* 0x0000002307077c12 */ /* 0x000fe2000f8e960c */
[----:B------:R-:W-:Y:S01]  /*6900*/  IMAD.WIDE.U32 R28, R5, -0x2daee0ad, RZ ;  /* 0xd2511f53051c7825 */ /* 0x000fe200078e00ff */
[----:B------:R-:W-:Y:S02]  /*6910*/  SHF.R.U32.HI R2, RZ, 0x8, R2 ;  /* 0x00000008ff027819 */ /* 0x000fe40000011602 */
[----:B------:R-:W-:Y:S01]  /*6920*/  @!P4 PRMT R209, R93, 0x5410, RZ ;  /* 0x000054105dd1c816 */ /* 0x000fe200000000ff */
[----:B------:R-:W-:Y:S01]  /*6930*/  IMAD.WIDE.U32 R8, R7, -0x326172a9, RZ ;  /* 0xcd9e8d5707087825 */ /* 0x000fe200078e00ff */
[----:B------:R-:W-:-:S03]  /*6940*/  LOP3.LUT R2, R2, 0xffff, RZ, 0xc0, !PT ;  /* 0x0000ffff02027812 */ /* 0x000fc600078ec0ff */
[----:B------:R-:W-:Y:S01]  /*6950*/  @!P6 HADD2 R101, -R212.H0_H0, -RZ.H0_H0 ;  /* 0xa00000ffd465e230 */ /* 0x000fe20000000900 */
[----:B------:R-:W-:Y:S02]  /*6960*/  LOP3.LUT R6, R29, UR29, R6, 0x96, !PT ;  /* 0x0000001d1d067c12 */ /* 0x000fe4000f8e9606 */
[----:B------:R-:W-:Y:S02]  /*6970*/  ISETP.LE.U32.AND P5, PT, R2, UR12, PT ;  /* 0x0000000c02007c0c */ /* 0x000fe4000bfa3070 */
[----:B------:R-:W-:Y:S01]  /*6980*/  LOP3.LUT R2, R15, 0xff, RZ, 0xc0, !PT ;  /* 0x000000ff0f027812 */ /* 0x000fe200078ec0ff */
[----:B------:R-:W-:Y:S01]  /*6990*/  IMAD.WIDE.U32 R6, R6, -0x326172a9, RZ ;  /* 0xcd9e8d5706067825 */ /* 0x000fe200078e00ff */
[----:B------:R-:W-:Y:S02]  /*69a0*/  LOP3.LUT R40, R9, UR30, R10, 0x96, !PT ;  /* 0x0000001e09287c12 */ /* 0x000fe4000f8e960a */
[----:B------:R-:W-:Y:S01]  /*69b0*/  ISETP.LE.U32.AND P4, PT, R2, UR12, PT ;  /* 0x0000000c02007c0c */ /* 0x000fe2000bf83070 */
[----:B------:R-:W-:Y:S01]  /*69c0*/  IMAD.WIDE.U32 R10, R83, -0x2daee0ad, RZ ;  /* 0xd2511f53530a7825 */ /* 0x000fe200078e00ff */
[----:B------:R-:W-:-:S02]  /*69d0*/  SHF.R.U32.HI R2, RZ, 0x18, R15 ;  /* 0x00000018ff027819 */ /* 0x000fc4000001160f */
[----:B------:R-:W-:Y:S01]  /*69e0*/  LOP3.LUT R21, R7, UR22, R8, 0x96, !PT ;  /* 0x0000001607157c12 */ /* 0x000fe2000f8e9608 */
[----:B------:R-:W-:Y:S01]  /*69f0*/  IMAD.MOV.U32 R83, RZ, RZ, R63 ;  /* 0x000000ffff537224 */ /* 0x000fe200078e003f */
[C---:B------:R-:W-:Y:S01]  /*6a00*/  LOP3.LUT R39, R6.reuse, 0xff, RZ, 0xc0, !PT ;  /* 0x000000ff06277812 */ /* 0x040fe200078ec0ff */
[----:B------:R-:W-:Y:S01]  /*6a10*/  @!P5 HADD2 R102, -R214.H0_H0, -RZ.H0_H0 ;  /* 0xa00000ffd666d230 */ /* 0x000fe20000000900 */
[----:B------:R-:W-:Y:S01]  /*6a20*/  LOP3.LUT R88, R6, 0xffff, RZ, 0xc0, !PT ;  /* 0x0000ffff06587812 */ /* 0x000fe200078ec0ff */
[----:B------:R-:W-:Y:S01]  /*6a30*/  IMAD.MOV.U32 R63, RZ, RZ, R82 ;  /* 0x000000ffff3f7224 */ /* 0x000fe200078e0052 */
[--C-:B------:R-:W-:Y:S01]  /*6a40*/  SHF.R.U32.HI R79, RZ, 0x10, R6.reuse ;  /* 0x00000010ff4f7819 */ /* 0x100fe20000011606 */
[----:B------:R-:W-:Y:S01]  /*6a50*/  IMAD.MOV.U32 R82, RZ, RZ, R97 ;  /* 0x000000ffff527224 */ /* 0x000fe200078e0061 */
[----:B------:R-:W-:Y:S01]  /*6a60*/  SHF.R.U32.HI R38, RZ, 0x18, R6 ;  /* 0x00000018ff267819 */ /* 0x000fe20000011606 */
[----:B------:R-:W-:Y:S01]  /*6a70*/  IMAD.WIDE.U32 R6, R129, -0x2daee0ad, RZ ;  /* 0xd2511f5381067825 */ /* 0x000fe200078e00ff */
[----:B------:R-:W-:-:S03]  /*6a80*/  ISETP.LE.U32.AND P3, PT, R2, UR12, PT ;  /* 0x0000000c02007c0c */ /* 0x000fc6000bf63070 */
[----:B------:R-:W-:Y:S01]  /*6a90*/  @!P4 HADD2 R103, -R215.H0_H0, -RZ.H0_H0 ;  /* 0xa00000ffd767c230 */ /* 0x000fe20000000900 */
[----:B------:R-:W-:Y:S01]  /*6aa0*/  SHF.R.U32.HI R2, RZ, 0x10, R15 ;  /* 0x00000010ff027819 */ /* 0x000fe2000001160f */
[----:B------:R-:W-:Y:S01]  /*6ab0*/  IMAD.MOV.U32 R129, RZ, RZ, R61 ;  /* 0x000000ffff817224 */ /* 0x000fe200078e003d */
[----:B------:R-:W-:Y:S01]  /*6ac0*/  LOP3.LUT R5, R7, UR39, R50, 0x96, !PT ;  /* 0x0000002707057c12 */ /* 0x000fe2000f8e9632 */
[----:B------:R-:W-:Y:S01]  /*6ad0*/  IMAD.MOV.U32 R61, RZ, RZ, R62 ;  /* 0x000000ffff3d7224 */ /* 0x000fe200078e003e */
[----:B------:R-:W-:Y:S01]  /*6ae0*/  LOP3.LUT R7, R11, UR37, R6, 0x96, !PT ;  /* 0x000000250b077c12 */ /* 0x000fe2000f8e9606 */
[----:B------:R-:W-:Y:S01]  /*6af0*/  IMAD.MOV.U32 R62, RZ, RZ, R186 ;  /* 0x000000ffff3e7224 */ /* 0x000fe200078e00ba */
[----:B------:R-:W-:Y:S01]  /*6b00*/  LOP3.LUT R2, R2, 0xff, RZ, 0xc0, !PT ;  /* 0x000000ff02027812 */ /* 0x000fe200078ec0ff */
[----:B------:R-:W-:Y:S01]  /*6b10*/  IMAD.WIDE.U32 R8, R5, -0x326172a9, RZ ;  /* 0xcd9e8d5705087825 */ /* 0x000fe200078e00ff */
[----:B------:R-:W-:Y:S02]  /*6b20*/  @!P6 PRMT R212, R101, 0x5410, RZ ;  /* 0x0000541065d4e816 */ /* 0x000fe400000000ff */
[----:B------:R-:W-:Y:S01]  /*6b30*/  ISETP.LE.U32.AND P6, PT, R2, UR12, PT ;  /* 0x0000000c02007c0c */ /* 0x000fe2000bfc3070 */
[----:B------:R-:W-:-:S04]  /*6b40*/  IMAD.WIDE.U32 R12, R7, -0x326172a9, RZ ;  /* 0xcd9e8d57070c7825 */ /* 0x000fc800078e00ff */
[----:B------:R-:W-:Y:S01]  /*6b50*/  @!P3 HADD2 R105, -R210.H0_H0, -RZ.H0_H0 ;  /* 0xa00000ffd269b230 */ /* 0x000fe20000000900 */
[----:B------:R-:W-:Y:S02]  /*6b60*/  LOP3.LUT R6, R9, UR38, R48, 0x96, !PT ;  /* 0x0000002609067c12 */ /* 0x000fe4000f8e9630 */
[----:B------:R-:W-:Y:S01]  /*6b70*/  LOP3.LUT R2, R41, 0xff, RZ, 0xc0, !PT ;  /* 0x000000ff29027812 */ /* 0x000fe200078ec0ff */
[----:B------:R-:W-:Y:S01]  /*6b80*/  IMAD.MOV.U32 R15, RZ, RZ, R63 ;  /* 0x000000ffff0f7224 */ /* 0x000fe200078e003f */
[----:B------:R-:W-:Y:S01]  /*6b90*/  LOP3.LUT R5, R13, UR36, R8, 0x96, !PT ;  /* 0x000000240d057c12 */ /* 0x000fe2000f8e9608 */
[----:B------:R-:W-:Y:S01]  /*6ba0*/  IMAD.WIDE.U32 R6, R6, -0x2daee0ad, RZ ;  /* 0xd2511f5306067825 */ /* 0x000fe200078e00ff */
[----:B------:R-:W-:Y:S02]  /*6bb0*/  @!P4 PRMT R215, R103, 0x5410, RZ ;  /* 0x0000541067d7c816 */ /* 0x000fe400000000ff */
[----:B------:R-:W-:Y:S01]  /*6bc0*/  ISETP.LE.U32.AND P4, PT, R31, UR12, PT ;  /* 0x0000000c1f007c0c */ /* 0x000fe2000bf83070 */
[----:B------:R-:W-:Y:S01]  /*6bd0*/  IMAD.WIDE.U32 R26, R5, -0x2daee0ad, RZ ;  /* 0xd2511f53051a7825 */ /* 0x000fe200078e00ff */
[----:B------:R-:W-:-:S03]  /*6be0*/  @!P3 PRMT R210, R105, 0x5410, RZ ;  /* 0x0000541069d2b816 */ /* 0x000fc600000000ff */
[----:B------:R-:W-:Y:S01]  /*6bf0*/  @!P6 HADD2 R104, -R208.H0_H0, -RZ.H0_H0 ;  /* 0xa00000ffd068e230 */ /* 0x000fe20000000900 */
[----:B------:R-:W-:Y:S02]  /*6c00*/  ISETP.LE.U32.AND P3, PT, R2, UR12, PT ;  /* 0x0000000c02007c0c */ /* 0x000fe4000bf63070 */
[----:B------:R-:W-:Y:S02]  /*6c10*/  SHF.R.U32.HI R2, RZ, 0x8, R32 ;  /* 0x00000008ff027819 */ /* 0x000fe40000011620 */
[----:B------:R-:W-:Y:S02]  /*6c20*/  LOP3.LUT R7, R7, UR35, R10, 0x96, !PT ;  /* 0x0000002307077c12 */ /* 0x000fe4000f8e960a */
[----:B------:R-:W-:Y:S02]  /*6c30*/  LOP3.LUT R2, R2, 0xffff, RZ, 0xc0, !PT ;  /* 0x0000ffff02027812 */ /* 0x000fe400078ec0ff */
[----:B------:R-:W-:Y:S01]  /*6c40*/  LOP3.LUT R6, R27, UR29, R6, 0x96, !PT ;  /* 0x0000001d1b067c12 */ /* 0x000fe2000f8e9606 */
[----:B------:R-:W-:Y:S01]  /*6c50*/  IMAD.WIDE.U32 R8, R7, -0x326172a9, RZ ;  /* 0xcd9e8d5707087825 */ /* 0x000fe200078e00ff */
[----:B------:R-:W-:-:S03]  /*6c60*/  @!P6 PRMT R208, R104, 0x5410, RZ ;  /* 0x0000541068d0e816 */ /* 0x000fc600000000ff */
[----:B------:R-:W-:Y:S01]  /*6c70*/  @!P4 HADD2 R107, -R207.H0_H0, -RZ.H0_H0 ;  /* 0xa00000ffcf6bc230 */ /* 0x000fe20000000900 */
[----:B------:R-:W-:Y:S01]  /*6c80*/  ISETP.LE.U32.AND P6, PT, R2, UR12, PT ;  /* 0x0000000c02007c0c */ /* 0x000fe2000bfc3070 */
[----:B------:R-:W-:Y:S01]  /*6c90*/  IMAD.WIDE.U32 R6, R6, -0x326172a9, RZ ;  /* 0xcd9e8d5706067825 */ /* 0x000fe200078e00ff */
[----:B------:R-:W-:Y:S02]  /*6ca0*/  LOP3.LUT R5, R33, 0xff, RZ, 0xc0, !PT ;  /* 0x000000ff21057812 */ /* 0x000fe400078ec0ff */
[----:B------:R-:W-:Y:S02]  /*6cb0*/  @!P4 PRMT R207, R107, 0x5410, RZ ;  /* 0x000054106bcfc816 */ /* 0x000fe400000000ff */
[----:B------:R-:W-:Y:S02]  /*6cc0*/  LOP3.LUT R17, R7, UR22, R8, 0x96, !PT ;  /* 0x0000001607117c12 */ /* 0x000fe4000f8e9608 */
[C---:B------:R-:W-:Y:S02]  /*6cd0*/  LOP3.LUT R42, R6.reuse, 0xffff, RZ, 0xc0, !PT ;  /* 0x0000ffff062a7812 */ /* 0x040fe400078ec0ff */
[----:B------:R-:W-:-:S02]  /*6ce0*/  LOP3.LUT R78, R6, 0xff, RZ, 0xc0, !PT ;  /* 0x000000ff064e7812 */ /* 0x000fc400078ec0ff */
[--C-:B------:R-:W-:Y:S01]  /*6cf0*/  SHF.R.U32.HI R48, RZ, 0x10, R6.reuse ;  /* 0x00000010ff307819 */ /* 0x100fe20000011606 */
[----:B------:R-:W-:Y:S01]  /*6d00*/  @!P6 HADD2 R109, -R206.H0_H0, -RZ.H0_H0 ;  /* 0xa00000ffce6de230 */ /* 0x000fe20000000900 */
[----:B------:R-:W-:Y:S01]  /*6d10*/  SHF.R.U32.HI R50, RZ, 0x18, R6 ;  /* 0x00000018ff327819 */ /* 0x000fe20000011606 */
[----:B------:R-:W-:Y:S01]  /*6d20*/  IMAD.WIDE.U32 R6, R37, -0x2daee0ad, RZ ;  /* 0xd2511f5325067825 */ /* 0x000fe200078e00ff */
[----:B------:R-:W-:-:S03]  /*6d30*/  ISETP.LE.U32.AND P4, PT, R5, UR12, PT ;  /* 0x0000000c05007c0c */ /* 0x000fc6000bf83070 */
[----:B------:R-:W-:Y:S01]  /*6d40*/  FFMA.FTZ R5, R124, UR43, -R16 ;  /* 0x0000002b7c057c23 */ /* 0x000fe20008010810 */
[----:B------:R-:W-:Y:S01]  /*6d50*/  @!P5 PRMT R214, R102, 0x5410, RZ ;  /* 0x0000541066d6d816 */ /* 0x000fe200000000ff */
[----:B------:R-:W-:Y:S01]  /*6d60*/  IMAD.MOV.U32 R37, RZ, RZ, R133 ;  /* 0x000000ffff257224 */ /* 0x000fe200078e0085 */
[----:B------:R-:W-:Y:S01]  /*6d70*/  LOP3.LUT R29, R9, UR30, R12, 0x96, !PT ;  /* 0x0000001e091d7c12 */ /* 0x000fe2000f8e960c */
[----:B------:R1:W-:Y:S01]  /*6d80*/  MUFU.EX2 R125, R5 ;  /* 0x00000005007d7308 */ /* 0x0003e20000000800 */
[----:B------:R-:W-:Y:S01]  /*6d90*/  ISETP.LE.U32.AND P5, PT, R23, UR12, PT ;  /* 0x0000000c17007c0c */ /* 0x000fe2000bfa3070 */
        /* <DEDUP_REMOVED lines=14> */
[----:B------:R2:W3:Y:S01]  /*6e80*/  MUFU.EX2 R131, R6 ;  /* 0x0000000600837308 */ /* 0x0004e20000000800 */
[----:B-1----:R-:W-:Y:S01]  /*6e90*/  LOP3.LUT R5, R18, 0xff, RZ, 0xc0, !PT ;  /* 0x000000ff12057812 */ /* 0x002fe200078ec0ff */
[----:B------:R-:W-:Y:S01]  /*6ea0*/  @!P4 HADD2 R114, -R204.H0_H0, -RZ.H0_H0 ;  /* 0xa00000ffcc72c230 */ /* 0x000fe20000000900 */
[----:B------:R-:W-:Y:S01]  /*6eb0*/  @!P5 PRMT R205, R110, 0x5410, RZ ;  /* 0x000054106ecdd816 */ /* 0x000fe200000000ff */
[----:B------:R-:W-:Y:S01]  /*6ec0*/  IMAD.MOV.U32 R36, RZ, RZ, R135 ;  /* 0x000000ffff247224 */ /* 0x000fe200078e0087 */
[----:B------:R-:W-:Y:S02]  /*6ed0*/  ISETP.LE.U32.AND P6, PT, R5, UR12, PT ;  /* 0x0000000c05007c0c */ /* 0x000fe4000bfc3070 */
[----:B------:R-:W-:Y:S02]  /*6ee0*/  LOP3.LUT R5, R18, 0xffff, RZ, 0xc0, !PT ;  /* 0x0000ffff12057812 */ /* 0x000fe400078ec0ff */
[----:B------:R-:W-:-:S02]  /*6ef0*/  @!P4 PRMT R204, R114, 0x5410, RZ ;  /* 0x0000541072ccc816 */ /* 0x000fc400000000ff */
[----:B------:R-:W-:-:S04]  /*6f00*/  SHF.R.U32.HI R5, RZ, 0x8, R5 ;  /* 0x00000008ff057819 */ /* 0x000fc80000011605 */
[----:B------:R-:W-:Y:S01]  /*6f10*/  LOP3.LUT R5, R5, 0xffff, RZ, 0xc0, !PT ;  /* 0x0000ffff05057812 */ /* 0x000fe200078ec0ff */
[----:B--2---:R-:W-:-:S03]  /*6f20*/  FFMA.FTZ R6, R123, UR43, -R24 ;  /* 0x0000002b7b067c23 */ /* 0x004fc60008010818 */
[----:B------:R-:W-:Y:S01]  /*6f30*/  ISETP.LE.U32.AND P5, PT, R5, UR12, PT ;  /* 0x0000000c05007c0c */ /* 0x000fe2000bfa3070 */
[----:B------:R-:W-:Y:S01]  /*6f40*/  FFMA.FTZ R5, R117, UR43, -R24 ;  /* 0x0000002b75057c23 */ /* 0x000fe20008010818 */
[----:B------:R3:W-:Y:S08]  /*6f50*/  MUFU.EX2 R134, R6 ;  /* 0x0000000600867308 */ /* 0x0007f00000000800 */
[----:B------:R1:W2:Y:S01]  /*6f60*/  MUFU.EX2 R126, R5 ;  /* 0x00000005007e7308 */ /* 0x0002a20000000800 */
[----:B---3--:R-:W-:-:S04]  /*6f70*/  F2FP.F16.F32.PACK_AB R6, R131, R125 ;  /* 0x0000007d8306723e */ /* 0x008fc800000000ff */
[C---:B------:R-:W-:Y:S02]  /*6f80*/  PRMT R167, R6.reuse, 0x7610, R167 ;  /* 0x0000761006a77816 */ /* 0x040fe400000000a7 */
[----:B------:R-:W-:Y:S02]  /*6f90*/  PRMT R166, R6, 0x7632, R166 ;  /* 0x0000763206a67816 */ /* 0x000fe400000000a6 */
[----:B-1----:R-:W-:Y:S01]  /*6fa0*/  SHF.R.U32.HI R5, RZ, 0x18, R18 ;  /* 0x00000018ff057819 */ /* 0x002fe20000011612 */
[----:B------:R-:W-:Y:S01]  /*6fb0*/  @!P6 HADD2 R117, -R167.H0_H0, -RZ.H0_H0 ;  /* 0xa00000ffa775e230 */ /* 0x000fe20000000900 */
[----:B------:R-:W-:Y:S01]  /*6fc0*/  PRMT R103, R167, 0x5410, R166 ;  /* 0x00005410a7677816 */ /* 0x000fe200000000a6 */
[----:B------:R-:W-:Y:S01]  /*6fd0*/  @!P5 HADD2 R123, -R166.H0_H0, -RZ.H0_H0 ;  /* 0xa00000ffa67bd230 */ /* 0x000fe20000000900 */
[----:B------:R-:W-:Y:S02]  /*6fe0*/  ISETP.LE.U32.AND P4, PT, R5, UR12, PT ;  /* 0x0000000c05007c0c */ /* 0x000fe4000bf83070 */
[----:B------:R-:W-:-:S02]  /*6ff0*/  SHF.R.U32.HI R5, RZ, 0x10, R18 ;  /* 0x00000010ff057819 */ /* 0x000fc40000011612 */
[----:B------:R-:W-:Y:S02]  /*7000*/  @!P6 PRMT R167, R117, 0x5410, RZ ;  /* 0x0000541075a7e816 */ /* 0x000fe400000000ff */
[----:B------:R-:W-:Y:S02]  /*7010*/  LOP3.LUT R5, R5, 0xff, RZ, 0xc0, !PT ;  /* 0x000000ff05057812 */ /* 0x000fe400078ec0ff */
[----:B--2---:R-:W-:Y:S02]  /*7020*/  F2FP.F16.F32.PACK_AB R6, R126, R134 ;  /* 0x000000867e06723e */ /* 0x004fe400000000ff */
[----:B------:R-:W-:Y:S01]  /*7030*/  ISETP.LE.U32.AND P6, PT, R5, UR12, PT ;  /* 0x0000000c05007c0c */ /* 0x000fe2000bfc3070 */
[----:B------:R-:W-:Y:S01]  /*7040*/  FFMA.FTZ R5, R120, UR43, -R16 ;  /* 0x0000002b78057c23 */ /* 0x000fe20008010810 */
[C---:B------:R-:W-:Y:S02]  /*7050*/  PRMT R164, R6.reuse, 0x7610, R164 ;  /* 0x0000761006a47816 */ /* 0x040fe400000000a4 */
[----:B------:R-:W-:Y:S01]  /*7060*/  PRMT R165, R6, 0x7632, R165 ;  /* 0x0000763206a57816 */ /* 0x000fe200000000a5 */
[----:B------:R1:W2:Y:S01]  /*7070*/  MUFU.EX2 R92, R5 ;  /* 0x00000005005c7308 */ /* 0x0002a20000000800 */
[----:B------:R-:W-:Y:S01]  /*7080*/  @!P5 PRMT R166, R123, 0x5410, RZ ;  /* 0x000054107ba6d816 */ /* 0x000fe200000000ff */
[----:B------:R-:W-:Y:S01]  /*7090*/  IMAD.MOV.U32 R123, RZ, RZ, R131 ;  /* 0x000000ffff7b7224 */ /* 0x000fe200078e0083 */
[----:B------:R-:W-:-:S02]  /*70a0*/  PRMT R102, R164, 0x5410, R165 ;  /* 0x00005410a4667816 */ /* 0x000fc400000000a5 */
[----:B------:R-:W-:-:S03]  /*70b0*/  ISETP.LE.U32.AND P5, PT, R35, UR12, PT ;  /* 0x0000000c23007c0c */ /* 0x000fc6000bfa3070 */
[----:B------:R-:W-:-:S05]  /*70c0*/  @!P6 HADD2 R120, -R164.H0_H0, -RZ.H0_H0 ;  /* 0xa00000ffa478e230 */ /* 0x000fca0000000900 */
[----:B------:R-:W-:Y:S01]  /*70d0*/  @!P6 PRMT R164, R120, 0x5410, RZ ;  /* 0x0000541078a4e816 */ /* 0x000fe200000000ff */
[----:B-1----:R-:W-:Y:S01]  /*70e0*/  FFMA.FTZ R5, R115, UR43, -R16 ;  /* 0x0000002b73057c23 */ /* 0x002fe20008010810 */
[----:B------:R-:W-:-:S03]  /*70f0*/  @!P4 HADD2 R115, -R165.H0_H0, -RZ.H0_H0 ;  /* 0xa00000ffa573c230 */ /* 0x000fc60000000900 */
[----:B------:R-:W-:Y:S01]  /*7100*/  @!P5 HADD2 R136, -R203.H0_H0, -RZ.H0_H0 ;  /* 0xa00000ffcb88d230 */ /* 0x000fe20000000900 */
[----:B------:R1:W3:Y:S01]  /*7110*/  MUFU.EX2 R114, R5 ;  /* 0x0000000500727308 */ /* 0x0002e20000000800 */
[----:B------:R-:W-:Y:S01]  /*7120*/  @!P4 PRMT R165, R115, 0x5410, RZ ;  /* 0x0000541073a5c816 */ /* 0x000fe200000000ff */
[----:B--2---:R-:W-:Y:S01]  /*7130*/  IMAD.MOV.U32 R115, RZ, RZ, R92 ;  /* 0x000000ffff737224 */ /* 0x004fe200078e005c */
[----:B------:R-:W-:Y:S01]  /*7140*/  ISETP.LE.U32.AND P4, PT, R34, UR12, PT ;  /* 0x0000000c22007c0c */ /* 0x000fe2000bf83070 */
[----:B------:R-:W-:Y:S01]  /*7150*/  IMAD.MOV.U32 R92, RZ, RZ, R14 ;  /* 0x000000ffff5c7224 */ /* 0x000fe200078e000e */
[----:B------:R-:W-:Y:S01]  /*7160*/  @!P5 PRMT R203, R136, 0x5410, RZ ;  /* 0x0000541088cbd816 */ /* 0x000fe200000000ff */
[----:B------:R-:W-:Y:S01]  /*7170*/  IMAD.MOV.U32 R14, RZ, RZ, R80 ;  /* 0x000000ffff0e7224 */ /* 0x000fe200078e0050 */
[----:B------:R-:W-:Y:S01]  /*7180*/  ISETP.LE.U32.AND P5, PT, R38, UR12, PT ;  /* 0x0000000c26007c0c */ /* 0x000fe2000bfa3070 */
[----:B------:R-:W-:Y:S02]  /*7190*/  IMAD.MOV.U32 R80, RZ, RZ, R185 ;  /* 0x000000ffff507224 */ /* 0x000fe400078e00b9 */
[----:B------:R-:W-:-:S02]  /*71a0*/  IMAD.MOV.U32 R13, RZ, RZ, R92 ;  /* 0x000000ffff0d7224 */ /* 0x000fc400078e005c */
[----:B------:R-:W-:Y:S02]  /*71b0*/  IMAD.MOV.U32 R82, RZ, RZ, R80 ;  /* 0x000000ffff527224 */ /* 0x000fe400078e0050 */
[----:B------:R-:W-:Y:S01]  /*71c0*/  IMAD.MOV.U32 R80, RZ, RZ, R180 ;  /* 0x000000ffff507224 */ /* 0x000fe200078e00b4 */
[----:B-1----:R-:W-:Y:S01]  /*71d0*/  SHF.R.U32.HI R5, RZ, 0x8, R60 ;  /* 0x00000008ff057819 */ /* 0x002fe2000001163c */
[----:B------:R-:W-:Y:S01]  /*71e0*/  IMAD R180, R3, 0x2, R177 ;  /* 0x0000000203b47824 */ /* 0x000fe200078e02b1 */
[----:B---3--:R-:W-:Y:S01]  /*71f0*/  F2FP.F16.F32.PACK_AB R6, R114, R115 ;  /* 0x000000737206723e */ /* 0x008fe200000000ff */
[----:B------:R-:W-:Y:S01]  /*7200*/  IMAD.MOV.U32 R83, RZ, RZ, R14 ;  /* 0x000000ffff537224 */ /* 0x000fe200078e000e */
[----:B------:R-:W-:Y:S01]  /*7210*/  LOP3.LUT R5, R5, 0xffff, RZ, 0xc0, !PT ;  /* 0x0000ffff05057812 */ /* 0x000fe200078ec0ff */
[----:B------:R-:W-:Y:S01]  /*7220*/  IMAD.MOV.U32 R14, RZ, RZ, R62 ;  /* 0x000000ffff0e7224 */ /* 0x000fe200078e003e */
[----:B------:R-:W-:Y:S01]  /*7230*/  PRMT R163, R6, 0x7610, R163 ;  /* 0x0000761006a37816 */ /* 0x000fe200000000a3 */
[----:B------:R-:W-:Y:S01]  /*7240*/  IMAD.MOV.U32 R104, RZ, RZ, R83 ;  /* 0x000000ffff687224 */ /* 0x000fe200078e0053 */
[----:B------:R-:W-:Y:S01]  /*7250*/  ISETP.LE.U32.AND P6, PT, R5, UR12, PT ;  /* 0x0000000c05007c0c */ /* 0x000fe2000bfc3070 */
[----:B------:R-:W-:Y:S01]  /*7260*/  FFMA.FTZ R5, R122, UR43, -R24 ;  /* 0x0000002b7a057c23 */ /* 0x000fe20008010818 */
[----:B------:R-:W-:Y:S01]  /*7270*/  PRMT R162, R6, 0x7632, R162 ;  /* 0x0000763206a27816 */ /* 0x000fe200000000a2 */
[----:B------:R-:W-:-:S02]  /*7280*/  @!P1 HADD2 R122, -R163.H0_H0, -RZ.H0_H0 ;  /* 0xa00000ffa37a9230 */ /* 0x000fc40000000900 */
[----:B------:R-:W-:Y:S01]  /*7290*/  IMAD.MOV.U32 R117, RZ, RZ, R82 ;  /* 0x000000ffff757224 */ /* 0x000fe200078e0052 */
[----:B------:R1:W-:Y:S01]  /*72a0*/  MUFU.EX2 R35, R5 ;  /* 0x0000000500237308 */ /* 0x0003e20000000800 */
[----:B------:R-:W-:Y:S01]  /*72b0*/  PRMT R101, R163, 0x5410, R162 ;  /* 0x00005410a3657816 */ /* 0x000fe200000000a2 */
[----:B------:R-:W-:Y:S01]  /*72c0*/  IMAD.MOV.U32 R110, RZ, RZ, R80 ;  /* 0x000000ffff6e7224 */ /* 0x000fe200078e0050 */
[----:B------:R-:W-:Y:S01]  /*72d0*/  @!P1 PRMT R163, R122, 0x5410, RZ ;  /* 0x000054107aa39816 */ /* 0x000fe200000000ff */
[----:B------:R-:W-:Y:S01]  /*72e0*/  @!P4 HADD2 R140, -R200.H0_H0, -RZ.H0_H0 ;  /* 0xa00000ffc88cc230 */ /* 0x000fe20000000900 */
[----:B------:R-:W-:Y:S01]  /*72f0*/  ISETP.LE.U32.AND P1, PT, R8, UR12, PT ;  /* 0x0000000c08007c0c */ /* 0x000fe2000bf23070 */
[----:B------:R-:W-:Y:S02]  /*7300*/  IMAD.MOV.U32 R122, RZ, RZ, R15 ;  /* 0x000000ffff7a7224 */ /* 0x000fe400078e000f */
[----:B------:R-:W-:Y:S01]  /*7310*/  IMAD.MOV.U32 R120, RZ, RZ, R14 ;  /* 0x000000ffff787224 */ /* 0x000fe200078e000e */
[----:B------:R-:W-:Y:S01]  /*7320*/  @!P4 PRMT R200, R140, 0x5410, RZ ;  /* 0x000054108cc8c816 */ /* 0x000fe200000000ff */
[----:B------:R-:W-:-:S04]  /*7330*/  IMAD.MOV.U32 R34, RZ, RZ, R134 ;  /* 0x000000ffff227224 */ /* 0x000fc800078e0086 */
[----:B------:R-:W-:Y:S02]  /*7340*/  IMAD.MOV.U32 R136, RZ, RZ, R34 ;  /* 0x000000ffff887224 */ /* 0x000fe400078e0022 */
[----:B-1----:R-:W-:Y:S01]  /*7350*/  FFMA.FTZ R5, R119, UR43, -R24 ;  /* 0x0000002b77057c23 */ /* 0x002fe20008010818 */
[----:B------:R-:W-:-:S03]  /*7360*/  @!P6 HADD2 R119, -R162.H0_H0, -RZ.H0_H0 ;  /* 0xa00000ffa277e230 */ /* 0x000fc60000000900 */
[----:B------:R1:W2:Y:S02]  /*7370*/  MUFU.EX2 R18, R5 ;  /* 0x0000000500127308 */ /* 0x0002a40000000800 */
[----:B------:R-:W-:Y:S02]  /*7380*/  @!P6 PRMT R162, R119, 0x5410, RZ ;  /* 0x0000541077a2e816 */ /* 0x000fe400000000ff */
[----:B------:R-:W-:Y:S01]  /*7390*/  ISETP.LE.U32.AND P6, PT, R7, UR12, PT ;  /* 0x0000000c07007c0c */ /* 0x000fe2000bfc3070 */
[----:B-1----:R-:W-:Y:S01]  /*73a0*/  FFMA.FTZ R5, R118, UR43, -R16 ;  /* 0x0000002b76057c23 */ /* 0x002fe20008010810 */
[----:B--2---:R-:W-:-:S03]  /*73b0*/  F2FP.F16.F32.PACK_AB R6, R18, R35 ;  /* 0x000000231206723e */ /* 0x004fc600000000ff */
[----:B------:R1:W-:Y:S01]  /*73c0*/  MUFU.EX2 R32, R5 ;  /* 0x0000000500207308 */ /* 0x0003e20000000800 */
[C---:B------:R-:W-:Y:S02]  /*73d0*/  PRMT R160, R6.reuse, 0x7610, R160 ;  /* 0x0000761006a07816 */ /* 0x040fe400000000a0 */
[----:B------:R-:W-:Y:S02]  /*73e0*/  PRMT R161, R6, 0x7632, R161 ;  /* 0x0000763206a17816 */ /* 0x000fe400000000a1 */
[----:B------:R-:W-:Y:S01]  /*73f0*/  LOP3.LUT R6, R2, 0xff, RZ, 0xc0, !PT ;  /* 0x000000ff02067812 */ /* 0x000fe200078ec0ff */
[----:B------:R-:W-:Y:S01]  /*7400*/  @!P3 HADD2 R118, -R160.H0_H0, -RZ.H0_H0 ;  /* 0xa00000ffa076b230 */ /* 0x000fe20000000900 */
[----:B------:R-:W-:-:S04]  /*7410*/  PRMT R100, R160, 0x5410, R161 ;  /* 0x00005410a0647816 */ /* 0x000fc800000000a1 */
[----:B------:R-:W-:Y:S01]  /*7420*/  @!P3 PRMT R160, R118, 0x5410, RZ ;  /* 0x0000541076a0b816 */ /* 0x000fe200000000ff */
[----:B-1----:R-:W-:Y:S01]  /*7430*/  FFMA.FTZ R5, R111, UR43, -R16 ;  /* 0x0000002b6f057c23 */ /* 0x002fe20008010810 */
[----:B------:R-:W-:-:S03]  /*7440*/  @!P2 HADD2 R111, -R161.H0_H0, -RZ.H0_H0 ;  /* 0xa00000ffa16fa230 */ /* 0x000fc60000000900 */
[----:B------:R1:W2:Y:S02]  /*7450*/  MUFU.EX2 R185, R5 ;  /* 0x0000000500b97308 */ /* 0x0002a40000000800 */
[----:B------:R-:W-:Y:S02]  /*7460*/  @!P2 PRMT R161, R111, 0x5410, RZ ;  /* 0x000054106fa1a816 */ /* 0x000fe400000000ff */
[----:B------:R-:W-:Y:S02]  /*7470*/  ISETP.LE.U32.AND P2, PT, R6, UR12, PT ;  /* 0x0000000c06007c0c */ /* 0x000fe4000bf43070 */
[----:B-1----:R-:W-:Y:S02]  /*7480*/  LOP3.LUT R5, R2, 0xffff, RZ, 0xc0, !PT ;  /* 0x0000ffff02057812 */ /* 0x002fe400078ec0ff */
[----:B--2---:R-:W-:Y:S02]  /*7490*/  F2FP.F16.F32.PACK_AB R6, R185, R32 ;  /* 0x00000020b906723e */ /* 0x004fe400000000ff */
[----:B------:R-:W-:-:S02]  /*74a0*/  SHF.R.U32.HI R5, RZ, 0x8, R5 ;  /* 0x00000008ff057819 */ /* 0x000fc40000011605 */
[C---:B------:R-:W-:Y:S02]  /*74b0*/  PRMT R159, R6.reuse, 0x7610, R159 ;  /* 0x00007610069f7816 */ /* 0x040fe4000000009f */
[----:B------:R-:W-:Y:S02]  /*74c0*/  LOP3.LUT R5, R5, 0xffff, RZ, 0xc0, !PT ;  /* 0x0000ffff05057812 */ /* 0x000fe400078ec0ff */
[----:B------:R-:W-:Y:S01]  /*74d0*/  PRMT R158, R6, 0x7632, R158 ;  /* 0x00007632069e7816 */ /* 0x000fe2000000009e */
[----:B------:R-:W-:Y:S01]  /*74e0*/  FFMA.FTZ R6, R113, UR43, -R16 ;  /* 0x0000002b71067c23 */ /* 0x000fe20008010810 */
[----:B------:R-:W-:Y:S01]  /*74f0*/  ISETP.LE.U32.AND P3, PT, R5, UR12, PT ;  /* 0x0000000c05007c0c */ /* 0x000fe2000bf63070 */
[----:B------:R-:W-:Y:S01]  /*7500*/  FFMA.FTZ R5, R121, UR43, -R24 ;  /* 0x0000002b79057c23 */ /* 0x000fe20008010818 */
[----:B------:R-:W-:Y:S01]  /*7510*/  PRMT R97, R159, 0x5410, R158 ;  /* 0x000054109f617816 */ /* 0x000fe2000000009e */
[----:B------:R1:W-:Y:S08]  /*7520*/  MUFU.EX2 R31, R6 ;  /* 0x00000006001f7308 */ /* 0x0003f00000000800 */
[----:B------:R2:W3:Y:S02]  /*7530*/  MUFU.EX2 R11, R5 ;  /* 0x00000005000b7308 */ /* 0x0004e40000000800 */
[----:B------:R-:W-:-:S05]  /*7540*/  @!P3 HADD2 R121, -R158.H0_H0, -RZ.H0_H0 ;  /* 0xa00000ff9e79b230 */ /* 0x000fca0000000900 */
[----:B------:R-:W-:Y:S01]  /*7550*/  @!P3 PRMT R158, R121, 0x5410, RZ ;  /* 0x00005410799eb816 */ /* 0x000fe200000000ff */
[----:B-1----:R-:W-:-:S06]  /*7560*/  FFMA.FTZ R6, R108, UR43, -R24 ;  /* 0x0000002b6c067c23 */ /* 0x002fcc0008010818 */
[----:B------:R-:W-:Y:S01]  /*7570*/  MUFU.EX2 R6, R6 ;  /* 0x0000000600067308 */ /* 0x000fe20000000800 */
[----:B--2---:R-:W-:Y:S01]  /*7580*/  FFMA.FTZ R5, R112, UR43, -R24 ;  /* 0x0000002b70057c23 */ /* 0x004fe20008010818 */
[----:B------:R-:W-:-:S06]  /*7590*/  @!P2 HADD2 R112, -R159.H0_H0, -RZ.H0_H0 ;  /* 0xa00000ff9f70a230 */ /* 0x000fcc0000000900 */
[----:B------:R1:W2:Y:S01]  /*75a0*/  MUFU.EX2 R186, R5 ;  /* 0x0000000500ba7308 */ /* 0x0002a20000000800 */
[----:B------:R-:W-:Y:S01]  /*75b0*/  @!P2 PRMT R159, R112, 0x5410, RZ ;  /* 0x00005410709fa816 */ /* 0x000fe200000000ff */
[----:B---3--:R-:W-:Y:S02]  /*75c0*/  IMAD.MOV.U32 R112, RZ, RZ, R11 ;  /* 0x000000ffff707224 */ /* 0x008fe400078e000b */
[----:B------:R-:W-:Y:S02]  /*75d0*/  IMAD.MOV.U32 R11, RZ, RZ, R81 ;  /* 0x000000ffff0b7224 */ /* 0x000fe400078e0051 */
[----:B------:R-:W-:Y:S02]  /*75e0*/  IMAD.MOV.U32 R81, RZ, RZ, R184 ;  /* 0x000000ffff517224 */ /* 0x000fe400078e00b8 */
[----:B------:R-:W-:Y:S02]  /*75f0*/  IMAD.MOV.U32 R27, RZ, RZ, R11 ;  /* 0x000000ffff1b7224 */ /* 0x000fe400078e000b */
[----:B------:R-:W-:-:S02]  /*7600*/  IMAD.MOV.U32 R11, RZ, RZ, R61 ;  /* 0x000000ffff0b7224 */ /* 0x000fc400078e003d */
[----:B------:R-:W3:Y:S01]  /*7610*/  LDSM.16.MT88.4 R60, [R180+0x6000] ;  /* 0x00600000b43c783b */ /* 0x000ee20000004200 */
[----:B------:R-:W-:Y:S02]  /*7620*/  IMAD.MOV.U32 R107, RZ, RZ, R81 ;  /* 0x000000ffff6b7224 */ /* 0x000fe400078e0051 */
[----:B------:R-:W-:Y:S01]  /*7630*/  IMAD.MOV.U32 R105, RZ, RZ, R11 ;  /* 0x000000ffff697224 */ /* 0x000fe200078e000b */
[----:B------:R-:W4:Y:S01]  /*7640*/  LDSM.16.MT88.4 R80, [R180+0x6800] ;  /* 0x00680000b450783b */ /* 0x000f220000004200 */
[--C-:B-1----:R-:W-:Y:S02]  /*7650*/  SHF.R.U32.HI R5, RZ, 0x18, R2.reuse ;  /* 0x00000018ff057819 */ /* 0x102fe40000011602 */
[----:B------:R-:W-:Y:S02]  /*7660*/  SHF.R.U32.HI R2, RZ, 0x10, R2 ;  /* 0x00000010ff027819 */ /* 0x000fe40000011602 */
[----:B------:R-:W-:Y:S01]  /*7670*/  ISETP.LE.U32.AND P2, PT, R5, UR12, PT ;  /* 0x0000000c05007c0c */ /* 0x000fe2000bf43070 */
[----:B------:R-:W-:Y:S01]  /*7680*/  FFMA.FTZ R5, R106, UR43, -R16 ;  /* 0x0000002b6a057c23 */ /* 0x000fe20008010810 */
[----:B------:R-:W-:-:S03]  /*7690*/  LOP3.LUT R2, R2, 0xff, RZ, 0xc0, !PT ;  /* 0x000000ff02027812 */ /* 0x000fc600078ec0ff */
[----:B------:R1:W1:Y:S01]  /*76a0*/  MUFU.EX2 R7, R5 ;  /* 0x0000000500077308 */ /* 0x0002620000000800 */
[----:B------:R-:W-:Y:S02]  /*76b0*/  ISETP.LE.U32.AND P3, PT, R2, UR12, PT ;  /* 0x0000000c02007c0c */ /* 0x000fe4000bf63070 */
[----:B--2---:R-:W-:-:S04]  /*76c0*/  F2FP.F16.F32.PACK_AB R2, R186, R112 ;  /* 0x00000070ba02723e */ /* 0x004fc800000000ff */
[C---:B------:R-:W-:Y:S02]  /*76d0*/  PRMT R156, R2.reuse, 0x7610, R156 ;  /* 0x00007610029c7816 */ /* 0x040fe4000000009c */
[----:B------:R-:W-:Y:S02]  /*76e0*/  PRMT R157, R2, 0x7632, R157 ;  /* 0x00007632029d7816 */ /* 0x000fe4000000009d */
[----:B------:R-:W-:Y:S02]  /*76f0*/  LOP3.LUT R2, R9, 0xff, RZ, 0xc0, !PT ;  /* 0x000000ff09027812 */ /* 0x000fe400078ec0ff */
[----:B------:R-:W-:Y:S01]  /*7700*/  PRMT R94, R156, 0x5410, R157 ;  /* 0x000054109c5e7816 */ /* 0x000fe2000000009d */
[----:B------:R-:W-:Y:S02]  /*7710*/  @!P3 HADD2 R108, -R156.H0_H0, -RZ.H0_H0 ;  /* 0xa00000ff9c6cb230 */ /* 0x000fe40000000900 */
[----:B------:R-:W-:Y:S02]  /*7720*/  @!P2 HADD2 R106, -R157.H0_H0, -RZ.H0_H0 ;  /* 0xa00000ff9d6aa230 */ /* 0x000fe40000000900 */
[----:B-1----:R-:W-:Y:S01]  /*7730*/  FFMA.FTZ R5, R116, UR43, -R24 ;  /* 0x0000002b74057c23 */ /* 0x002fe20008010818 */
[----:B------:R-:W-:Y:S01]  /*7740*/  @!P3 PRMT R156, R108, 0x5410, RZ ;  /* 0x000054106c9cb816 */ /* 0x000fe200000000ff */
[----:B------:R-:W-:-:S02]  /*7750*/  IMAD.MOV.U32 R108, RZ, RZ, R7 ;  /* 0x000000ffff6c7224 */ /* 0x000fc400078e0007 */
[----:B------:R1:W2:Y:S01]  /*7760*/  MUFU.EX2 R184, R5 ;  /* 0x0000000500b87308 */ /* 0x0002a20000000800 */
[----:B------:R-:W-:Y:S01]  /*7770*/  @!P2 PRMT R157, R106, 0x5410, RZ ;  /* 0x000054106a9da816 */ /* 0x000fe200000000ff */
[----:B------:R-:W-:Y:S01]  /*7780*/  IMAD.MOV.U32 R106, RZ, RZ, R123 ;  /* 0x000000ffff6a7224 */ /* 0x000fe200078e007b */
[----:B------:R-:W-:Y:S02]  /*7790*/  ISETP.LE.U32.AND P2, PT, R2, UR12, PT ;  /* 0x0000000c02007c0c */ /* 0x000fe4000bf43070 */
[----:B------:R-:W-:Y:S02]  /*77a0*/  SHF.R.U32.HI R2, RZ, 0x8, R10 ;  /* 0x00000008ff027819 */ /* 0x000fe4000001160a */
[----:B---3--:R-:W-:Y:S02]  /*77b0*/  HMMA.16816.F32 R8, R56, R60, RZ ;  /* 0x0000003c3808723c */ /* 0x008fe400000018ff */
[----:B------:R-:W-:-:S04]  /*77c0*/  LOP3.LUT R2, R2, 0xffff, RZ, 0xc0, !PT ;  /* 0x0000ffff02027812 */ /* 0x000fc800078ec0ff */
[----:B------:R-:W-:Y:S02]  /*77d0*/  ISETP.LE.U32.AND P3, PT, R2, UR12, PT ;  /* 0x0000000c02007c0c */ /* 0x000fe4000bf63070 */
[----:B------:R-:W-:Y:S02]  /*77e0*/  LOP3.LUT R2, R20, 0xffff, RZ, 0xc0, !PT ;  /* 0x0000ffff14027812 */ /* 0x000fe400078ec0ff */
[----:B-1----:R-:W-:Y:S02]  /*77f0*/  F2FP.F16.F32.PACK_AB R5, R108, R31 ;  /* 0x0000001f6c05723e */ /* 0x002fe400000000ff */
[----:B------:R-:W-:Y:S02]  /*7800*/  SHF.R.U32.HI R2, RZ, 0x8, R2 ;  /* 0x00000008ff027819 */ /* 0x000fe40000011602 */
[C---:B------:R-:W-:Y:S02]  /*7810*/  PRMT R155, R5.reuse, 0x7610, R155 ;  /* 0x00007610059b7816 */ /* 0x040fe4000000009b */
[----:B------:R-:W-:-:S02]  /*7820*/  PRMT R154, R5, 0x7632, R154 ;  /* 0x00007632059a7816 */ /* 0x000fc4000000009a */
[----:B------:R-:W-:Y:S01]  /*7830*/  LOP3.LUT R2, R2, 0xffff, RZ, 0xc0, !PT ;  /* 0x0000ffff02027812 */ /* 0x000fe200078ec0ff */
[----:B------:R-:W-:Y:S01]  /*7840*/  @!P1 HADD2 R113, -R155.H0_H0, -RZ.H0_H0 ;  /* 0xa00000ff9b719230 */ /* 0x000fe20000000900 */
[----:B------:R-:W-:Y:S01]  /*7850*/  PRMT R93, R155, 0x5410, R154 ;  /* 0x000054109b5d7816 */ /* 0x000fe2000000009a */
[----:B------:R-:W-:-:S03]  /*7860*/  @!P3 HADD2 R116, -R154.H0_H0, -RZ.H0_H0 ;  /* 0xa00000ff9a74b230 */ /* 0x000fc60000000900 */
[----:B------:R-:W-:Y:S01]  /*7870*/  @!P1 PRMT R155, R113, 0x5410, RZ ;  /* 0x00005410719b9816 */ /* 0x000fe200000000ff */
[----:B------:R-:W-:Y:S01]  /*7880*/  IMAD.MOV.U32 R113, RZ, RZ, R6 ;  /* 0x000000ffff717224 */ /* 0x000fe200078e0006 */
[----:B------:R-:W-:Y:S01]  /*7890*/  ISETP.LE.U32.AND P1, PT, R2, UR12, PT ;  /* 0x0000000c02007c0c */ /* 0x000fe2000bf23070 */
[----:B------:R-:W-:Y:S01]  /*78a0*/  IMAD.WIDE.U32 R6, R40, -0x2daee0ad, RZ ;  /* 0xd2511f5328067825 */ /* 0x000fe200078e00ff */
[----:B------:R-:W-:Y:S02]  /*78b0*/  LOP3.LUT R2, R20, 0xff, RZ, 0xc0, !PT ;  /* 0x000000ff14027812 */ /* 0x000fe400078ec0ff */
[----:B--2---:R-:W-:Y:S02]  /*78c0*/  F2FP.F16.F32.PACK_AB R5, R113, R184 ;  /* 0x000000b87105723e */ /* 0x004fe400000000ff */
[----:B------:R-:W-:Y:S02]  /*78d0*/  @!P3 PRMT R154, R116, 0x5410, RZ ;  /* 0x00005410749ab816 */ /* 0x000fe400000000ff */
[----:B------:R-:W-:-:S02]  /*78e0*/  PRMT R153, R5, 0x7610, R153 ;  /* 0x0000761005997816 */ /* 0x000fc40000000099 */
[----:B------:R-:W-:Y:S02]  /*78f0*/  PRMT R152, R5, 0x7632, R152 ;  /* 0x0000763205987816 */ /* 0x000fe40000000098 */
[----:B------:R-:W-:Y:S01]  /*7900*/  ISETP.LE.U32.AND P3, PT, R2, UR12, PT ;  /* 0x0000000c02007c0c */ /* 0x000fe2000bf63070 */
[----:B------:R-:W-:Y:S01]  /*7910*/  @!P2 HADD2 R124, -R153.H0_H0, -RZ.H0_H0 ;  /* 0xa00000ff997ca230 */ /* 0x000fe20000000900 */
[----:B------:R-:W-:Y:S01]  /*7920*/  SHF.R.U32.HI R2, RZ, 0x18, R20 ;  /* 0x00000018ff027819 */ /* 0x000fe20000011614 */
[----:B------:R-:W-:Y:S01]  /*7930*/  @!P6 HADD2 R127, -R152.H0_H0, -RZ.H0_H0 ;  /* 0xa00000ff987fe230 */ /* 0x000fe20000000900 */
[----:B------:R-:W-:Y:S01]  /*7940*/  PRMT R92, R153, 0x5410, R152 ;  /* 0x00005410995c7816 */ /* 0x000fe20000000098 */
[----:B------:R-:W-:Y:S01]  /*7950*/  @!P1 HADD2 R128, -R170.H0_H0, -RZ.H0_H0 ;  /* 0xa00000ffaa809230 */ /* 0x000fe20000000900 */
[----:B------:R-:W-:Y:S01]  /*7960*/  @!P2 PRMT R153, R124, 0x5410, RZ ;  /* 0x000054107c99a816 */ /* 0x000fe200000000ff */
[----:B------:R-:W-:Y:S01]  /*7970*/  IMAD.MOV.U32 R124, RZ, RZ, R31 ;  /* 0x000000ffff7c7224 */ /* 0x000fe200078e001f */
[----:B------:R-:W-:-:S02]  /*7980*/  ISETP.LE.U32.AND P2, PT, R2, UR12, PT ;  /* 0x0000000c02007c0c */ /* 0x000fc4000bf43070 */
[----:B------:R-:W-:Y:S02]  /*7990*/  SHF.R.U32.HI R2, RZ, 0x10, R20 ;  /* 0x00000010ff027819 */ /* 0x000fe40000011614 */
[----:B------:R-:W-:Y:S01]  /*79a0*/  @!P6 PRMT R152, R127, 0x5410, RZ ;  /* 0x000054107f98e816 */ /* 0x000fe200000000ff */
[----:B------:R-:W-:Y:S01]  /*79b0*/  @!P3 HADD2 R130, -R171.H0_H0, -RZ.H0_H0 ;  /* 0xa00000ffab82b230 */ /* 0x000fe20000000900 */
[----:B------:R-:W-:Y:S01]  /*79c0*/  LOP3.LUT R2, R2, 0xff, RZ, 0xc0, !PT ;  /* 0x000000ff02027812 */ /* 0x000fe200078ec0ff */
[----:B------:R-:W-:Y:S01]  /*79d0*/  IMAD.MOV.U32 R127, RZ, RZ, R32 ;  /* 0x000000ffff7f7224 */ /* 0x000fe200078e0020 */
[----:B------:R-:W-:Y:S01]  /*79e0*/  SHF.R.U32.HI R5, RZ, 0x8, R86 ;  /* 0x00000008ff057819 */ /* 0x000fe20000011656 */
[----:B------:R-:W-:Y:S01]  /*79f0*/  IMAD.MOV.U32 R32, RZ, RZ, R13 ;  /* 0x000000ffff207224 */ /* 0x000fe200078e000d */
[----:B------:R-:W-:Y:S01]  /*7a00*/  ISETP.LE.U32.AND P6, PT, R2, UR12, PT ;  /* 0x0000000c02007c0c */ /* 0x000fe2000bfc3070 */
[----:B------:R-:W-:Y:S01]  /*7a10*/  HMMA.16816.F32 R12, R72, R60, RZ ;  /* 0x0000003c480c723c */ /* 0x000fe200000018ff */
[----:B------:R-:W-:Y:S01]  /*7a20*/  SHF.R.U32.HI R2, RZ, 0x8, R51 ;  /* 0x00000008ff027819 */ /* 0x000fe20000011633 */
[----:B------:R-:W-:Y:S01]  /*7a30*/  @!P2 HADD2 R138, -R191.H0_H0, -RZ.H0_H0 ;  /* 0xa00000ffbf8aa230 */ /* 0x000fe20000000900 */
[----:B------:R-:W-:-:S02]  /*7a40*/  @!P3 PRMT R171, R130, 0x5410, RZ ;  /* 0x0000541082abb816 */ /* 0x000fc400000000ff */
[----:B------:R-:W-:Y:S02]  /*7a50*/  LOP3.LUT R2, R2, 0xffff, RZ, 0xc0, !PT ;  /* 0x0000ffff02027812 */ /* 0x000fe400078ec0ff */
[----:B------:R-:W-:Y:S02]  /*7a60*/  @!P1 PRMT R170, R128, 0x5410, RZ ;  /* 0x0000541080aa9816 */ /* 0x000fe400000000ff */
[----:B------:R-:W-:Y:S01]  /*7a70*/  ISETP.LE.U32.AND P3, PT, R2, UR12, PT ;  /* 0x0000000c02007c0c */ /* 0x000fe2000bf63070 */
[----:B----4-:R-:W-:Y:S01]  /*7a80*/  HMMA.16816.F32 R128, R52, R80, R8 ;  /* 0x000000503480723c */ /* 0x010fe20000001808 */
[----:B------:R-:W-:Y:S01]  /*7a90*/  LOP3.LUT R2, R76, 0xff, RZ, 0xc0, !PT ;  /* 0x000000ff4c027812 */ /* 0x000fe200078ec0ff */
[----:B------:R-:W-:Y:S01]  /*7aa0*/  @!P6 HADD2 R139, -R194.H0_H0, -RZ.H0_H0 ;  /* 0xa00000ffc28be230 */ /* 0x000fe20000000900 */
[----:B------:R-:W-:Y:S02]  /*7ab0*/  ISETP.LE.U32.AND P1, PT, R49, UR12, PT ;  /* 0x0000000c31007c0c */ /* 0x000fe4000bf23070 */
[----:B------:R-:W-:-:S02]  /*7ac0*/  SHF.R.U32.HI R24, RZ, 0x10, R6 ;  /* 0x00000010ff187819 */ /* 0x000fc40000011606 */
[----:B------:R-:W-:Y:S01]  /*7ad0*/  LOP3.LUT R10, R7, UR25, R28, 0x96, !PT ;  /* 0x00000019070a7c12 */ /* 0x000fe2000f8e961c */
[----:B------:R-:W-:Y:S01]  /*7ae0*/  IMAD.MOV.U32 R28, RZ, RZ, R109 ;  /* 0x000000ffff1c7224 */ /* 0x000fe200078e006d */
[C---:B------:R-:W-:Y:S01]  /*7af0*/  LOP3.LUT R9, R6.reuse, 0xff, RZ, 0xc0, !PT ;  /* 0x000000ff06097812 */ /* 0x040fe200078ec0ff */
[----:B------:R-:W-:Y:S01]  /*7b00*/  IMAD.MOV.U32 R109, RZ, RZ, R107 ;  /* 0x000000ffff6d7224 */ /* 0x000fe200078e006b */
[----:B------:R-:W-:Y:S01]  /*7b10*/  SHF.R.U32.HI R8, RZ, 0x18, R6 ;  /* 0x00000018ff087819 */ /* 0x000fe20000011606 */
[----:B------:R-:W-:Y:S02]  /*7b20*/  @!P3 HADD2 R137, -R202.H0_H0, -RZ.H0_H0 ;  /* 0xa00000ffca89b230 */ /* 0x000fe40000000900 */
[----:B------:R-:W-:Y:S01]  /*7b30*/  IMAD.MOV.U32 R107, RZ, RZ, R27 ;  /* 0x000000ffff6b7224 */ /* 0x000fe200078e001b */
[----:B------:R-:W-:Y:S01]  /*7b40*/  LOP3.LUT R27, R6, 0xffff, RZ, 0xc0, !PT ;  /* 0x0000ffff061b7812 */ /* 0x000fe200078ec0ff */
[----:B------:R-:W-:Y:S01]  /*7b50*/  IMAD.WIDE.U32 R6, R89, -0x2daee0ad, RZ ;  /* 0xd2511f5359067825 */ /* 0x000fe200078e00ff */
[----:B------:R-:W-:Y:S01]  /*7b60*/  HMMA.16816.F32 R132, R64, R80, R12 ;  /* 0x000000504084723c */ /* 0x000fe2000000180c */
[----:B------:R-:W-:-:S02]  /*7b70*/  @!P3 PRMT R202, R137, 0x5410, RZ ;  /* 0x0000541089cab816 */ /* 0x000fc400000000ff */
[----:B------:R-:W-:Y:S01]  /*7b80*/  @!P1 HADD2 R146, -R193.H0_H0, -RZ.H0_H0 ;  /* 0xa00000ffc1929230 */ /* 0x000fe20000000900 */
[----:B------:R-:W-:Y:S01]  /*7b90*/  ISETP.LE.U32.AND P3, PT, R2, UR12, PT ;  /* 0x0000000c02007c0c */ /* 0x000fe2000bf63070 */
[----:B------:R-:W-:Y:S01]  /*7ba0*/  IMAD.MOV.U32 R89, RZ, RZ, R18 ;  /* 0x000000ffff597224 */ /* 0x000fe200078e0012 */
[----:B------:R-:W-:Y:S01]  /*7bb0*/  LOP3.LUT R2, R87, 0xff, RZ, 0xc0, !PT ;  /* 0x000000ff57027812 */ /* 0x000fe200078ec0ff */
[----:B------:R-:W-:Y:S01]  /*7bc0*/  IMAD.MOV.U32 R137, RZ, RZ, R35 ;  /* 0x000000ffff897224 */ /* 0x000fe200078e0023 */
[----:B------:R-:W-:Y:S01]  /*7bd0*/  PRMT R87, R96, 0x5410, R5 ;  /* 0x0000541060577816 */ /* 0x000fe20000000005 */
[----:B------:R-:W-:Y:S01]  /*7be0*/  IMAD.MOV.U32 R96, RZ, RZ, R117 ;  /* 0x000000ffff607224 */ /* 0x000fe200078e0075 */
[----:B------:R-:W-:Y:S01]  /*7bf0*/  PRMT R86, R2, 0x5410, R95 ;  /* 0x0000541002567816 */ /* 0x000fe2000000005f */
[----:B------:R-:W-:Y:S01]  /*7c00*/  IMAD.MOV.U32 R95, RZ, RZ, R110 ;  /* 0x000000ffff5f7224 */ /* 0x000fe200078e006e */
[C---:B------:R-:W-:Y:S01]  /*7c10*/  LOP3.LUT R2, R22.reuse, 0xffff, RZ, 0xc0, !PT ;  /* 0x0000ffff16027812 */ /* 0x040fe200078ec0ff */
[----:B------:R-:W-:Y:S01]  /*7c20*/  IMAD.MOV.U32 R110, RZ, RZ, R41 ;  /* 0x000000ffff6e7224 */ /* 0x000fe200078e0029 */
[----:B------:R-:W-:Y:S01]  /*7c30*/  LOP3.LUT R5, R22, 0xff, RZ, 0xc0, !PT ;  /* 0x000000ff16057812 */ /* 0x000fe200078ec0ff */
[----:B------:R-:W-:Y:S01]  /*7c40*/  IMAD.MOV.U32 R41, RZ, RZ, R23 ;  /* 0x000000ffff297224 */ /* 0x000fe200078e0017 */
[----:B------:R-:W-:Y:S01]  /*7c50*/  SHF.R.U32.HI R2, RZ, 0x8, R2 ;  /* 0x00000008ff027819 */ /* 0x000fe20000011602 */
[----:B------:R-:W-:Y:S01]  /*7c60*/  @!P3 HADD2 R141, -R201.H0_H0, -RZ.H0_H0 ;  /* 0xa00000ffc98db230 */ /* 0x000fe20000000900 */
[----:B------:R-:W-:Y:S01]  /*7c70*/  LOP3.LUT R12, R7, UR25, R84, 0x96, !PT ;  /* 0x00000019070c7c12 */ /* 0x000fe2000f8e9654 */
[----:B------:R-:W-:Y:S01]  /*7c80*/  IMAD.MOV.U32 R117, RZ, RZ, R251 ;  /* 0x000000ffff757224 */ /* 0x000fe200078e00fb */
[----:B------:R-:W-:-:S02]  /*7c90*/  LOP3.LUT R2, R2, 0xffff, RZ, 0xc0, !PT ;  /* 0x0000ffff02027812 */ /* 0x000fc400078ec0ff */
[----:B------:R-:W-:Y:S02]  /*7ca0*/  @!P3 PRMT R201, R141, 0x5410, RZ ;  /* 0x000054108dc9b816 */ /* 0x000fe400000000ff */
[----:B------:R-:W-:Y:S01]  /*7cb0*/  ISETP.LE.U32.AND P3, PT, R5, UR12, PT ;  /* 0x0000000c05007c0c */ /* 0x000fe2000bf63070 */
[----:B------:R-:W-:Y:S01]  /*7cc0*/  FFMA.FTZ R5, R148, UR43, -R25 ;  /* 0x0000002b94057c23 */ /* 0x000fe20008010819 */
[----:B------:R-:W-:Y:S02]  /*7cd0*/  ISETP.LE.U32.AND P4, PT, R2, UR12, PT ;  /* 0x0000000c02007c0c */ /* 0x000fe4000bf83070 */
[----:B------:R-:W-:Y:S02]  /*7ce0*/  SHF.R.U32.HI R2, RZ, 0x10, R22 ;  /* 0x00000010ff027819 */ /* 0x000fe40000011616 */
[----:B------:R-:W-:Y:S02]  /*7cf0*/  LOP3.LUT R13, R6, 0xffff, RZ, 0xc0, !PT ;  /* 0x0000ffff060d7812 */ /* 0x000fe400078ec0ff */
[----:B------:R-:W-:-:S02]  /*7d00*/  LOP3.LUT R2, R2, 0xff, RZ, 0xc0, !PT ;  /* 0x000000ff02027812 */ /* 0x000fc400078ec0ff */
[----:B------:R-:W-:Y:S02]  /*7d10*/  LOP3.LUT R16, R6, 0xff, RZ, 0xc0, !PT ;  /* 0x000000ff06107812 */ /* 0x000fe400078ec0ff */
[--C-:B------:R-:W-:Y:S01]  /*7d20*/  SHF.R.U32.HI R15, RZ, 0x10, R6.reuse ;  /* 0x00000010ff0f7819 */ /* 0x100fe20000011606 */
[----:B------:R-:W-:Y:S01]  /*7d30*/  @!P3 HADD2 R142, -R199.H0_H0, -RZ.H0_H0 ;  /* 0xa00000ffc78eb230 */ /* 0x000fe20000000900 */
[----:B------:R-:W-:Y:S01]  /*7d40*/  SHF.R.U32.HI R14, RZ, 0x18, R6 ;  /* 0x00000018ff0e7819 */ /* 0x000fe20000011606 */
[----:B------:R-:W-:Y:S02]  /*7d50*/  @!P4 HADD2 R143, -R198.H0_H0, -RZ.H0_H0 ;  /* 0xa00000ffc68fc230 */ /* 0x000fe40000000900 */
[----:B------:R-:W-:Y:S01]  /*7d60*/  IMAD.WIDE.U32 R6, R29, -0x2daee0ad, RZ ;  /* 0xd2511f531d067825 */ /* 0x000fe200078e00ff */
[----:B------:R-:W-:-:S03]  /*7d70*/  @!P1 PRMT R193, R146, 0x5410, RZ ;  /* 0x0000541092c19816 */ /* 0x000fc600000000ff */
[----:B------:R-:W-:Y:S01]  /*7d80*/  FFMA.FTZ R29, R225, UR43, -R19 ;  /* 0x0000002be11d7c23 */ /* 0x000fe20008010813 */
[----:B------:R-:W-:Y:S02]  /*7d90*/  @!P3 PRMT R199, R142, 0x5410, RZ ;  /* 0x000054108ec7b816 */ /* 0x000fe400000000ff */
[----:B------:R-:W-:Y:S02]  /*7da0*/  ISETP.LE.U32.AND P3, PT, R2, UR12, PT ;  /* 0x0000000c02007c0c */ /* 0x000fe4000bf63070 */
[----:B------:R-:W-:Y:S02]  /*7db0*/  SHF.R.U32.HI R2, RZ, 0x18, R22 ;  /* 0x00000018ff027819 */ /* 0x000fe40000011616 */
[----:B------:R-:W-:Y:S02]  /*7dc0*/  @!P4 PRMT R198, R143, 0x5410, RZ ;  /* 0x000054108fc6c816 */ /* 0x000fe400000000ff */
[----:B------:R-:W-:Y:S02]  /*7dd0*/  ISETP.LE.U32.AND P4, PT, R2, UR12, PT ;  /* 0x0000000c02007c0c */ /* 0x000fe4000bf83070 */
[----:B------:R-:W-:-:S02]  /*7de0*/  SHF.R.U32.HI R2, RZ, 0x8, R77 ;  /* 0x00000008ff027819 */ /* 0x000fc4000001164d */
[----:B------:R-:W-:Y:S02]  /*7df0*/  LOP3.LUT R18, R6, 0xffff, RZ, 0xc0, !PT ;  /* 0x0000ffff06127812 */ /* 0x000fe400078ec0ff */
[----:B------:R-:W-:Y:S01]  /*7e00*/  LOP3.LUT R2, R2, 0xffff, RZ, 0xc0, !PT ;  /* 0x0000ffff02027812 */ /* 0x000fe200078ec0ff */
[----:B------:R-:W-:Y:S01]  /*7e10*/  @!P3 HADD2 R144, -R196.H0_H0, -RZ.H0_H0 ;  /* 0xa00000ffc490b230 */ /* 0x000fe20000000900 */
[----:B------:R-:W-:Y:S02]  /*7e20*/  LOP3.LUT R23, R6, 0xff, RZ, 0xc0, !PT ;  /* 0x000000ff06177812 */ /* 0x000fe400078ec0ff */
[----:B------:R-:W-:Y:S02]  /*7e30*/  SHF.R.U32.HI R22, RZ, 0x10, R6 ;  /* 0x00000010ff167819 */ /* 0x000fe40000011606 */
[----:B------:R-:W-:Y:S01]  /*7e40*/  @!P3 PRMT R196, R144, 0x5410, RZ ;  /* 0x0000541090c4b816 */ /* 0x000fe200000000ff */
[----:B------:R-:W-:Y:S01]  /*7e50*/  @!P4 HADD2 R145, -R195.H0_H0, -RZ.H0_H0 ;  /* 0xa00000ffc391c230 */ /* 0x000fe20000000900 */
[----:B------:R-:W-:Y:S01]  /*7e60*/  ISETP.LE.U32.AND P3, PT, R2, UR12, PT ;  /* 0x0000000c02007c0c */ /* 0x000fe2000bf63070 */
[----:B------:R-:W-:Y:S01]  /*7e70*/  IMAD.MOV.U32 R144, RZ, RZ, R114 ;  /* 0x000000ffff907224 */ /* 0x000fe200078e0072 */
[----:B------:R-:W-:Y:S01]  /*7e80*/  LOP3.LUT R2, R85, 0xff, RZ, 0xc0, !PT ;  /* 0x000000ff55027812 */ /* 0x000fe200078ec0ff */
[----:B------:R-:W-:Y:S01]  /*7e90*/  IMAD.MOV.U32 R114, RZ, RZ, R36 ;  /* 0x000000ffff727224 */ /* 0x000fe200078e0024 */
[----:B------:R-:W-:Y:S01]  /*7ea0*/  @!P4 PRMT R195, R145, 0x5410, RZ ;  /* 0x0000541091c3c816 */ /* 0x000fe200000000ff */
[----:B------:R-:W-:Y:S01]  /*7eb0*/  IMAD.MOV.U32 R36, RZ, RZ, R37 ;  /* 0x000000ffff247224 */ /* 0x000fe200078e0025 */
[----:B------:R-:W-:Y:S01]  /*7ec0*/  ISETP.LE.U32.AND P4, PT, R2, UR12, PT ;  /* 0x0000000c02007c0c */ /* 0x000fe2000bf83070 */
[----:B------:R-:W-:Y:S01]  /*7ed0*/  IMAD.MOV.U32 R37, RZ, RZ, R252 ;  /* 0x000000ffff257224 */ /* 0x000fe200078e00fc */
[----:B------:R-:W-:Y:S01]  /*7ee0*/  SHF.R.U32.HI R2, RZ, 0x10, R21 ;  /* 0x00000010ff027819 */ /* 0x000fe20000011615 */
[----:B------:R-:W-:Y:S01]  /*7ef0*/  IMAD.MOV.U32 R145, RZ, RZ, R110 ;  /* 0x000000ffff917224 */ /* 0x000fe200078e006e */
[----:B------:R-:W-:Y:S01]  /*7f00*/  SHF.R.U32.HI R20, RZ, 0x18, R6 ;  /* 0x00000018ff147819 */ /* 0x000fe20000011606 */
[----:B------:R-:W-:Y:S01]  /*7f10*/  IMAD.MOV.U32 R110, RZ, RZ, R109 ;  /* 0x000000ffff6e7224 */ /* 0x000fe200078e006d */
[----:B------:R-:W-:Y:S01]  /*7f20*/  LOP3.LUT R2, R2, 0xff, RZ, 0xc0, !PT ;  /* 0x000000ff02027812 */ /* 0x000fe200078ec0ff */
[----:B------:R1:W-:Y:S01]  /*7f30*/  MUFU.EX2 R6, R5 ;  /* 0x0000000500067308 */ /* 0x0003e20000000800 */
[----:B------:R-:W-:Y:S01]  /*7f40*/  @!P3 HADD2 R148, -R175.H0_H0, -RZ.H0_H0 ;  /* 0xa00000ffaf94b230 */ /* 0x000fe20000000900 */
[----:B------:R-:W-:Y:S01]  /*7f50*/  @!P6 PRMT R194, R139, 0x5410, RZ ;  /* 0x000054108bc2e816 */ /* 0x000fe200000000ff */
[----:B------:R-:W-:Y:S01]  /*7f60*/  IMAD.MOV.U32 R109, RZ, RZ, R250 ;  /* 0x000000ffff6d7224 */ /* 0x000fe200078e00fa */
[----:B------:R-:W-:Y:S01]  /*7f70*/  ISETP.LE.U32.AND P1, PT, R2, UR12, PT ;  /* 0x0000000c02007c0c */ /* 0x000fe2000bf23070 */
[----:B------:R-:W-:Y:S01]  /*7f80*/  FFMA.FTZ R2, R147, UR43, -R25 ;  /* 0x0000002b93027c23 */ /* 0x000fe20008010819 */
[----:B------:R-:W-:Y:S01]  /*7f90*/  ISETP.LE.U32.AND P6, PT, R43, UR12, PT ;  /* 0x0000000c2b007c0c */ /* 0x000fe2000bfc3070 */
[----:B------:R-:W-:Y:S01]  /*7fa0*/  @!P4 HADD2 R147, -R173.H0_H0, -RZ.H0_H0 ;  /* 0xa00000ffad93c230 */ /* 0x000fe20000000900 */
[----:B------:R-:W-:Y:S01]  /*7fb0*/  @!P3 PRMT R175, R148, 0x5410, RZ ;  /* 0x0000541094afb816 */ /* 0x000fe200000000ff */
[----:B------:R2:W3:Y:S01]  /*7fc0*/  MUFU.EX2 R252, R2 ;  /* 0x0000000200fc7308 */ /* 0x0004e20000000800 */
[----:B------:R-:W-:Y:S01]  /*7fd0*/  LOP3.LUT R11, R7, UR25, R26, 0x96, !PT ;  /* 0x00000019070b7c12 */ /* 0x000fe2000f8e961a */
[----:B------:R-:W-:Y:S01]  /*7fe0*/  IMAD.MOV.U32 R111, RZ, RZ, R37 ;  /* 0x000000ffff6f7224 */ /* 0x000fe200078e0025 */
[----:B------:R-:W-:Y:S01]  /*7ff0*/  @!P4 PRMT R173, R147, 0x5410, RZ ;  /* 0x0000541093adc816 */ /* 0x000fe200000000ff */
[----:B------:R-:W-:Y:S01]  /*8000*/  IMAD.MOV.U32 R139, RZ, RZ, R122 ;  /* 0x000000ffff8b7224 */ /* 0x000fe200078e007a */
[----:B------:R-:W-:Y:S01]  /*8010*/  SHF.R.U32.HI R7, RZ, 0x18, R30 ;  /* 0x00000018ff077819 */ /* 0x000fe2000001161e */
[----:B------:R-:W-:Y:S01]  /*8020*/  FFMA.FTZ R26, R224, UR43, -R25 ;  /* 0x0000002be01a7c23 */ /* 0x000fe20008010819 */
[----:B------:R-:W-:Y:S01]  /*8030*/  @!P2 PRMT R191, R138, 0x5410, RZ ;  /* 0x000054108abfa816 */ /* 0x000fe200000000ff */
[----:B-1----:R-:W-:Y:S01]  /*8040*/  FFMA.FTZ R5, R150, UR43, -R19 ;  /* 0x0000002b96057c23 */ /* 0x002fe20008010813 */
[----:B------:R-:W-:Y:S01]  /*8050*/  ISETP.LE.U32.AND P2, PT, R39, UR12, PT ;  /* 0x0000000c27007c0c */ /* 0x000fe2000bf43070 */
[----:B------:R-:W-:-:S02]  /*8060*/  IMAD.MOV.U32 R138, RZ, RZ, R120 ;  /* 0x000000ffff8a7224 */ /* 0x000fc400078e0078 */
[----:B------:R1:W-:Y:S01]  /*8070*/  MUFU.EX2 R251, R5 ;  /* 0x0000000500fb7308 */ /* 0x0003e20000000800 */
[----:B--2---:R-:W-:-:S04]  /*8080*/  LOP3.LUT R2, R21, 0xff, RZ, 0xc0, !PT ;  /* 0x000000ff15027812 */ /* 0x004fc800078ec0ff */
[----:B------:R-:W-:Y:S02]  /*8090*/  ISETP.LE.U32.AND P3, PT, R2, UR12, PT ;  /* 0x0000000c02007c0c */ /* 0x000fe4000bf63070 */
[----:B------:R-:W-:-:S04]  /*80a0*/  LOP3.LUT R2, R21, 0xffff, RZ, 0xc0, !PT ;  /* 0x0000ffff15027812 */ /* 0x000fc800078ec0ff */
[----:B------:R-:W-:Y:S01]  /*80b0*/  SHF.R.U32.HI R2, RZ, 0x8, R2 ;  /* 0x00000008ff027819 */ /* 0x000fe20000011602 */
[----:B-1----:R-:W-:Y:S01]  /*80c0*/  FFMA.FTZ R5, R149, UR43, -R19 ;  /* 0x0000002b95057c23 */ /* 0x002fe20008010813 */
[----:B------:R-:W-:Y:S02]  /*80d0*/  @!P6 HADD2 R149, -R172.H0_H0, -RZ.H0_H0 ;  /* 0xa00000ffac95e230 */ /* 0x000fe40000000900 */
[----:B------:R-:W-:Y:S01]  /*80e0*/  LOP3.LUT R2, R2, 0xffff, RZ, 0xc0, !PT ;  /* 0x0000ffff02027812 */ /* 0x000fe200078ec0ff */
[----:B------:R3:W1:Y:S03]  /*80f0*/  MUFU.EX2 R250, R5 ;  /* 0x0000000500fa7308 */ /* 0x0006660000000800 */
[----:B------:R-:W-:Y:S02]  /*8100*/  ISETP.LE.U32.AND P4, PT, R2, UR12, PT ;  /* 0x0000000c02007c0c */ /* 0x000fe4000bf83070 */
[----:B------:R-:W-:Y:S01]  /*8110*/  SHF.R.U32.HI R2, RZ, 0x18, R21 ;  /* 0x00000018ff027819 */ /* 0x000fe20000011615 */
[----:B------:R-:W-:Y:S01]  /*8120*/  IMAD.MOV.U32 R21, RZ, RZ, R117 ;  /* 0x000000ffff157224 */ /* 0x000fe200078e0075 */
[----:B------:R-:W-:-:S02]  /*8130*/  @!P6 PRMT R172, R149, 0x5410, RZ ;  /* 0x0000541095ace816 */ /* 0x000fc400000000ff */
[----:B------:R-:W-:Y:S02]  /*8140*/  ISETP.LE.U32.AND P6, PT, R2, UR12, PT ;  /* 0x0000000c02007c0c */ /* 0x000fe4000bfc3070 */
[----:B---3--:R-:W-:Y:S02]  /*8150*/  F2FP.F16.F32.PACK_AB R5, R252, R6 ;  /* 0x00000006fc05723e */ /* 0x008fe400000000ff */
[----:B-1----:R-:W-:Y:S02]  /*8160*/  F2FP.F16.F32.PACK_AB R2, R250, R251 ;  /* 0x000000fbfa02723e */ /* 0x002fe400000000ff */
[C---:B------:R-:W-:Y:S02]  /*8170*/  PRMT R151, R5.reuse, 0x7610, R151 ;  /* 0x0000761005977816 */ /* 0x040fe40000000097 */
[----:B------:R-:W-:Y:S02]  /*8180*/  PRMT R150, R5, 0x7632, R150 ;  /* 0x0000763205967816 */ /* 0x000fe40000000096 */
[----:B------:R-:W-:Y:S01]  /*8190*/  LOP3.LUT R5, R79, 0xff, RZ, 0xc0, !PT ;  /* 0x000000ff4f057812 */ /* 0x000fe200078ec0ff */
[----:B------:R-:W-:Y:S01]  /*81a0*/  @!P3 HADD2 R217, -R151.H0_H0, -RZ.H0_H0 ;  /* 0xa00000ff97d9b230 */ /* 0x000fe20000000900 */
[C---:B------:R-:W-:Y:S01]  /*81b0*/  PRMT R149, R2.reuse, 0x7610, R149 ;  /* 0x0000761002957816 */ /* 0x040fe20000000095 */
[----:B------:R-:W-:Y:S01]  /*81c0*/  @!P4 HADD2 R219, -R150.H0_H0, -RZ.H0_H0 ;  /* 0xa00000ff96dbc230 */ /* 0x000fe20000000900 */
[----:B------:R-:W-:-:S02]  /*81d0*/  PRMT R148, R2, 0x7632, R148 ;  /* 0x0000763202947816 */ /* 0x000fc40000000094 */
[C---:B------:R-:W-:Y:S01]  /*81e0*/  LOP3.LUT R2, R30.reuse, 0xffff, RZ, 0xc0, !PT ;  /* 0x0000ffff1e027812 */ /* 0x040fe200078ec0ff */
[----:B------:R-:W-:Y:S01]  /*81f0*/  @!P1 HADD2 R218, -R149.H0_H0, -RZ.H0_H0 ;  /* 0xa00000ff95da9230 */ /* 0x000fe20000000900 */
[----:B------:R-:W-:Y:S02]  /*8200*/  PRMT R85, R151, 0x5410, R150 ;  /* 0x0000541097557816 */ /* 0x000fe40000000096 */
[----:B------:R-:W-:Y:S01]  /*8210*/  @!P3 PRMT R151, R217, 0x5410, RZ ;  /* 0x00005410d997b816 */ /* 0x000fe200000000ff */
[----:B------:R-:W-:Y:S01]  /*8220*/  IMAD.MOV.U32 R217, RZ, RZ, R6 ;  /* 0x000000ffffd97224 */ /* 0x000fe200078e0006 */
[----:B------:R-:W-:Y:S01]  /*8230*/  ISETP.LE.U32.AND P3, PT, R5, UR12, PT ;  /* 0x0000000c05007c0c */ /* 0x000fe2000bf63070 */
[----:B------:R-:W-:Y:S01]  /*8240*/  FFMA.FTZ R6, R179, UR43, -R25 ;  /* 0x0000002bb3067c23 */ /* 0x000fe20008010819 */
[----:B------:R-:W-:Y:S02]  /*8250*/  SHF.R.U32.HI R5, RZ, 0x8, R2 ;  /* 0x00000008ff057819 */ /* 0x000fe40000011602 */
[----:B------:R-:W-:-:S02]  /*8260*/  LOP3.LUT R2, R30, 0xff, RZ, 0xc0, !PT ;  /* 0x000000ff1e027812 */ /* 0x000fc400078ec0ff */
[----:B------:R-:W-:Y:S02]  /*8270*/  PRMT R84, R149, 0x5410, R148 ;  /* 0x0000541095547816 */ /* 0x000fe40000000094 */
[----:B------:R-:W-:Y:S01]  /*8280*/  PRMT R80, R2, 0x5410, R5 ;  /* 0x0000541002507816 */ /* 0x000fe20000000005 */
[----:B------:R-:W-:Y:S01]  /*8290*/  FFMA.FTZ R5, R178, UR43, -R25 ;  /* 0x0000002bb2057c23 */ /* 0x000fe20008010819 */
[----:B------:R-:W-:Y:S01]  /*82a0*/  @!P1 PRMT R149, R218, 0x5410, RZ ;  /* 0x00005410da959816 */ /* 0x000fe200000000ff */
[----:B------:R-:W-:Y:S01]  /*82b0*/  IMAD.MOV.U32 R218, RZ, RZ, R110 ;  /* 0x000000ffffda7224 */ /* 0x000fe200078e006e */
[----:B------:R-:W-:Y:S01]  /*82c0*/  SHF.R.U32.HI R2, RZ, 0x10, R30 ;  /* 0x00000010ff027819 */ /* 0x000fe2000001161e */
[----:B------:R-:W-:Y:S02]  /*82d0*/  IMAD.MOV.U32 R110, RZ, RZ, R32 ;  /* 0x000000ffff6e7224 */ /* 0x000fe400078e0020 */
[----:B------:R-:W-:Y:S02]  /*82e0*/  @!P6 HADD2 R178, -R148.H0_H0, -RZ.H0_H0 ;  /* 0xa00000ff94b2e230 */ /* 0x000fe40000000900 */
[----:B------:R-:W-:Y:S01]  /*82f0*/  IMAD.MOV.U32 R32, RZ, RZ, R249 ;  /* 0x000000ffff207224 */ /* 0x000fe200078e00f9 */
[----:B------:R-:W-:Y:S01]  /*8300*/  ISETP.LE.U32.AND P1, PT, R8, UR12, PT ;  /* 0x0000000c08007c0c */ /* 0x000fe2000bf23070 */
[----:B------:R-:W-:Y:S01]  /*8310*/  IMAD.MOV.U32 R30, RZ, RZ, R248 ;  /* 0x000000ffff1e7224 */ /* 0x000fe200078e00f8 */
[----:B------:R1:W-:Y:S01]  /*8320*/  MUFU.EX2 R249, R6 ;  /* 0x0000000600f97308 */ /* 0x0003e20000000800 */
[----:B------:R-:W-:Y:S01]  /*8330*/  @!P6 PRMT R148, R178, 0x5410, RZ ;  /* 0x00005410b294e816 */ /* 0x000fe200000000ff */
[----:B------:R-:W-:Y:S01]  /*8340*/  IMAD R178, R4, 0x2, R177 ;  /* 0x0000000204b27824 */ /* 0x000fe200078e02b1 */
[----:B------:R-:W-:-:S02]  /*8350*/  SHF.R.U32.HI R8, RZ, 0x18, R17 ;  /* 0x00000018ff087819 */ /* 0x000fc40000011611 */
[----:B------:R-:W-:Y:S01]  /*8360*/  @!P4 PRMT R150, R219, 0x5410, RZ ;  /* 0x00005410db96c816 */ /* 0x000fe200000000ff */
[----:B------:R-:W-:Y:S01]  /*8370*/  IMAD.MOV.U32 R219, RZ, RZ, R114 ;  /* 0x000000ffffdb7224 */ /* 0x000fe200078e0072 */
[----:B------:R-:W-:Y:S01]  /*8380*/  ISETP.LE.U32.AND P4, PT, R9, UR12, PT ;  /* 0x0000000c09007c0c */ /* 0x000fe2000bf83070 */
[----:B------:R2:W3:Y:S01]  /*8390*/  MUFU.EX2 R248, R5 ;  /* 0x0000000500f87308 */ /* 0x0004e20000000800 */
[----:B------:R-:W-:Y:S01]  /*83a0*/  LOP3.LUT R9, R17, 0xff, RZ, 0xc0, !PT ;  /* 0x000000ff11097812 */ /* 0x000fe200078ec0ff */
[----:B------:R-:W-:Y:S01]  /*83b0*/  IMAD.MOV.U32 R114, RZ, RZ, R33 ;  /* 0x000000ffff727224 */ /* 0x000fe200078e0021 */
[----:B-1----:R-:W-:Y:S02]  /*83c0*/  LOP3.LUT R6, R2, 0xff, RZ, 0xc0, !PT ;  /* 0x000000ff02067812 */ /* 0x002fe400078ec0ff */
[----:B------:R-:W-:Y:S02]  /*83d0*/  LOP3.LUT R2, R48, 0xff, RZ, 0xc0, !PT ;  /* 0x000000ff30027812 */ /* 0x000fe400078ec0ff */
[----:B------:R-:W-:Y:S01]  /*83e0*/  PRMT R79, R6, 0x5410, R7 ;  /* 0x00005410064f7816 */ /* 0x000fe20000000007 */
[----:B------:R-:W-:Y:S01]  /*83f0*/  FFMA.FTZ R6, R220, UR43, -R19 ;  /* 0x0000002bdc067c23 */ /* 0x000fe20008010813 */
[----:B------:R-:W-:-:S02]  /*8400*/  PRMT R77, R2, 0x5410, R50 ;  /* 0x00005410024d7816 */ /* 0x000fc40000000032 */
[----:B------:R-:W-:Y:S01]  /*8410*/  SHF.R.U32.HI R2, RZ, 0x8, R88 ;  /* 0x00000008ff027819 */ /* 0x000fe20000011658 */
[----:B------:R-:W-:Y:S01]  /*8420*/  IMAD.MOV.U32 R88, RZ, RZ, R36 ;  /* 0x000000ffff587224 */ /* 0x000fe200078e0024 */
[----:B--2---:R-:W-:Y:S01]  /*8430*/  SHF.R.U32.HI R5, RZ, 0x8, R42 ;  /* 0x00000008ff057819 */ /* 0x004fe2000001162a */
[----:B------:R-:W1:Y:S01]  /*8440*/  LDSM.16.MT88.4 R36, [R178+0x6000] ;  /* 0x00600000b224783b */ /* 0x000e620000004200 */
[----:B------:R-:W-:Y:S02]  /*8450*/  LOP3.LUT R2, R2, 0xffff, RZ, 0xc0, !PT ;  /* 0x0000ffff02027812 */ /* 0x000fe400078ec0ff */
[----:B------:R-:W-:Y:S02]  /*8460*/  PRMT R78, R78, 0x5410, R5 ;  /* 0x000054104e4e7816 */ /* 0x000fe40000000005 */
[----:B------:R-:W-:Y:S02]  /*8470*/  ISETP.LE.U32.AND P6, PT, R2, UR12, PT ;  /* 0x0000000c02007c0c */ /* 0x000fe4000bfc3070 */
[----:B---3--:R-:W-:-:S02]  /*8480*/  F2FP.F16.F32.PACK_AB R2, R248, R249 ;  /* 0x000000f9f802723e */ /* 0x008fc400000000ff */
[----:B------:R-:W-:Y:S01]  /*8490*/  LOP3.LUT R5, R24, 0xff, RZ, 0xc0, !PT ;  /* 0x000000ff18057812 */ /* 0x000fe200078ec0ff */
[----:B------:R-:W-:Y:S01]  /*84a0*/  FFMA.FTZ R24, R227, UR43, -R19 ;  /* 0x0000002be3187c23 */ /* 0x000fe20008010813 */
[C---:B------:R-:W-:Y:S02]  /*84b0*/  PRMT R147, R2.reuse, 0x7610, R147 ;  /* 0x0000761002937816 */ /* 0x040fe40000000093 */
[----:B------:R-:W-:Y:S02]  /*84c0*/  PRMT R146, R2, 0x7632, R146 ;  /* 0x0000763202927816 */ /* 0x000fe40000000092 */
[----:B------:R-:W-:Y:S01]  /*84d0*/  SHF.R.U32.HI R2, RZ, 0x8, R13 ;  /* 0x00000008ff027819 */ /* 0x000fe2000001160d */
[----:B------:R-:W-:Y:S01]  /*84e0*/  @!P2 HADD2 R179, -R147.H0_H0, -RZ.H0_H0 ;  /* 0xa00000ff93b3a230 */ /* 0x000fe20000000900 */
[----:B------:R-:W-:Y:S01]  /*84f0*/  PRMT R81, R147, 0x5410, R146 ;  /* 0x0000541093517816 */ /* 0x000fe20000000092 */
[----:B------:R-:W-:Y:S01]  /*8500*/  IMAD.MOV.U32 R13, RZ, RZ, R245 ;  /* 0x000000ffff0d7224 */ /* 0x000fe200078e00f5 */
[----:B------:R-:W-:Y:S01]  /*8510*/  PRMT R76, R16, 0x5410, R2 ;  /* 0x00005410104c7816 */ /* 0x000fe20000000002 */
[----:B------:R-:W-:Y:S01]  /*8520*/  MUFU.EX2 R245, R6 ;  /* 0x0000000600f57308 */ /* 0x000fe20000000800 */
[----:B------:R-:W-:Y:S01]  /*8530*/  LOP3.LUT R2, R15, 0xff, RZ, 0xc0, !PT ;  /* 0x000000ff0f027812 */ /* 0x000fe200078ec0ff */
[----:B------:R-:W-:Y:S01]  /*8540*/  @!P6 HADD2 R220, -R146.H0_H0, -RZ.H0_H0 ;  /* 0xa00000ff92dce230 */ /* 0x000fe20000000900 */
[----:B------:R-:W-:Y:S01]  /*8550*/  @!P2 PRMT R147, R179, 0x5410, RZ ;  /* 0x00005410b393a816 */ /* 0x000fe200000000ff */
[----:B------:R-:W-:Y:S01]  /*8560*/  IMAD.MOV.U32 R15, RZ, RZ, R41 ;  /* 0x000000ffff0f7224 */ /* 0x000fe200078e0029 */
[----:B------:R-:W-:Y:S01]  /*8570*/  PRMT R61, R2, 0x5410, R14 ;  /* 0x00005410023d7816 */ /* 0x000fe2000000000e */
[----:B------:R-:W-:Y:S01]  /*8580*/  IMAD.MOV.U32 R14, RZ, RZ, R246 ;  /* 0x000000ffff0e7224 */ /* 0x000fe200078e00f6 */
[----:B------:R-:W-:Y:S01]  /*8590*/  ISETP.LE.U32.AND P2, PT, R5, UR12, PT ;  /* 0x0000000c05007c0c */ /* 0x000fe2000bf43070 */
[----:B------:R-:W-:Y:S01]  /*85a0*/  FFMA.FTZ R5, R222, UR43, -R19 ;  /* 0x0000002bde057c23 */ /* 0x000fe20008010813 */
[----:B------:R-:W-:Y:S01]  /*85b0*/  LOP3.LUT R2, R17, 0xffff, RZ, 0xc0, !PT ;  /* 0x0000ffff11027812 */ /* 0x000fe200078ec0ff */
[----:B------:R-:W2:Y:S01]  /*85c0*/  LDSM.16.MT88.4 R40, [R178+0x6800] ;  /* 0x00680000b228783b */ /* 0x000ea20000004200 */
[----:B------:R-:W-:Y:S01]  /*85d0*/  @!P6 PRMT R146, R220, 0x5410, RZ ;  /* 0x00005410dc92e816 */ /* 0x000fe200000000ff */
[----:B------:R3:W4:Y:S01]  /*85e0*/  MUFU.EX2 R246, R5 ;  /* 0x0000000500f67308 */ /* 0x0007220000000800 */
[----:B------:R-:W-:Y:S01]  /*85f0*/  SHF.R.U32.HI R7, RZ, 0x8, R2 ;  /* 0x00000008ff077819 */ /* 0x000fe20000011602 */
[----:B------:R-:W-:Y:S01]  /*8600*/  IMAD.MOV.U32 R179, RZ, RZ, R32 ;  /* 0x000000ffffb37224 */ /* 0x000fe200078e0020 */
[----:B------:R-:W-:Y:S01]  /*8610*/  SHF.R.U32.HI R2, RZ, 0x8, R18 ;  /* 0x00000008ff027819 */ /* 0x000fe20000011612 */
[----:B------:R-:W-:Y:S01]  /*8620*/  FFMA.FTZ R18, R223, UR43, -R25 ;  /* 0x0000002bdf127c23 */ /* 0x000fe20008010819 */
[----:B------:R-:W-:Y:S01]  /*8630*/  PRMT R50, R9, 0x5410, R7 ;  /* 0x0000541009327816 */ /* 0x000fe20000000007 */
[----:B------:R-:W-:Y:S01]  /*8640*/  FFMA.FTZ R16, R229, UR43, -R19 ;  /* 0x0000002be5107c23 */ /* 0x000fe20008010813 */
[----:B------:R-:W-:Y:S01]  /*8650*/  PRMT R48, R23, 0x5410, R2 ;  /* 0x0000541017307816 */ /* 0x000fe20000000002 */
[----:B------:R-:W-:Y:S01]  /*8660*/  IMAD.MOV.U32 R23, RZ, RZ, R231 ;  /* 0x000000ffff177224 */ /* 0x000fe200078e00e7 */
[----:B------:R-:W-:Y:S01]  /*8670*/  LOP3.LUT R2, R22, 0xff, RZ, 0xc0, !PT ;  /* 0x000000ff16027812 */ /* 0x000fe200078ec0ff */
[----:B------:R-:W-:Y:S01]  /*8680*/  IMAD.MOV.U32 R22, RZ, RZ, R30 ;  /* 0x000000ffff167224 */ /* 0x000fe200078e001e */
[----:B------:R-:W-:Y:S01]  /*8690*/  SHF.R.U32.HI R9, RZ, 0x18, R12 ;  /* 0x00000018ff097819 */ /* 0x000fe2000001160c */
[----:B------:R-:W-:Y:S01]  /*86a0*/  IMAD.MOV.U32 R30, RZ, RZ, R217 ;  /* 0x000000ffff1e7224 */ /* 0x000fe200078e00d9 */
[----:B------:R-:W-:Y:S01]  /*86b0*/  PRMT R35, R2, 0x5410, R20 ;  /* 0x0000541002237816 */ /* 0x000fe20000000014 */
[----:B------:R-:W-:Y:S01]  /*86c0*/  FFMA.FTZ R2, R216, UR43, -R25 ;  /* 0x0000002bd8027c23 */ /* 0x000fe20008010819 */
[----:B------:R-:W-:Y:S01]  /*86d0*/  SHF.R.U32.HI R7, RZ, 0x18, R11 ;  /* 0x00000018ff077819 */ /* 0x000fe2000001160b */
[----:B------:R-:W-:Y:S01]  /*86e0*/  IMAD.MOV.U32 R20, RZ, RZ, R15 ;  /* 0x000000ffff147224 */ /* 0x000fe200078e000f */
[----:B---3--:R-:W-:Y:S01]  /*86f0*/  SHF.R.U32.HI R5, RZ, 0x10, R17 ;  /* 0x00000010ff057819 */ /* 0x008fe20000011611 */
[----:B------:R-:W-:Y:S01]  /*8700*/  IMAD.MOV.U32 R17, RZ, RZ, R244 ;  /* 0x000000ffff117224 */ /* 0x000fe200078e00f4 */
[----:B----4-:R-:W-:Y:S01]  /*8710*/  F2FP.F16.F32.PACK_AB R6, R245, R246 ;  /* 0x000000f6f506723e */ /* 0x010fe200000000ff */
[----:B------:R3:W-:Y:S01]  /*8720*/  MUFU.EX2 R244, R2 ;  /* 0x0000000200f47308 */ /* 0x0007e20000000800 */
[----:B------:R-:W-:Y:S01]  /*8730*/  LOP3.LUT R5, R5, 0xff, RZ, 0xc0, !PT ;  /* 0x000000ff05057812 */ /* 0x000fe200078ec0ff */
[----:B------:R-:W-:Y:S01]  /*8740*/  IMAD.MOV.U32 R15, RZ, RZ, R179 ;  /* 0x000000ffff0f7224 */ /* 0x000fe200078e00b3 */
[C---:B------:R-:W-:Y:S01]  /*8750*/  PRMT R143, R6.reuse, 0x7610, R143 ;  /* 0x00007610068f7816 */ /* 0x040fe2000000008f */
[----:B------:R-:W-:Y:S01]  /*8760*/  IMAD.MOV.U32 R217, RZ, RZ, R144 ;  /* 0x000000ffffd97224 */ /* 0x000fe200078e0090 */
[----:B------:R-:W-:Y:S01]  /*8770*/  PRMT R49, R5, 0x5410, R8 ;  /* 0x0000541005317816 */ /* 0x000fe20000000008 */
[----:B------:R-:W-:Y:S01]  /*8780*/  FFMA.FTZ R5, R221, UR43, -R25 ;  /* 0x0000002bdd057c23 */ /* 0x000fe20008010819 */
[----:B------:R-:W-:Y:S01]  /*8790*/  PRMT R142, R6, 0x7632, R142 ;  /* 0x00007632068e7816 */ /* 0x000fe2000000008e */
[----:B------:R-:W-:Y:S01]  /*87a0*/  @!P3 HADD2 R216, -R143.H0_H0, -RZ.H0_H0 ;  /* 0xa00000ff8fd8b230 */ /* 0x000fe20000000900 */
[----:B------:R-:W-:Y:S01]  /*87b0*/  LOP3.LUT R8, R11, 0xff, RZ, 0xc0, !PT ;  /* 0x000000ff0b087812 */ /* 0x000fe200078ec0ff */
[----:B------:R4:W1:Y:S01]  /*87c0*/  MUFU.EX2 R231, R5 ;  /* 0x0000000500e77308 */ /* 0x0008620000000800 */
[----:B------:R-:W-:Y:S01]  /*87d0*/  PRMT R60, R143, 0x5410, R142 ;  /* 0x000054108f3c7816 */ /* 0x000fe2000000008e */
[----:B------:R-:W-:Y:S01]  /*87e0*/  @!P5 HADD2 R221, -R142.H0_H0, -RZ.H0_H0 ;  /* 0xa00000ff8eddd230 */ /* 0x000fe20000000900 */
[----:B------:R-:W-:-:S02]  /*87f0*/  @!P3 PRMT R143, R216, 0x5410, RZ ;  /* 0x00005410d88fb816 */ /* 0x000fc400000000ff */
[----:B---3--:R-:W-:Y:S01]  /*8800*/  LOP3.LUT R2, R10, 0xffff, RZ, 0xc0, !PT ;  /* 0x0000ffff0a027812 */ /* 0x008fe200078ec0ff */
[----:B------:R-:W-:Y:S01]  /*8810*/  IMAD R179, R3, 0x2, R178 ;  /* 0x0000000203b37824 */ /* 0x000fe200078e02b2 */
[----:B------:R-:W-:Y:S01]  /*8820*/  @!P5 PRMT R142, R221, 0x5410, RZ ;  /* 0x00005410dd8ed816 */ /* 0x000fe200000000ff */
[----:B------:R-:W-:Y:S01]  /*8830*/  IMAD.MOV.U32 R144, RZ, RZ, R95 ;  /* 0x000000ffff907224 */ /* 0x000fe200078e005f */
[----:B------:R-:W-:Y:S01]  /*8840*/  SHF.R.U32.HI R2, RZ, 0x8, R2 ;  /* 0x00000008ff027819 */ /* 0x000fe20000011602 */
[----:B------:R-:W-:Y:S01]  /*8850*/  FFMA.FTZ R25, R226, UR43, -R19 ;  /* 0x0000002be2197c23 */ /* 0x000fe20008010813 */
[----:B----4-:R-:W-:Y:S01]  /*8860*/  LOP3.LUT R5, R10, 0xff, RZ, 0xc0, !PT ;  /* 0x000000ff0a057812 */ /* 0x010fe200078ec0ff */
[----:B------:R-:W-:Y:S01]  /*8870*/  IMAD.MOV.U32 R216, RZ, RZ, R30 ;  /* 0x000000ffffd87224 */ /* 0x000fe200078e001e */
[----:B------:R-:W-:Y:S01]  /*8880*/  LOP3.LUT R2, R2, 0xffff, RZ, 0xc0, !PT ;  /* 0x0000ffff02027812 */ /* 0x000fe200078ec0ff */
[----:B------:R-:W-:Y:S01]  /*8890*/  IMAD.MOV.U32 R95, RZ, RZ, R137 ;  /* 0x000000ffff5f7224 */ /* 0x000fe200078e0089 */
[----:B------:R-:W-:-:S02]  /*88a0*/  ISETP.LE.U32.AND P6, PT, R5, UR12, PT ;  /* 0x0000000c05007c0c */ /* 0x000fc4000bfc3070 */
[----:B-1----:R-:W-:Y:S02]  /*88b0*/  F2FP.F16.F32.PACK_AB R5, R244, R231 ;  /* 0x000000e7f405723e */ /* 0x002fe400000000ff */
[----:B------:R-:W-:Y:S02]  /*88c0*/  ISETP.LE.U32.AND P3, PT, R2, UR12, PT ;  /* 0x0000000c02007c0c */ /* 0x000fe4000bf63070 */
[--C-:B------:R-:W-:Y:S02]  /*88d0*/  SHF.R.U32.HI R2, RZ, 0x18, R10.reuse ;  /* 0x00000018ff027819 */ /* 0x100fe4000001160a */
[C---:B------:R-:W-:Y:S02]  /*88e0*/  PRMT R141, R5.reuse, 0x7610, R141 ;  /* 0x00007610058d7816 */ /* 0x040fe4000000008d */
[----:B------:R-:W-:Y:S02]  /*88f0*/  ISETP.LE.U32.AND P5, PT, R2, UR12, PT ;  /* 0x0000000c02007c0c */ /* 0x000fe4000bfa3070 */
[----:B------:R-:W-:Y:S01]  /*8900*/  SHF.R.U32.HI R2, RZ, 0x10, R10 ;  /* 0x00000010ff027819 */ /* 0x000fe2000001160a */
[----:B------:R-:W-:Y:S01]  /*8910*/  @!P6 HADD2 R222, -R141.H0_H0, -RZ.H0_H0 ;  /* 0xa00000ff8ddee230 */ /* 0x000fe20000000900 */
[----:B------:R-:W-:-:S02]  /*8920*/  PRMT R140, R5, 0x7632, R140 ;  /* 0x00007632058c7816 */ /* 0x000fc4000000008c */
[----:B------:R-:W-:Y:S02]  /*8930*/  LOP3.LUT R2, R2, 0xff, RZ, 0xc0, !PT ;  /* 0x000000ff02027812 */ /* 0x000fe400078ec0ff */
[----:B------:R-:W-:Y:S01]  /*8940*/  PRMT R51, R141, 0x5410, R140 ;  /* 0x000054108d337816 */ /* 0x000fe2000000008c */
[----:B------:R-:W-:Y:S01]  /*8950*/  @!P3 HADD2 R228, -R140.H0_H0, -RZ.H0_H0 ;  /* 0xa00000ff8ce4b230 */ /* 0x000fe20000000900 */
[----:B------:R-:W-:Y:S02]  /*8960*/  @!P6 PRMT R141, R222, 0x5410, RZ ;  /* 0x00005410de8de816 */ /* 0x000fe400000000ff */
[----:B------:R-:W-:Y:S02]  /*8970*/  ISETP.LE.U32.AND P6, PT, R2, UR12, PT ;  /* 0x0000000c02007c0c */ /* 0x000fe4000bfc3070 */
[----:B------:R-:W-:Y:S02]  /*8980*/  SHF.R.U32.HI R2, RZ, 0x8, R27 ;  /* 0x00000008ff027819 */ /* 0x000fe4000001161b */
[----:B------:R-:W-:-:S02]  /*8990*/  @!P3 PRMT R140, R228, 0x5410, RZ ;  /* 0x00005410e48cb816 */ /* 0x000fc400000000ff */
[----:B------:R-:W-:Y:S02]  /*89a0*/  LOP3.LUT R2, R2, 0xffff, RZ, 0xc0, !PT ;  /* 0x0000ffff02027812 */ /* 0x000fe400078ec0ff */
[----:B------:R-:W-:Y:S02]  /*89b0*/  SHF.R.U32.HI R5, RZ, 0x10, R11 ;  /* 0x00000010ff057819 */ /* 0x000fe4000001160b */
[----:B------:R-:W-:Y:S02]  /*89c0*/  ISETP.LE.U32.AND P3, PT, R2, UR12, PT ;  /* 0x0000000c02007c0c */ /* 0x000fe4000bf63070 */
[----:B------:R-:W-:-:S04]  /*89d0*/  LOP3.LUT R2, R12, 0xffff, RZ, 0xc0, !PT ;  /* 0x0000ffff0c027812 */ /* 0x000fc800078ec0ff */
[----:B------:R-:W-:Y:S02]  /*89e0*/  SHF.R.U32.HI R4, RZ, 0x8, R2 ;  /* 0x00000008ff047819 */ /* 0x000fe40000011602 */
[----:B------:R-:W-:-:S04]  /*89f0*/  LOP3.LUT R2, R12, 0xff, RZ, 0xc0, !PT ;  /* 0x000000ff0c027812 */ /* 0x000fc800078ec0ff */
[----:B------:R-:W-:Y:S02]  /*8a00*/  PRMT R34, R2, 0x5410, R4 ;  /* 0x0000541002227816 */ /* 0x000fe40000000004 */
[----:B------:R-:W-:Y:S02]  /*8a10*/  SHF.R.U32.HI R4, RZ, 0x10, R12 ;  /* 0x00000010ff047819 */ /* 0x000fe4000001160c */
[----:B------:R-:W-:Y:S02]  /*8a20*/  LOP3.LUT R2, R11, 0xffff, RZ, 0xc0, !PT ;  /* 0x0000ffff0b027812 */ /* 0x000fe400078ec0ff */
[----:B------:R-:W-:Y:S02]  /*8a30*/  LOP3.LUT R6, R4, 0xff, RZ, 0xc0, !PT ;  /* 0x000000ff04067812 */ /* 0x000fe400078ec0ff */
[----:B------:R-:W-:Y:S02]  /*8a40*/  SHF.R.U32.HI R4, RZ, 0x8, R2 ;  /* 0x00000008ff047819 */ /* 0x000fe40000011602 */
[----:B------:R-:W-:-:S02]  /*8a50*/  LOP3.LUT R2, R5, 0xff, RZ, 0xc0, !PT ;  /* 0x000000ff05027812 */ /* 0x000fc400078ec0ff */
[----:B------:R-:W-:Y:S02]  /*8a60*/  PRMT R33, R6, 0x5410, R9 ;  /* 0x0000541006217816 */ /* 0x000fe40000000009 */
[----:B------:R-:W-:Y:S02]  /*8a70*/  PRMT R32, R8, 0x5410, R4 ;  /* 0x0000541008207816 */ /* 0x000fe40000000004 */
[----:B------:R-:W-:Y:S01]  /*8a80*/  PRMT R31, R2, 0x5410, R7 ;  /* 0x00005410021f7816 */ /* 0x000fe20000000007 */
[-C--:B------:R-:W-:Y:S06]  /*8a90*/  HMMA.16816.F32 R8, R72, R36.reuse, RZ ;  /* 0x000000244808723c */ /* 0x080fec00000018ff */
[----:B------:R-:W-:Y:S01]  /*8aa0*/  HMMA.16816.F32 R4, R56, R36, RZ ;  /* 0x000000243804723c */ /* 0x000fe200000018ff */
[----:B------:R-:W-:-:S15]  /*8ab0*/  FADD.FTZ R2, R14, R20 ;  /* 0x000000140e027221 */ /* 0x000fde0000010000 */
[----:B------:R-:W-:-:S02]  /*8ac0*/  NOP ;  /* 0x0000000000007918 */ /* 0x000fc40000000000 */
[-C--:B--2---:R-:W-:Y:S06]  /*8ad0*/  HMMA.16816.F32 R120, R64, R40.reuse, R8 ;  /* 0x000000284078723c */ /* 0x084fec0000001808 */
[----:B------:R-:W-:Y:S07]  /*8ae0*/  HMMA.16816.F32 R116, R52, R40, R4 ;  /* 0x000000283474723c */ /* 0x000fee0000001804 */
[----:B------:R-:W-:Y:S01]  /*8af0*/  FADD.FTZ R5, R13, R15 ;  /* 0x0000000f0d057221 */ /* 0x000fe20000010000 */
[----:B------:R-:W-:Y:S01]  /*8b00*/  FADD.FTZ R4, R17, R23 ;  /* 0x0000001711047221 */ /* 0x000fe20000010000 */
[----:B------:R-:W1:Y:S01]  /*8b10*/  LDSM.16.MT88.4 R12, [R179+0x6000] ;  /* 0x00600000b30c783b */ /* 0x000e620000004200 */
[----:B------:R-:W-:-:S02]  /*8b20*/  IMAD.MOV.U32 R23, RZ, RZ, R88 ;  /* 0x000000ffff177224 */ /* 0x000fc400078e0058 */
[----:B------:R-:W-:Y:S02]  /*8b30*/  IMAD.MOV.U32 R17, RZ, RZ, R218 ;  /* 0x000000ffff117224 */ /* 0x000fe400078e00da */
[----:B------:R-:W-:Y:S02]  /*8b40*/  IMAD.MOV.U32 R88, RZ, RZ, R219 ;  /* 0x000000ffff587224 */ /* 0x000fe400078e00db */
[----:B------:R-:W-:Y:S02]  /*8b50*/  IMAD.MOV.U32 R218, RZ, RZ, R21 ;  /* 0x000000ffffda7224 */ /* 0x000fe400078e0015 */
[----:B------:R-:W-:Y:S02]  /*8b60*/  IMAD.MOV.U32 R219, RZ, RZ, R145 ;  /* 0x000000ffffdb7224 */ /* 0x000fe400078e0091 */
[----:B------:R-:W-:Y:S02]  /*8b70*/  IMAD.MOV.U32 R21, RZ, RZ, R89 ;  /* 0x000000ffff157224 */ /* 0x000fe400078e0059 */
[----:B------:R-:W-:Y:S01]  /*8b80*/  FADD.FTZ R3, R88, R2 ;  /* 0x0000000258037221 */ /* 0x000fe20000010000 */
[----:B------:R-:W-:-:S02]  /*8b90*/  IMAD.MOV.U32 R88, RZ, RZ, R219 ;  /* 0x000000ffff587224 */ /* 0x000fc400078e00db */
[----:B------:R-:W-:Y:S01]  /*8ba0*/  FADD.FTZ R6, R23, R22 ;  /* 0x0000001617067221 */ /* 0x000fe20000010000 */
[----:B------:R-:W-:Y:S02]  /*8bb0*/  IMAD.MOV.U32 R219, RZ, RZ, R21 ;  /* 0x000000ffffdb7224 */ /* 0x000fe400078e0015 */
[----:B------:R-:W2:Y:S01]  /*8bc0*/  LDSM.16.MT88.4 R20, [R179+0x6800] ;  /* 0x00680000b314783b */ /* 0x000ea20000004200 */
[----:B------:R-:W-:Y:S01]  /*8bd0*/  FADD.FTZ R4, R17, R4 ;  /* 0x0000000411047221 */ /* 0x000fe20000010000 */
[----:B------:R-:W-:Y:S01]  /*8be0*/  FADD.FTZ R2, R183, R5 ;  /* 0x00000005b7027221 */ /* 0x000fe20000010000 */
[----:B------:R-:W-:Y:S01]  /*8bf0*/  FADD.FTZ R17, R182, R6 ;  /* 0x00000006b6117221 */ /* 0x000fe20000010000 */
[----:B------:R-:W-:Y:S02]  /*8c00*/  IMAD.MOV.U32 R145, RZ, RZ, R96 ;  /* 0x000000ffff917224 */ /* 0x000fe400078e0060 */
[----:B------:R-:W-:Y:S01]  /*8c10*/  FADD.FTZ R30, R181, R4 ;  /* 0x00000004b51e7221 */ /* 0x000fe20000010000 */
[----:B------:R-:W-:-:S02]  /*8c20*/  IMAD.MOV.U32 R89, RZ, RZ, R28 ;  /* 0x000000ffff597224 */ /* 0x000fc400078e001c */
[----:B------:R-:W-:Y:S02]  /*8c30*/  IMAD.MOV.U32 R220, RZ, RZ, R218 ;  /* 0x000000ffffdc7224 */ /* 0x000fe400078e00da */
[----:B------:R-:W-:Y:S01]  /*8c40*/  IMAD.MOV.U32 R96, RZ, RZ, R136 ;  /* 0x000000ffff607224 */ /* 0x000fe200078e0088 */
[-C--:B-1----:R-:W-:Y:S06]  /*8c50*/  HMMA.16816.F32 R8, R72, R12.reuse, RZ ;  /* 0x0000000c4808723c */ /* 0x082fec00000018ff */
[----:B------:R-:W-:Y:S01]  /*8c60*/  HMMA.16816.F32 R4, R56, R12, RZ ;  /* 0x0000000c3804723c */ /* 0x000fe200000018ff */
        /* <DEDUP_REMOVED lines=8> */
[----:B------:R-:W-:Y:S01]  /*8cf0*/  FADD.FTZ R28, R176, R3 ;  /* 0x00000003b01c7221 */ /* 0x000fe20000010000 */
[----:B------:R-:W-:Y:S02]  /*8d00*/  IMAD.MOV.U32 R127, RZ, RZ, R184 ;  /* 0x000000ffff7f7224 */ /* 0x000fe400078e00b8 */
[----:B------:R-:W-:Y:S01]  /*8d10*/  FADD.FTZ R27, R47, R2 ;  /* 0x000000022f1b7221 */ /* 0x000fe20000010000 */
        /* <DEDUP_REMOVED lines=11> */
[----:B------:R-:W-:Y:S01]  /*8dd0*/  IMAD.MOV.U32 R220, RZ, RZ, R217 ;  /* 0x000000ffffdc7224 */ /* 0x000fe200078e00d9 */
[----:B--2---:R-:W-:Y:S01]  /*8de0*/  HMMA.16816.F32 R124, R64, R20, R8 ;  /* 0x00000014407c723c */ /* 0x004fe20000001808 */
        /* <DEDUP_REMOVED lines=11> */
[----:B------:R-:W-:Y:S01]  /*8ea0*/  IMAD.MOV.U32 R10, RZ, RZ, R19 ;  /* 0x000000ffff0a7224 */ /* 0x000fe200078e0013 */
[----:B------:R1:W5:Y:S01]  /*8eb0*/  LDL.LU R186, [R1+0x194] ;  /* 0x0001940001ba7983 */ /* 0x0003620000300800 */
[----:B------:R-:W-:Y:S02]  /*8ec0*/  IMAD.MOV.U32 R137, RZ, RZ, R185 ;  /* 0x000000ffff897224 */ /* 0x000fe400078e00b9 */
[----:B------:R-:W-:Y:S01]  /*8ed0*/  IMAD.MOV.U32 R11, RZ, RZ, R41 ;  /* 0x000000ffff0b7224 */ /* 0x000fe200078e0029 */
[----:B------:R-:W-:Y:S01]  /*8ee0*/  HSET2.LE.AND R4, R80, R0, PT ;  /* 0x0000000050047233 */ /* 0x000fe20003803000 */
[----:B------:R1:W5:Y:S01]  /*8ef0*/  LDL.LU R185, [R1+0x190] ;  /* 0x0001900001b97983 */ /* 0x0003620000300800 */
[----:B------:R-:W-:Y:S02]  /*8f00*/  IMAD.MOV.U32 R41, RZ, RZ, R221 ;  /* 0x000000ffff297224 */ /* 0x000fe400078e00dd */
[----:B------:R-:W-:Y:S01]  /*8f10*/  IMAD.MOV.U32 R80, RZ, RZ, R8 ;  /* 0x000000ffff507224 */ /* 0x000fe200078e0008 */
[----:B------:R1:W5:Y:S01]  /*8f20*/  LDL.LU R184, [R1+0x18c] ;  /* 0x00018c0001b87983 */ /* 0x0003620000300800 */
[----:B------:R-:W-:-:S02]  /*8f30*/  IMAD.MOV.U32 R8, RZ, RZ, R9 ;  /* 0x000000ffff087224 */ /* 0x000fc400078e0009 */
[----:B------:R-:W-:Y:S01]  /*8f40*/  IMAD.MOV.U32 R9, RZ, RZ, R10 ;  /* 0x000000ffff097224 */ /* 0x000fe200078e000a */
[----:B------:R1:W5:Y:S01]  /*8f50*/  LDL.LU R183, [R1+0x188] ;  /* 0x0001880001b77983 */ /* 0x0003620000300800 */
[----:B------:R-:W-:Y:S01]  /*8f60*/  IMAD.MOV.U32 R10, RZ, RZ, R11 ;  /* 0x000000ffff0a7224 */ /* 0x000fe200078e000b */
[----:B------:R-:W-:Y:S01]  /*8f70*/  HSET2.LE.AND R3, R86, R0, PT ;  /* 0x0000000056037233 */ /* 0x000fe20003803000 */
[----:B------:R-:W-:Y:S01]  /*8f80*/  IMAD.MOV.U32 R11, RZ, RZ, R41 ;  /* 0x000000ffff0b7224 */ /* 0x000fe200078e0029 */
[----:B------:R1:W5:Y:S01]  /*8f90*/  LDL.LU R182, [R1+0x184] ;  /* 0x0001840001b67983 */ /* 0x0003620000300800 */
[----:B------:R2:W-:Y:S01]  /*8fa0*/  MUFU.EX2 R223, R26 ;  /* 0x0000001a00df7308 */ /* 0x0005e20000000800 */
[----:B------:R-:W-:Y:S02]  /*8fb0*/  IMAD.MOV.U32 R86, RZ, RZ, R217 ;  /* 0x000000ffff567224 */ /* 0x000fe400078e00d9 */
[----:B------:R1:W5:Y:S01]  /*8fc0*/  LDL.LU R181, [R1+0x180] ;  /* 0x0001800001b57983 */ /* 0x0003620000300800 */
[----:B------:R-:W-:-:S02]  /*8fd0*/  IMAD.MOV.U32 R41, RZ, RZ, R228 ;  /* 0x000000ffff297224 */ /* 0x000fc400078e00e4 */
[----:B------:R-:W-:Y:S01]  /*8fe0*/  FADD.FTZ R217, R46, R30 ;  /* 0x0000001e2ed97221 */ /* 0x000fe20000010000 */
[----:B------:R-:W-:Y:S01]  /*8ff0*/  IMAD.MOV.U32 R228, RZ, RZ, R216 ;  /* 0x000000ffffe47224 */ /* 0x000fe200078e00d8 */
[----:B------:R1:W5:Y:S01]  /*9000*/  LDL.LU R176, [R1+0x17c] ;  /* 0x00017c0001b07983 */ /* 0x0003620000300800 */
[----:B------:R-:W-:-:S03]  /*9010*/  FADD.FTZ R216, R45, R28 ;  /* 0x0000001c2dd87221 */ /* 0x000fc60000010000 */
[----:B------:R1:W5:Y:S01]  /*9020*/  LDL.LU R47, [R1+0x178] ;  /* 0x00017800012f7983 */ /* 0x0003620000300800 */
[--C-:B------:R-:W-:Y:S01]  /*9030*/  HSET2.LE.AND R5, R79, R0.reuse, PT ;  /* 0x000000004f057233 */ /* 0x100fe20003803000 */
[----:B------:R3:W-:Y:S01]  /*9040*/  MUFU.EX2 R221, R16 ;  /* 0x0000001000dd7308 */ /* 0x0007e20000000800 */
[--C-:B------:R-:W-:Y:S01]  /*9050*/  HSET2.LE.AND R2, R87, R0.reuse, PT ;  /* 0x0000000057027233 */ /* 0x100fe20003803000 */
[----:B------:R1:W5:Y:S01]  /*9060*/  LDL.LU R46, [R1+0x174] ;  /* 0x00017400012e7983 */ /* 0x0003620000300800 */
[--C-:B------:R-:W-:Y:S01]  /*9070*/  HSET2.LE.AND R6, R33, R0.reuse, PT ;  /* 0x0000000021067233 */ /* 0x100fe20003803000 */
[----:B--2---:R-:W-:Y:S01]  /*9080*/  IMAD.MOV.U32 R26, RZ, RZ, R13 ;  /* 0x000000ffff1a7224 */ /* 0x004fe200078e000d */
[--C-:B------:R-:W-:Y:S01]  /*9090*/  HSET2.LE.AND R13, R61, R0.reuse, PT ;  /* 0x000000003d0d7233 */ /* 0x100fe20003803000 */
[----:B------:R1:W5:Y:S01]  /*90a0*/  LDL.LU R45, [R1+0x170] ;  /* 0x00017000012d7983 */ /* 0x0003620000300800 */
[----:B------:R-:W-:Y:S01]  /*90b0*/  FADD.FTZ R61, R44, R27 ;  /* 0x0000001b2c3d7221 */ /* 0x000fe20000010000 */
[----:B------:R-:W-:Y:S01]  /*90c0*/  IMAD.MOV.U32 R79, RZ, RZ, R8 ;  /* 0x000000ffff4f7224 */ /* 0x000fe200078e0008 */
[----:B------:R2:W-:Y:S01]  /*90d0*/  MUFU.EX2 R222, R18 ;  /* 0x0000001200de7308 */ /* 0x0005e20000000800 */
[----:B------:R1:W5:Y:S01]  /*90e0*/  LDL.LU R44, [R1+0x16c] ;  /* 0x00016c00012c7983 */ /* 0x0003620000300800 */
[----:B------:R-:W-:Y:S01]  /*90f0*/  IMAD.MOV.U32 R8, RZ, RZ, R9 ;  /* 0x000000ffff087224 */ /* 0x000fe200078e0009 */
[--C-:B------:R-:W-:Y:S01]  /*9100*/  HSET2.LE.AND R7, R34, R0.reuse, PT ;  /* 0x0000000022077233 */ /* 0x100fe20003803000 */
[----:B------:R-:W-:Y:S01]  /*9110*/  IMAD.MOV.U32 R9, RZ, RZ, R10 ;  /* 0x000000ffff097224 */ /* 0x000fe200078e000a */
[--C-:B------:R-:W-:Y:S01]  /*9120*/  HSET2.LE.AND R20, R32, R0.reuse, PT ;  /* 0x0000000020147233 */ /* 0x100fe20003803000 */
[----:B------:R-:W-:Y:S01]  /*9130*/  IMAD.MOV.U32 R10, RZ, RZ, R11 ;  /* 0x000000ffff0a7224 */ /* 0x000fe200078e000b */
[--C-:B------:R-:W-:Y:S01]  /*9140*/  HSET2.LE.AND R12, R76, R0.reuse, PT ;  /* 0x000000004c0c7233 */ /* 0x100fe20003803000 */
[----:B------:R-:W-:Y:S01]  /*9150*/  IMAD.MOV.U32 R11, RZ, RZ, R218 ;  /* 0x000000ffff0b7224 */ /* 0x000fe200078e00da */
[----:B---3--:R-:W-:Y:S01]  /*9160*/  HSET2.LE.AND R16, R50, R0, PT ;  /* 0x0000000032107233 */ /* 0x008fe20003803000 */
[----:B------:R-:W-:-:S02]  /*9170*/  IMAD.MOV.U32 R87, RZ, RZ, R220 ;  /* 0x000000ffff577224 */ /* 0x000fc400078e00dc */
[----:B------:R-:W-:Y:S01]  /*9180*/  FADD.FTZ R144, R144, R17 ;  /* 0x0000001190907221 */ /* 0x000fe20000010000 */
[----:B------:R-:W-:Y:S01]  /*9190*/  IMAD.MOV.U32 R218, RZ, RZ, R219 ;  /* 0x000000ffffda7224 */ /* 0x000fe200078e00db */
[----:B------:R-:W3:Y:S01]  /*91a0*/  MUFU.EX2 R220, R24 ;  /* 0x0000001800dc7308 */ /* 0x000ee20000000800 */
[----:B------:R-:W-:Y:S01]  /*91b0*/  IMAD.MOV.U32 R34, RZ, RZ, R10 ;  /* 0x000000ffff227224 */ /* 0x000fe200078e000a */
[----:B------:R-:W-:Y:S01]  /*91c0*/  LOP3.LUT R76, R20, R51, RZ, 0xc0, !PT ;  /* 0x00000033144c7212 */ /* 0x000fe200078ec0ff */
[----:B------:R-:W-:Y:S01]  /*91d0*/  IMAD.MOV.U32 R33, RZ, RZ, R218 ;  /* 0x000000ffff217224 */ /* 0x000fe200078e00da */
[--C-:B--2---:R-:W-:Y:S01]  /*91e0*/  HSET2.LE.AND R18, R78, R0.reuse, PT ;  /* 0x000000004e127233 */ /* 0x104fe20003803000 */
[----:B------:R-:W-:Y:S01]  /*91f0*/  IMAD.MOV.U32 R32, RZ, RZ, R11 ;  /* 0x000000ffff207224 */ /* 0x000fe200078e000b */
[--C-:B------:R-:W-:Y:S02]  /*9200*/  HSET2.LE.AND R19, R77, R0.reuse, PT ;  /* 0x000000004d137233 */ /* 0x100fe40003803000 */
[----:B------:R-:W-:Y:S01]  /*9210*/  MUFU.EX2 R219, R25 ;  /* 0x0000001900db7308 */ /* 0x000fe20000000800 */
[----:B------:R-:W-:-:S02]  /*9220*/  HSET2.LE.AND R17, R49, R0, PT ;  /* 0x0000000031117233 */ /* 0x000fc40003803000 */
[----:B------:R-:W-:-:S05]  /*9230*/  HSET2.LE.AND R21, R48, R0, PT ;  /* 0x0000000030157233 */ /* 0x000fca0003803000 */
[----:B------:R-:W2:Y:S01]  /*9240*/  MUFU.EX2 R218, R29 ;  /* 0x0000001d00da7308 */ /* 0x000ea20000000800 */
[----:B------:R-:W-:Y:S02]  /*9250*/  LOP3.LUT R10, R2, R101, RZ, 0xc0, !PT ;  /* 0x00000065020a7212 */ /* 0x000fe400078ec0ff */
[----:B---3--:R-:W-:Y:S02]  /*9260*/  F2FP.F16.F32.PACK_AB R2, R220, R221 ;  /* 0x000000dddc02723e */ /* 0x008fe400000000ff */
[----:B------:R-:W-:Y:S02]  /*9270*/  LOP3.LUT R11, R3, R100, RZ, 0xc0, !PT ;  /* 0x00000064030b7212 */ /* 0x000fe400078ec0ff */
[C---:B------:R-:W-:Y:S02]  /*9280*/  PRMT R51, R2.reuse, 0x7610, R51 ;  /* 0x0000761002337816 */ /* 0x040fe40000000033 */
[----:B------:R-:W-:Y:S02]  /*9290*/  PRMT R50, R2, 0x7632, R50 ;  /* 0x0000763202327816 */ /* 0x000fe40000000032 */
[----:B------:R-:W-:-:S02]  /*92a0*/  F2FP.F16.F32.PACK_AB R3, R222, R223 ;  /* 0x000000dfde03723e */ /* 0x000fc400000000ff */
[--C-:B------:R-:W-:Y:S02]  /*92b0*/  HSET2.LE.AND R24, R35, R0.reuse, PT ;  /* 0x0000000023187233 */ /* 0x100fe40003803000 */
[----:B------:R-:W-:Y:S02]  /*92c0*/  HSET2.LE.AND R0, R31, R0, PT ;  /* 0x000000001f007233 */ /* 0x000fe40003803000 */
[----:B--2---:R-:W-:Y:S02]  /*92d0*/  F2FP.F16.F32.PACK_AB R2, R218, R219 ;  /* 0x000000dbda02723e */ /* 0x004fe400000000ff */
[----:B------:R-:W-:Y:S02]  /*92e0*/  PRMT R49, R3, 0x7610, R49 ;  /* 0x0000761003317816 */ /* 0x000fe40000000031 */
[C---:B------:R-:W-:Y:S02]  /*92f0*/  PRMT R37, R2.reuse, 0x7610, R37 ;  /* 0x0000761002257816 */ /* 0x040fe40000000025 */
[----:B------:R-:W-:-:S02]  /*9300*/  PRMT R36, R2, 0x7632, R36 ;  /* 0x0000763202247816 */ /* 0x000fc40000000024 */
[----:B------:R-:W-:Y:S02]  /*9310*/  PRMT R2, R51, 0x5410, R50 ;  /* 0x0000541033027816 */ /* 0x000fe40000000032 */
[----:B------:R-:W-:Y:S01]  /*9320*/  PRMT R48, R3, 0x7632, R48 ;  /* 0x0000763203307816 */ /* 0x000fe20000000030 */
[----:B------:R-:W-:Y:S01]  /*9330*/  IMAD.MOV.U32 R78, RZ, RZ, R8 ;  /* 0x000000ffff4e7224 */ /* 0x000fe200078e0008 */
[----:B------:R-:W-:Y:S01]  /*9340*/  LOP3.LUT R77, R0, R2, RZ, 0xc0, !PT ;  /* 0x00000002004d7212 */ /* 0x000fe200078ec0ff */
[----:B------:R-:W-:Y:S01]  /*9350*/  IMAD.MOV.U32 R35, RZ, RZ, R9 ;  /* 0x000000ffff237224 */ /* 0x000fe200078e0009 */
[----:B------:R-:W-:Y:S01]  /*9360*/  PRMT R0, R49, 0x5410, R48 ;  /* 0x0000541031007816 */ /* 0x000fe20000000030 */
[----:B------:R-:W-:Y:S02]  /*9370*/  IMAD.MOV.U32 R2, RZ, RZ, R32 ;  /* 0x000000ffff027224 */ /* 0x000fe400078e0020 */
[----:B------:R-:W-:Y:S02]  /*9380*/  IMAD.MOV.U32 R32, RZ, RZ, R34 ;  /* 0x000000ffff207224 */ /* 0x000fe400078e0022 */
[----:B------:R-:W-:Y:S01]  /*9390*/  IMAD.MOV.U32 R34, RZ, RZ, R78 ;  /* 0x000000ffff227224 */ /* 0x000fe200078e004e */
[----:B------:R-:W-:Y:S01]  /*93a0*/  LOP3.LUT R78, R21, R0, RZ, 0xc0, !PT ;  /* 0x00000000154e7212 */ /* 0x000fe200078ec0ff */
[----:B------:R-:W-:Y:S01]  /*93b0*/  IMAD.MOV.U32 R31, RZ, RZ, R33 ;  /* 0x000000ffff1f7224 */ /* 0x000fe200078e0021 */
[----:B------:R-:W-:Y:S01]  /*93c0*/  PRMT R0, R37, 0x5410, R36 ;  /* 0x0000541025007816 */ /* 0x000fe20000000024 */
[----:B------:R-:W-:-:S02]  /*93d0*/  IMAD.MOV.U32 R33, RZ, RZ, R35 ;  /* 0x000000ffff217224 */ /* 0x000fc400078e0023 */
[----:B------:R-:W-:Y:S01]  /*93e0*/  IMAD.MOV.U32 R35, RZ, RZ, R79 ;  /* 0x000000ffff237224 */ /* 0x000fe200078e004f */
[----:B------:R-:W-:Y:S01]  /*93f0*/  LOP3.LUT R100, R7, R97, RZ, 0xc0, !PT ;  /* 0x0000006107647212 */ /* 0x000fe200078ec0ff */
        /* <DEDUP_REMOVED lines=12> */
[----:B------:R-:W-:Y:S01]  /*94c0*/  HMMA.16816.F32 R32, R56, R98, RZ ;  /* 0x000000623820723c */ /* 0x000fe200000018ff */
[----:B------:R-:W-:-:S02]  /*94d0*/  LOP3.LUT R5, R17, R84, RZ, 0xc0, !PT ;  /* 0x0000005411057212 */ /* 0x000fc400078ec0ff */
[----:B------:R-:W-:-:S03]  /*94e0*/  LOP3.LUT R6, R18, R81, RZ, 0xc0, !PT ;  /* 0x0000005112067212 */ /* 0x000fc600078ec0ff */
[C---:B------:R-:W-:Y:S06]  /*94f0*/  HMMA.16816.F32 R28, R56.reuse, R62, RZ ;  /* 0x0000003e381c723c */ /* 0x040fec00000018ff */
[C---:B------:R-:W-:Y:S06]  /*9500*/  HMMA.16816.F32 R24, R56.reuse, R38, RZ ;  /* 0x000000263818723c */ /* 0x040fec00000018ff */
[----:B------:R-:W-:Y:S01]  /*9510*/  HMMA.16816.F32 R16, R56, R14, RZ ;  /* 0x0000000e3810723c */ /* 0x000fe200000018ff */
[----:B------:R-:W-:Y:S01]  /*9520*/  IMAD.MOV.U32 R81, RZ, RZ, R80 ;  /* 0x000000ffff517224 */ /* 0x000fe200078e0050 */
[----:B------:R-:W-:Y:S01]  /*9530*/  LOP3.LUT R102, R12, R93, RZ, 0xc0, !PT ;  /* 0x0000005d0c667212 */ /* 0x000fe200078ec0ff */
[----:B------:R-:W-:Y:S01]  /*9540*/  IMAD.MOV.U32 R80, RZ, RZ, R40 ;  /* 0x000000ffff507224 */ /* 0x000fe200078e0028 */
[----:B------:R-:W-:Y:S01]  /*9550*/  LOP3.LUT R103, R13, R92, RZ, 0xc0, !PT ;  /* 0x0000005c0d677212 */ /* 0x000fe200078ec0ff */
[----:B------:R-:W-:-:S02]  /*9560*/  IMAD.MOV.U32 R13, RZ, RZ, R86 ;  /* 0x000000ffff0d7224 */ /* 0x000fc400078e0056 */
[----:B------:R-:W-:Y:S02]  /*9570*/  IMAD.MOV.U32 R12, RZ, RZ, R87 ;  /* 0x000000ffff0c7224 */ /* 0x000fe400078e0057 */
[----:B------:R-:W-:Y:S02]  /*9580*/  IMAD.MOV.U32 R40, RZ, RZ, R95 ;  /* 0x000000ffff287224 */ /* 0x000fe400078e005f */
[----:B------:R-:W-:Y:S01]  /*9590*/  IMAD.MOV.U32 R56, RZ, RZ, R106 ;  /* 0x000000ffff387224 */ /* 0x000fe200078e006a */
[C---:B------:R-:W-:Y:S01]  /*95a0*/  HMMA.16816.F32 R92, R52.reuse, R82, R28 ;  /* 0x00000052345c723c */ /* 0x040fe2000000181c */
[----:B------:R-:W-:Y:S02]  /*95b0*/  IMAD.MOV.U32 R57, RZ, RZ, R107 ;  /* 0x000000ffff397224 */ /* 0x000fe400078e006b */
[----:B------:R-:W-:Y:S02]  /*95c0*/  IMAD.MOV.U32 R58, RZ, RZ, R104 ;  /* 0x000000ffff3a7224 */ /* 0x000fe400078e0068 */
[----:B------:R-:W-:Y:S01]  /*95d0*/  IMAD.MOV.U32 R59, RZ, RZ, R105 ;  /* 0x000000ffff3b7224 */ /* 0x000fe200078e0069 */
[C---:B------:R-:W-:Y:S06]  /*95e0*/  HMMA.16816.F32 R84, R52.reuse, R42, R24 ;  /* 0x0000002a3454723c */ /* 0x040fec0000001818 */
[C---:B------:R-:W-:Y:S06]  /*95f0*/  HMMA.16816.F32 R104, R52.reuse, R90, R32 ;  /* 0x0000005a3468723c */ /* 0x040fec0000001820 */
[----:B------:R-:W-:Y:S06]  /*9600*/  HMMA.16816.F32 R52, R52, R22, R16 ;  /* 0x000000163434723c */ /* 0x000fec0000001810 */
[C---:B------:R-:W-:Y:S06]  /*9610*/  HMMA.16816.F32 R16, R72.reuse, R98, RZ ;  /* 0x000000624810723c */ /* 0x040fec00000018ff */
[C---:B------:R-:W-:Y:S06]  /*9620*/  HMMA.16816.F32 R28, R72.reuse, R62, RZ ;  /* 0x0000003e481c723c */ /* 0x040fec00000018ff */
[----:B------:R-:W-:-:S12]  /*9630*/  HMMA.16816.F32 R24, R72, R38, RZ ;  /* 0x000000264818723c */ /* 0x000fd800000018ff */
[----:B------:R-:W-:Y:S06]  /*9640*/  HMMA.16816.F32 R32, R64, R90, R16 ;  /* 0x0000005a4020723c */ /* 0x000fec0000001810 */
[----:B------:R-:W-:Y:S01]  /*9650*/  HMMA.16816.F32 R16, R72, R14, RZ ;  /* 0x0000000e4810723c */ /* 0x000fe200000018ff */
[----:B------:R-:W-:Y:S02]  /*9660*/  IMAD.MOV.U32 R90, RZ, RZ, R58 ;  /* 0x000000ffff5a7224 */ /* 0x000fe400078e003a */
[----:B------:R-:W-:-:S04]  /*9670*/  IMAD.MOV.U32 R58, RZ, RZ, R12 ;  /* 0x000000ffff3a7224 */ /* 0x000fc800078e000c */
[----:B------:R-:W-:Y:S02]  /*9680*/  IMAD.MOV.U32 R73, RZ, RZ, R57 ;  /* 0x000000ffff497224 */ /* 0x000fe400078e0039 */
[----:B------:R-:W-:Y:S02]  /*9690*/  IMAD.MOV.U32 R57, RZ, RZ, R13 ;  /* 0x000000ffff397224 */ /* 0x000fe400078e000d */
[----:B------:R-:W2:Y:S01]  /*96a0*/  LDSM.16.MT88.4 R12, [R177+0x7000] ;  /* 0x00700000b10c783b */ /* 0x000ea20000004200 */
        /* <DEDUP_REMOVED lines=21> */
[----:B------:R-:W-:Y:S01]  /*9800*/  IMAD.MOV.U32 R75, RZ, RZ, R111 ;  /* 0x000000ffff4b7224 */ /* 0x000fe200078e006f */
[----:B------:R-:W3:Y:S04]  /*9810*/  LDSM.16.MT88.4 R16, [R178+0x7000] ;  /* 0x00700000b210783b */ /* 0x000ee80000004200 */
[----:B--2---:R-:W-:Y:S01]  /*9820*/  HMMA.16816.F32 R136, R8, R12, R240 ;  /* 0x0000000c0888723c */ /* 0x004fe200000018f0 */
[----:B------:R-:W-:-:S02]  /*9830*/  IMAD.MOV.U32 R66, RZ, RZ, R62 ;  /* 0x000000ffff427224 */ /* 0x000fc400078e003e */
[----:B------:R-:W-:Y:S02]  /*9840*/  IMAD.MOV.U32 R67, RZ, RZ, R21 ;  /* 0x000000ffff437224 */ /* 0x000fe400078e0015 */
[----:B------:R-:W-:Y:S01]  /*9850*/  IMAD.MOV.U32 R62, RZ, RZ, R20 ;  /* 0x000000ffff3e7224 */ /* 0x000fe200078e0014 */
[-C--:B------:R-:W-:Y:S01]  /*9860*/  HMMA.16816.F32 R104, R4, R14.reuse, R104 ;  /* 0x0000000e0468723c */ /* 0x080fe20000001868 */
[----:B------:R-:W-:Y:S01]  /*9870*/  IMAD.MOV.U32 R243, RZ, RZ, R108 ;  /* 0x000000fffff37224 */ /* 0x000fe200078e006c */
[----:B------:R-:W2:Y:S01]  /*9880*/  LDSM.16.MT88.4 R20, [R180+0x7000] ;  /* 0x00700000b414783b */ /* 0x000ea20000004200 */
[----:B------:R-:W-:Y:S02]  /*9890*/  IMAD.MOV.U32 R242, RZ, RZ, R110 ;  /* 0x000000fffff27224 */ /* 0x000fe400078e006e */
[----:B------:R-:W-:Y:S01]  /*98a0*/  IMAD.MOV.U32 R241, RZ, RZ, R109 ;  /* 0x000000fffff17224 */ /* 0x000fe200078e006d */
[----:B------:R-:W-:Y:S06]  /*98b0*/  HMMA.16816.F32 R32, R8, R14, R32 ;  /* 0x0000000e0820723c */ /* 0x000fec0000001820 */
[----:B------:R-:W-:Y:S01]  /*98c0*/  HMMA.16816.F32 R108, R4, R12, R236 ;  /* 0x0000000c046c723c */ /* 0x000fe200000018ec */
[----:B------:R-:W4:Y:S01]  /*98d0*/  LDSM.16.MT88.4 R12, [R179+0x7000] ;  /* 0x00700000b30c783b */ /* 0x000f220000004200 */
        /* <DEDUP_REMOVED lines=12> */
[----:B---3--:R-:W-:Y:S01]  /*99a0*/  HMMA.16816.F32 R120, R8, R16, R120 ;  /* 0x000000100878723c */ /* 0x008fe20000001878 */
[----:B------:R-:W-:-:S02]  /*99b0*/  IMAD.MOV.U32 R237, RZ, RZ, R90 ;  /* 0x000000ffffed7224 */ /* 0x000fc400078e005a */
[----:B------:R-:W-:Y:S02]  /*99c0*/  IMAD.MOV.U32 R236, RZ, RZ, R91 ;  /* 0x000000ffffec7224 */ /* 0x000fe400078e005b */
[----:B------:R-:W-:Y:S01]  /*99d0*/  IMAD.MOV.U32 R56, RZ, RZ, R88 ;  /* 0x000000ffff387224 */ /* 0x000fe200078e0058 */
[----:B--2---:R-:W-:Y:S01]  /*99e0*/  HMMA.16816.F32 R96, R4, R20, R128 ;  /* 0x000000140460723c */ /* 0x004fe20000001880 */
[----:B------:R-:W-:-:S05]  /*99f0*/  IMAD.MOV.U32 R63, RZ, RZ, R89 ;  /* 0x000000ffff3f7224 */ /* 0x000fca00078e0059 */
[C---:B------:R-:W-:Y:S01]  /*9a00*/  HMMA.16816.F32 R88, R4.reuse, R16, R116 ;  /* 0x000000100458723c */ /* 0x040fe20000001874 */
[----:B------:R-:W-:Y:S05]  /*9a10*/  LDSM.16.MT88.4 R116, [R178+0x7800] ;  /* 0x00780000b274783b */ /* 0x000fea0000004200 */
[----:B----4-:R-:W-:Y:S06]  /*9a20*/  HMMA.16816.F32 R80, R4, R12, R112 ;  /* 0x0000000c0450723c */ /* 0x010fec0000001870 */
[C---:B------:R-:W-:Y:S01]  /*9a30*/  HMMA.16816.F32 R128, R8.reuse, R20, R132 ;  /* 0x000000140880723c */ /* 0x040fe20000001884 */
[----:B------:R-:W2:Y:S05]  /*9a40*/  LDSM.16.MT88.4 R132, [R177+0x7800] ;  /* 0x00780000b184783b */ /* 0x000eaa0000004200 */
[C---:B------:R-:W-:Y:S06]  /*9a50*/  HMMA.16816.F32 R28, R8.reuse, R22, R28 ;  /* 0x00000016081c723c */ /* 0x040fec000000181c */
[C---:B------:R-:W-:Y:S06]  /*9a60*/  HMMA.16816.F32 R40, R8.reuse, R18, R40 ;  /* 0x000000120828723c */ /* 0x040fec0000001828 */
[C---:B------:R-:W-:Y:S01]  /*9a70*/  HMMA.16816.F32 R112, R8.reuse, R12, R124 ;  /* 0x0000000c0870723c */ /* 0x040fe2000000187c */
[----:B------:R-:W3:Y:S05]  /*9a80*/  LDSM.16.MT88.4 R124, [R180+0x7800] ;  /* 0x00780000b47c783b */ /* 0x000eea0000004200 */
[----:B------:R-:W-:Y:S01]  /*9a90*/  HMMA.16816.F32 R24, R8, R14, R24 ;  /* 0x0000000e0818723c */ /* 0x000fe20000001818 */
[----:B------:R-:W4:Y:S01]  /*9aa0*/  LDSM.16.MT88.4 R8, [R179+0x7800] ;  /* 0x00780000b308783b */ /* 0x000f220000004200 */
[----:B------:R-:W-:-:S04]  /*9ab0*/  ULEA UR6, UR16, UR28, 0x6 ;  /* 0x0000001c10067291 */ /* 0x000fc8000f8e303f */
[C---:B------:R-:W-:Y:S06]  /*9ac0*/  HMMA.16816.F32 R92, R4.reuse, R22, R92 ;  /* 0x00000016045c723c */ /* 0x040fec000000185c */
[C---:B------:R-:W-:Y:S06]  /*9ad0*/  HMMA.16816.F32 R84, R4.reuse, R18, R84 ;  /* 0x000000120454723c */ /* 0x040fec0000001854 */
[----:B------:R-:W-:Y:S01]  /*9ae0*/  HMMA.16816.F32 R4, R4, R14, R52 ;  /* 0x0000000e0404723c */ /* 0x000fe20000001834 */
[----:B------:R-:W-:Y:S01]  /*9af0*/  @!P3 HADD2 R224, -R48.H0_H0, -RZ.H0_H0 ;  /* 0xa00000ff30e0b230 */ /* 0x000fe20000000900 */
[----:B------:R-:W-:-:S05]  /*9b00*/  UIADD3 UR6, UR6, -0x40, URZ ;  /* 0xffffffc006067890 */ /* 0x000fca000fffe03f */
[----:B------:R-:W-:Y:S02]  /*9b10*/  IMAD.MOV.U32 R53, RZ, RZ, R237 ;  /* 0x000000ffff357224 */ /* 0x000fe400078e00ed */
[----:B------:R-:W-:Y:S01]  /*9b20*/  IMAD.MOV.U32 R237, RZ, RZ, R242 ;  /* 0x000000ffffed7224 */ /* 0x000fe200078e00f2 */
[----:B------:R-:W-:Y:S01]  /*9b30*/  USHF.R.S32.HI UR4, URZ, 0x1f, UR6 ;  /* 0x0000001f3f047899 */ /* 0x000fe20008011406 */
[----:B------:R-:W-:Y:S01]  /*9b40*/  IMAD.MOV.U32 R242, RZ, RZ, R73 ;  /* 0x000000fffff27224 */ /* 0x000fe200078e0049 */
[----:B------:R-:W-:Y:S01]  /*9b50*/  @!P3 PRMT R48, R224, 0x5410, RZ ;  /* 0x00005410e030b816 */ /* 0x000fe200000000ff */
[----:B------:R-:W-:Y:S02]  /*9b60*/  IMAD.MOV.U32 R73, RZ, RZ, R74 ;  /* 0x000000ffff497224 */ /* 0x000fe400078e004a */
[----:B------:R-:W-:Y:S01]  /*9b70*/  IMAD.MOV.U32 R74, RZ, RZ, R0 ;  /* 0x000000ffff4a7224 */ /* 0x000fe200078e0000 */
[----:B------:R-:W-:Y:S01]  /*9b80*/  IADD3 R0, P3, R230, UR6, RZ ;  /* 0x00000006e6007c10 */ /* 0x000fe2000ff7e0ff */
[----:B------:R-:W-:Y:S01]  /*9b90*/  IMAD.MOV.U32 R54, RZ, RZ, R241 ;  /* 0x000000ffff367224 */ /* 0x000fe200078e00f1 */
[----:B------:R-:W-:Y:S01]  /*9ba0*/  ULDC.64 UR6, c[0x0][0x2a8] ;  /* 0x0000aa0000067ab9 */ /* 0x000fe20000000a00 */
[----:B------:R-:W-:-:S02]  /*9bb0*/  IMAD.MOV.U32 R241, RZ, RZ, R243 ;  /* 0x000000fffff17224 */ /* 0x000fc400078e00f3 */
[----:B------:R-:W-:Y:S01]  /*9bc0*/  IMAD.MOV.U32 R243, RZ, RZ, R2 ;  /* 0x000000fffff37224 */ /* 0x000fe200078e0002 */
[----:B------:R-:W-:Y:S01]  /*9bd0*/  LEA.HI.X.SX32 R2, R230, UR4, 0x1, P3 ;  /* 0x00000004e6027c11 */ /* 0x000fe200098f0eff */
[----:B------:R-:W-:Y:S01]  /*9be0*/  FADD.FTZ R3, R3, R144 ;  /* 0x0000009003037221 */ /* 0x000fe20000010000 */
[----:B------:R-:W-:Y:S01]  /*9bf0*/  USHF.L.U32 UR4, UR17, 0x3, URZ ;  /* 0x0000000311047899 */ /* 0x000fe2000800063f */
[C---:B------:R-:W-:Y:S01]  /*9c00*/  LEA R144, P3, R0.reuse, UR6, 0x1 ;  /* 0x0000000600907c11 */ /* 0x040fe2000f8608ff */
[----:B------:R-:W-:Y:S01]  /*9c10*/  IMAD.MOV.U32 R55, RZ, RZ, R145 ;  /* 0x000000ffff377224 */ /* 0x000fe200078e0091 */
[----:B--2---:R-:W-:Y:S02]  /*9c20*/  HMMA.16816.F32 R108, R76, R132, R108 ;  /* 0x000000844c6c723c */ /* 0x004fe4000000186c */
[----:B------:R-:W-:Y:S01]  /*9c30*/  LEA.HI.X R145, R0, UR7, R2, 0x1, P3 ;  /* 0x0000000700917c11 */ /* 0x000fe200098f0c02 */
[----:B------:R-:W-:-:S03]  /*9c40*/  IMAD.U32 R2, RZ, RZ, UR4 ;  /* 0x00000004ff027e24 */ /* 0x000fc6000f8e00ff */
[----:B------:R-:W-:Y:S01]  /*9c50*/  HMMA.16816.F32 R104, R76, R134, R104 ;  /* 0x000000864c68723c */ /* 0x000fe20000001868 */
[----:B------:R-:W-:-:S05]  /*9c60*/  USHF.L.U32 UR4, UR17, 0x6, URZ ;  /* 0x0000000611047899 */ /* 0x000fca000800063f */
[----:B---3--:R-:W-:Y:S01]  /*9c70*/  HMMA.16816.F32 R96, R76, R124, R96 ;  /* 0x0000007c4c60723c */ /* 0x008fe20000001860 */
[----:B------:R-:W-:-:S05]  /*9c80*/  FADD.FTZ R0, R53, R217 ;  /* 0x000000d935007221 */ /* 0x000fca0000010000 */
[----:B------:R-:W-:Y:S01]  /*9c90*/  HMMA.16816.F32 R92, R76, R126, R92 ;  /* 0x0000007e4c5c723c */ /* 0x000fe2000000185c */
[----:B------:R-:W-:-:S05]  /*9ca0*/  UIMAD UR46, UR17, 0x48, URZ ;  /* 0x00000048112e78a4 */ /* 0x000fca000f8e023f */
[C---:B------:R-:W-:Y:S06]  /*9cb0*/  HMMA.16816.F32 R88, R76.reuse, R116, R88 ;  /* 0x000000744c58723c */ /* 0x040fec0000001858 */
[C---:B------:R-:W-:Y:S06]  /*9cc0*/  HMMA.16816.F32 R84, R76.reuse, R118, R84 ;  /* 0x000000764c54723c */ /* 0x040fec0000001854 */
[----:B----4-:R-:W-:Y:S01]  /*9cd0*/  HMMA.16816.F32 R80, R76, R8, R80 ;  /* 0x000000084c50723c */ /* 0x010fe20000001850 */
[----:B------:R-:W-:-:S05]  /*9ce0*/  FADD.FTZ R3, R236, R3 ;  /* 0x00000003ec037221 */ /* 0x000fca0000010000 */
[----:B------:R-:W-:Y:S07]  /*9cf0*/  HMMA.16816.F32 R76, R76, R10, R4 ;  /* 0x0000000a4c4c723c */ /* 0x000fee0000001804 */
[----:B------:R-:W-:Y:S01]  /*9d00*/  FADD.FTZ R4, R54, R216 ;  /* 0x000000d836047221 */ /* 0x000fe20000010000 */
[----:B------:R-:W-:-:S04]  /*9d10*/  IMAD.WIDE R6, R2, 0x2, R144 ;  /* 0x0000000202067825 */ /* 0x000fc800078e0290 */
[----:B------:R-:W-:Y:S01]  /*9d20*/  FADD.FTZ R2, R238, R4 ;  /* 0x00000004ee027221 */ /* 0x000fe20000010000 */
[----:B------:R-:W-:Y:S01]  /*9d30*/  FADD.FTZ R5, R55, R61 ;  /* 0x0000003d37057221 */ /* 0x000fe20000010000 */
[----:B------:R-:W-:Y:S01]  /*9d40*/  FADD.FTZ R12, R237, R0 ;  /* 0x00000000ed0c7221 */ /* 0x000fe20000010000 */
        /* <DEDUP_REMOVED lines=25> */
[----:B------:R-:W-:Y:S03]  /*9ee0*/  HMMA.16816.F32 R112, R100, R8, R112 ;  /* 0x000000086470723c */ /* 0x000fe60000001870 */
[----:B------:R-:W-:Y:S04]  /*9ef0*/  STG.E.U16 desc[UR26][R144.64+0x20], R215 ;  /* 0x000020d790007986 */ /* 0x000fe8000c10151a */
[----:B------:R-:W-:Y:S01]  /*9f00*/  STG.E.U16 desc[UR26][R144.64+0x22], R214 ;  /* 0x000022d690007986 */ /* 0x000fe2000c10151a */
[----:B------:R-:W-:-:S03]  /*9f10*/  FADD.FTZ R9, R243, R13 ;  /* 0x0000000df3097221 */ /* 0x000fc60000010000 */
[----:B------:R-:W-:Y:S04]  /*9f20*/  STG.E.U16 desc[UR26][R6.64+0x20], R208 ;  /* 0x000020d006007986 */ /* 0x000fe8000c10151a */
[----:B------:R-:W-:Y:S01]  /*9f30*/  STG.E.U16 desc[UR26][R6.64+0x22], R210 ;  /* 0x000022d206007986 */ /* 0x000fe2000c10151a */
[C---:B------:R-:W-:Y:S03]  /*9f40*/  HMMA.16816.F32 R136, R100.reuse, R132, R136 ;  /* 0x000000846488723c */ /* 0x040fe60000001888 */
[----:B------:R-:W-:Y:S04]  /*9f50*/  STG.E.U16 desc[UR26][R4.64+0x20], R199 ;  /* 0x000020c704007986 */ /* 0x000fe8000c10151a */
[----:B------:R-:W-:Y:S01]  /*9f60*/  STG.E.U16 desc[UR26][R4.64+0x22], R198 ;  /* 0x000022c604007986 */ /* 0x000fe2000c10151a */
[----:B------:R-:W-:Y:S03]  /*9f70*/  HMMA.16816.F32 R128, R100, R124, R128 ;  /* 0x0000007c6480723c */ /* 0x000fe60000001880 */
[----:B------:R-:W-:Y:S01]  /*9f80*/  STG.E.U16 desc[UR26][R2.64+0x20], R196 ;  /* 0x000020c402007986 */ /* 0x000fe2000c10151a */
[----:B------:R-:W-:-:S03]  /*9f90*/  FADD.FTZ R8, R65, R15 ;  /* 0x0000000f41087221 */ /* 0x000fc60000010000 */
[----:B------:R-:W-:Y:S01]  /*9fa0*/  STG.E.U16 desc[UR26][R2.64+0x22], R195 ;  /* 0x000022c302007986 */ /* 0x000fe2000c10151a */
[----:B------:R-:W-:Y:S03]  /*9fb0*/  HMMA.16816.F32 R120, R100, R116, R120 ;  /* 0x000000746478723c */ /* 0x000fe60000001878 */
[----:B------:R-:W-:Y:S01]  /*9fc0*/  STG.E.U16 desc[UR26][R144.64+0x30], R207 ;  /* 0x000030cf90007986 */ /* 0x000fe2000c10151a */
[----:B------:R-:W-:-:S03]  /*9fd0*/  FADD.FTZ R0, R66, R14 ;  /* 0x0000000e42007221 */ /* 0x000fc60000010000 */
[----:B------:R-:W-:Y:S01]  /*9fe0*/  STG.E.U16 desc[UR26][R144.64+0x32], R206 ;  /* 0x000032ce90007986 */ /* 0x000fe2000c10151a */
[C---:B------:R-:W-:Y:S03]  /*9ff0*/  HMMA.16816.F32 R132, R100.reuse, R134, R32 ;  /* 0x000000866484723c */ /* 0x040fe60000001820 */
[----:B------:R-:W-:Y:S01]  /*a000*/  STG.E.U16 desc[UR26][R6.64+0x30], R204 ;  /* 0x000030cc06007986 */ /* 0x000fe2000c10151a */
[----:B------:R-:W-:Y:S02]  /*a010*/  FADD.FTZ R9, R251, R9 ;  /* 0x00000009fb097221 */ /* 0x000fe40000010000 */
[----:B------:R-:W-:Y:S01]  /*a020*/  HMMA.16816.F32 R124, R100, R126, R28 ;  /* 0x0000007e647c723c */ /* 0x000fe2000000181c */
[----:B------:R2:W-:Y:S01]  /*a030*/  STG.E.U16 desc[UR26][R6.64+0x32], R205 ;  /* 0x000032cd06007986 */ /* 0x0005e2000c10151a */
[----:B------:R-:W-:-:S03]  /*a040*/  @!P6 HADD2 R227, -R51.H0_H0, -RZ.H0_H0 ;  /* 0xa00000ff33e3e230 */ /* 0x000fc60000000900 */
[----:B------:R-:W-:Y:S01]  /*a050*/  STG.E.U16 desc[UR26][R4.64+0x30], R193 ;  /* 0x000030c104007986 */ /* 0x000fe2000c10151a */
[C---:B------:R-:W-:Y:S03]  /*a060*/  HMMA.16816.F32 R116, R100.reuse, R118, R40 ;  /* 0x000000766474723c */ /* 0x040fe60000001828 */
[----:B------:R-:W-:Y:S01]  /*a070*/  STG.E.U16 desc[UR26][R4.64+0x32], R175 ;  /* 0x000032af04007986 */ /* 0x000fe2000c10151a */
[----:B------:R-:W-:Y:S02]  /*a080*/  @!P5 HADD2 R226, -R50.H0_H0, -RZ.H0_H0 ;  /* 0xa00000ff32e2d230 */ /* 0x000fe40000000900 */
[----:B------:R-:W-:Y:S01]  /*a090*/  HMMA.16816.F32 R100, R100, R10, R24 ;  /* 0x0000000a6464723c */ /* 0x000fe20000001818 */
[----:B------:R-:W-:Y:S04]  /*a0a0*/  STG.E.U16 desc[UR26][R2.64+0x30], R173 ;  /* 0x000030ad02007986 */ /* 0x000fe8000c10151a */
[----:B------:R-:W-:Y:S02]  /*a0b0*/  STG.E.U16 desc[UR26][R2.64+0x32], R172 ;  /* 0x000032ac02007986 */ /* 0x000fe4000c10151a */
[----:B------:R-:W-:-:S02]  /*a0c0*/  FADD.FTZ R11, R67, R12 ;  /* 0x0000000c430b7221 */ /* 0x000fc40000010000 */
[----:B------:R-:W-:Y:S01]  /*a0d0*/  STG.E.U16 desc[UR26][R144.64+0x40], R167 ;  /* 0x000040a790007986 */ /* 0x000fe2000c10151a */
[----:B------:R-:W-:-:S03]  /*a0e0*/  FADD.FTZ R10, R72, R8 ;  /* 0x00000008480a7221 */ /* 0x000fc60000010000 */
[----:B------:R-:W-:Y:S01]  /*a0f0*/  STG.E.U16 desc[UR26][R144.64+0x42], R166 ;  /* 0x000042a690007986 */ /* 0x000fe2000c10151a */
[----:B------:R-:W-:-:S03]  /*a100*/  FADD.FTZ R8, R252, R0 ;  /* 0x00000000fc087221 */ /* 0x000fc60000010000 */
[----:B------:R-:W-:Y:S01]  /*a110*/  STG.E.U16 desc[UR26][R6.64+0x40], R164 ;  /* 0x000040a406007986 */ /* 0x000fe2000c10151a */
[----:B------:R-:W-:-:S03]  /*a120*/  @!P4 HADD2 R225, -R49.H0_H0, -RZ.H0_H0 ;  /* 0xa00000ff31e1c230 */ /* 0x000fc60000000900 */
[----:B------:R-:W-:Y:S01]  /*a130*/  STG.E.U16 desc[UR26][R6.64+0x42], R165 ;  /* 0x000042a506007986 */ /* 0x000fe2000c10151a */
[----:B------:R-:W-:Y:S01]  /*a140*/  FADD.FTZ R0, R250, R9 ;  /* 0x00000009fa007221 */ /* 0x000fe20000010000 */
[----:B------:R-:W-:Y:S02]  /*a150*/  FADD.FTZ R11, R73, R11 ;  /* 0x0000000b490b7221 */ /* 0x000fe40000010000 */
[----:B------:R-:W-:Y:S01]  /*a160*/  STG.E.U16 desc[UR26][R4.64+0x40], R151 ;  /* 0x0000409704007986 */ /* 0x000fe2000c10151a */
[----:B------:R-:W-:-:S03]  /*a170*/  @!P2 HADD2 R247, -R37.H0_H0, -RZ.H0_H0 ;  /* 0xa00000ff25f7a230 */ /* 0x000fc60000000900 */
[----:B------:R-:W-:Y:S01]  /*a180*/  STG.E.U16 desc[UR26][R4.64+0x42], R150 ;  /* 0x0000429604007986 */ /* 0x000fe2000c10151a */
[----:B------:R-:W-:-:S03]  /*a190*/  @!P1 HADD2 R229, -R36.H0_H0, -RZ.H0_H0 ;  /* 0xa00000ff24e59230 */ /* 0x000fc60000000900 */
[----:B------:R-:W-:Y:S01]  /*a1a0*/  STG.E.U16 desc[UR26][R2.64+0x40], R149 ;  /* 0x0000409502007986 */ /* 0x000fe2000c10151a */
[----:B------:R-:W-:-:S03]  /*a1b0*/  @!P6 PRMT R51, R227, 0x5410, RZ ;  /* 0x00005410e333e816 */ /* 0x000fc600000000ff */
[----:B------:R-:W-:Y:S01]  /*a1c0*/  STG.E.U16 desc[UR26][R2.64+0x42], R148 ;  /* 0x0000429402007986 */ /* 0x000fe2000c10151a */
[----:B------:R-:W-:-:S03]  /*a1d0*/  @!P5 PRMT R50, R226, 0x5410, RZ ;  /* 0x00005410e232d816 */ /* 0x000fc600000000ff */
[----:B------:R-:W-:Y:S01]  /*a1e0*/  STG.E.U16 desc[UR26][R144.64+0x50], R163 ;  /* 0x000050a390007986 */ /* 0x000fe2000c10151a */
[----:B------:R-:W-:-:S03]  /*a1f0*/  FADD.FTZ R9, R74, R10 ;  /* 0x0000000a4a097221 */ /* 0x000fc60000010000 */
[----:B------:R-:W-:Y:S01]  /*a200*/  STG.E.U16 desc[UR26][R144.64+0x52], R162 ;  /* 0x000052a290007986 */ /* 0x000fe2000c10151a */
[----:B------:R-:W-:-:S03]  /*a210*/  FADD.FTZ R8, R249, R8 ;  /* 0x00000008f9087221 */ /* 0x000fc60000010000 */
[----:B------:R-:W-:Y:S01]  /*a220*/  STG.E.U16 desc[UR26][R6.64+0x50], R160 ;  /* 0x000050a006007986 */ /* 0x000fe2000c10151a */
[----:B------:R-:W-:-:S03]  /*a230*/  FADD.FTZ R0, R246, R0 ;  /* 0x00000000f6007221 */ /* 0x000fc60000010000 */
[----:B------:R-:W-:Y:S01]  /*a240*/  STG.E.U16 desc[UR26][R6.64+0x52], R161 ;  /* 0x000052a106007986 */ /* 0x000fe2000c10151a */
[----:B------:R-:W-:-:S03]  /*a250*/  FADD.FTZ R10, R75, R11 ;  /* 0x0000000b4b0a7221 */ /* 0x000fc60000010000 */
[----:B------:R-:W-:Y:S01]  /*a260*/  STG.E.U16 desc[UR26][R4.64+0x50], R147 ;  /* 0x0000509304007986 */ /* 0x000fe2000c10151a */
[----:B------:R-:W-:-:S03]  /*a270*/  @!P4 PRMT R49, R225, 0x5410, RZ ;  /* 0x00005410e131c816 */ /* 0x000fc600000000ff */
[----:B------:R-:W-:Y:S01]  /*a280*/  STG.E.U16 desc[UR26][R4.64+0x52], R146 ;  /* 0x0000529204007986 */ /* 0x000fe2000c10151a */
[----:B------:R-:W-:-:S03]  /*a290*/  @!P2 PRMT R37, R247, 0x5410, RZ ;  /* 0x00005410f725a816 */ /* 0x000fc600000000ff */
[----:B------:R-:W-:Y:S01]  /*a2a0*/  STG.E.U16 desc[UR26][R2.64+0x50], R143 ;  /* 0x0000508f02007986 */ /* 0x000fe2000c10151a */
[----:B------:R-:W-:-:S03]  /*a2b0*/  @!P1 PRMT R36, R229, 0x5410, RZ ;  /* 0x00005410e5249816 */ /* 0x000fc600000000ff */
[----:B------:R-:W-:Y:S04]  /*a2c0*/  STG.E.U16 desc[UR26][R2.64+0x52], R142 ;  /* 0x0000528e02007986 */ /* 0x000fe8000c10151a */
[----:B------:R-:W-:Y:S04]  /*a2d0*/  STG.E.U16 desc[UR26][R144.64+0x60], R159 ;  /* 0x0000609f90007986 */ /* 0x000fe8000c10151a */
[----:B------:R-:W-:Y:S01]  /*a2e0*/  STG.E.U16 desc[UR26][R144.64+0x62], R158 ;  /* 0x0000629e90007986 */ /* 0x000fe2000c10151a */
[----:B------:R-:W-:-:S03]  /*a2f0*/  FADD.FTZ R9, R38, R9 ;  /* 0x0000000926097221 */ /* 0x000fc60000010000 */
[----:B------:R-:W-:Y:S01]  /*a300*/  STG.E.U16 desc[UR26][R6.64+0x60], R156 ;  /* 0x0000609c06007986 */ /* 0x000fe2000c10151a */
[----:B------:R-:W-:-:S03]  /*a310*/  FADD.FTZ R8, R248, R8 ;  /* 0x00000008f8087221 */ /* 0x000fc60000010000 */
[----:B------:R-:W-:Y:S01]  /*a320*/  STG.E.U16 desc[UR26][R6.64+0x62], R157 ;  /* 0x0000629d06007986 */ /* 0x000fe2000c10151a */
[----:B------:R-:W-:Y:S01]  /*a330*/  FADD.FTZ R0, R245, R0 ;  /* 0x00000000f5007221 */ /* 0x000fe20000010000 */
[----:B------:R-:W-:Y:S02]  /*a340*/  FADD.FTZ R10, R39, R10 ;  /* 0x0000000a270a7221 */ /* 0x000fe40000010000 */
        /* <DEDUP_REMOVED lines=9> */
[----:B------:R-:W-:Y:S04]  /*a3e0*/  STG.E.U16 desc[UR26][R6.64+0x72], R152 ;  /* 0x0000729806007986 */ /* 0x000fe8000c10151a */
[----:B------:R-:W-:Y:S04]  /*a3f0*/  STG.E.U16 desc[UR26][R4.64+0x70], R49 ;  /* 0x0000703104007986 */ /* 0x000fe8000c10151a */
[----:B------:R3:W-:Y:S04]  /*a400*/  STG.E.U16 desc[UR26][R4.64+0x72], R48 ;  /* 0x0000723004007986 */ /* 0x0007e8000c10151a */
[----:B------:R-:W-:Y:S04]  /*a410*/  STG.E.U16 desc[UR26][R2.64+0x70], R37 ;  /* 0x0000702502007986 */ /* 0x000fe8000c10151a */
[----:B------:R4:W-:Y:S01]  /*a420*/  STG.E.U16 desc[UR26][R2.64+0x72], R36 ;  /* 0x0000722402007986 */ /* 0x0009e2000c10151a */
[----:B------:R-:W-:Y:S01]  /*a430*/  FADD.FTZ R0, R220, R0 ;  /* 0x00000000dc007221 */ /* 0x000fe20000010000 */
[----:B--2---:R-:W-:-:S03]  /*a440*/  IADD3 R205, P1, R144, -0x80, RZ ;  /* 0xffffff8090cd7810 */ /* 0x004fc60007f3e0ff */
[----:B------:R-:W-:Y:S01]  /*a450*/  FADD.FTZ R0, R219, R0 ;  /* 0x00000000db007221 */ /* 0x000fe20000010000 */
[----:B------:R-:W-:Y:S01]  /*a460*/  IADD3.X R204, R145, -0x1, RZ, P1, !PT ;  /* 0xffffffff91cc7810 */ /* 0x000fe20000ffe4ff */
[----:B---3--:R-:W-:-:S04]  /*a470*/  FADD.FTZ R4, R63, R10 ;  /* 0x0000000a3f047221 */ /* 0x008fc80000010000 */
[----:B------:R-:W-:Y:S01]  /*a480*/  FADD.FTZ R4, R57, R4 ;  /* 0x0000000439047221 */ /* 0x000fe20000010000 */
        /* <DEDUP_REMOVED lines=10> */
[----:B-1----:R-:W-:Y:S06]  /*a530*/  @!P0 BRA `(.L_x_1252) ;  /* 0x0000011000648947 */ /* 0x002fec0003800000 */
[----:B------:R-:W2:Y:S01]  /*a540*/  LDL.64 R58, [R1+0x110] ;  /* 0x00011000013a7983 */ /* 0x000ea20000100a00 */
[----:B------:R-:W-:Y:S01]  /*a550*/  ULDC UR4, c[0x0][0x2d0] ;  /* 0x0000b40000047ab9 */ /* 0x000fe20000000800 */
[----:B------:R-:W-:-:S04]  /*a560*/  DEPBAR.LE SB0, 0x0 ;  /* 0x000080000000791a */ /* 0x000fc80000000000 */
[----:B------:R-:W-:Y:S01]  /*a570*/  BAR.SYNC.DEFER_BLOCKING 0x0 ;  /* 0x0000000000007b1d */ /* 0x000fe20000010000 */
[----:B------:R-:W-:Y:S01]  /*a580*/  ISETP.GE.AND P1, PT, R232, UR4, PT ;  /* 0x00000004e8007c0c */ /* 0x000fe2000bf26270 */
[----:B------:R-:W-:Y:S01]  /*a590*/  UIADD3 UR4, UR16, -0x2, URZ ;  /* 0xfffffffe10047890 */ /* 0x000fe2000fffe03f */
[----:B------:R-:W-:Y:S01]  /*a5a0*/  IMAD.U32 R5, RZ, RZ, UR8 ;  /* 0x00000008ff057e24 */ /* 0x000fe2000f8e00ff */
[----:B------:R-:W-:Y:S02]  /*a5b0*/  UIMAD.WIDE.U32 UR44, UR8, 0x20, URZ ;  /* 0x00000020082c78a5 */ /* 0x000fe4000f8e003f */
[----:B------:R-:W-:Y:S02]  /*a5c0*/  USHF.R.S32.HI UR7, URZ, 0x1f, UR4 ;  /* 0x0000001f3f077899 */ /* 0x000fe40008011404 */
[----:B------:R-:W-:Y:S01]  /*a5d0*/  UIMAD UR6, UR20, UR4, URZ ;  /* 0x00000004140672a4 */ /* 0x000fe2000f8e023f */
[----:B------:R-:W-:Y:S01]  /*a5e0*/  IMAD.U32 R2, RZ, RZ, UR4 ;  /* 0x00000004ff027e24 */ /* 0x000fe2000f8e00ff */
[----:B------:R-:W-:Y:S01]  /*a5f0*/  USHF.L.U32 UR4, UR9, 0x5, URZ ;  /* 0x0000000509047899 */ /* 0x000fe2000800063f */
[----:B------:R-:W1:Y:S01]  /*a600*/  S2R R242, SR_TID.X ;  /* 0x0000000000f27919 */ /* 0x000e620000002100 */
[----:B------:R-:W-:-:S02]  /*a610*/  UIMAD UR6, UR7, UR21, UR6 ;  /* 0x00000015070672a4 */ /* 0x000fc4000f8e0206 */
[----:B------:R-:W3:Y:S01]  /*a620*/  @!P1 LDC.64 R10, c[0x0][0x220] ;  /* 0x00008800ff0a9b82 */ /* 0x000ee20000000a00 */
[----:B------:R-:W-:Y:S01]  /*a630*/  VOTEU.ALL UP0, P1 ;  /* 0x00000000003f7886 */ /* 0x000fe20000800000 */
[----:B------:R-:W-:Y:S01]  /*a640*/  IMAD.U32 R4, RZ, RZ, UR4 ;  /* 0x00000004ff047e24 */ /* 0x000fe2000f8e00ff */
[----:B------:R-:W-:Y:S02]  /*a650*/  UIADD3 UR19, UR16, -0x2, URZ ;  /* 0xfffffffe10137890 */ /* 0x000fe4000fffe03f */
[----:B------:R-:W-:Y:S02]  /*a660*/  UISETP.GE.AND UP1, UPT, UR16, 0x3, UPT ;  /* 0x000000031000788c */ /* 0x000fe4000bf26270 */
[----:B------:R-:W-:Y:S01]  /*a670*/  @!UP0 UIMAD UR4, UR9, 0x30, URZ ;  /* 0x00000030090488a4 */ /* 0x000fe2000f8e023f */
[----:B------:R-:W4:Y:S01]  /*a680*/  @!P1 LDC.64 R8, c[0x0][0x220] ;  /* 0x00008800ff089b82 */ /* 0x000f220000000a00 */
[----:B------:R-:W-:Y:S07]  /*a690*/  @P1 STS.128 [R192+0x6000], RZ ;  /* 0x006000ffc0001388 */ /* 0x000fee0000000c00 */
[----:B------:R-:W4:Y:S08]  /*a6a0*/  @!P1 LDC.64 R12, c[0x0][0x220] ;  /* 0x00008800ff0c9b82 */ /* 0x000f300000000a00 */
[----:B------:R-:W4:Y:S01]  /*a6b0*/  @!P1 LDC.64 R16, c[0x0][0x220] ;  /* 0x00008800ff109b82 */ /* 0x000f220000000a00 */
[----:B-1----:R-:W-:-:S05]  /*a6c0*/  IMAD.SHL.U32 R242, R242, 0x2, RZ ;  /* 0x00000002f2f27824 */ /* 0x002fca00078e00ff */
[----:B------:R-:W-:Y:S01]  /*a6d0*/  LOP3.LUT R242, R242, 0x6, RZ, 0xc0, !PT ;  /* 0x00000006f2f27812 */ /* 0x000fe200078ec0ff */
[----:B--2---:R-:W-:-:S04]  /*a6e0*/  IMAD.WIDE.U32 R2, R2, UR21, R58 ;  /* 0x0000001502027c25 */ /* 0x004fc8000f8e003a */
[----:B------:R-:W-:Y:S01]  /*a6f0*/  VIADD R3, R3, UR6 ;  /* 0x0000000603037c36 */ /* 0x000fe20008000000 */
[C---:B------:R-:W-:Y:S02]  /*a700*/  @!P1 IADD3 R0, P2, R2.reuse, UR24, RZ ;  /* 0x0000001802009c10 */ /* 0x040fe4000ff5e0ff */
[C---:B------:R-:W-:Y:S02]  /*a710*/  @!P1 IADD3 R7, P0, R2.reuse, UR44, RZ ;  /* 0x0000002c02079c10 */ /* 0x040fe4000ff1e0ff */
[C---:B------:R-:W-:Y:S02]  /*a720*/  @!P1 IADD3.X R14, R3.reuse, UR23, RZ, P2, !PT ;  /* 0x00000017030e9c10 */ /* 0x040fe400097fe4ff */
[----:B---3--:R-:W-:Y:S02]  /*a730*/  @!P1 LEA R10, P3, R2, R10, 0x1 ;  /* 0x0000000a020a9211 */ /* 0x008fe400078608ff */
[----:B------:R-:W-:Y:S01]  /*a740*/  @!P1 IADD3.X R15, R3, UR45, R4, P0, !PT ;  /* 0x0000002d030f9c10 */ /* 0x000fe200087fe404 */
[----:B------:R-:W-:Y:S01]  /*a750*/  @!P1 IMAD.WIDE.U32 R4, R5, 0x30, R2 ;  /* 0x0000003005049825 */ /* 0x000fe200078e0002 */
[----:B----4-:R-:W-:-:S02]  /*a760*/  @!P1 LEA R8, P2, R0, R8, 0x1 ;  /* 0x0000000800089211 */ /* 0x010fc400078408ff */
        /* <DEDUP_REMOVED lines=11> */
[----:B------:R-:W-:Y:S01]  /*a820*/  @!P1 LEA.HI.X R3, R4, R17, R0, 0x1, P0 ;  /* 0x0000001104039211 */ /* 0x000fe200000f0c00 */
[----:B------:R-:W-:Y:S02]  /*a830*/  IMAD.U32 R0, RZ, RZ, UR19 ;  /* 0x00000013ff007e24 */ /* 0x000fe4000f8e00ff */
[----:B------:R-:W-:Y:S01]  /*a840*/  @!PT LDS RZ, [RZ] ;  /* 0x00000000fffff984 */ /* 0x000fe20000000800 */
[----:B------:R-:W-:Y:S01]  /*a850*/  @!PT LDS RZ, [RZ] ;  /* 0x00000000fffff984 */ /* 0x000fe20000000800 */
[----:B------:R-:W-:Y:S01]  /*a860*/  @!PT LDS RZ, [RZ] ;  /* 0x00000000fffff984 */ /* 0x000fe20000000800 */
[----:B------:R1:W-:Y:S02]  /*a870*/  @!P1 LDGSTS.E.BYPASS.LTC128B.128 [R192+0x6800], desc[UR26][R8.64] ;  /* 0x0680000008c09fae */ /* 0x0003e4000b901d5a */
[----:B------:R-:W-:Y:S02]  /*a880*/  IMAD R0, R0, 0x40, R242 ;  /* 0x0000004000007824 */ /* 0x000fe400078e02f2 */
        /* <DEDUP_REMOVED lines=10> */
[----:B-----5:R-:W-:Y:S04]  /*a930*/  LDSM.16.M88.4 R12, [R183] ;  /* 0x00000000b70c783b */ /* 0x020fe80000000200 */
[----:B------:R-:W3:Y:S04]  /*a940*/  LDSM.16.M88.4 R16, [R176+0x4000] ;  /* 0x00400000b010783b */ /* 0x000ee80000000200 */
[----:B-1----:R-:W1:Y:S04]  /*a950*/  LDSM.16.M88.4 R8, [R183+0x2000] ;  /* 0x00200000b708783b */ /* 0x002e680000000200 */
[----:B------:R-:W4:Y:S04]  /*a960*/  LDSM.16.M88.4 R28, [R176+0x5000] ;  /* 0x00500000b01c783b */ /* 0x000f280000000200 */
[----:B------:R-:W4:Y:S04]  /*a970*/  LDSM.16.M88.4 R24, [R176+0x5800] ;  /* 0x00580000b018783b */ /* 0x000f280000000200 */
[----:B------:R-:W4:Y:S01]  /*a980*/  LDSM.16.M88.4 R32, [R176+0x4800] ;  /* 0x00480000b020783b */ /* 0x000f220000000200 */
[----:B--2---:R-:W-:-:S03]  /*a990*/  VIADD R3, R0, 0x1 ;  /* 0x0000000100037836 */ /* 0x004fc60000000000 */
[----:B------:R-:W-:Y:S01]  /*a9a0*/  LDSM.16.M88.4 R4, [R186+0x2000] ;  /* 0x00200000ba04783b */ /* 0x000fe20000000200 */
[----:B------:R-:W-:-:S03]  /*a9b0*/  VIADD R2, R0, 0x8 ;  /* 0x0000000800027836 */ /* 0x000fc60000000000 */
[----:B------:R-:W2:Y:S01]  /*a9c0*/  LDSM.16.M88.4 R48, [R182+0x5000] ;  /* 0x00500000b630783b */ /* 0x000ea20000000200 */
[C---:B------:R-:W-:Y:S02]  /*a9d0*/  ISETP.GE.AND P6, PT, R3.reuse, R44, PT ;  /* 0x0000002c0300720c */ /* 0x040fe40003fc6270 */
[C---:B------:R-:W-:Y:S01]  /*a9e0*/  ISETP.GE.AND P5, PT, R3.reuse, R45, PT ;  /* 0x0000002d0300720c */ /* 0x040fe20003fa6270 */
[----:B------:R-:W2:Y:S01]  /*a9f0*/  LDSM.16.M88.4 R56, [R182+0x5800] ;  /* 0x00580000b638783b */ /* 0x000ea20000000200 */
[C---:B------:R-:W-:Y:S02]  /*aa00*/  ISETP.GE.AND P4, PT, R3.reuse, R47, PT ;  /* 0x0000002f0300720c */ /* 0x040fe40003f86270 */
[----:B------:R-:W-:Y:S01]  /*aa10*/  ISETP.GE.AND P2, PT, R3, R46, PT ;  /* 0x0000002e0300720c */ /* 0x000fe20003f46270 */
[----:B------:R-:W2:Y:S01]  /*aa20*/  LDSM.16.M88.4 R40, [R182+0x4000] ;  /* 0x00400000b628783b */ /* 0x000ea20000000200 */
[C---:B------:R-:W-:Y:S02]  /*aa30*/  ISETP.GE.AND P0, PT, R2.reuse, R44, PT ;  /* 0x0000002c0200720c */ /* 0x040fe40003f06270 */
[----:B------:R-:W-:Y:S01]  /*aa40*/  ISETP.GE.AND P3, PT, R2, R45, PT ;  /* 0x0000002d0200720c */ /* 0x000fe20003f66270 */
[----:B------:R-:W2:Y:S01]  /*aa50*/  LDSM.16.M88.4 R52, [R182+0x4800] ;  /* 0x00480000b634783b */ /* 0x000ea20000000200 */
[-C--:B---3--:R-:W-:Y:S03]  /*aa60*/  HMMA.16816.F32 R152, R12, R16.reuse, RZ ;  /* 0x000000100c98723c */ /* 0x088fe600000018ff */
[----:B------:R-:W3:Y:S04]  /*aa70*/  LDSM.16.M88.4 R20, [R186] ;  /* 0x00000000ba14783b */ /* 0x000ee80000000200 */
[----:B------:R-:W0:Y:S01]  /*aa80*/  LDGDEPBAR ;  /* 0x00000000000079af */ /* 0x000e220000000000 */
[C---:B-1----:R-:W-:Y:S06]  /*aa90*/  HMMA.16816.F32 R72, R8.reuse, R16, RZ ;  /* 0x000000100848723c */ /* 0x042fec00000018ff */
[-C--:B------:R-:W-:Y:S06]  /*aaa0*/  HMMA.16816.F32 R64, R8, R18.reuse, RZ ;  /* 0x000000120840723c */ /* 0x080fec00000018ff */
[----:B------:R-:W-:Y:S06]  /*aab0*/  HMMA.16816.F32 R216, R12, R18, RZ ;  /* 0x000000120cd8723c */ /* 0x000fec00000018ff */
[C---:B----4-:R-:W-:Y:S06]  /*aac0*/  HMMA.16816.F32 R36, R8.reuse, R28, RZ ;  /* 0x0000001c0824723c */ /* 0x050fec00000018ff */
[C---:B------:R-:W-:Y:S06]  /*aad0*/  HMMA.16816.F32 R16, R8.reuse, R24, RZ ;  /* 0x000000180810723c */ /* 0x040fec00000018ff */
[C---:B------:R-:W-:Y:S06]  /*aae0*/  HMMA.16816.F32 R60, R8.reuse, R32, RZ ;  /* 0x00000020083c723c */ /* 0x040fec00000018ff */
[C---:B------:R-:W-:Y:S06]  /*aaf0*/  HMMA.16816.F32 R140, R8.reuse, R34, RZ ;  /* 0x00000022088c723c */ /* 0x040fec00000018ff */
[C---:B------:R-:W-:Y:S06]  /*ab00*/  HMMA.16816.F32 R148, R8.reuse, R30, RZ ;  /* 0x0000001e0894723c */ /* 0x040fec00000018ff */
[----:B------:R-:W-:Y:S06]  /*ab10*/  HMMA.16816.F32 R8, R8, R26, RZ ;  /* 0x0000001a0808723c */ /* 0x000fec00000018ff */
[C---:B------:R-:W-:Y:S06]  /*ab20*/  HMMA.16816.F32 R156, R12.reuse, R32, RZ ;  /* 0x000000200c9c723c */ /* 0x040fec00000018ff */
[C---:B------:R-:W-:Y:S06]  /*ab30*/  HMMA.16816.F32 R208, R12.reuse, R34, RZ ;  /* 0x000000220cd0723c */ /* 0x040fec00000018ff */
[----:B------:R-:W-:Y:S06]  /*ab40*/  HMMA.16816.F32 R32, R12, R28, RZ ;  /* 0x0000001c0c20723c */ /* 0x000fec00000018ff */
[C---:B--2---:R-:W-:Y:S01]  /*ab50*/  HMMA.16816.F32 R220, R4.reuse, R48, R36 ;  /* 0x0000003004dc723c */ /* 0x044fe20000001824 */
[----:B------:R-:W-:Y:S05]  /*ab60*/  LDSM.16.M88.4 R36, [R187] ;  /* 0x00000000bb24783b */ /* 0x000fea0000000200 */
[C---:B------:R-:W-:Y:S01]  /*ab70*/  HMMA.16816.F32 R228, R4.reuse, R56, R16 ;  /* 0x0000003804e4723c */ /* 0x040fe20000001810 */
[----:B------:R-:W1:Y:S05]  /*ab80*/  LDSM.16.M88.4 R16, [R184] ;  /* 0x00000000b810783b */ /* 0x000e6a0000000200 */
[C---:B------:R-:W-:Y:S06]  /*ab90*/  HMMA.16816.F32 R200, R4.reuse, R40, R72 ;  /* 0x0000002804c8723c */ /* 0x040fec0000001848 */
[C---:B------:R-:W-:Y:S01]  /*aba0*/  HMMA.16816.F32 R224, R4.reuse, R52, R60 ;  /* 0x0000003404e0723c */ /* 0x040fe2000000183c */
[----:B------:R-:W-:Y:S05]  /*abb0*/  LDSM.16.M88.4 R60, [R188] ;  /* 0x00000000bc3c783b */ /* 0x000fea0000000200 */
[C---:B------:R-:W-:Y:S06]  /*abc0*/  HMMA.16816.F32 R164, R4.reuse, R42, R64 ;  /* 0x0000002a04a4723c */ /* 0x040fec0000001840 */
[C---:B------:R-:W-:Y:S06]  /*abd0*/  HMMA.16816.F32 R196, R4.reuse, R54, R140 ;  /* 0x0000003604c4723c */ /* 0x040fec000000188c */
[C---:B------:R-:W-:Y:S06]  /*abe0*/  HMMA.16816.F32 R172, R4.reuse, R50, R148 ;  /* 0x0000003204ac723c */ /* 0x040fec0000001894 */
[----:B------:R-:W-:Y:S01]  /*abf0*/  HMMA.16816.F32 R160, R4, R58, R8 ;  /* 0x0000003a04a0723c */ /* 0x000fe20000001808 */
[----:B------:R-:W2:Y:S04]  /*ac00*/  LDSM.16.M88.4 R4, [R184+0x2000] ;  /* 0x00200000b804783b */ /* 0x000ea80000000200 */
[----:B------:R-:W-:Y:S01]  /*ac10*/  LDSM.16.M88.4 R8, [R185+0x2000] ;  /* 0x00200000b908783b */ /* 0x000fe20000000200 */
[C---:B---3--:R-:W-:Y:S06]  /*ac20*/  HMMA.16816.F32 R72, R20.reuse, R40, R152 ;  /* 0x000000281448723c */ /* 0x048fec0000001898 */
[----:B------:R-:W-:Y:S06]  /*ac30*/  HMMA.16816.F32 R152, R20, R52, R156 ;  /* 0x000000341498723c */ /* 0x000fec000000189c */
[C---:B------:R-:W-:Y:S01]  /*ac40*/  HMMA.16816.F32 R204, R12.reuse, R30, RZ ;  /* 0x0000001e0ccc723c */ /* 0x040fe200000018ff */
[----:B------:R-:W-:Y:S05]  /*ac50*/  LDSM.16.M88.4 R28, [R190] ;  /* 0x00000000be1c783b */ /* 0x000fea0000000200 */
[C---:B------:R-:W-:Y:S06]  /*ac60*/  HMMA.16816.F32 R168, R12.reuse, R24, RZ ;  /* 0x000000180ca8723c */ /* 0x040fec00000018ff */
[----:B------:R-:W-:Y:S01]  /*ac70*/  HMMA.16816.F32 R212, R12, R26, RZ ;  /* 0x0000001a0cd4723c */ /* 0x000fe200000018ff */
[----:B------:R-:W-:Y:S04]  /*ac80*/  LDSM.16.M88.4 R12, [R185] ;  /* 0x00000000b90c783b */ /* 0x000fe80000000200 */
[----:B------:R-:W-:Y:S01]  /*ac90*/  LDSM.16.M88.4 R24, [R189] ;  /* 0x00000000bd18783b */ /* 0x000fe20000000200 */
[C---:B------:R-:W-:Y:S03]  /*aca0*/  HMMA.16816.F32 R156, R20.reuse, R48, R32 ;  /* 0x00000030149c723c */ /* 0x040fe60000001820 */
[----:B------:R-:W3:Y:S03]  /*acb0*/  LDSM.16.M88.4 R32, [R181] ;  /* 0x00000000b520783b */ /* 0x000ee60000000200 */
[----:B------:R-:W-:Y:S06]  /*acc0*/  HMMA.16816.F32 R64, R20, R42, R216 ;  /* 0x0000002a1440723c */ /* 0x000fec00000018d8 */
[-C--:B-1----:R-:W-:Y:S06]  /*acd0*/  HMMA.16816.F32 R72, R16, R36.reuse, R72 ;  /* 0x000000241048723c */ /* 0x082fec0000001848 */
[----:B--2---:R-:W-:Y:S06]  /*ace0*/  HMMA.16816.F32 R40, R4, R36, R200 ;  /* 0x000000240428723c */ /* 0x004fec00000018c8 */
[----:B------:R-:W-:Y:S06]  /*acf0*/  HMMA.16816.F32 R148, R20, R54, R208 ;  /* 0x000000361494723c */ /* 0x000fec00000018d0 */
[-C--:B------:R-:W-:Y:S06]  /*ad00*/  HMMA.16816.F32 R52, R4, R38.reuse, R164 ;  /* 0x000000260434723c */ /* 0x080fec00000018a4 */
[----:B------:R-:W-:Y:S06]  /*ad10*/  HMMA.16816.F32 R36, R16, R38, R64 ;  /* 0x000000261024723c */ /* 0x000fec0000001840 */
[C---:B------:R-:W-:Y:S06]  /*ad20*/  HMMA.16816.F32 R168, R20.reuse, R56, R168 ;  /* 0x0000003814a8723c */ /* 0x040fec00000018a8 */
[C---:B------:R-:W-:Y:S06]  /*ad30*/  HMMA.16816.F32 R140, R20.reuse, R50, R204 ;  /* 0x00000032148c723c */ /* 0x040fec00000018cc */
[----:B------:R-:W-:Y:S01]  /*ad40*/  HMMA.16816.F32 R212, R20, R58, R212 ;  /* 0x0000003a14d4723c */ /* 0x000fe200000018d4 */
[----:B------:R-:W1:Y:S05]  /*ad50*/  LDSM.16.M88.4 R20, [R181+0x800] ;  /* 0x00080000b514783b */ /* 0x000e6a0000000200 */
[----:B---3--:R-:W-:Y:S06]  /*ad60*/  HMMA.16816.F32 R72, R12, R32, R72 ;  /* 0x000000200c48723c */ /* 0x008fec0000001848 */
[----:B------:R-:W-:Y:S06]  /*ad70*/  HMMA.16816.F32 R48, R16, R28, R152 ;  /* 0x0000001c1030723c */ /* 0x000fec0000001898 */
[----:B------:R-:W-:Y:S06]  /*ad80*/  HMMA.16816.F32 R64, R8, R32, R40 ;  /* 0x000000200840723c */ /* 0x000fec0000001828 */
[C---:B------:R-:W-:Y:S06]  /*ad90*/  HMMA.16816.F32 R56, R4.reuse, R28, R224 ;  /* 0x0000001c0438723c */ /* 0x040fec00000018e0 */
[-C--:B------:R-:W-:Y:S06]  /*ada0*/  HMMA.16816.F32 R196, R4, R30.reuse, R196 ;  /* 0x0000001e04c4723c */ /* 0x080fec00000018c4 */
[----:B------:R-:W-:Y:S06]  /*adb0*/  HMMA.16816.F32 R148, R16, R30, R148 ;  /* 0x0000001e1094723c */ /* 0x000fec0000001894 */
[----:B------:R-:W-:Y:S06]  /*adc0*/  HMMA.16816.F32 R28, R12, R34, R36 ;  /* 0x000000220c1c723c */ /* 0x000fec0000001824 */
[C---:B------:R-:W-:Y:S06]  /*add0*/  HMMA.16816.F32 R220, R4.reuse, R24, R220 ;  /* 0x0000001804dc723c */ /* 0x040fec00000018dc */
[C---:B------:R-:W-:Y:S06]  /*ade0*/  HMMA.16816.F32 R228, R4.reuse, R60, R228 ;  /* 0x0000003c04e4723c */ /* 0x040fec00000018e4 */
[C---:B------:R-:W-:Y:S06]  /*adf0*/  HMMA.16816.F32 R172, R4.reuse, R26, R172 ;  /* 0x0000001a04ac723c */ /* 0x040fec00000018ac */
[----:B------:R-:W-:Y:S06]  /*ae00*/  HMMA.16816.F32 R164, R4, R62, R160 ;  /* 0x0000003e04a4723c */ /* 0x000fec00000018a0 */
[----:B------:R-:W-:Y:S01]  /*ae10*/  HMMA.16816.F32 R32, R8, R34, R52 ;  /* 0x000000220820723c */ /* 0x000fe20000001834 */
[----:B------:R-:W-:-:S05]  /*ae20*/  I2FP.F32.S32 R4, R3 ;  /* 0x0000000300047245 */ /* 0x000fca0000201400 */
[C---:B------:R-:W-:Y:S01]  /*ae30*/  FFMA.FTZ R5, R4.reuse, UR18, R73 ;  /* 0x0000001204057c23 */ /* 0x040fe20008010049 */
[----:B------:R-:W-:Y:S01]  /*ae40*/  HMMA.16816.F32 R156, R16, R24, R156 ;  /* 0x00000018109c723c */ /* 0x000fe2000000189c */
[----:B------:R-:W-:-:S03]  /*ae50*/  FFMA.FTZ R3, R4, UR18, R75 ;  /* 0x0000001204037c23 */ /* 0x000fc6000801004b */
[----:B------:R-:W-:Y:S01]  /*ae60*/  FSEL R73, R5, -INF , !P6 ;  /* 0xff80000005497808 */ /* 0x000fe20007000000 */
[C---:B------:R-:W-:Y:S01]  /*ae70*/  FFMA.FTZ R5, R4.reuse, UR18, R65 ;  /* 0x0000001204057c23 */ /* 0x040fe20008010041 */
[----:B------:R-:W-:Y:S01]  /*ae80*/  HMMA.16816.F32 R140, R16, R26, R140 ;  /* 0x0000001a108c723c */ /* 0x000fe2000000188c */
[----:B------:R-:W2:Y:S01]  /*ae90*/  LDSM.16.M88.4 R24, [R181+0x1000] ;  /* 0x00100000b518783b */ /* 0x000ea20000000200 */
[----:B------:R-:W-:Y:S01]  /*aea0*/  FSEL R153, R3, -INF , !P5 ;  /* 0xff80000003997808 */ /* 0x000fe20006800000 */
[----:B------:R-:W-:Y:S01]  /*aeb0*/  FFMA.FTZ R4, R4, UR18, R67 ;  /* 0x0000001204047c23 */ /* 0x000fe20008010043 */
[C---:B------:R-:W-:Y:S02]  /*aec0*/  ISETP.GE.AND P6, PT, R2.reuse, R47, PT ;  /* 0x0000002f0200720c */ /* 0x040fe40003fc6270 */
[-C--:B-1----:R-:W-:Y:S01]  /*aed0*/  HMMA.16816.F32 R48, R12, R20.reuse, R48 ;  /* 0x000000140c30723c */ /* 0x082fe20000001830 */
[----:B------:R-:W-:Y:S02]  /*aee0*/  ISETP.GE.AND P5, PT, R2, R46, PT ;  /* 0x0000002e0200720c */ /* 0x000fe40003fa6270 */
[----:B------:R-:W-:Y:S01]  /*aef0*/  I2FP.F32.S32 R3, R2 ;  /* 0x0000000200037245 */ /* 0x000fe20000201400 */
[----:B------:R-:W-:Y:S01]  /*af00*/  VIADD R2, R0, 0x9 ;  /* 0x0000000900027836 */ /* 0x000fe20000000000 */
[----:B------:R-:W-:Y:S01]  /*af10*/  FSEL R207, R5, -INF , !P4 ;  /* 0xff80000005cf7808 */ /* 0x000fe20006000000 */
[----:B------:R-:W-:Y:S01]  /*af20*/  HMMA.16816.F32 R40, R8, R20, R56 ;  /* 0x000000140828723c */ /* 0x000fe20000001838 */
[----:B------:R-:W-:Y:S01]  /*af30*/  FSEL R217, R4, -INF , !P2 ;  /* 0xff80000004d97808 */ /* 0x000fe20005000000 */
[C---:B------:R-:W-:Y:S01]  /*af40*/  FFMA.FTZ R6, R3.reuse, UR18, R28 ;  /* 0x0000001203067c23 */ /* 0x040fe2000801001c */
[C---:B------:R-:W-:Y:S01]  /*af50*/  FFMA.FTZ R5, R3.reuse, UR18, R30 ;  /* 0x0000001203057c23 */ /* 0x040fe2000801001e */
[----:B------:R-:W-:Y:S01]  /*af60*/  I2FP.F32.S32 R4, R2 ;  /* 0x0000000200047245 */ /* 0x000fe20000201400 */
[----:B------:R-:W-:Y:S01]  /*af70*/  FFMA.FTZ R7, R3, UR18, R32 ;  /* 0x0000001203077c23 */ /* 0x000fe20008010020 */
[-C--:B------:R-:W-:Y:S01]  /*af80*/  ISETP.GE.AND P4, PT, R2, R44.reuse, PT ;  /* 0x0000002c0200720c */ /* 0x080fe20003f86270 */
[----:B------:R-:W-:Y:S01]  /*af90*/  HMMA.16816.F32 R52, R16, R60, R168 ;  /* 0x0000003c1034723c */ /* 0x000fe200000018a8 */
[----:B------:R-:W-:Y:S01]  /*afa0*/  FSEL R152, R6, -INF , !P0 ;  /* 0xff80000006987808 */ /* 0x000fe20004000000 */
[C---:B------:R-:W-:Y:S01]  /*afb0*/  FFMA.FTZ R6, R4.reuse, UR18, R29 ;  /* 0x0000001204067c23 */ /* 0x040fe2000801001d */
[----:B------:R-:W-:Y:S01]  /*afc0*/  FSEL R160, R5, -INF , !P3 ;  /* 0xff80000005a07808 */ /* 0x000fe20005800000 */
[----:B------:R-:W-:Y:S01]  /*afd0*/  FFMA.FTZ R5, R3, UR18, R34 ;  /* 0x0000001203057c23 */ /* 0x000fe20008010022 */
[----:B------:R-:W-:Y:S01]  /*afe0*/  FFMA.FTZ R20, R4, UR18, R31 ;  /* 0x0000001204147c23 */ /* 0x000fe2000801001f */
[-C--:B------:R-:W-:Y:S01]  /*aff0*/  ISETP.GE.AND P2, PT, R2, R45.reuse, PT ;  /* 0x0000002d0200720c */ /* 0x080fe20003f46270 */
[----:B------:R-:W-:Y:S01]  /*b000*/  VIADD R3, R0, 0x10 ;  /* 0x0000001000037836 */ /* 0x000fe20000000000 */
[----:B------:R-:W-:Y:S01]  /*b010*/  FSEL R205, R7, -INF , !P6 ;  /* 0xff80000007cd7808 */ /* 0x000fe20007000000 */
[-C--:B------:R-:W-:Y:S01]  /*b020*/  HMMA.16816.F32 R28, R12, R22.reuse, R148 ;  /* 0x000000160c1c723c */ /* 0x080fe20000001894 */
[----:B------:R-:W-:Y:S01]  /*b030*/  FSEL R216, R5, -INF , !P5 ;  /* 0xff80000005d87808 */ /* 0x000fe20006800000 */
[----:B------:R-:W-:Y:S01]  /*b040*/  FFMA.FTZ R5, R4, UR18, R33 ;  /* 0x0000001204057c23 */ /* 0x000fe20008010021 */
[----:B------:R-:W-:Y:S01]  /*b050*/  FSEL R67, R6, -INF , !P4 ;  /* 0xff80000006437808 */ /* 0x000fe20006000000 */
[----:B------:R-:W-:Y:S01]  /*b060*/  FFMA.FTZ R4, R4, UR18, R35 ;  /* 0x0000001204047c23 */ /* 0x000fe20008010023 */
[----:B------:R-:W-:Y:S01]  /*b070*/  FSEL R154, R20, -INF , !P2 ;  /* 0xff800000149a7808 */ /* 0x000fe20005000000 */
[----:B------:R-:W-:Y:S01]  /*b080*/  HMMA.16816.F32 R32, R8, R22, R196 ;  /* 0x000000160820723c */ /* 0x000fe200000018c4 */
[C---:B------:R-:W-:Y:S01]  /*b090*/  ISETP.GE.AND P6, PT, R3.reuse, R44, PT ;  /* 0x0000002c0300720c */ /* 0x040fe20003fc6270 */
[----:B------:R-:W1:Y:S01]  /*b0a0*/  LDSM.16.M88.4 R20, [R181+0x1800] ;  /* 0x00180000b514783b */ /* 0x000e620000000200 */
[----:B------:R-:W-:Y:S01]  /*b0b0*/  ISETP.GE.AND P5, PT, R3, R45, PT ;  /* 0x0000002d0300720c */ /* 0x000fe20003fa6270 */
[----:B------:R-:W-:-:S04]  /*b0c0*/  DEPBAR.LE SB0, 0x0 ;  /* 0x000080000000791a */ /* 0x000fc80000000000 */
[----:B------:R-:W-:Y:S01]  /*b0d0*/  BAR.SYNC.DEFER_BLOCKING 0x0 ;  /* 0x0000000000007b1d */ /* 0x000fe20000010000 */
[CC--:B------:R-:W-:Y:S01]  /*b0e0*/  ISETP.GE.AND P4, PT, R3.reuse, R47.reuse, PT ;  /* 0x0000002f0300720c */ /* 0x0c0fe20003f86270 */
[----:B--2---:R-:W-:Y:S01]  /*b0f0*/  HMMA.16816.F32 R36, R12, R24, R156 ;  /* 0x000000180c24723c */ /* 0x004fe2000000189c */
[-C--:B------:R-:W-:Y:S02]  /*b100*/  ISETP.GE.AND P2, PT, R3, R46.reuse, PT ;  /* 0x0000002e0300720c */ /* 0x080fe40003f46270 */
[C---:B------:R-:W-:Y:S02]  /*b110*/  ISETP.GE.AND P0, PT, R2.reuse, R47, PT ;  /* 0x0000002f0200720c */ /* 0x040fe40003f06270 */
[----:B------:R-:W-:Y:S01]  /*b120*/  ISETP.GE.AND P3, PT, R2, R46, PT ;  /* 0x0000002e0200720c */ /* 0x000fe20003f66270 */
[----:B------:R-:W-:Y:S01]  /*b130*/  VIADD R2, R0, 0x11 ;  /* 0x0000001100027836 */ /* 0x000fe20000000000 */
[----:B------:R-:W-:Y:S01]  /*b140*/  I2FP.F32.S32 R3, R3 ;  /* 0x0000000300037245 */ /* 0x000fe20000201400 */
[----:B------:R-:W-:Y:S01]  /*b150*/  HMMA.16816.F32 R60, R16, R62, R212 ;  /* 0x0000003e103c723c */ /* 0x000fe200000018d4 */
[----:B------:R-:W-:-:S02]  /*b160*/  FSEL R202, R5, -INF , !P0 ;  /* 0xff80000005ca7808 */ /* 0x000fc40004000000 */
[----:B------:R-:W-:Y:S01]  /*b170*/  FSEL R208, R4, -INF , !P3 ;  /* 0xff80000004d07808 */ /* 0x000fe20005800000 */
[C---:B------:R-:W-:Y:S01]  /*b180*/  FFMA.FTZ R5, R3.reuse, UR18, R50 ;  /* 0x0000001203057c23 */ /* 0x040fe20008010032 */
[C---:B------:R-:W-:Y:S01]  /*b190*/  FFMA.FTZ R6, R3.reuse, UR18, R48 ;  /* 0x0000001203067c23 */ /* 0x040fe20008010030 */
[----:B------:R-:W-:Y:S01]  /*b1a0*/  I2FP.F32.S32 R4, R2 ;  /* 0x0000000200047245 */ /* 0x000fe20000201400 */
[C---:B------:R-:W-:Y:S01]  /*b1b0*/  FFMA.FTZ R7, R3.reuse, UR18, R40 ;  /* 0x0000001203077c23 */ /* 0x040fe20008010028 */
[----:B------:R-:W-:Y:S01]  /*b1c0*/  ISETP.GE.AND P0, PT, R2, R44, PT ;  /* 0x0000002c0200720c */ /* 0x000fe20003f06270 */
[----:B------:R-:W-:Y:S01]  /*b1d0*/  FFMA.FTZ R3, R3, UR18, R42 ;  /* 0x0000001203037c23 */ /* 0x000fe2000801002a */
[----:B------:R-:W-:Y:S01]  /*b1e0*/  FSEL R151, R5, -INF , !P5 ;  /* 0xff80000005977808 */ /* 0x000fe20006800000 */
[----:B------:R-:W-:Y:S01]  /*b1f0*/  FFMA.FTZ R5, R4, UR18, R51 ;  /* 0x0000001204057c23 */ /* 0x000fe20008010033 */
[----:B------:R-:W-:Y:S01]  /*b200*/  FSEL R149, R6, -INF , !P6 ;  /* 0xff80000006957808 */ /* 0x000fe20007000000 */
[----:B------:R-:W-:Y:S01]  /*b210*/  FFMA.FTZ R6, R4, UR18, R49 ;  /* 0x0000001204067c23 */ /* 0x000fe20008010031 */
[C---:B------:R-:W-:Y:S01]  /*b220*/  ISETP.GE.AND P3, PT, R2.reuse, R45, PT ;  /* 0x0000002d0200720c */ /* 0x040fe20003f66270 */
[----:B------:R-:W-:Y:S01]  /*b230*/  HMMA.16816.F32 R48, R8, R24, R220 ;  /* 0x000000180830723c */ /* 0x000fe200000018dc */
[----:B------:R-:W-:-:S02]  /*b240*/  ISETP.GE.AND P6, PT, R2, R47, PT ;  /* 0x0000002f0200720c */ /* 0x000fc40003fc6270 */
[----:B------:R-:W-:Y:S01]  /*b250*/  ISETP.GE.AND P5, PT, R2, R46, PT ;  /* 0x0000002e0200720c */ /* 0x000fe20003fa6270 */
[----:B------:R-:W-:Y:S01]  /*b260*/  VIADD R2, R0, 0x18 ;  /* 0x0000001800027836 */ /* 0x000fe20000000000 */
[----:B------:R-:W-:Y:S01]  /*b270*/  FSEL R147, R5, -INF , !P3 ;  /* 0xff80000005937808 */ /* 0x000fe20005800000 */
[C---:B------:R-:W-:Y:S01]  /*b280*/  FFMA.FTZ R5, R4.reuse, UR18, R41 ;  /* 0x0000001204057c23 */ /* 0x040fe20008010029 */
[----:B------:R-:W-:Y:S01]  /*b290*/  FSEL R198, R7, -INF , !P4 ;  /* 0xff80000007c67808 */ /* 0x000fe20006000000 */
[----:B------:R-:W-:Y:S01]  /*b2a0*/  FFMA.FTZ R4, R4, UR18, R43 ;  /* 0x0000001204047c23 */ /* 0x000fe2000801002b */
[----:B------:R-:W-:Y:S01]  /*b2b0*/  FSEL R203, R3, -INF , !P2 ;  /* 0xff80000003cb7808 */ /* 0x000fe20005000000 */
[----:B------:R-:W-:Y:S01]  /*b2c0*/  HMMA.16816.F32 R16, R12, R26, R140 ;  /* 0x0000001a0c10723c */ /* 0x000fe2000000188c */
[----:B------:R-:W-:Y:S02]  /*b2d0*/  FSEL R40, R6, -INF , !P0 ;  /* 0xff80000006287808 */ /* 0x000fe40004000000 */
        /* <DEDUP_REMOVED lines=9> */
[C---:B------:R-:W-:Y:S01]  /*b370*/  FFMA.FTZ R5, R3.reuse, UR18, R30 ;  /* 0x0000001203057c23 */ /* 0x040fe2000801001e */
[----:B------:R-:W-:Y:S01]  /*b380*/  I2FP.F32.S32 R4, R2 ;  /* 0x0000000200047245 */ /* 0x000fe20000201400 */
[----:B------:R-:W-:Y:S01]  /*b390*/  FFMA.FTZ R7, R3, UR18, R32 ;  /* 0x0000001203077c23 */ /* 0x000fe20008010020 */
[----:B------:R-:W-:-:S02]  /*b3a0*/  ISETP.GE.AND P6, PT, R2, R44, PT ;  /* 0x0000002c0200720c */ /* 0x000fc40003fc6270 */
[----:B------:R-:W-:Y:S01]  /*b3b0*/  FSEL R146, R6, -INF , !P4 ;  /* 0xff80000006927808 */ /* 0x000fe20006000000 */
[C---:B------:R-:W-:Y:S01]  /*b3c0*/  FFMA.FTZ R6, R4.reuse, UR18, R29 ;  /* 0x0000001204067c23 */ /* 0x040fe2000801001d */
[----:B------:R-:W-:Y:S01]  /*b3d0*/  FSEL R148, R5, -INF , !P2 ;  /* 0xff80000005947808 */ /* 0x000fe20005000000 */
[----:B------:R-:W-:Y:S01]  /*b3e0*/  FFMA.FTZ R5, R3, UR18, R34 ;  /* 0x0000001203057c23 */ /* 0x000fe20008010022 */
[----:B------:R-:W-:Y:S01]  /*b3f0*/  FFMA.FTZ R24, R4, UR18, R31 ;  /* 0x0000001204187c23 */ /* 0x000fe2000801001f */
[----:B------:R-:W-:Y:S01]  /*b400*/  ISETP.GE.AND P5, PT, R2, R45, PT ;  /* 0x0000002d0200720c */ /* 0x000fe20003fa6270 */
[----:B------:R-:W-:Y:S01]  /*b410*/  VIADD R3, R0, 0x20 ;  /* 0x0000002000037836 */ /* 0x000fe20000000000 */
[----:B------:R-:W-:Y:S01]  /*b420*/  FSEL R191, R7, -INF , !P0 ;  /* 0xff80000007bf7808 */ /* 0x000fe20004000000 */
[-C--:B-1----:R-:W-:Y:S01]  /*b430*/  HMMA.16816.F32 R28, R8, R20.reuse, R228 ;  /* 0x00000014081c723c */ /* 0x082fe200000018e4 */
[----:B------:R-:W-:Y:S01]  /*b440*/  FSEL R197, R5, -INF , !P3 ;  /* 0xff80000005c57808 */ /* 0x000fe20005800000 */
[----:B------:R-:W-:Y:S01]  /*b450*/  FFMA.FTZ R5, R4, UR18, R33 ;  /* 0x0000001204057c23 */ /* 0x000fe20008010021 */
[----:B------:R-:W-:Y:S01]  /*b460*/  FSEL R43, R6, -INF , !P6 ;  /* 0xff800000062b7808 */ /* 0x000fe20007000000 */
[----:B------:R-:W-:Y:S01]  /*b470*/  FFMA.FTZ R4, R4, UR18, R35 ;  /* 0x0000001204047c23 */ /* 0x000fe20008010023 */
[----:B------:R-:W-:Y:S01]  /*b480*/  FSEL R75, R24, -INF , !P5 ;  /* 0xff800000184b7808 */ /* 0x000fe20006800000 */
[----:B------:R-:W-:Y:S01]  /*b490*/  HMMA.16816.F32 R32, R12, R20, R52 ;  /* 0x000000140c20723c */ /* 0x000fe20000001834 */
[----:B------:R-:W-:-:S02]  /*b4a0*/  ISETP.GE.AND P0, PT, R3, R44, PT ;  /* 0x0000002c0300720c */ /* 0x000fc40003f06270 */
[C---:B------:R-:W-:Y:S02]  /*b4b0*/  ISETP.GE.AND P3, PT, R3.reuse, R45, PT ;  /* 0x0000002d0300720c */ /* 0x040fe40003f66270 */
[CC--:B------:R-:W-:Y:S01]  /*b4c0*/  ISETP.GE.AND P6, PT, R3.reuse, R47.reuse, PT ;  /* 0x0000002f0300720c */ /* 0x0c0fe20003fc6270 */
[C---:B------:R-:W-:Y:S01]  /*b4d0*/  HMMA.16816.F32 R24, R8.reuse, R26, R172 ;  /* 0x0000001a0818723c */ /* 0x040fe200000018ac */
        /* <DEDUP_REMOVED lines=27> */
[----:B------:R-:W-:Y:S02]  /*b690*/  FSEL R172, R3, -INF , !P5 ;  /* 0xff80000003ac7808 */ /* 0x000fe40006800000 */
        /* <DEDUP_REMOVED lines=16> */
[C---:B------:R-:W-:Y:S01]  /*b7a0*/  FFMA.FTZ R6, R4.reuse, UR18, R17 ;  /* 0x0000001204067c23 */ /* 0x040fe20008010011 */
[----:B------:R-:W-:Y:S01]  /*b7b0*/  FSEL R161, R5, -INF , !P5 ;  /* 0xff80000005a17808 */ /* 0x000fe20006800000 */
[----:B------:R-:W-:Y:S01]  /*b7c0*/  FFMA.FTZ R5, R4, UR18, R19 ;  /* 0x0000001204057c23 */ /* 0x000fe20008010013 */
[----:B------:R-:W-:-:S02]  /*b7d0*/  ISETP.GE.AND P3, PT, R2, R45, PT ;  /* 0x0000002d0200720c */ /* 0x000fc40003f66270 */
[C---:B------:R-:W-:Y:S02]  /*b7e0*/  ISETP.GE.AND P6, PT, R2.reuse, R47, PT ;  /* 0x0000002f0200720c */ /* 0x040fe40003fc6270 */
[----:B------:R-:W-:Y:S01]  /*b7f0*/  ISETP.GE.AND P5, PT, R2, R46, PT ;  /* 0x0000002e0200720c */ /* 0x000fe20003fa6270 */
[----:B------:R-:W-:Y:S01]  /*b800*/  VIADD R2, R0, 0x30 ;  /* 0x0000003000027836 */ /* 0x000fe20000000000 */
[----:B------:R-:W-:Y:S01]  /*b810*/  FSEL R141, R6, -INF , !P0 ;  /* 0xff800000068d7808 */ /* 0x000fe20004000000 */
[C---:B------:R-:W-:Y:S01]  /*b820*/  FFMA.FTZ R6, R4.reuse, UR18, R25 ;  /* 0x0000001204067c23 */ /* 0x040fe20008010019 */
[----:B------:R-:W-:Y:S01]  /*b830*/  FSEL R163, R3, -INF , !P2 ;  /* 0xff80000003a37808 */ /* 0x000fe20005000000 */
[----:B------:R-:W-:Y:S01]  /*b840*/  FFMA.FTZ R4, R4, UR18, R27 ;  /* 0x0000001204047c23 */ /* 0x000fe2000801001b */
[----:B------:R-:W-:Y:S02]  /*b850*/  I2FP.F32.S32 R3, R2 ;  /* 0x0000000200037245 */ /* 0x000fe40000201400 */
[----:B------:R-:W-:-:S02]  /*b860*/  FSEL R162, R7, -INF , !P4 ;  /* 0xff80000007a27808 */ /* 0x000fc40006000000 */
[----:B------:R-:W-:Y:S01]  /*b870*/  FSEL R157, R5, -INF , !P3 ;  /* 0xff800000059d7808 */ /* 0x000fe20005800000 */
[C---:B------:R-:W-:Y:S01]  /*b880*/  FFMA.FTZ R5, R3.reuse, UR18, R32 ;  /* 0x0000001203057c23 */ /* 0x040fe20008010020 */
[C---:B------:R-:W-:Y:S02]  /*b890*/  ISETP.GE.AND P4, PT, R2.reuse, R44, PT ;  /* 0x0000002c0200720c */ /* 0x040fe40003f86270 */
[C---:B------:R-:W-:Y:S02]  /*b8a0*/  ISETP.GE.AND P2, PT, R2.reuse, R45, PT ;  /* 0x0000002d0200720c */ /* 0x040fe40003f46270 */
[C---:B------:R-:W-:Y:S02]  /*b8b0*/  ISETP.GE.AND P0, PT, R2.reuse, R47, PT ;  /* 0x0000002f0200720c */ /* 0x040fe40003f06270 */
[----:B------:R-:W-:Y:S01]  /*b8c0*/  ISETP.GE.AND P3, PT, R2, R46, PT ;  /* 0x0000002e0200720c */ /* 0x000fe20003f66270 */
[----:B------:R-:W-:Y:S01]  /*b8d0*/  VIADD R2, R0, 0x31 ;  /* 0x0000003100027836 */ /* 0x000fe20000000000 */
[----:B------:R-:W-:Y:S01]  /*b8e0*/  FSEL R156, R6, -INF , !P6 ;  /* 0xff800000069c7808 */ /* 0x000fe20007000000 */
[----:B------:R-:W-:Y:S01]  /*b8f0*/  FFMA.FTZ R6, R3, UR18, R34 ;  /* 0x0000001203067c23 */ /* 0x000fe20008010022 */
[----:B------:R-:W-:-:S02]  /*b900*/  FSEL R159, R4, -INF , !P5 ;  /* 0xff800000049f7808 */ /* 0x000fc40006800000 */
[----:B------:R-:W-:Y:S02]  /*b910*/  I2FP.F32.S32 R4, R2 ;  /* 0x0000000200047245 */ /* 0x000fe40000201400 */
        /* <DEDUP_REMOVED lines=8> */
[----:B------:R-:W-:-:S02]  /*b9a0*/  ISETP.GE.AND P4, PT, R2, R47, PT ;  /* 0x0000002f0200720c */ /* 0x000fc40003f86270 */
[----:B------:R-:W-:Y:S01]  /*b9b0*/  ISETP.GE.AND P2, PT, R2, R46, PT ;  /* 0x0000002e0200720c */ /* 0x000fe20003f46270 */
[----:B------:R-:W-:Y:S01]  /*b9c0*/  VIADD R2, R0, 0x38 ;  /* 0x0000003800027836 */ /* 0x000fe20000000000 */
[----:B------:R-:W-:Y:S02]  /*b9d0*/  FSEL R158, R3, -INF , !P3 ;  /* 0xff800000039e7808 */ /* 0x000fe40005800000 */
[----:B------:R-:W-:Y:S02]  /*b9e0*/  FSEL R142, R6, -INF , !P0 ;  /* 0xff800000068e7808 */ /* 0x000fe40004000000 */
[----:B------:R-:W-:Y:S02]  /*b9f0*/  I2FP.F32.S32 R3, R2 ;  /* 0x0000000200037245 */ /* 0x000fe40000201400 */
[----:B------:R-:W-:Y:S01]  /*ba00*/  FSEL R58, R5, -INF , !P6 ;  /* 0xff800000053a7808 */ /* 0x000fe20007000000 */
[----:B------:R-:W-:Y:S01]  /*ba10*/  FFMA.FTZ R5, R4, UR18, R29 ;  /* 0x0000001204057c23 */ /* 0x000fe2000801001d */
[----:B------:R-:W-:Y:S01]  /*ba20*/  FSEL R62, R7, -INF , !P5 ;  /* 0xff800000073e7808 */ /* 0x000fe20006800000 */
[C---:B------:R-:W-:Y:S01]  /*ba30*/  FFMA.FTZ R8, R3.reuse, UR18, R8 ;  /* 0x0000001203087c23 */ /* 0x040fe20008010008 */
[C---:B------:R-:W-:Y:S01]  /*ba40*/  ISETP.GE.AND P0, PT, R2.reuse, R44, PT ;  /* 0x0000002c0200720c */ /* 0x040fe20003f06270 */
[C---:B------:R-:W-:Y:S01]  /*ba50*/  FFMA.FTZ R6, R3.reuse, UR18, R12 ;  /* 0x0000001203067c23 */ /* 0x040fe2000801000c */
[C---:B------:R-:W-:Y:S01]  /*ba60*/  ISETP.GE.AND P3, PT, R2.reuse, R45, PT ;  /* 0x0000002d0200720c */ /* 0x040fe20003f66270 */
[----:B------:R-:W-:Y:S01]  /*ba70*/  FFMA.FTZ R7, R3, UR18, R10 ;  /* 0x0000001203077c23 */ /* 0x000fe2000801000a */
[----:B------:R-:W-:-:S02]  /*ba80*/  ISETP.GE.AND P6, PT, R2, R47, PT ;  /* 0x0000002f0200720c */ /* 0x000fc40003fc6270 */
[----:B------:R-:W-:Y:S01]  /*ba90*/  ISETP.GE.AND P5, PT, R2, R46, PT ;  /* 0x0000002e0200720c */ /* 0x000fe20003fa6270 */
[----:B------:R-:W-:Y:S01]  /*baa0*/  FFMA.FTZ R2, R4, UR18, R31 ;  /* 0x0000001204027c23 */ /* 0x000fe2000801001f */
[----:B------:R-:W-:Y:S01]  /*bab0*/  FFMA.FTZ R4, R3, UR18, R14 ;  /* 0x0000001203047c23 */ /* 0x000fe2000801000e */
[----:B------:R-:W-:Y:S02]  /*bac0*/  I2FP.F32.S32 R3, R0 ;  /* 0x0000000000037245 */ /* 0x000fe40000201400 */
[----:B------:R-:W-:Y:S02]  /*bad0*/  FSEL R50, R6, -INF , !P0 ;  /* 0xff80000006327808 */ /* 0x000fe40004000000 */
[----:B------:R-:W-:Y:S01]  /*bae0*/  ISETP.GE.AND P0, PT, R0, R47, PT ;  /* 0x0000002f0000720c */ /* 0x000fe20003f06270 */
[----:B------:R-:W-:Y:S01]  /*baf0*/  FFMA.FTZ R6, R3, UR18, R64 ;  /* 0x0000001203067c23 */ /* 0x000fe20008010040 */
[----:B------:R-:W-:Y:S02]  /*bb00*/  FSEL R63, R5, -INF , !P4 ;  /* 0xff800000053f7808 */ /* 0x000fe40006000000 */
[----:B------:R-:W-:Y:S01]  /*bb10*/  FSEL R143, R2, -INF , !P2 ;  /* 0xff800000028f7808 */ /* 0x000fe20005000000 */
[C---:B------:R-:W-:Y:S01]  /*bb20*/  FFMA.FTZ R2, R3.reuse, UR18, R72 ;  /* 0x0000001203027c23 */ /* 0x040fe20008010048 */
        /* <DEDUP_REMOVED lines=10> */
[----:B------:R-:W-:Y:S02]  /*bbd0*/  I2FP.F32.S32 R2, R0 ;  /* 0x0000000000027245 */ /* 0x000fe40000201400 */
[----:B------:R-:W-:-:S02]  /*bbe0*/  FSEL R60, R8, -INF , !P6 ;  /* 0xff800000083c7808 */ /* 0x000fc40007000000 */
[----:B------:R-:W-:Y:S01]  /*bbf0*/  FSEL R72, R7, -INF , !P5 ;  /* 0xff80000007487808 */ /* 0x000fe20006800000 */
[----:B------:R-:W-:Y:S01]  /*bc00*/  FFMA.FTZ R5, R2, UR18, R13 ;  /* 0x0000001202057c23 */ /* 0x000fe2000801000d */
[----:B------:R-:W-:Y:S01]  /*bc10*/  FSEL R23, R4, -INF , !P2 ;  /* 0xff80000004177808 */ /* 0x000fe20005000000 */
[----:B------:R-:W-:Y:S01]  /*bc20*/  FFMA.FTZ R4, R2, UR18, R15 ;  /* 0x0000001202047c23 */ /* 0x000fe2000801000f */
[C---:B------:R-:W-:Y:S02]  /*bc30*/  ISETP.GE.AND P6, PT, R0.reuse, R44, PT ;  /* 0x0000002c0000720c */ /* 0x040fe40003fc6270 */
[C---:B------:R-:W-:Y:S02]  /*bc40*/  ISETP.GE.AND P5, PT, R0.reuse, R45, PT ;  /* 0x0000002d0000720c */ /* 0x040fe40003fa6270 */
[C---:B------:R-:W-:Y:S02]  /*bc50*/  ISETP.GE.AND P4, PT, R0.reuse, R47, PT ;  /* 0x0000002f0000720c */ /* 0x040fe40003f86270 */
[----:B------:R-:W-:Y:S01]  /*bc60*/  ISETP.GE.AND P2, PT, R0, R46, PT ;  /* 0x0000002e0000720c */ /* 0x000fe20003f46270 */
[C---:B------:R-:W-:Y:S01]  /*bc70*/  FFMA.FTZ R0, R2.reuse, UR18, R9 ;  /* 0x0000001202007c23 */ /* 0x040fe20008010009 */
[----:B------:R-:W-:Y:S01]  /*bc80*/  FFMA.FTZ R2, R2, UR18, R11 ;  /* 0x0000001202027c23 */ /* 0x000fe2000801000b */
[----:B------:R-:W-:-:S02]  /*bc90*/  FSEL R49, R3, -INF , !P3 ;  /* 0xff80000003317808 */ /* 0x000fc40005800000 */
[----:B------:R-:W-:Y:S02]  /*bca0*/  FSEL R35, R5, -INF , !P6 ;  /* 0xff80000005237808 */ /* 0x000fe40007000000 */
[----:B------:R-:W-:Y:S02]  /*bcb0*/  FSEL R42, R4, -INF , !P5 ;  /* 0xff800000042a7808 */ /* 0x000fe40006800000 */
[----:B------:R-:W-:Y:S02]  /*bcc0*/  FSEL R48, R0, -INF , !P4 ;  /* 0xff80000000307808 */ /* 0x000fe40006000000 */
[----:B------:R-:W-:Y:S01]  /*bcd0*/  FSEL R59, R2, -INF , !P2 ;  /* 0xff800000023b7808 */ /* 0x000fe20005000000 */
[----:B------:R-:W-:Y:S06]  /*bce0*/  @!P0 BRA `(.L_x_1253) ;  /* 0x0000000000f88947 */ /* 0x000fec0003800000 */
        /* <DEDUP_REMOVED lines=60> */
.L_x_1255:
[----:B------:R-:W-:Y:S05]  /*c0b0*/  BSYNC B0 ;  /* 0x0000000000007941 */ /* 0x000fea0003800000 */
.L_x_1254:
[----:B------:R-:W0:Y:S02]  /*c0c0*/  LDGDEPBAR ;  /* 0x00000000000079af */ /* 0x000e240000000000 */
.L_x_1253:
[----:B-1----:R-:W3:Y:S04]  /*c0d0*/  LDL R7, [R1+0x168] ;  /* 0x0001680001077983 */ /* 0x002ee80000100800 */
[----:B------:R-:W4:Y:S04]  /*c0e0*/  LDL R5, [R1+0x80] ;  /* 0x0000800001057983 */ /* 0x000f280000100800 */
[----:B------:R-:W4:Y:S01]  /*c0f0*/  LDL R4, [R1+0x90] ;  /* 0x0000900001047983 */ /* 0x000f220000100800 */
[----:B------:R-:W-:-:S04]  /*c100*/  FMNMX.FTZ R0, R71, R22, !PT ;  /* 0x0000001647007209 */ /* 0x000fc80007810000 */
[----:B------:R-:W-:-:S04]  /*c110*/  FMNMX.FTZ R0, R73, R0, !PT ;  /* 0x0000000049007209 */ /* 0x000fc80007810000 */
[----:B------:R-:W-:-:S04]  /*c120*/  FMNMX.FTZ R0, R152, R0, !PT ;  /* 0x0000000098007209 */ /* 0x000fc80007810000 */
[----:B------:R-:W-:-:S04]  /*c130*/  FMNMX.FTZ R0, R67, R0, !PT ;  /* 0x0000000043007209 */ /* 0x000fc80007810000 */
[----:B------:R-:W-:-:S04]  /*c140*/  FMNMX.FTZ R0, R149, R0, !PT ;  /* 0x0000000095007209 */ /* 0x000fc80007810000 */
        /* <DEDUP_REMOVED lines=21> */
[----:B------:R-:W1:Y:S01]  /*c2a0*/  SHFL.BFLY PT, R3, R0, 0x2, 0x1f ;  /* 0x0c401f0000037f89 */ /* 0x000e6200000e0000 */
[----:B------:R-:W-:-:S04]  /*c2b0*/  FMNMX.FTZ R6, R161, R6, !PT ;  /* 0x00000006a1067209 */ /* 0x000fc80007810000 */
[----:B------:R-:W-:-:S04]  /*c2c0*/  FMNMX.FTZ R6, R157, R6, !PT ;  /* 0x000000069d067209 */ /* 0x000fc80007810000 */
[----:B------:R-:W-:-:S04]  /*c2d0*/  FMNMX.FTZ R6, R140, R6, !PT ;  /* 0x000000068c067209 */ /* 0x000fc80007810000 */
[----:B------:R-:W-:Y:S01]  /*c2e0*/  FMNMX.FTZ R6, R62, R6, !PT ;  /* 0x000000063e067209 */ /* 0x000fe20007810000 */
[----:B------:R-:W-:-:S03]  /*c2f0*/  USHF.L.U32 UR6, UR19, 0x1, URZ ;  /* 0x0000000113067899 */ /* 0x000fc6000800063f */
[----:B------:R-:W-:Y:S01]  /*c300*/  FMNMX.FTZ R6, R57, R6, !PT ;  /* 0x0000000639067209 */ /* 0x000fe20007810000 */
[----:B------:R-:W-:-:S03]  /*c310*/  IMAD.U32 R2, RZ, RZ, UR33 ;  /* 0x00000021ff027e24 */ /* 0x000fc6000f8e00ff */
[----:B------:R-:W-:Y:S01]  /*c320*/  FMNMX.FTZ R6, R42, R6, !PT ;  /* 0x000000062a067209 */ /* 0x000fe20007810000 */
[----:B------:R-:W-:Y:S01]  /*c330*/  STL [R1+0x1cc], R74 ;  /* 0x0001cc4a01007387 */ /* 0x000fe20000100800 */
[----:B-1----:R-:W-:-:S03]  /*c340*/  FMNMX.FTZ R0, R0, R3, !PT ;  /* 0x0000000300007209 */ /* 0x002fc60007810000 */
[----:B------:R-:W1:Y:S04]  /*c350*/  SHFL.BFLY PT, R18, R6, 0x2, 0x1f ;  /* 0x0c401f0006127f89 */ /* 0x000e6800000e0000 */
[----:B------:R-:W-:Y:S04]  /*c360*/  STL [R1+0x1c8], R144 ;  /* 0x0001c89001007387 */ /* 0x000fe80000100800 */
[----:B------:R-:W-:Y:S04]  /*c370*/  STL [R1+0x1c4], R145 ;  /* 0x0001c49101007387 */ /* 0x000fe80000100800 */
[----:B------:R-:W-:Y:S04]  /*c380*/  STL [R1+0x1c0], R177 ;  /* 0x0001c0b101007387 */ /* 0x000fe80000100800 */
[----:B------:R-:W-:Y:S04]  /*c390*/  STL [R1+0x1bc], R180 ;  /* 0x0001bcb401007387 */ /* 0x000fe80000100800 */
[----:B------:R-:W2:Y:S01]  /*c3a0*/  SHFL.BFLY PT, R10, R0, 0x1, 0x1f ;  /* 0x0c201f00000a7f89 */ /* 0x000ea200000e0000 */
[----:B------:R-:W-:-:S04]  /*c3b0*/  ULEA UR4, UR19, 0x1, 0x1 ;  /* 0x0000000113047891 */ /* 0x000fc8000f8e083f */
[----:B------:R-:W-:Y:S01]  /*c3c0*/  ULOP3.LUT UR4, UR4, UR33, URZ, 0x3c, !UPT ;  /* 0x0000002104047292 */ /* 0x000fe2000f8e3c3f */
[----:B-1----:R-:W-:-:S05]  /*c3d0*/  FMNMX.FTZ R18, R6, R18, !PT ;  /* 0x0000001206127209 */ /* 0x002fca0007810000 */
[----:B------:R-:W1:Y:S01]  /*c3e0*/  SHFL.BFLY PT, R19, R18, 0x1, 0x1f ;  /* 0x0c201f0012137f89 */ /* 0x000e6200000e0000 */
[----:B--2---:R-:W-:-:S04]  /*c3f0*/  FMNMX.FTZ R244, R0, R10, !PT ;  /* 0x0000000a00f47209 */ /* 0x004fc80007810000 */
[----:B------:R-:W-:Y:S02]  /*c400*/  FSETP.NEU.FTZ.AND P2, PT, R244, -INF , PT ;  /* 0xff800000f400780b */ /* 0x000fe40003f5d000 */
[----:B-1----:R-:W-:-:S04]  /*c410*/  FMNMX.FTZ R242, R18, R19, !PT ;  /* 0x0000001312f27209 */ /* 0x002fc80007810000 */
[----:B------:R-:W-:Y:S01]  /*c420*/  FSETP.NEU.FTZ.AND P4, PT, R242, -INF , PT ;  /* 0xff800000f200780b */ /* 0x000fe20003f9d000 */
[----:B------:R-:W-:Y:S04]  /*c430*/  STL [R1+0x1b8], R178 ;  /* 0x0001b8b201007387 */ /* 0x000fe80000100800 */
[----:B------:R-:W-:Y:S01]  /*c440*/  STL [R1+0x1b4], R179 ;  /* 0x0001b4b301007387 */ /* 0x000fe20000100800 */
[----:B------:R-:W-:-:S03]  /*c450*/  FSEL R66, R244, RZ, P2 ;  /* 0x000000fff4427208 */ /* 0x000fc60001000000 */
[----:B------:R-:W-:Y:S04]  /*c460*/  STL [R1+0x1b0], R233 ;  /* 0x0001b0e901007387 */ /* 0x000fe80000100800 */
[----:B------:R-:W-:Y:S04]  /*c470*/  STL [R1+0x1ac], R232 ;  /* 0x0001ace801007387 */ /* 0x000fe80000100800 */
[----:B------:R-:W-:Y:S04]  /*c480*/  STL [R1+0x1a8], R192 ;  /* 0x0001a8c001007387 */ /* 0x000fe80000100800 */
[----:B------:R-:W-:Y:S04]  /*c490*/  STL [R1+0x1a4], R190 ;  /* 0x0001a4be01007387 */ /* 0x000fe80000100800 */
[----:B------:R-:W-:Y:S04]  /*c4a0*/  STL [R1+0x1a0], R189 ;  /* 0x0001a0bd01007387 */ /* 0x000fe80000100800 */
[----:B------:R-:W-:Y:S04]  /*c4b0*/  STL [R1+0x19c], R188 ;  /* 0x00019cbc01007387 */ /* 0x000fe80000100800 */
[----:B------:R-:W-:Y:S04]  /*c4c0*/  STL [R1+0x198], R187 ;  /* 0x000198bb01007387 */ /* 0x000fe80000100800 */
[----:B------:R1:W-:Y:S01]  /*c4d0*/  STL [R1+0x194], R186 ;  /* 0x000194ba01007387 */ /* 0x0003e20000100800 */
[----:B---3--:R-:W-:-:S05]  /*c4e0*/  IMAD.WIDE.U32 R220, R7, -0x2daee0ad, RZ ;  /* 0xd2511f5307dc7825 */ /* 0x008fca00078e00ff */
[----:B------:R-:W-:Y:S02]  /*c4f0*/  LOP3.LUT R225, R221, UR6, R2, 0x96, !PT ;  /* 0x00000006dde17c12 */ /* 0x000fe4000f8e9602 */
[----:B------:R-:W-:Y:S01]  /*c500*/  LOP3.LUT R2, R235, UR41, R220, 0x96, !PT ;  /* 0x00000029eb027c12 */ /* 0x000fe2000f8e96dc */
[----:B----4-:R-:W-:Y:S02]  /*c510*/  IMAD R180, R5, -0x326172a9, RZ ;  /* 0xcd9e8d5705b47824 */ /* 0x010fe400078e02ff */
[----:B------:R-:W-:-:S04]  /*c520*/  IMAD.WIDE.U32 R20, R225, -0x326172a9, RZ ;  /* 0xcd9e8d57e1147825 */ /* 0x000fc800078e00ff */
[----:B------:R-:W-:-:S04]  /*c530*/  IMAD.WIDE.U32 R2, R2, -0x326172a9, RZ ;  /* 0xcd9e8d5702027825 */ /* 0x000fc800078e00ff */
[----:B------:R-:W-:Y:S01]  /*c540*/  IMAD.MOV.U32 R226, RZ, RZ, R4 ;  /* 0x000000ffffe27224 */ /* 0x000fe200078e0004 */
[----:B------:R-:W-:Y:S02]  /*c550*/  LOP3.LUT R4, R21, UR42, R180, 0x96, !PT ;  /* 0x0000002a15047c12 */ /* 0x000fe4000f8e96b4 */
[----:B------:R-:W-:-:S03]  /*c560*/  LOP3.LUT R8, R3, UR40, R20, 0x96, !PT ;  /* 0x0000002803087c12 */ /* 0x000fc6000f8e9614 */
[----:B------:R-:W-:-:S04]  /*c570*/  IMAD.WIDE.U32 R4, R4, -0x2daee0ad, RZ ;  /* 0xd2511f5304047825 */ /* 0x000fc800078e00ff */
[----:B------:R-:W-:Y:S01]  /*c580*/  IMAD.WIDE.U32 R8, R8, -0x2daee0ad, RZ ;  /* 0xd2511f5308087825 */ /* 0x000fe200078e00ff */
[----:B------:R-:W-:Y:S02]  /*c590*/  LOP3.LUT R7, R221, UR4, RZ, 0x3c, !PT ;  /* 0x00000004dd077c12 */ /* 0x000fe4000f8e3cff */
[----:B------:R-:W-:Y:S02]  /*c5a0*/  LOP3.LUT R5, R5, UR39, R234, 0x96, !PT ;  /* 0x0000002705057c12 */ /* 0x000fe4000f8e96ea */
[----:B------:R-:W-:Y:S01]  /*c5b0*/  LOP3.LUT R14, R9, UR37, R4, 0x96, !PT ;  /* 0x00000025090e7c12 */ /* 0x000fe2000f8e9604 */
[----:B------:R-:W-:-:S04]  /*c5c0*/  IMAD.WIDE.U32 R166, R7, -0x326172a9, RZ ;  /* 0xcd9e8d5707a67825 */ /* 0x000fc800078e00ff */
[----:B------:R-:W-:-:S04]  /*c5d0*/  IMAD.WIDE.U32 R4, R5, -0x326172a9, RZ ;  /* 0xcd9e8d5705047825 */ /* 0x000fc800078e00ff */
[----:B------:R-:W-:Y:S01]  /*c5e0*/  IMAD.WIDE.U32 R14, R14, -0x326172a9, RZ ;  /* 0xcd9e8d570e0e7825 */ /* 0x000fe200078e00ff */
[----:B------:R-:W-:Y:S02]  /*c5f0*/  LOP3.LUT R0, R167, UR42, R180, 0x96, !PT ;  /* 0x0000002aa7007c12 */ /* 0x000fe4000f8e96b4 */
[----:B------:R-:W-:Y:S02]  /*c600*/  LOP3.LUT R12, R3, UR40, R166, 0x96, !PT ;  /* 0x00000028030c7c12 */ /* 0x000fe4000f8e96a6 */
[----:B------:R-:W-:Y:S02]  /*c610*/  LOP3.LUT R6, R5, UR38, R2, 0x96, !PT ;  /* 0x0000002605067c12 */ /* 0x000fe4000f8e9602 */
[----:B------:R-:W-:Y:S01]  /*c620*/  LOP3.LUT R16, R15, UR36, R4, 0x96, !PT ;  /* 0x000000240f107c12 */ /* 0x000fe2000f8e9604 */
[----:B------:R-:W-:-:S04]  /*c630*/  IMAD.WIDE.U32 R4, R0, -0x2daee0ad, RZ ;  /* 0xd2511f5300047825 */ /* 0x000fc800078e00ff */
[----:B------:R-:W-:Y:S01]  /*c640*/  FMUL.FTZ R0, R244, UR43 ;  /* 0x0000002bf4007c20 */ /* 0x000fe20008410000 */
[----:B------:R-:W-:-:S04]  /*c650*/  IMAD.WIDE.U32 R12, R12, -0x2daee0ad, RZ ;  /* 0xd2511f530c0c7825 */ /* 0x000fc800078e00ff */
[----:B------:R-:W-:-:S04]  /*c660*/  IMAD.WIDE.U32 R6, R6, -0x2daee0ad, RZ ;  /* 0xd2511f5306067825 */ /* 0x000fc800078e00ff */
[----:B------:R-:W-:Y:S01]  /*c670*/  IMAD.WIDE.U32 R16, R16, -0x2daee0ad, RZ ;  /* 0xd2511f5310107825 */ /* 0x000fe200078e00ff */
[----:B------:R-:W-:Y:S02]  /*c680*/  LOP3.LUT R3, R5, UR39, R234, 0x96, !PT ;  /* 0x0000002705037c12 */ /* 0x000fe4000f8e96ea */
[----:B------:R-:W-:Y:S02]  /*c690*/  LOP3.LUT R10, R13, UR37, R4, 0x96, !PT ;  /* 0x000000250d0a7c12 */ /* 0x000fe4000f8e9604 */
[----:B------:R-:W-:Y:S02]  /*c6a0*/  FSEL R0, R0, RZ, P2 ;  /* 0x000000ff00007208 */ /* 0x000fe40001000000 */
[----:B------:R-:W-:Y:S02]  /*c6b0*/  LOP3.LUT R8, R7, UR35, R8, 0x96, !PT ;  /* 0x0000002307087c12 */ /* 0x000fe4000f8e9608 */
[----:B------:R-:W-:Y:S01]  /*c6c0*/  LOP3.LUT R4, R17, UR29, R6, 0x96, !PT ;  /* 0x0000001d11047c12 */ /* 0x000fe2000f8e9606 */
[----:B------:R-:W-:-:S04]  /*c6d0*/  IMAD.WIDE.U32 R6, R3, -0x326172a9, RZ ;  /* 0xcd9e8d5703067825 */ /* 0x000fc800078e00ff */
[----:B------:R-:W-:Y:S01]  /*c6e0*/  FFMA.FTZ R3, R22, UR43, -R0 ;  /* 0x0000002b16037c23 */ /* 0x000fe20008010800 */
[----:B------:R-:W-:-:S04]  /*c6f0*/  IMAD.WIDE.U32 R8, R8, -0x326172a9, RZ ;  /* 0xcd9e8d5708087825 */ /* 0x000fc800078e00ff */
[----:B------:R-:W-:Y:S01]  /*c700*/  IMAD.WIDE.U32 R4, R4, -0x326172a9, RZ ;  /* 0xcd9e8d5704047825 */ /* 0x000fe200078e00ff */
[----:B------:R2:W-:Y:S01]  /*c710*/  MUFU.EX2 R165, R3 ;  /* 0x0000000300a57308 */ /* 0x0005e20000000800 */
[----:B------:R-:W-:Y:S02]  /*c720*/  LOP3.LUT R7, R7, UR38, R2, 0x96, !PT ;  /* 0x0000002607077c12 */ /* 0x000fe4000f8e9602 */
[----:B------:R-:W-:-:S05]  /*c730*/  IMAD.WIDE.U32 R10, R10, -0x326172a9, RZ ;  /* 0xcd9e8d570a0a7825 */ /* 0x000fca00078e00ff */
[----:B------:R-:W-:Y:S01]  /*c740*/  LOP3.LUT R11, R11, UR36, R6, 0x96, !PT ;  /* 0x000000240b0b7c12 */ /* 0x000fe2000f8e9606 */
[----:B------:R-:W-:Y:S01]  /*c750*/  IMAD.WIDE.U32 R6, R7, -0x2daee0ad, RZ ;  /* 0xd2511f5307067825 */ /* 0x000fe200078e00ff */
[----:B--2---:R-:W-:-:S03]  /*c760*/  LOP3.LUT R3, R5, UR22, R8, 0x96, !PT ;  /* 0x0000001605037c12 */ /* 0x004fc6000f8e9608 */
[----:B------:R-:W-:-:S04]  /*c770*/  FFMA.FTZ R8, R73, UR43, -R0 ;  /* 0x0000002b49087c23 */ /* 0x000fc80008010800 */
[----:B------:R2:W3:Y:S01]  /*c780*/  MUFU.EX2 R74, R8 ;  /* 0x00000008004a7308 */ /* 0x0004e20000000800 */
[----:B------:R-:W-:Y:S01]  /*c790*/  LOP3.LUT R2, R3, 0xffff, RZ, 0xc0, !PT ;  /* 0x0000ffff03027812 */ /* 0x000fe200078ec0ff */
[----:B------:R-:W-:Y:S01]  /*c7a0*/  IMAD.WIDE.U32 R18, R11, -0x2daee0ad, RZ ;  /* 0xd2511f530b127825 */ /* 0x000fe200078e00ff */
[----:B------:R-:W-:Y:S02]  /*c7b0*/  LOP3.LUT R15, R7, UR35, R12, 0x96, !PT ;  /* 0x00000023070f7c12 */ /* 0x000fe4000f8e960c */
[----:B------:R-:W-:Y:S02]  /*c7c0*/  SHF.R.U32.HI R7, RZ, 0x8, R2 ;  /* 0x00000008ff077819 */ /* 0x000fe40000011602 */
[----:B------:R-:W-:Y:S01]  /*c7d0*/  LOP3.LUT R13, R19, UR29, R6, 0x96, !PT ;  /* 0x0000001d130d7c12 */ /* 0x000fe2000f8e9606 */
[----:B--2---:R-:W-:-:S05]  /*c7e0*/  FMUL.FTZ R8, R242, UR43 ;  /* 0x0000002bf2087c20 */ /* 0x004fca0008410000 */
[----:B------:R-:W-:Y:S02]  /*c7f0*/  FSEL R2, R8, RZ, P4 ;  /* 0x000000ff08027208 */ /* 0x000fe40002000000 */
[----:B------:R-:W-:-:S03]  /*c800*/  LOP3.LUT R8, R3, 0xff, RZ, 0xc0, !PT ;  /* 0x000000ff03087812 */ /* 0x000fc600078ec0ff */
[--C-:B------:R-:W-:Y:S01]  /*c810*/  FFMA.FTZ R6, R23, UR43, -R2.reuse ;  /* 0x0000002b17067c23 */ /* 0x100fe20008010802 */
[----:B------:R-:W-:Y:S02]  /*c820*/  ISETP.LE.U32.AND P3, PT, R8, UR12, PT ;  /* 0x0000000c08007c0c */ /* 0x000fe4000bf63070 */
[----:B------:R-:W-:Y:S01]  /*c830*/  LOP3.LUT R7, R7, 0xffff, RZ, 0xc0, !PT ;  /* 0x0000ffff07077812 */ /* 0x000fe200078ec0ff */
[----:B------:R3:W-:Y:S01]  /*c840*/  MUFU.EX2 R164, R6 ;  /* 0x0000000600a47308 */ /* 0x0007e20000000800 */
[C---:B------:R-:W-:Y:S01]  /*c850*/  LOP3.LUT R12, R4.reuse, 0xffff, RZ, 0xc0, !PT ;  /* 0x0000ffff040c7812 */ /* 0x040fe200078ec0ff */
[----:B------:R-:W-:Y:S01]  /*c860*/  FFMA.FTZ R5, R153, UR43, -R2 ;  /* 0x0000002b99057c23 */ /* 0x000fe20008010802 */
[----:B------:R-:W-:Y:S02]  /*c870*/  ISETP.LE.U32.AND P5, PT, R7, UR12, PT ;  /* 0x0000000c07007c0c */ /* 0x000fe4000bfa3070 */
[----:B------:R-:W-:Y:S02]  /*c880*/  LOP3.LUT R7, R4, 0xff, RZ, 0xc0, !PT ;  /* 0x000000ff04077812 */ /* 0x000fe400078ec0ff */
[--C-:B------:R-:W-:Y:S01]  /*c890*/  SHF.R.U32.HI R11, RZ, 0x10, R4.reuse ;  /* 0x00000010ff0b7819 */ /* 0x100fe20000011604 */
[----:B------:R2:W4:Y:S01]  /*c8a0*/  MUFU.EX2 R153, R5 ;  /* 0x0000000500997308 */ /* 0x0005220000000800 */
[----:B------:R-:W-:-:S02]  /*c8b0*/  SHF.R.U32.HI R4, RZ, 0x18, R4 ;  /* 0x00000018ff047819 */ /* 0x000fc40000011604 */
[----:B---3--:R-:W-:-:S04]  /*c8c0*/  F2FP.F16.F32.PACK_AB R6, R74, R165 ;  /* 0x000000a54a06723e */ /* 0x008fc800000000ff */
[C---:B------:R-:W-:Y:S02]  /*c8d0*/  PRMT R30, R6.reuse, 0x7610, R30 ;  /* 0x00007610061e7816 */ /* 0x040fe4000000001e */
[----:B------:R-:W-:Y:S02]  /*c8e0*/  PRMT R29, R6, 0x7632, R29 ;  /* 0x00007632061d7816 */ /* 0x000fe4000000001d */
[----:B------:R-:W-:Y:S01]  /*c8f0*/  ISETP.LE.U32.AND P2, PT, R4, UR12, PT ;  /* 0x0000000c04007c0c */ /* 0x000fe2000bf43070 */
[----:B------:R-:W-:Y:S01]  /*c900*/  @!P3 HADD2 R22, -R30.H0_H0, -RZ.H0_H0 ;  /* 0xa00000ff1e16b230 */ /* 0x000fe20000000900 */
[--C-:B------:R-:W-:Y:S02]  /*c910*/  SHF.R.U32.HI R4, RZ, 0x10, R3.reuse ;  /* 0x00000010ff047819 */ /* 0x100fe40000011603 */
[----:B------:R-:W-:Y:S02]  /*c920*/  SHF.R.U32.HI R3, RZ, 0x18, R3 ;  /* 0x00000018ff037819 */ /* 0x000fe40000011603 */
[----:B-1----:R-:W-:-:S02]  /*c930*/  PRMT R186, R30, 0x5410, R29 ;  /* 0x000054101eba7816 */ /* 0x002fc4000000001d */
[----:B------:R-:W-:Y:S02]  /*c940*/  @!P3 PRMT R30, R22, 0x5410, RZ ;  /* 0x00005410161eb816 */ /* 0x000fe400000000ff */
[----:B------:R-:W-:Y:S01]  /*c950*/  ISETP.LE.U32.AND P3, PT, R3, UR12, PT ;  /* 0x0000000c03007c0c */ /* 0x000fe2000bf63070 */
[--C-:B------:R-:W-:Y:S01]  /*c960*/  FFMA.FTZ R3, R152, UR43, -R0.reuse ;  /* 0x0000002b98037c23 */ /* 0x100fe20008010800 */
[----:B------:R-:W-:Y:S01]  /*c970*/  @!P5 HADD2 R23, -R29.H0_H0, -RZ.H0_H0 ;  /* 0xa00000ff1d17d230 */ /* 0x000fe20000000900 */
[----:B------:R-:W-:Y:S02]  /*c980*/  LOP3.LUT R4, R4, 0xff, RZ, 0xc0, !PT ;  /* 0x000000ff04047812 */ /* 0x000fe400078ec0ff */
[----:B------:R4:W-:Y:S01]  /*c990*/  MUFU.EX2 R144, R3 ;  /* 0x0000000300907308 */ /* 0x0009e20000000800 */
[----:B------:R-:W-:Y:S01]  /*c9a0*/  FFMA.FTZ R8, R67, UR43, -R0 ;  /* 0x0000002b43087c23 */ /* 0x000fe20008010800 */
[----:B------:R-:W-:Y:S02]  /*c9b0*/  @!P5 PRMT R29, R23, 0x5410, RZ ;  /* 0x00005410171dd816 */ /* 0x000fe400000000ff */
[----:B------:R-:W-:Y:S01]  /*c9c0*/  ISETP.LE.U32.AND P5, PT, R4, UR12, PT ;  /* 0x0000000c04007c0c */ /* 0x000fe2000bfa3070 */
[----:B--2---:R-:W-:Y:S01]  /*c9d0*/  IMAD.WIDE.U32 R4, R13, -0x326172a9, RZ ;  /* 0xcd9e8d570d047825 */ /* 0x004fe200078e00ff */
[----:B------:R-:W-:-:S02]  /*c9e0*/  ISETP.LE.U32.AND P6, PT, R7, UR12, PT ;  /* 0x0000000c07007c0c */ /* 0x000fc4000bfc3070 */
[----:B------:R-:W1:Y:S01]  /*c9f0*/  MUFU.EX2 R179, R8 ;  /* 0x0000000800b37308 */ /* 0x000e620000000800 */
[----:B----4-:R-:W-:-:S04]  /*ca00*/  F2FP.F16.F32.PACK_AB R3, R153, R164 ;  /* 0x000000a49903723e */ /* 0x010fc800000000ff */
[----:B------:R-:W-:Y:S01]  /*ca10*/  PRMT R28, R3, 0x7632, R28 ;  /* 0x00007632031c7816 */ /* 0x000fe2000000001c */
[----:B------:R-:W-:Y:S01]  /*ca20*/  IMAD.WIDE.U32 R6, R15, -0x326172a9, RZ ;  /* 0xcd9e8d570f067825 */ /* 0x000fe200078e00ff */
[----:B------:R-:W-:Y:S02]  /*ca30*/  PRMT R27, R3, 0x7610, R27 ;  /* 0x00007610031b7816 */ /* 0x000fe4000000001b */
[----:B------:R-:W-:Y:S01]  /*ca40*/  LOP3.LUT R14, R9, UR30, R14, 0x96, !PT ;  /* 0x0000001e090e7c12 */ /* 0x000fe2000f8e960e */
[----:B------:R-:W-:Y:S01]  /*ca50*/  @!P3 HADD2 R24, -R28.H0_H0, -RZ.H0_H0 ;  /* 0xa00000ff1c18b230 */ /* 0x000fe20000000900 */
[C---:B------:R-:W-:Y:S02]  /*ca60*/  LOP3.LUT R9, R4.reuse, 0xff, RZ, 0xc0, !PT ;  /* 0x000000ff04097812 */ /* 0x040fe400078ec0ff */
[----:B------:R-:W-:Y:S02]  /*ca70*/  LOP3.LUT R17, R4, 0xffff, RZ, 0xc0, !PT ;  /* 0x0000ffff04117812 */ /* 0x000fe400078ec0ff */
[----:B------:R-:W-:-:S02]  /*ca80*/  SHF.R.U32.HI R15, RZ, 0x10, R4 ;  /* 0x00000010ff0f7819 */ /* 0x000fc40000011604 */
[----:B------:R-:W-:Y:S02]  /*ca90*/  SHF.R.U32.HI R13, RZ, 0x18, R4 ;  /* 0x00000018ff0d7819 */ /* 0x000fe40000011604 */
[----:B------:R-:W-:Y:S02]  /*caa0*/  LOP3.LUT R3, R11, 0xff, RZ, 0xc0, !PT ;  /* 0x000000ff0b037812 */ /* 0x000fe400078ec0ff */
[----:B------:R-:W-:Y:S02]  /*cab0*/  SHF.R.U32.HI R4, RZ, 0x8, R12 ;  /* 0x00000008ff047819 */ /* 0x000fe4000001160c */
[----:B------:R-:W-:Y:S02]  /*cac0*/  PRMT R177, R27, 0x5410, R28 ;  /* 0x000054101bb17816 */ /* 0x000fe4000000001c */
[----:B------:R-:W-:Y:S02]  /*cad0*/  @!P3 PRMT R28, R24, 0x5410, RZ ;  /* 0x00005410181cb816 */ /* 0x000fe400000000ff */
[----:B------:R-:W-:-:S02]  /*cae0*/  ISETP.LE.U32.AND P3, PT, R3, UR12, PT ;  /* 0x0000000c03007c0c */ /* 0x000fc4000bf63070 */
[----:B------:R-:W-:Y:S01]  /*caf0*/  LOP3.LUT R19, R7, UR30, R10, 0x96, !PT ;  /* 0x0000001e07137c12 */ /* 0x000fe2000f8e960a */
[--C-:B------:R-:W-:Y:S01]  /*cb00*/  FFMA.FTZ R7, R154, UR43, -R2.reuse ;  /* 0x0000002b9a077c23 */ /* 0x100fe20008010802 */
[----:B------:R-:W-:Y:S01]  /*cb10*/  LOP3.LUT R3, R4, 0xffff, RZ, 0xc0, !PT ;  /* 0x0000ffff04037812 */ /* 0x000fe200078ec0ff */
[----:B------:R-:W-:Y:S02]  /*cb20*/  FFMA.FTZ R4, R160, UR43, -R2 ;  /* 0x0000002ba0047c23 */ /* 0x000fe40008010802 */
[----:B------:R-:W-:Y:S01]  /*cb30*/  MUFU.EX2 R154, R7 ;  /* 0x00000007009a7308 */ /* 0x000fe20000000800 */
[----:B------:R-:W-:Y:S01]  /*cb40*/  LOP3.LUT R6, R5, UR22, R6, 0x96, !PT ;  /* 0x0000001605067c12 */ /* 0x000fe2000f8e9606 */
[----:B------:R-:W-:Y:S01]  /*cb50*/  STL [R1+0x190], R185 ;  /* 0x000190b901007387 */ /* 0x000fe20000100800 */
[----:B-1----:R-:W-:-:S05]  /*cb60*/  F2FP.F16.F32.PACK_AB R8, R179, R144 ;  /* 0x00000090b308723e */ /* 0x002fca00000000ff */
[----:B------:R1:W2:Y:S01]  /*cb70*/  MUFU.EX2 R152, R4 ;  /* 0x0000000400987308 */ /* 0x0002a20000000800 */
[----:B------:R-:W-:Y:S01]  /*cb80*/  STL [R1+0x18c], R184 ;  /* 0x00018cb801007387 */ /* 0x000fe20000100800 */
[C---:B------:R-:W-:Y:S01]  /*cb90*/  PRMT R26, R8.reuse, 0x7610, R26 ;  /* 0x00007610081a7816 */ /* 0x040fe2000000001a */
[----:B------:R-:W-:Y:S01]  /*cba0*/  @!P5 HADD2 R25, -R27.H0_H0, -RZ.H0_H0 ;  /* 0xa00000ff1b19d230 */ /* 0x000fe20000000900 */
[----:B------:R-:W-:Y:S01]  /*cbb0*/  PRMT R32, R8, 0x7632, R32 ;  /* 0x0000763208207816 */ /* 0x000fe20000000020 */
[----:B------:R-:W-:Y:S04]  /*cbc0*/  STL [R1+0x188], R183 ;  /* 0x000188b701007387 */ /* 0x000fe80000100800 */
[----:B------:R-:W-:Y:S01]  /*cbd0*/  STL [R1+0x184], R182 ;  /* 0x000184b601007387 */ /* 0x000fe20000100800 */
[----:B-1----:R-:W-:-:S03]  /*cbe0*/  IMAD.WIDE.U32 R4, R14, -0x2daee0ad, RZ ;  /* 0xd2511f530e047825 */ /* 0x002fc600078e00ff */
[----:B------:R-:W-:Y:S01]  /*cbf0*/  STL [R1+0x180], R181 ;  /* 0x000180b501007387 */ /* 0x000fe20000100800 */
[----:B------:R-:W-:-:S03]  /*cc00*/  LOP3.LUT R11, R4, 0xff, RZ, 0xc0, !PT ;  /* 0x000000ff040b7812 */ /* 0x000fc600078ec0ff */
[----:B------:R-:W-:Y:S01]  /*cc10*/  STL [R1+0x17c], R176 ;  /* 0x00017cb001007387 */ /* 0x000fe20000100800 */
[----:B------:R-:W-:Y:S02]  /*cc20*/  LOP3.LUT R10, R4, 0xffff, RZ, 0xc0, !PT ;  /* 0x0000ffff040a7812 */ /* 0x000fe400078ec0ff */
[--C-:B------:R-:W-:Y:S02]  /*cc30*/  SHF.R.U32.HI R12, RZ, 0x10, R4.reuse ;  /* 0x00000010ff0c7819 */ /* 0x100fe40000011604 */
[----:B------:R-:W-:Y:S01]  /*cc40*/  SHF.R.U32.HI R8, RZ, 0x18, R4 ;  /* 0x00000018ff087819 */ /* 0x000fe20000011604 */
[----:B------:R-:W-:Y:S01]  /*cc50*/  FFMA.FTZ R4, R149, UR43, -R0 ;  /* 0x0000002b95047c23 */ /* 0x000fe20008010800 */
[----:B------:R-:W-:Y:S01]  /*cc60*/  STL [R1+0x178], R47 ;  /* 0x0001782f01007387 */ /* 0x000fe20000100800 */
[----:B------:R-:W-:-:S03]  /*cc70*/  @!P5 PRMT R27, R25, 0x5410, RZ ;  /* 0x00005410191bd816 */ /* 0x000fc600000000ff */
[----:B------:R-:W-:Y:S01]  /*cc80*/  STL [R1+0x174], R46 ;  /* 0x0001742e01007387 */ /* 0x000fe20000100800 */
[----:B------:R-:W-:-:S03]  /*cc90*/  ISETP.LE.U32.AND P5, PT, R3, UR12, PT ;  /* 0x0000000c03007c0c */ /* 0x000fc6000bfa3070 */
[----:B------:R1:W-:Y:S01]  /*cca0*/  STL [R1+0x170], R45 ;  /* 0x0001702d01007387 */ /* 0x0003e20000100800 */
[----:B------:R-:W-:Y:S02]  /*ccb0*/  LOP3.LUT R3, R5, UR25, R16, 0x96, !PT ;  /* 0x0000001905037c12 */ /* 0x000fe4000f8e9610 */
[----:B--2---:R-:W-:-:S04]  /*ccc0*/  F2FP.F16.F32.PACK_AB R5, R154, R152 ;  /* 0x000000989a05723e */ /* 0x004fc800000000ff */
[C---:B------:R-:W-:Y:S02]  /*ccd0*/  PRMT R224, R5.reuse, 0x7632, R224 ;  /* 0x0000763205e07816 */ /* 0x040fe400000000e0 */
[----:B------:R-:W-:Y:S01]  /*cce0*/  PRMT R222, R5, 0x7610, R222 ;  /* 0x0000761005de7816 */ /* 0x000fe200000000de */
[----:B------:R-:W-:Y:S02]  /*ccf0*/  @!P5 HADD2 R33, -R32.H0_H0, -RZ.H0_H0 ;  /* 0xa00000ff2021d230 */ /* 0x000fe40000000900 */
[----:B------:R-:W-:Y:S01]  /*cd00*/  @!P2 HADD2 R34, -R224.H0_H0, -RZ.H0_H0 ;  /* 0xa00000ffe022a230 */ /* 0x000fe20000000900 */
[----:B-1----:R1:W-:Y:S01]  /*cd10*/  MUFU.EX2 R45, R4 ;  /* 0x00000004002d7308 */ /* 0x0023e20000000800 */
[----:B------:R-:W-:Y:S01]  /*cd20*/  LOP3.LUT R5, R3, 0xff, RZ, 0xc0, !PT ;  /* 0x000000ff03057812 */ /* 0x000fe200078ec0ff */
[----:B-1----:R-:W-:-:S06]  /*cd30*/  FFMA.FTZ R4, R40, UR43, -R0 ;  /* 0x0000002b28047c23 */ /* 0x002fcc0008010800 */
[----:B------:R1:W2:Y:S01]  /*cd40*/  MUFU.EX2 R239, R4 ;  /* 0x0000000400ef7308 */ /* 0x0002a20000000800 */
[----:B------:R-:W-:Y:S02]  /*cd50*/  PRMT R252, R222, 0x5410, R224 ;  /* 0x00005410defc7816 */ /* 0x000fe400000000e0 */
[----:B------:R-:W-:Y:S01]  /*cd60*/  @!P2 PRMT R224, R34, 0x5410, RZ ;  /* 0x0000541022e0a816 */ /* 0x000fe200000000ff */
[----:B------:R-:W-:Y:S01]  /*cd70*/  FFMA.FTZ R7, R151, UR43, -R2 ;  /* 0x0000002b97077c23 */ /* 0x000fe20008010802 */
[----:B------:R-:W-:Y:S02]  /*cd80*/  PRMT R182, R26, 0x5410, R32 ;  /* 0x000054101ab67816 */ /* 0x000fe40000000020 */
[----:B-1----:R-:W-:-:S04]  /*cd90*/  LOP3.LUT R4, R3, 0xffff, RZ, 0xc0, !PT ;  /* 0x0000ffff03047812 */ /* 0x002fc800078ec0ff */
[----:B------:R-:W-:-:S04]  /*cda0*/  SHF.R.U32.HI R4, RZ, 0x8, R4 ;  /* 0x00000008ff047819 */ /* 0x000fc80000011604 */
[----:B------:R-:W-:Y:S02]  /*cdb0*/  LOP3.LUT R4, R4, 0xffff, RZ, 0xc0, !PT ;  /* 0x0000ffff04047812 */ /* 0x000fe400078ec0ff */
[----:B------:R-:W-:Y:S02]  /*cdc0*/  @!P5 PRMT R32, R33, 0x5410, RZ ;  /* 0x000054102120d816 */ /* 0x000fe400000000ff */
[----:B------:R-:W-:Y:S01]  /*cdd0*/  ISETP.LE.U32.AND P2, PT, R4, UR12, PT ;  /* 0x0000000c04007c0c */ /* 0x000fe2000bf43070 */
[----:B------:R-:W-:Y:S01]  /*cde0*/  FFMA.FTZ R4, R147, UR43, -R2 ;  /* 0x0000002b93047c23 */ /* 0x000fe20008010802 */
        /* <DEDUP_REMOVED lines=14> */
[----:B--2---:R-:W-:Y:S02]  /*ced0*/  F2FP.F16.F32.PACK_AB R3, R237, R151 ;  /* 0x00000097ed03723e */ /* 0x004fe400000000ff */
[----:B------:R-:W-:Y:S02]  /*cee0*/  @!P3 PRMT R222, R37, 0x5410, RZ ;  /* 0x0000541025deb816 */ /* 0x000fe400000000ff */
[----:B------:R-:W-:Y:S01]  /*cef0*/  ISETP.LE.U32.AND P3, PT, R4, UR12, PT ;  /* 0x0000000c04007c0c */ /* 0x000fe2000bf63070 */
[----:B------:R-:W-:Y:S01]  /*cf00*/  FFMA.FTZ R4, R146, UR43, -R0 ;  /* 0x0000002b92047c23 */ /* 0x000fe20008010800 */
[----:B------:R-:W-:-:S02]  /*cf10*/  PRMT R218, R3, 0x7632, R218 ;  /* 0x0000763203da7816 */ /* 0x000fc400000000da */
[----:B------:R-:W-:Y:S01]  /*cf20*/  PRMT R215, R3, 0x7610, R215 ;  /* 0x0000761003d77816 */ /* 0x000fe200000000d7 */
[----:B------:R-:W-:Y:S01]  /*cf30*/  FFMA.FTZ R3, R43, UR43, -R0 ;  /* 0x0000002b2b037c23 */ /* 0x000fe20008010800 */
[----:B------:R1:W-:Y:S01]  /*cf40*/  MUFU.EX2 R238, R4 ;  /* 0x0000000400ee7308 */ /* 0x0003e20000000800 */
[----:B------:R-:W-:-:S07]  /*cf50*/  @!P2 HADD2 R40, -R219.H0_H0, -RZ.H0_H0 ;  /* 0xa00000ffdb28a230 */ /* 0x000fce0000000900 */
[----:B------:R2:W3:Y:S01]  /*cf60*/  MUFU.EX2 R232, R3 ;  /* 0x0000000300e87308 */ /* 0x0004e20000000800 */
[----:B------:R-:W-:Y:S01]  /*cf70*/  @!P5 HADD2 R38, -R215.H0_H0, -RZ.H0_H0 ;  /* 0xa00000ffd726d230 */ /* 0x000fe20000000900 */
[----:B------:R-:W-:Y:S02]  /*cf80*/  @!P2 PRMT R219, R40, 0x5410, RZ ;  /* 0x0000541028dba816 */ /* 0x000fe400000000ff */
[----:B------:R-:W-:Y:S02]  /*cf90*/  ISETP.LE.U32.AND P2, PT, R11, UR12, PT ;  /* 0x0000000c0b007c0c */ /* 0x000fe4000bf43070 */
[----:B------:R-:W-:Y:S01]  /*cfa0*/  PRMT R183, R215, 0x5410, R218 ;  /* 0x00005410d7b77816 */ /* 0x000fe200000000da */
[----:B-1----:R-:W-:Y:S01]  /*cfb0*/  FFMA.FTZ R4, R148, UR43, -R2 ;  /* 0x0000002b94047c23 */ /* 0x002fe20008010802 */
[----:B------:R-:W-:Y:S02]  /*cfc0*/  @!P5 PRMT R215, R38, 0x5410, RZ ;  /* 0x0000541026d7d816 */ /* 0x000fe400000000ff */
[----:B--2---:R-:W-:-:S04]  /*cfd0*/  SHF.R.U32.HI R3, RZ, 0x8, R10 ;  /* 0x00000008ff037819 */ /* 0x004fc8000001160a */
[----:B------:R-:W-:Y:S01]  /*cfe0*/  LOP3.LUT R3, R3, 0xffff, RZ, 0xc0, !PT ;  /* 0x0000ffff03037812 */ /* 0x000fe200078ec0ff */
[----:B------:R1:W-:Y:S03]  /*cff0*/  MUFU.EX2 R47, R4 ;  /* 0x00000004002f7308 */ /* 0x0003e60000000800 */
[----:B------:R-:W-:Y:S02]  /*d000*/  ISETP.LE.U32.AND P5, PT, R3, UR12, PT ;  /* 0x0000000c03007c0c */ /* 0x000fe4000bfa3070 */
[----:B---3--:R-:W-:-:S04]  /*d010*/  F2FP.F16.F32.PACK_AB R3, R232, R238 ;  /* 0x000000eee803723e */ /* 0x008fc800000000ff */
[----:B------:R-:W-:Y:S01]  /*d020*/  PRMT R214, R3, 0x7610, R214 ;  /* 0x0000761003d67816 */ /* 0x000fe200000000d6 */
[----:B-1----:R-:W-:-:S04]  /*d030*/  FFMA.FTZ R4, R75, UR43, -R2 ;  /* 0x0000002b4b047c23 */ /* 0x002fc80008010802 */
[----:B------:R1:W2:Y:S01]  /*d040*/  MUFU.EX2 R189, R4 ;  /* 0x0000000400bd7308 */ /* 0x0002a20000000800 */
[----:B------:R-:W-:Y:S01]  /*d050*/  @!P2 HADD2 R43, -R214.H0_H0, -RZ.H0_H0 ;  /* 0xa00000ffd62ba230 */ /* 0x000fe20000000900 */
[----:B------:R-:W-:Y:S02]  /*d060*/  PRMT R213, R3, 0x7632, R213 ;  /* 0x0000763203d57816 */ /* 0x000fe400000000d5 */
[----:B------:R-:W-:Y:S01]  /*d070*/  LOP3.LUT R3, R12, 0xff, RZ, 0xc0, !PT ;  /* 0x000000ff0c037812 */ /* 0x000fe200078ec0ff */
[----:B------:R-:W-:Y:S01]  /*d080*/  @!P3 HADD2 R39, -R218.H0_H0, -RZ.H0_H0 ;  /* 0xa00000ffda27b230 */ /* 0x000fe20000000900 */
[----:B------:R-:W-:Y:S02]  /*d090*/  PRMT R247, R214, 0x5410, R213 ;  /* 0x00005410d6f77816 */ /* 0x000fe400000000d5 */
[----:B------:R-:W-:Y:S02]  /*d0a0*/  @!P2 PRMT R214, R43, 0x5410, RZ ;  /* 0x000054102bd6a816 */ /* 0x000fe400000000ff */
[----:B------:R-:W-:Y:S01]  /*d0b0*/  ISETP.LE.U32.AND P2, PT, R3, UR12, PT ;  /* 0x0000000c03007c0c */ /* 0x000fe2000bf43070 */
[----:B------:R-:W-:Y:S01]  /*d0c0*/  FFMA.FTZ R3, R56, UR43, -R0 ;  /* 0x0000002b38037c23 */ /* 0x000fe20008010800 */
[----:B------:R-:W-:-:S02]  /*d0d0*/  @!P3 PRMT R218, R39, 0x5410, RZ ;  /* 0x0000541027dab816 */ /* 0x000fc400000000ff */
[----:B------:R-:W-:Y:S01]  /*d0e0*/  ISETP.LE.U32.AND P3, PT, R8, UR12, PT ;  /* 0x0000000c08007c0c */ /* 0x000fe2000bf63070 */
[----:B------:R2:W-:Y:S01]  /*d0f0*/  MUFU.EX2 R192, R3 ;  /* 0x0000000300c07308 */ /* 0x0005e20000000800 */
[----:B-1----:R-:W-:-:S07]  /*d100*/  FFMA.FTZ R4, R52, UR43, -R0 ;  /* 0x0000002b34047c23 */ /* 0x002fce0008010800 */
[----:B------:R1:W3:Y:S01]  /*d110*/  MUFU.EX2 R145, R4 ;  /* 0x0000000400917308 */ /* 0x0002e20000000800 */
[----:B------:R-:W-:Y:S01]  /*d120*/  @!P5 HADD2 R51, -R213.H0_H0, -RZ.H0_H0 ;  /* 0xa00000ffd533d230 */ /* 0x000fe20000000900 */
[----:B--2---:R-:W-:-:S04]  /*d130*/  F2FP.F16.F32.PACK_AB R3, R189, R47 ;  /* 0x0000002fbd03723e */ /* 0x004fc800000000ff */
[C---:B------:R-:W-:Y:S02]  /*d140*/  PRMT R212, R3.reuse, 0x7632, R212 ;  /* 0x0000763203d47816 */ /* 0x040fe400000000d4 */
[----:B------:R-:W-:Y:S02]  /*d150*/  PRMT R211, R3, 0x7610, R211 ;  /* 0x0000761003d37816 */ /* 0x000fe400000000d3 */
[C---:B------:R-:W-:Y:S01]  /*d160*/  LOP3.LUT R3, R6.reuse, 0xffff, RZ, 0xc0, !PT ;  /* 0x0000ffff06037812 */ /* 0x040fe200078ec0ff */
[----:B------:R-:W-:Y:S01]  /*d170*/  @!P3 HADD2 R52, -R212.H0_H0, -RZ.H0_H0 ;  /* 0xa00000ffd434b230 */ /* 0x000fe20000000900 */
[----:B-1----:R-:W-:Y:S02]  /*d180*/  LOP3.LUT R4, R6, 0xff, RZ, 0xc0, !PT ;  /* 0x000000ff06047812 */ /* 0x002fe400078ec0ff */
[----:B------:R-:W-:Y:S02]  /*d190*/  SHF.R.U32.HI R3, RZ, 0x8, R3 ;  /* 0x00000008ff037819 */ /* 0x000fe40000011603 */
[----:B------:R-:W-:-:S02]  /*d1a0*/  @!P5 PRMT R213, R51, 0x5410, RZ ;  /* 0x0000541033d5d816 */ /* 0x000fc400000000ff */
[----:B------:R-:W-:Y:S02]  /*d1b0*/  LOP3.LUT R3, R3, 0xffff, RZ, 0xc0, !PT ;  /* 0x0000ffff03037812 */ /* 0x000fe400078ec0ff */
[----:B------:R-:W-:Y:S02]  /*d1c0*/  ISETP.LE.U32.AND P5, PT, R4, UR12, PT ;  /* 0x0000000c04007c0c */ /* 0x000fe4000bfa3070 */
[----:B------:R-:W-:Y:S02]  /*d1d0*/  PRMT R246, R211, 0x5410, R212 ;  /* 0x00005410d3f67816 */ /* 0x000fe400000000d4 */
        /* <DEDUP_REMOVED lines=25> */
[----:B------:R-:W-:Y:S01]  /*d370*/  FMNMX.FTZ R3, R196, R3, !PT ;  /* 0x00000003c4037209 */ /* 0x000fe20007810000 */
[----:B------:R2:W-:Y:S03]  /*d380*/  STL [R1+0x16c], R44 ;  /* 0x00016c2c01007387 */ /* 0x0005e60000100800 */
[----:B------:R-:W-:Y:S01]  /*d390*/  FMNMX.FTZ R3, R191, R3, !PT ;  /* 0x00000003bf037209 */ /* 0x000fe20007810000 */
[----:B-1----:R-:W-:-:S04]  /*d3a0*/  FFMA.FTZ R4, R65, UR43, -R2 ;  /* 0x0000002b41047c23 */ /* 0x002fc80008010802 */
[----:B--2---:R1:W2:Y:S02]  /*d3b0*/  MUFU.EX2 R44, R4 ;  /* 0x00000004002c7308 */ /* 0x0042a40000000800 */
        /* <DEDUP_REMOVED lines=11> */
[----:B--2---:R-:W-:Y:S02]  /*d470*/  F2FP.F16.F32.PACK_AB R6, R44, R178 ;  /* 0x000000b22c06723e */ /* 0x004fe400000000ff */
[----:B------:R-:W-:Y:S02]  /*d480*/  FMNMX.FTZ R3, R199, R3, !PT ;  /* 0x00000003c7037209 */ /* 0x000fe40007810000 */
[----:B------:R-:W-:Y:S02]  /*d490*/  FMNMX.FTZ R5, R63, R4, !PT ;  /* 0x000000043f057209 */ /* 0x000fe40007810000 */
[----:B------:R-:W-:Y:S02]  /*d4a0*/  PRMT R206, R6, 0x7632, R206 ;  /* 0x0000763206ce7816 */ /* 0x000fe400000000ce */
[----:B------:R-:W-:Y:S02]  /*d4b0*/  FMNMX.FTZ R4, R197, R3, !PT ;  /* 0x00000003c5047209 */ /* 0x000fe40007810000 */
[----:B------:R-:W-:Y:S01]  /*d4c0*/  FMNMX.FTZ R5, R60, R5, !PT ;  /* 0x000000053c057209 */ /* 0x000fe20007810000 */
[----:B------:R-:W-:Y:S01]  /*d4d0*/  @!P6 HADD2 R31, -R26.H0_H0, -RZ.H0_H0 ;  /* 0xa00000ff1a1fe230 */ /* 0x000fe20000000900 */
[----:B------:R-:W-:Y:S01]  /*d4e0*/  SHF.R.U32.HI R3, RZ, 0x8, R17 ;  /* 0x00000008ff037819 */ /* 0x000fe20000011611 */
[----:B------:R-:W-:Y:S01]  /*d4f0*/  @!P3 HADD2 R56, -R206.H0_H0, -RZ.H0_H0 ;  /* 0xa00000ffce38b230 */ /* 0x000fe20000000900 */
[----:B------:R-:W-:-:S02]  /*d500*/  PRMT R204, R6, 0x7610, R204 ;  /* 0x0000761006cc7816 */ /* 0x000fc400000000cc */
[----:B------:R-:W-:Y:S02]  /*d510*/  FMNMX.FTZ R6, R48, R5, !PT ;  /* 0x0000000530067209 */ /* 0x000fe40007810000 */
[----:B------:R-:W-:Y:S02]  /*d520*/  LOP3.LUT R3, R3, 0xffff, RZ, 0xc0, !PT ;  /* 0x0000ffff03037812 */ /* 0x000fe400078ec0ff */
[----:B------:R-:W-:Y:S02]  /*d530*/  FMNMX.FTZ R4, R195, R4, !PT ;  /* 0x00000004c3047209 */ /* 0x000fe40007810000 */
[----:B------:R-:W-:Y:S02]  /*d540*/  @!P6 PRMT R26, R31, 0x5410, RZ ;  /* 0x000054101f1ae816 */ /* 0x000fe400000000ff */
[----:B------:R-:W-:Y:S02]  /*d550*/  PRMT R190, R204, 0x5410, R206 ;  /* 0x00005410ccbe7816 */ /* 0x000fe400000000ce */
[----:B------:R-:W-:-:S02]  /*d560*/  ISETP.LE.U32.AND P6, PT, R9, UR12, PT ;  /* 0x0000000c09007c0c */ /* 0x000fc4000bfc3070 */
[----:B------:R-:W-:Y:S01]  /*d570*/  @!P3 PRMT R206, R56, 0x5410, RZ ;  /* 0x0000541038ceb816 */ /* 0x000fe200000000ff */
[----:B------:R-:W1:Y:S01]  /*d580*/  SHFL.BFLY PT, R9, R6, 0x2, 0x1f ;  /* 0x0c401f0006097f89 */ /* 0x000e6200000e0000 */
[----:B------:R-:W-:Y:S02]  /*d590*/  ISETP.LE.U32.AND P3, PT, R3, UR12, PT ;  /* 0x0000000c03007c0c */ /* 0x000fe4000bf63070 */
[----:B------:R-:W-:-:S04]  /*d5a0*/  FMNMX.FTZ R3, R172, R4, !PT ;  /* 0x00000004ac037209 */ /* 0x000fc80007810000 */
[----:B------:R-:W-:-:S04]  /*d5b0*/  FMNMX.FTZ R3, R170, R3, !PT ;  /* 0x00000003aa037209 */ /* 0x000fc80007810000 */
[----:B------:R-:W-:-:S04]  /*d5c0*/  FMNMX.FTZ R3, R163, R3, !PT ;  /* 0x00000003a3037209 */ /* 0x000fc80007810000 */
[----:B------:R-:W-:Y:S01]  /*d5d0*/  FMNMX.FTZ R7, R159, R3, !PT ;  /* 0x000000039f077209 */ /* 0x000fe20007810000 */
[----:B------:R-:W-:-:S03]  /*d5e0*/  IMAD.WIDE.U32 R4, R19, -0x2daee0ad, RZ ;  /* 0xd2511f5313047825 */ /* 0x000fc600078e00ff */
[----:B------:R-:W-:Y:S01]  /*d5f0*/  FMNMX.FTZ R8, R158, R7, !PT ;  /* 0x000000079e087209 */ /* 0x000fe20007810000 */
[----:B------:R-:W-:Y:S01]  /*d600*/  FFMA.FTZ R7, R155, UR43, -R0 ;  /* 0x0000002b9b077c23 */ /* 0x000fe20008010800 */
[----:B------:R-:W-:Y:S02]  /*d610*/  LOP3.LUT R3, R5, UR25, R18, 0x96, !PT ;  /* 0x0000001905037c12 */ /* 0x000fe4000f8e9612 */
[----:B------:R-:W-:Y:S02]  /*d620*/  FMNMX.FTZ R8, R143, R8, !PT ;  /* 0x000000088f087209 */ /* 0x000fe40007810000 */
[----:B-1----:R-:W-:Y:S01]  /*d630*/  FMNMX.FTZ R6, R6, R9, !PT ;  /* 0x0000000906067209 */ /* 0x002fe20007810000 */
[----:B------:R1:W-:Y:S01]  /*d640*/  MUFU.EX2 R46, R7 ;  /* 0x00000007002e7308 */ /* 0x0003e20000000800 */
[----:B------:R-:W-:Y:S01]  /*d650*/  FMNMX.FTZ R9, R72, R8, !PT ;  /* 0x0000000848097209 */ /* 0x000fe20007810000 */
[----:B------:R-:W-:-:S06]  /*d660*/  FFMA.FTZ R8, R141, UR43, -R0 ;  /* 0x0000002b8d087c23 */ /* 0x000fcc0008010800 */
[----:B------:R2:W3:Y:S01]  /*d670*/  MUFU.EX2 R185, R8 ;  /* 0x0000000800b97308 */ /* 0x0004e20000000800 */
[----:B-1----:R-:W-:Y:S01]  /*d680*/  LOP3.LUT R7, R3, 0xffff, RZ, 0xc0, !PT ;  /* 0x0000ffff03077812 */ /* 0x002fe200078ec0ff */
[----:B------:R-:W1:Y:S03]  /*d690*/  SHFL.BFLY PT, R10, R6, 0x1, 0x1f ;  /* 0x0c201f00060a7f89 */ /* 0x000e6600000e0000 */
[----:B--2---:R-:W-:Y:S02]  /*d6a0*/  SHF.R.U32.HI R8, RZ, 0x8, R7 ;  /* 0x00000008ff087819 */ /* 0x004fe40000011607 */
[----:B------:R-:W-:-:S05]  /*d6b0*/  FMNMX.FTZ R7, R59, R9, !PT ;  /* 0x000000093b077209 */ /* 0x000fca0007810000 */
[----:B------:R-:W2:Y:S01]  /*d6c0*/  SHFL.BFLY PT, R9, R7, 0x2, 0x1f ;  /* 0x0c401f0007097f89 */ /* 0x000ea200000e0000 */
[--C-:B------:R-:W-:Y:S01]  /*d6d0*/  FFMA.FTZ R16, R61, UR43, -R0.reuse ;  /* 0x0000002b3d107c23 */ /* 0x100fe20008010800 */
[--C-:B------:R-:W-:Y:S01]  /*d6e0*/  FFMA.FTZ R15, R58, UR43, -R0.reuse ;  /* 0x0000002b3a0f7c23 */ /* 0x100fe20008010800 */
[--C-:B------:R-:W-:Y:S01]  /*d6f0*/  FFMA.FTZ R14, R50, UR43, -R0.reuse ;  /* 0x0000002b320e7c23 */ /* 0x100fe20008010800 */
[----:B------:R-:W-:Y:S01]  /*d700*/  FFMA.FTZ R17, R35, UR43, -R0 ;  /* 0x0000002b23117c23 */ /* 0x000fe20008010800 */
[----:B------:R-:W-:Y:S01]  /*d710*/  @!P2 HADD2 R54, -R211.H0_H0, -RZ.H0_H0 ;  /* 0xa00000ffd336a230 */ /* 0x000fe20000000900 */
[----:B---3--:R-:W-:Y:S02]  /*d720*/  F2FP.F16.F32.PACK_AB R0, R185, R46 ;  /* 0x0000002eb900723e */ /* 0x008fe400000000ff */
[----:B-1----:R-:W-:Y:S02]  /*d730*/  FMNMX.FTZ R241, R6, R10, !PT ;  /* 0x0000000a06f17209 */ /* 0x002fe40007810000 */
[----:B------:R-:W-:-:S02]  /*d740*/  PRMT R201, R0, 0x7610, R201 ;  /* 0x0000761000c97816 */ /* 0x000fc400000000c9 */
[----:B------:R-:W-:Y:S01]  /*d750*/  @!P2 PRMT R211, R54, 0x5410, RZ ;  /* 0x0000541036d3a816 */ /* 0x000fe200000000ff */
[--C-:B------:R-:W-:Y:S01]  /*d760*/  FFMA.FTZ R11, R140, UR43, -R2.reuse ;  /* 0x0000002b8c0b7c23 */ /* 0x100fe20008010802 */
[----:B------:R-:W-:Y:S02]  /*d770*/  ISETP.LE.U32.AND P2, PT, R13, UR12, PT ;  /* 0x0000000c0d007c0c */ /* 0x000fe4000bf43070 */
[----:B--2---:R-:W-:Y:S01]  /*d780*/  FMNMX.FTZ R6, R7, R9, !PT ;  /* 0x0000000907067209 */ /* 0x004fe20007810000 */
        /* <DEDUP_REMOVED lines=11> */
[----:B------:R-:W2:Y:S01]  /*d840*/  MUFU.EX2 R229, R7 ;  /* 0x0000000700e57308 */ /* 0x000ea20000000800 */
        /* <DEDUP_REMOVED lines=19> */
[----:B--2---:R-:W-:Y:S01]  /*d980*/  F2FP.F16.F32.PACK_AB R0, R229, R187 ;  /* 0x000000bbe500723e */ /* 0x004fe200000000ff */
[----:B------:R-:W-:Y:S01]  /*d990*/  @!P3 HADD2 R62, -R200.H0_H0, -RZ.H0_H0 ;  /* 0xa00000ffc83eb230 */ /* 0x000fe20000000900 */
[----:B-1----:R-:W-:-:S02]  /*d9a0*/  FMNMX.FTZ R240, R6, R2, !PT ;  /* 0x0000000206f07209 */ /* 0x002fc40007810000 */
[C---:B------:R-:W-:Y:S02]  /*d9b0*/  PRMT R196, R0.reuse, 0x7610, R196 ;  /* 0x0000761000c47816 */ /* 0x040fe400000000c4 */
[----:B------:R-:W-:Y:S01]  /*d9c0*/  PRMT R191, R0, 0x7632, R191 ;  /* 0x0000763200bf7816 */ /* 0x000fe200000000bf */
[----:B------:R-:W-:Y:S02]  /*d9d0*/  FMUL.FTZ R2, R240, UR43 ;  /* 0x0000002bf0027c20 */ /* 0x000fe40008410000 */
[----:B------:R-:W-:Y:S01]  /*d9e0*/  @!P5 HADD2 R42, -R196.H0_H0, -RZ.H0_H0 ;  /* 0xa00000ffc42ad230 */ /* 0x000fe20000000900 */
[----:B------:R-:W-:Y:S01]  /*d9f0*/  @!P3 PRMT R200, R62, 0x5410, RZ ;  /* 0x000054103ec8b816 */ /* 0x000fe200000000ff */
[----:B------:R-:W-:Y:S01]  /*da00*/  IMAD.MOV.U32 R228, RZ, RZ, R226 ;  /* 0x000000ffffe47224 */ /* 0x000fe200078e00e2 */
[----:B------:R-:W-:Y:S02]  /*da10*/  LOP3.LUT R0, R4, 0xff, RZ, 0xc0, !PT ;  /* 0x000000ff04007812 */ /* 0x000fe400078ec0ff */
[----:B------:R-:W-:-:S02]  /*da20*/  FSETP.NEU.FTZ.AND P3, PT, R240, -INF , PT ;  /* 0xff800000f000780b */ /* 0x000fc40003f7d000 */
[----:B------:R-:W-:Y:S02]  /*da30*/  PRMT R226, R196, 0x5410, R191 ;  /* 0x00005410c4e27816 */ /* 0x000fe400000000bf */
[----:B------:R-:W-:Y:S02]  /*da40*/  @!P5 PRMT R196, R42, 0x5410, RZ ;  /* 0x000054102ac4d816 */ /* 0x000fe400000000ff */
[----:B------:R-:W-:Y:S02]  /*da50*/  ISETP.LE.U32.AND P5, PT, R0, UR12, PT ;  /* 0x0000000c00007c0c */ /* 0x000fe4000bfa3070 */
[----:B------:R-:W-:Y:S01]  /*da60*/  FSEL R0, R2, RZ, P3 ;  /* 0x000000ff02007208 */ /* 0x000fe20001800000 */
[----:B------:R-:W-:Y:S01]  /*da70*/  @!P4 HADD2 R64, -R204.H0_H0, -RZ.H0_H0 ;  /* 0xa00000ffcc40c230 */ /* 0x000fe20000000900 */
[----:B------:R-:W-:Y:S03]  /*da80*/  MUFU.EX2 R16, R16 ;  /* 0x0000001000107308 */ /* 0x000fe60000000800 */
[----:B------:R-:W-:Y:S01]  /*da90*/  FFMA.FTZ R33, R216, UR43, -R0 ;  /* 0x0000002bd8217c23 */ /* 0x000fe20008010800 */
[----:B------:R-:W-:Y:S01]  /*daa0*/  IMAD.MOV.U32 R216, RZ, RZ, R46 ;  /* 0x000000ffffd87224 */ /* 0x000fe200078e002e */
[----:B------:R-:W-:-:S03]  /*dab0*/  @!P4 PRMT R204, R64, 0x5410, RZ ;  /* 0x0000541040ccc816 */ /* 0x000fc600000000ff */
[----:B------:R-:W1:Y:S01]  /*dac0*/  MUFU.EX2 R46, R15 ;  /* 0x0000000f002e7308 */ /* 0x000e620000000800 */
[----:B------:R-:W-:Y:S02]  /*dad0*/  @!P2 HADD2 R67, -R191.H0_H0, -RZ.H0_H0 ;  /* 0xa00000ffbf43a230 */ /* 0x000fe40000000900 */
        /* <DEDUP_REMOVED lines=15> */
[----:B------:R-:W-:-:S02]  /*dbd0*/  LOP3.LUT R0, R3, 0xff, RZ, 0xc0, !PT ;  /* 0x000000ff03007812 */ /* 0x000fc400078ec0ff */
[----:B------:R-:W-:Y:S02]  /*dbe0*/  @!P2 PRMT R191, R67, 0x5410, RZ ;  /* 0x0000541043bfa816 */ /* 0x000fe400000000ff */
[----:B------:R-:W-:Y:S02]  /*dbf0*/  LOP3.LUT R8, R8, 0xffff, RZ, 0xc0, !PT ;  /* 0x0000ffff08087812 */ /* 0x000fe400078ec0ff */
[----:B------:R-:W-:Y:S02]  /*dc00*/  ISETP.LE.U32.AND P2, PT, R0, UR12, PT ;  /* 0x0000000c00007c0c */ /* 0x000fe4000bf43070 */
[----:B------:R-:W-:Y:S01]  /*dc10*/  SHF.R.U32.HI R0, RZ, 0x18, R3 ;  /* 0x00000018ff007819 */ /* 0x000fe20000011603 */
[----:B------:R2:W-:Y:S01]  /*dc20*/  MUFU.EX2 R181, R14 ;  /* 0x0000000e00b57308 */ /* 0x0005e20000000800 */
[----:B------:R-:W-:Y:S01]  /*dc30*/  ISETP.LE.U32.AND P4, PT, R8, UR12, PT ;  /* 0x0000000c08007c0c */ /* 0x000fe2000bf83070 */
[----:B------:R-:W-:Y:S01]  /*dc40*/  IMAD.MOV.U32 R208, RZ, RZ, R45 ;  /* 0x000000ffffd07224 */ /* 0x000fe200078e002d */
[----:B-1----:R-:W-:-:S05]  /*dc50*/  F2FP.F16.F32.PACK_AB R2, R46, R16 ;  /* 0x000000102e02723e */ /* 0x002fca00000000ff */
[----:B------:R-:W-:Y:S01]  /*dc60*/  MUFU.EX2 R188, R11 ;  /* 0x0000000b00bc7308 */ /* 0x000fe20000000800 */
[----:B------:R-:W-:Y:S02]  /*dc70*/  LOP3.LUT R8, R4, 0xffff, RZ, 0xc0, !PT ;  /* 0x0000ffff04087812 */ /* 0x000fe400078ec0ff */
[----:B--2---:R-:W-:Y:S02]  /*dc80*/  FSEL R14, R241, RZ, P6 ;  /* 0x000000fff10e7208 */ /* 0x004fe40003000000 */
        /* <DEDUP_REMOVED lines=10> */
[----:B------:R-:W-:Y:S02]  /*dd30*/  LOP3.LUT R2, R0, 0xffff, RZ, 0xc0, !PT ;  /* 0x0000ffff00027812 */ /* 0x000fe400078ec0ff */
[----:B------:R-:W-:Y:S02]  /*dd40*/  PRMT R202, R175, 0x5410, R174 ;  /* 0x00005410afca7816 */ /* 0x000fe400000000ae */
[--C-:B------:R-:W-:Y:S02]  /*dd50*/  SHF.R.U32.HI R10, RZ, 0x10, R4.reuse ;  /* 0x00000010ff0a7819 */ /* 0x100fe40000011604 */
[----:B------:R-:W-:Y:S01]  /*dd60*/  SHF.R.U32.HI R5, RZ, 0x18, R4 ;  /* 0x00000018ff057819 */ /* 0x000fe20000011604 */
[----:B------:R-:W-:Y:S01]  /*dd70*/  FADD.FTZ R4, R71, -R66 ;  /* 0x8000004247047221 */ /* 0x000fe20000010000 */
[----:B------:R-:W-:Y:S02]  /*dd80*/  @!P4 PRMT R174, R63, 0x5410, RZ ;  /* 0x000054103faec816 */ /* 0x000fe400000000ff */
[----:B------:R-:W-:-:S02]  /*dd90*/  ISETP.LE.U32.AND P4, PT, R2, UR12, PT ;  /* 0x0000000c02007c0c */ /* 0x000fc4000bf83070 */
[----:B-1----:R-:W-:Y:S01]  /*dda0*/  F2FP.F16.F32.PACK_AB R2, R45, R188 ;  /* 0x000000bc2d02723e */ /* 0x002fe200000000ff */
[----:B------:R-:W-:-:S03]  /*ddb0*/  FMUL.FTZ R4, R4, UR43 ;  /* 0x0000002b04047c20 */ /* 0x000fc60008410000 */
[C---:B------:R-:W-:Y:S01]  /*ddc0*/  PRMT R173, R2.reuse, 0x7610, R173 ;  /* 0x0000761002ad7816 */ /* 0x040fe200000000ad */
[----:B------:R1:W-:Y:S01]  /*ddd0*/  MUFU.EX2 R0, R4 ;  /* 0x0000000400007308 */ /* 0x0003e20000000800 */
[----:B------:R-:W-:Y:S02]  /*dde0*/  PRMT R172, R2, 0x7632, R172 ;  /* 0x0000763202ac7816 */ /* 0x000fe400000000ac */
[----:B------:R-:W-:Y:S02]  /*ddf0*/  LOP3.LUT R2, R10, 0xff, RZ, 0xc0, !PT ;  /* 0x000000ff0a027812 */ /* 0x000fe400078ec0ff */
[----:B------:R-:W-:Y:S01]  /*de00*/  PRMT R203, R173, 0x5410, R172 ;  /* 0x00005410adcb7816 */ /* 0x000fe200000000ac */
[----:B-1----:R-:W-:Y:S01]  /*de10*/  FADD.FTZ R4, R68, -R6 ;  /* 0x8000000644047221 */ /* 0x002fe20000010000 */
[----:B------:R-:W-:-:S05]  /*de20*/  @!P3 HADD2 R68, -R173.H0_H0, -RZ.H0_H0 ;  /* 0xa00000ffad44b230 */ /* 0x000fca0000000900 */
[----:B------:R-:W-:Y:S02]  /*de30*/  @!P3 PRMT R173, R68, 0x5410, RZ ;  /* 0x0000541044adb816 */ /* 0x000fe400000000ff */
[----:B------:R-:W-:Y:S01]  /*de40*/  ISETP.LE.U32.AND P3, PT, R2, UR12, PT ;  /* 0x0000000c02007c0c */ /* 0x000fe2000bf63070 */
[----:B------:R-:W-:Y:S01]  /*de50*/  FMUL.FTZ R2, R4, UR43 ;  /* 0x0000002b04027c20 */ /* 0x000fe20008410000 */
[----:B------:R-:W-:Y:S08]  /*de60*/  MUFU.EX2 R9, R9 ;  /* 0x0000000900097308 */ /* 0x000ff00000000800 */
[----:B------:R-:W1:Y:S08]  /*de70*/  MUFU.EX2 R2, R2 ;  /* 0x0000000200027308 */ /* 0x000e700000000800 */
[----:B------:R-:W2:Y:S01]  /*de80*/  MUFU.EX2 R18, R18 ;  /* 0x0000001200127308 */ /* 0x000ea20000000800 */
[----:B------:R-:W-:-:S02]  /*de90*/  IMAD.MOV.U32 R198, RZ, RZ, R47 ;  /* 0x000000ffffc67224 */ /* 0x000fc400078e002f */
[----:B------:R-:W-:-:S05]  /*dea0*/  FADD.FTZ R7, R70, -R24 ;  /* 0x8000001846077221 */ /* 0x000fca0000010000 */
[----:B------:R3:W-:Y:S01]  /*deb0*/  MUFU.EX2 R47, R19 ;  /* 0x00000013002f7308 */ /* 0x0007e20000000800 */
[----:B-1----:R-:W-:Y:S01]  /*dec0*/  FFMA.FTZ R194, R194, R2, R9 ;  /* 0x00000002c2c27223 */ /* 0x002fe20000010009 */
[----:B--2---:R-:W-:Y:S01]  /*ded0*/  F2FP.F16.F32.PACK_AB R24, R18, R9 ;  /* 0x000000091218723e */ /* 0x004fe200000000ff */
[----:B---3--:R-:W-:-:S04]  /*dee0*/  IMAD.MOV.U32 R19, RZ, RZ, R16 ;  /* 0x000000ffff137224 */ /* 0x008fc800078e0010 */
[----:B------:R-:W-:Y:S02]  /*def0*/  IMAD.MOV.U32 R9, RZ, RZ, R19 ;  /* 0x000000ffff097224 */ /* 0x000fe400078e0013 */
[----:B------:R-:W-:Y:S02]  /*df00*/  IMAD.MOV.U32 R19, RZ, RZ, R233 ;  /* 0x000000ffff137224 */ /* 0x000fe400078e00e9 */
[----:B------:R-:W2:Y:S01]  /*df10*/  LDL R233, [R1+0x118] ;  /* 0x0001180001e97983 */ /* 0x000ea20000100800 */
[----:B------:R-:W1:Y:S01]  /*df20*/  MUFU.EX2 R12, R12 ;  /* 0x0000000c000c7308 */ /* 0x000e620000000800 */
[----:B------:R-:W-:-:S07]  /*df30*/  FMUL.FTZ R3, R7, UR43 ;  /* 0x0000002b07037c20 */ /* 0x000fce0008410000 */
[----:B------:R-:W3:Y:S01]  /*df40*/  MUFU.EX2 R176, R17 ;  /* 0x0000001100b07308 */ /* 0x000ee20000000800 */
[----:B------:R-:W-:-:S07]  /*df50*/  @!P2 HADD2 R65, -R175.H0_H0, -RZ.H0_H0 ;  /* 0xa00000ffaf41a230 */ /* 0x000fce0000000900 */
[----:B------:R-:W4:Y:S01]  /*df60*/  MUFU.EX2 R3, R3 ;  /* 0x0000000300037308 */ /* 0x000f220000000800 */
[----:B-1----:R-:W-:Y:S02]  /*df70*/  F2FP.F16.F32.PACK_AB R4, R47, R12 ;  /* 0x0000000c2f04723e */ /* 0x002fe400000000ff */
[----:B------:R-:W-:Y:S02]  /*df80*/  @!P2 PRMT R175, R65, 0x5410, RZ ;  /* 0x0000541041afa816 */ /* 0x000fe400000000ff */
[----:B------:R-:W-:Y:S02]  /*df90*/  ISETP.LE.U32.AND P2, PT, R5, UR12, PT ;  /* 0x0000000c05007c0c */ /* 0x000fe4000bf43070 */
[----:B------:R-:W-:Y:S02]  /*dfa0*/  PRMT R169, R4, 0x7610, R169 ;  /* 0x0000761004a97816 */ /* 0x000fe400000000a9 */
[----:B---3--:R-:W-:Y:S02]  /*dfb0*/  F2FP.F16.F32.PACK_AB R5, R176, R181 ;  /* 0x000000b5b005723e */ /* 0x008fe400000000ff */
[----:B------:R-:W-:Y:S01]  /*dfc0*/  PRMT R168, R4, 0x7632, R168 ;  /* 0x0000763204a87816 */ /* 0x000fe200000000a8 */
[----:B------:R-:W-:Y:S01]  /*dfd0*/  FADD.FTZ R4, R69, -R14 ;  /* 0x8000000e45047221 */ /* 0x000fe20000010000 */
[----:B------:R-:W-:-:S02]  /*dfe0*/  PRMT R171, R5, 0x7610, R171 ;  /* 0x0000761005ab7816 */ /* 0x000fc400000000ab */
[----:B------:R-:W-:Y:S01]  /*dff0*/  PRMT R170, R5, 0x7632, R170 ;  /* 0x0000763205aa7816 */ /* 0x000fe200000000aa */
[----:B------:R-:W-:Y:S01]  /*e000*/  FMUL.FTZ R5, R4, UR43 ;  /* 0x0000002b04057c20 */ /* 0x000fe20008410000 */
[----:B------:R-:W-:Y:S02]  /*e010*/  IMAD.MOV.U32 R16, RZ, RZ, R145 ;  /* 0x000000ffff107224 */ /* 0x000fe400078e0091 */
[----:B------:R-:W-:Y:S01]  /*e020*/  FADD.FTZ R43, R18, R194 ;  /* 0x000000c2122b7221 */ /* 0x000fe20000010000 */
[-C--:B------:R-:W-:Y:S01]  /*e030*/  FFMA.FTZ R7, R243, R0.reuse, R165 ;  /* 0x00000000f3077223 */ /* 0x080fe200000100a5 */
[----:B----4-:R-:W-:Y:S01]  /*e040*/  FFMA.FTZ R6, R245, R3, R164 ;  /* 0x00000003f5067223 */ /* 0x010fe200000100a4 */
[----:B------:R-:W-:Y:S02]  /*e050*/  IMAD.MOV.U32 R14, RZ, RZ, R229 ;  /* 0x000000ffff0e7224 */ /* 0x000fe400078e00e5 */
[----:B------:R-:W-:Y:S01]  /*e060*/  FMUL.FTZ R145, R116, R0 ;  /* 0x0000000074917220 */ /* 0x000fe20000410000 */
[----:B------:R-:W-:-:S02]  /*e070*/  IMAD.MOV.U32 R199, RZ, RZ, R180 ;  /* 0x000000ffffc77224 */ /* 0x000fc400078e00b4 */
        /* <DEDUP_REMOVED lines=16> */
[----:B------:R-:W1:Y:S02]  /*e180*/  MUFU.EX2 R0, R5 ;  /* 0x0000000500007308 */ /* 0x000e640000000800 */
[----:B-1----:R-:W-:Y:S01]  /*e190*/  FMUL.FTZ R113, R97, R0 ;  /* 0x0000000061717220 */ /* 0x002fe20000410000 */
[----:B------:R-:W-:Y:S02]  /*e1a0*/  IMAD.MOV.U32 R97, RZ, RZ, R18 ;  /* 0x000000ffff617224 */ /* 0x000fe400078e0012 */
[----:B------:R-:W-:Y:S02]  /*e1b0*/  IMAD.MOV.U32 R18, RZ, RZ, R14 ;  /* 0x000000ffff127224 */ /* 0x000fe400078e000e */
[----:B------:R-:W-:Y:S02]  /*e1c0*/  FADD.FTZ R14, R74, R7 ;  /* 0x000000074a0e7221 */ /* 0x000fe40000010000 */
[----:B------:R1:W3:Y:S01]  /*e1d0*/  LDL.LU R74, [R1+0x1cc] ;  /* 0x0001cc00014a7983 */ /* 0x0002e20000300800 */
[----:B------:R-:W4:Y:S01]  /*e1e0*/  MUFU.EX2 R4, R22 ;  /* 0x0000001600047308 */ /* 0x000f220000000800 */
[----:B------:R-:W-:-:S02]  /*e1f0*/  @!P6 HADD2 R71, -R172.H0_H0, -RZ.H0_H0 ;  /* 0xa00000ffac47e230 */ /* 0x000fc40000000900 */
[----:B------:R-:W-:Y:S02]  /*e200*/  @!P5 HADD2 R75, -R171.H0_H0, -RZ.H0_H0 ;  /* 0xa00000ffab4bd230 */ /* 0x000fe40000000900 */
[----:B------:R-:W-:Y:S01]  /*e210*/  IMAD.MOV.U32 R11, RZ, RZ, R185 ;  /* 0x000000ffff0b7224 */ /* 0x000fe200078e00b9 */
[----:B------:R-:W-:Y:S01]  /*e220*/  PRMT R67, R171, 0x5410, R170 ;  /* 0x00005410ab437816 */ /* 0x000fe200000000aa */
[----:B------:R-:W-:Y:S01]  /*e230*/  IMAD.MOV.U32 R65, RZ, RZ, R190 ;  /* 0x000000ffff417224 */ /* 0x000fe200078e00be */
[----:B------:R-:W-:Y:S01]  /*e240*/  @!P6 PRMT R172, R71, 0x5410, RZ ;  /* 0x0000541047ace816 */ /* 0x000fe200000000ff */
[----:B------:R-:W-:Y:S01]  /*e250*/  IMAD.MOV.U32 R207, RZ, RZ, R189 ;  /* 0x000000ffffcf7224 */ /* 0x000fe200078e00bd */
[----:B------:R-:W-:Y:S01]  /*e260*/  @!P5 PRMT R171, R75, 0x5410, RZ ;  /* 0x000054104babd816 */ /* 0x000fe200000000ff */
        /* <DEDUP_REMOVED lines=18> */
[----:B------:R-:W-:-:S02]  /*e390*/  IMAD.MOV.U32 R139, RZ, RZ, R237 ;  /* 0x000000ffff8b7224 */ /* 0x000fc400078e00ed */
[-C--:B----4-:R-:W-:Y:S01]  /*e3a0*/  FFMA.FTZ R3, R193, R0.reuse, R4 ;  /* 0x00000000c1037223 */ /* 0x090fe20000010004 */
        /* <DEDUP_REMOVED lines=16> */
[----:B------:R4:W1:Y:S01]  /*e4b0*/  MUFU.EX2 R0, R23 ;  /* 0x0000001700007308 */ /* 0x0008620000000800 */
[----:B------:R-:W-:Y:S01]  /*e4c0*/  FMUL.FTZ R115, R99, R2 ;  /* 0x0000000263737220 */ /* 0x000fe20000410000 */
[----:B------:R-:W-:Y:S02]  /*e4d0*/  IMAD.MOV.U32 R99, RZ, RZ, R118 ;  /* 0x000000ffff637224 */ /* 0x000fe400078e0076 */
[----:B------:R-:W-:Y:S02]  /*e4e0*/  IMAD.MOV.U32 R22, RZ, RZ, R208 ;  /* 0x000000ffff167224 */ /* 0x000fe400078e00d0 */
[----:B------:R-:W-:Y:S02]  /*e4f0*/  IMAD.MOV.U32 R119, RZ, RZ, R17 ;  /* 0x000000ffff777224 */ /* 0x000fe400078e0011 */
[----:B------:R-:W-:Y:S02]  /*e500*/  IMAD.MOV.U32 R118, RZ, RZ, R16 ;  /* 0x000000ffff767224 */ /* 0x000fe400078e0010 */
[----:B------:R-:W-:-:S02]  /*e510*/  IMAD.MOV.U32 R102, RZ, RZ, R9 ;  /* 0x000000ffff667224 */ /* 0x000fc400078e0009 */
[----:B----4-:R-:W-:Y:S01]  /*e520*/  IMAD.MOV.U32 R23, RZ, RZ, R22 ;  /* 0x000000ffff177224 */ /* 0x010fe200078e0016 */
[C---:B-1----:R-:W-:Y:S01]  /*e530*/  F2FP.F16.F32.PACK_AB R15, R0.reuse, R4 ;  /* 0x00000004000f723e */ /* 0x042fe200000000ff */
[----:B------:R-:W-:Y:S01]  /*e540*/  FADD.FTZ R22, R0, R3 ;  /* 0x0000000300167221 */ /* 0x000fe20000010000 */
[----:B------:R-:W-:Y:S02]  /*e550*/  IMAD.MOV.U32 R9, RZ, RZ, R13 ;  /* 0x000000ffff097224 */ /* 0x000fe400078e000d */
[----:B------:R-:W-:Y:S02]  /*e560*/  IMAD.MOV.U32 R7, RZ, RZ, R12 ;  /* 0x000000ffff077224 */ /* 0x000fe400078e000c */
[----:B------:R-:W-:Y:S02]  /*e570*/  IMAD.MOV.U32 R136, RZ, RZ, R216 ;  /* 0x000000ffff887224 */ /* 0x000fe400078e00d8 */
        /* <DEDUP_REMOVED lines=19> */
[----:B------:R-:W-:Y:S02]  /*e6b0*/  IMAD.MOV.U32 R5, RZ, RZ, R10 ;  /* 0x000000ffff057224 */ /* 0x000fe400078e000a */
[----:B------:R-:W-:Y:S02]  /*e6c0*/  IMAD.MOV.U32 R103, RZ, RZ, R11 ;  /* 0x000000ffff677224 */ /* 0x000fe400078e000b */
[----:B------:R-:W-:Y:S02]  /*e6d0*/  IMAD.MOV.U32 R98, RZ, RZ, R139 ;  /* 0x000000ffff627224 */ /* 0x000fe400078e008b */
[----:B------:R-:W-:Y:S02]  /*e6e0*/  IMAD.MOV.U32 R139, RZ, RZ, R136 ;  /* 0x000000ffff8b7224 */ /* 0x000fe400078e0088 */
[----:B------:R-:W-:Y:S02]  /*e6f0*/  IMAD.MOV.U32 R136, RZ, RZ, R18 ;  /* 0x000000ffff887224 */ /* 0x000fe400078e0012 */
[----:B------:R-:W-:Y:S01]  /*e700*/  FADD.FTZ R18, R153, R6 ;  /* 0x0000000699127221 */ /* 0x000fe20000010000 */
[----:B------:R-:W-:-:S05]  /*e710*/  @!P4 HADD2 R142, -R170.H0_H0, -RZ.H0_H0 ;  /* 0xa00000ffaa8ec230 */ /* 0x000fca0000000900 */
[----:B------:R-:W-:Y:S01]  /*e720*/  @!P4 PRMT R170, R142, 0x5410, RZ ;  /* 0x000054108eaac816 */ /* 0x000fe200000000ff */
[----:B------:R-:W-:Y:S01]  /*e730*/  @!P2 HADD2 R140, -R168.H0_H0, -RZ.H0_H0 ;  /* 0xa00000ffa88ca230 */ /* 0x000fe20000000900 */
[----:B------:R-:W-:Y:S01]  /*e740*/  PRMT R66, R169, 0x5410, R168 ;  /* 0x00005410a9427816 */ /* 0x000fe200000000a8 */
[----:B------:R-:W-:-:S03]  /*e750*/  @!P3 HADD2 R141, -R169.H0_H0, -RZ.H0_H0 ;  /* 0xa00000ffa98db230 */ /* 0x000fc60000000900 */
[----:B------:R-:W-:Y:S02]  /*e760*/  @!P2 PRMT R168, R140, 0x5410, RZ ;  /* 0x000054108ca8a816 */ /* 0x000fe400000000ff */
[----:B------:R-:W-:Y:S01]  /*e770*/  @!P3 PRMT R169, R141, 0x5410, RZ ;  /* 0x000054108da9b816 */ /* 0x000fe200000000ff */
[----:B--2---:R-:W-:-:S05]  /*e780*/  IMAD.WIDE.U32 R16, R233, -0x326172a9, RZ ;  /* 0xcd9e8d57e9107825 */ /* 0x004fca00078e00ff */
[----:B------:R-:W-:-:S05]  /*e790*/  LOP3.LUT R0, R17, R97, RZ, 0x3c, !PT ;  /* 0x0000006111007212 */ /* 0x000fca00078e3cff */
[----:B------:R-:W-:Y:S01]  /*e7a0*/  IMAD.WIDE.U32 R12, R0, -0x2daee0ad, RZ ;  /* 0xd2511f53000c7825 */ /* 0x000fe200078e00ff */
[----:B------:R-:W-:-:S04]  /*e7b0*/  LOP3.LUT R2, R21, UR42, R16, 0x96, !PT ;  /* 0x0000002a15027c12 */ /* 0x000fc8000f8e9610 */
[----:B------:R-:W-:Y:S01]  /*e7c0*/  LOP3.LUT R0, R13, UR41, R220, 0x96, !PT ;  /* 0x000000290d007c12 */ /* 0x000fe2000f8e96dc */
[----:B------:R-:W-:-:S04]  /*e7d0*/  IMAD.WIDE.U32 R2, R2, -0x2daee0ad, RZ ;  /* 0xd2511f5302027825 */ /* 0x000fc800078e00ff */
[----:B------:R-:W-:Y:S01]  /*e7e0*/  IMAD.WIDE.U32 R10, R0, -0x326172a9, RZ ;  /* 0xcd9e8d57000a7825 */ /* 0x000fe200078e00ff */
[----:B------:R-:W-:-:S04]  /*e7f0*/  LOP3.LUT R0, R3, UR39, R12, 0x96, !PT ;  /* 0x0000002703007c12 */ /* 0x000fc8000f8e960c */
[----:B------:R-:W-:Y:S01]  /*e800*/  LOP3.LUT R3, R11, UR40, R20, 0x96, !PT ;  /* 0x000000280b037c12 */ /* 0x000fe2000f8e9614 */
[----:B------:R-:W-:Y:S02]  /*e810*/  IMAD.MOV.U32 R20, RZ, RZ, R98 ;  /* 0x000000ffff147224 */ /* 0x000fe400078e0062 */
[----:B------:R-:W-:Y:S02]  /*e820*/  IMAD.MOV.U32 R98, RZ, RZ, R5 ;  /* 0x000000ffff627224 */ /* 0x000fe400078e0005 */
[----:B------:R-:W-:-:S04]  /*e830*/  IMAD.WIDE.U32 R4, R3, -0x2daee0ad, RZ ;  /* 0xd2511f5303047825 */ /* 0x000fc800078e00ff */
[----:B------:R-:W-:Y:S02]  /*e840*/  IMAD.MOV.U32 R13, RZ, RZ, R99 ;  /* 0x000000ffff0d7224 */ /* 0x000fe400078e0063 */
        /* <DEDUP_REMOVED lines=13> */
[----:B------:R-:W-:-:S04]  /*e920*/  IMAD.WIDE.U32 R4, R3, -0x326172a9, RZ ;  /* 0xcd9e8d5703047825 */ /* 0x000fc800078e00ff */
[----:B------:R-:W-:-:S05]  /*e930*/  IMAD.WIDE.U32 R2, R2, -0x326172a9, RZ ;  /* 0xcd9e8d5702027825 */ /* 0x000fca00078e00ff */
[----:B------:R-:W-:-:S04]  /*e940*/  LOP3.LUT R0, R3, UR22, R4, 0x96, !PT ;  /* 0x0000001603007c12 */ /* 0x000fc8000f8e9604 */
[----:B------:R-:W-:-:S04]  /*e950*/  LOP3.LUT R4, R0, 0xff, RZ, 0xc0, !PT ;  /* 0x000000ff00047812 */ /* 0x000fc800078ec0ff */
        /* <DEDUP_REMOVED lines=9> */
[----:B------:R-:W-:Y:S01]  /*e9f0*/  LOP3.LUT R6, R5, UR30, R6, 0x96, !PT ;  /* 0x0000001e05067c12 */ /* 0x000fe2000f8e9606 */
[----:B------:R-:W-:Y:S02]  /*ea00*/  IMAD.MOV.U32 R5, RZ, RZ, R13 ;  /* 0x000000ffff057224 */ /* 0x000fe400078e000d */
[--C-:B------:R-:W-:Y:S01]  /*ea10*/  FADD.FTZ R13, R144, R14.reuse ;  /* 0x0000000e900d7221 */ /* 0x100fe20000010000 */
[----:B------:R-:W-:Y:S01]  /*ea20*/  ISETP.LE.U32.AND P5, PT, R0, UR12, PT ;  /* 0x0000000c00007c0c */ /* 0x000fe2000bfa3070 */
[----:B------:R-:W-:Y:S01]  /*ea30*/  @!P4 HADD2 R48, -R15.H0_H0, -RZ.H0_H0 ;  /* 0xa00000ff0f30c230 */ /* 0x000fe20000000900 */
[----:B------:R-:W-:Y:S01]  /*ea40*/  PRMT R14, R15, 0x7632, R14 ;  /* 0x000076320f0e7816 */ /* 0x000fe2000000000e */
[----:B------:R-:W2:Y:S01]  /*ea50*/  LDL.LU R144, [R1+0x1c8] ;  /* 0x0001c80001907983 */ /* 0x000ea20000300800 */
[----:B------:R-:W-:Y:S01]  /*ea60*/  LOP3.LUT R0, R2, 0xffff, RZ, 0xc0, !PT ;  /* 0x0000ffff02007812 */ /* 0x000fe200078ec0ff */
[----:B------:R-:W-:-:S02]  /*ea70*/  IMAD.MOV.U32 R3, RZ, RZ, R19 ;  /* 0x000000ffff037224 */ /* 0x000fc400078e0013 */
[----:B------:R1:W-:Y:S02]  /*ea80*/  MUFU.EX2 R19, R31 ;  /* 0x0000001f00137308 */ /* 0x0003e40000000800 */
[----:B-1----:R-:W-:Y:S01]  /*ea90*/  IMAD.MOV.U32 R31, RZ, RZ, R65 ;  /* 0x000000ffff1f7224 */ /* 0x002fe200078e0041 */
[----:B------:R-:W-:Y:S02]  /*eaa0*/  PRMT R65, R15, 0x5410, R14 ;  /* 0x000054100f417816 */ /* 0x000fe4000000000e */
[----:B------:R-:W-:Y:S01]  /*eab0*/  @!P4 PRMT R15, R48, 0x5410, RZ ;  /* 0x00005410300fc816 */ /* 0x000fe200000000ff */
[----:B------:R-:W-:Y:S02]  /*eac0*/  IMAD.MOV.U32 R48, RZ, RZ, R145 ;  /* 0x000000ffff307224 */ /* 0x000fe400078e0091 */
[----:B------:R-:W4:Y:S01]  /*ead0*/  LDL.LU R145, [R1+0x1c4] ;  /* 0x0001c40001917983 */ /* 0x000f220000300800 */
[----:B------:R-:W-:-:S04]  /*eae0*/  LOP3.LUT R4, R4, 0xff, RZ, 0xc0, !PT ;  /* 0x000000ff04047812 */ /* 0x000fc800078ec0ff */
[----:B------:R-:W-:Y:S02]  /*eaf0*/  ISETP.LE.U32.AND P6, PT, R4, UR12, PT ;  /* 0x0000000c04007c0c */ /* 0x000fe4000bfc3070 */
[----:B------:R1:W3:Y:S01]  /*eb00*/  MUFU.EX2 R4, R25 ;  /* 0x0000001900047308 */ /* 0x0002e20000000800 */
[----:B------:R-:W-:Y:S01]  /*eb10*/  @!P2 HADD2 R49, -R14.H0_H0, -RZ.H0_H0 ;  /* 0xa00000ff0e31a230 */ /* 0x000fe20000000900 */
[----:B------:R-:W-:Y:S02]  /*eb20*/  SHF.R.U32.HI R0, RZ, 0x8, R0 ;  /* 0x00000008ff007819 */ /* 0x000fe40000011600 */
[----:B------:R-:W-:Y:S02]  /*eb30*/  PRMT R17, R24, 0x7632, R17 ;  /* 0x0000763218117816 */ /* 0x000fe40000000011 */
[----:B------:R-:W-:Y:S01]  /*eb40*/  @!P2 PRMT R14, R49, 0x5410, RZ ;  /* 0x00005410310ea816 */ /* 0x000fe200000000ff */
[----:B------:R-:W-:Y:S01]  /*eb50*/  IMAD.MOV.U32 R49, RZ, RZ, R177 ;  /* 0x000000ffff317224 */ /* 0x000fe200078e00b1 */
[----:B------:R-:W-:Y:S01]  /*eb60*/  LOP3.LUT R0, R0, 0xffff, RZ, 0xc0, !PT ;  /* 0x0000ffff00007812 */ /* 0x000fe200078ec0ff */
[----:B------:R-:W-:Y:S01]  /*eb70*/  @!P3 HADD2 R50, -R17.H0_H0, -RZ.H0_H0 ;  /* 0xa00000ff1132b230 */ /* 0x000fe20000000900 */
[----:B------:R-:W-:Y:S01]  /*eb80*/  LOP3.LUT R7, R167, UR42, R16, 0x96, !PT ;  /* 0x0000002aa7077c12 */ /* 0x000fe2000f8e9610 */
[----:B------:R-:W-:Y:S01]  /*eb90*/  FADD.FTZ R18, R152, R18 ;  /* 0x0000001298127221 */ /* 0x000fe20000010000 */
[----:B------:R-:W-:Y:S01]  /*eba0*/  PRMT R16, R24, 0x7610, R16 ;  /* 0x0000761018107816 */ /* 0x000fe20000000010 */
[----:B------:R-:W-:Y:S01]  /*ebb0*/  MUFU.EX2 R54, R54 ;  /* 0x0000003600367308 */ /* 0x000fe20000000800 */
[----:B------:R-:W-:Y:S01]  /*ebc0*/  ISETP.LE.U32.AND P2, PT, R0, UR12, PT ;  /* 0x0000000c00007c0c */ /* 0x000fe2000bf43070 */
[----:B------:R-:W-:Y:S01]  /*ebd0*/  IMAD.MOV.U32 R0, RZ, RZ, R49 ;  /* 0x000000ffff007224 */ /* 0x000fe200078e0031 */
[----:B------:R-:W-:Y:S01]  /*ebe0*/  PRMT R49, R16, 0x5410, R17 ;  /* 0x0000541010317816 */ /* 0x000fe20000000011 */
[----:B-1----:R-:W-:Y:S01]  /*ebf0*/  IMAD.MOV.U32 R25, RZ, RZ, R5 ;  /* 0x000000ffff197224 */ /* 0x002fe200078e0005 */
[--C-:B------:R-:W-:Y:S01]  /*ec00*/  SHF.R.U32.HI R5, RZ, 0x10, R2.reuse ;  /* 0x00000010ff057819 */ /* 0x100fe20000011602 */
[----:B------:R-:W-:Y:S01]  /*ec10*/  USHF.L.U32 UR4, UR17, 0x3, URZ ;  /* 0x0000000311047899 */ /* 0x000fe2000800063f */
[----:B------:R-:W-:Y:S01]  /*ec20*/  SHF.R.U32.HI R2, RZ, 0x18, R2 ;  /* 0x00000018ff027819 */ /* 0x000fe20000011602 */
[----:B------:R-:W4:Y:S01]  /*ec30*/  LDL.LU R177, [R1+0x1c0] ;  /* 0x0001c00001b17983 */ /* 0x000f220000300800 */
[----:B------:R-:W-:Y:S01]  /*ec40*/  @!P3 PRMT R17, R50, 0x5410, RZ ;  /* 0x000054103211b816 */ /* 0x000fe200000000ff */
[----:B------:R-:W-:-:S02]  /*ec50*/  IMAD.MOV.U32 R50, RZ, RZ, R9 ;  /* 0x000000ffff327224 */ /* 0x000fc400078e0009 */
[----:B---3--:R-:W-:Y:S01]  /*ec60*/  FADD.FTZ R9, R4, R22 ;  /* 0x0000001604097221 */ /* 0x008fe20000010000 */
[----:B------:R-:W-:Y:S01]  /*ec70*/  IMAD.MOV.U32 R22, RZ, RZ, R3 ;  /* 0x000000ffff167224 */ /* 0x000fe200078e0003 */
[----:B------:R-:W-:Y:S01]  /*ec80*/  ISETP.LE.U32.AND P4, PT, R2, UR12, PT ;  /* 0x0000000c02007c0c */ /* 0x000fe2000bf83070 */
[----:B------:R-:W-:Y:S02]  /*ec90*/  IMAD.WIDE.U32 R2, R6, -0x2daee0ad, RZ ;  /* 0xd2511f5306027825 */ /* 0x000fe400078e00ff */
[----:B------:R1:W3:Y:S01]  /*eca0*/  MUFU.EX2 R6, R33 ;  /* 0x0000002100067308 */ /* 0x0002e20000000800 */
[----:B------:R-:W-:Y:S01]  /*ecb0*/  F2FP.F16.F32.PACK_AB R4, R19, R4 ;  /* 0x000000041304723e */ /* 0x000fe200000000ff */
[----:B------:R-:W-:Y:S01]  /*ecc0*/  @!P6 HADD2 R57, -R16.H0_H0, -RZ.H0_H0 ;  /* 0xa00000ff1039e230 */ /* 0x000fe20000000900 */
[----:B------:R-:W-:Y:S02]  /*ecd0*/  LOP3.LUT R11, R11, UR40, R166, 0x96, !PT ;  /* 0x000000280b0b7c12 */ /* 0x000fe4000f8e96a6 */
[----:B------:R-:W-:-:S02]  /*ece0*/  PRMT R167, R4, 0x7610, R167 ;  /* 0x0000761004a77816 */ /* 0x000fc400000000a7 */
[----:B------:R-:W-:Y:S01]  /*ecf0*/  PRMT R166, R4, 0x7632, R166 ;  /* 0x0000763204a67816 */ /* 0x000fe200000000a6 */
[----:B-1----:R-:W-:Y:S02]  /*ed00*/  IMAD.MOV.U32 R33, RZ, RZ, R22 ;  /* 0x000000ffff217224 */ /* 0x002fe400078e0016 */
[----:B------:R-:W-:Y:S02]  /*ed10*/  IMAD.MOV.U32 R22, RZ, RZ, R50 ;  /* 0x000000ffff167224 */ /* 0x000fe400078e0032 */
[----:B------:R-:W-:Y:S01]  /*ed20*/  IMAD.MOV.U32 R50, RZ, RZ, R0 ;  /* 0x000000ffff327224 */ /* 0x000fe200078e0000 */
[----:B------:R-:W-:-:S04]  /*ed30*/  LOP3.LUT R0, R3, UR25, R8, 0x96, !PT ;  /* 0x0000001903007c12 */ /* 0x000fc8000f8e9608 */
[----:B------:R-:W-:Y:S02]  /*ed40*/  SHF.R.U32.HI R4, RZ, 0x10, R0 ;  /* 0x00000010ff047819 */ /* 0x000fe40000011600 */
[----:B------:R-:W-:Y:S01]  /*ed50*/  @!P6 PRMT R16, R57, 0x5410, RZ ;  /* 0x000054103910e816 */ /* 0x000fe200000000ff */
[----:B------:R-:W-:Y:S01]  /*ed60*/  IMAD.MOV.U32 R57, RZ, RZ, R23 ;  /* 0x000000ffff397224 */ /* 0x000fe200078e0017 */
[----:B------:R-:W-:Y:S01]  /*ed70*/  LOP3.LUT R4, R4, 0xff, RZ, 0xc0, !PT ;  /* 0x000000ff04047812 */ /* 0x000fe200078ec0ff */
[----:B------:R-:W-:Y:S01]  /*ed80*/  @!P2 HADD2 R59, -R166.H0_H0, -RZ.H0_H0 ;  /* 0xa00000ffa63ba230 */ /* 0x000fe20000000900 */
[----:B------:R1:W3:Y:S02]  /*ed90*/  MUFU.EX2 R23, R34 ;  /* 0x0000002200177308 */ /* 0x0002e40000000800 */
[----:B------:R-:W-:Y:S01]  /*eda0*/  ISETP.LE.U32.AND P3, PT, R4, UR12, PT ;  /* 0x0000000c04007c0c */ /* 0x000fe2000bf63070 */
[----:B------:R-:W-:Y:S02]  /*edb0*/  IMAD.MOV.U32 R4, RZ, RZ, R20 ;  /* 0x000000ffff047224 */ /* 0x000fe400078e0014 */
[----:B------:R-:W-:-:S02]  /*edc0*/  @!P5 HADD2 R58, -R167.H0_H0, -RZ.H0_H0 ;  /* 0xa00000ffa73ad230 */ /* 0x000fc40000000900 */
[----:B-1----:R-:W-:Y:S02]  /*edd0*/  IMAD.MOV.U32 R34, RZ, RZ, R57 ;  /* 0x000000ffff227224 */ /* 0x002fe400078e0039 */
[----:B------:R-:W-:Y:S01]  /*ede0*/  IMAD.MOV.U32 R57, RZ, RZ, R48 ;  /* 0x000000ffff397224 */ /* 0x000fe200078e0030 */
[----:B------:R-:W-:Y:S02]  /*edf0*/  PRMT R48, R167, 0x5410, R166 ;  /* 0x00005410a7307816 */ /* 0x000fe400000000a6 */
[----:B------:R-:W-:Y:S01]  /*ee00*/  @!P2 PRMT R166, R59, 0x5410, RZ ;  /* 0x000054103ba6a816 */ /* 0x000fe200000000ff */
[----:B------:R-:W-:Y:S01]  /*ee10*/  IMAD.MOV.U32 R59, RZ, RZ, R4 ;  /* 0x000000ffff3b7224 */ /* 0x000fe200078e0004 */
[----:B------:R-:W-:Y:S02]  /*ee20*/  LOP3.LUT R4, R0, 0xff, RZ, 0xc0, !PT ;  /* 0x000000ff00047812 */ /* 0x000fe400078ec0ff */
[----:B------:R-:W-:Y:S02]  /*ee30*/  @!P5 PRMT R167, R58, 0x5410, RZ ;  /* 0x000054103aa7d816 */ /* 0x000fe400000000ff */
[----:B------:R-:W-:Y:S01]  /*ee40*/  ISETP.LE.U32.AND P5, PT, R4, UR12, PT ;  /* 0x0000000c04007c0c */ /* 0x000fe2000bfa3070 */
[----:B------:R-:W-:-:S02]  /*ee50*/  IMAD.MOV.U32 R4, RZ, RZ, R22 ;  /* 0x000000ffff047224 */ /* 0x000fc400078e0016 */
[----:B---3--:R-:W-:Y:S01]  /*ee60*/  FADD.FTZ R22, R6, R43 ;  /* 0x0000002b06167221 */ /* 0x008fe20000010000 */
[----:B------:R-:W-:Y:S01]  /*ee70*/  LOP3.LUT R5, R5, 0xff, RZ, 0xc0, !PT ;  /* 0x000000ff05057812 */ /* 0x000fe200078ec0ff */
[----:B------:R-:W-:Y:S01]  /*ee80*/  IMAD.MOV.U32 R43, RZ, RZ, R4 ;  /* 0x000000ffff2b7224 */ /* 0x000fe200078e0004 */
[----:B------:R-:W-:Y:S01]  /*ee90*/  SHF.R.U32.HI R4, RZ, 0x18, R0 ;  /* 0x00000018ff047819 */ /* 0x000fe20000011600 */
[----:B------:R-:W-:Y:S01]  /*eea0*/  IMAD.MOV.U32 R58, RZ, RZ, R233 ;  /* 0x000000ffff3a7224 */ /* 0x000fe200078e00e9 */
[----:B------:R-:W-:Y:S02]  /*eeb0*/  ISETP.LE.U32.AND P6, PT, R5, UR12, PT ;  /* 0x0000000c05007c0c */ /* 0x000fe4000bfc3070 */
[----:B------:R-:W-:Y:S01]  /*eec0*/  ISETP.LE.U32.AND P2, PT, R4, UR12, PT ;  /* 0x0000000c04007c0c */ /* 0x000fe2000bf43070 */
[----:B------:R-:W-:Y:S01]  /*eed0*/  IMAD.MOV.U32 R4, RZ, RZ, R59 ;  /* 0x000000ffff047224 */ /* 0x000fe200078e003b */
[----:B------:R-:W-:Y:S01]  /*eee0*/  F2FP.F16.F32.PACK_AB R5, R23, R6 ;  /* 0x000000061705723e */ /* 0x000fe200000000ff */
[----:B------:R-:W-:-:S02]  /*eef0*/  IMAD.MOV.U32 R59, RZ, RZ, R58 ;  /* 0x000000ffff3b7224 */ /* 0x000fc400078e003a */
[----:B------:R-:W-:Y:S02]  /*ef00*/  IMAD.MOV.U32 R58, RZ, RZ, R57 ;  /* 0x000000ffff3a7224 */ /* 0x000fe400078e0039 */
[----:B------:R-:W-:Y:S01]  /*ef10*/  IMAD.MOV.U32 R57, RZ, RZ, R25 ;  /* 0x000000ffff397224 */ /* 0x000fe200078e0019 */
[C---:B------:R-:W-:Y:S01]  /*ef20*/  PRMT R165, R5.reuse, 0x7632, R165 ;  /* 0x0000763205a57816 */ /* 0x040fe200000000a5 */
[----:B------:R-:W-:Y:S01]  /*ef30*/  MUFU.EX2 R25, R35 ;  /* 0x0000002300197308 */ /* 0x000fe20000000800 */
[----:B------:R-:W-:Y:S01]  /*ef40*/  LOP3.LUT R0, R0, 0xffff, RZ, 0xc0, !PT ;  /* 0x0000ffff00007812 */ /* 0x000fe200078ec0ff */
[----:B------:R-:W-:Y:S01]  /*ef50*/  IMAD.MOV.U32 R24, RZ, RZ, R180 ;  /* 0x000000ffff187224 */ /* 0x000fe200078e00b4 */
[----:B------:R-:W-:-:S05]  /*ef60*/  PRMT R164, R5, 0x7610, R164 ;  /* 0x0000761005a47816 */ /* 0x000fca00000000a4 */
[----:B------:R1:W3:Y:S01]  /*ef70*/  MUFU.EX2 R35, R38 ;  /* 0x0000002600237308 */ /* 0x0002e20000000800 */
[----:B------:R-:W-:Y:S01]  /*ef80*/  @!P4 HADD2 R60, -R165.H0_H0, -RZ.H0_H0 ;  /* 0xa00000ffa53cc230 */ /* 0x000fe20000000900 */
[----:B------:R-:W-:Y:S01]  /*ef90*/  SHF.R.U32.HI R0, RZ, 0x8, R0 ;  /* 0x00000008ff007819 */ /* 0x000fe20000011600 */
[----:B------:R-:W-:Y:S02]  /*efa0*/  IMAD.MOV.U32 R5, RZ, RZ, R34 ;  /* 0x000000ffff057224 */ /* 0x000fe400078e0022 */
[----:B------:R-:W-:Y:S01]  /*efb0*/  IMAD.MOV.U32 R8, RZ, RZ, R178 ;  /* 0x000000ffff087224 */ /* 0x000fe200078e00b2 */
[----:B------:R-:W-:Y:S01]  /*efc0*/  LOP3.LUT R0, R0, 0xffff, RZ, 0xc0, !PT ;  /* 0x0000ffff00007812 */ /* 0x000fe200078ec0ff */
[----:B------:R-:W-:Y:S01]  /*efd0*/  IMAD.WIDE.U32 R6, R7, -0x2daee0ad, RZ ;  /* 0xd2511f5307067825 */ /* 0x000fe200078e00ff */
[----:B------:R3:W-:Y:S03]  /*efe0*/  MUFU.EX2 R34, R37 ;  /* 0x0000002500227308 */ /* 0x0007e60000000800 */
[----:B------:R-:W-:Y:S01]  /*eff0*/  FADD.FTZ R19, R19, R9 ;  /* 0x0000000913137221 */ /* 0x000fe20000010000 */
[----:B------:R-:W-:Y:S01]  /*f000*/  FADD.FTZ R20, R179, R13 ;  /* 0x0000000db3147221 */ /* 0x000fe20000010000 */
[----:B------:R-:W4:Y:S01]  /*f010*/  LDL.LU R180, [R1+0x1bc] ;  /* 0x0001bc0001b47983 */ /* 0x000f220000300800 */
[----:B-1----:R-:W-:Y:S01]  /*f020*/  PRMT R38, R164, 0x5410, R165 ;  /* 0x00005410a4267816 */ /* 0x002fe200000000a5 */
[----:B------:R-:W-:Y:S01]  /*f030*/  @!P6 HADD2 R61, -R164.H0_H0, -RZ.H0_H0 ;  /* 0xa00000ffa43de230 */ /* 0x000fe20000000900 */
[----:B------:R-:W-:Y:S01]  /*f040*/  @!P4 PRMT R165, R60, 0x5410, RZ ;  /* 0x000054103ca5c816 */ /* 0x000fe200000000ff */
[----:B------:R-:W-:Y:S01]  /*f050*/  IMAD.MOV.U32 R60, RZ, RZ, R24 ;  /* 0x000000ffff3c7224 */ /* 0x000fe200078e0018 */
[----:B------:R-:W-:Y:S01]  /*f060*/  LOP3.LUT R7, R7, UR39, R12, 0x96, !PT ;  /* 0x0000002707077c12 */ /* 0x000fe2000f8e960c */
[----:B------:R1:W1:Y:S01]  /*f070*/  MUFU.EX2 R24, R36 ;  /* 0x0000002400187308 */ /* 0x0002620000000800 */
[----:B------:R-:W-:Y:S01]  /*f080*/  ISETP.LE.U32.AND P4, PT, R0, UR12, PT ;  /* 0x0000000c00007c0c */ /* 0x000fe2000bf83070 */
[----:B------:R-:W-:Y:S01]  /*f090*/  UIADD3 UR6, UR6, 0x1, URZ ;  /* 0x0000000106067890 */ /* 0x000fe2000fffe03f */
[----:B---3--:R-:W-:Y:S01]  /*f0a0*/  F2FP.F16.F32.PACK_AB R0, R35, R25 ;  /* 0x000000192300723e */ /* 0x008fe200000000ff */
[----:B------:R-:W-:Y:S01]  /*f0b0*/  IMAD.MOV.U32 R37, RZ, RZ, R60 ;  /* 0x000000ffff257224 */ /* 0x000fe200078e003c */
[----:B------:R-:W3:Y:S02]  /*f0c0*/  LDL.LU R178, [R1+0x1b8] ;  /* 0x0001b80001b27983 */ /* 0x000ee40000300800 */
[C---:B------:R-:W-:Y:S01]  /*f0d0*/  PRMT R163, R0.reuse, 0x7610, R163 ;  /* 0x0000761000a37816 */ /* 0x040fe200000000a3 */
[----:B------:R-:W-:Y:S01]  /*f0e0*/  IMAD.MOV.U32 R60, RZ, RZ, R5 ;  /* 0x000000ffff3c7224 */ /* 0x000fe200078e0005 */
[----:B------:R-:W-:Y:S01]  /*f0f0*/  PRMT R162, R0, 0x7632, R162 ;  /* 0x0000763200a27816 */ /* 0x000fe200000000a2 */
[----:B------:R-:W3:Y:S01]  /*f100*/  LDL.LU R179, [R1+0x1b4] ;  /* 0x0001b40001b37983 */ /* 0x000ee20000300800 */
[----:B-1----:R-:W-:-:S02]  /*f110*/  IMAD.MOV.U32 R36, RZ, RZ, R8 ;  /* 0x000000ffff247224 */ /* 0x002fc400078e0008 */
[----:B------:R-:W-:Y:S02]  /*f120*/  @!P5 HADD2 R69, -R163.H0_H0, -RZ.H0_H0 ;  /* 0xa00000ffa345d230 */ /* 0x000fe40000000900 */
[----:B------:R-:W-:Y:S02]  /*f130*/  IMAD.MOV.U32 R8, RZ, RZ, R21 ;  /* 0x000000ffff087224 */ /* 0x000fe400078e0015 */
[----:B------:R-:W-:Y:S01]  /*f140*/  FADD.FTZ R21, R154, R18 ;  /* 0x000000129a157221 */ /* 0x000fe20000010000 */
[----:B------:R-:W-:Y:S01]  /*f150*/  IMAD.MOV.U32 R18, RZ, RZ, R4 ;  /* 0x000000ffff127224 */ /* 0x000fe200078e0004 */
[----:B------:R-:W-:Y:S01]  /*f160*/  @!P6 PRMT R164, R61, 0x5410, RZ ;  /* 0x000054103da4e816 */ /* 0x000fe200000000ff */
[----:B------:R-:W-:Y:S01]  /*f170*/  IMAD.WIDE.U32 R4, R11, -0x2daee0ad, RZ ;  /* 0xd2511f530b047825 */ /* 0x000fe200078e00ff */
[----:B------:R-:W-:-:S03]  /*f180*/  F2FP.F16.F32.PACK_AB R0, R34, R24 ;  /* 0x000000182200723e */ /* 0x000fc600000000ff */
[----:B------:R-:W-:Y:S01]  /*f190*/  @!P4 HADD2 R70, -R162.H0_H0, -RZ.H0_H0 ;  /* 0xa00000ffa246c230 */ /* 0x000fe20000000900 */
[----:B------:R1:W5:Y:S01]  /*f1a0*/  LDL.LU R233, [R1+0x1b0] ;  /* 0x0001b00001e97983 */ /* 0x0003620000300800 */
[----:B------:R-:W-:Y:S01]  /*f1b0*/  IMAD.MOV.U32 R61, RZ, RZ, R119 ;  /* 0x000000ffff3d7224 */ /* 0x000fe200078e0077 */
[----:B------:R-:W-:Y:S02]  /*f1c0*/  LOP3.LUT R6, R5, UR37, R6, 0x96, !PT ;  /* 0x0000002505067c12 */ /* 0x000fe4000f8e9606 */
[----:B------:R-:W-:Y:S02]  /*f1d0*/  PRMT R119, R163, 0x5410, R162 ;  /* 0x00005410a3777816 */ /* 0x000fe400000000a2 */
[----:B------:R-:W-:Y:S01]  /*f1e0*/  @!P5 PRMT R163, R69, 0x5410, RZ ;  /* 0x0000541045a3d816 */ /* 0x000fe200000000ff */
[----:B------:R-:W-:Y:S01]  /*f1f0*/  IMAD.MOV.U32 R69, RZ, RZ, R8 ;  /* 0x000000ffff457224 */ /* 0x000fe200078e0008 */
[----:B------:R-:W-:Y:S01]  /*f200*/  PRMT R161, R0, 0x7632, R161 ;  /* 0x0000763200a17816 */ /* 0x000fe200000000a1 */
[----:B------:R-:W-:-:S04]  /*f210*/  IMAD.WIDE.U32 R8, R7, -0x326172a9, RZ ;  /* 0xcd9e8d5707087825 */ /* 0x000fc800078e00ff */
[----:B------:R-:W-:Y:S01]  /*f220*/  IMAD.WIDE.U32 R6, R6, -0x326172a9, RZ ;  /* 0xcd9e8d5706067825 */ /* 0x000fe200078e00ff */
[----:B------:R-:W-:-:S03]  /*f230*/  PRMT R160, R0, 0x7610, R160 ;  /* 0x0000761000a07816 */ /* 0x000fc600000000a0 */
[----:B------:R-:W-:Y:S01]  /*f240*/  @!P2 HADD2 R72, -R161.H0_H0, -RZ.H0_H0 ;  /* 0xa00000ffa148a230 */ /* 0x000fe20000000900 */
[----:B------:R-:W-:Y:S02]  /*f250*/  @!P4 PRMT R162, R70, 0x5410, RZ ;  /* 0x0000541046a2c816 */ /* 0x000fe400000000ff */
[----:B------:R-:W-:Y:S01]  /*f260*/  LOP3.LUT R0, R7, UR36, R8, 0x96, !PT ;  /* 0x0000002407007c12 */ /* 0x000fe2000f8e9608 */
[----:B------:R-:W-:Y:S01]  /*f270*/  IMAD.MOV.U32 R70, RZ, RZ, R118 ;  /* 0x000000ffff467224 */ /* 0x000fe200078e0076 */
[----:B------:R-:W-:Y:S02]  /*f280*/  LOP3.LUT R5, R9, UR38, R10, 0x96, !PT ;  /* 0x0000002609057c12 */ /* 0x000fe4000f8e960a */
[----:B------:R-:W-:Y:S01]  /*f290*/  PRMT R118, R160, 0x5410, R161 ;  /* 0x00005410a0767816 */ /* 0x000fe200000000a1 */
[----:B------:R-:W-:Y:S01]  /*f2a0*/  IMAD.WIDE.U32 R8, R0, -0x2daee0ad, RZ ;  /* 0xd2511f5300087825 */ /* 0x000fe200078e00ff */
[----:B------:R-:W-:Y:S02]  /*f2b0*/  @!P2 PRMT R161, R72, 0x5410, RZ ;  /* 0x0000541048a1a816 */ /* 0x000fe400000000ff */
[----:B------:R-:W-:Y:S01]  /*f2c0*/  LOP3.LUT R0, R2, 0xff, RZ, 0xc0, !PT ;  /* 0x000000ff02007812 */ /* 0x000fe200078ec0ff */
[----:B------:R-:W-:-:S02]  /*f2d0*/  IMAD.MOV.U32 R72, RZ, RZ, R18 ;  /* 0x000000ffff487224 */ /* 0x000fc400078e0012 */
[----:B------:R-:W-:Y:S02]  /*f2e0*/  IMAD.MOV.U32 R18, RZ, RZ, R61 ;  /* 0x000000ffff127224 */ /* 0x000fe400078e003d */
[----:B------:R-:W-:Y:S02]  /*f2f0*/  IMAD.MOV.U32 R12, RZ, RZ, R60 ;  /* 0x000000ffff0c7224 */ /* 0x000fe400078e003c */
[----:B------:R-:W-:-:S04]  /*f300*/  IMAD.WIDE.U32 R10, R5, -0x2daee0ad, RZ ;  /* 0xd2511f53050a7825 */ /* 0x000fc800078e00ff */
[----:B------:R-:W-:Y:S02]  /*f310*/  @!P3 HADD2 R74, -R160.H0_H0, -RZ.H0_H0 ;  /* 0xa00000ffa04ab230 */ /* 0x000fe40000000900 */
[----:B------:R-:W-:Y:S02]  /*f320*/  IMAD.MOV.U32 R61, RZ, RZ, R33 ;  /* 0x000000ffff3d7224 */ /* 0x000fe400078e0021 */
[----:B------:R-:W-:Y:S01]  /*f330*/  IMAD.MOV.U32 R60, RZ, RZ, R31 ;  /* 0x000000ffff3c7224 */ /* 0x000fe200078e001f */
[----:B------:R-:W-:Y:S01]  /*f340*/  MUFU.EX2 R33, R41 ;  /* 0x0000002900217308 */ /* 0x000fe20000000800 */
[----:B------:R-:W-:Y:S02]  /*f350*/  ISETP.LE.U32.AND P5, PT, R0, UR12, PT ;  /* 0x0000000c00007c0c */ /* 0x000fe4000bfa3070 */
[----:B------:R-:W-:Y:S02]  /*f360*/  LOP3.LUT R7, R9, UR29, R10, 0x96, !PT ;  /* 0x0000001d09077c12 */ /* 0x000fe4000f8e960a */
[----:B------:R-:W-:-:S03]  /*f370*/  SHF.R.U32.HI R0, RZ, 0x18, R2 ;  /* 0x00000018ff007819 */ /* 0x000fc60000011602 */
[----:B------:R-:W1:Y:S01]  /*f380*/  MUFU.EX2 R31, R39 ;  /* 0x00000027001f7308 */ /* 0x000e620000000800 */
[----:B------:R-:W-:Y:S02]  /*f390*/  LOP3.LUT R9, R2, 0xffff, RZ, 0xc0, !PT ;  /* 0x0000ffff02097812 */ /* 0x000fe400078ec0ff */
[----:B------:R-:W-:Y:S02]  /*f3a0*/  @!P3 PRMT R160, R74, 0x5410, RZ ;  /* 0x000054104aa0b816 */ /* 0x000fe400000000ff */
[----:B------:R-:W-:Y:S02]  /*f3b0*/  ISETP.LE.U32.AND P3, PT, R0, UR12, PT ;  /* 0x0000000c00007c0c */ /* 0x000fe4000bf63070 */
[----:B------:R-:W-:Y:S02]  /*f3c0*/  SHF.R.U32.HI R0, RZ, 0x8, R9 ;  /* 0x00000008ff007819 */ /* 0x000fe40000011609 */
[----:B------:R-:W-:Y:S02]  /*f3d0*/  LOP3.LUT R4, R11, UR35, R4, 0x96, !PT ;  /* 0x000000230b047c12 */ /* 0x000fe4000f8e9604 */
[----:B------:R-:W-:Y:S01]  /*f3e0*/  LOP3.LUT R0, R0, 0xffff, RZ, 0xc0, !PT ;  /* 0x0000ffff00007812 */ /* 0x000fe200078ec0ff */
[----:B------:R-:W-:Y:S01]  /*f3f0*/  FADD.FTZ R11, R23, R22 ;  /* 0x00000016170b7221 */ /* 0x000fe20000010000 */
[----:B------:R-:W-:Y:S01]  /*f400*/  SHF.R.U32.HI R10, RZ, 0x10, R2 ;  /* 0x00000010ff0a7819 */ /* 0x000fe20000011602 */
[----:B------:R-:W-:Y:S01]  /*f410*/  IMAD.WIDE.U32 R4, R4, -0x326172a9, RZ ;  /* 0xcd9e8d5704047825 */ /* 0x000fe200078e00ff */
[----:B------:R-:W-:-:S03]  /*f420*/  ISETP.LE.U32.AND P6, PT, R0, UR12, PT ;  /* 0x0000000c00007c0c */ /* 0x000fc6000bfc3070 */
[----:B------:R-:W-:Y:S01]  /*f430*/  FADD.FTZ R12, R12, R20 ;  /* 0x000000140c0c7221 */ /* 0x000fe20000010000 */
[----:B-1----:R-:W-:Y:S01]  /*f440*/  F2FP.F16.F32.PACK_AB R0, R33, R31 ;  /* 0x0000001f2100723e */ /* 0x002fe200000000ff */
[----:B------:R-:W-:Y:S01]  /*f450*/  IMAD.WIDE.U32 R2, R7, -0x326172a9, RZ ;  /* 0xcd9e8d5707027825 */ /* 0x000fe200078e00ff */
[----:B------:R-:W-:Y:S01]  /*f460*/  MUFU.EX2 R20, R40 ;  /* 0x0000002800147308 */ /* 0x000fe20000000800 */
[----:B------:R-:W-:Y:S02]  /*f470*/  LOP3.LUT R6, R5, UR30, R6, 0x96, !PT ;  /* 0x0000001e05067c12 */ /* 0x000fe4000f8e9606 */
[----:B------:R-:W-:Y:S01]  /*f480*/  IMAD.MOV.U32 R23, RZ, RZ, R70 ;  /* 0x000000ffff177224 */ /* 0x000fe200078e0046 */
[----:B------:R-:W-:-:S04]  /*f490*/  PRMT R159, R0, 0x7610, R159 ;  /* 0x00007610009f7816 */ /* 0x000fc8000000009f */
[----:B------:R1:W2:Y:S01]  /*f4a0*/  MUFU.EX2 R22, R42 ;  /* 0x0000002a00167308 */ /* 0x0002a20000000800 */
[C---:B------:R-:W-:Y:S01]  /*f4b0*/  LOP3.LUT R5, R2.reuse, 0xff, RZ, 0xc0, !PT ;  /* 0x000000ff02057812 */ /* 0x040fe200078ec0ff */
[----:B------:R-:W-:Y:S01]  /*f4c0*/  IMAD.MOV.U32 R70, RZ, RZ, R69 ;  /* 0x000000ffff467224 */ /* 0x000fe200078e0045 */
[----:B------:R-:W-:Y:S01]  /*f4d0*/  LOP3.LUT R13, R2, 0xffff, RZ, 0xc0, !PT ;  /* 0x0000ffff020d7812 */ /* 0x000fe200078ec0ff */
[----:B------:R-:W-:Y:S01]  /*f4e0*/  IMAD.MOV.U32 R69, RZ, RZ, R37 ;  /* 0x000000ffff457224 */ /* 0x000fe200078e0025 */
[----:B------:R-:W-:Y:S01]  /*f4f0*/  SHF.R.U32.HI R7, RZ, 0x10, R2 ;  /* 0x00000010ff077819 */ /* 0x000fe20000011602 */
[----:B------:R-:W-:Y:S01]  /*f500*/  IMAD.MOV.U32 R37, RZ, RZ, R36 ;  /* 0x000000ffff257224 */ /* 0x000fe200078e0024 */
[----:B------:R-:W-:Y:S01]  /*f510*/  SHF.R.U32.HI R2, RZ, 0x18, R2 ;  /* 0x00000018ff027819 */ /* 0x000fe20000011602 */
[----:B------:R-:W-:Y:S01]  /*f520*/  IMAD.MOV.U32 R36, RZ, RZ, R43 ;  /* 0x000000ffff247224 */ /* 0x000fe200078e002b */
[----:B------:R-:W-:Y:S01]  /*f530*/  PRMT R158, R0, 0x7632, R158 ;  /* 0x00007632009e7816 */ /* 0x000fe2000000009e */
[----:B------:R-:W-:-:S02]  /*f540*/  IMAD.MOV.U32 R43, RZ, RZ, R97 ;  /* 0x000000ffff2b7224 */ /* 0x000fc400078e0061 */
[----:B------:R-:W-:Y:S01]  /*f550*/  @!P5 HADD2 R76, -R159.H0_H0, -RZ.H0_H0 ;  /* 0xa00000ff9f4cd230 */ /* 0x000fe20000000900 */
[----:B------:R-:W-:Y:S01]  /*f560*/  LOP3.LUT R4, R3, UR22, R4, 0x96, !PT ;  /* 0x0000001603047c12 */ /* 0x000fe2000f8e9604 */
[----:B------:R-:W-:Y:S01]  /*f570*/  IMAD.MOV.U32 R97, RZ, RZ, R96 ;  /* 0x000000ffff617224 */ /* 0x000fe200078e0060 */
[----:B------:R-:W-:Y:S01]  /*f580*/  ISETP.LE.U32.AND P4, PT, R2, UR12, PT ;  /* 0x0000000c02007c0c */ /* 0x000fe2000bf83070 */
[----:B------:R-:W-:Y:S01]  /*f590*/  IMAD.MOV.U32 R96, RZ, RZ, R100 ;  /* 0x000000ffff607224 */ /* 0x000fe200078e0064 */
[----:B------:R-:W-:Y:S01]  /*f5a0*/  LOP3.LUT R0, R10, 0xff, RZ, 0xc0, !PT ;  /* 0x000000ff0a007812 */ /* 0x000fe200078ec0ff */
[----:B------:R-:W-:-:S04]  /*f5b0*/  IMAD.WIDE.U32 R2, R6, -0x2daee0ad, RZ ;  /* 0xd2511f5306027825 */ /* 0x000fc800078e00ff */
[----:B------:R-:W-:Y:S02]  /*f5c0*/  @!P6 HADD2 R77, -R158.H0_H0, -RZ.H0_H0 ;  /* 0xa00000ff9e4de230 */ /* 0x000fe40000000900 */
[----:B------:R-:W-:Y:S01]  /*f5d0*/  IMAD.MOV.U32 R100, RZ, RZ, R117 ;  /* 0x000000ffff647224 */ /* 0x000fe200078e0075 */
[----:B------:R-:W-:Y:S02]  /*f5e0*/  PRMT R117, R159, 0x5410, R158 ;  /* 0x000054109f757816 */ /* 0x000fe4000000009e */
[----:B------:R-:W-:Y:S01]  /*f5f0*/  @!P5 PRMT R159, R76, 0x5410, RZ ;  /* 0x000054104c9fd816 */ /* 0x000fe200000000ff */
[----:B-1----:R-:W-:Y:S01]  /*f600*/  IMAD.MOV.U32 R42, RZ, RZ, R18 ;  /* 0x000000ffff2a7224 */ /* 0x002fe200078e0012 */
[----:B------:R-:W-:Y:S02]  /*f610*/  ISETP.LE.U32.AND P5, PT, R0, UR12, PT ;  /* 0x0000000c00007c0c */ /* 0x000fe4000bfa3070 */
[----:B------:R-:W-:Y:S02]  /*f620*/  ISETP.LE.U32.AND P2, PT, R5, UR12, PT ;  /* 0x0000000c05007c0c */ /* 0x000fe4000bf43070 */
[----:B------:R-:W-:-:S02]  /*f630*/  LOP3.LUT R0, R3, UR25, R8, 0x96, !PT ;  /* 0x0000001903007c12 */ /* 0x000fc4000f8e9608 */
[C---:B------:R-:W-:Y:S02]  /*f640*/  LOP3.LUT R6, R2.reuse, 0xff, RZ, 0xc0, !PT ;  /* 0x000000ff02067812 */ /* 0x040fe400078ec0ff */
[----:B------:R-:W-:Y:S02]  /*f650*/  LOP3.LUT R18, R2, 0xffff, RZ, 0xc0, !PT ;  /* 0x0000ffff02127812 */ /* 0x000fe400078ec0ff */
[--C-:B------:R-:W-:Y:S02]  /*f660*/  SHF.R.U32.HI R8, RZ, 0x10, R2.reuse ;  /* 0x00000010ff087819 */ /* 0x100fe40000011602 */
[----:B------:R-:W-:Y:S02]  /*f670*/  SHF.R.U32.HI R5, RZ, 0x18, R2 ;  /* 0x00000018ff057819 */ /* 0x000fe40000011602 */
[----:B------:R-:W-:Y:S01]  /*f680*/  @!P6 PRMT R158, R77, 0x5410, RZ ;  /* 0x000054104d9ee816 */ /* 0x000fe200000000ff */
[----:B------:R-:W-:Y:S01]  /*f690*/  IMAD.MOV.U32 R77, RZ, RZ, R36 ;  /* 0x000000ffff4d7224 */ /* 0x000fe200078e0024 */
[----:B--2---:R-:W-:Y:S01]  /*f6a0*/  F2FP.F16.F32.PACK_AB R2, R22, R20 ;  /* 0x000000141602723e */ /* 0x004fe200000000ff */
[----:B------:R-:W1:Y:S01]  /*f6b0*/  MUFU.EX2 R36, R53 ;  /* 0x0000003500247308 */ /* 0x000e620000000800 */
[----:B------:R-:W-:-:S02]  /*f6c0*/  LOP3.LUT R3, R7, 0xff, RZ, 0xc0, !PT ;  /* 0x000000ff07037812 */ /* 0x000fc400078ec0ff */
[C---:B------:R-:W-:Y:S02]  /*f6d0*/  PRMT R156, R2.reuse, 0x7632, R156 ;  /* 0x00007632029c7816 */ /* 0x040fe4000000009c */
[----:B------:R-:W-:Y:S02]  /*f6e0*/  PRMT R157, R2, 0x7610, R157 ;  /* 0x00007610029d7816 */ /* 0x000fe4000000009d */
[C---:B------:R-:W-:Y:S01]  /*f6f0*/  LOP3.LUT R2, R4.reuse, 0xffff, RZ, 0xc0, !PT ;  /* 0x0000ffff04027812 */ /* 0x040fe200078ec0ff */
[----:B------:R-:W-:Y:S01]  /*f700*/  @!P3 HADD2 R78, -R156.H0_H0, -RZ.H0_H0 ;  /* 0xa00000ff9c4eb230 */ /* 0x000fe20000000900 */
        /* <DEDUP_REMOVED lines=9> */
[----:B------:R-:W-:Y:S02]  /*f7a0*/  @!P5 PRMT R157, R79, 0x5410, RZ ;  /* 0x000054104f9dd816 */ /* 0x000fe400000000ff */
[----:B------:R-:W-:Y:S01]  /*f7b0*/  ISETP.LE.U32.AND P5, PT, R2, UR12, PT ;  /* 0x0000000c02007c0c */ /* 0x000fe2000bfa3070 */
[----:B------:R-:W-:Y:S01]  /*f7c0*/  IMAD.MOV.U32 R74, RZ, RZ, R97 ;  /* 0x000000ffff4a7224 */ /* 0x000fe200078e0061 */
[----:B-1----:R-:W-:Y:S01]  /*f7d0*/  F2FP.F16.F32.PACK_AB R2, R54, R36 ;  /* 0x000000243602723e */ /* 0x002fe200000000ff */
[----:B------:R-:W-:Y:S01]  /*f7e0*/  MUFU.EX2 R97, R55 ;  /* 0x0000003700617308 */ /* 0x000fe20000000800 */
[----:B------:R-:W-:-:S02]  /*f7f0*/  FADD.FTZ R10, R151, R21 ;  /* 0x00000015970a7221 */ /* 0x000fc40000010000 */
[----:B------:R-:W-:Y:S01]  /*f800*/  PRMT R155, R2, 0x7610, R155 ;  /* 0x00007610029b7816 */ /* 0x000fe2000000009b */
[----:B------:R-:W-:-:S04]  /*f810*/  IMAD.MOV.U32 R21, RZ, RZ, R37 ;  /* 0x000000ffff157224 */ /* 0x000fc800078e0025 */
[----:B------:R-:W1:Y:S01]  /*f820*/  MUFU.EX2 R40, R56 ;  /* 0x0000003800287308 */ /* 0x000e620000000800 */
[----:B------:R-:W-:Y:S01]  /*f830*/  PRMT R154, R2, 0x7632, R154 ;  /* 0x00007632029a7816 */ /* 0x000fe2000000009a */
[----:B------:R-:W-:Y:S01]  /*f840*/  IMAD.MOV.U32 R37, RZ, RZ, R96 ;  /* 0x000000ffff257224 */ /* 0x000fe200078e0060 */
[----:B------:R-:W-:Y:S01]  /*f850*/  SHF.R.U32.HI R2, RZ, 0x8, R13 ;  /* 0x00000008ff027819 */ /* 0x000fe2000001160d */
[----:B------:R-:W-:Y:S02]  /*f860*/  @!P3 HADD2 R80, -R155.H0_H0, -RZ.H0_H0 ;  /* 0xa00000ff9b50b230 */ /* 0x000fe40000000900 */
[----:B------:R-:W-:Y:S02]  /*f870*/  IMAD.MOV.U32 R76, RZ, RZ, R43 ;  /* 0x000000ffff4c7224 */ /* 0x000fe400078e002b */
[----:B------:R-:W-:Y:S01]  /*f880*/  MUFU.EX2 R96, R51 ;  /* 0x0000003300607308 */ /* 0x000fe20000000800 */
[----:B------:R-:W-:Y:S01]  /*f890*/  IMAD.MOV.U32 R43, RZ, RZ, R243 ;  /* 0x000000ffff2b7224 */ /* 0x000fe200078e00f3 */
[----:B------:R-:W-:Y:S01]  /*f8a0*/  LOP3.LUT R2, R2, 0xffff, RZ, 0xc0, !PT ;  /* 0x0000ffff02027812 */ /* 0x000fe200078ec0ff */
[----:B------:R-:W-:-:S05]  /*f8b0*/  IMAD.MOV.U32 R243, RZ, RZ, R199 ;  /* 0x000000fffff37224 */ /* 0x000fca00078e00c7 */
[----:B------:R-:W2:Y:S01]  /*f8c0*/  MUFU.EX2 R39, R52 ;  /* 0x0000003400277308 */ /* 0x000ea20000000800 */
[----:B------:R-:W-:Y:S02]  /*f8d0*/  PRMT R199, R155, 0x5410, R154 ;  /* 0x000054109bc77816 */ /* 0x000fe4000000009a */
[----:B------:R-:W-:Y:S02]  /*f8e0*/  @!P3 PRMT R155, R80, 0x5410, RZ ;  /* 0x00005410509bb816 */ /* 0x000fe400000000ff */
[----:B------:R-:W-:Y:S02]  /*f8f0*/  ISETP.LE.U32.AND P3, PT, R2, UR12, PT ;  /* 0x0000000c02007c0c */ /* 0x000fe4000bf63070 */
[----:B-1----:R-:W-:-:S04]  /*f900*/  F2FP.F16.F32.PACK_AB R3, R40, R97 ;  /* 0x000000612803723e */ /* 0x002fc800000000ff */
[C---:B------:R-:W-:Y:S02]  /*f910*/  PRMT R152, R3.reuse, 0x7632, R152 ;  /* 0x0000763203987816 */ /* 0x040fe40000000098 */
[----:B------:R-:W-:Y:S02]  /*f920*/  PRMT R153, R3, 0x7610, R153 ;  /* 0x0000761003997816 */ /* 0x000fe40000000099 */
[----:B--2---:R-:W-:-:S03]  /*f930*/  F2FP.F16.F32.PACK_AB R2, R39, R96 ;  /* 0x000000602702723e */ /* 0x004fc600000000ff */
[----:B------:R-:W-:Y:S02]  /*f940*/  @!P3 HADD2 R85, -R152.H0_H0, -RZ.H0_H0 ;  /* 0xa00000ff9855b230 */ /* 0x000fe40000000900 */
[----:B------:R-:W-:Y:S01]  /*f950*/  IMAD.MOV.U32 R53, RZ, RZ, R42 ;  /* 0x000000ffff357224 */ /* 0x000fe200078e002a */
[C---:B------:R-:W-:Y:S01]  /*f960*/  PRMT R151, R2.reuse, 0x7610, R151 ;  /* 0x0000761002977816 */ /* 0x040fe20000000097 */
[----:B------:R-:W-:Y:S01]  /*f970*/  IMAD.MOV.U32 R78, RZ, RZ, R72 ;  /* 0x000000ffff4e7224 */ /* 0x000fe200078e0048 */
        /* <DEDUP_REMOVED lines=9> */
[----:B------:R-:W-:Y:S02]  /*fa10*/  @!P4 HADD2 R83, -R150.H0_H0, -RZ.H0_H0 ;  /* 0xa00000ff9653c230 */ /* 0x000fe40000000900 */
[----:B------:R-:W-:Y:S01]  /*fa20*/  IMAD.MOV.U32 R79, RZ, RZ, R23 ;  /* 0x000000ffff4f7224 */ /* 0x000fe200078e0017 */
[----:B------:R-:W-:Y:S02]  /*fa30*/  LOP3.LUT R3, R0, 0xff, RZ, 0xc0, !PT ;  /* 0x000000ff00037812 */ /* 0x000fe400078ec0ff */
[----:B------:R-:W-:Y:S01]  /*fa40*/  SHF.R.U32.HI R2, RZ, 0x8, R2 ;  /* 0x00000008ff027819 */ /* 0x000fe20000011602 */
[----:B------:R-:W-:Y:S02]  /*fa50*/  IMAD.MOV.U32 R23, RZ, RZ, R139 ;  /* 0x000000ffff177224 */ /* 0x000fe400078e008b */
[----:B------:R-:W-:Y:S01]  /*fa60*/  @!P6 HADD2 R84, -R151.H0_H0, -RZ.H0_H0 ;  /* 0xa00000ff9754e230 */ /* 0x000fe20000000900 */
[----:B------:R-:W-:-:S02]  /*fa70*/  PRMT R139, R151, 0x5410, R150 ;  /* 0x00005410978b7816 */ /* 0x000fc40000000096 */
[----:B------:R-:W-:Y:S02]  /*fa80*/  @!P4 PRMT R150, R83, 0x5410, RZ ;  /* 0x000054105396c816 */ /* 0x000fe400000000ff */
[----:B------:R-:W-:Y:S02]  /*fa90*/  LOP3.LUT R2, R2, 0xffff, RZ, 0xc0, !PT ;  /* 0x0000ffff02027812 */ /* 0x000fe400078ec0ff */
[----:B------:R-:W-:Y:S01]  /*faa0*/  ISETP.LE.U32.AND P4, PT, R3, UR12, PT ;  /* 0x0000000c03007c0c */ /* 0x000fe2000bf83070 */
[----:B------:R-:W-:Y:S01]  /*fab0*/  @!P2 HADD2 R81, -R153.H0_H0, -RZ.H0_H0 ;  /* 0xa00000ff9951a230 */ /* 0x000fe20000000900 */
[----:B------:R-:W-:Y:S02]  /*fac0*/  @!P6 PRMT R151, R84, 0x5410, RZ ;  /* 0x000054105497e816 */ /* 0x000fe400000000ff */
[----:B------:R-:W-:Y:S01]  /*fad0*/  ISETP.LE.U32.AND P6, PT, R2, UR12, PT ;  /* 0x0000000c02007c0c */ /* 0x000fe2000bfc3070 */
[----:B------:R-:W-:Y:S01]  /*fae0*/  FADD.FTZ R9, R25, R19 ;  /* 0x0000001319097221 */ /* 0x000fe20000010000 */
[----:B-1----:R-:W-:Y:S01]  /*faf0*/  F2FP.F16.F32.PACK_AB R2, R72, R42 ;  /* 0x0000002a4802723e */ /* 0x002fe200000000ff */
[----:B------:R-:W-:Y:S01]  /*fb00*/  IMAD.MOV.U32 R25, RZ, RZ, R53 ;  /* 0x000000ffff197224 */ /* 0x000fe200078e0035 */
[----:B------:R-:W-:Y:S01]  /*fb10*/  @!P2 PRMT R153, R81, 0x5410, RZ ;  /* 0x000054105199a816 */ /* 0x000fe200000000ff */
[----:B------:R1:W-:Y:S01]  /*fb20*/  MUFU.EX2 R53, R149 ;  /* 0x0000009500357308 */ /* 0x0003e20000000800 */
[----:B------:R-:W-:-:S07]  /*fb30*/  @!P5 HADD2 R82, -R154.H0_H0, -RZ.H0_H0 ;  /* 0xa00000ff9a52d230 */ /* 0x000fce0000000900 */
[----:B------:R2:W4:Y:S01]  /*fb40*/  MUFU.EX2 R81, R148 ;  /* 0x0000009400517308 */ /* 0x0005220000000800 */
[----:B------:R-:W-:Y:S01]  /*fb50*/  IMAD.MOV.U32 R80, RZ, RZ, R216 ;  /* 0x000000ffff507224 */ /* 0x000fe200078e00d8 */
[----:B-1----:R-:W-:-:S05]  /*fb60*/  PRMT R149, R2, 0x7610, R149 ;  /* 0x0000761002957816 */ /* 0x002fca0000000095 */
[----:B------:R-:W-:Y:S01]  /*fb70*/  @!P4 HADD2 R87, -R149.H0_H0, -RZ.H0_H0 ;  /* 0xa00000ff9557c230 */ /* 0x000fe20000000900 */
[----:B--2---:R-:W-:Y:S02]  /*fb80*/  PRMT R148, R2, 0x7632, R148 ;  /* 0x0000763202947816 */ /* 0x004fe40000000094 */
[----:B------:R-:W-:Y:S02]  /*fb90*/  SHF.R.U32.HI R2, RZ, 0x8, R18 ;  /* 0x00000008ff027819 */ /* 0x000fe40000011612 */
[----:B------:R-:W-:Y:S02]  /*fba0*/  PRMT R216, R149, 0x5410, R148 ;  /* 0x0000541095d87816 */ /* 0x000fe40000000094 */
[----:B------:R-:W-:Y:S01]  /*fbb0*/  LOP3.LUT R2, R2, 0xffff, RZ, 0xc0, !PT ;  /* 0x0000ffff02027812 */ /* 0x000fe200078ec0ff */
[----:B------:R-:W-:Y:S01]  /*fbc0*/  @!P6 HADD2 R86, -R148.H0_H0, -RZ.H0_H0 ;  /* 0xa00000ff9456e230 */ /* 0x000fe20000000900 */
[----:B------:R-:W-:Y:S02]  /*fbd0*/  @!P4 PRMT R149, R87, 0x5410, RZ ;  /* 0x000054105795c816 */ /* 0x000fe400000000ff */
[----:B------:R-:W-:-:S02]  /*fbe0*/  ISETP.LE.U32.AND P4, PT, R2, UR12, PT ;  /* 0x0000000c02007c0c */ /* 0x000fc4000bf83070 */
[----:B------:R-:W-:Y:S02]  /*fbf0*/  @!P5 PRMT R154, R82, 0x5410, RZ ;  /* 0x00005410529ad816 */ /* 0x000fe400000000ff */
[----:B------:R-:W-:Y:S01]  /*fc00*/  SHF.R.U32.HI R2, RZ, 0x18, R4 ;  /* 0x00000018ff027819 */ /* 0x000fe20000011604 */
[----:B------:R-:W-:Y:S01]  /*fc10*/  MUFU.EX2 R55, R62 ;  /* 0x0000003e00377308 */ /* 0x000fe20000000800 */
[----:B------:R-:W-:Y:S02]  /*fc20*/  ISETP.LE.U32.AND P5, PT, R6, UR12, PT ;  /* 0x0000000c06007c0c */ /* 0x000fe4000bfa3070 */
[----:B------:R-:W-:Y:S02]  /*fc30*/  @!P6 PRMT R148, R86, 0x5410, RZ ;  /* 0x000054105694e816 */ /* 0x000fe400000000ff */
[----:B------:R-:W-:-:S03]  /*fc40*/  ISETP.LE.U32.AND P6, PT, R2, UR12, PT ;  /* 0x0000000c02007c0c */ /* 0x000fc6000bfc3070 */
[----:B------:R-:W1:Y:S01]  /*fc50*/  MUFU.EX2 R52, R64 ;  /* 0x0000004000347308 */ /* 0x000e620000000800 */
[----:B----4-:R-:W-:Y:S01]  /*fc60*/  F2FP.F16.F32.PACK_AB R2, R53, R81 ;  /* 0x000000513502723e */ /* 0x010fe200000000ff */
[----:B------:R-:W-:Y:S01]  /*fc70*/  FADD.FTZ R3, R78, R10 ;  /* 0x0000000a4e037221 */ /* 0x000fe20000010000 */
[----:B------:R-:W-:Y:S02]  /*fc80*/  IMAD.MOV.U32 R78, RZ, RZ, R77 ;  /* 0x000000ffff4e7224 */ /* 0x000fe400078e004d */
[C---:B------:R-:W-:Y:S01]  /*fc90*/  PRMT R147, R2.reuse, 0x7610, R147 ;  /* 0x0000761002937816 */ /* 0x040fe20000000093 */
[----:B------:R-:W-:Y:S01]  /*fca0*/  IMAD.MOV.U32 R77, RZ, RZ, R74 ;  /* 0x000000ffff4d7224 */ /* 0x000fe200078e004a */
[----:B------:R-:W-:Y:S01]  /*fcb0*/  PRMT R146, R2, 0x7632, R146 ;  /* 0x0000763202927816 */ /* 0x000fe20000000092 */
[----:B------:R-:W-:Y:S01]  /*fcc0*/  IMAD.MOV.U32 R74, RZ, RZ, R43 ;  /* 0x000000ffff4a7224 */ /* 0x000fe200078e002b */
[----:B------:R-:W-:Y:S01]  /*fcd0*/  SHF.R.U32.HI R2, RZ, 0x10, R4 ;  /* 0x00000010ff027819 */ /* 0x000fe20000011604 */
[----:B------:R-:W-:-:S02]  /*fce0*/  IMAD.MOV.U32 R43, RZ, RZ, R245 ;  /* 0x000000ffff2b7224 */ /* 0x000fc400078e00f5 */
[----:B------:R-:W-:Y:S01]  /*fcf0*/  @!P5 HADD2 R89, -R147.H0_H0, -RZ.H0_H0 ;  /* 0xa00000ff9359d230 */ /* 0x000fe20000000900 */
[----:B------:R-:W-:Y:S01]  /*fd00*/  MUFU.EX2 R51, R195 ;  /* 0x000000c300337308 */ /* 0x000fe20000000800 */
[----:B------:R-:W-:Y:S01]  /*fd10*/  FADD.FTZ R11, R24, R11 ;  /* 0x0000000b180b7221 */ /* 0x000fe20000010000 */
[----:B------:R-:W-:Y:S01]  /*fd20*/  LOP3.LUT R2, R2, 0xff, RZ, 0xc0, !PT ;  /* 0x000000ff02027812 */ /* 0x000fe200078ec0ff */
[----:B------:R-:W-:Y:S01]  /*fd30*/  IMAD.MOV.U32 R24, RZ, RZ, R208 ;  /* 0x000000ffff187224 */ /* 0x000fe200078e00d0 */
[----:B------:R-:W-:-:S04]  /*fd40*/  PRMT R208, R147, 0x5410, R146 ;  /* 0x0000541093d07816 */ /* 0x000fc80000000092 */
[----:B------:R-:W2:Y:S01]  /*fd50*/  MUFU.EX2 R245, R143 ;  /* 0x0000008f00f57308 */ /* 0x000ea20000000800 */
[----:B------:R-:W-:Y:S02]  /*fd60*/  @!P5 PRMT R147, R89, 0x5410, RZ ;  /* 0x000054105993d816 */ /* 0x000fe400000000ff */
[----:B-1----:R-:W-:Y:S02]  /*fd70*/  F2FP.F16.F32.PACK_AB R137, R52, R55 ;  /* 0x000000373489723e */ /* 0x002fe400000000ff */
[----:B------:R-:W-:Y:S02]  /*fd80*/  ISETP.LE.U32.AND P5, PT, R2, UR12, PT ;  /* 0x0000000c02007c0c */ /* 0x000fe4000bfa3070 */
[--C-:B------:R-:W-:Y:S02]  /*fd90*/  SHF.R.U32.HI R2, RZ, 0x18, R0.reuse ;  /* 0x00000018ff027819 */ /* 0x100fe40000011600 */
[----:B------:R-:W-:Y:S01]  /*fda0*/  SHF.R.U32.HI R0, RZ, 0x10, R0 ;  /* 0x00000010ff007819 */ /* 0x000fe20000011600 */
[----:B------:R-:W-:Y:S01]  /*fdb0*/  @!P3 HADD2 R90, -R137.H0_H0, -RZ.H0_H0 ;  /* 0xa00000ff895ab230 */ /* 0x000fe20000000900 */
[----:B------:R-:W-:-:S02]  /*fdc0*/  @P3 PRMT R194, R137, 0x7610, R194 ;  /* 0x0000761089c23816 */ /* 0x000fc400000000c2 */
[----:B------:R-:W-:Y:S01]  /*fdd0*/  LOP3.LUT R0, R0, 0xff, RZ, 0xc0, !PT ;  /* 0x000000ff00007812 */ /* 0x000fe200078ec0ff */
[----:B------:R-:W-:Y:S01]  /*fde0*/  IMAD.MOV.U32 R19, RZ, RZ, R21 ;  /* 0x000000ffff137224 */ /* 0x000fe200078e0015 */
[----:B------:R-:W-:Y:S01]  /*fdf0*/  @!P3 PRMT R194, R90, 0x5410, RZ ;  /* 0x000054105ac2b816 */ /* 0x000fe200000000ff */
[----:B------:R-:W-:Y:S01]  /*fe00*/  IMAD.MOV.U32 R21, RZ, RZ, R76 ;  /* 0x000000ffff157224 */ /* 0x000fe200078e004c */
[----:B------:R-:W-:Y:S01]  /*fe10*/  ISETP.LE.U32.AND P3, PT, R0, UR12, PT ;  /* 0x0000000c00007c0c */ /* 0x000fe2000bf63070 */
[----:B------:R-:W-:Y:S01]  /*fe20*/  IMAD.MOV.U32 R76, RZ, RZ, R37 ;  /* 0x000000ffff4c7224 */ /* 0x000fe200078e0025 */
[----:B--2---:R-:W-:Y:S01]  /*fe30*/  F2FP.F16.F32.PACK_AB R0, R245, R51 ;  /* 0x00000033f500723e */ /* 0x004fe200000000ff */
[----:B------:R-:W-:Y:S02]  /*fe40*/  IMAD.MOV.U32 R37, RZ, RZ, R101 ;  /* 0x000000ffff257224 */ /* 0x000fe400078e0065 */
[----:B------:R-:W-:Y:S01]  /*fe50*/  IMAD.MOV.U32 R56, RZ, RZ, R243 ;  /* 0x000000ffff387224 */ /* 0x000fe200078e00f3 */
[----:B------:R-:W-:Y:S01]  /*fe60*/  MUFU.EX2 R101, R73 ;  /* 0x0000004900657308 */ /* 0x000fe20000000800 */
[C---:B------:R-:W-:Y:S01]  /*fe70*/  PRMT R141, R0.reuse, 0x7610, R141 ;  /* 0x00007610008d7816 */ /* 0x040fe2000000008d */
[----:B------:R-:W-:Y:S01]  /*fe80*/  IMAD.MOV.U32 R8, RZ, RZ, R23 ;  /* 0x000000ffff087224 */ /* 0x000fe200078e0017 */
[----:B------:R-:W-:Y:S01]  /*fe90*/  PRMT R140, R0, 0x7632, R140 ;  /* 0x00007632008c7816 */ /* 0x000fe2000000008c */
[----:B------:R-:W-:-:S04]  /*fea0*/  IMAD.U32 R0, RZ, RZ, UR4 ;  /* 0x00000004ff007e24 */ /* 0x000fc8000f8e00ff */
[----:B------:R-:W1:Y:S01]  /*feb0*/  MUFU.EX2 R243, R197 ;  /* 0x000000c500f37308 */ /* 0x000e620000000800 */
[----:B------:R-:W-:Y:S01]  /*fec0*/  IMAD.MOV.U32 R23, RZ, RZ, R63 ;  /* 0x000000ffff177224 */ /* 0x000fe200078e003f */
[----:B------:R-:W-:Y:S01]  /*fed0*/  USHF.L.U32 UR4, UR17, 0x6, URZ ;  /* 0x0000000611047899 */ /* 0x000fe2000800063f */
[----:B------:R-:W-:Y:S01]  /*fee0*/  FADD.FTZ R7, R7, R12 ;  /* 0x0000000c07077221 */ /* 0x000fe20000010000 */
[----:B------:R-:W-:Y:S02]  /*fef0*/  IMAD.MOV.U32 R62, RZ, RZ, R144 ;  /* 0x000000ffff3e7224 */ /* 0x000fe400078e0090 */
[----:B------:R-:W-:Y:S02]  /*ff00*/  IMAD.MOV.U32 R63, RZ, RZ, R145 ;  /* 0x000000ffff3f7224 */ /* 0x000fe400078e0091 */
[----:B------:R-:W-:Y:S02]  /*ff10*/  IMAD.MOV.U32 R12, RZ, RZ, R25 ;  /* 0x000000ffff0c7224 */ /* 0x000fe400078e0019 */
[----:B------:R-:W-:-:S02]  /*ff20*/  IMAD.MOV.U32 R25, RZ, RZ, R79 ;  /* 0x000000ffff197224 */ /* 0x000fc400078e004f */
[----:B------:R-:W-:Y:S02]  /*ff30*/  IMAD.MOV.U32 R85, RZ, RZ, R61 ;  /* 0x000000ffff557224 */ /* 0x000fe400078e003d */
[----:B------:R-:W-:Y:S01]  /*ff40*/  IMAD.MOV.U32 R79, RZ, RZ, R60 ;  /* 0x000000ffff4f7224 */ /* 0x000fe200078e003c */
[----:B------:R-:W-:Y:S01]  /*ff50*/  ISETP.LE.U32.AND P2, PT, R5, UR12, PT ;  /* 0x0000000c05007c0c */ /* 0x000fe2000bf43070 */
[----:B------:R-:W-:-:S04]  /*ff60*/  IMAD.WIDE R60, R0, 0x2, R62 ;  /* 0x00000002003c7825 */ /* 0x000fc800078e023e */
[----:B------:R-:W-:Y:S02]  /*ff70*/  @!P4 HADD2 R88, -R146.H0_H0, -RZ.H0_H0 ;  /* 0xa00000ff9258c230 */ /* 0x000fe40000000900 */
[----:B------:R-:W-:Y:S01]  /*ff80*/  FADD.FTZ R5, R34, R11 ;  /* 0x0000000b22057221 */ /* 0x000fe20000010000 */
[----:B------:R-:W-:Y:S02]  /*ff90*/  IMAD.U32 R0, RZ, RZ, UR4 ;  /* 0x00000004ff007e24 */ /* 0x000fe4000f8e00ff */
[----:B------:R-:W-:Y:S01]  /*ffa0*/  FADD.FTZ R3, R24, R3 ;  /* 0x0000000318037221 */ /* 0x000fe20000010000 */
[----:B------:R-:W-:Y:S02]  /*ffb0*/  IMAD.MOV.U32 R84, RZ, RZ, R59 ;  /* 0x000000ffff547224 */ /* 0x000fe400078e003b */
[----:B------:R-:W-:Y:S01]  /*ffc0*/  IMAD.MOV.U32 R24, RZ, RZ, R58 ;  /* 0x000000ffff187224 */ /* 0x000fe200078e003a */
[----:B------:R-:W-:Y:S01]  /*ffd0*/  @!P4 PRMT R146, R88, 0x5410, RZ ;  /* 0x000054105892c816 */ /* 0x000fe200000000ff */
[----:B------:R-:W-:-:S04]  /*ffe0*/  IMAD.WIDE R58, R0, 0x2, R62 ;  /* 0x00000002003a7825 */ /* 0x000fc800078e023e */
[----:B------:R-:W-:Y:S01]  /*fff0*/  FADD.FTZ R0, R20, R5 ;  /* 0x0000000514007221 */ /* 0x000fe20000010000 */
[----:B------:R-:W-:Y:S01]  /*10000*/  ISETP.LE.U32.AND P4, PT, R2, UR12, PT ;  /* 0x0000000c02007c0c */ /* 0x000fe2000bf83070 */
[----:B------:R-:W-:Y:S01]  /*10010*/  IMAD.U32 R5, RZ, RZ, UR46 ;  /* 0x0000002eff057e24 */ /* 0x000fe2000f8e00ff */
[----:B-1----:R-:W-:Y:S01]  /*10020*/  F2FP.F16.F32.PACK_AB R2, R243, R101 ;  /* 0x00000065f302723e */ /* 0x002fe200000000ff */
[----:B------:R-:W-:Y:S01]  /*10030*/  FADD.FTZ R6, R35, R9 ;  /* 0x0000000923067221 */ /* 0x000fe20000010000 */
[----:B------:R-:W-:Y:S01]  /*10040*/  IMAD.MOV.U32 R34, RZ, RZ, R56 ;  /* 0x000000ffff227224 */ /* 0x000fe200078e0038 */
[----:B------:R-:W-:Y:S01]  /*10050*/  STG.E.U16 desc[UR26][R62.64+-0x80], R30 ;  /* 0xffff801e3e007986 */ /* 0x000fe2000c10151a */
[----:B------:R-:W-:Y:S01]  /*10060*/  IMAD.MOV.U32 R82, RZ, RZ, R57 ;  /* 0x000000ffff527224 */ /* 0x000fe200078e0039 */
[C---:B------:R-:W-:Y:S01]  /*10070*/  PRMT R143, R2.reuse, 0x7610, R143 ;  /* 0x00007610028f7816 */ /* 0x040fe2000000008f */
[----:B------:R-:W-:Y:S01]  /*10080*/  IMAD.WIDE R56, R5, 0x2, R62 ;  /* 0x0000000205387825 */ /* 0x000fe200078e023e */
[----:B------:R-:W-:Y:S01]  /*10090*/  STG.E.U16 desc[UR26][R62.64+-0x7e], R29 ;  /* 0xffff821d3e007986 */ /* 0x000fe2000c10151a */
[----:B------:R-:W-:-:S02]  /*100a0*/  PRMT R142, R2, 0x7632, R142 ;  /* 0x00007632028e7816 */ /* 0x000fc4000000008e */
[----:B------:R-:W-:Y:S01]  /*100b0*/  FADD.FTZ R2, R31, R6 ;  /* 0x000000061f027221 */ /* 0x000fe20000010000 */
[----:B------:R-:W-:Y:S01]  /*100c0*/  IMAD.MOV.U32 R73, RZ, RZ, R19 ;  /* 0x000000ffff497224 */ /* 0x000fe200078e0013 */
[----:B------:R-:W-:Y:S01]  /*100d0*/  STG.E.U16 desc[UR26][R60.64+-0x80], R27 ;  /* 0xffff801b3c007986 */ /* 0x000fe2000c10151a */
[----:B------:R-:W-:-:S03]  /*100e0*/  IMAD.MOV.U32 R19, RZ, RZ, R77 ;  /* 0x000000ffff137224 */ /* 0x000fc600078e004d */
[----:B------:R-:W-:Y:S01]  /*100f0*/  STG.E.U16 desc[UR26][R60.64+-0x7e], R28 ;  /* 0xffff821c3c007986 */ /* 0x000fe2000c10151a */
[----:B------:R-:W-:-:S03]  /*10100*/  IMAD.MOV.U32 R77, RZ, RZ, R76 ;  /* 0x000000ffff4d7224 */ /* 0x000fc600078e004c */
[----:B------:R-:W-:Y:S01]  /*10110*/  STG.E.U16 desc[UR26][R58.64+-0x80], R15 ;  /* 0xffff800f3a007986 */ /* 0x000fe2000c10151a */
[----:B------:R-:W-:-:S03]  /*10120*/  IMAD.MOV.U32 R76, RZ, RZ, R74 ;  /* 0x000000ffff4c7224 */ /* 0x000fc600078e004a */
[----:B------:R1:W-:Y:S01]  /*10130*/  STG.E.U16 desc[UR26][R58.64+-0x7e], R14 ;  /* 0xffff820e3a007986 */ /* 0x0003e2000c10151a */
[----:B------:R-:W-:Y:S02]  /*10140*/  IMAD.MOV.U32 R74, RZ, RZ, R37 ;  /* 0x000000ffff4a7224 */ /* 0x000fe400078e0025 */
[----:B------:R-:W-:Y:S01]  /*10150*/  IMAD.MOV.U32 R37, RZ, RZ, R217 ;  /* 0x000000ffff257224 */ /* 0x000fe200078e00d9 */
[----:B------:R2:W-:Y:S01]  /*10160*/  STG.E.U16 desc[UR26][R56.64+-0x7e], R17 ;  /* 0xffff821138007986 */ /* 0x0005e2000c10151a */
[----:B------:R-:W-:Y:S02]  /*10170*/  IMAD.MOV.U32 R83, RZ, RZ, R207 ;  /* 0x000000ffff537224 */ /* 0x000fe400078e00cf */
[----:B------:R-:W-:Y:S01]  /*10180*/  FADD.FTZ R217, R22, R0 ;  /* 0x0000000016d97221 */ /* 0x000fe20000010000 */
[----:B------:R-:W-:Y:S01]  /*10190*/  LOP3.LUT R0, R235, UR41, R220, 0x96, !PT ;  /* 0x00000029eb007c12 */ /* 0x000fe2000f8e96dc */
[----:B------:R4:W-:Y:S04]  /*101a0*/  STG.E.U16 desc[UR26][R56.64+-0x80], R16 ;  /* 0xffff801038007986 */ /* 0x0009e8000c10151a */
[----:B------:R-:W-:-:S04]  /*101b0*/  IMAD.WIDE.U32 R10, R0, -0x326172a9, RZ ;  /* 0xcd9e8d57000a7825 */ /* 0x000fc800078e00ff */
[----:B-1----:R-:W-:-:S04]  /*101c0*/  IMAD.WIDE.U32 R14, R225, -0x326172a9, RZ ;  /* 0xcd9e8d57e10e7825 */ /* 0x002fc800078e00ff */
[----:B--2---:R-:W-:Y:S01]  /*101d0*/  FADD.FTZ R17, R33, R2 ;  /* 0x0000000221117221 */ /* 0x004fe20000010000 */
[----:B------:R-:W-:Y:S01]  /*101e0*/  LOP3.LUT R2, R15, UR42, R34, 0x96, !PT ;  /* 0x0000002a0f027c12 */ /* 0x000fe2000f8e9622 */
[----:B----4-:R-:W-:-:S04]  /*101f0*/  FADD.FTZ R16, R83, R3 ;  /* 0x0000000353107221 */ /* 0x010fc80000010000 */
[----:B------:R-:W-:-:S04]  /*10200*/  IMAD.WIDE.U32 R2, R2, -0x2daee0ad, RZ ;  /* 0xd2511f5302027825 */ /* 0x000fc800078e00ff */
[----:B------:R-:W-:Y:S01]  /*10210*/  FADD.FTZ R4, R80, R7 ;  /* 0x0000000750047221 */ /* 0x000fe20000010000 */
[----:B------:R-:W-:Y:S01]  /*10220*/  IMAD.MOV.U32 R13, RZ, RZ, R232 ;  /* 0x000000ffff0d7224 */ /* 0x000fe200078e00e8 */
[----:B------:R-:W-:Y:S01]  /*10230*/  LOP3.LUT R0, R3, UR39, R234, 0x96, !PT ;  /* 0x0000002703007c12 */ /* 0x000fe2000f8e96ea */
[----:B------:R-:W-:Y:S01]  /*10240*/  IMAD.MOV.U32 R83, RZ, RZ, R84 ;  /* 0x000000ffff537224 */ /* 0x000fe200078e0054 */
[----:B------:R-:W-:Y:S01]  /*10250*/  LOP3.LUT R3, R11, UR40, R14, 0x96, !PT ;  /* 0x000000280b037c12 */ /* 0x000fe2000f8e960e */
[----:B------:R-:W-:Y:S01]  /*10260*/  FADD.FTZ R13, R13, R4 ;  /* 0x000000040d0d7221 */ /* 0x000fe20000010000 */
[----:B------:R-:W-:Y:S02]  /*10270*/  IMAD.MOV.U32 R84, RZ, RZ, R85 ;  /* 0x000000ffff547224 */ /* 0x000fe400078e0055 */
[----:B------:R-:W-:Y:S02]  /*10280*/  IMAD.MOV.U32 R18, RZ, RZ, R12 ;  /* 0x000000ffff127224 */ /* 0x000fe400078e000c */
[----:B------:R-:W-:-:S02]  /*10290*/  IMAD.MOV.U32 R87, RZ, RZ, R21 ;  /* 0x000000ffff577224 */ /* 0x000fc400078e0015 */
[----:B------:R-:W-:Y:S02]  /*102a0*/  IMAD.MOV.U32 R197, RZ, RZ, R73 ;  /* 0x000000ffffc57224 */ /* 0x000fe400078e0049 */
[----:B------:R-:W-:Y:S01]  /*102b0*/  IMAD.MOV.U32 R86, RZ, RZ, R41 ;  /* 0x000000ffff567224 */ /* 0x000fe200078e0029 */
[----:B------:R1:W-:Y:S01]  /*102c0*/  STG.E.U16 desc[UR26][R62.64+-0x70], R26 ;  /* 0xffff901a3e007986 */ /* 0x0003e2000c10151a */
[----:B------:R-:W-:-:S04]  /*102d0*/  IMAD.WIDE.U32 R4, R3, -0x2daee0ad, RZ ;  /* 0xd2511f5303047825 */ /* 0x000fc800078e00ff */
[----:B------:R-:W-:Y:S01]  /*102e0*/  FADD.FTZ R195, R36, R17 ;  /* 0x0000001124c37221 */ /* 0x000fe20000010000 */
[----:B------:R-:W-:Y:S01]  /*102f0*/  @!P2 HADD2 R91, -R137.H1_H1, -RZ.H0_H0 ;  /* 0xa00000ff895ba230 */ /* 0x000fe20000000d00 */
[----:B------:R-:W-:Y:S01]  /*10300*/  @P2 PRMT R193, R137, 0x7632, R193 ;  /* 0x0000763289c12816 */ /* 0x000fe200000000c1 */
[----:B------:R-:W-:Y:S02]  /*10310*/  IMAD.MOV.U32 R85, RZ, RZ, R8 ;  /* 0x000000ffff557224 */ /* 0x000fe400078e0008 */
[----:B------:R-:W-:Y:S02]  /*10320*/  @!P3 HADD2 R94, -R141.H0_H0, -RZ.H0_H0 ;  /* 0xa00000ff8d5eb230 */ /* 0x000fe40000000900 */
[----:B------:R-:W-:Y:S01]  /*10330*/  IMAD.WIDE.U32 R8, R0, -0x326172a9, RZ ;  /* 0xcd9e8d5700087825 */ /* 0x000fe200078e00ff */
[----:B------:R-:W-:-:S03]  /*10340*/  LOP3.LUT R0, R5, UR37, R2, 0x96, !PT ;  /* 0x0000002505007c12 */ /* 0x000fc6000f8e9602 */
[----:B------:R-:W-:Y:S01]  /*10350*/  @!P5 HADD2 R92, -R143.H0_H0, -RZ.H0_H0 ;  /* 0xa00000ff8f5cd230 */ /* 0x000fe20000000900 */
[----:B------:R-:W-:Y:S01]  /*10360*/  PRMT R207, R141, 0x5410, R140 ;  /* 0x000054108dcf7816 */ /* 0x000fe2000000008c */
[----:B------:R-:W-:Y:S02]  /*10370*/  IMAD.MOV.U32 R80, RZ, RZ, R99 ;  /* 0x000000ffff507224 */ /* 0x000fe400078e0063 */
[----:B------:R-:W-:Y:S02]  /*10380*/  @!P6 HADD2 R95, -R142.H0_H0, -RZ.H0_H0 ;  /* 0xa00000ff8e5fe230 */ /* 0x000fe40000000900 */
[----:B------:R-:W-:Y:S01]  /*10390*/  IMAD.WIDE.U32 R6, R0, -0x326172a9, RZ ;  /* 0xcd9e8d5700067825 */ /* 0x000fe200078e00ff */
[----:B------:R-:W-:Y:S01]  /*103a0*/  LOP3.LUT R3, R9, UR38, R10, 0x96, !PT ;  /* 0x0000002609037c12 */ /* 0x000fe2000f8e960a */
[----:B------:R2:W-:Y:S03]  /*103b0*/  STG.E.U16 desc[UR26][R62.64+-0x6e], R32 ;  /* 0xffff92203e007986 */ /* 0x0005e6000c10151a */
[----:B------:R-:W-:Y:S01]  /*103c0*/  LOP3.LUT R0, R7, UR36, R8, 0x96, !PT ;  /* 0x0000002407007c12 */ /* 0x000fe2000f8e9608 */
[----:B------:R-:W-:-:S04]  /*103d0*/  IMAD.WIDE.U32 R2, R3, -0x2daee0ad, RZ ;  /* 0xd2511f5303027825 */ /* 0x000fc800078e00ff */
[----:B------:R-:W-:Y:S01]  /*103e0*/  @!P4 HADD2 R93, -R140.H0_H0, -RZ.H0_H0 ;  /* 0xa00000ff8c5dc230 */ /* 0x000fe20000000900 */
[----:B------:R4:W5:Y:S01]  /*103f0*/  LDL.LU R232, [R1+0x1ac] ;  /* 0x0001ac0001e87983 */ /* 0x0009620000300800 */
        /* <DEDUP_REMOVED lines=12> */
[----:B------:R-:W-:Y:S02]  /*104c0*/  LOP3.LUT R2, R5, 0xff, RZ, 0xc0, !PT ;  /* 0x000000ff05027812 */ /* 0x000fe400078ec0ff */
        /* <DEDUP_REMOVED lines=21> */
[----:B------:R-:W-:Y:S01]  /*10620*/  IMAD.U32 R0, RZ, RZ, UR12 ;  /* 0x0000000cff007e24 */ /* 0x000fe2000f8e00ff */
[----:B------:R-:W-:-:S04]  /*10630*/  LOP3.LUT R2, R4, 0xffff, RZ, 0xc0, !PT ;  /* 0x0000ffff04027812 */ /* 0x000fc800078ec0ff */
[----:B------:R-:W-:Y:S02]  /*10640*/  PRMT R0, R0, R3, UR12 ;  /* 0x0000000c00007e16 */ /* 0x000fe40008000003 */
[----:B------:R-:W-:Y:S02]  /*10650*/  SHF.R.U32.HI R3, RZ, 0x8, R2 ;  /* 0x00000008ff037819 */ /* 0x000fe40000011602 */
[----:B------:R-:W-:Y:S01]  /*10660*/  LOP3.LUT R2, R4, 0xff, RZ, 0xc0, !PT ;  /* 0x000000ff04027812 */ /* 0x000fe200078ec0ff */
[----:B------:R-:W-:-:S03]  /*10670*/  IMAD.MOV.U32 R73, RZ, RZ, R24 ;  /* 0x000000ffff497224 */ /* 0x000fc600078e0018 */
[----:B------:R-:W-:Y:S01]  /*10680*/  PRMT R24, R2, 0x5410, R3 ;  /* 0x0000541002187816 */ /* 0x000fe20000000003 */
[----:B------:R-:W-:Y:S01]  /*10690*/  IMAD.MOV.U32 R64, RZ, RZ, R83 ;  /* 0x000000ffff407224 */ /* 0x000fe200078e0053 */
[--C-:B------:R-:W-:Y:S01]  /*106a0*/  SHF.R.U32.HI R2, RZ, 0x10, R4.reuse ;  /* 0x00000010ff027819 */ /* 0x100fe20000011604 */
[----:B------:R-:W-:Y:S01]  /*106b0*/  IMAD.MOV.U32 R35, RZ, RZ, R87 ;  /* 0x000000ffff237224 */ /* 0x000fe200078e0057 */
[----:B------:R-:W-:Y:S01]  /*106c0*/  SHF.R.U32.HI R3, RZ, 0x18, R4 ;  /* 0x00000018ff037819 */ /* 0x000fe20000011604 */
[----:B------:R-:W-:Y:S01]  /*106d0*/  IMAD.MOV.U32 R89, RZ, RZ, R64 ;  /* 0x000000ffff597224 */ /* 0x000fe200078e0040 */
[----:B------:R-:W-:Y:S01]  /*106e0*/  LOP3.LUT R2, R2, 0xff, RZ, 0xc0, !PT ;  /* 0x000000ff02027812 */ /* 0x000fe200078ec0ff */
[----:B------:R-:W-:Y:S02]  /*106f0*/  IMAD.MOV.U32 R87, RZ, RZ, R80 ;  /* 0x000000ffff577224 */ /* 0x000fe400078e0050 */
[----:B------:R-:W-:Y:S02]  /*10700*/  IMAD.MOV.U32 R64, RZ, RZ, R35 ;  /* 0x000000ffff407224 */ /* 0x000fe400078e0023 */
[----:B------:R-:W-:-:S02]  /*10710*/  IMAD.U32 R4, RZ, RZ, UR33 ;  /* 0x00000021ff047e24 */ /* 0x000fc4000f8e00ff */
[----:B------:R-:W-:Y:S01]  /*10720*/  IMAD.MOV.U32 R80, RZ, RZ, R23 ;  /* 0x000000ffff507224 */ /* 0x000fe200078e0017 */
[----:B------:R-:W-:Y:S01]  /*10730*/  PRMT R23, R2, 0x5410, R3 ;  /* 0x0000541002177816 */ /* 0x000fe20000000003 */
[----:B------:R-:W-:Y:S01]  /*10740*/  IMAD.MOV.U32 R35, RZ, RZ, R86 ;  /* 0x000000ffff237224 */ /* 0x000fe200078e0056 */
[----:B------:R-:W-:Y:S01]  /*10750*/  HSET2.LE.AND R2, R9, R0, PT ;  /* 0x0000000009027233 */ /* 0x000fe20003803000 */
[----:B------:R-:W-:Y:S02]  /*10760*/  IMAD.MOV.U32 R86, RZ, RZ, R19 ;  /* 0x000000ffff567224 */ /* 0x000fe400078e0013 */
[----:B------:R-:W-:Y:S02]  /*10770*/  IMAD.MOV.U32 R19, RZ, RZ, R77 ;  /* 0x000000ffff137224 */ /* 0x000fe400078e004d */
[----:B------:R-:W-:Y:S01]  /*10780*/  IMAD.MOV.U32 R88, RZ, RZ, R89 ;  /* 0x000000ffff587224 */ /* 0x000fe200078e0059 */
[----:B------:R-:W-:Y:S01]  /*10790*/  LOP3.LUT R4, R221, UR6, R4, 0x96, !PT ;  /* 0x00000006dd047c12 */ /* 0x000fe2000f8e9604 */
[----:B------:R-:W-:-:S02]  /*107a0*/  IMAD.MOV.U32 R89, RZ, RZ, R64 ;  /* 0x000000ffff597224 */ /* 0x000fc400078e0040 */
[----:B------:R-:W-:Y:S02]  /*107b0*/  IMAD.MOV.U32 R64, RZ, RZ, R35 ;  /* 0x000000ffff407224 */ /* 0x000fe400078e0023 */
[----:B------:R-:W-:Y:S01]  /*107c0*/  IMAD.MOV.U32 R35, RZ, RZ, R86 ;  /* 0x000000ffff237224 */ /* 0x000fe200078e0056 */
[--C-:B------:R-:W-:Y:S01]  /*107d0*/  HSET2.LE.AND R3, R12, R0.reuse, PT ;  /* 0x000000000c037233 */ /* 0x100fe20003803000 */
[----:B------:R-:W-:Y:S01]  /*107e0*/  IMAD.MOV.U32 R86, RZ, RZ, R19 ;  /* 0x000000ffff567224 */ /* 0x000fe200078e0013 */
[----:B------:R-:W-:Y:S01]  /*107f0*/  LOP3.LUT R19, R2, R252, RZ, 0xc0, !PT ;  /* 0x000000fc02137212 */ /* 0x000fe200078ec0ff */
[----:B------:R-:W-:Y:S01]  /*10800*/  IMAD.MOV.U32 R252, RZ, RZ, R34 ;  /* 0x000000fffffc7224 */ /* 0x000fe200078e0022 */
[--C-:B------:R-:W-:Y:S01]  /*10810*/  HSET2.LE.AND R2, R6, R0.reuse, PT ;  /* 0x0000000006027233 */ /* 0x100fe20003803000 */
[----:B------:R-:W-:Y:S01]  /*10820*/  IMAD.WIDE.U32 R28, R4, -0x326172a9, RZ ;  /* 0xcd9e8d57041c7825 */ /* 0x000fe200078e00ff */
[----:B------:R-:W-:Y:S02]  /*10830*/  LOP3.LUT R18, R3, R18, RZ, 0xc0, !PT ;  /* 0x0000001203127212 */ /* 0x000fe400078ec0ff */
[----:B------:R-:W-:-:S02]  /*10840*/  HSET2.LE.AND R3, R5, R0, PT ;  /* 0x0000000005037233 */ /* 0x000fc40003803000 */
[----:B------:R-:W-:Y:S02]  /*10850*/  LOP3.LUT R27, R2, R246, RZ, 0xc0, !PT ;  /* 0x000000f6021b7212 */ /* 0x000fe400078ec0ff */
[----:B------:R-:W-:Y:S02]  /*10860*/  LOP3.LUT R2, R29, UR42, R252, 0x96, !PT ;  /* 0x0000002a1d027c12 */ /* 0x000fe4000f8e96fc */
[----:B-1----:R-:W-:-:S03]  /*10870*/  LOP3.LUT R26, R3, R247, RZ, 0xc0, !PT ;  /* 0x000000f7031a7212 */ /* 0x002fc600078ec0ff */
        /* <DEDUP_REMOVED lines=17> */
[C---:B------:R-:W-:Y:S01]  /*10990*/  LOP3.LUT R3, R2.reuse, 0xffff, RZ, 0xc0, !PT ;  /* 0x0000ffff02037812 */ /* 0x040fe200078ec0ff */
[----:B------:R-:W-:Y:S02]  /*109a0*/  IMAD.MOV.U32 R41, RZ, RZ, R43 ;  /* 0x000000ffff297224 */ /* 0x000fe400078e002b */
[----:B------:R-:W-:Y:S01]  /*109b0*/  IMAD.MOV.U32 R43, RZ, RZ, R205 ;  /* 0x000000ffff2b7224 */ /* 0x000fe200078e00cd */
[----:B------:R-:W-:Y:S01]  /*109c0*/  SHF.R.U32.HI R4, RZ, 0x8, R3 ;  /* 0x00000008ff047819 */ /* 0x000fe20000011603 */
[----:B------:R-:W-:Y:S01]  /*109d0*/  IMAD.MOV.U32 R205, RZ, RZ, R192 ;  /* 0x000000ffffcd7224 */ /* 0x000fe200078e00c0 */
[----:B------:R-:W-:Y:S01]  /*109e0*/  LOP3.LUT R3, R2, 0xff, RZ, 0xc0, !PT ;  /* 0x000000ff02037812 */ /* 0x000fe200078ec0ff */
[----:B------:R-:W-:Y:S02]  /*109f0*/  IMAD.MOV.U32 R34, RZ, RZ, R88 ;  /* 0x000000ffff227224 */ /* 0x000fe400078e0058 */
[----:B------:R-:W-:Y:S01]  /*10a00*/  FADD.FTZ R197, R197, R16 ;  /* 0x00000010c5c57221 */ /* 0x000fe20000010000 */
[----:B------:R-:W-:Y:S01]  /*10a10*/  FADD.FTZ R205, R205, R13 ;  /* 0x0000000dcdcd7221 */ /* 0x000fe20000010000 */
[----:B------:R-:W-:Y:S01]  /*10a20*/  PRMT R13, R3, 0x5410, R4 ;  /* 0x00005410030d7816 */ /* 0x000fe20000000004 */
[----:B------:R-:W-:Y:S01]  /*10a30*/  IMAD.MOV.U32 R83, RZ, RZ, R82 ;  /* 0x000000ffff537224 */ /* 0x000fe200078e0052 */
[----:B------:R-:W-:-:S02]  /*10a40*/  SHF.R.U32.HI R4, RZ, 0x10, R2 ;  /* 0x00000010ff047819 */ /* 0x000fc40000011602 */
[----:B------:R-:W-:Y:S01]  /*10a50*/  @!P2 PRMT R193, R91, 0x5410, RZ ;  /* 0x000054105bc1a816 */ /* 0x000fe200000000ff */
[----:B------:R-:W-:Y:S01]  /*10a60*/  IMAD.MOV.U32 R99, RZ, RZ, R98 ;  /* 0x000000ffff637224 */ /* 0x000fe200078e0062 */
[----:B------:R-:W-:Y:S01]  /*10a70*/  SHF.R.U32.HI R3, RZ, 0x18, R2 ;  /* 0x00000018ff037819 */ /* 0x000fe20000011602 */
[----:B------:R-:W-:Y:S01]  /*10a80*/  IMAD.MOV.U32 R77, RZ, RZ, R41 ;  /* 0x000000ffff4d7224 */ /* 0x000fe200078e0029 */
[----:B------:R-:W-:Y:S01]  /*10a90*/  LOP3.LUT R2, R4, 0xff, RZ, 0xc0, !PT ;  /* 0x000000ff04027812 */ /* 0x000fe200078ec0ff */
[----:B------:R-:W-:Y:S01]  /*10aa0*/  IMAD.MOV.U32 R225, RZ, RZ, R81 ;  /* 0x000000ffffe17224 */ /* 0x000fe200078e0051 */
[----:B------:R-:W-:Y:S01]  /*10ab0*/  @!P3 PRMT R141, R94, 0x5410, RZ ;  /* 0x000054105e8db816 */ /* 0x000fe200000000ff */
[----:B------:R4:W5:Y:S01]  /*10ac0*/  LDL.LU R192, [R1+0x1a8] ;  /* 0x0001a80001c07983 */ /* 0x0009620000300800 */
[----:B------:R-:W-:Y:S01]  /*10ad0*/  PRMT R11, R2, 0x5410, R3 ;  /* 0x00005410020b7816 */ /* 0x000fe20000000003 */
[----:B------:R-:W-:-:S05]  /*10ae0*/  IMAD.WIDE.U32 R2, R6, -0x2daee0ad, RZ ;  /* 0xd2511f5306027825 */ /* 0x000fca00078e00ff */
[----:B------:R-:W-:Y:S02]  /*10af0*/  LOP3.LUT R4, R3, UR25, R8, 0x96, !PT ;  /* 0x0000001903047c12 */ /* 0x000fe4000f8e9608 */
[C---:B------:R-:W-:Y:S01]  /*10b00*/  LOP3.LUT R3, R2.reuse, 0xffff, RZ, 0xc0, !PT ;  /* 0x0000ffff02037812 */ /* 0x040fe200078ec0ff */
[----:B------:R-:W-:Y:S02]  /*10b10*/  IMAD.MOV.U32 R88, RZ, RZ, R89 ;  /* 0x000000ffff587224 */ /* 0x000fe400078e0059 */
[----:B------:R-:W-:Y:S01]  /*10b20*/  IMAD.MOV.U32 R247, RZ, RZ, R34 ;  /* 0x000000fffff77224 */ /* 0x000fe200078e0022 */
[----:B------:R-:W-:Y:S01]  /*10b30*/  SHF.R.U32.HI R6, RZ, 0x8, R3 ;  /* 0x00000008ff067819 */ /* 0x000fe20000011603 */
[----:B------:R-:W-:Y:S01]  /*10b40*/  IMAD.MOV.U32 R34, RZ, RZ, R88 ;  /* 0x000000ffff227224 */ /* 0x000fe200078e0058 */
[----:B------:R-:W-:-:S03]  /*10b50*/  LOP3.LUT R3, R2, 0xff, RZ, 0xc0, !PT ;  /* 0x000000ff02037812 */ /* 0x000fc600078ec0ff */
[----:B------:R-:W-:Y:S01]  /*10b60*/  IMAD.MOV.U32 R246, RZ, RZ, R34 ;  /* 0x000000fffff67224 */ /* 0x000fe200078e0022 */
[----:B------:R-:W-:Y:S01]  /*10b70*/  PRMT R12, R3, 0x5410, R6 ;  /* 0x00005410030c7816 */ /* 0x000fe20000000006 */
[----:B------:R-:W-:Y:S01]  /*10b80*/  IMAD.MOV.U32 R34, RZ, RZ, R186 ;  /* 0x000000ffff227224 */ /* 0x000fe200078e00ba */
[--C-:B------:R-:W-:Y:S02]  /*10b90*/  SHF.R.U32.HI R3, RZ, 0x10, R2.reuse ;  /* 0x00000010ff037819 */ /* 0x100fe40000011602 */
[----:B------:R-:W-:Y:S02]  /*10ba0*/  SHF.R.U32.HI R6, RZ, 0x18, R2 ;  /* 0x00000018ff067819 */ /* 0x000fe40000011602 */
[----:B------:R-:W-:Y:S02]  /*10bb0*/  HSET2.LE.AND R2, R20, R0, PT ;  /* 0x0000000014027233 */ /* 0x000fe40003803000 */
[----:B------:R-:W-:-:S03]  /*10bc0*/  LOP3.LUT R3, R3, 0xff, RZ, 0xc0, !PT ;  /* 0x000000ff03037812 */ /* 0x000fc600078ec0ff */
[----:B------:R-:W-:Y:S02]  /*10bd0*/  LOP3.LUT R16, R2, R34, RZ, 0xc0, !PT ;  /* 0x0000002202107212 */ /* 0x000fe400078ec0ff */
[----:B------:R-:W-:Y:S02]  /*10be0*/  LOP3.LUT R2, R5, 0xffff, RZ, 0xc0, !PT ;  /* 0x0000ffff05027812 */ /* 0x000fe400078ec0ff */
[----:B------:R-:W-:Y:S02]  /*10bf0*/  PRMT R10, R3, 0x5410, R6 ;  /* 0x00005410030a7816 */ /* 0x000fe40000000006 */
[----:B------:R-:W-:Y:S01]  /*10c00*/  SHF.R.U32.HI R3, RZ, 0x8, R2 ;  /* 0x00000008ff037819 */ /* 0x000fe20000011602 */
[----:B------:R-:W-:Y:S01]  /*10c10*/  IMAD.MOV.U32 R89, RZ, RZ, R50 ;  /* 0x000000ffff597224 */ /* 0x000fe200078e0032 */
[----:B------:R-:W-:-:S03]  /*10c20*/  LOP3.LUT R2, R5, 0xff, RZ, 0xc0, !PT ;  /* 0x000000ff05027812 */ /* 0x000fc600078ec0ff */
[----:B------:R-:W-:Y:S01]  /*10c30*/  IMAD.MOV.U32 R34, RZ, RZ, R89 ;  /* 0x000000ffff227224 */ /* 0x000fe200078e0059 */
        /* <DEDUP_REMOVED lines=14> */
[----:B------:R-:W-:Y:S01]  /*10d20*/  SHF.R.U32.HI R2, RZ, 0x10, R4 ;  /* 0x00000010ff027819 */ /* 0x000fe20000011604 */
[----:B------:R-:W-:Y:S01]  /*10d30*/  IMAD.MOV.U32 R34, RZ, RZ, R88 ;  /* 0x000000ffff227224 */ /* 0x000fe200078e0058 */
[----:B------:R-:W-:Y:S01]  /*10d40*/  SHF.R.U32.HI R3, RZ, 0x18, R4 ;  /* 0x00000018ff037819 */ /* 0x000fe20000011604 */
[----:B------:R-:W-:Y:S01]  /*10d50*/  IMAD.MOV.U32 R84, RZ, RZ, R85 ;  /* 0x000000ffff547224 */ /* 0x000fe200078e0055 */
[----:B------:R-:W-:Y:S01]  /*10d60*/  HSET2.LE.AND R4, R24, R0, PT ;  /* 0x0000000018047233 */ /* 0x000fe20003803000 */
[----:B------:R-:W-:Y:S01]  /*10d70*/  IMAD.MOV.U32 R88, RZ, RZ, R64 ;  /* 0x000000ffff587224 */ /* 0x000fe200078e0040 */
[----:B------:R-:W-:Y:S01]  /*10d80*/  LOP3.LUT R2, R2, 0xff, RZ, 0xc0, !PT ;  /* 0x000000ff02027812 */ /* 0x000fe200078ec0ff */
[----:B------:R-:W-:-:S02]  /*10d90*/  IMAD.MOV.U32 R85, RZ, RZ, R25 ;  /* 0x000000ffff557224 */ /* 0x000fc400078e0019 */
[----:B------:R-:W-:Y:S02]  /*10da0*/  IMAD.MOV.U32 R64, RZ, RZ, R35 ;  /* 0x000000ffff407224 */ /* 0x000fe400078e0023 */
[----:B------:R-:W-:Y:S02]  /*10db0*/  IMAD.MOV.U32 R25, RZ, RZ, R70 ;  /* 0x000000ffff197224 */ /* 0x000fe400078e0046 */
[----:B------:R-:W-:Y:S02]  /*10dc0*/  IMAD.MOV.U32 R35, RZ, RZ, R87 ;  /* 0x000000ffff237224 */ /* 0x000fe400078e0057 */
[----:B------:R-:W-:Y:S01]  /*10dd0*/  IMAD.MOV.U32 R87, RZ, RZ, R73 ;  /* 0x000000ffff577224 */ /* 0x000fe200078e0049 */
[----:B------:R-:W-:Y:S01]  /*10de0*/  LOP3.LUT R24, R4, R34, RZ, 0xc0, !PT ;  /* 0x0000002204187212 */ /* 0x000fe200078ec0ff */
[----:B------:R-:W-:Y:S01]  /*10df0*/  IMAD.MOV.U32 R73, RZ, RZ, R83 ;  /* 0x000000ffff497224 */ /* 0x000fe200078e0053 */
[----:B------:R-:W-:Y:S01]  /*10e00*/  PRMT R22, R2, 0x5410, R3 ;  /* 0x0000541002167816 */ /* 0x000fe20000000003 */
[----:B------:R-:W-:Y:S01]  /*10e10*/  IMAD.MOV.U32 R83, RZ, RZ, R85 ;  /* 0x000000ffff537224 */ /* 0x000fe200078e0055 */
[----:B------:R-:W-:Y:S01]  /*10e20*/  HSET2.LE.AND R3, R23, R0, PT ;  /* 0x0000000017037233 */ /* 0x000fe20003803000 */
[----:B------:R-:W-:-:S02]  /*10e30*/  IMAD.MOV.U32 R85, RZ, RZ, R25 ;  /* 0x000000ffff557224 */ /* 0x000fc400078e0019 */
[----:B------:R-:W-:Y:S02]  /*10e40*/  IMAD.MOV.U32 R34, RZ, RZ, R64 ;  /* 0x000000ffff227224 */ /* 0x000fe400078e0040 */
[----:B------:R-:W-:Y:S02]  /*10e50*/  IMAD.MOV.U32 R25, RZ, RZ, R78 ;  /* 0x000000ffff197224 */ /* 0x000fe400078e004e */
[----:B------:R-:W-:Y:S02]  /*10e60*/  IMAD.MOV.U32 R64, RZ, RZ, R35 ;  /* 0x000000ffff407224 */ /* 0x000fe400078e0023 */
[----:B------:R-:W-:Y:S02]  /*10e70*/  IMAD.MOV.U32 R35, RZ, RZ, R87 ;  /* 0x000000ffff237224 */ /* 0x000fe400078e0057 */
[----:B------:R-:W-:Y:S01]  /*10e80*/  IMAD.WIDE.U32 R4, R247, -0x326172a9, RZ ;  /* 0xcd9e8d57f7047825 */ /* 0x000fe200078e00ff */
[----:B------:R-:W-:-:S03]  /*10e90*/  HSET2.LE.AND R2, R13, R0, PT ;  /* 0x000000000d027233 */ /* 0x000fc60003803000 */
[----:B------:R-:W-:Y:S02]  /*10ea0*/  IMAD.MOV.U32 R87, RZ, RZ, R73 ;  /* 0x000000ffff577224 */ /* 0x000fe400078e0049 */
[----:B------:R-:W-:Y:S02]  /*10eb0*/  IMAD.MOV.U32 R73, RZ, RZ, R85 ;  /* 0x000000ffff497224 */ /* 0x000fe400078e0055 */
[----:B------:R-:W-:Y:S01]  /*10ec0*/  IMAD.MOV.U32 R85, RZ, RZ, R25 ;  /* 0x000000ffff557224 */ /* 0x000fe200078e0019 */
[----:B------:R-:W-:Y:S02]  /*10ed0*/  LOP3.LUT R25, R3, R183, RZ, 0xc0, !PT ;  /* 0x000000b703197212 */ /* 0x000fe400078ec0ff */
[----:B------:R-:W-:Y:S01]  /*10ee0*/  LOP3.LUT R3, R5, R246, RZ, 0x3c, !PT ;  /* 0x000000f605037212 */ /* 0x000fe200078e3cff */
[----:B------:R-:W-:Y:S01]  /*10ef0*/  IMAD.MOV.U32 R91, RZ, RZ, R34 ;  /* 0x000000ffff5b7224 */ /* 0x000fe200078e0022 */
[----:B------:R-:W-:Y:S01]  /*10f00*/  LOP3.LUT R30, R2, R227, RZ, 0xc0, !PT ;  /* 0x000000e3021e7212 */ /* 0x000fe200078ec0ff */
[----:B------:R-:W-:Y:S01]  /*10f10*/  IMAD.MOV.U32 R90, RZ, RZ, R35 ;  /* 0x000000ffff5a7224 */ /* 0x000fe200078e0023 */
[----:B------:R-:W-:Y:S01]  /*10f20*/  HSET2.LE.AND R2, R11, R0, PT ;  /* 0x000000000b027233 */ /* 0x000fe20003803000 */
[----:B------:R-:W-:-:S04]  /*10f30*/  IMAD.WIDE.U32 R34, R3, -0x2daee0ad, RZ ;  /* 0xd2511f5303227825 */ /* 0x000fc800078e00ff */
[----:B------:R-:W-:Y:S02]  /*10f40*/  LOP3.LUT R31, R2, R226, RZ, 0xc0, !PT ;  /* 0x000000e2021f7212 */ /* 0x000fe400078ec0ff */
[----:B------:R-:W-:Y:S01]  /*10f50*/  LOP3.LUT R2, R35, UR41, R220, 0x96, !PT ;  /* 0x0000002923027c12 */ /* 0x000fe2000f8e96dc */
[----:B------:R-:W-:Y:S02]  /*10f60*/  IMAD.MOV.U32 R78, RZ, RZ, R184 ;  /* 0x000000ffff4e7224 */ /* 0x000fe400078e00b8 */
[----:B------:R-:W-:Y:S01]  /*10f70*/  IMAD.MOV.U32 R98, RZ, RZ, R138 ;  /* 0x000000ffff627224 */ /* 0x000fe200078e008a */
[----:B------:R-:W-:Y:S01]  /*10f80*/  PRMT R138, R143, 0x5410, R142 ;  /* 0x000054108f8a7816 */ /* 0x000fe2000000008e */
[----:B------:R-:W-:Y:S01]  /*10f90*/  IMAD.MOV.U32 R50, RZ, RZ, R188 ;  /* 0x000000ffff327224 */ /* 0x000fe200078e00bc */
[----:B------:R-:W-:Y:S01]  /*10fa0*/  @!P5 PRMT R143, R92, 0x5410, RZ ;  /* 0x000054105c8fd816 */ /* 0x000fe200000000ff */
[----:B--2---:R-:W-:Y:S01]  /*10fb0*/  IMAD.WIDE.U32 R32, R2, -0x326172a9, RZ ;  /* 0xcd9e8d5702207825 */ /* 0x004fe200078e00ff */
[----:B------:R-:W-:-:S02]  /*10fc0*/  HSET2.LE.AND R3, R12, R0, PT ;  /* 0x000000000c037233 */ /* 0x000fc40003803000 */
[----:B------:R-:W-:Y:S01]  /*10fd0*/  HSET2.LE.AND R2, R10, R0, PT ;  /* 0x000000000a027233 */ /* 0x000fe20003803000 */
[----:B------:R-:W-:Y:S02]  /*10fe0*/  IMAD.MOV.U32 R94, RZ, RZ, R78 ;  /* 0x000000ffff5e7224 */ /* 0x000fe400078e004e */
[----:B------:R-:W-:Y:S02]  /*10ff0*/  IMAD.MOV.U32 R41, RZ, RZ, R189 ;  /* 0x000000ffff297224 */ /* 0x000fe400078e00bd */
[----:B------:R-:W-:Y:S02]  /*11000*/  IMAD.MOV.U32 R92, RZ, RZ, R87 ;  /* 0x000000ffff5c7224 */ /* 0x000fe400078e0057 */
[----:B------:R-:W-:Y:S01]  /*11010*/  IMAD.MOV.U32 R78, RZ, RZ, R77 ;  /* 0x000000ffff4e7224 */ /* 0x000fe200078e004d */
[----:B------:R-:W-:Y:S01]  /*11020*/  @!P6 PRMT R142, R95, 0x5410, RZ ;  /* 0x000054105f8ee816 */ /* 0x000fe200000000ff */
[----:B------:R-:W-:Y:S02]  /*11030*/  IMAD.MOV.U32 R87, RZ, RZ, R73 ;  /* 0x000000ffff577224 */ /* 0x000fe400078e0049 */
[----:B------:R-:W-:-:S02]  /*11040*/  IMAD.MOV.U32 R77, RZ, RZ, R37 ;  /* 0x000000ffff4d7224 */ /* 0x000fc400078e0025 */
[----:B------:R-:W-:Y:S02]  /*11050*/  IMAD.MOV.U32 R73, RZ, RZ, R43 ;  /* 0x000000ffff497224 */ /* 0x000fe400078e002b */
[----:B------:R-:W-:Y:S02]  /*11060*/  IMAD.MOV.U32 R37, RZ, RZ, R50 ;  /* 0x000000ffff257224 */ /* 0x000fe400078e0032 */
[----:B------:R-:W-:Y:S02]  /*11070*/  IMAD.MOV.U32 R95, RZ, RZ, R79 ;  /* 0x000000ffff5f7224 */ /* 0x000fe400078e004f */
[----:B------:R-:W-:Y:S01]  /*11080*/  IMAD.MOV.U32 R50, RZ, RZ, R103 ;  /* 0x000000ffff327224 */ /* 0x000fe200078e0067 */
[----:B------:R-:W-:Y:S01]  /*11090*/  LOP3.LUT R103, R2, R66, RZ, 0xc0, !PT ;  /* 0x0000004202677212 */ /* 0x000fe200078ec0ff */
[----:B------:R-:W-:Y:S01]  /*110a0*/  IMAD.MOV.U32 R43, RZ, RZ, R102 ;  /* 0x000000ffff2b7224 */ /* 0x000fe200078e0066 */
[----:B------:R-:W-:Y:S01]  /*110b0*/  LOP3.LUT R102, R3, R67, RZ, 0xc0, !PT ;  /* 0x0000004303667212 */ /* 0x000fe200078ec0ff */
[----:B------:R-:W-:Y:S01]  /*110c0*/  IMAD.MOV.U32 R79, RZ, RZ, R41 ;  /* 0x000000ffff4f7224 */ /* 0x000fe200078e0029 */
[--C-:B------:R-:W-:Y:S01]  /*110d0*/  HSET2.LE.AND R3, R8, R0.reuse, PT ;  /* 0x0000000008037233 */ /* 0x100fe20003803000 */
[----:B------:R-:W-:Y:S01]  /*110e0*/  IMAD.MOV.U32 R41, RZ, RZ, R136 ;  /* 0x000000ffff297224 */ /* 0x000fe200078e0088 */
[----:B------:R-:W-:-:S02]  /*110f0*/  HSET2.LE.AND R2, R7, R0, PT ;  /* 0x0000000007027233 */ /* 0x000fc40003803000 */
[--C-:B------:R-:W-:Y:S02]  /*11100*/  LOP3.LUT R6, R15, UR42, R4.reuse, 0x96, !PT ;  /* 0x0000002a0f067c12 */ /* 0x100fe4000f8e9604 */
[----:B------:R-:W-:Y:S02]  /*11110*/  LOP3.LUT R136, R29, UR42, R4, 0x96, !PT ;  /* 0x0000002a1d887c12 */ /* 0x000fe4000f8e9604 */
[----:B------:R-:W-:Y:S01]  /*11120*/  HSET2.LE.AND R4, R9, R0, PT ;  /* 0x0000000009047233 */ /* 0x000fe20003803000 */
[----:B------:R-:W-:Y:S01]  /*11130*/  IMAD.MOV.U32 R66, RZ, RZ, R100 ;  /* 0x000000ffff427224 */ /* 0x000fe200078e0064 */
[----:B------:R-:W-:Y:S01]  /*11140*/  LOP3.LUT R5, R33, UR40, R14, 0x96, !PT ;  /* 0x0000002821057c12 */ /* 0x000fe2000f8e960e */
[----:B------:R-:W1:Y:S01]  /*11150*/  LDSM.16.MT88.4 R8, [R177+0x6000] ;  /* 0x00600000b108783b */ /* 0x000e620000004200 */
[----:B------:R-:W-:Y:S02]  /*11160*/  LOP3.LUT R29, R3, R95, RZ, 0xc0, !PT ;  /* 0x0000005f031d7212 */ /* 0x000fe400078ec0ff */
[----:B------:R-:W-:Y:S01]  /*11170*/  LOP3.LUT R100, R2, R202, RZ, 0xc0, !PT ;  /* 0x000000ca02647212 */ /* 0x000fe200078ec0ff */
[----:B------:R-:W-:Y:S01]  /*11180*/  IMAD.WIDE.U32 R2, R6, -0x2daee0ad, RZ ;  /* 0xd2511f5306027825 */ /* 0x000fe200078e00ff */
[----:B------:R-:W-:-:S02]  /*11190*/  LOP3.LUT R33, R33, UR40, R28, 0x96, !PT ;  /* 0x0000002821217c12 */ /* 0x000fc4000f8e961c */
[----:B------:R-:W-:Y:S01]  /*111a0*/  LOP3.LUT R28, R4, R94, RZ, 0xc0, !PT ;  /* 0x0000005e041c7212 */ /* 0x000fe200078ec0ff */
        /* <DEDUP_REMOVED lines=10> */
[----:B------:R-:W-:Y:S02]  /*11250*/  HSET2.LE.AND R3, R22, R0, PT ;  /* 0x0000000016037233 */ /* 0x000fe40003803000 */
[----:B------:R-:W-:Y:S01]  /*11260*/  LOP3.LUT R2, R21, UR29, R2, 0x96, !PT ;  /* 0x0000001d15027c12 */ /* 0x000fe2000f8e9602 */
[----:B------:R-:W-:Y:S02]  /*11270*/  IMAD.MOV.U32 R202, RZ, RZ, R101 ;  /* 0x000000ffffca7224 */ /* 0x000fe400078e0065 */
[----:B------:R-:W-:Y:S01]  /*11280*/  LOP3.LUT R101, R3, R203, RZ, 0xc0, !PT ;  /* 0x000000cb03657212 */ /* 0x000fe200078ec0ff */
        /* <DEDUP_REMOVED lines=8> */
[----:B------:R-:W-:Y:S02]  /*11310*/  LOP3.LUT R2, R6, 0xff, RZ, 0xc0, !PT ;  /* 0x000000ff06027812 */ /* 0x000fe400078ec0ff */
        /* <DEDUP_REMOVED lines=10> */
[----:B------:R-:W-:Y:S02]  /*113c0*/  PRMT R12, R2, 0x5410, R3 ;  /* 0x00005410020c7816 */ /* 0x000fe40000000003 */
[--C-:B------:R-:W-:Y:S02]  /*113d0*/  HSET2.LE.AND R2, R7, R0.reuse, PT ;  /* 0x0000000007027233 */ /* 0x100fe40003803000 */
[--C-:B------:R-:W-:Y:S02]  /*113e0*/  HSET2.LE.AND R3, R6, R0.reuse, PT ;  /* 0x0000000006037233 */ /* 0x100fe40003803000 */
[--C-:B------:R-:W-:Y:S02]  /*113f0*/  HSET2.LE.AND R4, R5, R0.reuse, PT ;  /* 0x0000000005047233 */ /* 0x100fe40003803000 */
[----:B------:R-:W-:Y:S02]  /*11400*/  LOP3.LUT R6, R2, R48, RZ, 0xc0, !PT ;  /* 0x0000003002067212 */ /* 0x000fe400078ec0ff */
[----:B------:R-:W-:Y:S01]  /*11410*/  HSET2.LE.AND R2, R12, R0, PT ;  /* 0x000000000c027233 */ /* 0x000fe20003803000 */
[----:B------:R-:W-:Y:S01]  /*11420*/  IMAD.MOV.U32 R82, RZ, RZ, R99 ;  /* 0x000000ffff527224 */ /* 0x000fe200078e0063 */
[----:B------:R-:W-:-:S02]  /*11430*/  LOP3.LUT R7, R3, R38, RZ, 0xc0, !PT ;  /* 0x0000002603077212 */ /* 0x000fc400078ec0ff */
[----:B------:R-:W-:Y:S02]  /*11440*/  LOP3.LUT R4, R4, R65, RZ, 0xc0, !PT ;  /* 0x0000004104047212 */ /* 0x000fe400078ec0ff */
[----:B------:R-:W-:Y:S01]  /*11450*/  LOP3.LUT R5, R2, R49, RZ, 0xc0, !PT ;  /* 0x0000003102057212 */ /* 0x000fe200078ec0ff */
[----:B------:R-:W-:Y:S01]  /*11460*/  IMAD.MOV.U32 R99, RZ, RZ, R190 ;  /* 0x000000ffff637224 */ /* 0x000fe200078e00be */
[----:B------:R-:W-:Y:S01]  /*11470*/  @!P4 PRMT R140, R93, 0x5410, RZ ;  /* 0x000054105d8cc816 */ /* 0x000fe200000000ff */
[----:B------:R-:W-:Y:S01]  /*11480*/  IMAD.MOV.U32 R22, RZ, RZ, R83 ;  /* 0x000000ffff167224 */ /* 0x000fe200078e0053 */
[----:B------:R4:W5:Y:S01]  /*11490*/  LDL.LU R190, [R1+0x1a4] ;  /* 0x0001a40001be7983 */ /* 0x0009620000300800 */
[----:B------:R-:W-:Y:S02]  /*114a0*/  IMAD.MOV.U32 R81, RZ, RZ, R82 ;  /* 0x000000ffff517224 */ /* 0x000fe400078e0052 */
[----:B------:R-:W-:Y:S01]  /*114b0*/  IMAD.MOV.U32 R227, RZ, RZ, R92 ;  /* 0x000000ffffe37224 */ /* 0x000fe200078e005c */
[----:B------:R4:W5:Y:S01]  /*114c0*/  LDL.LU R189, [R1+0x1a0] ;  /* 0x0001a00001bd7983 */ /* 0x0009620000300800 */
[----:B------:R-:W-:Y:S01]  /*114d0*/  IMAD.MOV.U32 R13, RZ, RZ, R91 ;  /* 0x000000ffff0d7224 */ /* 0x000fe200078e005b */
[----:B-1----:R-:W-:Y:S01]  /*114e0*/  HMMA.16816.F32 R92, R4, R8, R108 ;  /* 0x00000008045c723c */ /* 0x002fe2000000186c */
[----:B------:R-:W-:Y:S01]  /*114f0*/  IMAD.MOV.U32 R226, RZ, RZ, R90 ;  /* 0x000000ffffe27224 */ /* 0x000fe200078e005a */
[----:B------:R4:W5:Y:S01]  /*11500*/  LDL.LU R188, [R1+0x19c] ;  /* 0x00019c0001bc7983 */ /* 0x0009620000300800 */
[----:B------:R-:W-:-:S02]  /*11510*/  IMAD.MOV.U32 R67, RZ, RZ, R88 ;  /* 0x000000ffff437224 */ /* 0x000fc400078e0058 */
[----:B------:R-:W-:Y:S02]  /*11520*/  IMAD.MOV.U32 R14, RZ, RZ, R89 ;  /* 0x000000ffff0e7224 */ /* 0x000fe400078e0059 */
[----:B------:R-:W-:Y:S01]  /*11530*/  IMAD.MOV.U32 R15, RZ, RZ, R86 ;  /* 0x000000ffff0f7224 */ /* 0x000fe200078e0056 */
[-C--:B------:R-:W-:Y:S01]  /*11540*/  HMMA.16816.F32 R88, R4, R10.reuse, R104 ;  /* 0x0000000a0458723c */ /* 0x080fe20000001868 */
        /* <DEDUP_REMOVED lines=9> */
[----:B------:R-:W1:Y:S01]  /*115e0*/  LDSM.16.MT88.4 R8, [R180+0x6000] ;  /* 0x00600000b408783b */ /* 0x000e620000004200 */
[----:B------:R-:W-:Y:S02]  /*115f0*/  IMAD.MOV.U32 R70, RZ, RZ, R187 ;  /* 0x000000ffff467224 */ /* 0x000fe400078e00bb */
[----:B------:R-:W-:Y:S01]  /*11600*/  IMAD.MOV.U32 R12, RZ, RZ, R226 ;  /* 0x000000ffff0c7224 */ /* 0x000fe200078e00e2 */
[----:B------:R4:W5:Y:S02]  /*11610*/  LDL.LU R187, [R1+0x198] ;  /* 0x0001980001bb7983 */ /* 0x0009640000300800 */
[----:B------:R-:W-:-:S02]  /*11620*/  IMAD.MOV.U32 R228, RZ, RZ, R202 ;  /* 0x000000ffffe47224 */ /* 0x000fc400078e00ca */
[----:B------:R4:W5:Y:S01]  /*11630*/  LDL.LU R186, [R1+0x194] ;  /* 0x0001940001ba7983 */ /* 0x0009620000300800 */
[----:B------:R-:W-:Y:S02]  /*11640*/  IMAD.MOV.U32 R202, RZ, RZ, R76 ;  /* 0x000000ffffca7224 */ /* 0x000fe400078e004c */
[----:B------:R-:W-:Y:S01]  /*11650*/  IMAD.MOV.U32 R111, RZ, RZ, R203 ;  /* 0x000000ffff6f7224 */ /* 0x000fe200078e00cb */
[----:B------:R4:W5:Y:S01]  /*11660*/  LDL.LU R185, [R1+0x190] ;  /* 0x0001900001b97983 */ /* 0x0009620000300800 */
[----:B------:R-:W-:Y:S02]  /*11670*/  IMAD.MOV.U32 R229, RZ, RZ, R66 ;  /* 0x000000ffffe57224 */ /* 0x000fe400078e0042 */
        /* <DEDUP_REMOVED lines=8> */
[----:B------:R-:W-:Y:S02]  /*11700*/  IMAD.MOV.U32 R67, RZ, RZ, R77 ;  /* 0x000000ffff437224 */ /* 0x000fe400078e004d */
[----:B------:R-:W-:Y:S02]  /*11710*/  IMAD.MOV.U32 R38, RZ, RZ, R13 ;  /* 0x000000ffff267224 */ /* 0x000fe400078e000d */
[----:B------:R-:W-:Y:S02]  /*11720*/  IMAD.MOV.U32 R15, RZ, RZ, R182 ;  /* 0x000000ffff0f7224 */ /* 0x000fe400078e00b6 */
[----:B------:R4:W5:Y:S01]  /*11730*/  LDL.LU R182, [R1+0x184] ;  /* 0x0001840001b67983 */ /* 0x0009620000300800 */
[----:B------:R-:W-:-:S02]  /*11740*/  IMAD.MOV.U32 R13, RZ, RZ, R181 ;  /* 0x000000ffff0d7224 */ /* 0x000fc400078e00b5 */
[----:B------:R-:W-:Y:S01]  /*11750*/  IMAD.MOV.U32 R2, RZ, RZ, R48 ;  /* 0x000000ffff027224 */ /* 0x000fe200078e0030 */
[----:B------:R4:W5:Y:S01]  /*11760*/  LDL.LU R181, [R1+0x180] ;  /* 0x0001800001b57983 */ /* 0x0009620000300800 */
[----:B-1----:R-:W-:Y:S01]  /*11770*/  HMMA.16816.F32 R76, R4, R8, R112 ;  /* 0x00000008044c723c */ /* 0x002fe20000001870 */
[----:B------:R-:W-:Y:S02]  /*11780*/  IMAD.MOV.U32 R231, RZ, RZ, R14 ;  /* 0x000000ffffe77224 */ /* 0x000fe400078e000e */
[----:B------:R-:W-:Y:S02]  /*11790*/  IMAD.MOV.U32 R65, RZ, RZ, R227 ;  /* 0x000000ffff417224 */ /* 0x000fe400078e00e3 */
[----:B------:R-:W-:Y:S02]  /*117a0*/  IMAD.MOV.U32 R48, RZ, RZ, R64 ;  /* 0x000000ffff307224 */ /* 0x000fe400078e0040 */
[----:B------:R-:W-:Y:S02]  /*117b0*/  IMAD.MOV.U32 R112, RZ, RZ, R202 ;  /* 0x000000ffff707224 */ /* 0x000fe400078e00ca */
[----:B------:R-:W-:-:S02]  /*117c0*/  IMAD.MOV.U32 R115, RZ, RZ, R226 ;  /* 0x000000ffff737224 */ /* 0x000fc400078e00e2 */
[----:B------:R-:W-:Y:S02]  /*117d0*/  IMAD.MOV.U32 R202, RZ, RZ, R176 ;  /* 0x000000ffffca7224 */ /* 0x000fe400078e00b0 */
[----:B------:R4:W5:Y:S01]  /*117e0*/  LDL.LU R176, [R1+0x17c] ;  /* 0x00017c0001b07983 */ /* 0x0009620000300800 */
[----:B------:R-:W-:Y:S02]  /*117f0*/  IMAD.MOV.U32 R226, RZ, RZ, R47 ;  /* 0x000000ffffe27224 */ /* 0x000fe400078e002f */
[----:B------:R-:W-:Y:S01]  /*11800*/  IMAD.MOV.U32 R64, RZ, RZ, R73 ;  /* 0x000000ffff407224 */ /* 0x000fe200078e0049 */
[----:B------:R4:W5:Y:S01]  /*11810*/  LDL.LU R47, [R1+0x178] ;  /* 0x00017800012f7983 */ /* 0x0009620000300800 */
[----:B------:R-:W-:Y:S02]  /*11820*/  IMAD.MOV.U32 R14, RZ, RZ, R74 ;  /* 0x000000ffff0e7224 */ /* 0x000fe400078e004a */
[----:B------:R-:W-:Y:S02]  /*11830*/  IMAD.MOV.U32 R227, RZ, RZ, R72 ;  /* 0x000000ffffe37224 */ /* 0x000fe400078e0048 */
[----:B------:R-:W-:Y:S01]  /*11840*/  IMAD.MOV.U32 R250, RZ, RZ, R46 ;  /* 0x000000fffffa7224 */ /* 0x000fe200078e002e */
[----:B------:R-:W-:Y:S01]  /*11850*/  HMMA.16816.F32 R72, R4, R10, R120 ;  /* 0x0000000a0448723c */ /* 0x000fe20000001878 */
[----:B------:R4:W5:Y:S01]  /*11860*/  LDL.LU R46, [R1+0x174] ;  /* 0x00017400012e7983 */ /* 0x0009620000300800 */
[----:B------:R-:W-:-:S03]  /*11870*/  IMAD.MOV.U32 R251, RZ, RZ, R45 ;  /* 0x000000fffffb7224 */ /* 0x000fc600078e002d */
[----:B------:R4:W5:Y:S02]  /*11880*/  LDL.LU R45, [R1+0x170] ;  /* 0x00017000012d7983 */ /* 0x0009640000300800 */
[----:B------:R-:W-:Y:S02]  /*11890*/  IMAD.MOV.U32 R122, RZ, RZ, R44 ;  /* 0x000000ffff7a7224 */ /* 0x000fe400078e002c */
[----:B------:R4:W5:Y:S01]  /*118a0*/  LDL.LU R44, [R1+0x16c] ;  /* 0x00016c00012c7983 */ /* 0x0009620000300800 */
[----:B------:R-:W-:Y:S02]  /*118b0*/  IMAD.MOV.U32 R108, RZ, RZ, R229 ;  /* 0x000000ffff6c7224 */ /* 0x000fe400078e00e5 */
[----:B------:R-:W-:Y:S02]  /*118c0*/  IMAD.MOV.U32 R104, RZ, RZ, R12 ;  /* 0x000000ffff687224 */ /* 0x000fe400078e000c */
[----:B------:R-:W-:Y:S02]  /*118d0*/  IMAD.MOV.U32 R113, RZ, RZ, R14 ;  /* 0x000000ffff717224 */ /* 0x000fe400078e000e */
[----:B------:R-:W-:-:S02]  /*118e0*/  IMAD.MOV.U32 R114, RZ, RZ, R15 ;  /* 0x000000ffff727224 */ /* 0x000fc400078e000f */
[----:B------:R-:W-:Y:S02]  /*118f0*/  IMAD.MOV.U32 R229, RZ, RZ, R13 ;  /* 0x000000ffffe57224 */ /* 0x000fe400078e000d */
[----:B---3--:R-:W1:Y:S01]  /*11900*/  LDSM.16.MT88.4 R12, [R178+0x6000] ;  /* 0x00600000b20c783b */ /* 0x008e620000004200 */
[C---:B------:R-:W-:Y:S06]  /*11910*/  HMMA.16816.F32 R80, R16.reuse, R8, R80 ;  /* 0x000000081050723c */ /* 0x040fec0000001850 */
[----:B------:R-:W-:Y:S01]  /*11920*/  HMMA.16816.F32 R68, R16, R10, R68 ;  /* 0x0000000a1044723c */ /* 0x000fe20000001844 */
[----:B------:R-:W2:Y:S01]  /*11930*/  LDSM.16.MT88.4 R8, [R179+0x6000] ;  /* 0x00600000b308783b */ /* 0x000ea20000004200 */
        /* <DEDUP_REMOVED lines=15> */
[----:B-1----:R-:W-:Y:S01]  /*11a30*/  HMMA.16816.F32 R52, R4, R12, R124 ;  /* 0x0000000c0434723c */ /* 0x002fe2000000187c */
[----:B------:R-:W-:Y:S02]  /*11a40*/  IMAD.MOV.U32 R106, RZ, RZ, R38 ;  /* 0x000000ffff6a7224 */ /* 0x000fe400078e0026 */
[----:B------:R-:W-:-:S04]  /*11a50*/  IMAD.MOV.U32 R230, RZ, RZ, R36 ;  /* 0x000000ffffe67224 */ /* 0x000fc800078e0024 */
[----:B------:R-:W-:Y:S02]  /*11a60*/  IMAD.MOV.U32 R124, RZ, RZ, R40 ;  /* 0x000000ffff7c7224 */ /* 0x000fe400078e0028 */
[----:B------:R-:W-:Y:S02]  /*11a70*/  IMAD.MOV.U32 R127, RZ, RZ, R50 ;  /* 0x000000ffff7f7224 */ /* 0x000fe400078e0032 */
[----:B------:R-:W-:Y:S01]  /*11a80*/  IMAD.MOV.U32 R125, RZ, RZ, R41 ;  /* 0x000000ffff7d7224 */ /* 0x000fe200078e0029 */
[----:B------:R-:W-:Y:S01]  /*11a90*/  HMMA.16816.F32 R48, R4, R14, R128 ;  /* 0x0000000e0430723c */ /* 0x000fe20000001880 */
[----:B------:R-:W-:-:S06]  /*11aa0*/  IMAD.MOV.U32 R126, RZ, RZ, R39 ;  /* 0x000000ffff7e7224 */ /* 0x000fcc00078e0027 */
[----:B------:R-:W-:Y:S02]  /*11ab0*/  IMAD.MOV.U32 R130, RZ, RZ, R37 ;  /* 0x000000ffff827224 */ /* 0x000fe400078e0025 */
[----:B--2---:R-:W-:Y:S07]  /*11ac0*/  HMMA.16816.F32 R36, R4, R10, R236 ;  /* 0x0000000a0424723c */ /* 0x004fee00000018ec */
[----:B------:R-:W-:Y:S02]  /*11ad0*/  IMAD.MOV.U32 R236, RZ, RZ, R124 ;  /* 0x000000ffffec7224 */ /* 0x000fe400078e007c */
[----:B------:R-:W-:-:S02]  /*11ae0*/  IMAD.MOV.U32 R124, RZ, RZ, R125 ;  /* 0x000000ffff7c7224 */ /* 0x000fc400078e007d */
[----:B------:R-:W-:Y:S02]  /*11af0*/  IMAD.MOV.U32 R237, RZ, RZ, R126 ;  /* 0x000000ffffed7224 */ /* 0x000fe400078e007e */
[----:B------:R-:W-:Y:S02]  /*11b00*/  IMAD.MOV.U32 R125, RZ, RZ, R127 ;  /* 0x000000ffff7d7224 */ /* 0x000fe400078e007f */
[----:B------:R-:W-:Y:S02]  /*11b10*/  IMAD.MOV.U32 R126, RZ, RZ, R120 ;  /* 0x000000ffff7e7224 */ /* 0x000fe400078e0078 */
[----:B------:R-:W-:Y:S02]  /*11b20*/  IMAD.MOV.U32 R120, RZ, RZ, R2 ;  /* 0x000000ffff787224 */ /* 0x000fe400078e0002 */
[----:B------:R-:W-:Y:S02]  /*11b30*/  IMAD.MOV.U32 R127, RZ, RZ, R3 ;  /* 0x000000ffff7f7224 */ /* 0x000fe400078e0003 */
[----:B------:R-:W-:-:S04]  /*11b40*/  IMAD.WIDE.U32 R2, R21, -0x2daee0ad, RZ ;  /* 0xd2511f5315027825 */ /* 0x000fc800078e00ff */
[----:B------:R-:W-:Y:S02]  /*11b50*/  IMAD.MOV.U32 R248, RZ, RZ, R42 ;  /* 0x000000fffff87224 */ /* 0x000fe400078e002a */
[----:B------:R-:W-:Y:S02]  /*11b60*/  IMAD.MOV.U32 R131, RZ, RZ, R43 ;  /* 0x000000ffff837224 */ /* 0x000fe400078e002b */
[----:B------:R-:W-:Y:S07]  /*11b70*/  HMMA.16816.F32 R40, R4, R8, R132 ;  /* 0x000000080428723c */ /* 0x000fee0000001884 */
[----:B------:R-:W-:-:S02]  /*11b80*/  LOP3.LUT R4, R3, UR25, R20, 0x96, !PT ;  /* 0x0000001903047c12 */ /* 0x000fc4000f8e9614 */
[C---:B------:R-:W-:Y:S02]  /*11b90*/  LOP3.LUT R3, R2.reuse, 0xffff, RZ, 0xc0, !PT ;  /* 0x0000ffff02037812 */ /* 0x040fe400078ec0ff */
[--C-:B------:R-:W-:Y:S02]  /*11ba0*/  SHF.R.U32.HI R6, RZ, 0x10, R2.reuse ;  /* 0x00000010ff067819 */ /* 0x100fe40000011602 */
[----:B------:R-:W-:Y:S02]  /*11bb0*/  LOP3.LUT R7, R2, 0xff, RZ, 0xc0, !PT ;  /* 0x000000ff02077812 */ /* 0x000fe400078ec0ff */
[----:B------:R-:W-:Y:S02]  /*11bc0*/  SHF.R.U32.HI R5, RZ, 0x18, R2 ;  /* 0x00000018ff057819 */ /* 0x000fe40000011602 */
[----:B------:R-:W-:Y:S02]  /*11bd0*/  SHF.R.U32.HI R3, RZ, 0x8, R3 ;  /* 0x00000008ff037819 */ /* 0x000fe40000011603 */
[----:B------:R-:W-:Y:S01]  /*11be0*/  LOP3.LUT R2, R6, 0xff, RZ, 0xc0, !PT ;  /* 0x000000ff06027812 */ /* 0x000fe200078ec0ff */
[----:B------:R-:W-:Y:S01]  /*11bf0*/  HMMA.16816.F32 R108, R16, R8, R108 ;  /* 0x00000008106c723c */ /* 0x000fe2000000186c */
[----:B------:R-:W-:-:S02]  /*11c00*/  PRMT R7, R7, 0x5410, R3 ;  /* 0x0000541007077816 */ /* 0x000fc40000000003 */
[----:B------:R-:W-:-:S04]  /*11c10*/  SHF.R.U32.HI R3, RZ, 0x10, R4 ;  /* 0x00000010ff037819 */ /* 0x000fc80000011604 */
[----:B------:R-:W-:Y:S02]  /*11c20*/  PRMT R8, R2, 0x5410, R5 ;  /* 0x0000541002087816 */ /* 0x000fe40000000005 */
[C---:B------:R-:W-:Y:S02]  /*11c30*/  LOP3.LUT R2, R4.reuse, 0xffff, RZ, 0xc0, !PT ;  /* 0x0000ffff04027812 */ /* 0x040fe400078ec0ff */
[----:B------:R-:W-:Y:S02]  /*11c40*/  LOP3.LUT R6, R4, 0xff, RZ, 0xc0, !PT ;  /* 0x000000ff04067812 */ /* 0x000fe400078ec0ff */
[----:B------:R-:W-:Y:S02]  /*11c50*/  SHF.R.U32.HI R5, RZ, 0x18, R4 ;  /* 0x00000018ff057819 */ /* 0x000fe40000011604 */
[----:B------:R-:W-:Y:S02]  /*11c60*/  SHF.R.U32.HI R4, RZ, 0x8, R2 ;  /* 0x00000008ff047819 */ /* 0x000fe40000011602 */
[----:B------:R-:W-:-:S02]  /*11c70*/  LOP3.LUT R3, R3, 0xff, RZ, 0xc0, !PT ;  /* 0x000000ff03037812 */ /* 0x000fc400078ec0ff */
[----:B------:R-:W-:Y:S02]  /*11c80*/  PRMT R4, R6, 0x5410, R4 ;  /* 0x0000541006047816 */ /* 0x000fe40000000004 */
[----:B------:R-:W-:Y:S02]  /*11c90*/  PRMT R5, R3, 0x5410, R5 ;  /* 0x0000541003057816 */ /* 0x000fe40000000005 */
[--C-:B------:R-:W-:Y:S01]  /*11ca0*/  HSET2.LE.AND R2, R7, R0.reuse, PT ;  /* 0x0000000007027233 */ /* 0x100fe20003803000 */
[C---:B------:R-:W-:Y:S01]  /*11cb0*/  HMMA.16816.F32 R64, R16.reuse, R12, R64 ;  /* 0x0000000c1040723c */ /* 0x040fe20000001840 */
[--C-:B------:R-:W-:Y:S02]  /*11cc0*/  HSET2.LE.AND R3, R4, R0.reuse, PT ;  /* 0x0000000004037233 */ /* 0x100fe40003803000 */
[--C-:B------:R-:W-:Y:S02]  /*11cd0*/  HSET2.LE.AND R5, R5, R0.reuse, PT ;  /* 0x0000000005057233 */ /* 0x100fe40003803000 */
[----:B------:R-:W-:Y:S01]  /*11ce0*/  LOP3.LUT R6, R2, R117, RZ, 0xc0, !PT ;  /* 0x0000007502067212 */ /* 0x000fe200078ec0ff */
[----:B------:R-:W-:Y:S01]  /*11cf0*/  HMMA.16816.F32 R104, R16, R14, R104 ;  /* 0x0000000e1068723c */ /* 0x000fe20000001868 */
[----:B------:R-:W-:Y:S01]  /*11d00*/  HSET2.LE.AND R2, R8, R0, PT ;  /* 0x0000000008027233 */ /* 0x000fe20003803000 */
[----:B------:R-:W1:Y:S01]  /*11d10*/  LDSM.16.MT88.4 R12, [R177+0x6800] ;  /* 0x00680000b10c783b */ /* 0x000e620000004200 */
[----:B------:R-:W-:-:S03]  /*11d20*/  LOP3.LUT R4, R3, R119, RZ, 0xc0, !PT ;  /* 0x0000007703047212 */ /* 0x000fc600078ec0ff */
[----:B------:R-:W-:Y:S01]  /*11d30*/  HMMA.16816.F32 R112, R16, R10, R112 ;  /* 0x0000000a1070723c */ /* 0x000fe20000001870 */
[----:B------:R-:W2:Y:S01]  /*11d40*/  LDSM.16.MT88.4 R8, [R180+0x6800] ;  /* 0x00680000b408783b */ /* 0x000ea20000004200 */
[----:B------:R-:W-:-:S03]  /*11d50*/  LOP3.LUT R5, R5, R118, RZ, 0xc0, !PT ;  /* 0x0000007605057212 */ /* 0x000fc600078ec0ff */
[----:B------:R-:W3:Y:S01]  /*11d60*/  LDSM.16.MT88.4 R16, [R178+0x6800] ;  /* 0x00680000b210783b */ /* 0x000ee20000004200 */
[----:B------:R-:W-:Y:S02]  /*11d70*/  IMAD.MOV.U32 R3, RZ, RZ, R22 ;  /* 0x000000ffff037224 */ /* 0x000fe400078e0016 */
[----:B------:R-:W-:Y:S02]  /*11d80*/  IMAD.MOV.U32 R118, RZ, RZ, R23 ;  /* 0x000000ffff767224 */ /* 0x000fe400078e0017 */
[----:B------:R-:W4:Y:S01]  /*11d90*/  LDSM.16.MT88.4 R20, [R179+0x6800] ;  /* 0x00680000b314783b */ /* 0x000f220000004200 */
[----:B------:R-:W-:Y:S01]  /*11da0*/  LOP3.LUT R7, R2, R116, RZ, 0xc0, !PT ;  /* 0x0000007402077212 */ /* 0x000fe200078ec0ff */
[----:B------:R-:W-:Y:S02]  /*11db0*/  IMAD.MOV.U32 R239, RZ, RZ, R130 ;  /* 0x000000ffffef7224 */ /* 0x000fe400078e0082 */
[----:B------:R-:W-:Y:S02]  /*11dc0*/  IMAD.MOV.U32 R238, RZ, RZ, R131 ;  /* 0x000000ffffee7224 */ /* 0x000fe400078e0083 */
[----:B------:R-:W-:-:S02]  /*11dd0*/  IMAD.MOV.U32 R117, RZ, RZ, R124 ;  /* 0x000000ffff757224 */ /* 0x000fc400078e007c */
[----:B------:R-:W-:Y:S02]  /*11de0*/  IMAD.MOV.U32 R116, RZ, RZ, R125 ;  /* 0x000000ffff747224 */ /* 0x000fe400078e007d */
[----:B------:R-:W-:Y:S02]  /*11df0*/  IMAD.MOV.U32 R2, RZ, RZ, R126 ;  /* 0x000000ffff027224 */ /* 0x000fe400078e007e */
[----:B------:R-:W-:Y:S01]  /*11e00*/  IMAD.MOV.U32 R119, RZ, RZ, R127 ;  /* 0x000000ffff777224 */ /* 0x000fe200078e007f */
[C---:B-1----:R-:W-:Y:S06]  /*11e10*/  HMMA.16816.F32 R128, R4.reuse, R14, R88 ;  /* 0x0000000e0480723c */ /* 0x042fec0000001858 */
[C---:B--2---:R-:W-:Y:S06]  /*11e20*/  HMMA.16816.F32 R124, R4.reuse, R8, R76 ;  /* 0x00000008047c723c */ /* 0x044fec000000184c */
[----:B---3--:R-:W-:Y:S01]  /*11e30*/  HMMA.16816.F32 R88, R4, R16, R52 ;  /* 0x000000100458723c */ /* 0x008fe20000001834 */
[----:B------:R-:W-:-:S06]  /*11e40*/  IMAD.MOV.U32 R79, RZ, RZ, R120 ;  /* 0x000000ffff4f7224 */ /* 0x000fcc00078e0078 */
[----:B------:R-:W-:Y:S02]  /*11e50*/  IMAD.MOV.U32 R53, RZ, RZ, R121 ;  /* 0x000000ffff357224 */ /* 0x000fe400078e0079 */
[----:B------:R-:W-:Y:S02]  /*11e60*/  IMAD.MOV.U32 R54, RZ, RZ, R122 ;  /* 0x000000ffff367224 */ /* 0x000fe400078e007a */
[----:B------:R-:W-:Y:S02]  /*11e70*/  IMAD.MOV.U32 R55, RZ, RZ, R123 ;  /* 0x000000ffff377224 */ /* 0x000fe400078e007b */
[C---:B------:R-:W-:Y:S06]  /*11e80*/  HMMA.16816.F32 R120, R4.reuse, R18, R48 ;  /* 0x000000120478723c */ /* 0x040fec0000001830 */
[----:B------:R-:W-:Y:S01]  /*11e90*/  HMMA.16816.F32 R132, R4, R12, R92 ;  /* 0x0000000c0484723c */ /* 0x000fe2000000185c */
[----:B------:R-:W-:-:S02]  /*11ea0*/  IMAD.MOV.U32 R51, RZ, RZ, R118 ;  /* 0x000000ffff337224 */ /* 0x000fc400078e0076 */
[----:B------:R-:W-:Y:S02]  /*11eb0*/  IMAD.MOV.U32 R48, RZ, RZ, R119 ;  /* 0x000000ffff307224 */ /* 0x000fe400078e0077 */
[----:B------:R-:W-:Y:S02]  /*11ec0*/  IMAD.MOV.U32 R49, RZ, RZ, R116 ;  /* 0x000000ffff317224 */ /* 0x000fe400078e0074 */
[----:B------:R-:W-:Y:S01]  /*11ed0*/  IMAD.MOV.U32 R50, RZ, RZ, R117 ;  /* 0x000000ffff327224 */ /* 0x000fe200078e0075 */
[C---:B------:R-:W-:Y:S06]  /*11ee0*/  HMMA.16816.F32 R92, R4.reuse, R10, R72 ;  /* 0x0000000a045c723c */ /* 0x040fec0000001848 */
[----:B----4-:R-:W-:Y:S06]  /*11ef0*/  HMMA.16816.F32 R116, R4, R20, R40 ;  /* 0x000000140474723c */ /* 0x010fec0000001828 */
[----:B------:R-:W-:Y:S01]  /*11f00*/  HMMA.16816.F32 R72, R24, R12, R96 ;  /* 0x0000000c1848723c */ /* 0x000fe20000001860 */
[----:B------:R-:W-:-:S05]  /*11f10*/  IMAD.MOV.U32 R43, RZ, RZ, R79 ;  /* 0x000000ffff2b7224 */ /* 0x000fca00078e004f */
[----:B------:R-:W-:Y:S01]  /*11f20*/  HMMA.16816.F32 R76, R4, R22, R36 ;  /* 0x00000016044c723c */ /* 0x000fe20000001824 */
[----:B------:R-:W-:Y:S02]  /*11f30*/  IMAD.MOV.U32 R97, RZ, RZ, R3 ;  /* 0x000000ffff617224 */ /* 0x000fe400078e0003 */
[----:B------:R-:W-:Y:S02]  /*11f40*/  IMAD.MOV.U32 R96, RZ, RZ, R2 ;  /* 0x000000ffff607224 */ /* 0x000fe400078e0002 */
[----:B------:R-:W-:-:S04]  /*11f50*/  IMAD.WIDE.U32 R2, R33, -0x2daee0ad, RZ ;  /* 0xd2511f5321027825 */ /* 0x000fc800078e00ff */
        /* <DEDUP_REMOVED lines=18> */
[----:B------:R-:W-:Y:S03]  /*12080*/  HMMA.16816.F32 R68, R24, R10, R68 ;  /* 0x0000000a1844723c */ /* 0x000fe60000001844 */
[----:B------:R-:W-:-:S02]  /*12090*/  PRMT R6, R8, 0x5410, R6 ;  /* 0x0000541008067816 */ /* 0x000fc40000000006 */
[----:B------:R-:W1:Y:S01]  /*120a0*/  LDSM.16.MT88.4 R8, [R178+0x7000] ;  /* 0x00700000b208783b */ /* 0x000e620000004200 */
[----:B------:R-:W-:Y:S01]  /*120b0*/  IMAD.MOV.U32 R136, RZ, RZ, R53 ;  /* 0x000000ffff887224 */ /* 0x000fe200078e0035 */
[C---:B------:R-:W-:Y:S01]  /*120c0*/  HMMA.16816.F32 R64, R24.reuse, R16, R64 ;  /* 0x000000101840723c */ /* 0x040fe20000001840 */
[----:B------:R-:W-:Y:S02]  /*120d0*/  IMAD.MOV.U32 R99, RZ, RZ, R54 ;  /* 0x000000ffff637224 */ /* 0x000fe400078e0036 */
[----:B------:R-:W-:Y:S01]  /*120e0*/  IMAD.MOV.U32 R98, RZ, RZ, R55 ;  /* 0x000000ffff627224 */ /* 0x000fe200078e0037 */
[----:B------:R-:W-:Y:S01]  /*120f0*/  LOP3.LUT R5, R4, 0xffff, RZ, 0xc0, !PT ;  /* 0x0000ffff04057812 */ /* 0x000fe200078ec0ff */
[----:B------:R-:W-:Y:S01]  /*12100*/  IMAD.MOV.U32 R38, RZ, RZ, R49 ;  /* 0x000000ffff267224 */ /* 0x000fe200078e0031 */
[C---:B------:R-:W-:Y:S01]  /*12110*/  HMMA.16816.F32 R52, R24.reuse, R18, R104 ;  /* 0x000000121834723c */ /* 0x040fe20000001868 */
[----:B------:R-:W-:Y:S01]  /*12120*/  IMAD.MOV.U32 R39, RZ, RZ, R50 ;  /* 0x000000ffff277224 */ /* 0x000fe200078e0032 */
[----:B------:R-:W2:Y:S04]  /*12130*/  LDSM.16.MT88.4 R16, [R177+0x7000] ;  /* 0x00700000b110783b */ /* 0x000ea80000004200 */
[----:B------:R-:W-:Y:S01]  /*12140*/  HMMA.16816.F32 R84, R24, R14, R84 ;  /* 0x0000000e1854723c */ /* 0x000fe20000001854 */
[----:B------:R-:W-:Y:S01]  /*12150*/  IMAD.MOV.U32 R107, RZ, RZ, R43 ;  /* 0x000000ffff6b7224 */ /* 0x000fe200078e002b */
[----:B------:R-:W3:Y:S01]  /*12160*/  LDSM.16.MT88.4 R12, [R180+0x7000] ;  /* 0x00700000b40c783b */ /* 0x000ee20000004200 */
[----:B------:R-:W-:-:S02]  /*12170*/  IMAD.MOV.U32 R106, RZ, RZ, R48 ;  /* 0x000000ffff6a7224 */ /* 0x000fc400078e0030 */
[----:B------:R-:W-:Y:S01]  /*12180*/  IMAD.MOV.U32 R105, RZ, RZ, R51 ;  /* 0x000000ffff697224 */ /* 0x000fe200078e0033 */
[----:B------:R-:W-:Y:S01]  /*12190*/  HMMA.16816.F32 R40, R24, R22, R112 ;  /* 0x000000161828723c */ /* 0x000fe20000001870 */
[----:B------:R-:W-:-:S05]  /*121a0*/  LOP3.LUT R7, R4, 0xff, RZ, 0xc0, !PT ;  /* 0x000000ff04077812 */ /* 0x000fca00078ec0ff */
[----:B------:R-:W-:Y:S01]  /*121b0*/  HMMA.16816.F32 R48, R24, R20, R108 ;  /* 0x000000141830723c */ /* 0x000fe2000000186c */
[----:B------:R-:W4:Y:S01]  /*121c0*/  LDSM.16.MT88.4 R20, [R179+0x7000] ;  /* 0x00700000b314783b */ /* 0x000f220000004200 */
[----:B------:R-:W-:-:S05]  /*121d0*/  SHF.R.U32.HI R3, RZ, 0x8, R5 ;  /* 0x00000008ff037819 */ /* 0x000fca0000011605 */
        /* <DEDUP_REMOVED lines=15> */
[----:B------:R-:W-:Y:S02]  /*122d0*/  LOP3.LUT R6, R3, R198, RZ, 0xc0, !PT ;  /* 0x000000c603067212 */ /* 0x000fe400078ec0ff */
[----:B------:R-:W-:Y:S01]  /*122e0*/  LOP3.LUT R7, R7, R139, RZ, 0xc0, !PT ;  /* 0x0000008b07077212 */ /* 0x000fe200078ec0ff */
[----:B------:R-:W-:Y:S01]  /*122f0*/  IMAD.MOV.U32 R3, RZ, RZ, R96 ;  /* 0x000000ffff037224 */ /* 0x000fe200078e0060 */
[----:B------:R-:W-:Y:S01]  /*12300*/  LOP3.LUT R2, R37, UR30, R34, 0x96, !PT ;  /* 0x0000001e25027c12 */ /* 0x000fe2000f8e9622 */
[----:B-1----:R-:W-:Y:S01]  /*12310*/  HMMA.16816.F32 R52, R28, R10, R52 ;  /* 0x0000000a1c34723c */ /* 0x002fe20000001834 */
[----:B------:R-:W-:-:S05]  /*12320*/  IMAD.MOV.U32 R138, RZ, RZ, R105 ;  /* 0x000000ffff8a7224 */ /* 0x000fca00078e0069 */
[----:B------:R-:W-:Y:S01]  /*12330*/  HMMA.16816.F32 R120, R4, R10, R120 ;  /* 0x0000000a0478723c */ /* 0x000fe20000001878 */
[----:B------:R-:W-:Y:S02]  /*12340*/  IMAD.MOV.U32 R199, RZ, RZ, R106 ;  /* 0x000000ffffc77224 */ /* 0x000fe400078e006a */
[----:B------:R-:W-:-:S04]  /*12350*/  IMAD.MOV.U32 R198, RZ, RZ, R107 ;  /* 0x000000ffffc67224 */ /* 0x000fc800078e006b */
[----:B------:R-:W-:Y:S02]  /*12360*/  IMAD.MOV.U32 R11, RZ, RZ, R3 ;  /* 0x000000ffff0b7224 */ /* 0x000fe400078e0003 */
[----:B------:R-:W-:Y:S01]  /*12370*/  IMAD.WIDE.U32 R2, R2, -0x2daee0ad, RZ ;  /* 0xd2511f5302027825 */ /* 0x000fe200078e00ff */
[----:B--2---:R-:W-:Y:S03]  /*12380*/  HMMA.16816.F32 R108, R4, R16, R132 ;  /* 0x00000010046c723c */ /* 0x004fe60000001884 */
[----:B------:R-:W-:-:S03]  /*12390*/  IMAD.MOV.U32 R139, RZ, RZ, R97 ;  /* 0x000000ffff8b7224 */ /* 0x000fc600078e0061 */
[----:B------:R-:W-:Y:S01]  /*123a0*/  HMMA.16816.F32 R104, R4, R18, R128 ;  /* 0x000000120468723c */ /* 0x000fe20000001880 */
[----:B------:R-:W-:Y:S02]  /*123b0*/  IMAD.MOV.U32 R134, RZ, RZ, R98 ;  /* 0x000000ffff867224 */ /* 0x000fe400078e0062 */
[----:B------:R-:W-:-:S03]  /*123c0*/  IMAD.MOV.U32 R135, RZ, RZ, R99 ;  /* 0x000000ffff877224 */ /* 0x000fc600078e0063 */
[C---:B---3--:R-:W-:Y:S06]  /*123d0*/  HMMA.16816.F32 R96, R4.reuse, R12, R124 ;  /* 0x0000000c0460723c */ /* 0x048fec000000187c */
[C---:B------:R-:W-:Y:S06]  /*123e0*/  HMMA.16816.F32 R92, R4.reuse, R14, R92 ;  /* 0x0000000e045c723c */ /* 0x040fec000000185c */
[C---:B------:R-:W-:Y:S06]  /*123f0*/  HMMA.16816.F32 R88, R4.reuse, R8, R88 ;  /* 0x000000080458723c */ /* 0x040fec0000001858 */
[C---:B----4-:R-:W-:Y:S06]  /*12400*/  HMMA.16816.F32 R112, R4.reuse, R20, R116 ;  /* 0x000000140470723c */ /* 0x050fec0000001874 */
[----:B------:R-:W-:Y:S01]  /*12410*/  HMMA.16816.F32 R24, R4, R22, R76 ;  /* 0x000000160418723c */ /* 0x000fe2000000184c */
[----:B------:R-:W-:Y:S01]  /*12420*/  IMAD.MOV.U32 R34, RZ, RZ, R134 ;  /* 0x000000ffff227224 */ /* 0x000fe200078e0086 */
[----:B------:R-:W1:Y:S04]  /*12430*/  LDSM.16.MT88.4 R116, [R178+0x7800] ;  /* 0x00780000b274783b */ /* 0x000e680000004200 */
[----:B------:R-:W-:Y:S01]  /*12440*/  HMMA.16816.F32 R64, R28, R8, R64 ;  /* 0x000000081c40723c */ /* 0x000fe20000001840 */
[C---:B------:R-:W-:Y:S01]  /*12450*/  LOP3.LUT R4, R2.reuse, 0xffff, RZ, 0xc0, !PT ;  /* 0x0000ffff02047812 */ /* 0x040fe200078ec0ff */
[----:B------:R-:W-:Y:S01]  /*12460*/  IMAD.MOV.U32 R37, RZ, RZ, R135 ;  /* 0x000000ffff257224 */ /* 0x000fe200078e0087 */
[----:B------:R-:W-:Y:S01]  /*12470*/  LOP3.LUT R5, R2, 0xff, RZ, 0xc0, !PT ;  /* 0x000000ff02057812 */ /* 0x000fe200078ec0ff */
[----:B------:R-:W2:Y:S01]  /*12480*/  LDSM.16.MT88.4 R132, [R177+0x7800] ;  /* 0x00780000b184783b */ /* 0x000ea20000004200 */
[----:B------:R-:W-:-:S02]  /*12490*/  SHF.R.U32.HI R4, RZ, 0x8, R4 ;  /* 0x00000008ff047819 */ /* 0x000fc40000011604 */
[----:B------:R-:W-:Y:S01]  /*124a0*/  LOP3.LUT R3, R3, UR25, R32, 0x96, !PT ;  /* 0x0000001903037c12 */ /* 0x000fe2000f8e9620 */
[C---:B------:R-:W-:Y:S01]  /*124b0*/  HMMA.16816.F32 R128, R28.reuse, R12, R80 ;  /* 0x0000000c1c80723c */ /* 0x040fe20000001850 */
[--C-:B------:R-:W-:Y:S01]  /*124c0*/  SHF.R.U32.HI R6, RZ, 0x10, R2.reuse ;  /* 0x00000010ff067819 */ /* 0x100fe20000011602 */
[----:B------:R-:W3:Y:S01]  /*124d0*/  LDSM.16.MT88.4 R124, [R180+0x7800] ;  /* 0x00780000b47c783b */ /* 0x000ee20000004200 */
[----:B------:R-:W-:Y:S02]  /*124e0*/  SHF.R.U32.HI R9, RZ, 0x18, R2 ;  /* 0x00000018ff097819 */ /* 0x000fe40000011602 */
[----:B------:R-:W-:Y:S02]  /*124f0*/  PRMT R10, R5, 0x5410, R4 ;  /* 0x00005410050a7816 */ /* 0x000fe40000000004 */
[C---:B------:R-:W-:Y:S02]  /*12500*/  LOP3.LUT R2, R3.reuse, 0xffff, RZ, 0xc0, !PT ;  /* 0x0000ffff03027812 */ /* 0x040fe400078ec0ff */
[----:B------:R-:W-:Y:S01]  /*12510*/  SHF.R.U32.HI R4, RZ, 0x10, R3 ;  /* 0x00000010ff047819 */ /* 0x000fe20000011603 */
[----:B------:R-:W-:Y:S01]  /*12520*/  HMMA.16816.F32 R68, R28, R14, R68 ;  /* 0x0000000e1c44723c */ /* 0x000fe20000001844 */
[----:B------:R-:W4:Y:S01]  /*12530*/  LDSM.16.MT88.4 R12, [R179+0x7800] ;  /* 0x00780000b30c783b */ /* 0x000f220000004200 */
[----:B------:R-:W-:-:S02]  /*12540*/  LOP3.LUT R8, R3, 0xff, RZ, 0xc0, !PT ;  /* 0x000000ff03087812 */ /* 0x000fc400078ec0ff */
[----:B------:R-:W-:Y:S02]  /*12550*/  SHF.R.U32.HI R7, RZ, 0x18, R3 ;  /* 0x00000018ff077819 */ /* 0x000fe40000011603 */
[----:B------:R-:W-:Y:S02]  /*12560*/  LOP3.LUT R6, R6, 0xff, RZ, 0xc0, !PT ;  /* 0x000000ff06067812 */ /* 0x000fe400078ec0ff */
[----:B------:R-:W-:Y:S02]  /*12570*/  SHF.R.U32.HI R5, RZ, 0x8, R2 ;  /* 0x00000008ff057819 */ /* 0x000fe40000011602 */
[----:B------:R-:W-:Y:S02]  /*12580*/  LOP3.LUT R3, R4, 0xff, RZ, 0xc0, !PT ;  /* 0x000000ff04037812 */ /* 0x000fe400078ec0ff */
[----:B------:R-:W-:Y:S02]  /*12590*/  PRMT R2, R6, 0x5410, R9 ;  /* 0x0000541006027816 */ /* 0x000fe40000000009 */
[----:B------:R-:W-:-:S02]  /*125a0*/  PRMT R5, R8, 0x5410, R5 ;  /* 0x0000541008057816 */ /* 0x000fc40000000005 */
[----:B------:R-:W-:Y:S02]  /*125b0*/  PRMT R4, R3, 0x5410, R7 ;  /* 0x0000541003047816 */ /* 0x000fe40000000007 */
[--C-:B------:R-:W-:Y:S02]  /*125c0*/  HSET2.LE.AND R2, R2, R0.reuse, PT ;  /* 0x0000000002027233 */ /* 0x100fe40003803000 */
[--C-:B------:R-:W-:Y:S02]  /*125d0*/  HSET2.LE.AND R3, R5, R0.reuse, PT ;  /* 0x0000000005037233 */ /* 0x100fe40003803000 */
[--C-:B------:R-:W-:Y:S01]  /*125e0*/  HSET2.LE.AND R4, R4, R0.reuse, PT ;  /* 0x0000000004047233 */ /* 0x100fe20003803000 */
[----:B------:R-:W-:Y:S01]  /*125f0*/  HMMA.16816.F32 R48, R28, R20, R48 ;  /* 0x000000141c30723c */ /* 0x000fe20000001830 */
[----:B------:R-:W-:Y:S01]  /*12600*/  HSET2.LE.AND R0, R10, R0, PT ;  /* 0x000000000a007233 */ /* 0x000fe20003803000 */
[----:B------:R-:W-:Y:S02]  /*12610*/  IMAD.MOV.U32 R5, RZ, RZ, R137 ;  /* 0x000000ffff057224 */ /* 0x000fe400078e0089 */
[----:B------:R-:W-:-:S03]  /*12620*/  IMAD.MOV.U32 R36, RZ, RZ, R139 ;  /* 0x000000ffff247224 */ /* 0x000fc600078e008b */
[----:B------:R-:W-:Y:S01]  /*12630*/  IMAD.MOV.U32 R21, RZ, RZ, R136 ;  /* 0x000000ffff157224 */ /* 0x000fe200078e0088 */
[C---:B------:R-:W-:Y:S01]  /*12640*/  HMMA.16816.F32 R72, R28.reuse, R16, R72 ;  /* 0x000000101c48723c */ /* 0x040fe20000001848 */
[----:B------:R-:W-:Y:S01]  /*12650*/  LOP3.LUT R78, R0, R208, RZ, 0xc0, !PT ;  /* 0x000000d0004e7212 */ /* 0x000fe200078ec0ff */
[----:B------:R-:W-:Y:S01]  /*12660*/  STG.E.U16 desc[UR26][R60.64+-0x70], R222 ;  /* 0xffff90de3c007986 */ /* 0x000fe2000c10151a */
[----:B------:R-:W-:Y:S01]  /*12670*/  FADD.FTZ R0, R21, R217 ;  /* 0x000000d915007221 */ /* 0x000fe20000010000 */
[----:B------:R-:W-:Y:S02]  /*12680*/  LOP3.LUT R79, R2, R5, RZ, 0xc0, !PT ;  /* 0x00000005024f7212 */ /* 0x000fe400078ec0ff */
[C---:B------:R-:W-:Y:S01]  /*12690*/  HMMA.16816.F32 R16, R28.reuse, R18, R84 ;  /* 0x000000121c10723c */ /* 0x040fe20000001854 */
[----:B------:R-:W-:Y:S01]  /*126a0*/  STG.E.U16 desc[UR26][R60.64+-0x6e], R224 ;  /* 0xffff92e03c007986 */ /* 0x000fe2000c10151a */
[----:B------:R-:W-:Y:S01]  /*126b0*/  LOP3.LUT R76, R3, R216, RZ, 0xc0, !PT ;  /* 0x000000d8034c7212 */ /* 0x000fe200078ec0ff */
[----:B------:R-:W-:Y:S01]  /*126c0*/  FADD.FTZ R2, R37, R197 ;  /* 0x000000c525027221 */ /* 0x000fe20000010000 */
[----:B------:R-:W-:Y:S01]  /*126d0*/  IMAD.MOV.U32 R35, RZ, RZ, R138 ;  /* 0x000000ffff237224 */ /* 0x000fe200078e008a */
[----:B------:R-:W-:Y:S01]  /*126e0*/  STG.E.U16 desc[UR26][R58.64+-0x70], R167 ;  /* 0xffff90a73a007986 */ /* 0x000fe2000c10151a */
[----:B------:R-:W-:Y:S01]  /*126f0*/  HMMA.16816.F32 R40, R28, R22, R40 ;  /* 0x000000161c28723c */ /* 0x000fe20000001828 */
[----:B------:R-:W-:Y:S01]  /*12700*/  LOP3.LUT R77, R4, R207, RZ, 0xc0, !PT ;  /* 0x000000cf044d7212 */ /* 0x000fe200078ec0ff */
[----:B------:R-:W-:Y:S01]  /*12710*/  FADD.FTZ R3, R36, R205 ;  /* 0x000000cd24037221 */ /* 0x000fe20000010000 */
[----:B------:R-:W-:Y:S01]  /*12720*/  STG.E.U16 desc[UR26][R58.64+-0x6e], R166 ;  /* 0xffff92a63a007986 */ /* 0x000fe2000c10151a */
[----:B------:R-:W-:Y:S01]  /*12730*/  FADD.FTZ R5, R34, R195 ;  /* 0x000000c322057221 */ /* 0x000fe20000010000 */
[----:B------:R-:W-:-:S02]  /*12740*/  FADD.FTZ R4, R243, R0 ;  /* 0x00000000f3047221 */ /* 0x000fc40000010000 */
        /* <DEDUP_REMOVED lines=29> */
[----:B------:R4:W-:Y:S01]  /*12920*/  STG.E.U16 desc[UR26][R60.64+-0x40], R204 ;  /* 0xffffc0cc3c007986 */ /* 0x0009e2000c10151a */
        /* <DEDUP_REMOVED lines=17> */
[----:B------:R-:W-:Y:S01]  /*12a40*/  STG.E.U16 desc[UR26][R58.64+-0x2e], R152 ;  /* 0xffffd2983a007986 */ /* 0x000fe2000c10151a */
[C---:B-1----:R-:W-:Y:S03]  /*12a50*/  HMMA.16816.F32 R84, R76.reuse, R118, R120 ;  /* 0x000000764c54723c */ /* 0x042fe60000001878 */
[----:B------:R-:W-:Y:S04]  /*12a60*/  STG.E.U16 desc[UR26][R56.64+-0x30], R151 ;  /* 0xffffd09738007986 */ /* 0x000fe8000c10151a */
[----:B------:R-:W-:Y:S01]  /*12a70*/  STG.E.U16 desc[UR26][R56.64+-0x2e], R150 ;  /* 0xffffd29638007986 */ /* 0x000fe2000c10151a */
[C---:B--2---:R-:W-:Y:S03]  /*12a80*/  HMMA.16816.F32 R108, R76.reuse, R132, R108 ;  /* 0x000000844c6c723c */ /* 0x044fe6000000186c */
[----:B------:R-:W-:Y:S04]  /*12a90*/  STG.E.U16 desc[UR26][R62.64+-0x20], R175 ;  /* 0xffffe0af3e007986 */ /* 0x000fe8000c10151a */
[----:B------:R-:W-:Y:S01]  /*12aa0*/  STG.E.U16 desc[UR26][R62.64+-0x1e], R174 ;  /* 0xffffe2ae3e007986 */ /* 0x000fe2000c10151a */
[----:B------:R-:W-:Y:S03]  /*12ab0*/  HMMA.16816.F32 R104, R76, R134, R104 ;  /* 0x000000864c68723c */ /* 0x000fe60000001868 */
[----:B------:R-:W-:Y:S01]  /*12ac0*/  STG.E.U16 desc[UR26][R60.64+-0x20], R173 ;  /* 0xffffe0ad3c007986 */ /* 0x000fe2000c10151a */
[----:B------:R-:W-:-:S03]  /*12ad0*/  FADD.FTZ R243, R229, R243 ;  /* 0x000000f3e5f37221 */ /* 0x000fc60000010000 */
[----:B------:R-:W-:Y:S01]  /*12ae0*/  STG.E.U16 desc[UR26][R60.64+-0x1e], R172 ;  /* 0xffffe2ac3c007986 */ /* 0x000fe2000c10151a */
[C---:B---3--:R-:W-:Y:S01]  /*12af0*/  HMMA.16816.F32 R96, R76.reuse, R124, R96 ;  /* 0x0000007c4c60723c */ /* 0x048fe20000001860 */
[----:B------:R-:W-:Y:S02]  /*12b00*/  FADD.FTZ R3, R230, R3 ;  /* 0x00000003e6037221 */ /* 0x000fe40000010000 */
[----:B------:R-:W-:Y:S01]  /*12b10*/  STG.E.U16 desc[UR26][R58.64+-0x20], R149 ;  /* 0xffffe0953a007986 */ /* 0x000fe2000c10151a */
[----:B------:R-:W-:Y:S01]  /*12b20*/  FADD.FTZ R2, R231, R2 ;  /* 0x00000002e7027221 */ /* 0x000fe20000010000 */
[----:B------:R-:W-:Y:S01]  /*12b30*/  FADD.FTZ R0, R203, R0 ;  /* 0x00000000cb007221 */ /* 0x000fe20000010000 */
[----:B------:R-:W-:Y:S01]  /*12b40*/  HMMA.16816.F32 R92, R76, R126, R92 ;  /* 0x0000007e4c5c723c */ /* 0x000fe2000000185c */
[----:B------:R-:W-:Y:S01]  /*12b50*/  STG.E.U16 desc[UR26][R58.64+-0x1e], R148 ;  /* 0xffffe2943a007986 */ /* 0x000fe2000c10151a */
[----:B------:R-:W-:-:S03]  /*12b60*/  IADD3 R205, P2, R144, -0x100, RZ ;  /* 0xffffff0090cd7810 */ /* 0x000fc60007f5e0ff */
[----:B------:R-:W-:Y:S01]  /*12b70*/  STG.E.U16 desc[UR26][R56.64+-0x20], R141 ;  /* 0xffffe08d38007986 */ /* 0x000fe2000c10151a */
[C---:B------:R-:W-:Y:S03]  /*12b80*/  HMMA.16816.F32 R88, R76.reuse, R116, R88 ;  /* 0x000000744c58723c */ /* 0x040fe60000001858 */
[----:B------:R-:W-:Y:S03]  /*12b90*/  STG.E.U16 desc[UR26][R56.64+-0x1e], R140 ;  /* 0xffffe28c38007986 */ /* 0x000fe6000c10151a */
[----:B----4-:R-:W-:Y:S01]  /*12ba0*/  HMMA.16816.F32 R80, R76, R12, R112 ;  /* 0x0000000c4c50723c */ /* 0x010fe20000001870 */
[----:B------:R-:W-:Y:S04]  /*12bb0*/  STG.E.U16 desc[UR26][R62.64+-0x10], R171 ;  /* 0xfffff0ab3e007986 */ /* 0x000fe8000c10151a */
[----:B------:R-:W-:Y:S01]  /*12bc0*/  STG.E.U16 desc[UR26][R62.64+-0xe], R170 ;  /* 0xfffff2aa3e007986 */ /* 0x000fe2000c10151a */
[C---:B------:R-:W-:Y:S03]  /*12bd0*/  HMMA.16816.F32 R136, R100.reuse, R132, R72 ;  /* 0x000000846488723c */ /* 0x040fe60000001848 */
[----:B------:R-:W-:Y:S03]  /*12be0*/  STG.E.U16 desc[UR26][R60.64+-0x10], R169 ;  /* 0xfffff0a93c007986 */ /* 0x000fe6000c10151a */
[C---:B------:R-:W-:Y:S01]  /*12bf0*/  HMMA.16816.F32 R128, R100.reuse, R124, R128 ;  /* 0x0000007c6480723c */ /* 0x040fe20000001880 */
[----:B------:R-:W-:Y:S05]  /*12c00*/  STG.E.U16 desc[UR26][R60.64+-0xe], R168 ;  /* 0xfffff2a83c007986 */ /* 0x000fea000c10151a */
[----:B------:R-:W-:Y:S01]  /*12c10*/  HMMA.16816.F32 R120, R100, R116, R64 ;  /* 0x000000746478723c */ /* 0x000fe20000001840 */
[----:B------:R-:W-:Y:S01]  /*12c20*/  STG.E.U16 desc[UR26][R58.64+-0x10], R147 ;  /* 0xfffff0933a007986 */ /* 0x000fe2000c10151a */
[----:B------:R-:W-:-:S04]  /*12c30*/  FADD.FTZ R243, R202, R243 ;  /* 0x000000f3caf37221 */ /* 0x000fc80000010000 */
[----:B------:R-:W-:Y:S01]  /*12c40*/  HMMA.16816.F32 R132, R100, R134, R16 ;  /* 0x000000866484723c */ /* 0x000fe20000001810 */
[----:B------:R-:W-:Y:S01]  /*12c50*/  STG.E.U16 desc[UR26][R58.64+-0xe], R146 ;  /* 0xfffff2923a007986 */ /* 0x000fe2000c10151a */
[----:B------:R-:W-:-:S04]  /*12c60*/  FADD.FTZ R245, R226, R3 ;  /* 0x00000003e2f57221 */ /* 0x000fc80000010000 */
[----:B------:R-:W-:Y:S01]  /*12c70*/  HMMA.16816.F32 R124, R100, R126, R68 ;  /* 0x0000007e647c723c */ /* 0x000fe20000001844 */
[----:B------:R1:W-:Y:S01]  /*12c80*/  STG.E.U16 desc[UR26][R56.64+-0x10], R194 ;  /* 0xfffff0c238007986 */ /* 0x0003e2000c10151a */
[----:B------:R-:W-:-:S04]  /*12c90*/  IADD3.X R204, R145, -0x1, RZ, P2, !PT ;  /* 0xffffffff91cc7810 */ /* 0x000fc800017fe4ff */
[----:B------:R-:W-:Y:S01]  /*12ca0*/  HMMA.16816.F32 R116, R100, R118, R52 ;  /* 0x000000766474723c */ /* 0x000fe20000001834 */
[----:B------:R2:W-:Y:S01]  /*12cb0*/  STG.E.U16 desc[UR26][R56.64+-0xe], R193 ;  /* 0xfffff2c138007986 */ /* 0x0005e2000c10151a */
[----:B------:R-:W-:-:S04]  /*12cc0*/  IMAD.MOV.U32 R70, RZ, RZ, R242 ;  /* 0x000000ffff467224 */ /* 0x000fc800078e00f2 */
[----:B------:R-:W-:Y:S01]  /*12cd0*/  HMMA.16816.F32 R112, R100, R12, R48 ;  /* 0x0000000c6470723c */ /* 0x000fe20000001830 */
[----:B------:R-:W-:Y:S02]  /*12ce0*/  IMAD.MOV.U32 R71, RZ, RZ, R244 ;  /* 0x000000ffff477224 */ /* 0x000fe400078e00f4 */
[----:B------:R-:W-:-:S03]  /*12cf0*/  IMAD.MOV.U32 R68, RZ, RZ, R240 ;  /* 0x000000ffff447224 */ /* 0x000fc600078e00f0 */
[----:B------:R-:W-:Y:S01]  /*12d00*/  HMMA.16816.F32 R76, R76, R14, R24 ;  /* 0x0000000e4c4c723c */ /* 0x000fe20000001818 */
[----:B------:R-:W-:-:S05]  /*12d10*/  IMAD.MOV.U32 R69, RZ, RZ, R241 ;  /* 0x000000ffff457224 */ /* 0x000fca00078e00f1 */
[----:B------:R-:W-:Y:S01]  /*12d20*/  HMMA.16816.F32 R100, R100, R14, R40 ;  /* 0x0000000e6464723c */ /* 0x000fe20000001828 */
[----:B-1----:R-:W-:Y:S01]  /*12d30*/  FADD.FTZ R194, R225, R0 ;  /* 0x00000000e1c27221 */ /* 0x002fe20000010000 */
[----:B--2---:R-:W-:Y:S01]  /*12d40*/  FADD.FTZ R193, R227, R2 ;  /* 0x00000002e3c17221 */ /* 0x004fe20000010000 */
[----:B------:R-:W-:-:S06]  /*12d50*/  NOP ;  /* 0x0000000000007918 */ /* 0x000fcc0000000000 */
[----:B------:R-:W-:-:S15]  /*12d60*/  @!P0 BRA `(.L_x_1252) ;  /* 0x0000008800588947 */ /* 0x000fde0003800000 */
        /* <DEDUP_REMOVED lines=13> */
[----:B------:R-:W1:Y:S01]  /*12e40*/  S2R R195, SR_TID.X ;  /* 0x0000000000c37919 */ /* 0x000e620000002100 */
[----:B------:R-:W-:Y:S01]  /*12e50*/  IMAD.U32 R5, RZ, RZ, UR7 ;  /* 0x00000007ff057e24 */ /* 0x000fe2000f8e00ff */
[----:B------:R-:W-:Y:S01]  /*12e60*/  UIADD3 UR4, UR7, UR4, URZ ;  /* 0x0000000407047290 */ /* 0x000fe2000fffe03f */
[----:B------:R-:W-:Y:S02]  /*12e70*/  IMAD.U32 R5, RZ, RZ, UR8 ;  /* 0x00000008ff057e24 */ /* 0x000fe4000f8e00ff */
[----:B------:R-:W4:Y:S03]  /*12e80*/  @!P1 LDC.64 R16, c[0x0][0x220] ;  /* 0x00008800ff109b82 */ /* 0x000f260000000a00 */
[----:B------:R-:W-:Y:S01]  /*12e90*/  IMAD.U32 R0, RZ, RZ, UR4 ;  /* 0x00000004ff007e24 */ /* 0x000fe2000f8e00ff */
[----:B------:R-:W-:-:S02]  /*12ea0*/  @!UP0 UIMAD UR4, UR9, 0x30, URZ ;  /* 0x00000030090488a4 */ /* 0x000fc4000f8e023f */
[----:B------:R-:W-:Y:S02]  /*12eb0*/  UISETP.GE.AND UP0, UPT, UR16, 0x4, UPT ;  /* 0x000000041000788c */ /* 0x000fe4000bf06270 */
[----:B------:R-:W4:Y:S01]  /*12ec0*/  @!P1 LDC.64 R18, c[0x0][0x220] ;  /* 0x00008800ff129b82 */ /* 0x000f220000000a00 */
[----:B-----5:R-:W-:Y:S01]  /*12ed0*/  @P1 STS.128 [R192+0x6000], RZ ;  /* 0x006000ffc0001388 */ /* 0x020fe20000000c00 */
[----:B-1----:R-:W-:-:S05]  /*12ee0*/  IMAD.SHL.U32 R195, R195, 0x2, RZ ;  /* 0x00000002c3c37824 */ /* 0x002fca00078e00ff */
[----:B------:R-:W-:Y:S02]  /*12ef0*/  LOP3.LUT R195, R195, 0x6, RZ, 0xc0, !PT ;  /* 0x00000006c3c37812 */ /* 0x000fe400078ec0ff */
[----:B--2---:R-:W-:-:S04]  /*12f00*/  LEA R2, P0, R4, R202, 0x6 ;  /* 0x000000ca04027211 */ /* 0x004fc800078030ff */
[----:B---3--:R-:W-:Y:S01]  /*12f10*/  LEA.HI.X R3, R4, R227, R0, 0x6, P0 ;  /* 0x000000e304037211 */ /* 0x008fe200000f3400 */
[----:B------:R-:W-:Y:S01]  /*12f20*/  IMAD.U32 R4, RZ, RZ, UR9 ;  /* 0x00000009ff047e24 */ /* 0x000fe2000f8e00ff */
[----:B------:R-:W-:Y:S02]  /*12f30*/  @!P1 LEA R7, P0, R7, R2, 0x5 ;  /* 0x0000000207079211 */ /* 0x000fe400078028ff */
[C---:B------:R-:W-:Y:S02]  /*12f40*/  @!P1 IADD3 R0, P3, R2.reuse, UR24, RZ ;  /* 0x0000001802009c10 */ /* 0x040fe4000ff7e0ff */
[----:B------:R-:W-:Y:S01]  /*12f50*/  @!P1 LEA.HI.X R12, R5, R3, R4, 0x5, P0 ;  /* 0x00000003050c9211 */ /* 0x000fe200000f2c04 */
[----:B------:R-:W-:Y:S01]  /*12f60*/  IMAD.U32 R4, RZ, RZ, UR8 ;  /* 0x00000008ff047e24 */ /* 0x000fe2000f8e00ff */
[----:B------:R-:W-:Y:S02]  /*12f70*/  @!P1 LEA R10, P4, R2, R10, 0x1 ;  /* 0x0000000a020a9211 */ /* 0x000fe400078808ff */
        /* <DEDUP_REMOVED lines=21> */
[----:B------:R-:W-:Y:S03]  /*130d0*/  @P1 STS.128 [R192+0x7000], RZ ;  /* 0x007000ffc0001388 */ /* 0x000fe60000000c00 */
[C---:B------:R-:W-:Y:S01]  /*130e0*/  ISETP.GE.AND P6, PT, R0.reuse, R44, PT ;  /* 0x0000002c0000720c */ /* 0x040fe20003fc6270 */
[----:B------:R-:W-:Y:S01]  /*130f0*/  @!PT LDS RZ, [RZ] ;  /* 0x00000000fffff984 */ /* 0x000fe20000000800 */
[----:B------:R-:W-:Y:S01]  /*13100*/  @!PT LDS RZ, [RZ] ;  /* 0x00000000fffff984 */ /* 0x000fe20000000800 */
[----:B------:R-:W-:Y:S01]  /*13110*/  @!PT LDS RZ, [RZ] ;  /* 0x00000000fffff984 */ /* 0x000fe20000000800 */
[----:B------:R2:W-:Y:S01]  /*13120*/  @!P1 LDGSTS.E.BYPASS.LTC128B.128 [R192+0x7000], desc[UR26][R6.64] ;  /* 0x0700000006c09fae */ /* 0x0005e2000b901d5a */
[----:B------:R-:W-:-:S02]  /*13130*/  ISETP.GE.AND P5, PT, R0, R45, PT ;  /* 0x0000002d0000720c */ /* 0x000fc40003fa6270 */
[C---:B------:R-:W-:Y:S01]  /*13140*/  ISETP.GE.AND P3, PT, R0.reuse, R47, PT ;  /* 0x0000002f0000720c */ /* 0x040fe20003f66270 */
[----:B------:R-:W-:Y:S01]  /*13150*/  @P1 STS.128 [R192+0x7800], RZ ;  /* 0x007800ffc0001388 */ /* 0x000fe20000000c00 */
[----:B------:R-:W-:-:S03]  /*13160*/  ISETP.GE.AND P2, PT, R0, R46, PT ;  /* 0x0000002e0000720c */ /* 0x000fc60003f46270 */
[----:B------:R-:W-:Y:S01]  /*13170*/  @!PT LDS RZ, [RZ] ;  /* 0x00000000fffff984 */ /* 0x000fe20000000800 */
[----:B------:R-:W-:Y:S01]  /*13180*/  @!PT LDS RZ, [RZ] ;  /* 0x00000000fffff984 */ /* 0x000fe20000000800 */
[----:B------:R-:W-:Y:S01]  /*13190*/  @!PT LDS RZ, [RZ] ;  /* 0x00000000fffff984 */ /* 0x000fe20000000800 */
[----:B------:R3:W-:Y:S04]  /*131a0*/  @!P1 LDGSTS.E.BYPASS.LTC128B.128 [R192+0x7800], desc[UR26][R2.64] ;  /* 0x0780000002c09fae */ /* 0x0007e8000b901d5a */
[----:B------:R-:W-:Y:S04]  /*131b0*/  LDSM.16.M88.4 R12, [R183] ;  /* 0x00000000b70c783b */ /* 0x000fe80000000200 */
[----:B------:R-:W4:Y:S04]  /*131c0*/  LDSM.16.M88.4 R28, [R176+0x4000] ;  /* 0x00400000b01c783b */ /* 0x000f280000000200 */
[----:B------:R-:W3:Y:S04]  /*131d0*/  LDSM.16.M88.4 R24, [R176+0x4800] ;  /* 0x00480000b018783b */ /* 0x000ee80000000200 */
[----:B------:R-:W3:Y:S04]  /*131e0*/  LDSM.16.M88.4 R16, [R176+0x5000] ;  /* 0x00500000b010783b */ /* 0x000ee80000000200 */
[----:B------:R-:W3:Y:S04]  /*131f0*/  LDSM.16.M88.4 R32, [R176+0x5800] ;  /* 0x00580000b020783b */ /* 0x000ee80000000200 */
[----:B-1----:R-:W1:Y:S04]  /*13200*/  LDSM.16.M88.4 R8, [R183+0x2000] ;  /* 0x00200000b708783b */ /* 0x002e680000000200 */
[----:B------:R-:W-:Y:S04]  /*13210*/  LDSM.16.M88.4 R52, [R182+0x5800] ;  /* 0x00580000b634783b */ /* 0x000fe80000000200 */
[----:B------:R-:W1:Y:S04]  /*13220*/  LDSM.16.M88.4 R20, [R186+0x2000] ;  /* 0x00200000ba14783b */ /* 0x000e680000000200 */
[----:B--2---:R-:W-:Y:S04]  /*13230*/  LDSM.16.M88.4 R4, [R186] ;  /* 0x00000000ba04783b */ /* 0x004fe80000000200 */
[----:B------:R-:W2:Y:S04]  /*13240*/  LDSM.16.M88.4 R36, [R182+0x4000] ;  /* 0x00400000b624783b */ /* 0x000ea80000000200 */
[----:B------:R-:W2:Y:S01]  /*13250*/  LDSM.16.M88.4 R48, [R182+0x4800] ;  /* 0x00480000b630783b */ /* 0x000ea20000000200 */
[C---:B----4-:R-:W-:Y:S03]  /*13260*/  HMMA.16816.F32 R152, R12.reuse, R28, RZ ;  /* 0x0000001c0c98723c */ /* 0x050fe600000018ff */
[----:B------:R-:W4:Y:S04]  /*13270*/  LDSM.16.M88.4 R40, [R182+0x5000] ;  /* 0x00500000b628783b */ /* 0x000f280000000200 */
[----:B------:R-:W-:Y:S01]  /*13280*/  LDSM.16.M88.4 R224, [R188] ;  /* 0x00000000bce0783b */ /* 0x000fe20000000200 */
[C---:B---3--:R-:W-:Y:S03]  /*13290*/  HMMA.16816.F32 R172, R12.reuse, R24, RZ ;  /* 0x000000180cac723c */ /* 0x048fe600000018ff */
[----:B------:R-:W-:Y:S03]  /*132a0*/  LDSM.16.M88.4 R216, [R189] ;  /* 0x00000000bdd8783b */ /* 0x000fe60000000200 */
[C---:B------:R-:W-:Y:S01]  /*132b0*/  HMMA.16816.F32 R164, R12.reuse, R16, RZ ;  /* 0x000000100ca4723c */ /* 0x040fe200000018ff */
[----:B------:R-:W0:Y:S05]  /*132c0*/  LDGDEPBAR ;  /* 0x00000000000079af */ /* 0x000e2a0000000000 */
[C---:B------:R-:W-:Y:S06]  /*132d0*/  HMMA.16816.F32 R156, R12.reuse, R32, RZ ;  /* 0x000000200c9c723c */ /* 0x040fec00000018ff */
[C---:B------:R-:W-:Y:S06]  /*132e0*/  HMMA.16816.F32 R196, R12.reuse, R30, RZ ;  /* 0x0000001e0cc4723c */ /* 0x040fec00000018ff */
[C---:B------:R-:W-:Y:S06]  /*132f0*/  HMMA.16816.F32 R168, R12.reuse, R26, RZ ;  /* 0x0000001a0ca8723c */ /* 0x040fec00000018ff */
[C---:B------:R-:W-:Y:S06]  /*13300*/  HMMA.16816.F32 R160, R12.reuse, R18, RZ ;  /* 0x000000120ca0723c */ /* 0x040fec00000018ff */
[----:B------:R-:W-:Y:S06]  /*13310*/  HMMA.16816.F32 R148, R12, R34, RZ ;  /* 0x000000220c94723c */ /* 0x000fec00000018ff */
[C---:B-1----:R-:W-:Y:S06]  /*13320*/  HMMA.16816.F32 R12, R8.reuse, R32, RZ ;  /* 0x00000020080c723c */ /* 0x042fec00000018ff */
[C---:B------:R-:W-:Y:S06]  /*13330*/  HMMA.16816.F32 R140, R8.reuse, R28, RZ ;  /* 0x0000001c088c723c */ /* 0x040fec00000018ff */
[C---:B------:R-:W-:Y:S01]  /*13340*/  HMMA.16816.F32 R72, R8.reuse, R30, RZ ;  /* 0x0000001e0848723c */ /* 0x040fe200000018ff */
[----:B------:R-:W-:Y:S05]  /*13350*/  LDSM.16.M88.4 R28, [R187] ;  /* 0x00000000bb1c783b */ /* 0x000fea0000000200 */
[----:B------:R-:W-:Y:S06]  /*13360*/  HMMA.16816.F32 R56, R8, R16, RZ ;  /* 0x000000100838723c */ /* 0x000fec00000018ff */
[----:B------:R-:W-:Y:S01]  /*13370*/  HMMA.16816.F32 R236, R20, R52, R12 ;  /* 0x0000003414ec723c */ /* 0x000fe2000000180c */
[----:B------:R-:W-:Y:S05]  /*13380*/  LDSM.16.M88.4 R12, [R184+0x2000] ;  /* 0x00200000b80c783b */ /* 0x000fea0000000200 */
[C---:B------:R-:W-:Y:S01]  /*13390*/  HMMA.16816.F32 R60, R8.reuse, R18, RZ ;  /* 0x00000012083c723c */ /* 0x040fe200000018ff */
[----:B------:R-:W1:Y:S05]  /*133a0*/  LDSM.16.M88.4 R16, [R184] ;  /* 0x00000000b810783b */ /* 0x000e6a0000000200 */
[C---:B------:R-:W-:Y:S06]  /*133b0*/  HMMA.16816.F32 R64, R8.reuse, R24, RZ ;  /* 0x000000180840723c */ /* 0x040fec00000018ff */
[C---:B------:R-:W-:Y:S01]  /*133c0*/  HMMA.16816.F32 R68, R8.reuse, R26, RZ ;  /* 0x0000001a0844723c */ /* 0x040fe200000018ff */
[----:B------:R-:W3:Y:S05]  /*133d0*/  LDSM.16.M88.4 R24, [R190] ;  /* 0x00000000be18783b */ /* 0x000eea0000000200 */
[----:B------:R-:W-:Y:S01]  /*133e0*/  HMMA.16816.F32 R228, R8, R34, RZ ;  /* 0x0000002208e4723c */ /* 0x000fe200000018ff */
[----:B------:R-:W-:-:S02]  /*133f0*/  IMAD.MOV.U32 R3, RZ, RZ, R237 ;  /* 0x000000ffff037224 */ /* 0x000fc400078e00ed */
[----:B------:R-:W-:Y:S02]  /*13400*/  IMAD.MOV.U32 R2, RZ, RZ, R236 ;  /* 0x000000ffff027224 */ /* 0x000fe400078e00ec */
[----:B------:R-:W-:Y:S01]  /*13410*/  IMAD.MOV.U32 R223, RZ, RZ, R238 ;  /* 0x000000ffffdf7224 */ /* 0x000fe200078e00ee */
[----:B--2---:R-:W-:Y:S01]  /*13420*/  HMMA.16816.F32 R8, R4, R36, R152 ;  /* 0x000000240408723c */ /* 0x004fe20000001898 */
[----:B------:R-:W-:-:S05]  /*13430*/  IMAD.MOV.U32 R222, RZ, RZ, R239 ;  /* 0x000000ffffde7224 */ /* 0x000fca00078e00ef */
[C---:B------:R-:W-:Y:S06]  /*13440*/  HMMA.16816.F32 R196, R4.reuse, R38, R196 ;  /* 0x0000002604c4723c */ /* 0x040fec00000018c4 */
[C---:B------:R-:W-:Y:S06]  /*13450*/  HMMA.16816.F32 R172, R4.reuse, R48, R172 ;  /* 0x0000003004ac723c */ /* 0x040fec00000018ac */
[C---:B----4-:R-:W-:Y:S06]  /*13460*/  HMMA.16816.F32 R204, R4.reuse, R40, R164 ;  /* 0x0000002804cc723c */ /* 0x050fec00000018a4 */
[C---:B------:R-:W-:Y:S01]  /*13470*/  HMMA.16816.F32 R200, R4.reuse, R52, R156 ;  /* 0x0000003404c8723c */ /* 0x040fe2000000189c */
[----:B------:R-:W-:Y:S05]  /*13480*/  LDSM.16.M88.4 R156, [R181+0x1000] ;  /* 0x00100000b59c783b */ /* 0x000fea0000000200 */
[C---:B------:R-:W-:Y:S01]  /*13490*/  HMMA.16816.F32 R212, R4.reuse, R50, R168 ;  /* 0x0000003204d4723c */ /* 0x040fe200000018a8 */
[----:B------:R-:W-:Y:S05]  /*134a0*/  LDSM.16.M88.4 R168, [R181+0x1800] ;  /* 0x00180000b5a8783b */ /* 0x000fea0000000200 */
[C---:B------:R-:W-:Y:S06]  /*134b0*/  HMMA.16816.F32 R208, R4.reuse, R42, R160 ;  /* 0x0000002a04d0723c */ /* 0x040fec00000018a0 */
[----:B------:R-:W-:Y:S01]  /*134c0*/  HMMA.16816.F32 R32, R4, R54, R148 ;  /* 0x000000360420723c */ /* 0x000fe20000001894 */
[----:B------:R-:W-:Y:S05]  /*134d0*/  LDSM.16.M88.4 R4, [R185] ;  /* 0x00000000b904783b */ /* 0x000fea0000000200 */
[C---:B------:R-:W-:Y:S06]  /*134e0*/  HMMA.16816.F32 R248, R20.reuse, R40, R56 ;  /* 0x0000002814f8723c */ /* 0x040fec0000001838 */
[C---:B------:R-:W-:Y:S01]  /*134f0*/  HMMA.16816.F32 R236, R20.reuse, R42, R60 ;  /* 0x0000002a14ec723c */ /* 0x040fe2000000183c */
[----:B------:R-:W2:Y:S05]  /*13500*/  LDSM.16.M88.4 R40, [R181] ;  /* 0x00000000b528783b */ /* 0x000eaa0000000200 */
[C---:B------:R-:W-:Y:S06]  /*13510*/  HMMA.16816.F32 R160, R20.reuse, R48, R64 ;  /* 0x0000003014a0723c */ /* 0x040fec0000001840 */
[C---:B------:R-:W-:Y:S01]  /*13520*/  HMMA.16816.F32 R148, R20.reuse, R50, R68 ;  /* 0x000000321494723c */ /* 0x040fe20000001844 */
[----:B------:R-:W4:Y:S05]  /*13530*/  LDSM.16.M88.4 R48, [R181+0x800] ;  /* 0x00080000b530783b */ /* 0x000f2a0000000200 */
[----:B------:R-:W-:Y:S06]  /*13540*/  HMMA.16816.F32 R164, R20, R36, R140 ;  /* 0x0000002414a4723c */ /* 0x000fec000000188c */
[----:B-1----:R-:W-:Y:S01]  /*13550*/  HMMA.16816.F32 R140, R16, R28, R8 ;  /* 0x0000001c108c723c */ /* 0x002fe20000001808 */
[----:B------:R-:W1:Y:S01]  /*13560*/  LDSM.16.M88.4 R8, [R185+0x2000] ;  /* 0x00200000b908783b */ /* 0x000e620000000200 */
[----:B------:R-:W-:-:S04]  /*13570*/  DEPBAR.LE SB0, 0x0 ;  /* 0x000080000000791a */ /* 0x000fc80000000000 */
[----:B------:R-:W-:Y:S06]  /*13580*/  HMMA.16816.F32 R152, R20, R38, R72 ;  /* 0x000000261498723c */ /* 0x000fec0000001848 */
[C---:B------:R-:W-:Y:S06]  /*13590*/  HMMA.16816.F32 R72, R16.reuse, R30, R196 ;  /* 0x0000001e1048723c */ /* 0x040fec00000018c4 */
[C---:B---3--:R-:W-:Y:S06]  /*135a0*/  HMMA.16816.F32 R68, R16.reuse, R24, R172 ;  /* 0x000000181044723c */ /* 0x048fec00000018ac */
[C---:B------:R-:W-:Y:S06]  /*135b0*/  HMMA.16816.F32 R36, R16.reuse, R224, R200 ;  /* 0x000000e01024723c */ /* 0x040fec00000018c8 */
[----:B------:R-:W-:Y:S06]  /*135c0*/  HMMA.16816.F32 R64, R16, R26, R212 ;  /* 0x0000001a1040723c */ /* 0x000fec00000018d4 */
[----:B------:R-:W-:Y:S01]  /*135d0*/  HMMA.16816.F32 R228, R20, R54, R228 ;  /* 0x0000003614e4723c */ /* 0x000fe200000018e4 */
[----:B------:R-:W-:-:S02]  /*135e0*/  IMAD.MOV.U32 R215, RZ, RZ, R2 ;  /* 0x000000ffffd77224 */ /* 0x000fc400078e0002 */
[----:B------:R-:W-:-:S03]  /*135f0*/  VIADD R2, R0, 0x38 ;  /* 0x0000003800027836 */ /* 0x000fc60000000000 */
[C---:B------:R-:W-:Y:S01]  /*13600*/  HMMA.16816.F32 R60, R16.reuse, R216, R204 ;  /* 0x000000d8103c723c */ /* 0x040fe200000018cc */
[C---:B------:R-:W-:Y:S02]  /*13610*/  VIADD R21, R0.reuse, 0x9 ;  /* 0x0000000900157836 */ /* 0x040fe40000000000 */
[C---:B------:R-:W-:Y:S02]  /*13620*/  VIADD R23, R0.reuse, 0x1 ;  /* 0x0000000100177836 */ /* 0x040fe40000000000 */
[C---:B------:R-:W-:Y:S01]  /*13630*/  VIADD R22, R0.reuse, 0x8 ;  /* 0x0000000800167836 */ /* 0x040fe20000000000 */
[C---:B------:R-:W-:Y:S01]  /*13640*/  HMMA.16816.F32 R56, R16.reuse, R218, R208 ;  /* 0x000000da1038723c */ /* 0x040fe200000018d0 */
[----:B------:R-:W-:Y:S01]  /*13650*/  VIADD R20, R0, 0x10 ;  /* 0x0000001000147836 */ /* 0x000fe20000000000 */
[-C--:B------:R-:W-:Y:S01]  /*13660*/  ISETP.GE.AND P0, PT, R23, R44.reuse, PT ;  /* 0x0000002c1700720c */ /* 0x080fe20003f06270 */
[----:B------:R-:W-:Y:S01]  /*13670*/  IMAD.MOV.U32 R207, RZ, RZ, R3 ;  /* 0x000000ffffcf7224 */ /* 0x000fe200078e0003 */
[----:B------:R-:W-:Y:S01]  /*13680*/  ISETP.GE.AND P4, PT, R22, R44, PT ;  /* 0x0000002c1600720c */ /* 0x000fe20003f86270 */
[----:B------:R-:W-:Y:S01]  /*13690*/  VIADD R3, R0, 0x31 ;  /* 0x0000003100037836 */ /* 0x000fe20000000000 */
[----:B------:R-:W-:Y:S06]  /*136a0*/  HMMA.16816.F32 R32, R16, R226, R32 ;  /* 0x000000e21020723c */ /* 0x000fec0000001820 */
[----:B--2---:R-:W-:Y:S06]  /*136b0*/  HMMA.16816.F32 R52, R4, R40, R140 ;  /* 0x000000280434723c */ /* 0x004fec000000188c */
[----:B------:R-:W-:Y:S06]  /*136c0*/  HMMA.16816.F32 R16, R12, R28, R164 ;  /* 0x0000001c0c10723c */ /* 0x000fec00000018a4 */
[C---:B------:R-:W-:Y:S06]  /*136d0*/  HMMA.16816.F32 R140, R4.reuse, R42, R72 ;  /* 0x0000002a048c723c */ /* 0x040fec0000001848 */
[----:B----4-:R-:W-:Y:S06]  /*136e0*/  HMMA.16816.F32 R72, R4, R48, R68 ;  /* 0x000000300448723c */ /* 0x010fec0000001844 */
[----:B------:R-:W-:Y:S06]  /*136f0*/  HMMA.16816.F32 R196, R12, R26, R148 ;  /* 0x0000001a0cc4723c */ /* 0x000fec0000001894 */
[C---:B------:R-:W-:Y:S06]  /*13700*/  HMMA.16816.F32 R64, R4.reuse, R50, R64 ;  /* 0x000000320440723c */ /* 0x040fec0000001840 */
[----:B------:R-:W-:Y:S06]  /*13710*/  HMMA.16816.F32 R148, R4, R168, R36 ;  /* 0x000000a80494723c */ /* 0x000fec0000001824 */
[----:B------:R-:W-:Y:S01]  /*13720*/  HMMA.16816.F32 R172, R12, R24, R160 ;  /* 0x000000180cac723c */ /* 0x000fe200000018a0 */
[----:B------:R-:W-:-:S02]  /*13730*/  I2FP.F32.S32 R39, R0 ;  /* 0x0000000000277245 */ /* 0x000fc40000201400 */
[----:B------:R-:W-:Y:S02]  /*13740*/  I2FP.F32.S32 R36, R21 ;  /* 0x0000001500247245 */ /* 0x000fe40000201400 */
[----:B------:R-:W-:Y:S01]  /*13750*/  I2FP.F32.S32 R38, R23 ;  /* 0x0000001700267245 */ /* 0x000fe20000201400 */
[----:B------:R-:W-:Y:S01]  /*13760*/  HMMA.16816.F32 R60, R4, R156, R60 ;  /* 0x0000009c043c723c */ /* 0x000fe2000000183c */
[----:B------:R-:W-:Y:S01]  /*13770*/  FFMA.FTZ R24, R39, UR18, R52 ;  /* 0x0000001227187c23 */ /* 0x000fe20008010034 */
[----:B------:R-:W-:Y:S02]  /*13780*/  I2FP.F32.S32 R37, R22 ;  /* 0x0000001600257245 */ /* 0x000fe40000201400 */
[C---:B------:R-:W-:Y:S01]  /*13790*/  FFMA.FTZ R25, R38.reuse, UR18, R53 ;  /* 0x0000001226197c23 */ /* 0x040fe20008010035 */
[----:B------:R-:W-:Y:S01]  /*137a0*/  FFMA.FTZ R55, R38, UR18, R55 ;  /* 0x0000001226377c23 */ /* 0x000fe20008010037 */
[----:B-1----:R-:W-:Y:S01]  /*137b0*/  HMMA.16816.F32 R160, R8, R40, R16 ;  /* 0x0000002808a0723c */ /* 0x002fe20000001810 */
[----:B------:R-:W-:Y:S01]  /*137c0*/  FSEL R146, R24, -INF , !P6 ;  /* 0xff80000018927808 */ /* 0x000fe20007000000 */
[----:B------:R-:W-:Y:S01]  /*137d0*/  FFMA.FTZ R24, R36, UR18, R141 ;  /* 0x0000001224187c23 */ /* 0x000fe2000801008d */
[-C--:B------:R-:W-:Y:S01]  /*137e0*/  ISETP.GE.AND P6, PT, R21, R44.reuse, PT ;  /* 0x0000002c1500720c */ /* 0x080fe20003fc6270 */
[----:B------:R-:W-:Y:S01]  /*137f0*/  FFMA.FTZ R26, R37, UR18, R140 ;  /* 0x00000012251a7c23 */ /* 0x000fe2000801008c */
[----:B------:R-:W-:Y:S01]  /*13800*/  FSEL R140, R25, -INF , !P0 ;  /* 0xff800000198c7808 */ /* 0x000fe20004000000 */
[----:B------:R-:W-:Y:S01]  /*13810*/  HMMA.16816.F32 R56, R4, R158, R56 ;  /* 0x0000009e0438723c */ /* 0x000fe20000001838 */
[----:B------:R-:W-:Y:S01]  /*13820*/  VIADD R19, R0, 0x11 ;  /* 0x0000001100137836 */ /* 0x000fe20000000000 */
[----:B------:R-:W-:Y:S01]  /*13830*/  FSEL R191, R24, -INF , !P6 ;  /* 0xff80000018bf7808 */ /* 0x000fe20007000000 */
[----:B------:R-:W-:Y:S01]  /*13840*/  VIADD R17, R0, 0x19 ;  /* 0x0000001900117836 */ /* 0x000fe20000000000 */
[----:B------:R-:W-:Y:S01]  /*13850*/  FSEL R147, R26, -INF , !P4 ;  /* 0xff8000001a937808 */ /* 0x000fe20006000000 */
[C---:B------:R-:W-:Y:S01]  /*13860*/  VIADD R18, R0.reuse, 0x18 ;  /* 0x0000001800127836 */ /* 0x040fe20000000000 */
[----:B------:R-:W-:Y:S01]  /*13870*/  HMMA.16816.F32 R164, R12, R30, R152 ;  /* 0x0000001e0ca4723c */ /* 0x000fe20000001898 */
[----:B------:R-:W-:Y:S01]  /*13880*/  BAR.SYNC.DEFER_BLOCKING 0x0 ;  /* 0x0000000000007b1d */ /* 0x000fe20000010000 */
[-C--:B------:R-:W-:Y:S01]  /*13890*/  ISETP.GE.AND P4, PT, R19, R44.reuse, PT ;  /* 0x0000002c1300720c */ /* 0x080fe20003f86270 */
[----:B------:R-:W-:Y:S01]  /*138a0*/  VIADD R16, R0, 0x20 ;  /* 0x0000002000107836 */ /* 0x000fe20000000000 */
[-C--:B------:R-:W-:Y:S01]  /*138b0*/  ISETP.GE.AND P0, PT, R20, R44.reuse, PT ;  /* 0x0000002c1400720c */ /* 0x080fe20003f06270 */
[----:B------:R-:W-:Y:S01]  /*138c0*/  FFMA.FTZ R53, R36, UR18, R143 ;  /* 0x0000001224357c23 */ /* 0x000fe2000801008f */
[----:B------:R-:W-:Y:S01]  /*138d0*/  HMMA.16816.F32 R152, R4, R170, R32 ;  /* 0x000000aa0498723c */ /* 0x000fe20000001820 */
[----:B------:R-:W-:-:S02]  /*138e0*/  ISETP.GE.AND P6, PT, R18, R44, PT ;  /* 0x0000002c1200720c */ /* 0x000fc40003fc6270 */
[----:B------:R-:W-:-:S04]  /*138f0*/  I2FP.F32.S32 R31, R16 ;  /* 0x00000010001f7245 */ /* 0x000fc80000201400 */
[----:B------:R-:W-:Y:S01]  /*13900*/  I2FP.F32.S32 R34, R19 ;  /* 0x0000001300227245 */ /* 0x000fe20000201400 */
[C---:B------:R-:W-:Y:S01]  /*13910*/  VIADD R7, R0.reuse, 0x21 ;  /* 0x0000002100077836 */ /* 0x040fe20000000000 */
[----:B------:R-:W-:Y:S01]  /*13920*/  I2FP.F32.S32 R35, R20 ;  /* 0x0000001400237245 */ /* 0x000fe20000201400 */
[----:B------:R-:W-:Y:S01]  /*13930*/  VIADD R6, R0, 0x28 ;  /* 0x0000002800067836 */ /* 0x000fe20000000000 */
[----:B------:R-:W-:Y:S01]  /*13940*/  I2FP.F32.S32 R32, R17 ;  /* 0x0000001100207245 */ /* 0x000fe20000201400 */
[----:B------:R-:W-:Y:S01]  /*13950*/  FFMA.FTZ R24, R34, UR18, R73 ;  /* 0x0000001222187c23 */ /* 0x000fe20008010049 */
[----:B------:R-:W-:Y:S01]  /*13960*/  I2FP.F32.S32 R33, R18 ;  /* 0x0000001200217245 */ /* 0x000fe20000201400 */
[----:B------:R-:W-:Y:S01]  /*13970*/  FFMA.FTZ R25, R35, UR18, R72 ;  /* 0x0000001223197c23 */ /* 0x000fe20008010048 */
[----:B------:R-:W-:Y:S01]  /*13980*/  I2FP.F32.S32 R30, R7 ;  /* 0x00000007001e7245 */ /* 0x000fe20000201400 */
[----:B------:R-:W-:Y:S01]  /*13990*/  VIADD R4, R0, 0x30 ;  /* 0x0000003000047836 */ /* 0x000fe20000000000 */
[----:B------:R-:W-:Y:S01]  /*139a0*/  FSEL R200, R24, -INF , !P4 ;  /* 0xff80000018c87808 */ /* 0x000fe20006000000 */
[----:B------:R-:W-:Y:S01]  /*139b0*/  FFMA.FTZ R24, R32, UR18, R65 ;  /* 0x0000001220187c23 */ /* 0x000fe20008010041 */
[----:B------:R-:W-:Y:S01]  /*139c0*/  FSEL R195, R25, -INF , !P0 ;  /* 0xff80000019c37808 */ /* 0x000fe20004000000 */
[----:B------:R-:W-:Y:S01]  /*139d0*/  FFMA.FTZ R25, R33, UR18, R64 ;  /* 0x0000001221197c23 */ /* 0x000fe20008010040 */
[----:B------:R-:W-:Y:S01]  /*139e0*/  ISETP.GE.AND P0, PT, R17, R44, PT ;  /* 0x0000002c1100720c */ /* 0x000fe20003f06270 */
[C---:B------:R-:W-:Y:S01]  /*139f0*/  VIADD R5, R0.reuse, 0x29 ;  /* 0x0000002900057836 */ /* 0x040fe20000000000 */
[----:B------:R-:W-:Y:S01]  /*13a00*/  I2FP.F32.S32 R29, R6 ;  /* 0x00000006001d7245 */ /* 0x000fe20000201400 */
[----:B------:R-:W-:Y:S01]  /*13a10*/  VIADD R0, R0, 0x39 ;  /* 0x0000003900007836 */ /* 0x000fe20000000000 */
[----:B------:R-:W-:Y:S01]  /*13a20*/  FSEL R201, R24, -INF , !P0 ;  /* 0xff80000018c97808 */ /* 0x000fe20004000000 */
[----:B------:R-:W-:Y:S01]  /*13a30*/  FFMA.FTZ R24, R30, UR18, R61 ;  /* 0x000000121e187c23 */ /* 0x000fe2000801003d */
[----:B------:R-:W-:Y:S01]  /*13a40*/  FSEL R202, R25, -INF , !P6 ;  /* 0xff80000019ca7808 */ /* 0x000fe20007000000 */
[----:B------:R-:W-:Y:S01]  /*13a50*/  FFMA.FTZ R25, R31, UR18, R60 ;  /* 0x000000121f197c23 */ /* 0x000fe2000801003c */
[----:B------:R-:W-:Y:S01]  /*13a60*/  ISETP.GE.AND P6, PT, R7, R44, PT ;  /* 0x0000002c0700720c */ /* 0x000fe20003fc6270 */
[----:B------:R-:W-:Y:S01]  /*13a70*/  FFMA.FTZ R26, R29, UR18, R56 ;  /* 0x000000121d1a7c23 */ /* 0x000fe20008010038 */
[----:B------:R-:W-:Y:S01]  /*13a80*/  I2FP.F32.S32 R27, R4 ;  /* 0x00000004001b7245 */ /* 0x000fe20000201400 */
[----:B------:R-:W-:Y:S01]  /*13a90*/  FFMA.FTZ R56, R39, UR18, R54 ;  /* 0x0000001227387c23 */ /* 0x000fe20008010036 */
[-C--:B------:R-:W-:Y:S01]  /*13aa0*/  ISETP.GE.AND P4, PT, R16, R44.reuse, PT ;  /* 0x0000002c1000720c */ /* 0x080fe20003f86270 */
[----:B------:R-:W-:Y:S01]  /*13ab0*/  HMMA.16816.F32 R68, R8, R42, R164 ;  /* 0x0000002a0844723c */ /* 0x000fe200000018a4 */
        /* <DEDUP_REMOVED lines=10> */
[----:B------:R-:W-:Y:S01]  /*13b60*/  FSEL R205, R26, -INF , !P0 ;  /* 0xff8000001acd7808 */ /* 0x000fe20004000000 */
[----:B------:R-:W-:Y:S01]  /*13b70*/  FFMA.FTZ R42, R32, UR18, R67 ;  /* 0x00000012202a7c23 */ /* 0x000fe20008010043 */
[----:B------:R-:W-:Y:S01]  /*13b80*/  ISETP.GE.AND P4, PT, R5, R44, PT ;  /* 0x0000002c0500720c */ /* 0x000fe20003f86270 */
[----:B------:R-:W-:Y:S01]  /*13b90*/  FFMA.FTZ R40, R30, UR18, R63 ;  /* 0x000000121e287c23 */ /* 0x000fe2000801003f */
[----:B------:R-:W-:Y:S01]  /*13ba0*/  I2FP.F32.S32 R26, R3 ;  /* 0x00000003001a7245 */ /* 0x000fe20000201400 */
[----:B------:R-:W-:Y:S01]  /*13bb0*/  FFMA.FTZ R60, R28, UR18, R59 ;  /* 0x000000121c3c7c23 */ /* 0x000fe2000801003b */
[----:B------:R-:W-:Y:S01]  /*13bc0*/  FSEL R213, R24, -INF , !P6 ;  /* 0xff80000018d57808 */ /* 0x000fe20007000000 */
[----:B------:R-:W-:Y:S01]  /*13bd0*/  FFMA.FTZ R24, R29, UR18, R58 ;  /* 0x000000121d187c23 */ /* 0x000fe2000801003a */
[----:B------:R-:W-:Y:S01]  /*13be0*/  FSEL R206, R25, -INF , !P4 ;  /* 0xff80000019ce7808 */ /* 0x000fe20006000000 */
        /* <DEDUP_REMOVED lines=9> */
[----:B------:R-:W-:Y:S01]  /*13c80*/  ISETP.GE.AND P4, PT, R2, R44, PT ;  /* 0x0000002c0200720c */ /* 0x000fe20003f86270 */
[----:B------:R-:W-:Y:S01]  /*13c90*/  HMMA.16816.F32 R64, R12, R218, R236 ;  /* 0x000000da0c40723c */ /* 0x000fe200000018ec */
[----:B------:R-:W-:-:S02]  /*13ca0*/  ISETP.GE.AND P0, PT, R23, R45, PT ;  /* 0x0000002d1700720c */ /* 0x000fc40003f06270 */
[-C--:B------:R-:W-:Y:S02]  /*13cb0*/  ISETP.GE.AND P5, PT, R21, R45.reuse, PT ;  /* 0x0000002d1500720c */ /* 0x080fe40003fa6270 */
[----:B------:R-:W-:Y:S01]  /*13cc0*/  ISETP.GE.AND P6, PT, R0, R44, PT ;  /* 0x0000002c0000720c */ /* 0x000fe20003fc6270 */
[----:B------:R-:W-:Y:S01]  /*13cd0*/  FFMA.FTZ R44, R34, UR18, R75 ;  /* 0x00000012222c7c23 */ /* 0x000fe2000801004b */
[----:B------:R-:W-:Y:S02]  /*13ce0*/  FSEL R212, R57, -INF , !P4 ;  /* 0xff80000039d47808 */ /* 0x000fe40006000000 */
[----:B------:R-:W-:Y:S02]  /*13cf0*/  FSEL R73, R55, -INF , !P0 ;  /* 0xff80000037497808 */ /* 0x000fe40004000000 */
[----:B------:R-:W-:Y:S02]  /*13d00*/  FSEL R75, R53, -INF , !P5 ;  /* 0xff800000354b7808 */ /* 0x000fe40006800000 */
[----:B------:R-:W-:-:S02]  /*13d10*/  ISETP.GE.AND P4, PT, R22, R45, PT ;  /* 0x0000002d1600720c */ /* 0x000fc40003f86270 */
[-C--:B------:R-:W-:Y:S02]  /*13d20*/  ISETP.GE.AND P0, PT, R20, R45.reuse, PT ;  /* 0x0000002d1400720c */ /* 0x080fe40003f06270 */
[-C--:B------:R-:W-:Y:S02]  /*13d30*/  ISETP.GE.AND P5, PT, R18, R45.reuse, PT ;  /* 0x0000002d1200720c */ /* 0x080fe40003fa6270 */
[----:B------:R-:W-:Y:S02]  /*13d40*/  FSEL R74, R54, -INF , !P4 ;  /* 0xff800000364a7808 */ /* 0x000fe40006000000 */
[----:B------:R-:W-:Y:S02]  /*13d50*/  FSEL R141, R52, -INF , !P0 ;  /* 0xff800000348d7808 */ /* 0x000fe40004000000 */
[----:B------:R-:W-:Y:S01]  /*13d60*/  FSEL R142, R43, -INF , !P5 ;  /* 0xff8000002b8e7808 */ /* 0x000fe20006800000 */
[----:B------:R-:W-:Y:S01]  /*13d70*/  HMMA.16816.F32 R52, R8, R48, R172 ;  /* 0x000000300834723c */ /* 0x000fe200000018ac */
[----:B------:R-:W-:-:S02]  /*13d80*/  ISETP.GE.AND P4, PT, R19, R45, PT ;  /* 0x0000002d1300720c */ /* 0x000fc40003f86270 */
[-C--:B------:R-:W-:Y:S02]  /*13d90*/  ISETP.GE.AND P0, PT, R17, R45.reuse, PT ;  /* 0x0000002d1100720c */ /* 0x080fe40003f06270 */
[-C--:B------:R-:W-:Y:S02]  /*13da0*/  ISETP.GE.AND P5, PT, R7, R45.reuse, PT ;  /* 0x0000002d0700720c */ /* 0x080fe40003fa6270 */
[----:B------:R-:W-:Y:S02]  /*13db0*/  FSEL R44, R44, -INF , !P4 ;  /* 0xff8000002c2c7808 */ /* 0x000fe40006000000 */
[----:B------:R-:W-:Y:S02]  /*13dc0*/  FSEL R143, R42, -INF , !P0 ;  /* 0xff8000002a8f7808 */ /* 0x000fe40004000000 */
[----:B------:R-:W-:Y:S02]  /*13dd0*/  FSEL R152, R40, -INF , !P5 ;  /* 0xff80000028987808 */ /* 0x000fe40006800000 */
[----:B------:R-:W-:-:S02]  /*13de0*/  ISETP.GE.AND P4, PT, R16, R45, PT ;  /* 0x0000002d1000720c */ /* 0x000fc40003f86270 */
[-C--:B------:R-:W-:Y:S02]  /*13df0*/  ISETP.GE.AND P0, PT, R6, R45.reuse, PT ;  /* 0x0000002d0600720c */ /* 0x080fe40003f06270 */
[-C--:B------:R-:W-:Y:S02]  /*13e00*/  ISETP.GE.AND P5, PT, R4, R45.reuse, PT ;  /* 0x0000002d0400720c */ /* 0x080fe40003fa6270 */
[----:B------:R-:W-:Y:S01]  /*13e10*/  FSEL R150, R41, -INF , !P4 ;  /* 0xff80000029967808 */ /* 0x000fe20006000000 */
[----:B------:R-:W-:Y:S01]  /*13e20*/  FFMA.FTZ R41, R25, UR18, R154 ;  /* 0x0000001219297c23 */ /* 0x000fe2000801009a */
[----:B------:R-:W-:Y:S02]  /*13e30*/  FSEL R164, R24, -INF , !P0 ;  /* 0xff80000018a47808 */ /* 0x000fe40004000000 */
[----:B------:R-:W-:Y:S02]  /*13e40*/  FSEL R211, R59, -INF , !P5 ;  /* 0xff8000003bd37808 */ /* 0x000fe40006800000 */
[----:B------:R-:W-:Y:S01]  /*13e50*/  ISETP.GE.AND P4, PT, R5, R45, PT ;  /* 0x0000002d0500720c */ /* 0x000fe20003f86270 */
[----:B------:R-:W-:Y:S01]  /*13e60*/  HMMA.16816.F32 R56, R12, R216, R248 ;  /* 0x000000d80c38723c */ /* 0x000fe200000018f8 */
[----:B------:R-:W-:-:S02]  /*13e70*/  I2FP.F32.S32 R24, R0 ;  /* 0x0000000000187245 */ /* 0x000fc40000201400 */
[----:B------:R-:W-:Y:S02]  /*13e80*/  FSEL R165, R60, -INF , !P4 ;  /* 0xff8000003ca57808 */ /* 0x000fe40006000000 */
[-C--:B------:R-:W-:Y:S01]  /*13e90*/  ISETP.GE.AND P0, PT, R3, R45.reuse, PT ;  /* 0x0000002d0300720c */ /* 0x080fe20003f06270 */
[----:B------:R-:W-:Y:S01]  /*13ea0*/  FFMA.FTZ R42, R24, UR18, R153 ;  /* 0x00000012182a7c23 */ /* 0x000fe20008010099 */
[-C--:B------:R-:W-:Y:S01]  /*13eb0*/  ISETP.GE.AND P4, PT, R2, R45.reuse, PT ;  /* 0x0000002d0200720c */ /* 0x080fe20003f86270 */
[----:B------:R-:W-:Y:S01]  /*13ec0*/  FFMA.FTZ R40, R24, UR18, R155 ;  /* 0x0000001218287c23 */ /* 0x000fe2000801009b */
[----:B------:R-:W-:Y:S01]  /*13ed0*/  ISETP.GE.AND P5, PT, R0, R45, PT ;  /* 0x0000002d0000720c */ /* 0x000fe20003fa6270 */
[----:B------:R-:W-:Y:S01]  /*13ee0*/  IMAD.MOV.U32 R248, RZ, RZ, R215 ;  /* 0x000000fffff87224 */ /* 0x000fe200078e00d7 */
[----:B------:R-:W-:Y:S01]  /*13ef0*/  FSEL R210, R61, -INF , !P0 ;  /* 0xff8000003dd27808 */ /* 0x000fe20004000000 */
[----:B------:R-:W-:Y:S01]  /*13f00*/  IMAD.MOV.U32 R249, RZ, RZ, R207 ;  /* 0x000000fffff97224 */ /* 0x000fe200078e00cf */
[----:B------:R-:W-:Y:S01]  /*13f10*/  FSEL R209, R41, -INF , !P4 ;  /* 0xff80000029d17808 */ /* 0x000fe20006000000 */
[----:B------:R-:W-:Y:S01]  /*13f20*/  IMAD.MOV.U32 R250, RZ, RZ, R223 ;  /* 0x000000fffffa7224 */ /* 0x000fe200078e00df */
[CC--:B------:R-:W-:Y:S01]  /*13f30*/  ISETP.GE.AND P0, PT, R23.reuse, R47.reuse, PT ;  /* 0x0000002f1700720c */ /* 0x0c0fe20003f06270 */
[----:B------:R-:W-:Y:S01]  /*13f40*/  IMAD.MOV.U32 R251, RZ, RZ, R222 ;  /* 0x000000fffffb7224 */ /* 0x000fe200078e00de */
[-C--:B------:R-:W-:Y:S01]  /*13f50*/  ISETP.GE.AND P4, PT, R23, R46.reuse, PT ;  /* 0x0000002e1700720c */ /* 0x080fe20003f86270 */
[C---:B------:R-:W-:Y:S01]  /*13f60*/  FFMA.FTZ R23, R39.reuse, UR18, R162 ;  /* 0x0000001227177c23 */ /* 0x040fe200080100a2 */
[----:B------:R-:W-:Y:S01]  /*13f70*/  FSEL R167, R42, -INF , !P6 ;  /* 0xff8000002aa77808 */ /* 0x000fe20007000000 */
[----:B------:R-:W-:Y:S01]  /*13f80*/  HMMA.16816.F32 R60, R8, R50, R196 ;  /* 0x00000032083c723c */ /* 0x000fe200000018c4 */
[----:B------:R-:W-:Y:S01]  /*13f90*/  FSEL R207, R40, -INF , !P5 ;  /* 0xff80000028cf7808 */ /* 0x000fe20006800000 */
[----:B------:R-:W-:Y:S01]  /*13fa0*/  FFMA.FTZ R40, R39, UR18, R160 ;  /* 0x0000001227287c23 */ /* 0x000fe200080100a0 */
[----:B------:R-:W-:Y:S01]  /*13fb0*/  ISETP.GE.AND P6, PT, R22, R47, PT ;  /* 0x0000002f1600720c */ /* 0x000fe20003fc6270 */
[----:B------:R-:W-:Y:S01]  /*13fc0*/  FFMA.FTZ R39, R38, UR18, R161 ;  /* 0x0000001226277c23 */ /* 0x000fe200080100a1 */
[----:B------:R-:W-:Y:S01]  /*13fd0*/  ISETP.GE.AND P5, PT, R22, R46, PT ;  /* 0x0000002e1600720c */ /* 0x000fe20003fa6270 */
[----:B------:R-:W-:Y:S01]  /*13fe0*/  FFMA.FTZ R22, R38, UR18, R163 ;  /* 0x0000001226167c23 */ /* 0x000fe200080100a3 */
[----:B------:R-:W-:Y:S01]  /*13ff0*/  HMMA.16816.F32 R48, R12, R224, R248 ;  /* 0x000000e00c30723c */ /* 0x000fe200000018f8 */
[----:B------:R-:W-:-:S02]  /*14000*/  FSEL R161, R40, -INF , !P3 ;  /* 0xff80000028a17808 */ /* 0x000fc40005800000 */
[----:B------:R-:W-:Y:S01]  /*14010*/  FSEL R172, R23, -INF , !P2 ;  /* 0xff80000017ac7808 */ /* 0x000fe20005000000 */
[----:B------:R-:W-:Y:S01]  /*14020*/  FFMA.FTZ R23, R37, UR18, R68 ;  /* 0x0000001225177c23 */ /* 0x000fe20008010044 */
[----:B------:R-:W-:Y:S01]  /*14030*/  FSEL R162, R39, -INF , !P0 ;  /* 0xff80000027a27808 */ /* 0x000fe20004000000 */
[----:B------:R-:W-:Y:S01]  /*14040*/  HMMA.16816.F32 R40, R8, R156, R56 ;  /* 0x0000009c0828723c */ /* 0x000fe20000001838 */
[----:B------:R-:W-:Y:S01]  /*14050*/  FSEL R173, R22, -INF , !P4 ;  /* 0xff80000016ad7808 */ /* 0x000fe20006000000 */
[----:B------:R-:W-:Y:S01]  /*14060*/  FFMA.FTZ R22, R36, UR18, R69 ;  /* 0x0000001224167c23 */ /* 0x000fe20008010045 */
[CC--:B------:R-:W-:Y:S02]  /*14070*/  ISETP.GE.AND P3, PT, R21.reuse, R47.reuse, PT ;  /* 0x0000002f1500720c */ /* 0x0c0fe40003f66270 */
[----:B------:R-:W-:Y:S01]  /*14080*/  ISETP.GE.AND P2, PT, R21, R46, PT ;  /* 0x0000002e1500720c */ /* 0x000fe20003f46270 */
[----:B------:R-:W-:Y:S01]  /*14090*/  FFMA.FTZ R21, R37, UR18, R70 ;  /* 0x0000001225157c23 */ /* 0x000fe20008010046 */
[----:B------:R-:W-:-:S02]  /*140a0*/  ISETP.GE.AND P0, PT, R20, R47, PT ;  /* 0x0000002f1400720c */ /* 0x000fc40003f06270 */
[----:B------:R-:W-:Y:S01]  /*140b0*/  ISETP.GE.AND P4, PT, R20, R46, PT ;  /* 0x0000002e1400720c */ /* 0x000fe20003f86270 */
[----:B------:R-:W-:Y:S01]  /*140c0*/  FFMA.FTZ R20, R36, UR18, R71 ;  /* 0x0000001224147c23 */ /* 0x000fe20008010047 */
[----:B------:R-:W-:Y:S01]  /*140d0*/  FSEL R166, R21, -INF , !P5 ;  /* 0xff80000015a67808 */ /* 0x000fe20006800000 */
[----:B------:R-:W-:Y:S01]  /*140e0*/  FFMA.FTZ R21, R35, UR18, R52 ;  /* 0x0000001223157c23 */ /* 0x000fe20008010034 */
[----:B------:R-:W-:Y:S01]  /*140f0*/  FSEL R160, R23, -INF , !P6 ;  /* 0xff80000017a07808 */ /* 0x000fe20007000000 */
[----:B------:R-:W-:Y:S01]  /*14100*/  HMMA.16816.F32 R36, R12, R226, R228 ;  /* 0x000000e20c24723c */ /* 0x000fe200000018e4 */
[----:B------:R-:W-:Y:S01]  /*14110*/  FSEL R163, R20, -INF , !P2 ;  /* 0xff80000014a37808 */ /* 0x000fe20005000000 */
[----:B------:R-:W-:Y:S01]  /*14120*/  FFMA.FTZ R20, R34, UR18, R53 ;  /* 0x0000001222147c23 */ /* 0x000fe20008010035 */
[----:B------:R-:W-:Y:S02]  /*14130*/  ISETP.GE.AND P6, PT, R19, R47, PT ;  /* 0x0000002f1300720c */ /* 0x000fe40003fc6270 */
[----:B------:R-:W-:-:S02]  /*14140*/  FSEL R155, R22, -INF , !P3 ;  /* 0xff800000169b7808 */ /* 0x000fc40005800000 */
[-C--:B------:R-:W-:Y:S01]  /*14150*/  ISETP.GE.AND P5, PT, R19, R46.reuse, PT ;  /* 0x0000002e1300720c */ /* 0x080fe20003fa6270 */
[----:B------:R-:W-:Y:S01]  /*14160*/  FFMA.FTZ R19, R35, UR18, R54 ;  /* 0x0000001223137c23 */ /* 0x000fe20008010036 */
[----:B------:R-:W-:Y:S01]  /*14170*/  ISETP.GE.AND P3, PT, R18, R47, PT ;  /* 0x0000002f1200720c */ /* 0x000fe20003f66270 */
[----:B------:R-:W-:Y:S01]  /*14180*/  FFMA.FTZ R14, R32, UR18, R61 ;  /* 0x00000012200e7c23 */ /* 0x000fe2000801003d */
[----:B------:R-:W-:Y:S01]  /*14190*/  ISETP.GE.AND P2, PT, R18, R46, PT ;  /* 0x0000002e1200720c */ /* 0x000fe20003f46270 */
[----:B------:R-:W-:Y:S01]  /*141a0*/  FFMA.FTZ R18, R34, UR18, R55 ;  /* 0x0000001222127c23 */ /* 0x000fe20008010037 */
[----:B------:R-:W-:Y:S01]  /*141b0*/  FSEL R153, R21, -INF , !P0 ;  /* 0xff80000015997808 */ /* 0x000fe20004000000 */
[----:B------:R-:W-:Y:S01]  /*141c0*/  FFMA.FTZ R12, R32, UR18, R63 ;  /* 0x00000012200c7c23 */ /* 0x000fe2000801003f */
[----:B------:R-:W-:Y:S01]  /*141d0*/  FSEL R149, R20, -INF , !P6 ;  /* 0xff80000014957808 */ /* 0x000fe20007000000 */
[----:B------:R-:W-:Y:S01]  /*141e0*/  FFMA.FTZ R15, R33, UR18, R60 ;  /* 0x00000012210f7c23 */ /* 0x000fe2000801003c */
[----:B------:R-:W-:Y:S01]  /*141f0*/  HMMA.16816.F32 R20, R8, R158, R64 ;  /* 0x0000009e0814723c */ /* 0x000fe20000001840 */
[----:B------:R-:W-:Y:S01]  /*14200*/  FSEL R156, R19, -INF , !P4 ;  /* 0xff800000139c7808 */ /* 0x000fe20006000000 */
[----:B------:R-:W-:Y:S01]  /*14210*/  FFMA.FTZ R13, R33, UR18, R62 ;  /* 0x00000012210d7c23 */ /* 0x000fe2000801003e */
[----:B------:R-:W-:-:S02]  /*14220*/  FSEL R154, R18, -INF , !P5 ;  /* 0xff800000129a7808 */ /* 0x000fc40006800000 */
[CC--:B------:R-:W-:Y:S02]  /*14230*/  ISETP.GE.AND P0, PT, R17.reuse, R47.reuse, PT ;  /* 0x0000002f1100720c */ /* 0x0c0fe40003f06270 */
[-C--:B------:R-:W-:Y:S02]  /*14240*/  ISETP.GE.AND P4, PT, R17, R46.reuse, PT ;  /* 0x0000002e1100720c */ /* 0x080fe40003f86270 */
[CC--:B------:R-:W-:Y:S02]  /*14250*/  ISETP.GE.AND P6, PT, R16.reuse, R47.reuse, PT ;  /* 0x0000002f1000720c */ /* 0x0c0fe40003fc6270 */
[-C--:B------:R-:W-:Y:S02]  /*14260*/  ISETP.GE.AND P5, PT, R16, R46.reuse, PT ;  /* 0x0000002e1000720c */ /* 0x080fe40003fa6270 */
[C---:B------:R-:W-:Y:S01]  /*14270*/  HMMA.16816.F32 R16, R8.reuse, R168, R48 ;  /* 0x000000a80810723c */ /* 0x040fe20000001830 */
[----:B------:R-:W-:Y:S02]  /*14280*/  FSEL R66, R14, -INF , !P0 ;  /* 0xff8000000e427808 */ /* 0x000fe40004000000 */
[----:B------:R-:W-:Y:S01]  /*14290*/  FSEL R148, R12, -INF , !P4 ;  /* 0xff8000000c947808 */ /* 0x000fe20006000000 */
[----:B------:R-:W-:Y:S01]  /*142a0*/  FFMA.FTZ R12, R30, UR18, R41 ;  /* 0x000000121e0c7c23 */ /* 0x000fe20008010029 */
[C---:B------:R-:W-:Y:S01]  /*142b0*/  ISETP.GE.AND P0, PT, R6.reuse, R47, PT ;  /* 0x0000002f0600720c */ /* 0x040fe20003f06270 */
[----:B------:R-:W-:Y:S01]  /*142c0*/  HMMA.16816.F32 R8, R8, R170, R36 ;  /* 0x000000aa0808723c */ /* 0x000fe20000001824 */
[----:B------:R-:W-:Y:S01]  /*142d0*/  ISETP.GE.AND P4, PT, R6, R46, PT ;  /* 0x0000002e0600720c */ /* 0x000fe20003f86270 */
[----:B------:R-:W-:Y:S01]  /*142e0*/  FFMA.FTZ R6, R30, UR18, R43 ;  /* 0x000000121e067c23 */ /* 0x000fe2000801002b */
[----:B------:R-:W-:-:S02]  /*142f0*/  FSEL R67, R15, -INF , !P3 ;  /* 0xff8000000f437808 */ /* 0x000fc40005800000 */
[----:B------:R-:W-:Y:S01]  /*14300*/  FSEL R151, R13, -INF , !P2 ;  /* 0xff8000000d977808 */ /* 0x000fe20005000000 */
[----:B------:R-:W-:Y:S01]  /*14310*/  FFMA.FTZ R13, R31, UR18, R40 ;  /* 0x000000121f0d7c23 */ /* 0x000fe20008010028 */
[CC--:B------:R-:W-:Y:S02]  /*14320*/  ISETP.GE.AND P3, PT, R7.reuse, R47.reuse, PT ;  /* 0x0000002f0700720c */ /* 0x0c0fe40003f66270 */
[----:B------:R-:W-:Y:S01]  /*14330*/  ISETP.GE.AND P2, PT, R7, R46, PT ;  /* 0x0000002e0700720c */ /* 0x000fe20003f46270 */
[----:B------:R-:W-:Y:S01]  /*14340*/  FFMA.FTZ R7, R31, UR18, R42 ;  /* 0x000000121f077c23 */ /* 0x000fe2000801002a */
[----:B------:R-:W-:Y:S02]  /*14350*/  FSEL R61, R12, -INF , !P3 ;  /* 0xff8000000c3d7808 */ /* 0x000fe40005800000 */
[----:B------:R-:W-:Y:S01]  /*14360*/  FSEL R64, R6, -INF , !P2 ;  /* 0xff80000006407808 */ /* 0x000fe20005000000 */
[----:B------:R-:W-:Y:S01]  /*14370*/  FFMA.FTZ R6, R28, UR18, R21 ;  /* 0x000000121c067c23 */ /* 0x000fe20008010015 */
[----:B------:R-:W-:-:S02]  /*14380*/  ISETP.GE.AND P3, PT, R4, R47, PT ;  /* 0x0000002f0400720c */ /* 0x000fc40003f66270 */
[-C--:B------:R-:W-:Y:S01]  /*14390*/  ISETP.GE.AND P2, PT, R4, R46.reuse, PT ;  /* 0x0000002e0400720c */ /* 0x080fe20003f46270 */
[----:B------:R-:W-:Y:S01]  /*143a0*/  FFMA.FTZ R4, R28, UR18, R23 ;  /* 0x000000121c047c23 */ /* 0x000fe20008010017 */
[----:B------:R-:W-:Y:S01]  /*143b0*/  FSEL R65, R7, -INF , !P5 ;  /* 0xff80000007417808 */ /* 0x000fe20006800000 */
[----:B------:R-:W-:Y:S01]  /*143c0*/  FFMA.FTZ R7, R29, UR18, R20 ;  /* 0x000000121d077c23 */ /* 0x000fe20008010014 */
[----:B------:R-:W-:Y:S02]  /*143d0*/  ISETP.GE.AND P5, PT, R5, R46, PT ;  /* 0x0000002e0500720c */ /* 0x000fe40003fa6270 */
[----:B------:R-:W-:Y:S02]  /*143e0*/  FSEL R62, R13, -INF , !P6 ;  /* 0xff8000000d3e7808 */ /* 0x000fe40007000000 */
[----:B------:R-:W-:Y:S01]  /*143f0*/  FSEL R57, R4, -INF , !P5 ;  /* 0xff80000004397808 */ /* 0x000fe20006800000 */
[----:B------:R-:W-:Y:S01]  /*14400*/  FFMA.FTZ R4, R27, UR18, R16 ;  /* 0x000000121b047c23 */ /* 0x000fe20008010010 */
[----:B------:R-:W-:Y:S01]  /*14410*/  ISETP.GE.AND P6, PT, R5, R47, PT ;  /* 0x0000002f0500720c */ /* 0x000fe20003fc6270 */
[----:B------:R-:W-:Y:S01]  /*14420*/  FFMA.FTZ R5, R29, UR18, R22 ;  /* 0x000000121d057c23 */ /* 0x000fe20008010016 */
[----:B------:R-:W-:-:S02]  /*14430*/  FSEL R54, R7, -INF , !P0 ;  /* 0xff80000007367808 */ /* 0x000fc40004000000 */
[----:B------:R-:W-:Y:S01]  /*14440*/  FSEL R52, R4, -INF , !P3 ;  /* 0xff80000004347808 */ /* 0x000fe20005800000 */
[----:B------:R-:W-:Y:S01]  /*14450*/  FFMA.FTZ R4, R26, UR18, R17 ;  /* 0x000000121a047c23 */ /* 0x000fe20008010011 */
[----:B------:R-:W-:Y:S02]  /*14460*/  ISETP.GE.AND P0, PT, R3, R47, PT ;  /* 0x0000002f0300720c */ /* 0x000fe40003f06270 */
[----:B------:R-:W-:Y:S02]  /*14470*/  FSEL R59, R5, -INF , !P4 ;  /* 0xff800000053b7808 */ /* 0x000fe40006000000 */
[----:B------:R-:W-:Y:S02]  /*14480*/  FSEL R45, R4, -INF , !P0 ;  /* 0xff800000042d7808 */ /* 0x000fe40004000000 */
[----:B------:R-:W-:Y:S02]  /*14490*/  PLOP3.LUT P0, PT, PT, PT, UP0, 0x80, 0x0 ;  /* 0x000000000000781c */ /* 0x000fe40003f0f008 */
[----:B------:R-:W-:Y:S01]  /*144a0*/  ISETP.GE.AND P4, PT, R3, R46, PT ;  /* 0x0000002e0300720c */ /* 0x000fe20003f86270 */
[----:B------:R-:W-:Y:S01]  /*144b0*/  FFMA.FTZ R3, R27, UR18, R18 ;  /* 0x000000121b037c23 */ /* 0x000fe20008010012 */
[----:B------:R-:W-:-:S02]  /*144c0*/  FSEL R53, R6, -INF , !P6 ;  /* 0xff80000006357808 */ /* 0x000fc40007000000 */
[CC--:B------:R-:W-:Y:S02]  /*144d0*/  ISETP.GE.AND P5, PT, R0.reuse, R47.reuse, PT ;  /* 0x0000002f0000720c */ /* 0x0c0fe40003fa6270 */
[----:B------:R-:W-:Y:S01]  /*144e0*/  FSEL R55, R3, -INF , !P2 ;  /* 0xff80000003377808 */ /* 0x000fe20005000000 */
[C---:B------:R-:W-:Y:S01]  /*144f0*/  FFMA.FTZ R3, R25.reuse, UR18, R8 ;  /* 0x0000001219037c23 */ /* 0x040fe20008010008 */
[-C--:B------:R-:W-:Y:S01]  /*14500*/  ISETP.GE.AND P2, PT, R0, R46.reuse, PT ;  /* 0x0000002e0000720c */ /* 0x080fe20003f46270 */
[----:B------:R-:W-:Y:S01]  /*14510*/  FFMA.FTZ R0, R24, UR18, R9 ;  /* 0x0000001218007c23 */ /* 0x000fe20008010009 */
[C---:B------:R-:W-:Y:S01]  /*14520*/  ISETP.GE.AND P6, PT, R2.reuse, R47, PT ;  /* 0x0000002f0200720c */ /* 0x040fe20003fc6270 */
[----:B------:R-:W-:Y:S01]  /*14530*/  FFMA.FTZ R25, R25, UR18, R10 ;  /* 0x0000001219197c23 */ /* 0x000fe2000801000a */
[----:B------:R-:W-:Y:S01]  /*14540*/  ISETP.GE.AND P3, PT, R2, R46, PT ;  /* 0x0000002e0200720c */ /* 0x000fe20003f66270 */
[----:B------:R-:W-:Y:S01]  /*14550*/  FFMA.FTZ R2, R26, UR18, R19 ;  /* 0x000000121a027c23 */ /* 0x000fe20008010013 */
[----:B------:R-:W-:Y:S01]  /*14560*/  FFMA.FTZ R24, R24, UR18, R11 ;  /* 0x0000001218187c23 */ /* 0x000fe2000801000b */
[----:B------:R-:W-:-:S02]  /*14570*/  FSEL R43, R3, -INF , !P6 ;  /* 0xff800000032b7808 */ /* 0x000fc40007000000 */
[----:B------:R-:W-:Y:S02]  /*14580*/  FSEL R42, R0, -INF , !P5 ;  /* 0xff800000002a7808 */ /* 0x000fe40006800000 */
[----:B------:R-:W-:Y:S02]  /*14590*/  FSEL R50, R2, -INF , !P4 ;  /* 0xff80000002327808 */ /* 0x000fe40006000000 */
[----:B------:R-:W-:Y:S02]  /*145a0*/  FSEL R49, R25, -INF , !P3 ;  /* 0xff80000019317808 */ /* 0x000fe40005800000 */
[----:B------:R-:W-:Y:S01]  /*145b0*/  FSEL R46, R24, -INF , !P2 ;  /* 0xff800000182e7808 */ /* 0x000fe20005000000 */
        /* <DEDUP_REMOVED lines=62> */
.L_x_1258:
[----:B------:R-:W-:Y:S05]  /*149a0*/  BSYNC B0 ;  /* 0x0000000000007941 */ /* 0x000fea0003800000 */
.L_x_1257:
[----:B------:R-:W0:Y:S02]  /*149b0*/  LDGDEPBAR ;  /* 0x00000000000079af */ /* 0x000e240000000000 */
.L_x_1256:
[----:B------:R-:W-:Y:S01]  /*149c0*/  FMNMX.FTZ R0, R244, R146, !PT ;  /* 0x00000092f4007209 */ /* 0x000fe20007810000 */
[----:B------:R-:W-:Y:S01]  /*149d0*/  STL [R1+0x1dc], R170 ;  /* 0x0001dcaa01007387 */ /* 0x000fe20000100800 */
[----:B------:R-:W-:Y:S01]  /*149e0*/  USHF.L.U32 UR6, UR19, 0x1, URZ ;  /* 0x0000000113067899 */ /* 0x000fe2000800063f */
[----:B------:R-:W-:Y:S01]  /*149f0*/  LOP3.LUT R3, R235, UR41, R220, 0x96, !PT ;  /* 0x00000029eb037c12 */ /* 0x000fe2000f8e96dc */
[----:B------:R-:W-:Y:S01]  /*14a00*/  ULEA UR4, UR19, 0x1, 0x1 ;  /* 0x0000000113047891 */ /* 0x000fe2000f8e083f */
[----:B------:R-:W-:Y:S01]  /*14a10*/  FMNMX.FTZ R0, R140, R0, !PT ;  /* 0x000000008c007209 */ /* 0x000fe20007810000 */
[----:B------:R-:W-:Y:S02]  /*14a20*/  STL [R1+0x1d8], R169 ;  /* 0x0001d8a901007387 */ /* 0x000fe40000100800 */
[----:B------:R-:W-:Y:S01]  /*14a30*/  ULOP3.LUT UR4, UR4, UR33, URZ, 0x3c, !UPT ;  /* 0x0000002104047292 */ /* 0x000fe2000f8e3c3f */
[----:B------:R-:W-:Y:S01]  /*14a40*/  FMNMX.FTZ R0, R147, R0, !PT ;  /* 0x0000000093007209 */ /* 0x000fe20007810000 */
[----:B------:R-:W-:Y:S03]  /*14a50*/  STL [R1+0x1d4], R168 ;  /* 0x0001d4a801007387 */ /* 0x000fe60000100800 */
[----:B------:R-:W-:Y:S01]  /*14a60*/  FMNMX.FTZ R0, R191, R0, !PT ;  /* 0x00000000bf007209 */ /* 0x000fe20007810000 */
[----:B------:R-:W-:Y:S01]  /*14a70*/  STL [R1+0x1d0], R144 ;  /* 0x0001d09001007387 */ /* 0x000fe20000100800 */
[----:B-12---:R-:W-:-:S02]  /*14a80*/  LOP3.LUT R5, R221, UR4, RZ, 0x3c, !PT ;  /* 0x00000004dd057c12 */ /* 0x006fc4000f8e3cff */
[----:B------:R-:W-:Y:S01]  /*14a90*/  FMNMX.FTZ R2, R195, R0, !PT ;  /* 0x00000000c3027209 */ /* 0x000fe20007810000 */
[----:B------:R-:W-:Y:S01]  /*14aa0*/  STL [R1+0x1cc], R145 ;  /* 0x0001cc9101007387 */ /* 0x000fe20000100800 */
[----:B------:R-:W-:Y:S01]  /*14ab0*/  FMNMX.FTZ R0, R242, R72, !PT ;  /* 0x00000048f2007209 */ /* 0x000fe20007810000 */
[----:B------:R-:W-:Y:S01]  /*14ac0*/  IMAD.WIDE.U32 R20, R5, -0x326172a9, RZ ;  /* 0xcd9e8d5705147825 */ /* 0x000fe200078e00ff */
        /* <DEDUP_REMOVED lines=19> */
[----:B------:R1:W-:Y:S01]  /*14c00*/  STL [R1+0x198], R192 ;  /* 0x000198c001007387 */ /* 0x0003e20000100800 */
        /* <DEDUP_REMOVED lines=11> */
[----:B------:R-:W-:Y:S01]  /*14cc0*/  IMAD.U32 R2, RZ, RZ, UR33 ;  /* 0x00000021ff027e24 */ /* 0x000fe2000f8e00ff */
[----:B------:R-:W-:Y:S01]  /*14cd0*/  FMNMX.FTZ R10, R165, R10, !PT ;  /* 0x0000000aa50a7209 */ /* 0x000fe20007810000 */
[----:B------:R-:W-:Y:S03]  /*14ce0*/  STL [R1+0x188], R187 ;  /* 0x000188bb01007387 */ /* 0x000fe60000100800 */
[----:B------:R-:W-:Y:S01]  /*14cf0*/  FMNMX.FTZ R10, R211, R10, !PT ;  /* 0x0000000ad30a7209 */ /* 0x000fe20007810000 */
[----:B------:R-:W2:Y:S01]  /*14d00*/  SHFL.BFLY PT, R4, R0, 0x2, 0x1f ;  /* 0x0c401f0000047f89 */ /* 0x000ea200000e0000 */
[----:B------:R-:W-:-:S02]  /*14d10*/  LOP3.LUT R2, R221, UR6, R2, 0x96, !PT ;  /* 0x00000006dd027c12 */ /* 0x000fc4000f8e9602 */
[----:B------:R-:W-:Y:S01]  /*14d20*/  FMNMX.FTZ R10, R210, R10, !PT ;  /* 0x0000000ad20a7209 */ /* 0x000fe20007810000 */
[----:B-1----:R-:W-:Y:S01]  /*14d30*/  IMAD.MOV.U32 R192, RZ, RZ, R252 ;  /* 0x000000ffffc07224 */ /* 0x002fe200078e00fc */
[----:B------:R-:W-:Y:S01]  /*14d40*/  STL [R1+0x184], R186 ;  /* 0x000184ba01007387 */ /* 0x000fe20000100800 */
[----:B------:R-:W-:Y:S01]  /*14d50*/  IMAD.WIDE.U32 R238, R2, -0x326172a9, RZ ;  /* 0xcd9e8d5702ee7825 */ /* 0x000fe200078e00ff */
[----:B------:R-:W-:Y:S02]  /*14d60*/  FMNMX.FTZ R10, R209, R10, !PT ;  /* 0x0000000ad10a7209 */ /* 0x000fe40007810000 */
[----:B------:R-:W-:Y:S01]  /*14d70*/  LOP3.LUT R6, R21, UR42, R192, 0x96, !PT ;  /* 0x0000002a15067c12 */ /* 0x000fe2000f8e96c0 */
[----:B------:R-:W-:Y:S01]  /*14d80*/  IMAD.WIDE.U32 R2, R3, -0x326172a9, RZ ;  /* 0xcd9e8d5703027825 */ /* 0x000fe200078e00ff */
[----:B------:R-:W-:Y:S01]  /*14d90*/  FMNMX.FTZ R10, R207, R10, !PT ;  /* 0x0000000acf0a7209 */ /* 0x000fe20007810000 */
[----:B------:R-:W-:Y:S02]  /*14da0*/  STL [R1+0x180], R185 ;  /* 0x000180b901007387 */ /* 0x000fe40000100800 */
[----:B------:R-:W-:Y:S01]  /*14db0*/  IMAD.WIDE.U32 R6, R6, -0x2daee0ad, RZ ;  /* 0xd2511f5306067825 */ /* 0x000fe200078e00ff */
[C---:B------:R-:W-:Y:S01]  /*14dc0*/  LOP3.LUT R8, R3.reuse, UR40, R238, 0x96, !PT ;  /* 0x0000002803087c12 */ /* 0x040fe2000f8e96ee */
[----:B------:R-:W1:Y:S01]  /*14dd0*/  SHFL.BFLY PT, R70, R10, 0x2, 0x1f ;  /* 0x0c401f000a467f89 */ /* 0x000e6200000e0000 */
[----:B------:R-:W-:-:S02]  /*14de0*/  LOP3.LUT R12, R3, UR40, R20, 0x96, !PT ;  /* 0x00000028030c7c12 */ /* 0x000fc4000f8e9614 */
[----:B------:R-:W-:Y:S01]  /*14df0*/  LOP3.LUT R7, R7, UR39, R234, 0x96, !PT ;  /* 0x0000002707077c12 */ /* 0x000fe2000f8e96ea */
[----:B------:R-:W-:Y:S01]  /*14e00*/  IMAD.WIDE.U32 R8, R8, -0x2daee0ad, RZ ;  /* 0xd2511f5308087825 */ /* 0x000fe200078e00ff */
[----:B------:R-:W-:Y:S01]  /*14e10*/  STL [R1+0x17c], R184 ;  /* 0x00017cb801007387 */ /* 0x000fe20000100800 */
[----:B--2---:R-:W-:Y:S02]  /*14e20*/  FMNMX.FTZ R0, R0, R4, !PT ;  /* 0x0000000400007209 */ /* 0x004fe40007810000 */
[----:B------:R-:W-:Y:S01]  /*14e30*/  IMAD.WIDE.U32 R12, R12, -0x2daee0ad, RZ ;  /* 0xd2511f530c0c7825 */ /* 0x000fe200078e00ff */
[----:B------:R-:W-:Y:S01]  /*14e40*/  LOP3.LUT R4, R239, UR42, R192, 0x96, !PT ;  /* 0x0000002aef047c12 */ /* 0x000fe2000f8e96c0 */
[----:B------:R-:W-:Y:S03]  /*14e50*/  STL [R1+0x178], R183 ;  /* 0x000178b701007387 */ /* 0x000fe60000100800 */
[----:B------:R-:W-:Y:S01]  /*14e60*/  LOP3.LUT R14, R13, UR37, R6, 0x96, !PT ;  /* 0x000000250d0e7c12 */ /* 0x000fe2000f8e9606 */
[----:B------:R-:W2:Y:S01]  /*14e70*/  SHFL.BFLY PT, R71, R0, 0x1, 0x1f ;  /* 0x0c201f0000477f89 */ /* 0x000ea200000e0000 */
[----:B------:R-:W-:-:S03]  /*14e80*/  IMAD.WIDE.U32 R4, R4, -0x2daee0ad, RZ ;  /* 0xd2511f5304047825 */ /* 0x000fc600078e00ff */
[----:B------:R-:W-:Y:S01]  /*14e90*/  STL [R1+0x174], R182 ;  /* 0x000174b601007387 */ /* 0x000fe20000100800 */
[----:B------:R-:W-:Y:S01]  /*14ea0*/  IMAD.WIDE.U32 R6, R7, -0x326172a9, RZ ;  /* 0xcd9e8d5707067825 */ /* 0x000fe200078e00ff */
[----:B------:R-:W-:Y:S02]  /*14eb0*/  LOP3.LUT R5, R5, UR39, R234, 0x96, !PT ;  /* 0x0000002705057c12 */ /* 0x000fe4000f8e96ea */
[----:B------:R-:W-:Y:S01]  /*14ec0*/  LOP3.LUT R11, R9, UR37, R4, 0x96, !PT ;  /* 0x00000025090b7c12 */ /* 0x000fe2000f8e9604 */
[----:B------:R-:W-:Y:S01]  /*14ed0*/  IMAD.WIDE.U32 R14, R14, -0x326172a9, RZ ;  /* 0xcd9e8d570e0e7825 */ /* 0x000fe200078e00ff */
[----:B-1----:R-:W-:Y:S01]  /*14ee0*/  FMNMX.FTZ R70, R10, R70, !PT ;  /* 0x000000460a467209 */ /* 0x002fe20007810000 */
[----:B------:R-:W-:Y:S01]  /*14ef0*/  STL [R1+0x170], R181 ;  /* 0x000170b501007387 */ /* 0x000fe20000100800 */
[----:B------:R-:W-:Y:S01]  /*14f00*/  LOP3.LUT R7, R7, UR38, R2, 0x96, !PT ;  /* 0x0000002607077c12 */ /* 0x000fe2000f8e9602 */
[----:B------:R-:W-:Y:S01]  /*14f10*/  IMAD.WIDE.U32 R4, R5, -0x326172a9, RZ ;  /* 0xcd9e8d5705047825 */ /* 0x000fe200078e00ff */
[----:B------:R-:W-:Y:S01]  /*14f20*/  LOP3.LUT R3, R15, UR36, R6, 0x96, !PT ;  /* 0x000000240f037c12 */ /* 0x000fe2000f8e9606 */
[----:B------:R-:W1:Y:S02]  /*14f30*/  SHFL.BFLY PT, R13, R70, 0x1, 0x1f ;  /* 0x0c201f00460d7f89 */ /* 0x000e6400000e0000 */
[----:B------:R-:W-:Y:S01]  /*14f40*/  IMAD.WIDE.U32 R10, R11, -0x326172a9, RZ ;  /* 0xcd9e8d570b0a7825 */ /* 0x000fe200078e00ff */
[----:B------:R-:W-:Y:S01]  /*14f50*/  LOP3.LUT R5, R5, UR38, R2, 0x96, !PT ;  /* 0x0000002605057c12 */ /* 0x000fe2000f8e9602 */
[----:B------:R-:W-:Y:S02]  /*14f60*/  STL [R1+0x16c], R176 ;  /* 0x00016cb001007387 */ /* 0x000fe40000100800 */
[----:B------:R-:W-:Y:S01]  /*14f70*/  IMAD.WIDE.U32 R6, R7, -0x2daee0ad, RZ ;  /* 0xd2511f5307067825 */ /* 0x000fe200078e00ff */
[----:B------:R-:W-:Y:S01]  /*14f80*/  LOP3.LUT R16, R11, UR36, R4, 0x96, !PT ;  /* 0x000000240b107c12 */ /* 0x000fe2000f8e9604 */
[----:B------:R-:W-:Y:S01]  /*14f90*/  STL [R1+0x1e0], R192 ;  /* 0x0001e0c001007387 */ /* 0x000fe20000100800 */
[----:B--2---:R-:W-:Y:S01]  /*14fa0*/  FMNMX.FTZ R71, R0, R71, !PT ;  /* 0x0000004700477209 */ /* 0x004fe20007810000 */
[----:B------:R-:W-:Y:S01]  /*14fb0*/  IMAD.WIDE.U32 R4, R5, -0x2daee0ad, RZ ;  /* 0xd2511f5305047825 */ /* 0x000fe200078e00ff */
[----:B------:R-:W-:Y:S01]  /*14fc0*/  LOP3.LUT R12, R7, UR35, R12, 0x96, !PT ;  /* 0x00000023070c7c12 */ /* 0x000fe2000f8e960c */
[----:B------:R2:W-:Y:S01]  /*14fd0*/  STL [R1+0x1c8], R234 ;  /* 0x0001c8ea01007387 */ /* 0x0005e20000100800 */
[----:B------:R-:W-:Y:S01]  /*14fe0*/  FSETP.NEU.FTZ.AND P4, PT, R71, -INF , PT ;  /* 0xff8000004700780b */ /* 0x000fe20003f9d000 */
[----:B------:R-:W-:-:S04]  /*14ff0*/  IMAD.WIDE.U32 R16, R16, -0x2daee0ad, RZ ;  /* 0xd2511f5310107825 */ /* 0x000fc800078e00ff */
[----:B------:R-:W-:Y:S01]  /*15000*/  FMUL.FTZ R0, R71, UR43 ;  /* 0x0000002b47007c20 */ /* 0x000fe20008410000 */
[----:B------:R-:W-:Y:S01]  /*15010*/  LOP3.LUT R8, R5, UR35, R8, 0x96, !PT ;  /* 0x0000002305087c12 */ /* 0x000fe2000f8e9608 */
[----:B------:R3:W-:Y:S01]  /*15020*/  STL [R1+0x1c4], R235 ;  /* 0x0001c4eb01007387 */ /* 0x0007e20000100800 */
[----:B------:R-:W-:Y:S01]  /*15030*/  IMAD.WIDE.U32 R18, R3, -0x2daee0ad, RZ ;  /* 0xd2511f5303127825 */ /* 0x000fe200078e00ff */
[----:B------:R-:W-:Y:S02]  /*15040*/  LOP3.LUT R2, R17, UR29, R4, 0x96, !PT ;  /* 0x0000001d11027c12 */ /* 0x000fe4000f8e9604 */
[----:B------:R-:W-:Y:S01]  /*15050*/  FSEL R4, R0, RZ, P4 ;  /* 0x000000ff00047208 */ /* 0x000fe20002000000 */
[----:B------:R-:W-:Y:S01]  /*15060*/  IMAD.WIDE.U32 R8, R8, -0x326172a9, RZ ;  /* 0xcd9e8d5708087825 */ /* 0x000fe200078e00ff */
[----:B------:R-:W-:Y:S01]  /*15070*/  LOP3.LUT R7, R19, UR29, R6, 0x96, !PT ;  /* 0x0000001d13077c12 */ /* 0x000fe2000f8e9606 */
[----:B------:R-:W-:Y:S01]  /*15080*/  STL [R1+0x1a8], R71 ;  /* 0x0001a84701007387 */ /* 0x000fe20000100800 */
[----:B-1----:R-:W-:Y:S01]  /*15090*/  FMNMX.FTZ R70, R70, R13, !PT ;  /* 0x0000000d46467209 */ /* 0x002fe20007810000 */
[----:B------:R-:W-:-:S04]  /*150a0*/  IMAD.WIDE.U32 R2, R2, -0x326172a9, RZ ;  /* 0xcd9e8d5702027825 */ /* 0x000fc800078e00ff */
[--C-:B------:R-:W-:Y:S01]  /*150b0*/  FFMA.FTZ R5, R146, UR43, -R4.reuse ;  /* 0x0000002b92057c23 */ /* 0x100fe20008010804 */
[----:B------:R-:W-:Y:S01]  /*150c0*/  FFMA.FTZ R6, R140, UR43, -R4 ;  /* 0x0000002b8c067c23 */ /* 0x000fe20008010804 */
[----:B------:R-:W-:Y:S02]  /*150d0*/  FSETP.NEU.FTZ.AND P5, PT, R70, -INF , PT ;  /* 0xff8000004600780b */ /* 0x000fe40003fbd000 */
[----:B------:R1:W-:Y:S01]  /*150e0*/  MUFU.EX2 R146, R5 ;  /* 0x0000000500927308 */ /* 0x0003e20000000800 */
[----:B------:R-:W-:Y:S02]  /*150f0*/  LOP3.LUT R13, R2, 0xffff, RZ, 0xc0, !PT ;  /* 0x0000ffff020d7812 */ /* 0x000fe400078ec0ff */
[----:B------:R-:W-:Y:S02]  /*15100*/  SHF.R.U32.HI R11, RZ, 0x10, R2 ;  /* 0x00000010ff0b7819 */ /* 0x000fe40000011602 */
[----:B------:R-:W-:Y:S01]  /*15110*/  LOP3.LUT R0, R3, UR22, R8, 0x96, !PT ;  /* 0x0000001603007c12 */ /* 0x000fe2000f8e9608 */
[----:B------:R-:W-:Y:S01]  /*15120*/  FMUL.FTZ R3, R70, UR43 ;  /* 0x0000002b46037c20 */ /* 0x000fe20008410000 */
[----:B------:R-:W-:Y:S01]  /*15130*/  LOP3.LUT R15, R9, UR30, R10, 0x96, !PT ;  /* 0x0000001e090f7c12 */ /* 0x000fe2000f8e960a */
[----:B------:R4:W2:Y:S01]  /*15140*/  MUFU.EX2 R157, R6 ;  /* 0x00000006009d7308 */ /* 0x0008a20000000800 */
[----:B------:R-:W-:Y:S01]  /*15150*/  IMAD.WIDE.U32 R8, R12, -0x326172a9, RZ ;  /* 0xcd9e8d570c087825 */ /* 0x000fe200078e00ff */
[----:B------:R-:W-:-:S02]  /*15160*/  FSEL R51, R71, RZ, P4 ;  /* 0x000000ff47337208 */ /* 0x000fc40002000000 */
[----:B------:R-:W-:Y:S02]  /*15170*/  FSEL R3, R3, RZ, P5 ;  /* 0x000000ff03037208 */ /* 0x000fe40002800000 */
[----:B------:R-:W-:Y:S02]  /*15180*/  LOP3.LUT R19, R9, UR30, R14, 0x96, !PT ;  /* 0x0000001e09137c12 */ /* 0x000fe4000f8e960e */
[----:B-1----:R-:W-:Y:S01]  /*15190*/  LOP3.LUT R5, R2, 0xff, RZ, 0xc0, !PT ;  /* 0x000000ff02057812 */ /* 0x002fe200078ec0ff */
[----:B------:R-:W-:Y:S01]  /*151a0*/  FFMA.FTZ R10, R72, UR43, -R3 ;  /* 0x0000002b480a7c23 */ /* 0x000fe20008010803 */
[----:B------:R-:W-:Y:S02]  /*151b0*/  SHF.R.U32.HI R2, RZ, 0x18, R2 ;  /* 0x00000018ff027819 */ /* 0x000fe40000011602 */
[----:B------:R-:W-:Y:S01]  /*151c0*/  ISETP.LE.U32.AND P3, PT, R5, UR12, PT ;  /* 0x0000000c05007c0c */ /* 0x000fe2000bf63070 */
[----:B------:R1:W-:Y:S01]  /*151d0*/  MUFU.EX2 R140, R10 ;  /* 0x0000000a008c7308 */ /* 0x0003e20000000800 */
[----:B------:R-:W-:Y:S01]  /*151e0*/  ISETP.LE.U32.AND P1, PT, R2, UR12, PT ;  /* 0x0000000c02007c0c */ /* 0x000fe2000bf23070 */
[----:B----4-:R-:W-:Y:S01]  /*151f0*/  IMAD.WIDE.U32 R6, R7, -0x326172a9, RZ ;  /* 0xcd9e8d5707067825 */ /* 0x010fe200078e00ff */
[----:B------:R-:W-:-:S02]  /*15200*/  LOP3.LUT R2, R0, 0xff, RZ, 0xc0, !PT ;  /* 0x000000ff00027812 */ /* 0x000fc400078ec0ff */
[----:B------:R-:W-:Y:S02]  /*15210*/  LOP3.LUT R5, R0, 0xffff, RZ, 0xc0, !PT ;  /* 0x0000ffff00057812 */ /* 0x000fe400078ec0ff */
[----:B------:R-:W-:Y:S02]  /*15220*/  ISETP.LE.U32.AND P6, PT, R2, UR12, PT ;  /* 0x0000000c02007c0c */ /* 0x000fe4000bfc3070 */
[----:B------:R-:W-:Y:S02]  /*15230*/  SHF.R.U32.HI R5, RZ, 0x8, R5 ;  /* 0x00000008ff057819 */ /* 0x000fe40000011605 */
[----:B------:R-:W-:Y:S01]  /*15240*/  LOP3.LUT R2, R7, UR22, R8, 0x96, !PT ;  /* 0x0000001607027c12 */ /* 0x000fe2000f8e9608 */
[----:B------:R-:W-:Y:S01]  /*15250*/  FFMA.FTZ R8, R73, UR43, -R3 ;  /* 0x0000002b49087c23 */ /* 0x000fe20008010803 */
[----:B------:R-:W-:Y:S02]  /*15260*/  LOP3.LUT R5, R5, 0xffff, RZ, 0xc0, !PT ;  /* 0x0000ffff05057812 */ /* 0x000fe400078ec0ff */
[----:B------:R-:W-:Y:S01]  /*15270*/  LOP3.LUT R12, R6, 0xff, RZ, 0xc0, !PT ;  /* 0x000000ff060c7812 */ /* 0x000fe200078ec0ff */
[----:B------:R4:W3:Y:S01]  /*15280*/  MUFU.EX2 R158, R8 ;  /* 0x00000008009e7308 */ /* 0x0008e20000000800 */
[----:B------:R-:W-:-:S02]  /*15290*/  ISETP.LE.U32.AND P2, PT, R5, UR12, PT ;  /* 0x0000000c05007c0c */ /* 0x000fc4000bf43070 */
[----:B--2---:R-:W-:Y:S02]  /*152a0*/  F2FP.F16.F32.PACK_AB R5, R157, R146 ;  /* 0x000000929d05723e */ /* 0x004fe400000000ff */
[----:B------:R-:W-:Y:S01]  /*152b0*/  LOP3.LUT R24, R6, 0xffff, RZ, 0xc0, !PT ;  /* 0x0000ffff06187812 */ /* 0x000fe200078ec0ff */
[----:B------:R-:W-:Y:S01]  /*152c0*/  FFMA.FTZ R7, R147, UR43, -R4 ;  /* 0x0000002b93077c23 */ /* 0x000fe20008010804 */
[C---:B------:R-:W-:Y:S02]  /*152d0*/  PRMT R29, R5.reuse, 0x7610, R29 ;  /* 0x00007610051d7816 */ /* 0x040fe4000000001d */
[----:B------:R-:W-:Y:S01]  /*152e0*/  PRMT R28, R5, 0x7632, R28 ;  /* 0x00007632051c7816 */ /* 0x000fe2000000001c */
[----:B------:R2:W-:Y:S01]  /*152f0*/  MUFU.EX2 R159, R7 ;  /* 0x00000007009f7308 */ /* 0x0005e20000000800 */
[----:B------:R-:W-:Y:S01]  /*15300*/  SHF.R.U32.HI R5, RZ, 0x18, R0 ;  /* 0x00000018ff057819 */ /* 0x000fe20000011600 */
[----:B------:R-:W-:Y:S01]  /*15310*/  @!P6 HADD2 R22, -R29.H0_H0, -RZ.H0_H0 ;  /* 0xa00000ff1d16e230 */ /* 0x000fe20000000900 */
[--C-:B------:R-:W-:Y:S01]  /*15320*/  SHF.R.U32.HI R17, RZ, 0x10, R6.reuse ;  /* 0x00000010ff117819 */ /* 0x100fe20000011606 */
[----:B------:R-:W-:Y:S01]  /*15330*/  @!P2 HADD2 R23, -R28.H0_H0, -RZ.H0_H0 ;  /* 0xa00000ff1c17a230 */ /* 0x000fe20000000900 */
[----:B-1----:R-:W-:-:S02]  /*15340*/  SHF.R.U32.HI R10, RZ, 0x18, R6 ;  /* 0x00000018ff0a7819 */ /* 0x002fc40000011606 */
[----:B------:R-:W-:Y:S01]  /*15350*/  SHF.R.U32.HI R6, RZ, 0x10, R0 ;  /* 0x00000010ff067819 */ /* 0x000fe20000011600 */
[----:B------:R-:W-:Y:S01]  /*15360*/  FFMA.FTZ R0, R191, UR43, -R4 ;  /* 0x0000002bbf007c23 */ /* 0x000fe20008010804 */
[----:B------:R-:W-:Y:S01]  /*15370*/  ISETP.LE.U32.AND P4, PT, R5, UR12, PT ;  /* 0x0000000c05007c0c */ /* 0x000fe2000bf83070 */
[--C-:B------:R-:W-:Y:S01]  /*15380*/  FFMA.FTZ R5, R74, UR43, -R3.reuse ;  /* 0x0000002b4a057c23 */ /* 0x100fe20008010803 */
[----:B----4-:R-:W-:Y:S01]  /*15390*/  FFMA.FTZ R8, R75, UR43, -R3 ;  /* 0x0000002b4b087c23 */ /* 0x010fe20008010803 */
[----:B------:R3:W1:Y:S01]  /*153a0*/  MUFU.EX2 R169, R0 ;  /* 0x0000000000a97308 */ /* 0x0006620000000800 */
[----:B------:R-:W-:Y:S02]  /*153b0*/  LOP3.LUT R6, R6, 0xff, RZ, 0xc0, !PT ;  /* 0x000000ff06067812 */ /* 0x000fe400078ec0ff */
[----:B------:R-:W-:Y:S02]  /*153c0*/  PRMT R248, R29, 0x5410, R28 ;  /* 0x000054101df87816 */ /* 0x000fe4000000001c */
[----:B------:R-:W-:-:S02]  /*153d0*/  @!P6 PRMT R29, R22, 0x5410, RZ ;  /* 0x00005410161de816 */ /* 0x000fc400000000ff */
[----:B------:R-:W-:Y:S01]  /*153e0*/  ISETP.LE.U32.AND P6, PT, R6, UR12, PT ;  /* 0x0000000c06007c0c */ /* 0x000fe2000bfc3070 */
[----:B------:R4:W-:Y:S01]  /*153f0*/  MUFU.EX2 R147, R5 ;  /* 0x0000000500937308 */ /* 0x0009e20000000800 */
[----:B--2---:R-:W-:Y:S01]  /*15400*/  IMAD.WIDE.U32 R6, R15, -0x2daee0ad, RZ ;  /* 0xd2511f530f067825 */ /* 0x004fe200078e00ff */
[----:B------:R-:W-:Y:S02]  /*15410*/  @!P2 PRMT R28, R23, 0x5410, RZ ;  /* 0x00005410171ca816 */ /* 0x000fe400000000ff */
[----:B------:R-:W-:-:S04]  /*15420*/  LOP3.LUT R9, R6, 0xffff, RZ, 0xc0, !PT ;  /* 0x0000ffff06097812 */ /* 0x000fc800078ec0ff */
[----:B------:R1:W2:Y:S01]  /*15430*/  MUFU.EX2 R252, R8 ;  /* 0x0000000800fc7308 */ /* 0x0002a20000000800 */
[----:B---3--:R-:W-:Y:S02]  /*15440*/  F2FP.F16.F32.PACK_AB R0, R158, R140 ;  /* 0x0000008c9e00723e */ /* 0x008fe400000000ff */
[----:B------:R-:W-:Y:S02]  /*15450*/  SHF.R.U32.HI R14, RZ, 0x10, R6 ;  /* 0x00000010ff0e7819 */ /* 0x000fe40000011606 */
[C---:B------:R-:W-:Y:S02]  /*15460*/  PRMT R27, R0.reuse, 0x7632, R27 ;  /* 0x00007632001b7816 */ /* 0x040fe4000000001b */
[----:B------:R-:W-:Y:S02]  /*15470*/  PRMT R26, R0, 0x7610, R26 ;  /* 0x00007610001a7816 */ /* 0x000fe4000000001a */
[----:B----4-:R-:W-:Y:S01]  /*15480*/  SHF.R.U32.HI R5, RZ, 0x8, R13 ;  /* 0x00000008ff057819 */ /* 0x010fe2000001160d */
[----:B------:R-:W-:Y:S01]  /*15490*/  @!P4 HADD2 R25, -R27.H0_H0, -RZ.H0_H0 ;  /* 0xa00000ff1b19c230 */ /* 0x000fe20000000900 */
[----:B------:R-:W-:Y:S01]  /*154a0*/  PRMT R170, R26, 0x5410, R27 ;  /* 0x000054101aaa7816 */ /* 0x000fe2000000001b */
[----:B------:R-:W-:Y:S01]  /*154b0*/  @!P6 HADD2 R30, -R26.H0_H0, -RZ.H0_H0 ;  /* 0xa00000ff1a1ee230 */ /* 0x000fe20000000900 */
[----:B------:R-:W-:-:S02]  /*154c0*/  LOP3.LUT R5, R5, 0xffff, RZ, 0xc0, !PT ;  /* 0x0000ffff05057812 */ /* 0x000fc400078ec0ff */
[----:B------:R-:W-:Y:S02]  /*154d0*/  @!P4 PRMT R27, R25, 0x5410, RZ ;  /* 0x00005410191bc816 */ /* 0x000fe400000000ff */
[----:B------:R-:W-:Y:S01]  /*154e0*/  ISETP.LE.U32.AND P4, PT, R5, UR12, PT ;  /* 0x0000000c05007c0c */ /* 0x000fe2000bf83070 */
[----:B------:R-:W-:Y:S01]  /*154f0*/  FFMA.FTZ R5, R195, UR43, -R4 ;  /* 0x0000002bc3057c23 */ /* 0x000fe20008010804 */
[----:B-1----:R-:W-:Y:S02]  /*15500*/  F2FP.F16.F32.PACK_AB R8, R169, R159 ;  /* 0x0000009fa908723e */ /* 0x002fe400000000ff */
[----:B------:R-:W-:Y:S01]  /*15510*/  LOP3.LUT R0, R11, 0xff, RZ, 0xc0, !PT ;  /* 0x000000ff0b007812 */ /* 0x000fe200078ec0ff */
[----:B------:R2:W-:Y:S01]  /*15520*/  MUFU.EX2 R231, R5 ;  /* 0x0000000500e77308 */ /* 0x0005e20000000800 */
[----:B------:R-:W-:Y:S02]  /*15530*/  PRMT R226, R8, 0x7632, R226 ;  /* 0x0000763208e27816 */ /* 0x000fe400000000e2 */
[----:B------:R-:W-:-:S02]  /*15540*/  ISETP.LE.U32.AND P2, PT, R0, UR12, PT ;  /* 0x0000000c00007c0c */ /* 0x000fc4000bf43070 */
[----:B------:R-:W-:Y:S02]  /*15550*/  LOP3.LUT R11, R6, 0xff, RZ, 0xc0, !PT ;  /* 0x000000ff060b7812 */ /* 0x000fe400078ec0ff */
[----:B------:R-:W-:Y:S01]  /*15560*/  SHF.R.U32.HI R13, RZ, 0x18, R6 ;  /* 0x00000018ff0d7819 */ /* 0x000fe20000011606 */
[----:B------:R-:W-:Y:S01]  /*15570*/  FFMA.FTZ R6, R200, UR43, -R4 ;  /* 0x0000002bc8067c23 */ /* 0x000fe20008010804 */
[----:B------:R-:W-:Y:S01]  /*15580*/  LOP3.LUT R0, R7, UR25, R16, 0x96, !PT ;  /* 0x0000001907007c12 */ /* 0x000fe2000f8e9610 */
[----:B------:R-:W-:Y:S01]  /*15590*/  @!P4 HADD2 R31, -R226.H0_H0, -RZ.H0_H0 ;  /* 0xa00000ffe21fc230 */ /* 0x000fe20000000900 */
[----:B------:R-:W-:Y:S01]  /*155a0*/  PRMT R227, R8, 0x7610, R227 ;  /* 0x0000761008e37816 */ /* 0x000fe200000000e3 */
[----:B------:R1:W3:Y:S01]  /*155b0*/  MUFU.EX2 R232, R6 ;  /* 0x0000000600e87308 */ /* 0x0002e20000000800 */
[----:B------:R-:W-:Y:S01]  /*155c0*/  FFMA.FTZ R7, R141, UR43, -R3 ;  /* 0x0000002b8d077c23 */ /* 0x000fe20008010803 */
[----:B------:R-:W-:Y:S02]  /*155d0*/  @!P6 PRMT R26, R30, 0x5410, RZ ;  /* 0x000054101e1ae816 */ /* 0x000fe400000000ff */
[----:B------:R-:W-:Y:S01]  /*155e0*/  PRMT R180, R227, 0x5410, R226 ;  /* 0x00005410e3b47816 */ /* 0x000fe200000000e2 */
[----:B------:R-:W-:Y:S01]  /*155f0*/  @!P3 HADD2 R33, -R227.H0_H0, -RZ.H0_H0 ;  /* 0xa00000ffe321b230 */ /* 0x000fe20000000900 */
[----:B--2---:R-:W-:-:S02]  /*15600*/  F2FP.F16.F32.PACK_AB R5, R252, R147 ;  /* 0x00000093fc05723e */ /* 0x004fc400000000ff */
[----:B------:R-:W-:Y:S01]  /*15610*/  @!P4 PRMT R226, R31, 0x5410, RZ ;  /* 0x000054101fe2c816 */ /* 0x000fe200000000ff */
[----:B------:R3:W-:Y:S01]  /*15620*/  MUFU.EX2 R141, R7 ;  /* 0x00000007008d7308 */ /* 0x0007e20000000800 */
[C---:B------:R-:W-:Y:S02]  /*15630*/  PRMT R225, R5.reuse, 0x7632, R225 ;  /* 0x0000763205e17816 */ /* 0x040fe400000000e1 */
[----:B------:R-:W-:Y:S02]  /*15640*/  PRMT R224, R5, 0x7610, R224 ;  /* 0x0000761005e07816 */ /* 0x000fe400000000e0 */
[----:B------:R-:W-:Y:S01]  /*15650*/  LOP3.LUT R5, R0, 0xffff, RZ, 0xc0, !PT ;  /* 0x0000ffff00057812 */ /* 0x000fe200078ec0ff */
[----:B------:R-:W-:Y:S01]  /*15660*/  @!P1 HADD2 R32, -R225.H0_H0, -RZ.H0_H0 ;  /* 0xa00000ffe1209230 */ /* 0x000fe20000000900 */
[----:B------:R-:W-:Y:S01]  /*15670*/  PRMT R249, R224, 0x5410, R225 ;  /* 0x00005410e0f97816 */ /* 0x000fe200000000e1 */
[----:B------:R-:W-:Y:S01]  /*15680*/  @!P2 HADD2 R34, -R224.H0_H0, -RZ.H0_H0 ;  /* 0xa00000ffe022a230 */ /* 0x000fe20000000900 */
[----:B-1----:R-:W-:-:S02]  /*15690*/  LOP3.LUT R6, R0, 0xff, RZ, 0xc0, !PT ;  /* 0x000000ff00067812 */ /* 0x002fc400078ec0ff */
[----:B------:R-:W-:Y:S02]  /*156a0*/  SHF.R.U32.HI R5, RZ, 0x8, R5 ;  /* 0x00000008ff057819 */ /* 0x000fe40000011605 */
[----:B------:R-:W-:Y:S01]  /*156b0*/  ISETP.LE.U32.AND P4, PT, R6, UR12, PT ;  /* 0x0000000c06007c0c */ /* 0x000fe2000bf83070 */
[----:B------:R-:W-:Y:S01]  /*156c0*/  FFMA.FTZ R6, R44, UR43, -R3 ;  /* 0x0000002b2c067c23 */ /* 0x000fe20008010803 */
[----:B------:R-:W-:Y:S02]  /*156d0*/  LOP3.LUT R5, R5, 0xffff, RZ, 0xc0, !PT ;  /* 0x0000ffff05057812 */ /* 0x000fe400078ec0ff */
[----:B------:R-:W-:Y:S01]  /*156e0*/  @!P1 PRMT R225, R32, 0x5410, RZ ;  /* 0x0000541020e19816 */ /* 0x000fe200000000ff */
[----:B------:R1:W2:Y:S01]  /*156f0*/  MUFU.EX2 R145, R6 ;  /* 0x0000000600917308 */ /* 0x0002a20000000800 */
[----:B------:R-:W-:Y:S02]  /*15700*/  ISETP.LE.U32.AND P1, PT, R5, UR12, PT ;  /* 0x0000000c05007c0c */ /* 0x000fe4000bf23070 */
[----:B------:R-:W-:-:S02]  /*15710*/  SHF.R.U32.HI R5, RZ, 0x10, R0 ;  /* 0x00000010ff057819 */ /* 0x000fc40000011600 */
[----:B---3--:R-:W-:Y:S02]  /*15720*/  F2FP.F16.F32.PACK_AB R7, R232, R231 ;  /* 0x000000e7e807723e */ /* 0x008fe400000000ff */
[----:B------:R-:W-:Y:S02]  /*15730*/  LOP3.LUT R5, R5, 0xff, RZ, 0xc0, !PT ;  /* 0x000000ff05057812 */ /* 0x000fe400078ec0ff */
[----:B------:R-:W-:Y:S02]  /*15740*/  @!P2 PRMT R224, R34, 0x5410, RZ ;  /* 0x0000541022e0a816 */ /* 0x000fe400000000ff */
[----:B------:R-:W-:Y:S01]  /*15750*/  ISETP.LE.U32.AND P2, PT, R5, UR12, PT ;  /* 0x0000000c05007c0c */ /* 0x000fe2000bf43070 */
[----:B------:R-:W-:Y:S01]  /*15760*/  FFMA.FTZ R5, R201, UR43, -R4 ;  /* 0x0000002bc9057c23 */ /* 0x000fe20008010804 */
[C---:B------:R-:W-:Y:S02]  /*15770*/  PRMT R223, R7.reuse, 0x7610, R223 ;  /* 0x0000761007df7816 */ /* 0x040fe400000000df */
[----:B------:R-:W-:Y:S01]  /*15780*/  PRMT R222, R7, 0x7632, R222 ;  /* 0x0000763207de7816 */ /* 0x000fe200000000de */
[----:B------:R3:W-:Y:S01]  /*15790*/  MUFU.EX2 R229, R5 ;  /* 0x0000000500e57308 */ /* 0x0007e20000000800 */
[----:B-1----:R-:W-:Y:S01]  /*157a0*/  FFMA.FTZ R6, R202, UR43, -R4 ;  /* 0x0000002bca067c23 */ /* 0x002fe20008010804 */
[----:B------:R-:W-:Y:S01]  /*157b0*/  @!P4 HADD2 R35, -R223.H0_H0, -RZ.H0_H0 ;  /* 0xa00000ffdf23c230 */ /* 0x000fe20000000900 */
[----:B------:R-:W-:Y:S01]  /*157c0*/  SHF.R.U32.HI R0, RZ, 0x18, R0 ;  /* 0x00000018ff007819 */ /* 0x000fe20000011600 */
[----:B------:R-:W-:Y:S01]  /*157d0*/  @!P1 HADD2 R36, -R222.H0_H0, -RZ.H0_H0 ;  /* 0xa00000ffde249230 */ /* 0x000fe20000000900 */
[----:B------:R-:W-:-:S02]  /*157e0*/  PRMT R15, R223, 0x5410, R222 ;  /* 0x00005410df0f7816 */ /* 0x000fc400000000de */
[----:B------:R-:W-:Y:S01]  /*157f0*/  @!P4 PRMT R223, R35, 0x5410, RZ ;  /* 0x0000541023dfc816 */ /* 0x000fe200000000ff */
[----:B------:R2:W1:Y:S01]  /*15800*/  MUFU.EX2 R183, R6 ;  /* 0x0000000600b77308 */ /* 0x0004620000000800 */
[----:B------:R-:W-:Y:S02]  /*15810*/  ISETP.LE.U32.AND P4, PT, R0, UR12, PT ;  /* 0x0000000c00007c0c */ /* 0x000fe4000bf83070 */
[----:B------:R-:W-:Y:S02]  /*15820*/  SHF.R.U32.HI R0, RZ, 0x8, R9 ;  /* 0x00000008ff007819 */ /* 0x000fe40000011609 */
[----:B------:R-:W-:Y:S02]  /*15830*/  @!P1 PRMT R222, R36, 0x5410, RZ ;  /* 0x0000541024de9816 */ /* 0x000fe400000000ff */
[----:B------:R-:W-:Y:S01]  /*15840*/  LOP3.LUT R0, R0, 0xffff, RZ, 0xc0, !PT ;  /* 0x0000ffff00007812 */ /* 0x000fe200078ec0ff */
[----:B---3--:R-:W-:Y:S01]  /*15850*/  FFMA.FTZ R5, R142, UR43, -R3 ;  /* 0x0000002b8e057c23 */ /* 0x008fe20008010803 */
[----:B------:R-:W-:-:S02]  /*15860*/  ISETP.LE.U32.AND P1, PT, R11, UR12, PT ;  /* 0x0000000c0b007c0c */ /* 0x000fc4000bf23070 */
[----:B------:R-:W-:Y:S01]  /*15870*/  ISETP.LE.U32.AND P6, PT, R12, UR12, PT ;  /* 0x0000000c0c007c0c */ /* 0x000fe2000bfc3070 */
[----:B------:R3:W-:Y:S01]  /*15880*/  MUFU.EX2 R234, R5 ;  /* 0x0000000500ea7308 */ /* 0x0007e20000000800 */
[----:B------:R-:W-:Y:S02]  /*15890*/  @!P3 PRMT R227, R33, 0x5410, RZ ;  /* 0x0000541021e3b816 */ /* 0x000fe400000000ff */
[----:B------:R-:W-:Y:S02]  /*158a0*/  ISETP.LE.U32.AND P3, PT, R10, UR12, PT ;  /* 0x0000000c0a007c0c */ /* 0x000fe4000bf63070 */
[----:B--2---:R-:W-:Y:S01]  /*158b0*/  F2FP.F16.F32.PACK_AB R6, R145, R141 ;  /* 0x0000008d9106723e */ /* 0x004fe200000000ff */
[----:B------:R-:W-:Y:S01]  /*158c0*/  STL [R1+0x1ac], R227 ;  /* 0x0001ace301007387 */ /* 0x000fe20000100800 */
[----:B------:R-:W-:Y:S02]  /*158d0*/  FSEL R10, R70, RZ, P5 ;  /* 0x000000ff460a7208 */ /* 0x000fe40002800000 */
[C---:B------:R-:W-:Y:S01]  /*158e0*/  PRMT R219, R6.reuse, 0x7610, R219 ;  /* 0x0000761006db7816 */ /* 0x040fe200000000db */
[----:B------:R-:W-:Y:S01]  /*158f0*/  STL [R1+0x1b0], R226 ;  /* 0x0001b0e201007387 */ /* 0x000fe20000100800 */
[----:B------:R-:W-:Y:S01]  /*15900*/  PRMT R218, R6, 0x7632, R218 ;  /* 0x0000763206da7816 */ /* 0x000fe200000000da */
[----:B------:R-:W-:-:S04]  /*15910*/  IMAD.WIDE.U32 R6, R19, -0x2daee0ad, RZ ;  /* 0xd2511f5313067825 */ /* 0x000fc800078e00ff */
[----:B------:R-:W-:Y:S01]  /*15920*/  @!P2 HADD2 R37, -R219.H0_H0, -RZ.H0_H0 ;  /* 0xa00000ffdb25a230 */ /* 0x000fe20000000900 */
[----:B------:R-:W-:Y:S01]  /*15930*/  PRMT R235, R219, 0x5410, R218 ;  /* 0x00005410dbeb7816 */ /* 0x000fe200000000da */
[----:B------:R-:W-:Y:S02]  /*15940*/  @!P4 HADD2 R38, -R218.H0_H0, -RZ.H0_H0 ;  /* 0xa00000ffda26c230 */ /* 0x000fe40000000900 */
[----:B---3--:R-:W-:Y:S01]  /*15950*/  FFMA.FTZ R5, R143, UR43, -R3 ;  /* 0x0000002b8f057c23 */ /* 0x008fe20008010803 */
[----:B------:R-:W-:Y:S01]  /*15960*/  LOP3.LUT R8, R6, 0xff, RZ, 0xc0, !PT ;  /* 0x000000ff06087812 */ /* 0x000fe200078ec0ff */
[----:B------:R-:W-:Y:S01]  /*15970*/  STL [R1+0x1b4], R225 ;  /* 0x0001b4e101007387 */ /* 0x000fe20000100800 */
[----:B------:R-:W-:Y:S01]  /*15980*/  @!P2 PRMT R219, R37, 0x5410, RZ ;  /* 0x0000541025dba816 */ /* 0x000fe200000000ff */
[----:B------:R-:W2:Y:S01]  /*15990*/  MUFU.EX2 R250, R5 ;  /* 0x0000000500fa7308 */ /* 0x000ea20000000800 */
[----:B------:R-:W-:Y:S02]  /*159a0*/  ISETP.LE.U32.AND P2, PT, R0, UR12, PT ;  /* 0x0000000c00007c0c */ /* 0x000fe4000bf43070 */
[----:B-1----:R-:W-:-:S02]  /*159b0*/  F2FP.F16.F32.PACK_AB R0, R229, R183 ;  /* 0x000000b7e500723e */ /* 0x002fc400000000ff */
[----:B------:R-:W-:Y:S02]  /*159c0*/  @!P4 PRMT R218, R38, 0x5410, RZ ;  /* 0x0000541026dac816 */ /* 0x000fe400000000ff */
[C---:B------:R-:W-:Y:S02]  /*159d0*/  PRMT R217, R0.reuse, 0x7610, R217 ;  /* 0x0000761000d97816 */ /* 0x040fe400000000d9 */
[----:B------:R-:W-:Y:S02]  /*159e0*/  PRMT R216, R0, 0x7632, R216 ;  /* 0x0000763200d87816 */ /* 0x000fe400000000d8 */
[----:B------:R-:W-:Y:S01]  /*159f0*/  LOP3.LUT R0, R17, 0xff, RZ, 0xc0, !PT ;  /* 0x000000ff11007812 */ /* 0x000fe200078ec0ff */
[----:B------:R-:W-:Y:S01]  /*15a00*/  @!P1 HADD2 R39, -R217.H0_H0, -RZ.H0_H0 ;  /* 0xa00000ffd9279230 */ /* 0x000fe20000000900 */
[----:B------:R-:W-:Y:S01]  /*15a10*/  PRMT R178, R217, 0x5410, R216 ;  /* 0x00005410d9b27816 */ /* 0x000fe200000000d8 */
[----:B------:R-:W-:Y:S01]  /*15a20*/  @!P2 HADD2 R40, -R216.H0_H0, -RZ.H0_H0 ;  /* 0xa00000ffd828a230 */ /* 0x000fe20000000900 */
[----:B------:R-:W-:-:S02]  /*15a30*/  ISETP.LE.U32.AND P4, PT, R13, UR12, PT ;  /* 0x0000000c0d007c0c */ /* 0x000fc4000bf83070 */
[----:B------:R-:W-:Y:S02]  /*15a40*/  @!P1 PRMT R217, R39, 0x5410, RZ ;  /* 0x0000541027d99816 */ /* 0x000fe400000000ff */
[----:B------:R-:W-:Y:S02]  /*15a50*/  ISETP.LE.U32.AND P1, PT, R0, UR12, PT ;  /* 0x0000000c00007c0c */ /* 0x000fe4000bf23070 */
[----:B------:R-:W-:Y:S02]  /*15a60*/  LOP3.LUT R0, R14, 0xff, RZ, 0xc0, !PT ;  /* 0x000000ff0e007812 */ /* 0x000fe400078ec0ff */
[----:B------:R-:W-:Y:S02]  /*15a70*/  @!P2 PRMT R216, R40, 0x5410, RZ ;  /* 0x0000541028d8a816 */ /* 0x000fe400000000ff */
[----:B------:R-:W-:Y:S02]  /*15a80*/  ISETP.LE.U32.AND P2, PT, R0, UR12, PT ;  /* 0x0000000c00007c0c */ /* 0x000fe4000bf43070 */
[----:B--2---:R-:W-:-:S02]  /*15a90*/  F2FP.F16.F32.PACK_AB R0, R250, R234 ;  /* 0x000000eafa00723e */ /* 0x004fc400000000ff */
[----:B------:R-:W-:Y:S02]  /*15aa0*/  LOP3.LUT R14, R6, 0xffff, RZ, 0xc0, !PT ;  /* 0x0000ffff060e7812 */ /* 0x000fe400078ec0ff */
[--C-:B------:R-:W-:Y:S02]  /*15ab0*/  SHF.R.U32.HI R13, RZ, 0x10, R6.reuse ;  /* 0x00000010ff0d7819 */ /* 0x100fe40000011606 */
[----:B------:R-:W-:Y:S01]  /*15ac0*/  SHF.R.U32.HI R9, RZ, 0x18, R6 ;  /* 0x00000018ff097819 */ /* 0x000fe20000011606 */
[----:B------:R-:W-:Y:S01]  /*15ad0*/  FFMA.FTZ R6, R204, UR43, -R4 ;  /* 0x0000002bcc067c23 */ /* 0x000fe20008010804 */
[C---:B------:R-:W-:Y:S02]  /*15ae0*/  PRMT R215, R0.reuse, 0x7610, R215 ;  /* 0x0000761000d77816 */ /* 0x040fe400000000d7 */
[----:B------:R-:W-:Y:S01]  /*15af0*/  PRMT R214, R0, 0x7632, R214 ;  /* 0x0000763200d67816 */ /* 0x000fe200000000d6 */
[----:B------:R-:W-:Y:S01]  /*15b00*/  FFMA.FTZ R0, R203, UR43, -R4 ;  /* 0x0000002bcb007c23 */ /* 0x000fe20008010804 */
[----:B------:R1:W-:Y:S01]  /*15b10*/  MUFU.EX2 R179, R6 ;  /* 0x0000000600b37308 */ /* 0x0003e20000000800 */
[----:B------:R-:W-:Y:S01]  /*15b20*/  @!P2 HADD2 R41, -R215.H0_H0, -RZ.H0_H0 ;  /* 0xa00000ffd729a230 */ /* 0x000fe20000000900 */
[----:B------:R-:W-:Y:S01]  /*15b30*/  PRMT R22, R215, 0x5410, R214 ;  /* 0x00005410d7167816 */ /* 0x000fe200000000d6 */
[----:B------:R-:W-:Y:S01]  /*15b40*/  @!P4 HADD2 R44, -R214.H0_H0, -RZ.H0_H0 ;  /* 0xa00000ffd62cc230 */ /* 0x000fe20000000900 */
[----:B------:R-:W-:-:S02]  /*15b50*/  LOP3.LUT R5, R7, UR25, R18, 0x96, !PT ;  /* 0x0000001907057c12 */ /* 0x000fc4000f8e9612 */
[----:B------:R-:W-:Y:S02]  /*15b60*/  @!P2 PRMT R215, R41, 0x5410, RZ ;  /* 0x0000541029d7a816 */ /* 0x000fe400000000ff */
[----:B------:R2:W3:Y:S01]  /*15b70*/  MUFU.EX2 R233, R0 ;  /* 0x0000000000e97308 */ /* 0x0004e20000000800 */
[----:B------:R-:W-:Y:S02]  /*15b80*/  @!P4 PRMT R214, R44, 0x5410, RZ ;  /* 0x000054102cd6c816 */ /* 0x000fe400000000ff */
[----:B-1----:R-:W-:-:S04]  /*15b90*/  LOP3.LUT R6, R2, 0xff, RZ, 0xc0, !PT ;  /* 0x000000ff02067812 */ /* 0x002fc800078ec0ff */
[----:B------:R-:W-:Y:S02]  /*15ba0*/  ISETP.LE.U32.AND P2, PT, R6, UR12, PT ;  /* 0x0000000c06007c0c */ /* 0x000fe4000bf43070 */
[----:B--2---:R-:W-:-:S04]  /*15bb0*/  LOP3.LUT R0, R2, 0xffff, RZ, 0xc0, !PT ;  /* 0x0000ffff02007812 */ /* 0x004fc800078ec0ff */
[----:B------:R-:W-:-:S04]  /*15bc0*/  SHF.R.U32.HI R0, RZ, 0x8, R0 ;  /* 0x00000008ff007819 */ /* 0x000fc80000011600 */
[----:B------:R-:W-:-:S04]  /*15bd0*/  LOP3.LUT R0, R0, 0xffff, RZ, 0xc0, !PT ;  /* 0x0000ffff00007812 */ /* 0x000fc800078ec0ff */
[----:B------:R-:W-:Y:S02]  /*15be0*/  ISETP.LE.U32.AND P4, PT, R0, UR12, PT ;  /* 0x0000000c00007c0c */ /* 0x000fe4000bf83070 */
[----:B---3--:R-:W-:-:S04]  /*15bf0*/  F2FP.F16.F32.PACK_AB R0, R233, R179 ;  /* 0x000000b3e900723e */ /* 0x008fc800000000ff */
[C---:B------:R-:W-:Y:S02]  /*15c00*/  PRMT R204, R0.reuse, 0x7610, R204 ;  /* 0x0000761000cc7816 */ /* 0x040fe400000000cc */
[----:B------:R-:W-:Y:S02]  /*15c10*/  PRMT R203, R0, 0x7632, R203 ;  /* 0x0000763200cb7816 */ /* 0x000fe400000000cb */
[----:B------:R-:W-:Y:S01]  /*15c20*/  SHF.R.U32.HI R0, RZ, 0x18, R2 ;  /* 0x00000018ff007819 */ /* 0x000fe20000011602 */
[----:B------:R-:W-:Y:S01]  /*15c30*/  @!P2 HADD2 R47, -R204.H0_H0, -RZ.H0_H0 ;  /* 0xa00000ffcc2fa230 */ /* 0x000fe20000000900 */
[----:B------:R-:W-:Y:S01]  /*15c40*/  PRMT R228, R204, 0x5410, R203 ;  /* 0x00005410cce47816 */ /* 0x000fe200000000cb */
[----:B------:R-:W-:-:S03]  /*15c50*/  @!P4 HADD2 R48, -R203.H0_H0, -RZ.H0_H0 ;  /* 0xa00000ffcb30c230 */ /* 0x000fc60000000900 */
[----:B------:R-:W-:Y:S02]  /*15c60*/  @!P2 PRMT R204, R47, 0x5410, RZ ;  /* 0x000054102fcca816 */ /* 0x000fe400000000ff */
[----:B------:R-:W-:Y:S02]  /*15c70*/  ISETP.LE.U32.AND P2, PT, R0, UR12, PT ;  /* 0x0000000c00007c0c */ /* 0x000fe4000bf43070 */
[----:B------:R-:W-:Y:S02]  /*15c80*/  SHF.R.U32.HI R0, RZ, 0x10, R2 ;  /* 0x00000010ff007819 */ /* 0x000fe40000011602 */
[----:B------:R-:W-:Y:S02]  /*15c90*/  FMNMX.FTZ R2, R241, R161, !PT ;  /* 0x000000a1f1027209 */ /* 0x000fe40007810000 */
[----:B------:R-:W-:Y:S02]  /*15ca0*/  LOP3.LUT R0, R0, 0xff, RZ, 0xc0, !PT ;  /* 0x000000ff00007812 */ /* 0x000fe400078ec0ff */
[----:B------:R-:W-:-:S02]  /*15cb0*/  @!P4 PRMT R203, R48, 0x5410, RZ ;  /* 0x0000541030cbc816 */ /* 0x000fc400000000ff */
[----:B------:R-:W-:Y:S02]  /*15cc0*/  ISETP.LE.U32.AND P4, PT, R0, UR12, PT ;  /* 0x0000000c00007c0c */ /* 0x000fe4000bf83070 */
[----:B------:R-:W-:Y:S02]  /*15cd0*/  FMNMX.FTZ R2, R162, R2, !PT ;  /* 0x00000002a2027209 */ /* 0x000fe40007810000 */
        /* <DEDUP_REMOVED lines=15> */
[----:B-1----:R-:W-:Y:S01]  /*15dd0*/  FFMA.FTZ R2, R152, UR43, -R3 ;  /* 0x0000002b98027c23 */ /* 0x002fe20008010803 */
[----:B------:R-:W-:Y:S02]  /*15de0*/  FMNMX.FTZ R69, R62, R69, !PT ;  /* 0x000000453e457209 */ /* 0x000fe40007810000 */
[----:B------:R-:W-:Y:S01]  /*15df0*/  FMNMX.FTZ R0, R148, R0, !PT ;  /* 0x0000000094007209 */ /* 0x000fe20007810000 */
[----:B------:R1:W2:Y:S01]  /*15e00*/  MUFU.EX2 R190, R2 ;  /* 0x0000000200be7308 */ /* 0x0002a20000000800 */
        /* <DEDUP_REMOVED lines=9> */
[--C-:B-1----:R-:W-:Y:S01]  /*15ea0*/  FFMA.FTZ R2, R206, UR43, -R4.reuse ;  /* 0x0000002bce027c23 */ /* 0x102fe20008010804 */
[----:B------:R-:W-:Y:S01]  /*15eb0*/  FMNMX.FTZ R0, R55, R0, !PT ;  /* 0x0000000037007209 */ /* 0x000fe20007810000 */
[----:B------:R-:W-:Y:S01]  /*15ec0*/  IMAD.MOV.U32 R206, RZ, RZ, R169 ;  /* 0x000000ffffce7224 */ /* 0x000fe200078e00a9 */
[----:B------:R-:W-:Y:S01]  /*15ed0*/  FMNMX.FTZ R69, R43, R69, !PT ;  /* 0x000000452b457209 */ /* 0x000fe20007810000 */
[----:B------:R-:W-:Y:S01]  /*15ee0*/  MUFU.EX2 R251, R2 ;  /* 0x0000000200fb7308 */ /* 0x000fe20000000800 */
[----:B------:R-:W-:Y:S02]  /*15ef0*/  FMNMX.FTZ R0, R50, R0, !PT ;  /* 0x0000000032007209 */ /* 0x000fe40007810000 */
[----:B------:R-:W-:Y:S02]  /*15f00*/  FMNMX.FTZ R69, R42, R69, !PT ;  /* 0x000000452a457209 */ /* 0x000fe40007810000 */
[----:B------:R-:W-:Y:S01]  /*15f10*/  FMNMX.FTZ R68, R49, R0, !PT ;  /* 0x0000000031447209 */ /* 0x000fe20007810000 */
[----:B------:R-:W-:-:S02]  /*15f20*/  FFMA.FTZ R0, R205, UR43, -R4 ;  /* 0x0000002bcd007c23 */ /* 0x000fc40008010804 */
[----:B------:R-:W1:Y:S01]  /*15f30*/  SHFL.BFLY PT, R6, R69, 0x2, 0x1f ;  /* 0x0c401f0045067f89 */ /* 0x000e6200000e0000 */
[----:B------:R-:W-:Y:S01]  /*15f40*/  FMNMX.FTZ R68, R46, R68, !PT ;  /* 0x000000442e447209 */ /* 0x000fe20007810000 */
[----:B------:R2:W3:Y:S04]  /*15f50*/  MUFU.EX2 R181, R0 ;  /* 0x0000000000b57308 */ /* 0x0004e80000000800 */
[----:B------:R-:W4:Y:S01]  /*15f60*/  SHFL.BFLY PT, R7, R68, 0x2, 0x1f ;  /* 0x0c401f0044077f89 */ /* 0x000f2200000e0000 */
[----:B--2---:R-:W-:-:S04]  /*15f70*/  F2FP.F16.F32.PACK_AB R0, R190, R176 ;  /* 0x000000b0be00723e */ /* 0x004fc800000000ff */
[C---:B------:R-:W-:Y:S02]  /*15f80*/  PRMT R202, R0.reuse, 0x7632, R202 ;  /* 0x0000763200ca7816 */ /* 0x040fe400000000ca */
[----:B-1----:R-:W-:Y:S02]  /*15f90*/  FMNMX.FTZ R69, R69, R6, !PT ;  /* 0x0000000645457209 */ /* 0x002fe40007810000 */
[----:B------:R-:W-:Y:S01]  /*15fa0*/  PRMT R201, R0, 0x7610, R201 ;  /* 0x0000761000c97816 */ /* 0x000fe200000000c9 */
[----:B------:R-:W-:Y:S01]  /*15fb0*/  @!P2 HADD2 R58, -R202.H0_H0, -RZ.H0_H0 ;  /* 0xa00000ffca3aa230 */ /* 0x000fe20000000900 */
[----:B------:R-:W-:Y:S01]  /*15fc0*/  SHF.R.U32.HI R0, RZ, 0x8, R24 ;  /* 0x00000008ff007819 */ /* 0x000fe20000011618 */
[----:B------:R-:W1:Y:S01]  /*15fd0*/  SHFL.BFLY PT, R2, R69, 0x1, 0x1f ;  /* 0x0c201f0045027f89 */ /* 0x000e6200000e0000 */
[----:B----4-:R-:W-:Y:S01]  /*15fe0*/  FMNMX.FTZ R68, R68, R7, !PT ;  /* 0x0000000744447209 */ /* 0x010fe20007810000 */
[----:B------:R-:W-:Y:S01]  /*15ff0*/  @!P4 HADD2 R56, -R201.H0_H0, -RZ.H0_H0 ;  /* 0xa00000ffc938c230 */ /* 0x000fe20000000900 */
[----:B------:R-:W-:-:S02]  /*16000*/  LOP3.LUT R0, R0, 0xffff, RZ, 0xc0, !PT ;  /* 0x0000ffff00007812 */ /* 0x000fc400078ec0ff */
[----:B------:R-:W-:Y:S01]  /*16010*/  PRMT R230, R201, 0x5410, R202 ;  /* 0x00005410c9e67816 */ /* 0x000fe200000000ca */
[----:B------:R-:W2:Y:S01]  /*16020*/  SHFL.BFLY PT, R6, R68, 0x1, 0x1f ;  /* 0x0c201f0044067f89 */ /* 0x000ea200000e0000 */
[----:B------:R-:W-:Y:S02]  /*16030*/  @!P2 PRMT R202, R58, 0x5410, RZ ;  /* 0x000054103acaa816 */ /* 0x000fe400000000ff */
[----:B------:R-:W-:Y:S02]  /*16040*/  ISETP.LE.U32.AND P2, PT, R0, UR12, PT ;  /* 0x0000000c00007c0c */ /* 0x000fe4000bf43070 */
[----:B---3--:R-:W-:Y:S02]  /*16050*/  F2FP.F16.F32.PACK_AB R0, R251, R181 ;  /* 0x000000b5fb00723e */ /* 0x008fe400000000ff */
[----:B------:R-:W-:Y:S02]  /*16060*/  @!P4 PRMT R201, R56, 0x5410, RZ ;  /* 0x0000541038c9c816 */ /* 0x000fe400000000ff */
[----:B------:R-:W-:-:S02]  /*16070*/  PRMT R200, R0, 0x7610, R200 ;  /* 0x0000761000c87816 */ /* 0x000fc400000000c8 */
[----:B------:R-:W-:Y:S02]  /*16080*/  PRMT R199, R0, 0x7632, R199 ;  /* 0x0000763200c77816 */ /* 0x000fe400000000c7 */
[----:B------:R-:W-:Y:S01]  /*16090*/  SHF.R.U32.HI R0, RZ, 0x10, R5 ;  /* 0x00000010ff007819 */ /* 0x000fe20000011605 */
[----:B------:R-:W-:Y:S01]  /*160a0*/  @!P6 HADD2 R60, -R200.H0_H0, -RZ.H0_H0 ;  /* 0xa00000ffc83ce230 */ /* 0x000fe20000000900 */
[----:B------:R-:W-:Y:S01]  /*160b0*/  PRMT R187, R200, 0x5410, R199 ;  /* 0x00005410c8bb7816 */ /* 0x000fe200000000c7 */
[----:B------:R-:W-:Y:S01]  /*160c0*/  @!P2 HADD2 R63, -R199.H0_H0, -RZ.H0_H0 ;  /* 0xa00000ffc73fa230 */ /* 0x000fe20000000900 */
[----:B------:R-:W-:Y:S02]  /*160d0*/  LOP3.LUT R0, R0, 0xff, RZ, 0xc0, !PT ;  /* 0x000000ff00007812 */ /* 0x000fe400078ec0ff */
[----:B------:R-:W-:Y:S02]  /*160e0*/  @!P6 PRMT R200, R60, 0x5410, RZ ;  /* 0x000054103cc8e816 */ /* 0x000fe400000000ff */
[----:B------:R-:W-:Y:S01]  /*160f0*/  ISETP.LE.U32.AND P6, PT, R0, UR12, PT ;  /* 0x0000000c00007c0c */ /* 0x000fe2000bfc3070 */
[----:B------:R-:W-:Y:S01]  /*16100*/  FFMA.FTZ R0, R164, UR43, -R3 ;  /* 0x0000002ba4007c23 */ /* 0x000fe20008010803 */
[----:B-1----:R-:W-:-:S02]  /*16110*/  FMNMX.FTZ R69, R69, R2, !PT ;  /* 0x0000000245457209 */ /* 0x002fc40007810000 */
[----:B------:R-:W-:Y:S01]  /*16120*/  @!P2 PRMT R199, R63, 0x5410, RZ ;  /* 0x000054103fc7a816 */ /* 0x000fe200000000ff */
[----:B------:R1:W-:Y:S01]  /*16130*/  MUFU.EX2 R71, R0 ;  /* 0x0000000000477308 */ /* 0x0003e20000000800 */
[----:B--2---:R-:W-:Y:S01]  /*16140*/  FMNMX.FTZ R68, R68, R6, !PT ;  /* 0x0000000644447209 */ /* 0x004fe20007810000 */
[C---:B------:R-:W-:Y:S01]  /*16150*/  FMUL.FTZ R2, R69.reuse, UR43 ;  /* 0x0000002b45027c20 */ /* 0x040fe20008410000 */
[----:B------:R-:W-:Y:S02]  /*16160*/  FSETP.NEU.FTZ.AND P2, PT, R69, -INF , PT ;  /* 0xff8000004500780b */ /* 0x000fe40003f5d000 */
[----:B------:R-:W-:Y:S02]  /*16170*/  LOP3.LUT R6, R5, 0xff, RZ, 0xc0, !PT ;  /* 0x000000ff05067812 */ /* 0x000fe400078ec0ff */
[----:B------:R-:W-:Y:S02]  /*16180*/  FSEL R2, R2, RZ, P2 ;  /* 0x000000ff02027208 */ /* 0x000fe40001000000 */
[----:B------:R-:W-:-:S02]  /*16190*/  FSEL R12, R69, RZ, P2 ;  /* 0x000000ff450c7208 */ /* 0x000fc40001000000 */
[----:B------:R-:W-:Y:S01]  /*161a0*/  FSETP.NEU.FTZ.AND P2, PT, R68, -INF , PT ;  /* 0xff8000004400780b */ /* 0x000fe20003f5d000 */
[----:B------:R-:W-:Y:S01]  /*161b0*/  FFMA.FTZ R38, R67, UR43, -R2 ;  /* 0x0000002b43267c23 */ /* 0x000fe20008010802 */
[----:B------:R-:W-:Y:S01]  /*161c0*/  ISETP.LE.U32.AND P4, PT, R8, UR12, PT ;  /* 0x0000000c08007c0c */ /* 0x000fe2000bf83070 */
[----:B------:R-:W-:Y:S01]  /*161d0*/  FFMA.FTZ R8, R167, UR43, -R4 ;  /* 0x0000002ba7087c23 */ /* 0x000fe20008010804 */
[----:B------:R-:W-:Y:S01]  /*161e0*/  FSEL R11, R68, RZ, P2 ;  /* 0x000000ff440b7208 */ /* 0x000fe20001000000 */
[--C-:B------:R-:W-:Y:S01]  /*161f0*/  FFMA.FTZ R39, R66, UR43, -R2.reuse ;  /* 0x0000002b42277c23 */ /* 0x100fe20008010802 */
[----:B-1----:R-:W-:Y:S01]  /*16200*/  FFMA.FTZ R0, R165, UR43, -R3 ;  /* 0x0000002ba5007c23 */ /* 0x002fe20008010803 */
        /* <DEDUP_REMOVED lines=8> */
[----:B------:R2:W3:Y:S01]  /*16290*/  MUFU.EX2 R25, R0 ;  /* 0x0000000000197308 */ /* 0x0004e20000000800 */
[--C-:B------:R-:W-:Y:S01]  /*162a0*/  FFMA.FTZ R56, R53, UR43, -R2.reuse ;  /* 0x0000002b35387c23 */ /* 0x100fe20008010802 */
[--C-:B------:R-:W-:Y:S01]  /*162b0*/  FFMA.FTZ R66, R45, UR43, -R2.reuse ;  /* 0x0000002b2d427c23 */ /* 0x100fe20008010802 */
[--C-:B------:R-:W-:Y:S01]  /*162c0*/  FFMA.FTZ R67, R43, UR43, -R2.reuse ;  /* 0x0000002b2b437c23 */ /* 0x100fe20008010802 */
[----:B-1----:R-:W-:-:S04]  /*162d0*/  FFMA.FTZ R8, R161, UR43, -R2 ;  /* 0x0000002ba1087c23 */ /* 0x002fc80008010802 */
[----:B------:R-:W-:Y:S01]  /*162e0*/  MUFU.EX2 R37, R8 ;  /* 0x0000000800257308 */ /* 0x000fe20000000800 */
[----:B--2---:R-:W-:Y:S01]  /*162f0*/  FMUL.FTZ R0, R68, UR43 ;  /* 0x0000002b44007c20 */ /* 0x004fe20008410000 */
[----:B---3--:R-:W-:-:S04]  /*16300*/  F2FP.F16.F32.PACK_AB R7, R25, R71 ;  /* 0x000000471907723e */ /* 0x008fc800000000ff */
[----:B------:R-:W-:Y:S02]  /*16310*/  FSEL R0, R0, RZ, P2 ;  /* 0x000000ff00007208 */ /* 0x000fe40001000000 */
[----:B------:R-:W-:Y:S02]  /*16320*/  ISETP.LE.U32.AND P2, PT, R6, UR12, PT ;  /* 0x0000000c06007c0c */ /* 0x000fe4000bf43070 */
[----:B------:R-:W-:Y:S01]  /*16330*/  SHF.R.U32.HI R6, RZ, 0x18, R5 ;  /* 0x00000018ff067819 */ /* 0x000fe20000011605 */
[--C-:B------:R-:W-:Y:S01]  /*16340*/  FFMA.FTZ R23, R173, UR43, -R0.reuse ;  /* 0x0000002bad177c23 */ /* 0x100fe20008010800 */
[----:B------:R-:W-:Y:S01]  /*16350*/  LOP3.LUT R5, R5, 0xffff, RZ, 0xc0, !PT ;  /* 0x0000ffff05057812 */ /* 0x000fe200078ec0ff */
[----:B------:R-:W-:Y:S01]  /*16360*/  FFMA.FTZ R31, R166, UR43, -R0 ;  /* 0x0000002ba61f7c23 */ /* 0x000fe20008010800 */
[----:B------:R-:W-:Y:S01]  /*16370*/  ISETP.LE.U32.AND P5, PT, R6, UR12, PT ;  /* 0x0000000c06007c0c */ /* 0x000fe2000bfa3070 */
[----:B------:R-:W-:Y:S01]  /*16380*/  FFMA.FTZ R6, R213, UR43, -R4 ;  /* 0x0000002bd5067c23 */ /* 0x000fe20008010804 */
[----:B------:R-:W-:Y:S01]  /*16390*/  PRMT R197, R7, 0x7632, R197 ;  /* 0x0000763207c57816 */ /* 0x000fe200000000c5 */
[----:B------:R-:W-:Y:S01]  /*163a0*/  FFMA.FTZ R32, R163, UR43, -R0 ;  /* 0x0000002ba3207c23 */ /* 0x000fe20008010800 */
[----:B------:R-:W-:Y:S01]  /*163b0*/  SHF.R.U32.HI R5, RZ, 0x8, R5 ;  /* 0x00000008ff057819 */ /* 0x000fe20000011605 */
[----:B------:R1:W-:Y:S01]  /*163c0*/  MUFU.EX2 R189, R6 ;  /* 0x0000000600bd7308 */ /* 0x0003e20000000800 */
[----:B------:R-:W-:Y:S01]  /*163d0*/  PRMT R198, R7, 0x7610, R198 ;  /* 0x0000761007c67816 */ /* 0x000fe200000000c6 */
[----:B------:R-:W-:Y:S01]  /*163e0*/  @!P3 HADD2 R72, -R197.H0_H0, -RZ.H0_H0 ;  /* 0xa00000ffc548b230 */ /* 0x000fe20000000900 */
[----:B------:R-:W-:Y:S01]  /*163f0*/  LOP3.LUT R5, R5, 0xffff, RZ, 0xc0, !PT ;  /* 0x0000ffff05057812 */ /* 0x000fe200078ec0ff */
[----:B------:R-:W-:Y:S01]  /*16400*/  FFMA.FTZ R7, R210, UR43, -R3 ;  /* 0x0000002bd2077c23 */ /* 0x000fe20008010803 */
[----:B------:R-:W-:Y:S01]  /*16410*/  PRMT R184, R198, 0x5410, R197 ;  /* 0x00005410c6b87816 */ /* 0x000fe200000000c5 */
[----:B------:R-:W-:Y:S01]  /*16420*/  @!P1 HADD2 R73, -R198.H0_H0, -RZ.H0_H0 ;  /* 0xa00000ffc6499230 */ /* 0x000fe20000000900 */
[----:B------:R-:W-:Y:S01]  /*16430*/  @!P3 PRMT R197, R72, 0x5410, RZ ;  /* 0x0000541048c5b816 */ /* 0x000fe200000000ff */
[----:B------:R-:W-:Y:S01]  /*16440*/  FFMA.FTZ R72, R42, UR43, -R2 ;  /* 0x0000002b2a487c23 */ /* 0x000fe20008010802 */
[----:B------:R-:W-:Y:S01]  /*16450*/  ISETP.LE.U32.AND P3, PT, R5, UR12, PT ;  /* 0x0000000c05007c0c */ /* 0x000fe2000bf63070 */
[----:B------:R-:W-:Y:S01]  /*16460*/  FFMA.FTZ R5, R212, UR43, -R4 ;  /* 0x0000002bd4057c23 */ /* 0x000fe20008010804 */
[----:B------:R-:W-:Y:S01]  /*16470*/  @!P1 PRMT R198, R73, 0x5410, RZ ;  /* 0x0000541049c69816 */ /* 0x000fe200000000ff */
[--C-:B------:R-:W-:Y:S01]  /*16480*/  FFMA.FTZ R34, R156, UR43, -R0.reuse ;  /* 0x0000002b9c227c23 */ /* 0x100fe20008010800 */
[----:B------:R-:W-:Y:S01]  /*16490*/  ISETP.LE.U32.AND P1, PT, R9, UR12, PT ;  /* 0x0000000c09007c0c */ /* 0x000fe2000bf23070 */
[----:B------:R-:W-:Y:S01]  /*164a0*/  FFMA.FTZ R9, R207, UR43, -R3 ;  /* 0x0000002bcf097c23 */ /* 0x000fe20008010803 */
[----:B------:R2:W-:Y:S01]  /*164b0*/  MUFU.EX2 R227, R5 ;  /* 0x0000000500e37308 */ /* 0x0005e20000000800 */
[----:B------:R-:W-:Y:S01]  /*164c0*/  FFMA.FTZ R35, R154, UR43, -R0 ;  /* 0x0000002b9a237c23 */ /* 0x000fe20008010800 */
[----:B-1----:R-:W-:Y:S01]  /*164d0*/  FFMA.FTZ R6, R208, UR43, -R4 ;  /* 0x0000002bd0067c23 */ /* 0x002fe20008010804 */
[--C-:B------:R-:W-:Y:S01]  /*164e0*/  FFMA.FTZ R40, R151, UR43, -R0.reuse ;  /* 0x0000002b97287c23 */ /* 0x100fe20008010800 */
[--C-:B------:R-:W-:Y:S01]  /*164f0*/  FFMA.FTZ R41, R148, UR43, -R0.reuse ;  /* 0x0000002b94297c23 */ /* 0x100fe20008010800 */
[--C-:B------:R-:W-:Y:S01]  /*16500*/  FFMA.FTZ R44, R65, UR43, -R0.reuse ;  /* 0x0000002b412c7c23 */ /* 0x100fe20008010800 */
[--C-:B------:R-:W-:Y:S01]  /*16510*/  FFMA.FTZ R48, R64, UR43, -R0.reuse ;  /* 0x0000002b40307c23 */ /* 0x100fe20008010800 */
[--C-:B------:R-:W-:Y:S01]  /*16520*/  FFMA.FTZ R53, R57, UR43, -R0.reuse ;  /* 0x0000002b39357c23 */ /* 0x100fe20008010800 */
[----:B------:R-:W1:Y:S01]  /*16530*/  MUFU.EX2 R225, R6 ;  /* 0x0000000600e17308 */ /* 0x000e620000000800 */
[--C-:B------:R-:W-:Y:S01]  /*16540*/  FFMA.FTZ R58, R55, UR43, -R0.reuse ;  /* 0x0000002b373a7c23 */ /* 0x100fe20008010800 */
[--C-:B------:R-:W-:Y:S01]  /*16550*/  FFMA.FTZ R60, R50, UR43, -R0.reuse ;  /* 0x0000002b323c7c23 */ /* 0x100fe20008010800 */
[--C-:B------:R-:W-:Y:S01]  /*16560*/  FFMA.FTZ R62, R49, UR43, -R0.reuse ;  /* 0x0000002b313e7c23 */ /* 0x100fe20008010800 */
[----:B------:R-:W-:Y:S01]  /*16570*/  FFMA.FTZ R63, R46, UR43, -R0 ;  /* 0x0000002b2e3f7c23 */ /* 0x000fe20008010800 */
[----:B------:R-:W-:-:S02]  /*16580*/  IMAD.MOV.U32 R213, RZ, RZ, R247 ;  /* 0x000000ffffd57224 */ /* 0x000fc400078e00f7 */
[----:B------:R-:W-:Y:S01]  /*16590*/  IMAD.MOV.U32 R212, RZ, RZ, R246 ;  /* 0x000000ffffd47224 */ /* 0x000fe200078e00f6 */
[----:B------:R-:W-:Y:S01]  /*165a0*/  MUFU.EX2 R185, R9 ;  /* 0x0000000900b97308 */ /* 0x000fe20000000800 */
[----:B--2---:R-:W-:Y:S01]  /*165b0*/  FADD.FTZ R5, R242, -R10 ;  /* 0x8000000af2057221 */ /* 0x004fe20000010000 */
[----:B------:R-:W-:Y:S02]  /*165c0*/  IMAD.MOV.U32 R210, RZ, RZ, R238 ;  /* 0x000000ffffd27224 */ /* 0x000fe400078e00ee */
[----:B------:R-:W-:-:S04]  /*165d0*/  IMAD.MOV.U32 R207, RZ, RZ, R249 ;  /* 0x000000ffffcf7224 */ /* 0x000fc800078e00f9 */
[----:B------:R-:W-:Y:S01]  /*165e0*/  MUFU.EX2 R226, R7 ;  /* 0x0000000700e27308 */ /* 0x000fe20000000800 */
[----:B-1----:R-:W-:Y:S01]  /*165f0*/  F2FP.F16.F32.PACK_AB R4, R225, R189 ;  /* 0x000000bde104723e */ /* 0x002fe200000000ff */
[----:B------:R-:W-:-:S03]  /*16600*/  FFMA.FTZ R6, R209, UR43, -R3 ;  /* 0x0000002bd1067c23 */ /* 0x000fc60008010803 */
[C---:B------:R-:W-:Y:S02]  /*16610*/  PRMT R196, R4.reuse, 0x7610, R196 ;  /* 0x0000761004c47816 */ /* 0x040fe400000000c4 */
[----:B------:R-:W-:Y:S01]  /*16620*/  PRMT R195, R4, 0x7632, R195 ;  /* 0x0000763204c37816 */ /* 0x000fe200000000c3 */
[----:B------:R-:W-:Y:S01]  /*16630*/  MUFU.EX2 R182, R6 ;  /* 0x0000000600b67308 */ /* 0x000fe20000000800 */
[----:B------:R-:W-:Y:S01]  /*16640*/  LOP3.LUT R4, R13, 0xff, RZ, 0xc0, !PT ;  /* 0x000000ff0d047812 */ /* 0x000fe200078ec0ff */
[----:B------:R-:W-:Y:S01]  /*16650*/  @!P2 HADD2 R75, -R196.H0_H0, -RZ.H0_H0 ;  /* 0xa00000ffc44ba230 */ /* 0x000fe20000000900 */
[----:B------:R-:W-:Y:S01]  /*16660*/  PRMT R186, R196, 0x5410, R195 ;  /* 0x00005410c4ba7816 */ /* 0x000fe200000000c3 */
[----:B------:R-:W-:-:S03]  /*16670*/  @!P3 HADD2 R74, -R195.H0_H0, -RZ.H0_H0 ;  /* 0xa00000ffc34ab230 */ /* 0x000fc60000000900 */
[----:B------:R-:W-:Y:S02]  /*16680*/  @!P2 PRMT R196, R75, 0x5410, RZ ;  /* 0x000054104bc4a816 */ /* 0x000fe400000000ff */
[----:B------:R-:W-:Y:S02]  /*16690*/  ISETP.LE.U32.AND P2, PT, R4, UR12, PT ;  /* 0x0000000c04007c0c */ /* 0x000fe4000bf43070 */
[----:B------:R-:W-:Y:S02]  /*166a0*/  SHF.R.U32.HI R4, RZ, 0x8, R14 ;  /* 0x00000008ff047819 */ /* 0x000fe4000001160e */
[----:B------:R-:W-:Y:S02]  /*166b0*/  @!P3 PRMT R195, R74, 0x5410, RZ ;  /* 0x000054104ac3b816 */ /* 0x000fe400000000ff */
[----:B------:R-:W-:-:S04]  /*166c0*/  LOP3.LUT R4, R4, 0xffff, RZ, 0xc0, !PT ;  /* 0x0000ffff04047812 */ /* 0x000fc800078ec0ff */
[----:B------:R-:W-:Y:S01]  /*166d0*/  ISETP.LE.U32.AND P3, PT, R4, UR12, PT ;  /* 0x0000000c04007c0c */ /* 0x000fe2000bf63070 */
[----:B------:R-:W-:Y:S01]  /*166e0*/  FFMA.FTZ R4, R211, UR43, -R3 ;  /* 0x0000002bd3047c23 */ /* 0x000fe20008010803 */
[----:B------:R-:W-:Y:S01]  /*166f0*/  FADD.FTZ R3, R244, -R51 ;  /* 0x80000033f4037221 */ /* 0x000fe20000010000 */
[--C-:B------:R-:W-:Y:S01]  /*16700*/  FFMA.FTZ R51, R61, UR43, -R2.reuse ;  /* 0x0000002b3d337c23 */ /* 0x100fe20008010802 */
[----:B------:R-:W-:Y:S01]  /*16710*/  FFMA.FTZ R61, R52, UR43, -R2 ;  /* 0x0000002b343d7c23 */ /* 0x000fe20008010802 */
[----:B------:R-:W-:Y:S01]  /*16720*/  MUFU.EX2 R188, R4 ;  /* 0x0000000400bc7308 */ /* 0x000fe20000000800 */
[----:B------:R-:W-:Y:S01]  /*16730*/  FMUL.FTZ R3, R3, UR43 ;  /* 0x0000002b03037c20 */ /* 0x000fe20008410000 */
[----:B------:R-:W-:Y:S01]  /*16740*/  FADD.FTZ R2, R241, -R12 ;  /* 0x8000000cf1027221 */ /* 0x000fe20000010000 */
[----:B------:R-:W-:Y:S01]  /*16750*/  FFMA.FTZ R52, R59, UR43, -R0 ;  /* 0x0000002b3b347c23 */ /* 0x000fe20008010800 */
[----:B------:R-:W-:Y:S02]  /*16760*/  IMAD.MOV.U32 R211, RZ, RZ, R239 ;  /* 0x000000ffffd37224 */ /* 0x000fe400078e00ef */
[----:B------:R-:W-:-:S02]  /*16770*/  FMUL.FTZ R2, R2, UR43 ;  /* 0x0000002b02027c20 */ /* 0x000fc40008410000 */
[----:B------:R1:W2:Y:S08]  /*16780*/  MUFU.EX2 R4, R3 ;  /* 0x0000000300047308 */ /* 0x0002b00000000800 */
[----:B------:R-:W3:Y:S01]  /*16790*/  MUFU.EX2 R2, R2 ;  /* 0x0000000200027308 */ /* 0x000ee20000000800 */
[----:B-1----:R-:W-:Y:S01]  /*167a0*/  FMUL.FTZ R3, R5, UR43 ;  /* 0x0000002b05037c20 */ /* 0x002fe20008410000 */
[----:B------:R-:W-:Y:S01]  /*167b0*/  FFMA.FTZ R5, R172, UR43, -R0 ;  /* 0x0000002bac057c23 */ /* 0x000fe20008010800 */
[----:B------:R-:W-:Y:S01]  /*167c0*/  FADD.FTZ R0, R240, -R11 ;  /* 0x8000000bf0007221 */ /* 0x000fe20000010000 */
[-C--:B--2---:R-:W-:Y:S01]  /*167d0*/  FMUL.FTZ R14, R124, R4.reuse ;  /* 0x000000047c0e7220 */ /* 0x084fe20000410000 */
[-C--:B------:R-:W-:Y:S01]  /*167e0*/  FMUL.FTZ R144, R125, R4.reuse ;  /* 0x000000047d907220 */ /* 0x080fe20000410000 */
[----:B------:R-:W-:-:S02]  /*167f0*/  FMUL.FTZ R7, R121, R4 ;  /* 0x0000000479077220 */ /* 0x000fc40000410000 */
[----:B------:R-:W1:Y:S01]  /*16800*/  MUFU.EX2 R3, R3 ;  /* 0x0000000300037308 */ /* 0x000e620000000800 */
[----:B------:R-:W-:Y:S01]  /*16810*/  FMUL.FTZ R0, R0, UR43 ;  /* 0x0000002b00007c20 */ /* 0x000fe20008410000 */
[----:B------:R-:W-:Y:S02]  /*16820*/  IMAD.MOV.U32 R125, RZ, RZ, R177 ;  /* 0x000000ffff7d7224 */ /* 0x000fe400078e00b1 */
[-C--:B------:R-:W-:Y:S01]  /*16830*/  FMUL.FTZ R124, R120, R4.reuse ;  /* 0x00000004787c7220 */ /* 0x080fe20000410000 */
[-C--:B------:R-:W-:Y:S01]  /*16840*/  FMUL.FTZ R12, R116, R4.reuse ;  /* 0x00000004740c7220 */ /* 0x080fe20000410000 */
[----:B------:R-:W-:Y:S01]  /*16850*/  FMUL.FTZ R18, R113, R4 ;  /* 0x0000000471127220 */ /* 0x000fe20000410000 */
[----:B---3--:R-:W-:Y:S01]  /*16860*/  FMUL.FTZ R116, R108, R2 ;  /* 0x000000026c747220 */ /* 0x008fe20000410000 */
[----:B------:R-:W-:Y:S01]  /*16870*/  IMAD.MOV.U32 R108, RZ, RZ, R213 ;  /* 0x000000ffff6c7224 */ /* 0x000fe200078e00d5 */
[----:B------:R-:W2:Y:S01]  /*16880*/  MUFU.EX2 R0, R0 ;  /* 0x0000000000007308 */ /* 0x000ea20000000800 */
[-C--:B------:R-:W-:Y:S01]  /*16890*/  FFMA.FTZ R6, R243, R4.reuse, R146 ;  /* 0x00000004f3067223 */ /* 0x080fe20000010092 */
[-C--:B------:R-:W-:Y:S01]  /*168a0*/  FMUL.FTZ R236, R136, R4.reuse ;  /* 0x0000000488ec7220 */ /* 0x080fe20000410000 */
[-C--:B------:R-:W-:Y:S01]  /*168b0*/  FMUL.FTZ R237, R137, R4.reuse ;  /* 0x0000000489ed7220 */ /* 0x080fe20000410000 */
[-C--:B------:R-:W-:Y:S01]  /*168c0*/  FMUL.FTZ R244, R132, R4.reuse ;  /* 0x0000000484f47220 */ /* 0x080fe20000410000 */
[-C--:B------:R-:W-:Y:S01]  /*168d0*/  FMUL.FTZ R168, R128, R4.reuse ;  /* 0x0000000480a87220 */ /* 0x080fe20000410000 */
[-C--:B------:R-:W-:Y:S01]  /*168e0*/  FMUL.FTZ R75, R129, R4.reuse ;  /* 0x00000004814b7220 */ /* 0x080fe20000410000 */
[-C--:B------:R-:W-:Y:S01]  /*168f0*/  FMUL.FTZ R10, R117, R4.reuse ;  /* 0x00000004750a7220 */ /* 0x080fe20000410000 */
[----:B------:R-:W-:Y:S01]  /*16900*/  FMUL.FTZ R120, R100, R4 ;  /* 0x0000000464787220 */ /* 0x000fe20000410000 */
[----:B-1----:R-:W-:Y:S01]  /*16910*/  FMUL.FTZ R9, R126, R3 ;  /* 0x000000037e097220 */ /* 0x002fe20000410000 */
[----:B------:R-:W-:-:S02]  /*16920*/  IMAD.MOV.U32 R126, RZ, RZ, R25 ;  /* 0x000000ffff7e7224 */ /* 0x000fc400078e0019 */
[-C--:B------:R-:W-:Y:S01]  /*16930*/  FMUL.FTZ R13, R127, R3.reuse ;  /* 0x000000037f0d7220 */ /* 0x080fe20000410000 */
[----:B------:R-:W1:Y:S01]  /*16940*/  MUFU.EX2 R25, R5 ;  /* 0x0000000500197308 */ /* 0x000e620000000800 */
[-C--:B------:R-:W-:Y:S01]  /*16950*/  FFMA.FTZ R16, R245, R3.reuse, R140 ;  /* 0x00000003f5107223 */ /* 0x080fe2000001008c */
        /* <DEDUP_REMOVED lines=20> */
[----:B------:R-:W-:Y:S01]  /*16aa0*/  FMUL.FTZ R121, R103, R3 ;  /* 0x0000000367797220 */ /* 0x000fe20000410000 */
        /* <DEDUP_REMOVED lines=16> */
[-C--:B--2---:R-:W-:Y:S01]  /*16bb0*/  FMUL.FTZ R118, R110, R0.reuse ;  /* 0x000000006e767220 */ /* 0x084fe20000410000 */
[----:B------:R-:W-:Y:S01]  /*16bc0*/  FMUL.FTZ R119, R111, R0 ;  /* 0x000000006f777220 */ /* 0x000fe20000410000 */
[----:B------:R-:W-:Y:S01]  /*16bd0*/  IMAD.MOV.U32 R11, RZ, RZ, R124 ;  /* 0x000000ffff0b7224 */ /* 0x000fe200078e007c */
[----:B------:R-:W-:Y:S01]  /*16be0*/  F2FP.F16.F32.PACK_AB R3, R226, R188 ;  /* 0x000000bce203723e */ /* 0x000fe200000000ff */
[----:B------:R-:W-:Y:S01]  /*16bf0*/  IMAD.MOV.U32 R7, RZ, RZ, R212 ;  /* 0x000000ffff077224 */ /* 0x000fe200078e00d4 */
[----:B------:R-:W-:Y:S01]  /*16c00*/  F2FP.F16.F32.PACK_AB R2, R125, R227 ;  /* 0x000000e37d02723e */ /* 0x000fe200000000ff */
        /* <DEDUP_REMOVED lines=22> */
[----:B-1----:R-:W-:Y:S01]  /*16d70*/  FFMA.FTZ R18, R194, R0, R25 ;  /* 0x00000000c2127223 */ /* 0x002fe20000010019 */
[----:B------:R-:W-:Y:S01]  /*16d80*/  F2FP.F16.F32.PACK_AB R0, R185, R182 ;  /* 0x000000b6b900723e */ /* 0x000fe200000000ff */
[----:B------:R-:W-:Y:S01]  /*16d90*/  IMAD.MOV.U32 R103, RZ, RZ, R122 ;  /* 0x000000ffff677224 */ /* 0x000fe200078e007a */
[C---:B------:R-:W-:Y:S01]  /*16da0*/  PRMT R175, R3.reuse, 0x7632, R175 ;  /* 0x0000763203af7816 */ /* 0x040fe200000000af */
[----:B------:R-:W-:Y:S01]  /*16db0*/  IMAD.MOV.U32 R122, RZ, RZ, R11 ;  /* 0x000000ffff7a7224 */ /* 0x000fe200078e000b */
[----:B------:R-:W-:Y:S01]  /*16dc0*/  PRMT R173, R2, 0x7632, R173 ;  /* 0x0000763202ad7816 */ /* 0x000fe200000000ad */
[----:B------:R-:W-:Y:S01]  /*16dd0*/  IMAD.MOV.U32 R115, RZ, RZ, R126 ;  /* 0x000000ffff737224 */ /* 0x000fe200078e007e */
[----:B------:R-:W-:Y:S01]  /*16de0*/  PRMT R171, R0, 0x7632, R171 ;  /* 0x0000763200ab7816 */ /* 0x000fe200000000ab */
[----:B------:R-:W-:Y:S01]  /*16df0*/  @!P5 HADD2 R46, -R175.H0_H0, -RZ.H0_H0 ;  /* 0xa00000ffaf2ed230 */ /* 0x000fe20000000900 */
[----:B------:R-:W-:Y:S01]  /*16e00*/  PRMT R191, R3, 0x7610, R191 ;  /* 0x0000761003bf7816 */ /* 0x000fe200000000bf */
[----:B------:R-:W-:Y:S01]  /*16e10*/  @!P3 HADD2 R49, -R173.H0_H0, -RZ.H0_H0 ;  /* 0xa00000ffad31b230 */ /* 0x000fe20000000900 */
[----:B------:R-:W-:Y:S01]  /*16e20*/  PRMT R174, R2, 0x7610, R174 ;  /* 0x0000761002ae7816 */ /* 0x000fe200000000ae */
[----:B------:R-:W-:Y:S01]  /*16e30*/  IMAD.MOV.U32 R11, RZ, RZ, R4 ;  /* 0x000000ffff0b7224 */ /* 0x000fe200078e0004 */
[----:B------:R-:W-:Y:S01]  /*16e40*/  PRMT R172, R0, 0x7610, R172 ;  /* 0x0000761000ac7816 */ /* 0x000fe200000000ac */
[----:B------:R-:W-:-:S02]  /*16e50*/  @!P1 HADD2 R43, -R171.H0_H0, -RZ.H0_H0 ;  /* 0xa00000ffab2b9230 */ /* 0x000fc40000000900 */
[----:B------:R-:W-:Y:S01]  /*16e60*/  IMAD.MOV.U32 R4, RZ, RZ, R184 ;  /* 0x000000ffff047224 */ /* 0x000fe200078e00b8 */
[----:B------:R-:W-:Y:S01]  /*16e70*/  PRMT R126, R191, 0x5410, R175 ;  /* 0x00005410bf7e7816 */ /* 0x000fe200000000af */
[----:B------:R-:W-:Y:S01]  /*16e80*/  @!P4 HADD2 R50, -R174.H0_H0, -RZ.H0_H0 ;  /* 0xa00000ffae32c230 */ /* 0x000fe20000000900 */
[----:B------:R-:W-:Y:S01]  /*16e90*/  PRMT R184, R174, 0x5410, R173 ;  /* 0x00005410aeb87816 */ /* 0x000fe200000000ad */
[----:B------:R-:W-:Y:S01]  /*16ea0*/  IMAD.MOV.U32 R194, RZ, RZ, R114 ;  /* 0x000000ffffc27224 */ /* 0x000fe200078e0072 */
[----:B------:R-:W-:Y:S01]  /*16eb0*/  @!P5 PRMT R175, R46, 0x5410, RZ ;  /* 0x000054102eafd816 */ /* 0x000fe200000000ff */
[----:B------:R-:W-:Y:S01]  /*16ec0*/  IMAD.MOV.U32 R114, RZ, RZ, R123 ;  /* 0x000000ffff727224 */ /* 0x000fe200078e007b */
[----:B------:R-:W-:Y:S01]  /*16ed0*/  @!P3 PRMT R173, R49, 0x5410, RZ ;  /* 0x0000541031adb816 */ /* 0x000fe200000000ff */
[----:B------:R-:W-:Y:S01]  /*16ee0*/  IMAD.MOV.U32 R49, RZ, RZ, R115 ;  /* 0x000000ffff317224 */ /* 0x000fe200078e0073 */
[----:B------:R-:W-:Y:S01]  /*16ef0*/  PRMT R46, R172, 0x5410, R171 ;  /* 0x00005410ac2e7816 */ /* 0x000fe200000000ab */
[----:B------:R-:W-:Y:S01]  /*16f00*/  IMAD.MOV.U32 R115, RZ, RZ, R127 ;  /* 0x000000ffff737224 */ /* 0x000fe200078e007f */
[----:B------:R-:W-:Y:S01]  /*16f10*/  @!P1 PRMT R171, R43, 0x5410, RZ ;  /* 0x000054102bab9816 */ /* 0x000fe200000000ff */
[----:B------:R-:W-:-:S02]  /*16f20*/  IMAD.MOV.U32 R127, RZ, RZ, R14 ;  /* 0x000000ffff7f7224 */ /* 0x000fc400078e000e */
[----:B------:R-:W-:Y:S02]  /*16f30*/  @!P6 HADD2 R42, -R191.H0_H0, -RZ.H0_H0 ;  /* 0xa00000ffbf2ae230 */ /* 0x000fe40000000900 */
[----:B------:R-:W-:Y:S01]  /*16f40*/  IMAD.MOV.U32 R43, RZ, RZ, R15 ;  /* 0x000000ffff2b7224 */ /* 0x000fe200078e000f */
[----:B------:R-:W-:Y:S01]  /*16f50*/  @!P4 PRMT R174, R50, 0x5410, RZ ;  /* 0x0000541032aec816 */ /* 0x000fe200000000ff */
[----:B------:R-:W-:-:S04]  /*16f60*/  IMAD.WIDE.U32 R14, R108, -0x326172a9, RZ ;  /* 0xcd9e8d576c0e7825 */ /* 0x000fc800078e00ff */
[----:B------:R-:W-:Y:S01]  /*16f70*/  @!P2 HADD2 R45, -R172.H0_H0, -RZ.H0_H0 ;  /* 0xa00000ffac2da230 */ /* 0x000fe20000000900 */
[----:B------:R-:W-:Y:S01]  /*16f80*/  @!P6 PRMT R191, R42, 0x5410, RZ ;  /* 0x000054102abfe816 */ /* 0x000fe200000000ff */
[----:B------:R-:W-:Y:S01]  /*16f90*/  IMAD.MOV.U32 R123, RZ, RZ, R8 ;  /* 0x000000ffff7b7224 */ /* 0x000fe200078e0008 */
[----:B------:R-:W-:Y:S01]  /*16fa0*/  LOP3.LUT R0, R15, R7, RZ, 0x3c, !PT ;  /* 0x000000070f007212 */ /* 0x000fe200078e3cff */
[----:B------:R-:W-:Y:S01]  /*16fb0*/  IMAD.MOV.U32 R50, RZ, RZ, R103 ;  /* 0x000000ffff327224 */ /* 0x000fe200078e0067 */
[----:B------:R-:W-:Y:S01]  /*16fc0*/  LOP3.LUT R2, R111, UR42, R14, 0x96, !PT ;  /* 0x0000002a6f027c12 */ /* 0x000fe2000f8e960e */
[----:B------:R-:W-:Y:S01]  /*16fd0*/  IMAD.MOV.U32 R103, RZ, RZ, R123 ;  /* 0x000000ffff677224 */ /* 0x000fe200078e007b */
[----:B------:R-:W-:Y:S01]  /*16fe0*/  @!P2 PRMT R172, R45, 0x5410, RZ ;  /* 0x000054102daca816 */ /* 0x000fe200000000ff */
[----:B------:R-:W-:Y:S02]  /*16ff0*/  IMAD.MOV.U32 R123, RZ, RZ, R13 ;  /* 0x000000ffff7b7224 */ /* 0x000fe400078e000d */
[----:B------:R-:W-:-:S02]  /*17000*/  IMAD.MOV.U32 R42, RZ, RZ, R12 ;  /* 0x000000ffff2a7224 */ /* 0x000fc400078e000c */
[----:B------:R-:W-:-:S04]  /*17010*/  IMAD.WIDE.U32 R12, R0, -0x2daee0ad, RZ ;  /* 0xd2511f53000c7825 */ /* 0x000fc800078e00ff */
[----:B------:R-:W-:Y:S01]  /*17020*/  IMAD.MOV.U32 R105, RZ, RZ, R11 ;  /* 0x000000ffff697224 */ /* 0x000fe200078e000b */
[----:B------:R-:W-:Y:S01]  /*17030*/  LOP3.LUT R0, R13, UR41, R220, 0x96, !PT ;  /* 0x000000290d007c12 */ /* 0x000fe2000f8e96dc */
[----:B------:R-:W-:Y:S02]  /*17040*/  IMAD.MOV.U32 R106, RZ, RZ, R10 ;  /* 0x000000ffff6a7224 */ /* 0x000fe400078e000a */
[----:B------:R-:W-:-:S04]  /*17050*/  IMAD.WIDE.U32 R2, R2, -0x2daee0ad, RZ ;  /* 0xd2511f5302027825 */ /* 0x000fc800078e00ff */
[----:B------:R-:W-:Y:S01]  /*17060*/  IMAD.WIDE.U32 R10, R0, -0x326172a9, RZ ;  /* 0xcd9e8d57000a7825 */ /* 0x000fe200078e00ff */
[----:B------:R-:W-:-:S03]  /*17070*/  LOP3.LUT R0, R3, UR39, R12, 0x96, !PT ;  /* 0x0000002703007c12 */ /* 0x000fc6000f8e960c */
[----:B------:R-:W-:Y:S01]  /*17080*/  IMAD.MOV.U32 R8, RZ, RZ, R212 ;  /* 0x000000ffff087224 */ /* 0x000fe200078e00d4 */
[----:B------:R-:W-:Y:S01]  /*17090*/  LOP3.LUT R3, R11, UR40, R110, 0x96, !PT ;  /* 0x000000280b037c12 */ /* 0x000fe2000f8e966e */
[----:B------:R-:W-:Y:S02]  /*170a0*/  IMAD.MOV.U32 R107, RZ, RZ, R4 ;  /* 0x000000ffff6b7224 */ /* 0x000fe400078e0004 */
[----:B------:R-:W-:Y:S02]  /*170b0*/  IMAD.MOV.U32 R109, RZ, RZ, R8 ;  /* 0x000000ffff6d7224 */ /* 0x000fe400078e0008 */
[----:B------:R-:W-:-:S04]  /*170c0*/  IMAD.WIDE.U32 R4, R3, -0x2daee0ad, RZ ;  /* 0xd2511f5303047825 */ /* 0x000fc800078e00ff */
[----:B------:R-:W-:Y:S02]  /*170d0*/  IMAD.MOV.U32 R45, RZ, RZ, R9 ;  /* 0x000000ffff2d7224 */ /* 0x000fe400078e0009 */
[----:B------:R-:W-:Y:S01]  /*170e0*/  IMAD.WIDE.U32 R8, R0, -0x326172a9, RZ ;  /* 0xcd9e8d5700087825 */ /* 0x000fe200078e00ff */
[----:B------:R-:W-:-:S03]  /*170f0*/  LOP3.LUT R0, R5, UR37, R2, 0x96, !PT ;  /* 0x0000002505007c12 */ /* 0x000fc6000f8e9602 */
[----:B------:R-:W-:Y:S01]  /*17100*/  IMAD.MOV.U32 R212, RZ, RZ, R206 ;  /* 0x000000ffffd47224 */ /* 0x000fe200078e00ce */
[----:B------:R-:W-:Y:S01]  /*17110*/  LOP3.LUT R3, R9, UR38, R10, 0x96, !PT ;  /* 0x0000002609037c12 */ /* 0x000fe2000f8e960a */
[----:B------:R-:W-:Y:S02]  /*17120*/  IMAD.MOV.U32 R206, RZ, RZ, R22 ;  /* 0x000000ffffce7224 */ /* 0x000fe400078e0016 */
[----:B------:R-:W-:Y:S01]  /*17130*/  FADD.FTZ R22, R157, R6 ;  /* 0x000000069d167221 */ /* 0x000fe20000010000 */
[----:B------:R-:W-:Y:S02]  /*17140*/  IMAD.MOV.U32 R5, RZ, RZ, R7 ;  /* 0x000000ffff057224 */ /* 0x000fe400078e0007 */
[----:B------:R-:W-:-:S04]  /*17150*/  IMAD.WIDE.U32 R6, R0, -0x326172a9, RZ ;  /* 0xcd9e8d5700067825 */ /* 0x000fc800078e00ff */
[----:B------:R-:W-:Y:S01]  /*17160*/  IMAD.WIDE.U32 R2, R3, -0x2daee0ad, RZ ;  /* 0xd2511f5303027825 */ /* 0x000fe200078e00ff */
[----:B------:R-:W-:Y:S02]  /*17170*/  LOP3.LUT R0, R7, UR36, R8, 0x96, !PT ;  /* 0x0000002407007c12 */ /* 0x000fe4000f8e9608 */
[----:B------:R-:W-:Y:S02]  /*17180*/  LOP3.LUT R7, R21, UR42, R14, 0x96, !PT ;  /* 0x0000002a15077c12 */ /* 0x000fe4000f8e960e */
[----:B------:R-:W-:Y:S01]  /*17190*/  LOP3.LUT R3, R3, UR35, R4, 0x96, !PT ;  /* 0x0000002303037c12 */ /* 0x000fe2000f8e9604 */
[----:B------:R-:W-:-:S05]  /*171a0*/  IMAD.WIDE.U32 R8, R0, -0x2daee0ad, RZ ;  /* 0xd2511f5300087825 */ /* 0x000fca00078e00ff */
[----:B------:R-:W-:Y:S01]  /*171b0*/  LOP3.LUT R2, R9, UR29, R2, 0x96, !PT ;  /* 0x0000001d09027c12 */ /* 0x000fe2000f8e9602 */
[----:B------:R-:W-:Y:S02]  /*171c0*/  IMAD.MOV.U32 R9, RZ, RZ, R5 ;  /* 0x000000ffff097224 */ /* 0x000fe400078e0005 */
[----:B------:R-:W-:-:S04]  /*171d0*/  IMAD.WIDE.U32 R4, R3, -0x326172a9, RZ ;  /* 0xcd9e8d5703047825 */ /* 0x000fc800078e00ff */
[----:B------:R-:W-:Y:S01]  /*171e0*/  IMAD.WIDE.U32 R2, R2, -0x326172a9, RZ ;  /* 0xcd9e8d5702027825 */ /* 0x000fe200078e00ff */
[----:B------:R-:W-:-:S03]  /*171f0*/  LOP3.LUT R6, R5, UR30, R6, 0x96, !PT ;  /* 0x0000001e05067c12 */ /* 0x000fc6000f8e9606 */
[----:B------:R-:W-:Y:S01]  /*17200*/  IMAD.MOV.U32 R5, RZ, RZ, R9 ;  /* 0x000000ffff057224 */ /* 0x000fe200078e0009 */
[----:B------:R-:W-:Y:S02]  /*17210*/  LOP3.LUT R0, R3, UR22, R4, 0x96, !PT ;  /* 0x0000001603007c12 */ /* 0x000fe4000f8e9604 */
[----:B------:R-:W-:Y:S01]  /*17220*/  LOP3.LUT R9, R11, UR40, R20, 0x96, !PT ;  /* 0x000000280b097c12 */ /* 0x000fe2000f8e9614 */
[----:B------:R-:W-:Y:S01]  /*17230*/  IMAD.MOV.U32 R21, RZ, RZ, R5 ;  /* 0x000000ffff157224 */ /* 0x000fe200078e0005 */
[----:B------:R-:W-:Y:S01]  /*17240*/  LOP3.LUT R4, R0, 0xff, RZ, 0xc0, !PT ;  /* 0x000000ff00047812 */ /* 0x000fe200078ec0ff */
[----:B------:R-:W-:Y:S01]  /*17250*/  IMAD.MOV.U32 R11, RZ, RZ, R192 ;  /* 0x000000ffff0b7224 */ /* 0x000fe200078e00c0 */
[----:B------:R-:W1:Y:S01]  /*17260*/  MUFU.EX2 R5, R17 ;  /* 0x0000001100057308 */ /* 0x000e620000000800 */
[----:B------:R-:W2:Y:S01]  /*17270*/  LDL.LU R192, [R1+0x1e0] ;  /* 0x0001e00001c07983 */ /* 0x000ea20000300800 */
        /* <DEDUP_REMOVED lines=8> */
[----:B------:R-:W-:-:S04]  /*17300*/  LOP3.LUT R0, R2, 0xff, RZ, 0xc0, !PT ;  /* 0x000000ff02007812 */ /* 0x000fc800078ec0ff */
[----:B------:R-:W-:Y:S02]  /*17310*/  ISETP.LE.U32.AND P3, PT, R0, UR12, PT ;  /* 0x0000000c00007c0c */ /* 0x000fe4000bf63070 */
[----:B------:R-:W-:Y:S01]  /*17320*/  SHF.R.U32.HI R0, RZ, 0x18, R2 ;  /* 0x00000018ff007819 */ /* 0x000fe20000011602 */
[----:B------:R-:W-:Y:S02]  /*17330*/  IMAD.MOV.U32 R20, RZ, RZ, R170 ;  /* 0x000000ffff147224 */ /* 0x000fe400078e00aa */
[C---:B-1----:R-:W-:Y:S01]  /*17340*/  FADD.FTZ R19, R5.reuse, R19 ;  /* 0x0000001305137221 */ /* 0x042fe20000010000 */
[----:B------:R-:W3:Y:S01]  /*17350*/  LDL.LU R170, [R1+0x1dc] ;  /* 0x0001dc0001aa7983 */ /* 0x000ee20000300800 */
[----:B------:R-:W-:Y:S02]  /*17360*/  ISETP.LE.U32.AND P5, PT, R0, UR12, PT ;  /* 0x0000000c00007c0c */ /* 0x000fe4000bfa3070 */
[----:B------:R-:W-:Y:S01]  /*17370*/  F2FP.F16.F32.PACK_AB R0, R5, R37 ;  /* 0x000000250500723e */ /* 0x000fe200000000ff */
[----:B------:R-:W-:-:S02]  /*17380*/  IMAD.MOV.U32 R5, RZ, RZ, R169 ;  /* 0x000000ffff057224 */ /* 0x000fc400078e00a9 */
[----:B------:R-:W4:Y:S01]  /*17390*/  LDL.LU R169, [R1+0x1d8] ;  /* 0x0001d80001a97983 */ /* 0x000f220000300800 */
[----:B------:R-:W-:Y:S02]  /*173a0*/  IMAD.MOV.U32 R17, RZ, RZ, R11 ;  /* 0x000000ffff117224 */ /* 0x000fe400078e000b */
[--C-:B------:R-:W-:Y:S01]  /*173b0*/  FADD.FTZ R11, R158, R16.reuse ;  /* 0x000000109e0b7221 */ /* 0x100fe20000010000 */
[----:B------:R-:W-:Y:S02]  /*173c0*/  LOP3.LUT R3, R2, 0xffff, RZ, 0xc0, !PT ;  /* 0x0000ffff02037812 */ /* 0x000fe400078ec0ff */
[C---:B------:R-:W-:Y:S02]  /*173d0*/  PRMT R16, R0.reuse, 0x7610, R16 ;  /* 0x0000761000107816 */ /* 0x040fe40000000010 */
[----:B------:R-:W-:Y:S02]  /*173e0*/  SHF.R.U32.HI R2, RZ, 0x10, R2 ;  /* 0x00000010ff027819 */ /* 0x000fe40000011602 */
[----:B------:R-:W-:Y:S01]  /*173f0*/  PRMT R15, R0, 0x7632, R15 ;  /* 0x00007632000f7816 */ /* 0x000fe2000000000f */
[----:B------:R-:W-:Y:S01]  /*17400*/  @!P6 HADD2 R55, -R16.H0_H0, -RZ.H0_H0 ;  /* 0xa00000ff1037e230 */ /* 0x000fe20000000900 */
[----:B------:R-:W-:Y:S01]  /*17410*/  LOP3.LUT R0, R2, 0xff, RZ, 0xc0, !PT ;  /* 0x000000ff02007812 */ /* 0x000fe200078ec0ff */
[----:B------:R-:W-:-:S02]  /*17420*/  IMAD.MOV.U32 R2, RZ, RZ, R5 ;  /* 0x000000ffff027224 */ /* 0x000fc400078e0005 */
[----:B------:R1:W1:Y:S02]  /*17430*/  MUFU.EX2 R5, R23 ;  /* 0x0000001700057308 */ /* 0x0002640000000800 */
[----:B-1----:R-:W-:Y:S01]  /*17440*/  IMAD.MOV.U32 R23, RZ, RZ, R45 ;  /* 0x000000ffff177224 */ /* 0x002fe200078e002d */
[----:B------:R-:W-:Y:S02]  /*17450*/  PRMT R45, R16, 0x5410, R15 ;  /* 0x00005410102d7816 */ /* 0x000fe4000000000f */
[----:B------:R-:W-:Y:S01]  /*17460*/  @!P6 PRMT R16, R55, 0x5410, RZ ;  /* 0x000054103710e816 */ /* 0x000fe200000000ff */
[----:B------:R-:W-:Y:S02]  /*17470*/  IMAD.MOV.U32 R55, RZ, RZ, R168 ;  /* 0x000000ffff377224 */ /* 0x000fe400078e00a8 */
[----:B------:R-:W2:Y:S01]  /*17480*/  LDL.LU R168, [R1+0x1d4] ;  /* 0x0001d40001a87983 */ /* 0x000ea20000300800 */
[----:B------:R-:W-:Y:S02]  /*17490*/  ISETP.LE.U32.AND P6, PT, R0, UR12, PT ;  /* 0x0000000c00007c0c */ /* 0x000fe4000bfc3070 */
[----:B------:R-:W-:-:S02]  /*174a0*/  LOP3.LUT R4, R4, 0xff, RZ, 0xc0, !PT ;  /* 0x000000ff04047812 */ /* 0x000fc400078ec0ff */
[----:B------:R-:W-:Y:S01]  /*174b0*/  SHF.R.U32.HI R0, RZ, 0x8, R3 ;  /* 0x00000008ff007819 */ /* 0x000fe20000011603 */
[----:B------:R-:W-:Y:S01]  /*174c0*/  @!P1 HADD2 R57, -R15.H0_H0, -RZ.H0_H0 ;  /* 0xa00000ff0f399230 */ /* 0x000fe20000000900 */
[----:B------:R-:W-:Y:S02]  /*174d0*/  ISETP.LE.U32.AND P4, PT, R4, UR12, PT ;  /* 0x0000000c04007c0c */ /* 0x000fe4000bf83070 */
[----:B------:R-:W-:Y:S02]  /*174e0*/  LOP3.LUT R0, R0, 0xffff, RZ, 0xc0, !PT ;  /* 0x0000ffff00007812 */ /* 0x000fe400078ec0ff */
[----:B------:R-:W-:Y:S01]  /*174f0*/  F2FP.F16.F32.PACK_AB R4, R5, R25 ;  /* 0x000000190504723e */ /* 0x000fe200000000ff */
[----:B------:R-:W-:Y:S01]  /*17500*/  IMAD.MOV.U32 R3, RZ, RZ, R144 ;  /* 0x000000ffff037224 */ /* 0x000fe200078e0090 */
[----:B------:R-:W-:Y:S01]  /*17510*/  @!P1 PRMT R15, R57, 0x5410, RZ ;  /* 0x00005410390f9816 */ /* 0x000fe200000000ff */
[----:B------:R1:W-:Y:S01]  /*17520*/  MUFU.EX2 R25, R30 ;  /* 0x0000001e00197308 */ /* 0x0003e20000000800 */
[----:B------:R-:W-:Y:S01]  /*17530*/  ISETP.LE.U32.AND P1, PT, R0, UR12, PT ;  /* 0x0000000c00007c0c */ /* 0x000fe2000bf23070 */
[----:B------:R-:W-:Y:S01]  /*17540*/  IMAD.MOV.U32 R0, RZ, RZ, R17 ;  /* 0x000000ffff007224 */ /* 0x000fe200078e0011 */
[C---:B------:R-:W-:Y:S01]  /*17550*/  PRMT R14, R4.reuse, 0x7632, R14 ;  /* 0x00007632040e7816 */ /* 0x040fe2000000000e */
[----:B------:R-:W-:Y:S01]  /*17560*/  IMAD.MOV.U32 R57, RZ, RZ, R3 ;  /* 0x000000ffff397224 */ /* 0x000fe200078e0003 */
[----:B------:R-:W-:Y:S01]  /*17570*/  PRMT R13, R4, 0x7610, R13 ;  /* 0x00007610040d7816 */ /* 0x000fe2000000000d */
[----:B------:R-:W2:Y:S02]  /*17580*/  LDL.LU R144, [R1+0x1d0] ;  /* 0x0001d00001907983 */ /* 0x000ea40000300800 */
[----:B------:R1:W1:Y:S01]  /*17590*/  MUFU.EX2 R17, R24 ;  /* 0x0000001800117308 */ /* 0x0002620000000800 */
[----:B------:R-:W-:-:S02]  /*175a0*/  @!P2 HADD2 R59, -R14.H0_H0, -RZ.H0_H0 ;  /* 0xa00000ff0e3ba230 */ /* 0x000fc40000000900 */
[----:B------:R-:W-:Y:S02]  /*175b0*/  @!P4 HADD2 R64, -R13.H0_H0, -RZ.H0_H0 ;  /* 0xa00000ff0d40c230 */ /* 0x000fe40000000900 */
[----:B-1----:R-:W-:Y:S01]  /*175c0*/  IMAD.MOV.U32 R30, RZ, RZ, R43 ;  /* 0x000000ffff1e7224 */ /* 0x002fe200078e002b */
[----:B------:R-:W-:Y:S01]  /*175d0*/  PRMT R43, R13, 0x5410, R14 ;  /* 0x000054100d2b7816 */ /* 0x000fe2000000000e */
[----:B------:R-:W-:Y:S02]  /*175e0*/  IMAD.MOV.U32 R24, RZ, RZ, R2 ;  /* 0x000000ffff187224 */ /* 0x000fe400078e0002 */
[----:B------:R-:W-:Y:S01]  /*175f0*/  IMAD.WIDE.U32 R2, R6, -0x2daee0ad, RZ ;  /* 0xd2511f5306027825 */ /* 0x000fe200078e00ff */
[----:B------:R-:W-:-:S03]  /*17600*/  @!P2 PRMT R14, R59, 0x5410, RZ ;  /* 0x000054103b0ea816 */ /* 0x000fc600000000ff */
[----:B------:R-:W-:Y:S01]  /*17610*/  IMAD.MOV.U32 R6, RZ, RZ, R0 ;  /* 0x000000ffff067224 */ /* 0x000fe200078e0000 */
[----:B------:R-:W-:Y:S01]  /*17620*/  LOP3.LUT R0, R3, UR25, R8, 0x96, !PT ;  /* 0x0000001903007c12 */ /* 0x000fe2000f8e9608 */
[----:B------:R-:W-:Y:S02]  /*17630*/  IMAD.MOV.U32 R59, RZ, RZ, R21 ;  /* 0x000000ffff3b7224 */ /* 0x000fe400078e0015 */
[----:B------:R-:W-:Y:S01]  /*17640*/  IMAD.MOV.U32 R8, RZ, RZ, R6 ;  /* 0x000000ffff087224 */ /* 0x000fe200078e0006 */
[----:B------:R-:W-:Y:S02]  /*17650*/  SHF.R.U32.HI R4, RZ, 0x10, R0 ;  /* 0x00000010ff047819 */ /* 0x000fe40000011600 */
[----:B------:R-:W-:Y:S01]  /*17660*/  @!P4 PRMT R13, R64, 0x5410, RZ ;  /* 0x00005410400dc816 */ /* 0x000fe200000000ff */
[----:B------:R-:W-:Y:S01]  /*17670*/  IMAD.MOV.U32 R64, RZ, RZ, R59 ;  /* 0x000000ffff407224 */ /* 0x000fe200078e003b */
[----:B------:R-:W-:Y:S01]  /*17680*/  LOP3.LUT R4, R4, 0xff, RZ, 0xc0, !PT ;  /* 0x000000ff04047812 */ /* 0x000fe200078ec0ff */
[----:B------:R-:W-:-:S02]  /*17690*/  IMAD.MOV.U32 R59, RZ, RZ, R8 ;  /* 0x000000ffff3b7224 */ /* 0x000fc400078e0008 */
[----:B------:R-:W-:Y:S02]  /*176a0*/  IMAD.MOV.U32 R8, RZ, RZ, R24 ;  /* 0x000000ffff087224 */ /* 0x000fe400078e0018 */
[----:B------:R-:W-:Y:S01]  /*176b0*/  FADD.FTZ R6, R5, R18 ;  /* 0x0000001205067221 */ /* 0x000fe20000010000 */
[----:B------:R-:W-:Y:S01]  /*176c0*/  IMAD.MOV.U32 R24, RZ, RZ, R57 ;  /* 0x000000ffff187224 */ /* 0x000fe200078e0039 */
[----:B------:R-:W-:Y:S01]  /*176d0*/  ISETP.LE.U32.AND P2, PT, R4, UR12, PT ;  /* 0x0000000c04007c0c */ /* 0x000fe2000bf43070 */
[----:B------:R-:W-:Y:S01]  /*176e0*/  IMAD.MOV.U32 R57, RZ, RZ, R23 ;  /* 0x000000ffff397224 */ /* 0x000fe200078e0017 */
[----:B------:R-:W-:Y:S01]  /*176f0*/  MUFU.EX2 R5, R31 ;  /* 0x0000001f00057308 */ /* 0x000fe20000000800 */
[----:B------:R-:W-:-:S07]  /*17700*/  F2FP.F16.F32.PACK_AB R4, R25, R17 ;  /* 0x000000111904723e */ /* 0x000fce00000000ff */
[----:B------:R-:W1:Y:S01]  /*17710*/  MUFU.EX2 R23, R32 ;  /* 0x0000002000177308 */ /* 0x000e620000000800 */
[----:B------:R-:W-:-:S07]  /*17720*/  IMAD.MOV.U32 R18, RZ, RZ, R42 ;  /* 0x000000ffff127224 */ /* 0x000fce00078e002a */
[----:B------:R-:W-:Y:S08]  /*17730*/  MUFU.EX2 R31, R33 ;  /* 0x00000021001f7308 */ /* 0x000ff00000000800 */
[----:B------:R1:W2:Y:S08]  /*17740*/  MUFU.EX2 R32, R36 ;  /* 0x0000002400207308 */ /* 0x0002b00000000800 */
[----:B------:R-:W-:Y:S01]  /*17750*/  MUFU.EX2 R35, R35 ;  /* 0x0000002300237308 */ /* 0x000fe20000000800 */
[----:B-1----:R-:W-:-:S02]  /*17760*/  IMAD.MOV.U32 R36, RZ, RZ, R8 ;  /* 0x000000ffff247224 */ /* 0x002fc400078e0008 */
[----:B------:R-:W-:Y:S01]  /*17770*/  FADD.FTZ R21, R159, R22 ;  /* 0x000000169f157221 */ /* 0x000fe20000010000 */
[----:B------:R-:W-:Y:S01]  /*17780*/  FADD.FTZ R22, R147, R11 ;  /* 0x0000000b93167221 */ /* 0x000fe20000010000 */
[----:B------:R-:W-:-:S03]  /*17790*/  FADD.FTZ R19, R17, R19 ;  /* 0x0000001311137221 */ /* 0x000fc60000010000 */
[----:B------:R-:W-:Y:S01]  /*177a0*/  MUFU.EX2 R33, R39 ;  /* 0x0000002700217308 */ /* 0x000fe20000000800 */
[C---:B---3--:R-:W-:Y:S02]  /*177b0*/  PRMT R170, R4.reuse, 0x7610, R170 ;  /* 0x0000761004aa7816 */ /* 0x048fe400000000aa */
[----:B----4-:R-:W-:Y:S02]  /*177c0*/  PRMT R169, R4, 0x7632, R169 ;  /* 0x0000763204a97816 */ /* 0x010fe400000000a9 */
[----:B------:R-:W-:Y:S01]  /*177d0*/  LOP3.LUT R4, R0, 0xff, RZ, 0xc0, !PT ;  /* 0x000000ff00047812 */ /* 0x000fe200078ec0ff */
[----:B------:R-:W-:Y:S02]  /*177e0*/  @!P3 HADD2 R76, -R170.H0_H0, -RZ.H0_H0 ;  /* 0xa00000ffaa4cb230 */ /* 0x000fe40000000900 */
[----:B------:R-:W-:Y:S01]  /*177f0*/  @!P1 HADD2 R65, -R169.H0_H0, -RZ.H0_H0 ;  /* 0xa00000ffa9419230 */ /* 0x000fe20000000900 */
[----:B------:R-:W-:Y:S02]  /*17800*/  ISETP.LE.U32.AND P4, PT, R4, UR12, PT ;  /* 0x0000000c04007c0c */ /* 0x000fe4000bf83070 */
[----:B------:R-:W-:-:S02]  /*17810*/  SHF.R.U32.HI R4, RZ, 0x18, R0 ;  /* 0x00000018ff047819 */ /* 0x000fc40000011600 */
[----:B------:R-:W-:Y:S02]  /*17820*/  PRMT R42, R170, 0x5410, R169 ;  /* 0x00005410aa2a7816 */ /* 0x000fe400000000a9 */
[----:B------:R-:W-:Y:S02]  /*17830*/  @!P1 PRMT R169, R65, 0x5410, RZ ;  /* 0x0000541041a99816 */ /* 0x000fe400000000ff */
[----:B------:R-:W-:Y:S02]  /*17840*/  ISETP.LE.U32.AND P1, PT, R4, UR12, PT ;  /* 0x0000000c04007c0c */ /* 0x000fe4000bf23070 */
[----:B------:R-:W-:Y:S01]  /*17850*/  @!P3 PRMT R170, R76, 0x5410, RZ ;  /* 0x000054104caab816 */ /* 0x000fe200000000ff */
[----:B------:R-:W-:Y:S01]  /*17860*/  IMAD.MOV.U32 R76, RZ, RZ, R30 ;  /* 0x000000ffff4c7224 */ /* 0x000fe200078e001e */
[----:B------:R-:W-:Y:S01]  /*17870*/  F2FP.F16.F32.PACK_AB R4, R23, R5 ;  /* 0x000000051704723e */ /* 0x000fe200000000ff */
[----:B------:R-:W1:Y:S01]  /*17880*/  MUFU.EX2 R30, R34 ;  /* 0x00000022001e7308 */ /* 0x000e620000000800 */
[----:B------:R-:W-:Y:S01]  /*17890*/  LOP3.LUT R0, R0, 0xffff, RZ, 0xc0, !PT ;  /* 0x0000ffff00007812 */ /* 0x000fe200078ec0ff */
[----:B------:R-:W-:Y:S01]  /*178a0*/  IMAD.MOV.U32 R65, RZ, RZ, R20 ;  /* 0x000000ffff417224 */ /* 0x000fe200078e0014 */
[----:B------:R-:W-:Y:S01]  /*178b0*/  PRMT R167, R4, 0x7610, R167 ;  /* 0x0000761004a77816 */ /* 0x000fe200000000a7 */
[----:B------:R-:W-:Y:S01]  /*178c0*/  FADD.FTZ R20, R5, R6 ;  /* 0x0000000605147221 */ /* 0x000fe20000010000 */
[----:B------:R-:W-:-:S04]  /*178d0*/  SHF.R.U32.HI R0, RZ, 0x8, R0 ;  /* 0x00000008ff007819 */ /* 0x000fc80000011600 */
[----:B------:R-:W-:Y:S02]  /*178e0*/  LOP3.LUT R0, R0, 0xffff, RZ, 0xc0, !PT ;  /* 0x0000ffff00007812 */ /* 0x000fe400078ec0ff */
[----:B--2---:R-:W-:Y:S01]  /*178f0*/  PRMT R168, R4, 0x7632, R168 ;  /* 0x0000763204a87816 */ /* 0x004fe200000000a8 */
[----:B------:R-:W-:-:S04]  /*17900*/  IMAD.WIDE.U32 R4, R7, -0x2daee0ad, RZ ;  /* 0xd2511f5307047825 */ /* 0x000fc800078e00ff */
[----:B------:R-:W-:Y:S01]  /*17910*/  IMAD.WIDE.U32 R6, R9, -0x2daee0ad, RZ ;  /* 0xd2511f5309067825 */ /* 0x000fe200078e00ff */
[----:B------:R-:W-:Y:S02]  /*17920*/  LOP3.LUT R5, R5, UR39, R12, 0x96, !PT ;  /* 0x0000002705057c12 */ /* 0x000fe4000f8e960c */
[----:B------:R-:W-:Y:S02]  /*17930*/  ISETP.LE.U32.AND P3, PT, R0, UR12, PT ;  /* 0x0000000c00007c0c */ /* 0x000fe4000bf63070 */
[----:B------:R-:W-:Y:S02]  /*17940*/  F2FP.F16.F32.PACK_AB R0, R32, R31 ;  /* 0x0000001f2000723e */ /* 0x000fe400000000ff */
[----:B------:R-:W-:Y:S01]  /*17950*/  LOP3.LUT R7, R7, UR37, R4, 0x96, !PT ;  /* 0x0000002507077c12 */ /* 0x000fe2000f8e9604 */
        /* <DEDUP_REMOVED lines=10> */
[----:B------:R-:W-:Y:S01]  /*17a00*/  IMAD.WIDE.U32 R10, R0, -0x2daee0ad, RZ ;  /* 0xd2511f53000a7825 */ /* 0x000fe200078e00ff */
[----:B------:R-:W-:-:S03]  /*17a10*/  LOP3.LUT R5, R5, UR35, R6, 0x96, !PT ;  /* 0x0000002305057c12 */ /* 0x000fc6000f8e9606 */
[----:B------:R-:W-:Y:S01]  /*17a20*/  @!P6 HADD2 R78, -R167.H0_H0, -RZ.H0_H0 ;  /* 0xa00000ffa74ee230 */ /* 0x000fe20000000900 */
[----:B------:R-:W-:Y:S01]  /*17a30*/  LOP3.LUT R6, R11, UR29, R4, 0x96, !PT ;  /* 0x0000001d0b067c12 */ /* 0x000fe2000f8e9604 */
[----:B------:R-:W-:Y:S01]  /*17a40*/  IMAD.WIDE.U32 R4, R5, -0x326172a9, RZ ;  /* 0xcd9e8d5705047825 */ /* 0x000fe200078e00ff */
[----:B------:R-:W-:-:S03]  /*17a50*/  PRMT R34, R167, 0x5410, R168 ;  /* 0x00005410a7227816 */ /* 0x000fc600000000a8 */
[----:B------:R-:W-:Y:S01]  /*17a60*/  @!P4 HADD2 R79, -R166.H0_H0, -RZ.H0_H0 ;  /* 0xa00000ffa64fc230 */ /* 0x000fe20000000900 */
[----:B------:R-:W-:Y:S01]  /*17a70*/  @!P6 PRMT R167, R78, 0x5410, RZ ;  /* 0x000054104ea7e816 */ /* 0x000fe200000000ff */
[----:B------:R-:W-:Y:S01]  /*17a80*/  IMAD.MOV.U32 R78, RZ, RZ, R76 ;  /* 0x000000ffff4e7224 */ /* 0x000fe200078e004c */
[C---:B------:R-:W-:Y:S02]  /*17a90*/  LOP3.LUT R0, R2.reuse, 0xff, RZ, 0xc0, !PT ;  /* 0x000000ff02007812 */ /* 0x040fe400078ec0ff */
[----:B------:R-:W-:Y:S02]  /*17aa0*/  LOP3.LUT R12, R2, 0xffff, RZ, 0xc0, !PT ;  /* 0x0000ffff020c7812 */ /* 0x000fe400078ec0ff */
[--C-:B------:R-:W-:Y:S02]  /*17ab0*/  SHF.R.U32.HI R11, RZ, 0x10, R2.reuse ;  /* 0x00000010ff0b7819 */ /* 0x100fe40000011602 */
[----:B------:R-:W-:Y:S01]  /*17ac0*/  SHF.R.U32.HI R9, RZ, 0x18, R2 ;  /* 0x00000018ff097819 */ /* 0x000fe20000011602 */
[----:B------:R-:W-:Y:S01]  /*17ad0*/  IMAD.WIDE.U32 R2, R6, -0x326172a9, RZ ;  /* 0xcd9e8d5706027825 */ /* 0x000fe200078e00ff */
[----:B------:R-:W-:-:S03]  /*17ae0*/  LOP3.LUT R6, R5, UR30, R8, 0x96, !PT ;  /* 0x0000001e05067c12 */ /* 0x000fc6000f8e9608 */
[----:B------:R-:W-:Y:S02]  /*17af0*/  @!P3 HADD2 R80, -R165.H0_H0, -RZ.H0_H0 ;  /* 0xa00000ffa550b230 */ /* 0x000fe40000000900 */
[----:B------:R-:W-:Y:S01]  /*17b00*/  IMAD.MOV.U32 R76, RZ, RZ, R106 ;  /* 0x000000ffff4c7224 */ /* 0x000fe200078e006a */
[----:B------:R-:W-:Y:S01]  /*17b10*/  PRMT R106, R166, 0x5410, R165 ;  /* 0x00005410a66a7816 */ /* 0x000fe200000000a5 */
[----:B------:R-:W-:Y:S01]  /*17b20*/  @!P5 HADD2 R77, -R168.H0_H0, -RZ.H0_H0 ;  /* 0xa00000ffa84dd230 */ /* 0x000fe20000000900 */
[----:B------:R-:W-:Y:S01]  /*17b30*/  @!P4 PRMT R166, R79, 0x5410, RZ ;  /* 0x000054104fa6c816 */ /* 0x000fe200000000ff */
[----:B------:R-:W-:Y:S01]  /*17b40*/  IMAD.MOV.U32 R79, RZ, RZ, R59 ;  /* 0x000000ffff4f7224 */ /* 0x000fe200078e003b */
[----:B------:R-:W-:Y:S01]  /*17b50*/  ISETP.LE.U32.AND P6, PT, R0, UR12, PT ;  /* 0x0000000c00007c0c */ /* 0x000fe2000bfc3070 */
[----:B------:R-:W-:Y:S02]  /*17b60*/  IMAD.MOV.U32 R59, RZ, RZ, R24 ;  /* 0x000000ffff3b7224 */ /* 0x000fe400078e0018 */
[----:B------:R-:W-:Y:S01]  /*17b70*/  @!P1 HADD2 R81, -R164.H0_H0, -RZ.H0_H0 ;  /* 0xa00000ffa4519230 */ /* 0x000fe20000000900 */
[----:B------:R-:W-:Y:S01]  /*17b80*/  LOP3.LUT R4, R3, UR22, R4, 0x96, !PT ;  /* 0x0000001603047c12 */ /* 0x000fe2000f8e9604 */
[----:B------:R-:W-:Y:S01]  /*17b90*/  @!P2 HADD2 R82, -R163.H0_H0, -RZ.H0_H0 ;  /* 0xa00000ffa352a230 */ /* 0x000fe20000000900 */
[C---:B------:R-:W-:Y:S01]  /*17ba0*/  LOP3.LUT R5, R2.reuse, 0xff, RZ, 0xc0, !PT ;  /* 0x000000ff02057812 */ /* 0x040fe200078ec0ff */
[----:B------:R-:W1:Y:S01]  /*17bb0*/  MUFU.EX2 R24, R38 ;  /* 0x0000002600187308 */ /* 0x000e620000000800 */
[----:B------:R-:W-:-:S02]  /*17bc0*/  LOP3.LUT R17, R2, 0xffff, RZ, 0xc0, !PT ;  /* 0x0000ffff02117812 */ /* 0x000fc400078ec0ff */
[--C-:B------:R-:W-:Y:S02]  /*17bd0*/  SHF.R.U32.HI R0, RZ, 0x18, R2.reuse ;  /* 0x00000018ff007819 */ /* 0x100fe40000011602 */
[----:B------:R-:W-:Y:S01]  /*17be0*/  SHF.R.U32.HI R7, RZ, 0x10, R2 ;  /* 0x00000010ff077819 */ /* 0x000fe20000011602 */
[----:B------:R-:W-:Y:S01]  /*17bf0*/  IMAD.WIDE.U32 R2, R6, -0x2daee0ad, RZ ;  /* 0xd2511f5306027825 */ /* 0x000fe200078e00ff */
[----:B------:R-:W-:Y:S02]  /*17c00*/  @!P3 PRMT R165, R80, 0x5410, RZ ;  /* 0x0000541050a5b816 */ /* 0x000fe400000000ff */
[----:B------:R-:W-:Y:S01]  /*17c10*/  @!P5 PRMT R168, R77, 0x5410, RZ ;  /* 0x000054104da8d816 */ /* 0x000fe200000000ff */
[----:B------:R-:W-:Y:S01]  /*17c20*/  IMAD.MOV.U32 R80, RZ, RZ, R105 ;  /* 0x000000ffff507224 */ /* 0x000fe200078e0069 */
[----:B------:R-:W-:Y:S01]  /*17c30*/  PRMT R105, R163, 0x5410, R164 ;  /* 0x00005410a3697816 */ /* 0x000fe200000000a4 */
[----:B------:R-:W-:Y:S01]  /*17c40*/  IMAD.MOV.U32 R77, RZ, RZ, R65 ;  /* 0x000000ffff4d7224 */ /* 0x000fe200078e0041 */
[----:B------:R-:W-:Y:S01]  /*17c50*/  @!P1 PRMT R164, R81, 0x5410, RZ ;  /* 0x0000541051a49816 */ /* 0x000fe200000000ff */
[----:B------:R-:W-:Y:S01]  /*17c60*/  IMAD.MOV.U32 R65, RZ, RZ, R18 ;  /* 0x000000ffff417224 */ /* 0x000fe200078e0012 */
[----:B------:R-:W-:-:S02]  /*17c70*/  @!P2 PRMT R163, R82, 0x5410, RZ ;  /* 0x0000541052a3a816 */ /* 0x000fc400000000ff */
[----:B------:R-:W-:Y:S02]  /*17c80*/  ISETP.LE.U32.AND P5, PT, R0, UR12, PT ;  /* 0x0000000c00007c0c */ /* 0x000fe4000bfa3070 */
[----:B------:R-:W-:Y:S02]  /*17c90*/  ISETP.LE.U32.AND P1, PT, R9, UR12, PT ;  /* 0x0000000c09007c0c */ /* 0x000fe4000bf23070 */
[----:B------:R-:W-:Y:S02]  /*17ca0*/  ISETP.LE.U32.AND P2, PT, R5, UR12, PT ;  /* 0x0000000c05007c0c */ /* 0x000fe4000bf43070 */
[----:B------:R-:W-:Y:S02]  /*17cb0*/  LOP3.LUT R0, R3, UR25, R10, 0x96, !PT ;  /* 0x0000001903007c12 */ /* 0x000fe4000f8e960a */
[C---:B------:R-:W-:Y:S02]  /*17cc0*/  LOP3.LUT R5, R2.reuse, 0xff, RZ, 0xc0, !PT ;  /* 0x000000ff02057812 */ /* 0x040fe400078ec0ff */
[----:B------:R-:W-:-:S02]  /*17cd0*/  LOP3.LUT R18, R2, 0xffff, RZ, 0xc0, !PT ;  /* 0x0000ffff02127812 */ /* 0x000fc400078ec0ff */
[--C-:B------:R-:W-:Y:S02]  /*17ce0*/  SHF.R.U32.HI R10, RZ, 0x10, R2.reuse ;  /* 0x00000010ff0a7819 */ /* 0x100fe40000011602 */
[----:B------:R-:W-:Y:S02]  /*17cf0*/  SHF.R.U32.HI R9, RZ, 0x18, R2 ;  /* 0x00000018ff097819 */ /* 0x000fe40000011602 */
[----:B------:R-:W-:Y:S02]  /*17d00*/  LOP3.LUT R2, R11, 0xff, RZ, 0xc0, !PT ;  /* 0x000000ff0b027812 */ /* 0x000fe400078ec0ff */
[----:B------:R-:W-:Y:S02]  /*17d10*/  SHF.R.U32.HI R3, RZ, 0x8, R12 ;  /* 0x00000008ff037819 */ /* 0x000fe4000001160c */
[----:B------:R-:W-:Y:S02]  /*17d20*/  ISETP.LE.U32.AND P3, PT, R2, UR12, PT ;  /* 0x0000000c02007c0c */ /* 0x000fe4000bf63070 */
[----:B------:R-:W-:Y:S01]  /*17d30*/  LOP3.LUT R2, R3, 0xffff, RZ, 0xc0, !PT ;  /* 0x0000ffff03027812 */ /* 0x000fe200078ec0ff */
[----:B------:R-:W-:Y:S01]  /*17d40*/  FADD.FTZ R6, R80, R21 ;  /* 0x0000001550067221 */ /* 0x000fe20000010000 */
[----:B------:R-:W-:-:S02]  /*17d50*/  IMAD.MOV.U32 R80, RZ, RZ, R50 ;  /* 0x000000ffff507224 */ /* 0x000fc400078e0032 */
[----:B------:R-:W-:Y:S01]  /*17d60*/  ISETP.LE.U32.AND P4, PT, R2, UR12, PT ;  /* 0x0000000c02007c0c */ /* 0x000fe2000bf83070 */
[----:B------:R-:W-:Y:S01]  /*17d70*/  MUFU.EX2 R12, R40 ;  /* 0x00000028000c7308 */ /* 0x000fe20000000800 */
[----:B-1----:R-:W-:-:S04]  /*17d80*/  F2FP.F16.F32.PACK_AB R2, R33, R24 ;  /* 0x000000182102723e */ /* 0x002fc800000000ff */
[----:B------:R-:W-:-:S03]  /*17d90*/  PRMT R162, R2, 0x7610, R162 ;  /* 0x0000761002a27816 */ /* 0x000fc600000000a2 */
[----:B------:R-:W1:Y:S01]  /*17da0*/  MUFU.EX2 R50, R41 ;  /* 0x0000002900327308 */ /* 0x000e620000000800 */
[----:B------:R-:W-:Y:S01]  /*17db0*/  IMAD.MOV.U32 R82, RZ, RZ, R64 ;  /* 0x000000ffff527224 */ /* 0x000fe200078e0040 */
[----:B------:R-:W-:Y:S01]  /*17dc0*/  PRMT R161, R2, 0x7632, R161 ;  /* 0x0000763202a17816 */ /* 0x000fe200000000a1 */
[----:B------:R-:W-:Y:S02]  /*17dd0*/  IMAD.MOV.U32 R64, RZ, RZ, R55 ;  /* 0x000000ffff407224 */ /* 0x000fe400078e0037 */
[----:B------:R-:W-:Y:S02]  /*17de0*/  @!P6 HADD2 R84, -R162.H0_H0, -RZ.H0_H0 ;  /* 0xa00000ffa254e230 */ /* 0x000fe40000000900 */
[----:B------:R-:W-:Y:S01]  /*17df0*/  IMAD.MOV.U32 R55, RZ, RZ, R46 ;  /* 0x000000ffff377224 */ /* 0x000fe200078e002e */
[----:B------:R-:W-:Y:S01]  /*17e00*/  LOP3.LUT R2, R7, 0xff, RZ, 0xc0, !PT ;  /* 0x000000ff07027812 */ /* 0x000fe200078ec0ff */
[----:B------:R-:W-:Y:S02]  /*17e10*/  IMAD.MOV.U32 R46, RZ, RZ, R194 ;  /* 0x000000ffff2e7224 */ /* 0x000fe400078e00c2 */
[----:B------:R-:W-:Y:S01]  /*17e20*/  IMAD.MOV.U32 R194, RZ, RZ, R104 ;  /* 0x000000ffffc27224 */ /* 0x000fe200078e0068 */
[----:B------:R-:W-:-:S02]  /*17e30*/  PRMT R104, R162, 0x5410, R161 ;  /* 0x00005410a2687816 */ /* 0x000fc400000000a1 */
[----:B------:R-:W-:Y:S02]  /*17e40*/  @!P6 PRMT R162, R84, 0x5410, RZ ;  /* 0x0000541054a2e816 */ /* 0x000fe400000000ff */
[----:B------:R-:W-:Y:S02]  /*17e50*/  ISETP.LE.U32.AND P6, PT, R2, UR12, PT ;  /* 0x0000000c02007c0c */ /* 0x000fe4000bfc3070 */
[----:B------:R-:W-:Y:S02]  /*17e60*/  LOP3.LUT R2, R4, 0xffff, RZ, 0xc0, !PT ;  /* 0x0000ffff04027812 */ /* 0x000fe400078ec0ff */
[----:B-1----:R-:W-:Y:S01]  /*17e70*/  F2FP.F16.F32.PACK_AB R3, R50, R12 ;  /* 0x0000000c3203723e */ /* 0x002fe200000000ff */
[----:B------:R-:W-:Y:S01]  /*17e80*/  IMAD.MOV.U32 R81, RZ, RZ, R49 ;  /* 0x000000ffff517224 */ /* 0x000fe200078e0031 */
[----:B------:R-:W-:Y:S01]  /*17e90*/  SHF.R.U32.HI R2, RZ, 0x8, R2 ;  /* 0x00000008ff027819 */ /* 0x000fe20000011602 */
[----:B------:R-:W-:Y:S01]  /*17ea0*/  MUFU.EX2 R49, R47 ;  /* 0x0000002f00317308 */ /* 0x000fe20000000800 */
[----:B------:R-:W-:Y:S01]  /*17eb0*/  @!P4 HADD2 R83, -R161.H0_H0, -RZ.H0_H0 ;  /* 0xa00000ffa153c230 */ /* 0x000fe20000000900 */
[----:B------:R-:W-:-:S02]  /*17ec0*/  PRMT R160, R3, 0x7610, R160 ;  /* 0x0000761003a07816 */ /* 0x000fc400000000a0 */
[----:B------:R-:W-:-:S04]  /*17ed0*/  LOP3.LUT R2, R2, 0xffff, RZ, 0xc0, !PT ;  /* 0x0000ffff02027812 */ /* 0x000fc800078ec0ff */
[----:B------:R-:W1:Y:S01]  /*17ee0*/  MUFU.EX2 R47, R51 ;  /* 0x00000033002f7308 */ /* 0x000e620000000800 */
[----:B------:R-:W-:Y:S01]  /*17ef0*/  @!P4 PRMT R161, R83, 0x5410, RZ ;  /* 0x0000541053a1c816 */ /* 0x000fe200000000ff */
[----:B------:R-:W-:Y:S01]  /*17f00*/  @!P3 HADD2 R86, -R160.H0_H0, -RZ.H0_H0 ;  /* 0xa00000ffa056b230 */ /* 0x000fe20000000900 */
[----:B------:R-:W-:Y:S02]  /*17f10*/  PRMT R159, R3, 0x7632, R159 ;  /* 0x00007632039f7816 */ /* 0x000fe4000000009f */
[----:B------:R-:W-:Y:S01]  /*17f20*/  ISETP.LE.U32.AND P4, PT, R2, UR12, PT ;  /* 0x0000000c02007c0c */ /* 0x000fe2000bf83070 */
[----:B------:R-:W-:Y:S01]  /*17f30*/  FADD.FTZ R8, R252, R22 ;  /* 0x00000016fc087221 */ /* 0x000fe20000010000 */
[----:B------:R-:W-:Y:S01]  /*17f40*/  LOP3.LUT R2, R4, 0xff, RZ, 0xc0, !PT ;  /* 0x000000ff04027812 */ /* 0x000fe200078ec0ff */
[----:B------:R-:W-:Y:S01]  /*17f50*/  @!P1 HADD2 R85, -R159.H0_H0, -RZ.H0_H0 ;  /* 0xa00000ff9f559230 */ /* 0x000fe20000000900 */
[----:B------:R-:W-:Y:S02]  /*17f60*/  PRMT R22, R160, 0x5410, R159 ;  /* 0x00005410a0167816 */ /* 0x000fe4000000009f */
[----:B------:R-:W-:-:S02]  /*17f70*/  @!P3 PRMT R160, R86, 0x5410, RZ ;  /* 0x0000541056a0b816 */ /* 0x000fc400000000ff */
[----:B------:R-:W-:Y:S02]  /*17f80*/  ISETP.LE.U32.AND P3, PT, R2, UR12, PT ;  /* 0x0000000c02007c0c */ /* 0x000fe4000bf63070 */
[----:B------:R-:W-:Y:S02]  /*17f90*/  SHF.R.U32.HI R2, RZ, 0x18, R4 ;  /* 0x00000018ff027819 */ /* 0x000fe40000011604 */
[----:B------:R-:W-:Y:S02]  /*17fa0*/  @!P1 PRMT R159, R85, 0x5410, RZ ;  /* 0x00005410559f9816 */ /* 0x000fe400000000ff */
[----:B------:R-:W-:Y:S02]  /*17fb0*/  ISETP.LE.U32.AND P1, PT, R2, UR12, PT ;  /* 0x0000000c02007c0c */ /* 0x000fe4000bf23070 */
[----:B-1----:R-:W-:-:S04]  /*17fc0*/  F2FP.F16.F32.PACK_AB R2, R47, R49 ;  /* 0x000000312f02723e */ /* 0x002fc800000000ff */
[C---:B------:R-:W-:Y:S02]  /*17fd0*/  PRMT R157, R2.reuse, 0x7632, R157 ;  /* 0x00007632029d7816 */ /* 0x040fe4000000009d */
[----:B------:R-:W-:-:S03]  /*17fe0*/  PRMT R158, R2, 0x7610, R158 ;  /* 0x00007610029e7816 */ /* 0x000fc6000000009e */
[----:B------:R-:W-:Y:S02]  /*17ff0*/  @!P4 HADD2 R87, -R157.H0_H0, -RZ.H0_H0 ;  /* 0xa00000ff9d57c230 */ /* 0x000fe40000000900 */
[----:B------:R-:W-:Y:S01]  /*18000*/  IMAD.MOV.U32 R40, RZ, RZ, R124 ;  /* 0x000000ffff287224 */ /* 0x000fe200078e007c */
[----:B------:R-:W-:Y:S02]  /*18010*/  PRMT R124, R158, 0x5410, R157 ;  /* 0x000054109e7c7816 */ /* 0x000fe4000000009d */
[----:B------:R-:W-:Y:S02]  /*18020*/  @!P4 PRMT R157, R87, 0x5410, RZ ;  /* 0x00005410579dc816 */ /* 0x000fe400000000ff */
[----:B------:R-:W-:Y:S01]  /*18030*/  ISETP.LE.U32.AND P4, PT, R5, UR12, PT ;  /* 0x0000000c05007c0c */ /* 0x000fe2000bf83070 */
[----:B------:R-:W-:-:S04]  /*18040*/  FADD.FTZ R5, R141, R8 ;  /* 0x000000088d057221 */ /* 0x000fc80000010000 */
[----:B------:R-:W-:Y:S02]  /*18050*/  FADD.FTZ R5, R145, R5 ;  /* 0x0000000591057221 */ /* 0x000fe40000010000 */
[----:B------:R-:W2:Y:S01]  /*18060*/  LDL.LU R145, [R1+0x1cc] ;  /* 0x0001cc0001917983 */ /* 0x000ea20000300800 */
[----:B------:R-:W-:Y:S02]  /*18070*/  IMAD.MOV.U32 R38, RZ, RZ, R78 ;  /* 0x000000ffff267224 */ /* 0x000fe400078e004e */
[----:B------:R-:W-:Y:S01]  /*18080*/  IMAD.MOV.U32 R39, RZ, RZ, R77 ;  /* 0x000000ffff277224 */ /* 0x000fe200078e004d */
[----:B------:R-:W-:Y:S01]  /*18090*/  MUFU.EX2 R78, R44 ;  /* 0x0000002c004e7308 */ /* 0x000fe20000000800 */
[----:B------:R-:W-:-:S07]  /*180a0*/  SHF.R.U32.HI R2, RZ, 0x10, R4 ;  /* 0x00000010ff027819 */ /* 0x000fce0000011604 */
[----:B------:R-:W1:Y:S01]  /*180b0*/  MUFU.EX2 R77, R48 ;  /* 0x00000030004d7308 */ /* 0x000e620000000800 */
[----:B------:R-:W-:Y:S01]  /*180c0*/  @!P3 HADD2 R88, -R158.H0_H0, -RZ.H0_H0 ;  /* 0xa00000ff9e58b230 */ /* 0x000fe20000000900 */
[----:B------:R-:W-:Y:S01]  /*180d0*/  LOP3.LUT R2, R2, 0xff, RZ, 0xc0, !PT ;  /* 0x000000ff02027812 */ /* 0x000fe200078ec0ff */
[----:B------:R-:W-:-:S03]  /*180e0*/  IMAD.MOV.U32 R85, RZ, RZ, R232 ;  /* 0x000000ffff557224 */ /* 0x000fc600078e00e8 */
[----:B------:R-:W-:Y:S02]  /*180f0*/  @!P3 PRMT R158, R88, 0x5410, RZ ;  /* 0x00005410589eb816 */ /* 0x000fe400000000ff */
[----:B------:R-:W-:Y:S01]  /*18100*/  ISETP.LE.U32.AND P3, PT, R2, UR12, PT ;  /* 0x0000000c02007c0c */ /* 0x000fe2000bf63070 */
[----:B------:R-:W-:Y:S08]  /*18110*/  MUFU.EX2 R48, R54 ;  /* 0x0000003600307308 */ /* 0x000ff00000000800 */
[----:B------:R-:W3:Y:S01]  /*18120*/  MUFU.EX2 R232, R56 ;  /* 0x0000003800e87308 */ /* 0x000ee20000000800 */
[----:B-1----:R-:W-:-:S04]  /*18130*/  F2FP.F16.F32.PACK_AB R2, R77, R78 ;  /* 0x0000004e4d02723e */ /* 0x002fc800000000ff */
[C---:B------:R-:W-:Y:S02]  /*18140*/  PRMT R156, R2.reuse, 0x7610, R156 ;  /* 0x00007610029c7816 */ /* 0x040fe4000000009c */
[----:B------:R-:W-:Y:S02]  /*18150*/  PRMT R155, R2, 0x7632, R155 ;  /* 0x00007632029b7816 */ /* 0x000fe4000000009b */
[----:B------:R-:W-:Y:S01]  /*18160*/  SHF.R.U32.HI R2, RZ, 0x8, R17 ;  /* 0x00000008ff027819 */ /* 0x000fe20000011611 */
[----:B------:R-:W-:Y:S02]  /*18170*/  @!P3 HADD2 R90, -R156.H0_H0, -RZ.H0_H0 ;  /* 0xa00000ff9c5ab230 */ /* 0x000fe40000000900 */
[----:B------:R-:W-:Y:S01]  /*18180*/  FADD.FTZ R4, R40, R6 ;  /* 0x0000000628047221 */ /* 0x000fe20000010000 */
[----:B------:R-:W-:Y:S01]  /*18190*/  IMAD.MOV.U32 R40, RZ, RZ, R123 ;  /* 0x000000ffff287224 */ /* 0x000fe200078e007b */
[----:B------:R-:W-:Y:S02]  /*181a0*/  LOP3.LUT R2, R2, 0xffff, RZ, 0xc0, !PT ;  /* 0x0000ffff02027812 */ /* 0x000fe400078ec0ff */
[----:B------:R-:W-:Y:S01]  /*181b0*/  PRMT R123, R156, 0x5410, R155 ;  /* 0x000054109c7b7816 */ /* 0x000fe2000000009b */
[----:B------:R-:W-:Y:S01]  /*181c0*/  FADD.FTZ R7, R25, R19 ;  /* 0x0000001319077221 */ /* 0x000fe20000010000 */
[----:B------:R-:W-:Y:S01]  /*181d0*/  @!P3 PRMT R156, R90, 0x5410, RZ ;  /* 0x000054105a9cb816 */ /* 0x000fe200000000ff */
[----:B------:R-:W-:Y:S01]  /*181e0*/  IMAD.MOV.U32 R252, RZ, RZ, R79 ;  /* 0x000000fffffc7224 */ /* 0x000fe200078e004f */
[----:B------:R-:W-:Y:S01]  /*181f0*/  ISETP.LE.U32.AND P3, PT, R2, UR12, PT ;  /* 0x0000000c02007c0c */ /* 0x000fe2000bf63070 */
[----:B------:R-:W-:Y:S01]  /*18200*/  IMAD.MOV.U32 R25, RZ, RZ, R192 ;  /* 0x000000ffff197224 */ /* 0x000fe200078e00c0 */
[----:B---3--:R-:W-:Y:S01]  /*18210*/  F2FP.F16.F32.PACK_AB R2, R232, R48 ;  /* 0x00000030e802723e */ /* 0x008fe200000000ff */
[----:B------:R-:W-:Y:S03]  /*18220*/  MUFU.EX2 R79, R52 ;  /* 0x00000034004f7308 */ /* 0x000fe60000000800 */
[----:B------:R-:W-:-:S05]  /*18230*/  PRMT R154, R2, 0x7610, R154 ;  /* 0x00007610029a7816 */ /* 0x000fca000000009a */
[----:B------:R-:W1:Y:S01]  /*18240*/  MUFU.EX2 R192, R53 ;  /* 0x0000003500c07308 */ /* 0x000e620000000800 */
[----:B------:R-:W-:Y:S01]  /*18250*/  PRMT R153, R2, 0x7632, R153 ;  /* 0x0000763202997816 */ /* 0x000fe20000000099 */
[----:B------:R-:W-:Y:S01]  /*18260*/  @!P2 HADD2 R92, -R154.H0_H0, -RZ.H0_H0 ;  /* 0xa00000ff9a5ca230 */ /* 0x000fe20000000900 */
[----:B------:R-:W-:Y:S01]  /*18270*/  LOP3.LUT R2, R10, 0xff, RZ, 0xc0, !PT ;  /* 0x000000ff0a027812 */ /* 0x000fe200078ec0ff */
[----:B------:R-:W-:Y:S01]  /*18280*/  IMAD.MOV.U32 R86, RZ, RZ, R110 ;  /* 0x000000ffff567224 */ /* 0x000fe200078e006e */
[----:B------:R-:W-:Y:S02]  /*18290*/  PRMT R110, R154, 0x5410, R153 ;  /* 0x000054109a6e7816 */ /* 0x000fe40000000099 */
[----:B------:R-:W-:Y:S02]  /*182a0*/  @!P2 PRMT R154, R92, 0x5410, RZ ;  /* 0x000054105c9aa816 */ /* 0x000fe400000000ff */
[----:B------:R-:W-:Y:S02]  /*182b0*/  ISETP.LE.U32.AND P2, PT, R2, UR12, PT ;  /* 0x0000000c02007c0c */ /* 0x000fe4000bf43070 */
[----:B------:R-:W-:Y:S01]  /*182c0*/  LOP3.LUT R2, R0, 0xffff, RZ, 0xc0, !PT ;  /* 0x0000ffff00027812 */ /* 0x000fe200078ec0ff */
[----:B------:R-:W-:-:S02]  /*182d0*/  IMAD.MOV.U32 R84, RZ, RZ, R76 ;  /* 0x000000ffff547224 */ /* 0x000fc400078e004c */
[----:B------:R-:W-:Y:S02]  /*182e0*/  @!P3 HADD2 R91, -R153.H0_H0, -RZ.H0_H0 ;  /* 0xa00000ff995bb230 */ /* 0x000fe40000000900 */
[----:B------:R-:W-:Y:S01]  /*182f0*/  IMAD.MOV.U32 R21, RZ, RZ, R59 ;  /* 0x000000ffff157224 */ /* 0x000fe200078e003b */
[----:B------:R-:W-:Y:S02]  /*18300*/  SHF.R.U32.HI R2, RZ, 0x8, R2 ;  /* 0x00000008ff027819 */ /* 0x000fe40000011602 */
[----:B-1----:R-:W-:Y:S01]  /*18310*/  F2FP.F16.F32.PACK_AB R3, R192, R79 ;  /* 0x0000004fc003723e */ /* 0x002fe200000000ff */
[----:B------:R-:W-:Y:S01]  /*18320*/  MUFU.EX2 R76, R61 ;  /* 0x0000003d004c7308 */ /* 0x000fe20000000800 */
[----:B------:R-:W-:Y:S02]  /*18330*/  LOP3.LUT R2, R2, 0xffff, RZ, 0xc0, !PT ;  /* 0x0000ffff02027812 */ /* 0x000fe400078ec0ff */
[----:B------:R-:W-:-:S05]  /*18340*/  PRMT R152, R3, 0x7610, R152 ;  /* 0x0000761003987816 */ /* 0x000fca0000000098 */
[----:B------:R-:W1:Y:S01]  /*18350*/  MUFU.EX2 R59, R66 ;  /* 0x00000042003b7308 */ /* 0x000e620000000800 */
[----:B------:R-:W-:Y:S01]  /*18360*/  @!P3 PRMT R153, R91, 0x5410, RZ ;  /* 0x000054105b99b816 */ /* 0x000fe200000000ff */
[----:B------:R-:W-:Y:S01]  /*18370*/  @!P6 HADD2 R94, -R152.H0_H0, -RZ.H0_H0 ;  /* 0xa00000ff985ee230 */ /* 0x000fe20000000900 */
[----:B------:R-:W-:Y:S02]  /*18380*/  PRMT R151, R3, 0x7632, R151 ;  /* 0x0000763203977816 */ /* 0x000fe40000000097 */
[----:B------:R-:W-:Y:S01]  /*18390*/  ISETP.LE.U32.AND P3, PT, R2, UR12, PT ;  /* 0x0000000c02007c0c */ /* 0x000fe2000bf63070 */
[----:B------:R-:W-:Y:S01]  /*183a0*/  IMAD.MOV.U32 R87, RZ, RZ, R111 ;  /* 0x000000ffff577224 */ /* 0x000fe200078e006f */
        /* <DEDUP_REMOVED lines=14> */
[----:B------:R-:W-:Y:S02]  /*18490*/  IMAD.MOV.U32 R39, RZ, RZ, R57 ;  /* 0x000000ffff277224 */ /* 0x000fe400078e0039 */
[----:B------:R-:W-:Y:S01]  /*184a0*/  FADD.FTZ R7, R31, R7 ;  /* 0x000000071f077221 */ /* 0x000fe20000010000 */
[----:B------:R-:W-:Y:S01]  /*184b0*/  SHF.R.U32.HI R0, RZ, 0x10, R0 ;  /* 0x00000010ff007819 */ /* 0x000fe20000011600 */
[----:B------:R-:W-:Y:S01]  /*184c0*/  IMAD.MOV.U32 R38, RZ, RZ, R206 ;  /* 0x000000ffff267224 */ /* 0x000fe200078e00ce */
[----:B------:R-:W-:Y:S01]  /*184d0*/  MUFU.EX2 R57, R58 ;  /* 0x0000003a00397308 */ /* 0x000fe20000000800 */
[----:B------:R-:W-:-:S02]  /*184e0*/  IMAD.MOV.U32 R31, RZ, RZ, R25 ;  /* 0x000000ffff1f7224 */ /* 0x000fc400078e0019 */
[----:B------:R-:W-:Y:S01]  /*184f0*/  @!P6 HADD2 R96, -R150.H0_H0, -RZ.H0_H0 ;  /* 0xa00000ff9660e230 */ /* 0x000fe20000000900 */
[----:B------:R-:W-:Y:S01]  /*18500*/  PRMT R206, R150, 0x5410, R149 ;  /* 0x0000541096ce7816 */ /* 0x000fe20000000095 */
[----:B------:R-:W-:Y:S01]  /*18510*/  IMAD.MOV.U32 R25, RZ, RZ, R83 ;  /* 0x000000ffff197224 */ /* 0x000fe200078e0053 */
[----:B------:R-:W-:Y:S01]  /*18520*/  @!P3 PRMT R149, R95, 0x5410, RZ ;  /* 0x000054105f95b816 */ /* 0x000fe200000000ff */
[----:B------:R-:W-:Y:S01]  /*18530*/  IMAD.MOV.U32 R83, RZ, RZ, R82 ;  /* 0x000000ffff537224 */ /* 0x000fe200078e0052 */
[----:B------:R-:W1:Y:S01]  /*18540*/  MUFU.EX2 R51, R60 ;  /* 0x0000003c00337308 */ /* 0x000e620000000800 */
[----:B------:R-:W-:Y:S01]  /*18550*/  LOP3.LUT R0, R0, 0xff, RZ, 0xc0, !PT ;  /* 0x000000ff00007812 */ /* 0x000fe200078ec0ff */
[----:B------:R-:W-:Y:S02]  /*18560*/  IMAD.MOV.U32 R95, RZ, RZ, R87 ;  /* 0x000000ffff5f7224 */ /* 0x000fe400078e0057 */
[----:B------:R-:W-:Y:S02]  /*18570*/  IMAD.MOV.U32 R82, RZ, RZ, R81 ;  /* 0x000000ffff527224 */ /* 0x000fe400078e0051 */
[----:B------:R-:W-:-:S02]  /*18580*/  IMAD.MOV.U32 R81, RZ, RZ, R46 ;  /* 0x000000ffff517224 */ /* 0x000fc400078e002e */
[----:B------:R-:W-:Y:S01]  /*18590*/  IMAD.MOV.U32 R87, RZ, RZ, R183 ;  /* 0x000000ffff577224 */ /* 0x000fe200078e00b7 */
[----:B------:R-:W-:Y:S01]  /*185a0*/  MUFU.EX2 R46, R63 ;  /* 0x0000003f002e7308 */ /* 0x000fe20000000800 */
[----:B------:R-:W-:Y:S02]  /*185b0*/  @!P6 PRMT R150, R96, 0x5410, RZ ;  /* 0x000054106096e816 */ /* 0x000fe400000000ff */
[----:B------:R-:W-:Y:S02]  /*185c0*/  ISETP.LE.U32.AND P6, PT, R0, UR12, PT ;  /* 0x0000000c00007c0c */ /* 0x000fe4000bfc3070 */
[----:B------:R-:W-:-:S03]  /*185d0*/  SHF.R.U32.HI R0, RZ, 0x8, R18 ;  /* 0x00000008ff007819 */ /* 0x000fc60000011612 */
[----:B------:R-:W3:Y:S01]  /*185e0*/  MUFU.EX2 R183, R62 ;  /* 0x0000003e00b77308 */ /* 0x000ee20000000800 */
[----:B------:R-:W-:-:S04]  /*185f0*/  LOP3.LUT R0, R0, 0xffff, RZ, 0xc0, !PT ;  /* 0x0000ffff00007812 */ /* 0x000fc800078ec0ff */
[----:B------:R-:W-:Y:S02]  /*18600*/  ISETP.LE.U32.AND P3, PT, R0, UR12, PT ;  /* 0x0000000c00007c0c */ /* 0x000fe4000bf63070 */
[----:B-1----:R-:W-:Y:S01]  /*18610*/  F2FP.F16.F32.PACK_AB R0, R51, R57 ;  /* 0x000000393300723e */ /* 0x002fe200000000ff */
[----:B------:R-:W-:-:S03]  /*18620*/  USHF.L.U32 UR6, UR17, 0x3, URZ ;  /* 0x0000000311067899 */ /* 0x000fc6000800063f */
[C---:B------:R-:W-:Y:S02]  /*18630*/  PRMT R148, R0.reuse, 0x7610, R148 ;  /* 0x0000761000947816 */ /* 0x040fe40000000094 */
[----:B------:R-:W-:Y:S02]  /*18640*/  PRMT R147, R0, 0x7632, R147 ;  /* 0x0000763200937816 */ /* 0x000fe40000000093 */
[----:B---3--:R-:W-:Y:S01]  /*18650*/  F2FP.F16.F32.PACK_AB R0, R46, R183 ;  /* 0x000000b72e00723e */ /* 0x008fe200000000ff */
[----:B------:R-:W-:Y:S01]  /*18660*/  FADD.FTZ R11, R23, R20 ;  /* 0x00000014170b7221 */ /* 0x000fe20000010000 */
[----:B------:R-:W-:Y:S02]  /*18670*/  IMAD.MOV.U32 R20, RZ, RZ, R140 ;  /* 0x000000ffff147224 */ /* 0x000fe400078e008c */
[C---:B------:R-:W-:Y:S02]  /*18680*/  PRMT R142, R0.reuse, 0x7610, R142 ;  /* 0x00007610008e7816 */ /* 0x040fe4000000008e */
[----:B------:R-:W-:Y:S01]  /*18690*/  PRMT R37, R0, 0x7632, R37 ;  /* 0x0000763200257816 */ /* 0x000fe20000000025 */
[----:B------:R-:W-:Y:S01]  /*186a0*/  IMAD.U32 R0, RZ, RZ, UR6 ;  /* 0x00000006ff007e24 */ /* 0x000fe2000f8e00ff */
[----:B------:R-:W-:Y:S01]  /*186b0*/  USHF.L.U32 UR6, UR17, 0x6, URZ ;  /* 0x0000000611067899 */ /* 0x000fe2000800063f */
[----:B------:R-:W-:-:S02]  /*186c0*/  IMAD.MOV.U32 R140, RZ, RZ, R144 ;  /* 0x000000ffff8c7224 */ /* 0x000fc400078e0090 */
[----:B------:R-:W-:Y:S02]  /*186d0*/  IMAD.MOV.U32 R94, RZ, RZ, R86 ;  /* 0x000000ffff5e7224 */ /* 0x000fe400078e0056 */
[----:B------:R-:W-:Y:S02]  /*186e0*/  IMAD.MOV.U32 R86, RZ, RZ, R80 ;  /* 0x000000ffff567224 */ /* 0x000fe400078e0050 */
[----:B------:R-:W-:Y:S02]  /*186f0*/  IMAD.MOV.U32 R80, RZ, RZ, R55 ;  /* 0x000000ffff507224 */ /* 0x000fe400078e0037 */
[----:B------:R-:W-:Y:S01]  /*18700*/  FADD.FTZ R4, R85, R4 ;  /* 0x0000000455047221 */ /* 0x000fe20000010000 */
[----:B------:R-:W-:Y:S02]  /*18710*/  IMAD.MOV.U32 R88, RZ, RZ, R193 ;  /* 0x000000ffff587224 */ /* 0x000fe400078e00c1 */
[----:B------:R-:W-:Y:S02]  /*18720*/  IMAD.MOV.U32 R23, RZ, RZ, R205 ;  /* 0x000000ffff177224 */ /* 0x000fe400078e00cd */
[----:B------:R-:W-:-:S02]  /*18730*/  IMAD.MOV.U32 R85, RZ, RZ, R194 ;  /* 0x000000ffff557224 */ /* 0x000fc400078e00c2 */
[----:B------:R-:W-:Y:S02]  /*18740*/  FADD.FTZ R10, R234, R5 ;  /* 0x00000005ea0a7221 */ /* 0x000fe40000010000 */
[----:B------:R-:W3:Y:S01]  /*18750*/  LDL.LU R234, [R1+0x1c8] ;  /* 0x0001c80001ea7983 */ /* 0x000ee20000300800 */
[----:B--2---:R-:W-:Y:S02]  /*18760*/  IMAD.MOV.U32 R141, RZ, RZ, R145 ;  /* 0x000000ffff8d7224 */ /* 0x004fe400078e0091 */
[----:B------:R-:W-:-:S04]  /*18770*/  IMAD.WIDE R54, R0, 0x2, R140 ;  /* 0x0000000200367825 */ /* 0x000fc800078e028c */
[----:B------:R-:W-:-:S04]  /*18780*/  IMAD.U32 R0, RZ, RZ, UR6 ;  /* 0x00000006ff007e24 */ /* 0x000fc8000f8e00ff */
[----:B------:R-:W-:-:S04]  /*18790*/  IMAD.WIDE R52, R0, 0x2, R140 ;  /* 0x0000000200347825 */ /* 0x000fc800078e028c */
[----:B------:R-:W-:Y:S01]  /*187a0*/  FADD.FTZ R0, R87, R4 ;  /* 0x0000000457007221 */ /* 0x000fe20000010000 */
[----:B------:R-:W-:Y:S02]  /*187b0*/  IMAD.MOV.U32 R87, RZ, RZ, R88 ;  /* 0x000000ffff577224 */ /* 0x000fe400078e0058 */
[----:B------:R-:W-:Y:S02]  /*187c0*/  IMAD.MOV.U32 R88, RZ, RZ, R23 ;  /* 0x000000ffff587224 */ /* 0x000fe400078e0017 */
[----:B------:R-:W-:Y:S02]  /*187d0*/  IMAD.MOV.U32 R23, RZ, RZ, R85 ;  /* 0x000000ffff177224 */ /* 0x000fe400078e0055 */
[----:B------:R-:W-:Y:S02]  /*187e0*/  IMAD.MOV.U32 R85, RZ, RZ, R235 ;  /* 0x000000ffff557224 */ /* 0x000fe400078e00eb */
[----:B------:R-:W2:Y:S01]  /*187f0*/  LDL.LU R235, [R1+0x1c4] ;  /* 0x0001c40001eb7983 */ /* 0x000ea20000300800 */
[----:B------:R-:W-:-:S02]  /*18800*/  IMAD.MOV.U32 R41, RZ, RZ, R36 ;  /* 0x000000ffff297224 */ /* 0x000fc400078e0024 */
[----:B------:R-:W-:Y:S01]  /*18810*/  IMAD.MOV.U32 R36, RZ, RZ, R65 ;  /* 0x000000ffff247224 */ /* 0x000fe200078e0041 */
[----:B------:R-:W-:Y:S01]  /*18820*/  MUFU.EX2 R44, R72 ;  /* 0x00000048002c7308 */ /* 0x000fe20000000800 */
[----:B------:R-:W-:-:S07]  /*18830*/  IMAD.MOV.U32 R65, RZ, RZ, R127 ;  /* 0x000000ffff417224 */ /* 0x000fce00078e007f */
[----:B------:R-:W1:Y:S01]  /*18840*/  MUFU.EX2 R127, R67 ;  /* 0x00000043007f7308 */ /* 0x000e620000000800 */
[----:B------:R-:W-:Y:S01]  /*18850*/  FADD.FTZ R6, R30, R11 ;  /* 0x0000000b1e067221 */ /* 0x000fe20000010000 */
[----:B------:R-:W-:Y:S02]  /*18860*/  @!P1 HADD2 R89, -R155.H0_H0, -RZ.H0_H0 ;  /* 0xa00000ff9b599230 */ /* 0x000fe40000000900 */
[----:B------:R-:W-:Y:S02]  /*18870*/  IMAD.MOV.U32 R90, RZ, RZ, R25 ;  /* 0x000000ffff5a7224 */ /* 0x000fe400078e0019 */
[----:B------:R-:W-:Y:S01]  /*18880*/  IMAD.MOV.U32 R56, RZ, RZ, R19 ;  /* 0x000000ffff387224 */ /* 0x000fe200078e0013 */
[----:B------:R-:W-:Y:S01]  /*18890*/  @!P1 PRMT R155, R89, 0x5410, RZ ;  /* 0x00005410599b9816 */ /* 0x000fe200000000ff */
[----:B------:R-:W-:Y:S01]  /*188a0*/  IMAD.MOV.U32 R19, RZ, RZ, R252 ;  /* 0x000000ffff137224 */ /* 0x000fe200078e00fc */
[----:B-1----:R-:W-:-:S04]  /*188b0*/  F2FP.F16.F32.PACK_AB R2, R44, R127 ;  /* 0x0000007f2c02723e */ /* 0x002fc800000000ff */
[C---:B------:R-:W-:Y:S02]  /*188c0*/  PRMT R146, R2.reuse, 0x7610, R146 ;  /* 0x0000761002927816 */ /* 0x040fe40000000092 */
[----:B------:R-:W-:Y:S01]  /*188d0*/  PRMT R143, R2, 0x7632, R143 ;  /* 0x00007632028f7816 */ /* 0x000fe2000000008f */
[----:B------:R-:W-:Y:S01]  /*188e0*/  FADD.FTZ R2, R35, R6 ;  /* 0x0000000623027221 */ /* 0x000fe20000010000 */
[----:B------:R-:W-:Y:S02]  /*188f0*/  IMAD.MOV.U32 R89, RZ, RZ, R90 ;  /* 0x000000ffff597224 */ /* 0x000fe400078e005a */
[----:B------:R-:W-:Y:S02]  /*18900*/  IMAD.MOV.U32 R90, RZ, RZ, R56 ;  /* 0x000000ffff5a7224 */ /* 0x000fe400078e0038 */
[----:B------:R-:W-:Y:S01]  /*18910*/  FADD.FTZ R252, R12, R2 ;  /* 0x000000020cfc7221 */ /* 0x000fe20000010000 */
[----:B------:R-:W-:Y:S02]  /*18920*/  IMAD.MOV.U32 R25, RZ, RZ, R84 ;  /* 0x000000ffff197224 */ /* 0x000fe400078e0054 */
[----:B------:R-:W-:-:S02]  /*18930*/  IMAD.U32 R2, RZ, RZ, UR46 ;  /* 0x0000002eff027e24 */ /* 0x000fc4000f8e00ff */
[----:B------:R-:W-:Y:S02]  /*18940*/  IMAD.MOV.U32 R56, RZ, RZ, R87 ;  /* 0x000000ffff387224 */ /* 0x000fe400078e0057 */
[----:B------:R-:W-:Y:S02]  /*18950*/  IMAD.MOV.U32 R84, RZ, RZ, R41 ;  /* 0x000000ffff547224 */ /* 0x000fe400078e0029 */
[----:B------:R-:W-:Y:S02]  /*18960*/  IMAD.MOV.U32 R87, RZ, RZ, R177 ;  /* 0x000000ffff577224 */ /* 0x000fe400078e00b1 */
[----:B------:R-:W-:Y:S01]  /*18970*/  IMAD.MOV.U32 R17, RZ, RZ, R86 ;  /* 0x000000ffff117224 */ /* 0x000fe200078e0056 */
[----:B------:R-:W4:Y:S01]  /*18980*/  LDL.LU R177, [R1+0x1c0] ;  /* 0x0001c00001b17983 */ /* 0x000f220000300800 */
[----:B------:R-:W-:Y:S02]  /*18990*/  IMAD.MOV.U32 R41, RZ, RZ, R21 ;  /* 0x000000ffff297224 */ /* 0x000fe400078e0015 */
[----:B------:R-:W-:-:S02]  /*189a0*/  IMAD.MOV.U32 R21, RZ, RZ, R39 ;  /* 0x000000ffff157224 */ /* 0x000fc400078e0027 */
[----:B------:R-:W-:Y:S02]  /*189b0*/  IMAD.MOV.U32 R86, RZ, RZ, R38 ;  /* 0x000000ffff567224 */ /* 0x000fe400078e0026 */
[----:B------:R-:W-:Y:S01]  /*189c0*/  FADD.FTZ R3, R32, R7 ;  /* 0x0000000720037221 */ /* 0x000fe20000010000 */
[----:B------:R-:W-:-:S04]  /*189d0*/  IMAD.WIDE R38, R2, 0x2, R140 ;  /* 0x0000000202267825 */ /* 0x000fc800078e028c */
[----:B------:R-:W-:Y:S01]  /*189e0*/  FADD.FTZ R213, R213, R0 ;  /* 0x00000000d5d57221 */ /* 0x000fe20000010000 */
[----:B------:R-:W-:Y:S01]  /*189f0*/  LOP3.LUT R2, R95, UR42, R31, 0x96, !PT ;  /* 0x0000002a5f027c12 */ /* 0x000fe2000f8e961f */
[----:B------:R-:W-:Y:S04]  /*18a00*/  STG.E.U16 desc[UR26][R140.64+-0x100], R29 ;  /* 0xffff001d8c007986 */ /* 0x000fe8000c10151a */
[----:B------:R-:W-:Y:S04]  /*18a10*/  STG.E.U16 desc[UR26][R140.64+-0xfe], R28 ;  /* 0xffff021c8c007986 */ /* 0x000fe8000c10151a */
[----:B------:R-:W-:Y:S04]  /*18a20*/  STG.E.U16 desc[UR26][R54.64+-0x100], R26 ;  /* 0xffff001a36007986 */ /* 0x000fe8000c10151a */
[----:B------:R-:W-:Y:S04]  /*18a30*/  STG.E.U16 desc[UR26][R54.64+-0xfe], R27 ;  /* 0xffff021b36007986 */ /* 0x000fe8000c10151a */
[----:B------:R1:W-:Y:S04]  /*18a40*/  STG.E.U16 desc[UR26][R52.64+-0x100], R16 ;  /* 0xffff001034007986 */ /* 0x0003e8000c10151a */
[----:B------:R-:W-:Y:S04]  /*18a50*/  STG.E.U16 desc[UR26][R52.64+-0xfe], R15 ;  /* 0xffff020f34007986 */ /* 0x000fe8000c10151a */
[----:B------:R2:W-:Y:S01]  /*18a60*/  STG.E.U16 desc[UR26][R38.64+-0xfe], R14 ;  /* 0xffff020e26007986 */ /* 0x0005e2000c10151a */
[----:B------:R-:W-:Y:S01]  /*18a70*/  ISETP.LE.U32.AND P1, PT, R9, UR12, PT ;  /* 0x0000000c09007c0c */ /* 0x000fe2000bf23070 */
[----:B-1----:R-:W-:Y:S01]  /*18a80*/  FADD.FTZ R16, R24, R3 ;  /* 0x0000000318107221 */ /* 0x002fe20000010000 */
[----:B------:R-:W-:-:S04]  /*18a90*/  IMAD.WIDE.U32 R2, R2, -0x2daee0ad, RZ ;  /* 0xd2511f5302027825 */ /* 0x000fc800078e00ff */
[----:B------:R-:W-:Y:S01]  /*18aa0*/  FADD.FTZ R212, R212, R10 ;  /* 0x0000000ad4d47221 */ /* 0x000fe20000010000 */
[----:B------:R-:W-:Y:S02]  /*18ab0*/  IMAD.MOV.U32 R92, RZ, RZ, R17 ;  /* 0x000000ffff5c7224 */ /* 0x000fe400078e0011 */
[----:B------:R-:W-:Y:S02]  /*18ac0*/  IMAD.MOV.U32 R91, RZ, RZ, R207 ;  /* 0x000000ffff5b7224 */ /* 0x000fe400078e00cf */
[----:B------:R-:W-:Y:S01]  /*18ad0*/  FADD.FTZ R207, R33, R16 ;  /* 0x0000001021cf7221 */ /* 0x000fe20000010000 */
[----:B------:R1:W-:Y:S01]  /*18ae0*/  STG.E.U16 desc[UR26][R38.64+-0x100], R13 ;  /* 0xffff000d26007986 */ /* 0x0003e2000c10151a */
[----:B------:R-:W-:Y:S02]  /*18af0*/  IMAD.MOV.U32 R61, RZ, RZ, R180 ;  /* 0x000000ffff3d7224 */ /* 0x000fe400078e00b4 */
[----:B------:R-:W-:Y:S02]  /*18b00*/  @!P3 HADD2 R102, -R143.H0_H0, -RZ.H0_H0 ;  /* 0xa00000ff8f66b230 */ /* 0x000fe40000000900 */
[----:B------:R-:W-:Y:S01]  /*18b10*/  @!P5 HADD2 R99, -R147.H0_H0, -RZ.H0_H0 ;  /* 0xa00000ff9363d230 */ /* 0x000fe20000000900 */
[----:B------:R-:W-:Y:S01]  /*18b20*/  PRMT R194, R146, 0x5410, R143 ;  /* 0x0000541092c27816 */ /* 0x000fe2000000008f */
[----:B------:R-:W4:Y:S01]  /*18b30*/  LDL.LU R180, [R1+0x1bc] ;  /* 0x0001bc0001b47983 */ /* 0x000f220000300800 */
[----:B--2---:R-:W-:-:S05]  /*18b40*/  LOP3.LUT R0, R235, UR41, R220, 0x96, !PT ;  /* 0x00000029eb007c12 */ /* 0x004fca000f8e96dc */
[----:B------:R-:W-:Y:S01]  /*18b50*/  IMAD.WIDE.U32 R14, R0, -0x326172a9, RZ ;  /* 0xcd9e8d57000e7825 */ /* 0x000fe200078e00ff */
[----:B---3--:R-:W-:-:S04]  /*18b60*/  LOP3.LUT R0, R3, UR39, R234, 0x96, !PT ;  /* 0x0000002703007c12 */ /* 0x008fc8000f8e96ea */
[----:B------:R-:W-:Y:S01]  /*18b70*/  LOP3.LUT R3, R15, UR40, R94, 0x96, !PT ;  /* 0x000000280f037c12 */ /* 0x000fe2000f8e965e */
[----:B------:R-:W-:-:S04]  /*18b80*/  IMAD.WIDE.U32 R8, R0, -0x326172a9, RZ ;  /* 0xcd9e8d5700087825 */ /* 0x000fc800078e00ff */
[----:B------:R-:W-:-:S05]  /*18b90*/  IMAD.WIDE.U32 R4, R3, -0x2daee0ad, RZ ;  /* 0xd2511f5303047825 */ /* 0x000fca00078e00ff */
[----:B------:R-:W-:-:S05]  /*18ba0*/  LOP3.LUT R0, R5, UR37, R2, 0x96, !PT ;  /* 0x0000002505007c12 */ /* 0x000fca000f8e9602 */
        /* <DEDUP_REMOVED lines=36> */
[--C-:B------:R-:W-:Y:S02]  /*18df0*/  SHF.R.U32.HI R6, RZ, 0x10, R4.reuse ;  /* 0x00000010ff067819 */ /* 0x100fe40000011604 */
[----:B------:R-:W-:Y:S02]  /*18e00*/  SHF.R.U32.HI R5, RZ, 0x18, R4 ;  /* 0x00000018ff057819 */ /* 0x000fe40000011604 */
[----:B------:R-:W-:Y:S02]  /*18e10*/  LOP3.LUT R4, R6, 0xff, RZ, 0xc0, !PT ;  /* 0x000000ff06047812 */ /* 0x000fe400078ec0ff */
[----:B------:R-:W-:Y:S02]  /*18e20*/  LOP3.LUT R3, R2, 0xffff, RZ, 0xc0, !PT ;  /* 0x0000ffff02037812 */ /* 0x000fe400078ec0ff */
[----:B------:R-:W-:-:S02]  /*18e30*/  PRMT R17, R4, 0x5410, R5 ;  /* 0x0000541004117816 */ /* 0x000fc40000000005 */
[----:B------:R-:W-:Y:S02]  /*18e40*/  SHF.R.U32.HI R4, RZ, 0x8, R3 ;  /* 0x00000008ff047819 */ /* 0x000fe40000011603 */
[----:B------:R-:W-:-:S04]  /*18e50*/  LOP3.LUT R3, R2, 0xff, RZ, 0xc0, !PT ;  /* 0x000000ff02037812 */ /* 0x000fc800078ec0ff */
[----:B------:R-:W-:Y:S02]  /*18e60*/  PRMT R16, R3, 0x5410, R4 ;  /* 0x0000541003107816 */ /* 0x000fe40000000004 */
[--C-:B------:R-:W-:Y:S02]  /*18e70*/  SHF.R.U32.HI R4, RZ, 0x10, R2.reuse ;  /* 0x00000010ff047819 */ /* 0x100fe40000011602 */
[----:B------:R-:W-:Y:S02]  /*18e80*/  SHF.R.U32.HI R3, RZ, 0x18, R2 ;  /* 0x00000018ff037819 */ /* 0x000fe40000011602 */
[----:B------:R-:W-:Y:S02]  /*18e90*/  LOP3.LUT R2, R4, 0xff, RZ, 0xc0, !PT ;  /* 0x000000ff04027812 */ /* 0x000fe400078ec0ff */
[----:B------:R-:W-:Y:S02]  /*18ea0*/  HSET2.LE.AND R4, R9, R0, PT ;  /* 0x0000000009047233 */ /* 0x000fe40003803000 */
[----:B-1----:R-:W-:-:S02]  /*18eb0*/  PRMT R13, R2, 0x5410, R3 ;  /* 0x00005410020d7816 */ /* 0x002fc40000000003 */
[--C-:B------:R-:W-:Y:S02]  /*18ec0*/  HSET2.LE.AND R2, R11, R0.reuse, PT ;  /* 0x000000000b027233 */ /* 0x100fe40003803000 */
[----:B------:R-:W-:Y:S02]  /*18ed0*/  HSET2.LE.AND R3, R10, R0, PT ;  /* 0x000000000a037233 */ /* 0x000fe40003803000 */
[----:B------:R-:W-:Y:S02]  /*18ee0*/  LOP3.LUT R8, R4, R92, RZ, 0xc0, !PT ;  /* 0x0000005c04087212 */ /* 0x000fe400078ec0ff */
[----:B------:R-:W-:Y:S01]  /*18ef0*/  LOP3.LUT R10, R2, R61, RZ, 0xc0, !PT ;  /* 0x0000003d020a7212 */ /* 0x000fe200078ec0ff */
[----:B------:R-:W-:Y:S01]  /*18f00*/  IMAD.MOV.U32 R92, RZ, RZ, R90 ;  /* 0x000000ffff5c7224 */ /* 0x000fe200078e005a */
[----:B------:R-:W-:Y:S01]  /*18f10*/  LOP3.LUT R2, R221, UR4, RZ, 0x3c, !PT ;  /* 0x00000004dd027c12 */ /* 0x000fe2000f8e3cff */
[----:B------:R-:W-:Y:S01]  /*18f20*/  IMAD.MOV.U32 R90, RZ, RZ, R56 ;  /* 0x000000ffff5a7224 */ /* 0x000fe200078e0038 */
[----:B------:R-:W-:Y:S01]  /*18f30*/  LOP3.LUT R11, R3, R91, RZ, 0xc0, !PT ;  /* 0x0000005b030b7212 */ /* 0x000fe200078ec0ff */
[----:B------:R-:W-:-:S02]  /*18f40*/  IMAD.MOV.U32 R91, RZ, RZ, R89 ;  /* 0x000000ffff5b7224 */ /* 0x000fc400078e0059 */
[----:B------:R-:W-:Y:S02]  /*18f50*/  IMAD.MOV.U32 R89, RZ, RZ, R85 ;  /* 0x000000ffff597224 */ /* 0x000fe400078e0055 */
[----:B------:R-:W-:Y:S02]  /*18f60*/  IMAD.MOV.U32 R56, RZ, RZ, R86 ;  /* 0x000000ffff387224 */ /* 0x000fe400078e0056 */
[----:B------:R-:W-:Y:S02]  /*18f70*/  IMAD.MOV.U32 R86, RZ, RZ, R109 ;  /* 0x000000ffff567224 */ /* 0x000fe400078e006d */
[----:B------:R-:W-:Y:S02]  /*18f80*/  IMAD.MOV.U32 R85, RZ, RZ, R108 ;  /* 0x000000ffff557224 */ /* 0x000fe400078e006c */
[----:B------:R-:W-:Y:S01]  /*18f90*/  IMAD.WIDE.U32 R108, R2, -0x326172a9, RZ ;  /* 0xcd9e8d57026c7825 */ /* 0x000fe200078e00ff */
[----:B------:R-:W-:-:S04]  /*18fa0*/  HSET2.LE.AND R2, R12, R0, PT ;  /* 0x000000000c027233 */ /* 0x000fc80003803000 */
[----:B------:R-:W-:Y:S02]  /*18fb0*/  LOP3.LUT R4, R109, UR42, R31, 0x96, !PT ;  /* 0x0000002a6d047c12 */ /* 0x000fe4000f8e961f */
[----:B------:R-:W-:Y:S02]  /*18fc0*/  HSET2.LE.AND R3, R7, R0, PT ;  /* 0x0000000007037233 */ /* 0x000fe40003803000 */
[----:B------:R-:W-:Y:S01]  /*18fd0*/  LOP3.LUT R9, R2, R91, RZ, 0xc0, !PT ;  /* 0x0000005b02097212 */ /* 0x000fe200078ec0ff */
[----:B------:R-:W-:Y:S01]  /*18fe0*/  IMAD.WIDE.U32 R6, R4, -0x2daee0ad, RZ ;  /* 0xd2511f5304067825 */ /* 0x000fe200078e00ff */
[----:B------:R-:W-:Y:S02]  /*18ff0*/  LOP3.LUT R2, R15, UR40, R108, 0x96, !PT ;  /* 0x000000280f027c12 */ /* 0x000fe4000f8e966c */
[----:B------:R-:W-:Y:S02]  /*19000*/  LOP3.LUT R12, R3, R92, RZ, 0xc0, !PT ;  /* 0x0000005c030c7212 */ /* 0x000fe400078ec0ff */
[----:B------:R-:W-:Y:S01]  /*19010*/  LOP3.LUT R4, R7, UR39, R234, 0x96, !PT ;  /* 0x0000002707047c12 */ /* 0x000fe2000f8e96ea */
[----:B------:R-:W-:-:S04]  /*19020*/  IMAD.WIDE.U32 R2, R2, -0x2daee0ad, RZ ;  /* 0xd2511f5302027825 */ /* 0x000fc800078e00ff */
[----:B------:R-:W-:Y:S01]  /*19030*/  IMAD.WIDE.U32 R4, R4, -0x326172a9, RZ ;  /* 0xcd9e8d5704047825 */ /* 0x000fe200078e00ff */
[----:B------:R-:W-:-:S03]  /*19040*/  LOP3.LUT R6, R3, UR37, R6, 0x96, !PT ;  /* 0x0000002503067c12 */ /* 0x000fc6000f8e9606 */
[----:B------:R-:W-:Y:S01]  /*19050*/  IMAD.MOV.U32 R31, RZ, RZ, R56 ;  /* 0x000000ffff1f7224 */ /* 0x000fe200078e0038 */
[----:B------:R-:W-:Y:S01]  /*19060*/  LOP3.LUT R3, R5, UR38, R14, 0x96, !PT ;  /* 0x0000002605037c12 */ /* 0x000fe2000f8e960e */
[----:B------:R-:W-:Y:S02]  /*19070*/  IMAD.MOV.U32 R92, RZ, RZ, R83 ;  /* 0x000000ffff5c7224 */ /* 0x000fe400078e0053 */
[----:B------:R-:W-:Y:S02]  /*19080*/  IMAD.MOV.U32 R56, RZ, RZ, R113 ;  /* 0x000000ffff387224 */ /* 0x000fe400078e0071 */
[----:B------:R-:W-:Y:S02]  /*19090*/  IMAD.MOV.U32 R83, RZ, RZ, R112 ;  /* 0x000000ffff537224 */ /* 0x000fe400078e0070 */
[----:B------:R-:W-:-:S04]  /*190a0*/  IMAD.WIDE.U32 R112, R6, -0x326172a9, RZ ;  /* 0xcd9e8d5706707825 */ /* 0x000fc800078e00ff */
[----:B------:R-:W-:Y:S01]  /*190b0*/  IMAD.WIDE.U32 R6, R3, -0x2daee0ad, RZ ;  /* 0xd2511f5303067825 */ /* 0x000fe200078e00ff */
[----:B------:R-:W-:-:S03]  /*190c0*/  LOP3.LUT R4, R113, UR36, R4, 0x96, !PT ;  /* 0x0000002471047c12 */ /* 0x000fc6000f8e9604 */
[----:B------:R-:W-:Y:S01]  /*190d0*/  IMAD.MOV.U32 R91, RZ, RZ, R85 ;  /* 0x000000ffff5b7224 */ /* 0x000fe200078e0055 */
[----:B------:R-:W-:Y:S01]  /*190e0*/  LOP3.LUT R5, R7, UR35, R2, 0x96, !PT ;  /* 0x0000002307057c12 */ /* 0x000fe2000f8e9602 */
[----:B------:R-:W-:Y:S02]  /*190f0*/  IMAD.MOV.U32 R61, RZ, RZ, R89 ;  /* 0x000000ffff3d7224 */ /* 0x000fe400078e0059 */
[----:B------:R-:W-:Y:S01]  /*19100*/  IMAD.MOV.U32 R85, RZ, RZ, R82 ;  /* 0x000000ffff557224 */ /* 0x000fe200078e0052 */
[--C-:B------:R-:W-:Y:S01]  /*19110*/  HSET2.LE.AND R2, R17, R0.reuse, PT ;  /* 0x0000000011027233 */ /* 0x100fe20003803000 */
[----:B------:R-:W-:Y:S02]  /*19120*/  IMAD.MOV.U32 R82, RZ, RZ, R121 ;  /* 0x000000ffff527224 */ /* 0x000fe400078e0079 */
[----:B------:R-:W-:Y:S02]  /*19130*/  IMAD.MOV.U32 R89, RZ, RZ, R120 ;  /* 0x000000ffff597224 */ /* 0x000fe400078e0078 */
[----:B------:R-:W-:Y:S01]  /*19140*/  IMAD.WIDE.U32 R120, R4, -0x2daee0ad, RZ ;  /* 0xd2511f5304787825 */ /* 0x000fe200078e00ff */
[----:B------:R-:W-:-:S02]  /*19150*/  HSET2.LE.AND R3, R16, R0, PT ;  /* 0x0000000010037233 */ /* 0x000fc40003803000 */
[----:B------:R-:W-:Y:S01]  /*19160*/  HSET2.LE.AND R4, R13, R0, PT ;  /* 0x000000000d047233 */ /* 0x000fe20003803000 */
[----:B------:R-:W-:Y:S01]  /*19170*/  IMAD.MOV.U32 R93, RZ, RZ, R91 ;  /* 0x000000ffff5d7224 */ /* 0x000fe200078e005b */
[----:B------:R-:W-:Y:S02]  /*19180*/  LOP3.LUT R6, R121, UR29, R6, 0x96, !PT ;  /* 0x0000001d79067c12 */ /* 0x000fe4000f8e9606 */
[----:B------:R-:W-:Y:S01]  /*19190*/  LOP3.LUT R13, R2, R61, RZ, 0xc0, !PT ;  /* 0x0000003d020d7212 */ /* 0x000fe200078ec0ff */
[----:B------:R-:W-:Y:S02]  /*191a0*/  IMAD.MOV.U32 R61, RZ, RZ, R90 ;  /* 0x000000ffff3d7224 */ /* 0x000fe400078e005a */
[----:B------:R-:W-:Y:S02]  /*191b0*/  IMAD.MOV.U32 R91, RZ, RZ, R87 ;  /* 0x000000ffff5b7224 */ /* 0x000fe400078e0057 */
[----:B------:R-:W-:Y:S01]  /*191c0*/  IMAD.MOV.U32 R90, RZ, RZ, R25 ;  /* 0x000000ffff5a7224 */ /* 0x000fe200078e0019 */
[----:B------:R-:W-:Y:S01]  /*191d0*/  LOP3.LUT R14, R3, R178, RZ, 0xc0, !PT ;  /* 0x000000b2030e7212 */ /* 0x000fe200078ec0ff */
[----:B------:R-:W-:Y:S01]  /*191e0*/  IMAD.MOV.U32 R87, RZ, RZ, R19 ;  /* 0x000000ffff577224 */ /* 0x000fe200078e0013 */
[----:B------:R-:W-:Y:S01]  /*191f0*/  LOP3.LUT R15, R4, R31, RZ, 0xc0, !PT ;  /* 0x0000001f040f7212 */ /* 0x000fe200078ec0ff */
[----:B------:R-:W-:Y:S01]  /*19200*/  IMAD.MOV.U32 R25, RZ, RZ, R103 ;  /* 0x000000ffff197224 */ /* 0x000fe200078e0067 */
[----:B------:R-:W-:Y:S01]  /*19210*/  PRMT R205, R148, 0x5410, R147 ;  /* 0x0000541094cd7816 */ /* 0x000fe20000000093 */
[----:B------:R-:W-:Y:S01]  /*19220*/  IMAD.MOV.U32 R19, RZ, RZ, R115 ;  /* 0x000000ffff137224 */ /* 0x000fe200078e0073 */
[----:B------:R-:W-:Y:S01]  /*19230*/  @!P3 PRMT R143, R102, 0x5410, RZ ;  /* 0x00005410668fb816 */ /* 0x000fe200000000ff */
[----:B------:R-:W-:-:S02]  /*19240*/  IMAD.MOV.U32 R103, RZ, RZ, R114 ;  /* 0x000000ffff677224 */ /* 0x000fc400078e0072 */
[----:B------:R-:W-:Y:S02]  /*19250*/  @!P4 HADD2 R98, -R146.H0_H0, -RZ.H0_H0 ;  /* 0xa00000ff9262c230 */ /* 0x000fe40000000900 */
[----:B------:R-:W-:Y:S01]  /*19260*/  IMAD.WIDE.U32 R114, R5, -0x326172a9, RZ ;  /* 0xcd9e8d5705727825 */ /* 0x000fe200078e00ff */
[----:B------:R-:W2:Y:S03]  /*19270*/  LDL.LU R178, [R1+0x1b8] ;  /* 0x0001b80001b27983 */ /* 0x000ea60000300800 */
[----:B------:R-:W-:-:S04]  /*19280*/  IMAD.WIDE.U32 R2, R6, -0x326172a9, RZ ;  /* 0xcd9e8d5706027825 */ /* 0x000fc800078e00ff */
[----:B------:R-:W-:Y:S02]  /*19290*/  IMAD.MOV.U32 R66, RZ, RZ, R92 ;  /* 0x000000ffff427224 */ /* 0x000fe400078e005c */
[----:B------:R-:W-:Y:S02]  /*192a0*/  IMAD.MOV.U32 R31, RZ, RZ, R89 ;  /* 0x000000ffff1f7224 */ /* 0x000fe400078e0059 */
[----:B------:R-:W-:Y:S01]  /*192b0*/  IMAD.WIDE.U32 R4, R93, -0x326172a9, RZ ;  /* 0xcd9e8d575d047825 */ /* 0x000fe200078e00ff */
[----:B------:R-:W-:-:S03]  /*192c0*/  LOP3.LUT R113, R2, 0xffff, RZ, 0xc0, !PT ;  /* 0x0000ffff02717812 */ /* 0x000fc600078ec0ff */
[----:B------:R-:W-:Y:S02]  /*192d0*/  IMAD.MOV.U32 R92, RZ, RZ, R88 ;  /* 0x000000ffff5c7224 */ /* 0x000fe400078e0058 */
[----:B------:R-:W-:Y:S02]  /*192e0*/  IMAD.MOV.U32 R89, RZ, RZ, R20 ;  /* 0x000000ffff597224 */ /* 0x000fe400078e0014 */
[----:B------:R-:W-:Y:S02]  /*192f0*/  IMAD.MOV.U32 R88, RZ, RZ, R84 ;  /* 0x000000ffff587224 */ /* 0x000fe400078e0054 */
[----:B------:R-:W-:Y:S01]  /*19300*/  IMAD.MOV.U32 R20, RZ, RZ, R36 ;  /* 0x000000ffff147224 */ /* 0x000fe200078e0024 */
[----:B------:R-:W-:Y:S01]  /*19310*/  LOP3.LUT R36, R3, UR22, R114, 0x96, !PT ;  /* 0x0000001603247c12 */ /* 0x000fe2000f8e9672 */
[----:B------:R-:W-:Y:S01]  /*19320*/  IMAD.MOV.U32 R84, RZ, RZ, R122 ;  /* 0x000000ffff547224 */ /* 0x000fe200078e007a */
[----:B------:R-:W-:Y:S02]  /*19330*/  LOP3.LUT R122, R2, 0xff, RZ, 0xc0, !PT ;  /* 0x000000ff027a7812 */ /* 0x000fe400078ec0ff */
[----:B------:R-:W-:-:S02]  /*19340*/  SHF.R.U32.HI R121, RZ, 0x10, R2 ;  /* 0x00000010ff797819 */ /* 0x000fc40000011602 */
[----:B------:R-:W-:Y:S02]  /*19350*/  SHF.R.U32.HI R114, RZ, 0x18, R2 ;  /* 0x00000018ff727819 */ /* 0x000fe40000011602 */
[----:B------:R-:W-:Y:S01]  /*19360*/  LOP3.LUT R2, R5, R66, RZ, 0x3c, !PT ;  /* 0x0000004205027212 */ /* 0x000fe200078e3cff */
[----:B------:R-:W-:Y:S02]  /*19370*/  IMAD.MOV.U32 R66, RZ, RZ, R61 ;  /* 0x000000ffff427224 */ /* 0x000fe400078e003d */
[----:B------:R-:W-:Y:S02]  /*19380*/  IMAD.MOV.U32 R61, RZ, RZ, R91 ;  /* 0x000000ffff3d7224 */ /* 0x000fe400078e005b */
[----:B------:R-:W-:-:S04]  /*19390*/  IMAD.WIDE.U32 R26, R2, -0x2daee0ad, RZ ;  /* 0xd2511f53021a7825 */ /* 0x000fc800078e00ff */
[----:B------:R-:W-:Y:S02]  /*193a0*/  IMAD.MOV.U32 R91, RZ, RZ, R92 ;  /* 0x000000ffff5b7224 */ /* 0x000fe400078e005c */
[----:B------:R-:W-:Y:S01]  /*193b0*/  IMAD.MOV.U32 R92, RZ, RZ, R89 ;  /* 0x000000ffff5c7224 */ /* 0x000fe200078e0059 */
[----:B------:R-:W-:Y:S01]  /*193c0*/  LOP3.LUT R2, R27, UR41, R220, 0x96, !PT ;  /* 0x000000291b027c12 */ /* 0x000fe2000f8e96dc */
[----:B------:R-:W-:Y:S01]  /*193d0*/  IMAD.MOV.U32 R89, RZ, RZ, R90 ;  /* 0x000000ffff597224 */ /* 0x000fe200078e005a */
[----:B------:R-:W-:Y:S01]  /*193e0*/  LOP3.LUT R3, R95, UR42, R4, 0x96, !PT ;  /* 0x0000002a5f037c12 */ /* 0x000fe2000f8e9604 */
[----:B------:R-:W-:Y:S02]  /*193f0*/  IMAD.MOV.U32 R90, RZ, RZ, R87 ;  /* 0x000000ffff5a7224 */ /* 0x000fe400078e0057 */
[----:B------:R-:W-:Y:S02]  /*19400*/  IMAD.MOV.U32 R87, RZ, RZ, R88 ;  /* 0x000000ffff577224 */ /* 0x000fe400078e0058 */
[----:B------:R-:W-:-:S02]  /*19410*/  IMAD.MOV.U32 R88, RZ, RZ, R20 ;  /* 0x000000ffff587224 */ /* 0x000fc400078e0014 */
[----:B------:R-:W-:Y:S02]  /*19420*/  IMAD.MOV.U32 R20, RZ, RZ, R86 ;  /* 0x000000ffff147224 */ /* 0x000fe400078e0056 */
[----:B------:R-:W-:Y:S02]  /*19430*/  IMAD.MOV.U32 R86, RZ, RZ, R25 ;  /* 0x000000ffff567224 */ /* 0x000fe400078e0019 */
[----:B------:R-:W-:-:S04]  /*19440*/  IMAD.WIDE.U32 R24, R2, -0x326172a9, RZ ;  /* 0xcd9e8d5702187825 */ /* 0x000fc800078e00ff */
[----:B------:R-:W-:Y:S01]  /*19450*/  IMAD.WIDE.U32 R6, R3, -0x2daee0ad, RZ ;  /* 0xd2511f5303067825 */ /* 0x000fe200078e00ff */
[----:B------:R-:W-:Y:S02]  /*19460*/  LOP3.LUT R27, R109, UR42, R4, 0x96, !PT ;  /* 0x0000002a6d1b7c12 */ /* 0x000fe4000f8e9604 */
[----:B------:R-:W-:Y:S02]  /*19470*/  LOP3.LUT R2, R25, UR40, R94, 0x96, !PT ;  /* 0x0000002819027c12 */ /* 0x000fe4000f8e965e */
[----:B------:R-:W-:-:S03]  /*19480*/  LOP3.LUT R4, R7, UR39, R26, 0x96, !PT ;  /* 0x0000002707047c12 */ /* 0x000fc6000f8e961a */
[----:B------:R-:W-:-:S04]  /*19490*/  IMAD.WIDE.U32 R2, R2, -0x2daee0ad, RZ ;  /* 0xd2511f5302027825 */ /* 0x000fc800078e00ff */
[----:B------:R-:W-:Y:S01]  /*194a0*/  IMAD.WIDE.U32 R16, R4, -0x326172a9, RZ ;  /* 0xcd9e8d5704107825 */ /* 0x000fe200078e00ff */
[----:B------:R-:W-:-:S04]  /*194b0*/  LOP3.LUT R6, R3, UR37, R6, 0x96, !PT ;  /* 0x0000002503067c12 */ /* 0x000fc8000f8e9606 */
[----:B------:R-:W-:-:S05]  /*194c0*/  LOP3.LUT R3, R17, UR38, R24, 0x96, !PT ;  /* 0x0000002611037c12 */ /* 0x000fca000f8e9618 */
[----:B------:R-:W-:-:S05]  /*194d0*/  IMAD.WIDE.U32 R4, R3, -0x2daee0ad, RZ ;  /* 0xd2511f5303047825 */ /* 0x000fca00078e00ff */
[----:B------:R-:W-:Y:S01]  /*194e0*/  LOP3.LUT R5, R5, UR35, R2, 0x96, !PT ;  /* 0x0000002305057c12 */ /* 0x000fe2000f8e9602 */
[----:B------:R-:W-:Y:S01]  /*194f0*/  IMAD.WIDE.U32 R2, R6, -0x326172a9, RZ ;  /* 0xcd9e8d5706027825 */ /* 0x000fe200078e00ff */
[----:B------:R-:W-:-:S04]  /*19500*/  @!P5 PRMT R147, R99, 0x5410, RZ ;  /* 0x000054106393d816 */ /* 0x000fc800000000ff */
[----:B------:R-:W-:Y:S01]  /*19510*/  LOP3.LUT R3, R3, UR36, R16, 0x96, !PT ;  /* 0x0000002403037c12 */ /* 0x000fe2000f8e9610 */
[----:B------:R-:W-:Y:S02]  /*19520*/  IMAD.MOV.U32 R102, RZ, RZ, R86 ;  /* 0x000000ffff667224 */ /* 0x000fe400078e0056 */
[----:B------:R-:W-:Y:S02]  /*19530*/  IMAD.MOV.U32 R99, RZ, RZ, R20 ;  /* 0x000000ffff637224 */ /* 0x000fe400078e0014 */
[----:B------:R-:W-:Y:S02]  /*19540*/  IMAD.MOV.U32 R86, RZ, RZ, R21 ;  /* 0x000000ffff567224 */ /* 0x000fe400078e0015 */
[----:B------:R-:W-:-:S05]  /*19550*/  IMAD.WIDE.U32 R20, R3, -0x2daee0ad, RZ ;  /* 0xd2511f5303147825 */ /* 0x000fca00078e00ff */
[----:B------:R-:W-:Y:S01]  /*19560*/  LOP3.LUT R3, R21, UR29, R4, 0x96, !PT ;  /* 0x0000001d15037c12 */ /* 0x000fe2000f8e9604 */
[----:B------:R-:W-:-:S05]  /*19570*/  IMAD.WIDE.U32 R4, R5, -0x326172a9, RZ ;  /* 0xcd9e8d5705047825 */ /* 0x000fca00078e00ff */
[----:B------:R-:W-:Y:S01]  /*19580*/  LOP3.LUT R21, R5, UR30, R2, 0x96, !PT ;  /* 0x0000001e05157c12 */ /* 0x000fe2000f8e9602 */
[----:B------:R-:W-:-:S05]  /*19590*/  IMAD.WIDE.U32 R2, R3, -0x326172a9, RZ ;  /* 0xcd9e8d5703027825 */ /* 0x000fca00078e00ff */
[----:B------:R-:W-:Y:S02]  /*195a0*/  LOP3.LUT R5, R3, UR22, R4, 0x96, !PT ;  /* 0x0000001603057c12 */ /* 0x000fe4000f8e9604 */
[----:B------:R-:W-:-:S04]  /*195b0*/  LOP3.LUT R3, R2, 0xffff, RZ, 0xc0, !PT ;  /* 0x0000ffff02037812 */ /* 0x000fc800078ec0ff */
        /* <DEDUP_REMOVED lines=8> */
[----:B------:R-:W-:-:S05]  /*19640*/  PRMT R2, R2, 0x5410, R3 ;  /* 0x0000541002027816 */ /* 0x000fca0000000003 */
[----:B------:R-:W-:-:S05]  /*19650*/  HSET2.LE.AND R2, R2, R0, PT ;  /* 0x0000000002027233 */ /* 0x000fca0003803000 */
[----:B------:R-:W-:Y:S02]  /*19660*/  LOP3.LUT R7, R2, R34, RZ, 0xc0, !PT ;  /* 0x0000002202077212 */ /* 0x000fe400078ec0ff */
[C---:B------:R-:W-:Y:S02]  /*19670*/  LOP3.LUT R2, R5.reuse, 0xffff, RZ, 0xc0, !PT ;  /* 0x0000ffff05027812 */ /* 0x040fe400078ec0ff */
[----:B------:R-:W-:Y:S01]  /*19680*/  @!P4 PRMT R146, R98, 0x5410, RZ ;  /* 0x000054106292c816 */ /* 0x000fe200000000ff */
[----:B------:R-:W-:Y:S01]  /*19690*/  IMAD.MOV.U32 R98, RZ, RZ, R19 ;  /* 0x000000ffff627224 */ /* 0x000fe200078e0013 */
[----:B------:R-:W-:Y:S01]  /*196a0*/  SHF.R.U32.HI R3, RZ, 0x8, R2 ;  /* 0x00000008ff037819 */ /* 0x000fe20000011602 */
[----:B----4-:R-:W1:Y:S01]  /*196b0*/  LDSM.16.MT88.4 R16, [R177+0x6000] ;  /* 0x00600000b110783b */ /* 0x010e620000004200 */
[----:B------:R-:W-:-:S04]  /*196c0*/  LOP3.LUT R2, R5, 0xff, RZ, 0xc0, !PT ;  /* 0x000000ff05027812 */ /* 0x000fc800078ec0ff */
[----:B------:R-:W-:-:S05]  /*196d0*/  PRMT R2, R2, 0x5410, R3 ;  /* 0x0000541002027816 */ /* 0x000fca0000000003 */
[----:B------:R-:W-:-:S05]  /*196e0*/  HSET2.LE.AND R2, R2, R0, PT ;  /* 0x0000000002027233 */ /* 0x000fca0003803000 */
[----:B------:R-:W-:Y:S02]  /*196f0*/  LOP3.LUT R4, R2, R45, RZ, 0xc0, !PT ;  /* 0x0000002d02047212 */ /* 0x000fe400078ec0ff */
[--C-:B------:R-:W-:Y:S02]  /*19700*/  SHF.R.U32.HI R2, RZ, 0x10, R5.reuse ;  /* 0x00000010ff027819 */ /* 0x100fe40000011605 */
[----:B------:R-:W-:Y:S02]  /*19710*/  SHF.R.U32.HI R3, RZ, 0x18, R5 ;  /* 0x00000018ff037819 */ /* 0x000fe40000011605 */
[----:B------:R-:W-:-:S04]  /*19720*/  LOP3.LUT R2, R2, 0xff, RZ, 0xc0, !PT ;  /* 0x000000ff02027812 */ /* 0x000fc800078ec0ff */
[----:B------:R-:W-:Y:S01]  /*19730*/  PRMT R2, R2, 0x5410, R3 ;  /* 0x0000541002027816 */ /* 0x000fe20000000003 */
[----:B------:R-:W-:-:S04]  /*19740*/  @!P2 HADD2 R101, -R142.H0_H0, -RZ.H0_H0 ;  /* 0xa00000ff8e65a230 */ /* 0x000fc80000000900 */
[----:B------:R-:W-:Y:S01]  /*19750*/  HSET2.LE.AND R2, R2, R0, PT ;  /* 0x0000000002027233 */ /* 0x000fe20003803000 */
[----:B------:R-:W-:Y:S01]  /*19760*/  IMAD.MOV.U32 R58, RZ, RZ, R87 ;  /* 0x000000ffff3a7224 */ /* 0x000fe200078e0057 */
[----:B------:R-:W-:-:S03]  /*19770*/  PRMT R193, R142, 0x5410, R37 ;  /* 0x000054108ec17816 */ /* 0x000fc60000000025 */
[----:B------:R-:W-:Y:S01]  /*19780*/  LOP3.LUT R5, R2, R43, RZ, 0xc0, !PT ;  /* 0x0000002b02057212 */ /* 0x000fe200078ec0ff */
[----:B------:R-:W-:Y:S01]  /*19790*/  IMAD.MOV.U32 R35, RZ, RZ, R99 ;  /* 0x000000ffff237224 */ /* 0x000fe200078e0063 */
[----:B------:R-:W-:Y:S01]  /*197a0*/  @!P2 PRMT R142, R101, 0x5410, RZ ;  /* 0x00005410658ea816 */ /* 0x000fe200000000ff */
        /* <DEDUP_REMOVED lines=8> */
[----:B------:R-:W-:Y:S01]  /*19830*/  IMAD.MOV.U32 R29, RZ, RZ, R56 ;  /* 0x000000ffff1d7224 */ /* 0x000fe200078e0038 */
[----:B-1----:R-:W-:Y:S01]  /*19840*/  HMMA.16816.F32 R64, R4, R16, R116 ;  /* 0x000000100440723c */ /* 0x002fe20000001874 */
[----:B------:R-:W-:Y:S02]  /*19850*/  IMAD.MOV.U32 R58, RZ, RZ, R225 ;  /* 0x000000ffff3a7224 */ /* 0x000fe400078e00e1 */
[----:B------:R-:W-:Y:S01]  /*19860*/  IMAD.MOV.U32 R33, RZ, RZ, R57 ;  /* 0x000000ffff217224 */ /* 0x000fe200078e0039 */
[----:B------:R-:W3:Y:S01]  /*19870*/  LDL.LU R225, [R1+0x1b4] ;  /* 0x0001b40001e17983 */ /* 0x000ee20000300800 */
[----:B------:R-:W-:-:S02]  /*19880*/  IMAD.MOV.U32 R56, RZ, RZ, R226 ;  /* 0x000000ffff387224 */ /* 0x000fc400078e00e2 */
[----:B------:R-:W-:Y:S01]  /*19890*/  IMAD.MOV.U32 R57, RZ, RZ, R227 ;  /* 0x000000ffff397224 */ /* 0x000fe200078e00e3 */
[----:B------:R-:W4:Y:S01]  /*198a0*/  LDL.LU R226, [R1+0x1b0] ;  /* 0x0001b00001e27983 */ /* 0x000f220000300800 */
[----:B------:R-:W-:Y:S02]  /*198b0*/  IMAD.MOV.U32 R116, RZ, RZ, R221 ;  /* 0x000000ffff747224 */ /* 0x000fe400078e00dd */
[----:B------:R-:W-:Y:S01]  /*198c0*/  IMAD.MOV.U32 R117, RZ, RZ, R234 ;  /* 0x000000ffff757224 */ /* 0x000fe200078e00ea */
[----:B------:R-:W3:Y:S01]  /*198d0*/  LDL.LU R227, [R1+0x1ac] ;  /* 0x0001ac0001e37983 */ /* 0x000ee20000300800 */
[----:B------:R-:W-:Y:S02]  /*198e0*/  IMAD.MOV.U32 R221, RZ, RZ, R71 ;  /* 0x000000ffffdd7224 */ /* 0x000fe400078e0047 */
[----:B------:R-:W-:Y:S01]  /*198f0*/  IMAD.MOV.U32 R234, RZ, RZ, R179 ;  /* 0x000000ffffea7224 */ /* 0x000fe200078e00b3 */
[----:B------:R1:W5:Y:S04]  /*19900*/  LDL.LU R71, [R1+0x1a8] ;  /* 0x0001a80001477983 */ /* 0x0003680000300800 */
[----:B------:R-:W4:Y:S01]  /*19910*/  LDL.LU R179, [R1+0x1a4] ;  /* 0x0001a40001b37983 */ /* 0x000f220000300800 */
[----:B------:R-:W-:-:S02]  /*19920*/  @!P6 HADD2 R97, -R148.H0_H0, -RZ.H0_H0 ;  /* 0xa00000ff9461e230 */ /* 0x000fc40000000900 */
[----:B------:R-:W-:Y:S02]  /*19930*/  IMAD.MOV.U32 R30, RZ, RZ, R91 ;  /* 0x000000ffff1e7224 */ /* 0x000fe400078e005b */
[----:B------:R-:W-:Y:S01]  /*19940*/  IMAD.MOV.U32 R95, RZ, RZ, R90 ;  /* 0x000000ffff5f7224 */ /* 0x000fe200078e005a */
[----:B------:R-:W-:Y:S01]  /*19950*/  @!P6 PRMT R148, R97, 0x5410, RZ ;  /* 0x000054106194e816 */ /* 0x000fe200000000ff */
        /* <DEDUP_REMOVED lines=10> */
[----:B------:R-:W-:Y:S01]  /*19a00*/  HMMA.16816.F32 R72, R8, R16, R236 ;  /* 0x000000100848723c */ /* 0x000fe200000018ec */
[----:B------:R-:W1:Y:S01]  /*19a10*/  LDSM.16.MT88.4 R16, [R180+0x6000] ;  /* 0x00600000b410783b */ /* 0x000e620000004200 */
[----:B------:R-:W-:-:S05]  /*19a20*/  @!P1 HADD2 R100, -R37.H0_H0, -RZ.H0_H0 ;  /* 0xa00000ff25649230 */ /* 0x000fca0000000900 */
[----:B------:R-:W-:Y:S01]  /*19a30*/  @!P1 PRMT R37, R100, 0x5410, RZ ;  /* 0x0000541064259816 */ /* 0x000fe200000000ff */
        /* <DEDUP_REMOVED lines=12> */
[-C--:B-1----:R-:W-:Y:S06]  /*19b00*/  HMMA.16816.F32 R88, R8, R16.reuse, R88 ;  /* 0x000000100858723c */ /* 0x082fec0000001858 */
[C---:B------:R-:W-:Y:S06]  /*19b10*/  HMMA.16816.F32 R80, R4.reuse, R16, R132 ;  /* 0x000000100450723c */ /* 0x040fec0000001884 */
[-C--:B------:R-:W-:Y:S06]  /*19b20*/  HMMA.16816.F32 R76, R4, R18.reuse, R136 ;  /* 0x00000012044c723c */ /* 0x080fec0000001888 */
        /* <DEDUP_REMOVED lines=53> */
[----:B------:R1:W5:Y:S01]  /*19e80*/  LDL.LU R232, [R1+0x19c] ;  /* 0x00019c0001e87983 */ /* 0x0003620000300800 */
[----:B------:R-:W-:Y:S02]  /*19e90*/  IMAD.MOV.U32 R239, RZ, RZ, R3 ;  /* 0x000000ffffef7224 */ /* 0x000fe400078e0003 */
[----:B------:R-:W-:Y:S01]  /*19ea0*/  IMAD.WIDE.U32 R2, R21, -0x2daee0ad, RZ ;  /* 0xd2511f5315027825 */ /* 0x000fe200078e00ff */
[----:B------:R1:W5:Y:S03]  /*19eb0*/  LDL.LU R192, [R1+0x198] ;  /* 0x0001980001c07983 */ /* 0x0003660000300800 */
[----:B------:R-:W-:Y:S01]  /*19ec0*/  IMAD.MOV.U32 R244, RZ, RZ, R117 ;  /* 0x000000fffff47224 */ /* 0x000fe200078e0075 */
[----:B------:R1:W5:Y:S01]  /*19ed0*/  LDL.LU R190, [R1+0x194] ;  /* 0x0001940001be7983 */ /* 0x0003620000300800 */
[----:B------:R-:W-:-:S02]  /*19ee0*/  IMAD.MOV.U32 R245, RZ, RZ, R118 ;  /* 0x000000fffff57224 */ /* 0x000fc400078e0076 */
[----:B------:R-:W-:Y:S01]  /*19ef0*/  IMAD.MOV.U32 R246, RZ, RZ, R119 ;  /* 0x000000fffff67224 */ /* 0x000fe200078e0077 */
[----:B------:R1:W5:Y:S01]  /*19f00*/  LDL.LU R189, [R1+0x190] ;  /* 0x0001900001bd7983 */ /* 0x0003620000300800 */
[----:B------:R-:W-:Y:S02]  /*19f10*/  IMAD.MOV.U32 R117, RZ, RZ, R234 ;  /* 0x000000ffff757224 */ /* 0x000fe400078e00ea */
[----:B------:R-:W-:Y:S02]  /*19f20*/  IMAD.MOV.U32 R118, RZ, RZ, R235 ;  /* 0x000000ffff767224 */ /* 0x000fe400078e00eb */
[----:B------:R-:W-:Y:S02]  /*19f30*/  IMAD.MOV.U32 R132, RZ, RZ, R45 ;  /* 0x000000ffff847224 */ /* 0x000fe400078e002d */
[----:B------:R-:W-:Y:S02]  /*19f40*/  IMAD.MOV.U32 R139, RZ, RZ, R34 ;  /* 0x000000ffff8b7224 */ /* 0x000fe400078e0022 */
[----:B------:R-:W-:-:S02]  /*19f50*/  IMAD.MOV.U32 R119, RZ, RZ, R33 ;  /* 0x000000ffff777224 */ /* 0x000fc400078e0021 */
[----:B------:R-:W-:Y:S02]  /*19f60*/  IMAD.MOV.U32 R235, RZ, RZ, R46 ;  /* 0x000000ffffeb7224 */ /* 0x000fe400078e002e */
[----:B------:R-:W-:Y:S01]  /*19f70*/  IMAD.MOV.U32 R234, RZ, RZ, R44 ;  /* 0x000000ffffea7224 */ /* 0x000fe200078e002c */
[----:B----4-:R-:W2:Y:S02]  /*19f80*/  LDSM.16.MT88.4 R16, [R179+0x6000] ;  /* 0x00600000b310783b */ /* 0x010ea40000004200 */
        /* <DEDUP_REMOVED lines=23> */
[----:B------:R-:W-:Y:S01]  /*1a100*/  IMAD.MOV.U32 R138, RZ, RZ, R128 ;  /* 0x000000ffff8a7224 */ /* 0x000fe200078e0080 */
[----:B------:R-:W4:Y:S01]  /*1a110*/  LDSM.16.MT88.4 R16, [R178+0x6800] ;  /* 0x00680000b210783b */ /* 0x000f220000004200 */
[----:B------:R-:W-:Y:S02]  /*1a120*/  LOP3.LUT R6, R2, R104, RZ, 0xc0, !PT ;  /* 0x0000006802067212 */ /* 0x000fe400078ec0ff */
[--C-:B------:R-:W-:Y:S02]  /*1a130*/  HSET2.LE.AND R2, R5, R0.reuse, PT ;  /* 0x0000000005027233 */ /* 0x100fe40003803000 */
[----:B------:R-:W-:-:S02]  /*1a140*/  HSET2.LE.AND R3, R3, R0, PT ;  /* 0x0000000003037233 */ /* 0x000fc40003803000 */
[----:B------:R-:W-:Y:S01]  /*1a150*/  HSET2.LE.AND R5, R4, R0, PT ;  /* 0x0000000004057233 */ /* 0x000fe20003803000 */
[----:B------:R-:W-:Y:S01]  /*1a160*/  IMAD.MOV.U32 R128, RZ, RZ, R116 ;  /* 0x000000ffff807224 */ /* 0x000fe200078e0074 */
        /* <DEDUP_REMOVED lines=13> */
[----:B------:R-:W2:Y:S01]  /*1a240*/  LDSM.16.MT88.4 R20, [R180+0x6800] ;  /* 0x00680000b414783b */ /* 0x000ea20000004200 */
[C---:B------:R-:W-:Y:S06]  /*1a250*/  HMMA.16816.F32 R64, R4.reuse, R8, R64 ;  /* 0x000000080440723c */ /* 0x040fec0000001840 */
[-C--:B------:R-:W-:Y:S06]  /*1a260*/  HMMA.16816.F32 R104, R4, R10.reuse, R60 ;  /* 0x0000000a0468723c */ /* 0x080fec000000183c */
[----:B------:R-:W-:Y:S01]  /*1a270*/  HMMA.16816.F32 R116, R12, R10, R40 ;  /* 0x0000000a0c74723c */ /* 0x000fe20000001828 */
[----:B------:R-:W1:Y:S01]  /*1a280*/  LDSM.16.MT88.4 R8, [R179+0x6800] ;  /* 0x00680000b308783b */ /* 0x000e620000004200 */
[----:B------:R-:W-:-:S04]  /*1a290*/  LOP3.LUT R2, R25, UR40, R108, 0x96, !PT ;  /* 0x0000002819027c12 */ /* 0x000fc8000f8e966c */
[----:B----4-:R-:W-:Y:S01]  /*1a2a0*/  HMMA.16816.F32 R60, R4, R16, R56 ;  /* 0x00000010043c723c */ /* 0x010fe20000001838 */
[----:B------:R-:W-:-:S05]  /*1a2b0*/  IMAD.WIDE.U32 R2, R2, -0x2daee0ad, RZ ;  /* 0xd2511f5302027825 */ /* 0x000fca00078e00ff */
[C---:B------:R-:W-:Y:S06]  /*1a2c0*/  HMMA.16816.F32 R48, R4.reuse, R18, R48 ;  /* 0x000000120430723c */ /* 0x040fec0000001830 */
[C---:B--2---:R-:W-:Y:S06]  /*1a2d0*/  HMMA.16816.F32 R80, R4.reuse, R20, R80 ;  /* 0x000000140450723c */ /* 0x044fec0000001850 */
[C---:B------:R-:W-:Y:S06]  /*1a2e0*/  HMMA.16816.F32 R76, R4.reuse, R22, R76 ;  /* 0x00000016044c723c */ /* 0x040fec000000184c */
[C---:B-1----:R-:W-:Y:S06]  /*1a2f0*/  HMMA.16816.F32 R44, R4.reuse, R8, R44 ;  /* 0x00000008042c723c */ /* 0x042fec000000182c */
        /* <DEDUP_REMOVED lines=35> */
[----:B------:R-:W1:Y:S01]  /*1a530*/  LDSM.16.MT88.4 R8, [R177+0x7000] ;  /* 0x00700000b108783b */ /* 0x000e620000004200 */
[C---:B------:R-:W-:Y:S06]  /*1a540*/  HMMA.16816.F32 R56, R12.reuse, R16, R100 ;  /* 0x000000100c38723c */ /* 0x040fec0000001864 */
[----:B------:R-:W-:Y:S01]  /*1a550*/  HMMA.16816.F32 R96, R12, R18, R96 ;  /* 0x000000120c60723c */ /* 0x000fe20000001860 */
[----:B------:R-:W2:Y:S04]  /*1a560*/  LDSM.16.MT88.4 R12, [R180+0x7000] ;  /* 0x00700000b40c783b */ /* 0x000ea80000004200 */
[----:B------:R-:W4:Y:S01]  /*1a570*/  LDSM.16.MT88.4 R16, [R178+0x7000] ;  /* 0x00700000b210783b */ /* 0x000f220000004200 */
[----:B------:R-:W-:-:S02]  /*1a580*/  LOP3.LUT R4, R4, 0xff, RZ, 0xc0, !PT ;  /* 0x000000ff04047812 */ /* 0x000fc400078ec0ff */
[----:B------:R-:W-:Y:S02]  /*1a590*/  HSET2.LE.AND R2, R2, R0, PT ;  /* 0x0000000002027233 */ /* 0x000fe40003803000 */
        /* <DEDUP_REMOVED lines=9> */
[C---:B-1----:R-:W-:Y:S06]  /*1a630*/  HMMA.16816.F32 R108, R4.reuse, R8, R64 ;  /* 0x00000008046c723c */ /* 0x042fec0000001840 */
[C---:B------:R-:W-:Y:S06]  /*1a640*/  HMMA.16816.F32 R64, R4.reuse, R20, R44 ;  /* 0x000000140440723c */ /* 0x040fec000000182c */
[C---:B------:R-:W-:Y:S06]  /*1a650*/  HMMA.16816.F32 R104, R4.reuse, R10, R104 ;  /* 0x0000000a0468723c */ /* 0x040fec0000001868 */
[C---:B--2---:R-:W-:Y:S06]  /*1a660*/  HMMA.16816.F32 R80, R4.reuse, R12, R80 ;  /* 0x0000000c0450723c */ /* 0x044fec0000001850 */
        /* <DEDUP_REMOVED lines=12> */
[----:B------:R-:W-:Y:S01]  /*1a730*/  LOP3.LUT R2, R2, 0xff, RZ, 0xc0, !PT ;  /* 0x000000ff02027812 */ /* 0x000fe200078ec0ff */
[----:B------:R-:W-:-:S03]  /*1a740*/  IMAD.MOV.U32 R241, RZ, RZ, R187 ;  /* 0x000000fffff17224 */ /* 0x000fc600078e00bb */
        /* <DEDUP_REMOVED lines=18> */
[----:B------:R-:W-:Y:S02]  /*1a870*/  IMAD.MOV.U32 R251, RZ, RZ, R130 ;  /* 0x000000fffffb7224 */ /* 0x000fe400078e0082 */
[----:B------:R-:W-:Y:S01]  /*1a880*/  IMAD.MOV.U32 R240, RZ, RZ, R131 ;  /* 0x000000fffff07224 */ /* 0x000fe200078e0083 */
[C---:B------:R-:W-:Y:S01]  /*1a890*/  HMMA.16816.F32 R40, R4.reuse, R14, R40 ;  /* 0x0000000e0428723c */ /* 0x040fe20000001828 */
[C---:B------:R-:W-:Y:S01]  /*1a8a0*/  LOP3.LUT R9, R2.reuse, 0xffff, RZ, 0xc0, !PT ;  /* 0x0000ffff02097812 */ /* 0x040fe200078ec0ff */
[----:B------:R-:W-:Y:S01]  /*1a8b0*/  IMAD.MOV.U32 R101, RZ, RZ, R186 ;  /* 0x000000ffff657224 */ /* 0x000fe200078e00ba */
[----:B------:R-:W-:Y:S01]  /*1a8c0*/  SHF.R.U32.HI R10, RZ, 0x10, R2 ;  /* 0x00000010ff0a7819 */ /* 0x000fe20000011602 */
[----:B------:R-:W-:Y:S01]  /*1a8d0*/  IMAD.MOV.U32 R102, RZ, RZ, R126 ;  /* 0x000000ffff667224 */ /* 0x000fe200078e007e */
[--C-:B------:R-:W-:Y:S01]  /*1a8e0*/  SHF.R.U32.HI R11, RZ, 0x18, R8.reuse ;  /* 0x00000018ff0b7819 */ /* 0x100fe20000011608 */
[----:B------:R-:W-:Y:S01]  /*1a8f0*/  HMMA.16816.F32 R128, R4, R12, R88 ;  /* 0x0000000c0480723c */ /* 0x000fe20000001858 */
[----:B------:R-:W-:Y:S01]  /*1a900*/  LOP3.LUT R14, R2, 0xff, RZ, 0xc0, !PT ;  /* 0x000000ff020e7812 */ /* 0x000fe200078ec0ff */
[----:B------:R-:W-:Y:S01]  /*1a910*/  IMAD.MOV.U32 R248, RZ, RZ, R135 ;  /* 0x000000fffff87224 */ /* 0x000fe200078e0087 */
[----:B------:R-:W-:Y:S01]  /*1a920*/  SHF.R.U32.HI R3, RZ, 0x10, R8 ;  /* 0x00000010ff037819 */ /* 0x000fe20000011608 */
[----:B------:R-:W-:Y:S01]  /*1a930*/  IMAD.MOV.U32 R249, RZ, RZ, R132 ;  /* 0x000000fffff97224 */ /* 0x000fe200078e0084 */
[----:B---3--:R-:W-:Y:S02]  /*1a940*/  STG.E.U16 desc[UR26][R140.64+-0xf0], R227 ;  /* 0xffff10e38c007986 */ /* 0x008fe4000c10151a */
[----:B------:R-:W-:-:S02]  /*1a950*/  SHF.R.U32.HI R13, RZ, 0x18, R2 ;  /* 0x00000018ff0d7819 */ /* 0x000fc40000011602 */
[C---:B------:R-:W-:Y:S01]  /*1a960*/  LOP3.LUT R2, R8.reuse, 0xffff, RZ, 0xc0, !PT ;  /* 0x0000ffff08027812 */ /* 0x040fe200078ec0ff */
[----:B------:R-:W-:Y:S01]  /*1a970*/  HMMA.16816.F32 R56, R4, R16, R56 ;  /* 0x000000100438723c */ /* 0x000fe20000001838 */
[----:B------:R-:W-:Y:S01]  /*1a980*/  LOP3.LUT R12, R8, 0xff, RZ, 0xc0, !PT ;  /* 0x000000ff080c7812 */ /* 0x000fe200078ec0ff */
[----:B------:R-:W-:Y:S01]  /*1a990*/  IMAD.MOV.U32 R221, RZ, RZ, R188 ;  /* 0x000000ffffdd7224 */ /* 0x000fe200078e00bc */
[----:B------:R-:W-:Y:S01]  /*1a9a0*/  SHF.R.U32.HI R2, RZ, 0x8, R2 ;  /* 0x00000008ff027819 */ /* 0x000fe20000011602 */
[----:B------:R-:W-:Y:S01]  /*1a9b0*/  IMAD.MOV.U32 R103, RZ, RZ, R220 ;  /* 0x000000ffff677224 */ /* 0x000fe200078e00dc */
[----:B------:R-:W-:Y:S01]  /*1a9c0*/  LOP3.LUT R3, R3, 0xff, RZ, 0xc0, !PT ;  /* 0x000000ff03037812 */ /* 0x000fe200078ec0ff */
[----:B------:R-:W-:Y:S01]  /*1a9d0*/  IMAD.MOV.U32 R243, RZ, RZ, R238 ;  /* 0x000000fffff37224 */ /* 0x000fe200078e00ee */
[----:B------:R-:W-:Y:S01]  /*1a9e0*/  PRMT R2, R12, 0x5410, R2 ;  /* 0x000054100c027816 */ /* 0x000fe20000000002 */
[----:B------:R-:W-:Y:S01]  /*1a9f0*/  STG.E.U16 desc[UR26][R140.64+-0xee], R226 ;  /* 0xffff12e28c007986 */ /* 0x000fe2000c10151a */
[----:B------:R-:W-:-:S02]  /*1aa00*/  PRMT R3, R3, 0x5410, R11 ;  /* 0x0000541003037816 */ /* 0x000fc4000000000b */
[----:B------:R-:W-:Y:S01]  /*1aa10*/  SHF.R.U32.HI R9, RZ, 0x8, R9 ;  /* 0x00000008ff097819 */ /* 0x000fe20000011609 */
[----:B------:R-:W-:Y:S01]  /*1aa20*/  IMAD.MOV.U32 R241, RZ, RZ, R133 ;  /* 0x000000fffff17224 */ /* 0x000fe200078e0085 */
[--C-:B------:R-:W-:Y:S01]  /*1aa30*/  HSET2.LE.AND R2, R2, R0.reuse, PT ;  /* 0x0000000002027233 */ /* 0x100fe20003803000 */
[----:B------:R-:W-:Y:S01]  /*1aa40*/  IMAD.MOV.U32 R242, RZ, RZ, R134 ;  /* 0x000000fffff27224 */ /* 0x000fe200078e0086 */
[----:B------:R-:W-:Y:S01]  /*1aa50*/  HSET2.LE.AND R3, R3, R0, PT ;  /* 0x0000000003037233 */ /* 0x000fe20003803000 */
[----:B------:R-:W-:Y:S01]  /*1aa60*/  LDSM.16.MT88.4 R116, [R178+0x7800] ;  /* 0x00780000b274783b */ /* 0x000fe20000004200 */
[----:B------:R-:W-:Y:S02]  /*1aa70*/  LOP3.LUT R15, R115, UR30, R112, 0x96, !PT ;  /* 0x0000001e730f7c12 */ /* 0x000fe4000f8e9670 */
[----:B------:R-:W-:Y:S01]  /*1aa80*/  LOP3.LUT R8, R10, 0xff, RZ, 0xc0, !PT ;  /* 0x000000ff0a087812 */ /* 0x000fe200078ec0ff */
[----:B------:R-:W-:Y:S01]  /*1aa90*/  HMMA.16816.F32 R16, R4, R18, R96 ;  /* 0x000000120410723c */ /* 0x000fe20000001860 */
[----:B------:R-:W-:Y:S01]  /*1aaa0*/  PRMT R10, R14, 0x5410, R9 ;  /* 0x000054100e0a7816 */ /* 0x000fe20000000009 */
[----:B------:R1:W5:Y:S01]  /*1aab0*/  LDL.LU R188, [R1+0x18c] ;  /* 0x00018c0001bc7983 */ /* 0x0003620000300800 */
[----:B------:R-:W-:-:S02]  /*1aac0*/  LOP3.LUT R76, R2, R206, RZ, 0xc0, !PT ;  /* 0x000000ce024c7212 */ /* 0x000fc400078ec0ff */
[----:B------:R-:W-:Y:S01]  /*1aad0*/  LOP3.LUT R77, R3, R205, RZ, 0xc0, !PT ;  /* 0x000000cd034d7212 */ /* 0x000fe200078ec0ff */
[----:B------:R-:W-:Y:S01]  /*1aae0*/  IMAD.WIDE.U32 R2, R15, -0x2daee0ad, RZ ;  /* 0xd2511f530f027825 */ /* 0x000fe200078e00ff */
[----:B------:R-:W-:Y:S01]  /*1aaf0*/  PRMT R9, R8, 0x5410, R13 ;  /* 0x0000541008097816 */ /* 0x000fe2000000000d */
[C---:B------:R-:W-:Y:S01]  /*1ab00*/  HMMA.16816.F32 R112, R4.reuse, R20, R72 ;  /* 0x000000140470723c */ /* 0x040fe20000001848 */
[----:B------:R-:W-:Y:S01]  /*1ab10*/  HSET2.LE.AND R8, R10, R0, PT ;  /* 0x000000000a087233 */ /* 0x000fe20003803000 */
[----:B------:R1:W5:Y:S04]  /*1ab20*/  LDL.LU R187, [R1+0x188] ;  /* 0x0001880001bb7983 */ /* 0x0003680000300800 */
[----:B------:R-:W-:Y:S01]  /*1ab30*/  HMMA.16816.F32 R20, R4, R22, R84 ;  /* 0x000000160414723c */ /* 0x000fe20000001854 */
[----:B------:R-:W-:Y:S01]  /*1ab40*/  LOP3.LUT R78, R8, R194, RZ, 0xc0, !PT ;  /* 0x000000c2084e7212 */ /* 0x000fe200078ec0ff */
[----:B------:R1:W5:Y:S01]  /*1ab50*/  LDL.LU R186, [R1+0x184] ;  /* 0x0001840001ba7983 */ /* 0x0003620000300800 */
[----:B------:R-:W-:Y:S01]  /*1ab60*/  SHF.R.U32.HI R8, RZ, 0x18, R2 ;  /* 0x00000018ff087819 */ /* 0x000fe20000011602 */
[----:B------:R-:W-:-:S02]  /*1ab70*/  IMAD.MOV.U32 R238, RZ, RZ, R127 ;  /* 0x000000ffffee7224 */ /* 0x000fc400078e007f */
[----:B------:R-:W-:Y:S01]  /*1ab80*/  IMAD.MOV.U32 R220, RZ, RZ, R125 ;  /* 0x000000ffffdc7224 */ /* 0x000fe200078e007d */
[C---:B------:R-:W-:Y:S01]  /*1ab90*/  LOP3.LUT R4, R2.reuse, 0xffff, RZ, 0xc0, !PT ;  /* 0x0000ffff02047812 */ /* 0x040fe200078ec0ff */
[----:B------:R-:W-:Y:S01]  /*1aba0*/  STG.E.U16 desc[UR26][R54.64+-0xf0], R224 ;  /* 0xffff10e036007986 */ /* 0x000fe2000c10151a */
[----:B------:R-:W-:Y:S02]  /*1abb0*/  LOP3.LUT R3, R3, UR25, R120, 0x96, !PT ;  /* 0x0000001903037c12 */ /* 0x000fe4000f8e9678 */
[----:B------:R-:W-:Y:S01]  /*1abc0*/  LOP3.LUT R6, R2, 0xff, RZ, 0xc0, !PT ;  /* 0x000000ff02067812 */ /* 0x000fe200078ec0ff */
[----:B------:R-:W-:Y:S01]  /*1abd0*/  STG.E.U16 desc[UR26][R54.64+-0xee], R225 ;  /* 0xffff12e136007986 */ /* 0x000fe2000c10151a */
[----:B------:R-:W-:Y:S02]  /*1abe0*/  SHF.R.U32.HI R5, RZ, 0x10, R2 ;  /* 0x00000010ff057819 */ /* 0x000fe40000011602 */
[C---:B------:R-:W-:Y:S01]  /*1abf0*/  LOP3.LUT R2, R3.reuse, 0xffff, RZ, 0xc0, !PT ;  /* 0x0000ffff03027812 */ /* 0x040fe200078ec0ff */
[----:B------:R-:W2:Y:S01]  /*1ac00*/  LDSM.16.MT88.4 R132, [R177+0x7800] ;  /* 0x00780000b184783b */ /* 0x000ea20000004200 */
[----:B------:R-:W-:-:S02]  /*1ac10*/  LOP3.LUT R7, R3, 0xff, RZ, 0xc0, !PT ;  /* 0x000000ff03077812 */ /* 0x000fc400078ec0ff */
[----:B------:R-:W-:Y:S01]  /*1ac20*/  SHF.R.U32.HI R2, RZ, 0x8, R2 ;  /* 0x00000008ff027819 */ /* 0x000fe20000011602 */
[----:B------:R-:W3:Y:S01]  /*1ac30*/  LDSM.16.MT88.4 R124, [R180+0x7800] ;  /* 0x00780000b47c783b */ /* 0x000ee20000004200 */
[----:B------:R-:W-:Y:S02]  /*1ac40*/  HSET2.LE.AND R9, R9, R0, PT ;  /* 0x0000000009097233 */ /* 0x000fe40003803000 */
[----:B------:R-:W-:Y:S01]  /*1ac50*/  PRMT R2, R7, 0x5410, R2 ;  /* 0x0000541007027816 */ /* 0x000fe20000000002 */
[----:B------:R-:W4:Y:S01]  /*1ac60*/  LDSM.16.MT88.4 R12, [R179+0x7800] ;  /* 0x00780000b30c783b */ /* 0x000f220000004200 */
[----:B------:R-:W-:-:S03]  /*1ac70*/  SHF.R.U32.HI R4, RZ, 0x8, R4 ;  /* 0x00000008ff047819 */ /* 0x000fc60000011604 */
[----:B------:R-:W-:Y:S02]  /*1ac80*/  HSET2.LE.AND R2, R2, R0, PT ;  /* 0x0000000002027233 */ /* 0x000fe40003803000 */
[----:B------:R-:W-:Y:S02]  /*1ac90*/  LOP3.LUT R79, R9, R193, RZ, 0xc0, !PT ;  /* 0x000000c1094f7212 */ /* 0x000fe400078ec0ff */
[----:B------:R-:W-:Y:S02]  /*1aca0*/  PRMT R9, R6, 0x5410, R4 ;  /* 0x0000541006097816 */ /* 0x000fe40000000004 */
[--C-:B------:R-:W-:Y:S02]  /*1acb0*/  SHF.R.U32.HI R4, RZ, 0x10, R3.reuse ;  /* 0x00000010ff047819 */ /* 0x100fe40000011603 */
[----:B------:R-:W-:Y:S01]  /*1acc0*/  LOP3.LUT R100, R2, R101, RZ, 0xc0, !PT ;  /* 0x0000006502647212 */ /* 0x000fe200078ec0ff */
[----:B------:R-:W-:Y:S01]  /*1acd0*/  IMAD.MOV.U32 R101, RZ, RZ, R102 ;  /* 0x000000ffff657224 */ /* 0x000fe200078e0066 */
[----:B------:R-:W-:Y:S01]  /*1ace0*/  SHF.R.U32.HI R6, RZ, 0x18, R3 ;  /* 0x00000018ff067819 */ /* 0x000fe20000011603 */
[----:B------:R-:W-:Y:S01]  /*1acf0*/  IMAD.MOV.U32 R102, RZ, RZ, R248 ;  /* 0x000000ffff667224 */ /* 0x000fe200078e00f8 */
[----:B------:R-:W-:Y:S01]  /*1ad00*/  LOP3.LUT R3, R4, 0xff, RZ, 0xc0, !PT ;  /* 0x000000ff04037812 */ /* 0x000fe200078ec0ff */
[----:B------:R-:W-:Y:S01]  /*1ad10*/  IMAD.MOV.U32 R248, RZ, RZ, R249 ;  /* 0x000000fffff87224 */ /* 0x000fe200078e00f9 */
[----:B------:R-:W-:Y:S01]  /*1ad20*/  LOP3.LUT R5, R5, 0xff, RZ, 0xc0, !PT ;  /* 0x000000ff05057812 */ /* 0x000fe200078ec0ff */
[----:B------:R-:W-:-:S02]  /*1ad30*/  IMAD.MOV.U32 R249, RZ, RZ, R250 ;  /* 0x000000fffff97224 */ /* 0x000fc400078e00fa */
[----:B------:R-:W-:Y:S01]  /*1ad40*/  IMAD.MOV.U32 R250, RZ, RZ, R228 ;  /* 0x000000fffffa7224 */ /* 0x000fe200078e00e4 */
[----:B------:R-:W-:Y:S01]  /*1ad50*/  PRMT R3, R3, 0x5410, R6 ;  /* 0x0000541003037816 */ /* 0x000fe20000000006 */
[----:B------:R-:W-:Y:S02]  /*1ad60*/  IMAD.MOV.U32 R228, RZ, RZ, R229 ;  /* 0x000000ffffe47224 */ /* 0x000fe400078e00e5 */
[----:B------:R-:W-:Y:S01]  /*1ad70*/  IMAD.MOV.U32 R31, RZ, RZ, R102 ;  /* 0x000000ffff1f7224 */ /* 0x000fe200078e0066 */
[----:B------:R-:W-:Y:S01]  /*1ad80*/  PRMT R5, R5, 0x5410, R8 ;  /* 0x0000541005057816 */ /* 0x000fe20000000008 */
[----:B------:R-:W-:Y:S02]  /*1ad90*/  IMAD.MOV.U32 R229, RZ, RZ, R230 ;  /* 0x000000ffffe57224 */ /* 0x000fe400078e00e6 */
[----:B------:R-:W-:Y:S02]  /*1ada0*/  IMAD.MOV.U32 R230, RZ, RZ, R231 ;  /* 0x000000ffffe67224 */ /* 0x000fe400078e00e7 */
[----:B------:R-:W-:-:S02]  /*1adb0*/  IMAD.MOV.U32 R231, RZ, RZ, R208 ;  /* 0x000000ffffe77224 */ /* 0x000fc400078e00d0 */
[----:B------:R-:W-:Y:S02]  /*1adc0*/  IMAD.MOV.U32 R208, RZ, RZ, R209 ;  /* 0x000000ffffd07224 */ /* 0x000fe400078e00d1 */
[----:B------:R-:W-:Y:S01]  /*1add0*/  IMAD.MOV.U32 R30, RZ, RZ, R31 ;  /* 0x000000ffff1e7224 */ /* 0x000fe200078e001f */
[--C-:B------:R-:W-:Y:S01]  /*1ade0*/  HSET2.LE.AND R4, R9, R0.reuse, PT ;  /* 0x0000000009047233 */ /* 0x100fe20003803000 */
[----:B------:R-:W-:Y:S01]  /*1adf0*/  IMAD.MOV.U32 R209, RZ, RZ, R237 ;  /* 0x000000ffffd17224 */ /* 0x000fe200078e00ed */
[--C-:B------:R-:W-:Y:S01]  /*1ae00*/  HSET2.LE.AND R3, R3, R0.reuse, PT ;  /* 0x0000000003037233 */ /* 0x100fe20003803000 */
[----:B------:R-:W-:Y:S01]  /*1ae10*/  IMAD.MOV.U32 R31, RZ, RZ, R248 ;  /* 0x000000ffff1f7224 */ /* 0x000fe200078e00f8 */
[----:B------:R-:W-:Y:S01]  /*1ae20*/  HSET2.LE.AND R0, R5, R0, PT ;  /* 0x0000000005007233 */ /* 0x000fe20003803000 */
        /* <DEDUP_REMOVED lines=13> */
[----:B------:R-:W-:Y:S01]  /*1af00*/  FADD.FTZ R0, R36, R252 ;  /* 0x000000fc24007221 */ /* 0x000fe20000010000 */
[----:B------:R-:W-:Y:S01]  /*1af10*/  IMAD.MOV.U32 R249, RZ, RZ, R250 ;  /* 0x000000fffff97224 */ /* 0x000fe200078e00fa */
[----:B------:R-:W-:Y:S01]  /*1af20*/  LOP3.LUT R102, R4, R184, RZ, 0xc0, !PT ;  /* 0x000000b804667212 */ /* 0x000fe200078ec0ff */
[----:B------:R-:W-:-:S02]  /*1af30*/  IMAD.MOV.U32 R221, RZ, RZ, R185 ;  /* 0x000000ffffdd7224 */ /* 0x000fc400078e00b9 */
        /* <DEDUP_REMOVED lines=10> */
[----:B------:R-:W-:Y:S01]  /*1afe0*/  IMAD.MOV.U32 R31, RZ, RZ, R240 ;  /* 0x000000ffff1f7224 */ /* 0x000fe200078e00f0 */
[----:B------:R1:W5:Y:S01]  /*1aff0*/  LDL.LU R182, [R1+0x174] ;  /* 0x0001740001b67983 */ /* 0x0003620000300800 */
[----:B------:R-:W-:Y:S02]  /*1b000*/  IMAD.MOV.U32 R240, RZ, RZ, R181 ;  /* 0x000000fffff07224 */ /* 0x000fe400078e00b5 */
[----:B------:R-:W-:Y:S01]  /*1b010*/  FADD.FTZ R2, R176, R212 ;  /* 0x000000d4b0027221 */ /* 0x000fe20000010000 */
[----:B------:R1:W5:Y:S04]  /*1b020*/  LDL.LU R181, [R1+0x170] ;  /* 0x0001700001b57983 */ /* 0x0003680000300800 */
[----:B------:R1:W5:Y:S04]  /*1b030*/  LDL.LU R176, [R1+0x16c] ;  /* 0x00016c0001b07983 */ /* 0x0003680000300800 */
        /* <DEDUP_REMOVED lines=20> */
[----:B------:R4:W-:Y:S04]  /*1b180*/  STG.E.U16 desc[UR26][R140.64+-0xc0], R204 ;  /* 0xffff40cc8c007986 */ /* 0x0009e8000c10151a */
[----:B------:R1:W-:Y:S04]  /*1b190*/  STG.E.U16 desc[UR26][R140.64+-0xbe], R203 ;  /* 0xffff42cb8c007986 */ /* 0x0003e8000c10151a */
[----:B------:R1:W-:Y:S04]  /*1b1a0*/  STG.E.U16 desc[UR26][R54.64+-0xc0], R201 ;  /* 0xffff40c936007986 */ /* 0x0003e8000c10151a */
[----:B------:R1:W-:Y:S01]  /*1b1b0*/  STG.E.U16 desc[UR26][R54.64+-0xbe], R202 ;  /* 0xffff42ca36007986 */ /* 0x0003e2000c10151a */
[----:B------:R-:W-:-:S03]  /*1b1c0*/  LOP3.LUT R101, R3, R101, RZ, 0xc0, !PT ;  /* 0x0000006503657212 */ /* 0x000fc600078ec0ff */
[----:B------:R1:W-:Y:S04]  /*1b1d0*/  STG.E.U16 desc[UR26][R52.64+-0xc0], R158 ;  /* 0xffff409e34007986 */ /* 0x0003e8000c10151a */
[----:B------:R1:W-:Y:S01]  /*1b1e0*/  STG.E.U16 desc[UR26][R52.64+-0xbe], R157 ;  /* 0xffff429d34007986 */ /* 0x0003e2000c10151a */
[----:B------:R-:W-:-:S03]  /*1b1f0*/  FADD.FTZ R3, R36, R213 ;  /* 0x000000d524037221 */ /* 0x000fc60000010000 */
[----:B------:R1:W-:Y:S01]  /*1b200*/  STG.E.U16 desc[UR26][R38.64+-0xc0], R156 ;  /* 0xffff409c26007986 */ /* 0x0003e2000c10151a */
[----:B------:R-:W-:-:S03]  /*1b210*/  FADD.FTZ R5, R30, R207 ;  /* 0x000000cf1e057221 */ /* 0x000fc60000010000 */
[----:B------:R1:W-:Y:S01]  /*1b220*/  STG.E.U16 desc[UR26][R38.64+-0xbe], R155 ;  /* 0xffff429b26007986 */ /* 0x0003e2000c10151a */
[----:B------:R-:W-:-:S03]  /*1b230*/  FADD.FTZ R4, R31, R0 ;  /* 0x000000001f047221 */ /* 0x000fc60000010000 */
[----:B------:R1:W-:Y:S04]  /*1b240*/  STG.E.U16 desc[UR26][R140.64+-0xb0], R200 ;  /* 0xffff50c88c007986 */ /* 0x0003e8000c10151a */
[----:B------:R1:W-:Y:S04]  /*1b250*/  STG.E.U16 desc[UR26][R140.64+-0xae], R199 ;  /* 0xffff52c78c007986 */ /* 0x0003e8000c10151a */
[----:B------:R1:W-:Y:S04]  /*1b260*/  STG.E.U16 desc[UR26][R54.64+-0xb0], R198 ;  /* 0xffff50c636007986 */ /* 0x0003e8000c10151a */
[----:B------:R1:W-:Y:S01]  /*1b270*/  STG.E.U16 desc[UR26][R54.64+-0xae], R197 ;  /* 0xffff52c536007986 */ /* 0x0003e2000c10151a */
[----:B------:R-:W-:-:S03]  /*1b280*/  FADD.FTZ R2, R249, R2 ;  /* 0x00000002f9027221 */ /* 0x000fc60000010000 */
        /* <DEDUP_REMOVED lines=56> */
[----:B----4-:R-:W-:-:S05]  /*1b610*/  IADD3.X R204, R145, -0x1, RZ, P1, !PT ;  /* 0xffffffff91cc7810 */ /* 0x010fca0000ffe4ff */
        /* <DEDUP_REMOVED lines=11> */
.L_x_1252:
[----:B------:R-:W-:-:S12]  /*1b6d0*/  UIADD3 UR16, UR19, -0x1, URZ ;  /* 0xffffffff13107890 */ /* 0x000fd8000fffe03f */
.L_x_1259:
        /* <DEDUP_REMOVED lines=8> */
[----:B-----5:R-:W-:Y:S01]  /*1b760*/  MOV R72, R71 ;  /* 0x0000004700487202 */ /* 0x020fe20000000f00 */
        /* <DEDUP_REMOVED lines=9> */
[----:B------:R-:W-:Y:S01]  /*1b800*/  ISETP.GE.AND P0, PT, R232, UR10, PT ;  /* 0x0000000ae8007c0c */ /* 0x000fe2000bf06270 */
        /* <DEDUP_REMOVED lines=45> */
.L_x_1263:
        /* <DEDUP_REMOVED lines=14> */
[C---:B--2---:R-:W-:Y:S04]  /*1bbc0*/  LEA R3, P1, R140.reuse, R198, 0x6 ;  /* 0x000000c68c037211 */ /* 0x044fe800078230ff */
[C---:B-----5:R-:W-:Y:S02]  /*1bbd0*/  @!P0 LEA R146, P6, R3.reuse, R146, 0x1 ;  /* 0x0000009203928211 */ /* 0x060fe400078c08ff */
[----:B---3--:R-:W-:Y:S02]  /*1bbe0*/  LEA.HI.X R68, R140, R175, R68, 0x6, P1 ;  /* 0x000000af8c447211 */ /* 0x008fe400008f3444 */
[C---:B------:R-:W-:Y:S02]  /*1bbf0*/  @!P0 LEA R141, P1, R74.reuse, R3, 0x4 ;  /* 0x000000034a8d8211 */ /* 0x040fe400078220ff */
[----:B------:R-:W-:Y:S02]  /*1bc00*/  @!P0 LEA.HI.X R147, R3, R147, R68, 0x1, P6 ;  /* 0x0000009303938211 */ /* 0x000fe400030f0c44 */
[----:B----4-:R-:W-:Y:S02]  /*1bc10*/  @!P0 LEA R142, P5, R141, R150, 0x1 ;  /* 0x000000968d8e8211 */ /* 0x010fe400078a08ff */
        /* <DEDUP_REMOVED lines=8> */
[----:B------:R-:W-:Y:S02]  /*1bca0*/  @!P0 LEA R140, P3, R71, R152, 0x1 ;  /* 0x00000098478c8211 */ /* 0x000fe400078608ff */
[C---:B------:R-:W-:Y:S01]  /*1bcb0*/  @!P0 IADD3.X R148, R68.reuse, UR8, RZ, P4, !PT ;  /* 0x0000000844948c10 */ /* 0x040fe2000a7fe4ff */
        /* <DEDUP_REMOVED lines=21> */
.L_x_1261:
[----:B-1----:R-:W2:Y:S01]  /*1be10*/  LDL.64 R12, [R1+0x128] ;  /* 0x00012800010c7983 */ /* 0x002ea20000100a00 */
[----:B------:R-:W-:Y:S04]  /*1be20*/  DEPBAR.LE SB0, 0x0 ;  /* 0x000080000000791a */ /* 0x000fe80000000000 */
[----:B------:R-:W3:Y:S01]  /*1be30*/  LDL R9, [R1+0x148] ;  /* 0x0001480001097983 */ /* 0x000ee20000100800 */
[----:B------:R-:W-:Y:S01]  /*1be40*/  USHF.R.S32.HI UR22, URZ, 0x1f, UR16 ;  /* 0x0000001f3f167899 */ /* 0x000fe20008011410 */
[----:B------:R-:W-:Y:S01]  /*1be50*/  IMAD.U32 R4, RZ, RZ, UR16 ;  /* 0x00000010ff047e24 */ /* 0x000fe2000f8e00ff */
[----:B------:R-:W-:Y:S02]  /*1be60*/  UIMAD UR17, UR20, UR16, URZ ;  /* 0x00000010141172a4 */ /* 0x000fe4000f8e023f */
[----:B------:R-:W4:Y:S01]  /*1be70*/  LDL R20, [R1+0x14c] ;  /* 0x00014c0001147983 */ /* 0x000f220000100800 */
[----:B------:R-:W-:Y:S02]  /*1be80*/  UIADD3 UR38, UR32, 0x3c6ef372, URZ ;  /* 0x3c6ef37220267890 */ /* 0x000fe4000fffe03f */
[----:B------:R-:W-:Y:S02]  /*1be90*/  UIMAD UR17, UR22, UR21, UR17 ;  /* 0x00000015161172a4 */ /* 0x000fe4000f8e0211 */
[----:B-----5:R-:W5:Y:S01]  /*1bea0*/  LDL R10, [R1+0x140] ;  /* 0x00014000010a7983 */ /* 0x020f620000100800 */
[----:B------:R-:W-:Y:S02]  /*1beb0*/  USHF.L.U32 UR40, UR16, 0x1, URZ ;  /* 0x0000000110287899 */ /* 0x000fe4000800063f */
[----:B------:R-:W-:Y:S02]  /*1bec0*/  UIADD3 UR39, UR32, -0x61c88647, URZ ;  /* 0x9e3779b920277890 */ /* 0x000fe4000fffe03f */
[----:B------:R-:W5:Y:S01]  /*1bed0*/  LDL R19, [R1+0x144] ;  /* 0x0001440001137983 */ /* 0x000f620000100800 */
[----:B------:R-:W-:Y:S02]  /*1bee0*/  ULOP3.LUT UR22, UR40, UR33, URZ, 0x3c, !UPT ;  /* 0x0000002128167292 */ /* 0x000fe4000f8e3c3f */
[----:B------:R-:W-:Y:S02]  /*1bef0*/  UIADD3 UR37, UR33, 0x76cf5d0a, URZ ;  /* 0x76cf5d0a21257890 */ /* 0x000fe4000fffe03f */
[----:B------:R-:W5:Y:S01]  /*1bf00*/  LDL R8, [R1+0x138] ;  /* 0x0001380001087983 */ /* 0x000f620000100800 */
[----:B------:R-:W-:Y:S01]  /*1bf10*/  UIADD3 UR35, UR32, 0x78dde6e4, URZ ;  /* 0x78dde6e420237890 */ /* 0x000fe2000fffe03f */
[----:B------:R-:W-:Y:S03]  /*1bf20*/  LOP3.LUT R74, R239, UR22, RZ, 0x3c, !PT ;  /* 0x00000016ef4a7c12 */ /* 0x000fe6000f8e3cff */
[----:B------:R-:W5:Y:S01]  /*1bf30*/  LDL R18, [R1+0x13c] ;  /* 0x00013c0001127983 */ /* 0x000f620000100800 */
[----:B------:R-:W-:Y:S02]  /*1bf40*/  UIADD3 UR36, UR32, -0x255992d5, URZ ;  /* 0xdaa66d2b20247890 */ /* 0x000fe4000fffe03f */
[----:B------:R-:W-:Y:S02]  /*1bf50*/  UISETP.GE.AND UP0, UPT, UR16, 0x1, UPT ;  /* 0x000000011000788c */ /* 0x000fe4000bf06270 */
        /* <DEDUP_REMOVED lines=8> */
[----:B------:R-:W1:Y:S02]  /*1bfe0*/  S2R R195, SR_TID.X ;  /* 0x0000000000c37919 */ /* 0x000e640000002100 */
[----:B-1----:R-:W-:Y:S05]  /*1bff0*/  IMAD.SHL.U32 R195, R195, 0x2, RZ ;  /* 0x00000002c3c37824 */ /* 0x002fea00078e00ff */
[----:B------:R-:W-:Y:S01]  /*1c000*/  LOP3.LUT R195, R195, 0x6, RZ, 0xc0, !PT ;  /* 0x00000006c3c37812 */ /* 0x000fe200078ec0ff */
[----:B--2---:R-:W-:Y:S04]  /*1c010*/  IMAD.WIDE.U32 R4, R4, UR21, R12 ;  /* 0x0000001504047c25 */ /* 0x004fe8000f8e000c */
[----:B------:R-:W-:Y:S01]  /*1c020*/  VIADD R3, R5, UR17 ;  /* 0x0000001105037c36 */ /* 0x000fe20008000000 */
[C---:B---3--:R-:W-:Y:S01]  /*1c030*/  @!P0 LEA R12, P4, R4.reuse, R9, 0x1 ;  /* 0x00000009040c8211 */ /* 0x048fe200078808ff */
[----:B------:R-:W-:Y:S01]  /*1c040*/  UIADD3 UR17, UR33, -0x4498517b, URZ ;  /* 0xbb67ae8521117890 */ /* 0x000fe2000fffe03f */
[C---:B------:R-:W-:Y:S02]  /*1c050*/  @!P0 IADD3 R5, P3, R4.reuse, UR24, RZ ;  /* 0x0000001804058c10 */ /* 0x040fe4000ff7e0ff */
[C---:B----4-:R-:W-:Y:S02]  /*1c060*/  @!P0 LEA.HI.X R13, R4.reuse, R20, R3, 0x1, P4 ;  /* 0x00000014040d8211 */ /* 0x050fe400020f0c03 */
[----:B------:R-:W-:Y:S02]  /*1c070*/  @!P0 IADD3.X R9, R3, UR23, RZ, P3, !PT ;  /* 0x0000001703098c10 */ /* 0x000fe40009ffe4ff */
[C---:B-----5:R-:W-:Y:S01]  /*1c080*/  @!P0 LEA R10, P3, R5.reuse, R10, 0x1 ;  /* 0x0000000a050a8211 */ /* 0x060fe200078608ff */
[----:B------:R-:W-:Y:S01]  /*1c090*/  @!PT LDS RZ, [RZ] ;  /* 0x00000000fffff984 */ /* 0x000fe20000000800 */
[----:B------:R-:W-:Y:S01]  /*1c0a0*/  @!PT LDS RZ, [RZ] ;  /* 0x00000000fffff984 */ /* 0x000fe20000000800 */
[----:B------:R-:W-:Y:S01]  /*1c0b0*/  @!PT LDS RZ, [RZ] ;  /* 0x00000000fffff984 */ /* 0x000fe20000000800 */
[----:B------:R-:W-:Y:S01]  /*1c0c0*/  @!P0 LDGSTS.E.BYPASS.LTC128B.128 [R192+0x6000], desc[UR26][R12.64] ;  /* 0x060000000cc08fae */ /* 0x000fe2000b901d5a */
[C---:B------:R-:W-:Y:S02]  /*1c0d0*/  @!P0 IADD3 R7, P2, R4.reuse, UR7, RZ ;  /* 0x0000000704078c10 */ /* 0x040fe4000ff5e0ff */
        /* <DEDUP_REMOVED lines=16> */
[----:B------:R-:W-:Y:S02]  /*1c1e0*/  @!P0 LDGSTS.E.BYPASS.LTC128B.128 [R192+0x7000], desc[UR26][R8.64] ;  /* 0x0700000008c08fae */ /* 0x000fe4000b901d5a */
[----:B------:R-:W-:Y:S03]  /*1c1f0*/  @!P0 LEA.HI.X R7, R14, R17, R16, 0x1, P1 ;  /* 0x000000110e078211 */ /* 0x000fe600008f0c10 */
        /* <DEDUP_REMOVED lines=10> */
[----:B------:R-:W0:Y:S01]  /*1c2a0*/  LDGDEPBAR ;  /* 0x00000000000079af */ /* 0x000e220000000000 */
[--C-:B------:R-:W-:Y:S04]  /*1c2b0*/  LOP3.LUT R3, R211, UR17, R238.reuse, 0x96, !PT ;  /* 0x00000011d3037c12 */ /* 0x100fe8000f8e96ee */
        /* <DEDUP_REMOVED lines=10> */
[----:B------:R-:W2:Y:S04]  /*1c360*/  LDSM.16.M88.4 R160, [R182+0x5800] ;  /* 0x00580000b6a0783b */ /* 0x000ea80000000200 */
[C---:B------:R-:W-:Y:S01]  /*1c370*/  HMMA.16816.F32 R16, R64.reuse, R18, RZ ;  /* 0x000000124010723c */ /* 0x040fe200000018ff */
[----:B------:R-:W-:Y:S05]  /*1c380*/  LDSM.16.M88.4 R164, [R190] ;  /* 0x00000000bea4783b */ /* 0x000fea0000000200 */
[-C--:B---3--:R-:W-:Y:S01]  /*1c390*/  HMMA.16816.F32 R20, R64, R32.reuse, RZ ;  /* 0x000000204014723c */ /* 0x088fe200000018ff */
[----:B------:R-:W-:Y:S05]  /*1c3a0*/  LDSM.16.M88.4 R168, [R189] ;  /* 0x00000000bda8783b */ /* 0x000fea0000000200 */
        /* <DEDUP_REMOVED lines=12> */
[----:B------:R-:W-:Y:S05]  /*1c470*/  LDSM.16.M88.4 R68, [R184] ;  /* 0x00000000b844783b */ /* 0x000fea0000000200 */
        /* <DEDUP_REMOVED lines=15> */
[-C--:B------:R-:W-:Y:S06]  /*1c570*/  HMMA.16816.F32 R52, R140, R160.reuse, R52 ;  /* 0x000000a08c34723c */ /* 0x080fec0000001834 */
[C---:B------:R-:W-:Y:S06]  /*1c580*/  HMMA.16816.F32 R56, R148.reuse, R160, R56 ;  /* 0x000000a09438723c */ /* 0x040fec0000001838 */
[-C--:B------:R-:W-:Y:S01]  /*1c590*/  HMMA.16816.F32 R60, R148, R162.reuse, R60 ;  /* 0x000000a2943c723c */ /* 0x080fe2000000183c */
[----:B------:R-:W2:Y:S05]  /*1c5a0*/  LDSM.16.M88.4 R148, [R185] ;  /* 0x00000000b994783b */ /* 0x000eaa0000000200 */
[----:B------:R-:W-:Y:S01]  /*1c5b0*/  HMMA.16816.F32 R64, R140, R162, R64 ;  /* 0x000000a28c40723c */ /* 0x000fe20000001840 */
[----:B------:R-:W4:Y:S05]  /*1c5c0*/  LDSM.16.M88.4 R140, [R185+0x2000] ;  /* 0x00200000b98c783b */ /* 0x000f2a0000000200 */
[-C--:B---3--:R-:W-:Y:S06]  /*1c5d0*/  HMMA.16816.F32 R4, R68, R144.reuse, R4 ;  /* 0x000000904404723c */ /* 0x088fec0000001804 */
[C---:B-1----:R-:W-:Y:S06]  /*1c5e0*/  HMMA.16816.F32 R8, R152.reuse, R144, R8 ;  /* 0x000000909808723c */ /* 0x042fec0000001808 */
[-C--:B------:R-:W-:Y:S01]  /*1c5f0*/  HMMA.16816.F32 R12, R152, R146.reuse, R12 ;  /* 0x00000092980c723c */ /* 0x080fe2000000180c */
[----:B------:R-:W-:Y:S05]  /*1c600*/  IMAD.U32 R145, RZ, RZ, UR16 ;  /* 0x00000010ff917e24 */ /* 0x000fea000f8e00ff */
[C---:B------:R-:W-:Y:S06]  /*1c610*/  HMMA.16816.F32 R16, R68.reuse, R146, R16 ;  /* 0x000000924410723c */ /* 0x040fec0000001810 */
[-C--:B------:R-:W-:Y:S06]  /*1c620*/  HMMA.16816.F32 R20, R68, R164.reuse, R20 ;  /* 0x000000a44414723c */ /* 0x080fec0000001814 */
[C---:B------:R-:W-:Y:S06]  /*1c630*/  HMMA.16816.F32 R24, R152.reuse, R164, R24 ;  /* 0x000000a49818723c */ /* 0x040fec0000001818 */
[-C--:B------:R-:W-:Y:S06]  /*1c640*/  HMMA.16816.F32 R28, R152, R166.reuse, R28 ;  /* 0x000000a6981c723c */ /* 0x080fec000000181c */
[C---:B------:R-:W-:Y:S06]  /*1c650*/  HMMA.16816.F32 R32, R68.reuse, R166, R32 ;  /* 0x000000a64420723c */ /* 0x040fec0000001820 */
[-C--:B------:R-:W-:Y:S05]  /*1c660*/  HMMA.16816.F32 R36, R68, R168.reuse, R36 ;  /* 0x000000a84424723c */ /* 0x080fea0000001824 */
[----:B------:R-:W-:Y:S01]  /*1c670*/  IMAD.WIDE.U32 R166, R3, -0x326172a9, RZ ;  /* 0xcd9e8d5703a67825 */ /* 0x000fe200078e00ff */
[C---:B------:R-:W-:Y:S05]  /*1c680*/  HMMA.16816.F32 R40, R152.reuse, R168, R40 ;  /* 0x000000a89828723c */ /* 0x040fea0000001828 */
[----:B------:R-:W-:Y:S01]  /*1c690*/  LOP3.LUT R3, R197, UR17, R238, 0x96, !PT ;  /* 0x00000011c5037c12 */ /* 0x000fe2000f8e96ee */
[-C--:B------:R-:W-:Y:S01]  /*1c6a0*/  HMMA.16816.F32 R44, R152, R170.reuse, R44 ;  /* 0x000000aa982c723c */ /* 0x080fe2000000182c */
[----:B------:R-:W-:Y:S04]  /*1c6b0*/  UIADD3 UR17, UR33, 0x32370b8f, URZ ;  /* 0x32370b8f21117890 */ /* 0x000fe8000fffe03f */
[----:B------:R-:W-:Y:S01]  /*1c6c0*/  IMAD.WIDE.U32 R168, R3, -0x326172a9, RZ ;  /* 0xcd9e8d5703a87825 */ /* 0x000fe200078e00ff */
[----:B------:R-:W-:Y:S01]  /*1c6d0*/  LEA R3, R145, R195, 0x6 ;  /* 0x000000c391037211 */ /* 0x000fe200078e30ff */
[C---:B------:R-:W-:Y:S06]  /*1c6e0*/  HMMA.16816.F32 R48, R68.reuse, R170, R48 ;  /* 0x000000aa4430723c */ /* 0x040fec0000001830 */
[-C--:B------:R-:W-:Y:S06]  /*1c6f0*/  HMMA.16816.F32 R52, R68, R172.reuse, R52 ;  /* 0x000000ac4434723c */ /* 0x080fec0000001834 */
[C---:B------:R-:W-:Y:S06]  /*1c700*/  HMMA.16816.F32 R56, R152.reuse, R172, R56 ;  /* 0x000000ac9838723c */ /* 0x040fec0000001838 */
[-C--:B------:R-:W-:Y:S06]  /*1c710*/  HMMA.16816.F32 R60, R152, R174.reuse, R60 ;  /* 0x000000ae983c723c */ /* 0x080fec000000183c */
[----:B------:R-:W-:Y:S01]  /*1c720*/  HMMA.16816.F32 R64, R68, R174, R64 ;  /* 0x000000ae4440723c */ /* 0x000fe20000001840 */
[----:B------:R-:W1:Y:S04]  /*1c730*/  LDSM.16.M88.4 R68, [R181+0x800] ;  /* 0x00080000b544783b */ /* 0x000e680000000200 */
[----:B------:R-:W-:Y:S01]  /*1c740*/  IMAD.WIDE.U32 R152, R74, -0x326172a9, RZ ;  /* 0xcd9e8d574a987825 */ /* 0x000fe200078e00ff */
[-C--:B--2---:R-:W-:Y:S05]  /*1c750*/  HMMA.16816.F32 R4, R148, R156.reuse, R4 ;  /* 0x0000009c9404723c */ /* 0x084fea0000001804 */
[----:B------:R-:W-:Y:S01]  /*1c760*/  LOP3.LUT R144, R167, UR38, R152, 0x96, !PT ;  /* 0x00000026a7907c12 */ /* 0x000fe2000f8e9698 */
[C---:B----4-:R-:W-:Y:S05]  /*1c770*/  HMMA.16816.F32 R8, R140.reuse, R156, R8 ;  /* 0x0000009c8c08723c */ /* 0x050fea0000001808 */
[C---:B------:R-:W-:Y:S01]  /*1c780*/  LOP3.LUT R74, R153.reuse, UR39, R202, 0x96, !PT ;  /* 0x00000027994a7c12 */ /* 0x040fe2000f8e96ca */
[-C--:B------:R-:W-:Y:S05]  /*1c790*/  HMMA.16816.F32 R12, R140, R158.reuse, R12 ;  /* 0x0000009e8c0c723c */ /* 0x080fea000000180c */
[----:B------:R-:W-:Y:S01]  /*1c7a0*/  LOP3.LUT R155, R153, UR39, R208, 0x96, !PT ;  /* 0x00000027999b7c12 */ /* 0x000fe2000f8e96d0 */
[----:B------:R-:W-:Y:S01]  /*1c7b0*/  IMAD.WIDE.U32 R164, R144, -0x2daee0ad, RZ ;  /* 0xd2511f5390a47825 */ /* 0x000fe200078e00ff */
[----:B------:R-:W-:Y:S01]  /*1c7c0*/  LOP3.LUT R152, R169, UR38, R152, 0x96, !PT ;  /* 0x00000026a9987c12 */ /* 0x000fe2000f8e9698 */
[C---:B------:R-:W-:Y:S01]  /*1c7d0*/  HMMA.16816.F32 R16, R148.reuse, R158, R16 ;  /* 0x0000009e9410723c */ /* 0x040fe20000001810 */
[----:B------:R-:W2:Y:S03]  /*1c7e0*/  LDSM.16.M88.4 R144, [R181+0x1000] ;  /* 0x00100000b590783b */ /* 0x000ea60000000200 */
[----:B------:R-:W-:Y:S07]  /*1c7f0*/  IMAD.WIDE.U32 R74, R74, -0x2daee0ad, RZ ;  /* 0xd2511f534a4a7825 */ /* 0x000fee00078e00ff */
[----:B------:R-:W-:Y:S01]  /*1c800*/  LOP3.LUT R153, R75, UR37, R210, 0x96, !PT ;  /* 0x000000254b997c12 */ /* 0x000fe2000f8e96d2 */
[----:B------:R-:W-:Y:S01]  /*1c810*/  IMAD.WIDE.U32 R160, R152, -0x2daee0ad, RZ ;  /* 0xd2511f5398a07825 */ /* 0x000fe200078e00ff */
[----:B------:R-:W-:Y:S02]  /*1c820*/  LOP3.LUT R154, R165, UR17, R74, 0x96, !PT ;  /* 0x00000011a59a7c12 */ /* 0x000fe4000f8e964a */
[----:B------:R-:W-:Y:S01]  /*1c830*/  I2FP.F32.S32 R74, R3 ;  /* 0x00000003004a7245 */ /* 0x000fe20000201400 */
[-C--:B-1----:R-:W-:Y:S03]  /*1c840*/  HMMA.16816.F32 R20, R148, R68.reuse, R20 ;  /* 0x000000449414723c */ /* 0x082fe60000001814 */
[----:B------:R-:W-:Y:S04]  /*1c850*/  IMAD.WIDE.U32 R152, R153, -0x326172a9, RZ ;  /* 0xcd9e8d5799987825 */ /* 0x000fe800078e00ff */
[----:B------:R-:W-:Y:S01]  /*1c860*/  FFMA.FTZ R4, R74, UR18, R4 ;  /* 0x000000124a047c23 */ /* 0x000fe20008010004 */
[C---:B------:R-:W-:Y:S04]  /*1c870*/  HMMA.16816.F32 R24, R140.reuse, R68, R24 ;  /* 0x000000448c18723c */ /* 0x040fe80000001818 */
[----:B------:R-:W-:Y:S02]  /*1c880*/  LOP3.LUT R172, R153, UR36, R166, 0x96, !PT ;  /* 0x0000002499ac7c12 */ /* 0x000fe4000f8e96a6 */
[-C--:B------:R-:W-:Y:S05]  /*1c890*/  HMMA.16816.F32 R28, R140, R70.reuse, R28 ;  /* 0x000000468c1c723c */ /* 0x080fea000000181c */
[----:B------:R-:W-:Y:S01]  /*1c8a0*/  IMAD.WIDE.U32 R162, R154, -0x326172a9, RZ ;  /* 0xcd9e8d579aa27825 */ /* 0x000fe200078e00ff */
[C---:B------:R-:W-:Y:S01]  /*1c8b0*/  HMMA.16816.F32 R32, R148.reuse, R70, R32 ;  /* 0x000000469420723c */ /* 0x040fe20000001820 */
[----:B------:R-:W1:Y:S01]  /*1c8c0*/  LDSM.16.M88.4 R68, [R181+0x1800] ;  /* 0x00180000b544783b */ /* 0x000e620000000200 */
[----:B------:R-:W-:Y:S04]  /*1c8d0*/  DEPBAR.LE SB0, 0x0 ;  /* 0x000080000000791a */ /* 0x000fe80000000000 */
[----:B------:R-:W-:Y:S01]  /*1c8e0*/  LOP3.LUT R171, R163, UR35, R152, 0x96, !PT ;  /* 0x00000023a3ab7c12 */ /* 0x000fe2000f8e9698 */
[----:B------:R-:W-:Y:S01]  /*1c8f0*/  BAR.SYNC.DEFER_BLOCKING 0x0 ;  /* 0x0000000000007b1d */ /* 0x000fe20000010000 */
[-C--:B--2---:R-:W-:Y:S05]  /*1c900*/  HMMA.16816.F32 R36, R148, R144.reuse, R36 ;  /* 0x000000909424723c */ /* 0x084fea0000001824 */
[C---:B------:R-:W-:Y:S01]  /*1c910*/  VIADD R75, R3.reuse, 0x1 ;  /* 0x00000001034b7836 */ /* 0x040fe20000000000 */
[C---:B------:R-:W-:Y:S05]  /*1c920*/  HMMA.16816.F32 R40, R140.reuse, R144, R40 ;  /* 0x000000908c28723c */ /* 0x040fea0000001828 */
[----:B------:R-:W-:Y:S01]  /*1c930*/  I2FP.F32.S32 R75, R75 ;  /* 0x0000004b004b7245 */ /* 0x000fe20000201400 */
[----:B------:R-:W-:Y:S01]  /*1c940*/  VIADD R152, R3, 0x8 ;  /* 0x0000000803987836 */ /* 0x000fe20000000000 */
[-C--:B------:R-:W-:Y:S04]  /*1c950*/  HMMA.16816.F32 R44, R140, R146.reuse, R44 ;  /* 0x000000928c2c723c */ /* 0x080fe8000000182c */
[C---:B------:R-:W-:Y:S01]  /*1c960*/  FFMA.FTZ R6, R74.reuse, UR18, R6 ;  /* 0x000000124a067c23 */ /* 0x040fe20008010006 */
[C---:B------:R-:W-:Y:S01]  /*1c970*/  FFMA.FTZ R8, R74.reuse, UR18, R8 ;  /* 0x000000124a087c23 */ /* 0x040fe20008010008 */
[----:B------:R-:W-:Y:S01]  /*1c980*/  FFMA.FTZ R10, R74, UR18, R10 ;  /* 0x000000124a0a7c23 */ /* 0x000fe2000801000a */
[----:B------:R-:W-:Y:S01]  /*1c990*/  I2FP.F32.S32 R74, R152 ;  /* 0x00000098004a7245 */ /* 0x000fe20000201400 */
[C---:B------:R-:W-:Y:S01]  /*1c9a0*/  FFMA.FTZ R5, R75.reuse, UR18, R5 ;  /* 0x000000124b057c23 */ /* 0x040fe20008010005 */
[C---:B------:R-:W-:Y:S04]  /*1c9b0*/  HMMA.16816.F32 R48, R148.reuse, R146, R48 ;  /* 0x000000929430723c */ /* 0x040fe80000001830 */
[C---:B------:R-:W-:Y:S01]  /*1c9c0*/  FFMA.FTZ R7, R75.reuse, UR18, R7 ;  /* 0x000000124b077c23 */ /* 0x040fe20008010007 */
[C---:B------:R-:W-:Y:S01]  /*1c9d0*/  FFMA.FTZ R9, R75.reuse, UR18, R9 ;  /* 0x000000124b097c23 */ /* 0x040fe20008010009 */
[----:B------:R-:W-:Y:S01]  /*1c9e0*/  FFMA.FTZ R11, R75, UR18, R11 ;  /* 0x000000124b0b7c23 */ /* 0x000fe2000801000b */
[C---:B------:R-:W-:Y:S01]  /*1c9f0*/  IADD3 R75, R3.reuse, 0x10, RZ ;  /* 0x00000010034b7810 */ /* 0x040fe20007ffe0ff */
[C---:B------:R-:W-:Y:S03]  /*1ca00*/  FFMA.FTZ R12, R74.reuse, UR18, R12 ;  /* 0x000000124a0c7c23 */ /* 0x040fe6000801000c */
[----:B------:R-:W-:Y:S01]  /*1ca10*/  I2FP.F32.S32 R75, R75 ;  /* 0x0000004b004b7245 */ /* 0x000fe20000201400 */
[C---:B------:R-:W-:Y:S01]  /*1ca20*/  FFMA.FTZ R14, R74.reuse, UR18, R14 ;  /* 0x000000124a0e7c23 */ /* 0x040fe2000801000e */
[C---:B------:R-:W-:Y:S01]  /*1ca30*/  FFMA.FTZ R16, R74.reuse, UR18, R16 ;  /* 0x000000124a107c23 */ /* 0x040fe20008010010 */
[----:B------:R-:W-:Y:S01]  /*1ca40*/  FFMA.FTZ R18, R74, UR18, R18 ;  /* 0x000000124a127c23 */ /* 0x000fe20008010012 */
[C---:B------:R-:W-:Y:S01]  /*1ca50*/  VIADD R74, R3.reuse, 0x18 ;  /* 0x00000018034a7836 */ /* 0x040fe20000000000 */
[-C--:B-1----:R-:W-:Y:S03]  /*1ca60*/  HMMA.16816.F32 R52, R148, R68.reuse, R52 ;  /* 0x000000449434723c */ /* 0x082fe60000001834 */
[----:B------:R-:W-:Y:S01]  /*1ca70*/  VIADD R144, R3, 0x19 ;  /* 0x0000001903907836 */ /* 0x000fe20000000000 */
[----:B------:R-:W-:Y:S01]  /*1ca80*/  I2FP.F32.S32 R74, R74 ;  /* 0x0000004a004a7245 */ /* 0x000fe20000201400 */
[C---:B------:R-:W-:Y:S01]  /*1ca90*/  FFMA.FTZ R20, R75.reuse, UR18, R20 ;  /* 0x000000124b147c23 */ /* 0x040fe20008010014 */
[C---:B------:R-:W-:Y:S01]  /*1caa0*/  FFMA.FTZ R22, R75.reuse, UR18, R22 ;  /* 0x000000124b167c23 */ /* 0x040fe20008010016 */
[C---:B------:R-:W-:Y:S01]  /*1cab0*/  FFMA.FTZ R24, R75.reuse, UR18, R24 ;  /* 0x000000124b187c23 */ /* 0x040fe20008010018 */
[----:B------:R-:W-:Y:S01]  /*1cac0*/  FFMA.FTZ R26, R75, UR18, R26 ;  /* 0x000000124b1a7c23 */ /* 0x000fe2000801001a */
[C---:B------:R-:W-:Y:S04]  /*1cad0*/  HMMA.16816.F32 R56, R140.reuse, R68, R56 ;  /* 0x000000448c38723c */ /* 0x040fe80000001838 */
[----:B------:R-:W-:Y:S01]  /*1cae0*/  I2FP.F32.S32 R75, R144 ;  /* 0x00000090004b7245 */ /* 0x000fe20000201400 */
[C---:B------:R-:W-:Y:S01]  /*1caf0*/  VIADD R145, R3.reuse, 0x21 ;  /* 0x0000002103917836 */ /* 0x040fe20000000000 */
[C---:B------:R-:W-:Y:S01]  /*1cb00*/  IADD3 R144, R3.reuse, 0x20, RZ ;  /* 0x0000002003907810 */ /* 0x040fe20007ffe0ff */
[C---:B------:R-:W-:Y:S04]  /*1cb10*/  VIADD R153, R3.reuse, 0x9 ;  /* 0x0000000903997836 */ /* 0x040fe80000000000 */
[C---:B------:R-:W-:Y:S01]  /*1cb20*/  FFMA.FTZ R28, R74.reuse, UR18, R28 ;  /* 0x000000124a1c7c23 */ /* 0x040fe2000801001c */
[-C--:B------:R-:W-:Y:S03]  /*1cb30*/  HMMA.16816.F32 R60, R140, R70.reuse, R60 ;  /* 0x000000468c3c723c */ /* 0x080fe6000000183c */
[----:B------:R-:W-:Y:S01]  /*1cb40*/  I2FP.F32.S32 R153, R153 ;  /* 0x0000009900997245 */ /* 0x000fe20000201400 */
[C---:B------:R-:W-:Y:S01]  /*1cb50*/  FFMA.FTZ R30, R74.reuse, UR18, R30 ;  /* 0x000000124a1e7c23 */ /* 0x040fe2000801001e */
[C---:B------:R-:W-:Y:S01]  /*1cb60*/  FFMA.FTZ R32, R74.reuse, UR18, R32 ;  /* 0x000000124a207c23 */ /* 0x040fe20008010020 */
[----:B------:R-:W-:Y:S01]  /*1cb70*/  FFMA.FTZ R34, R74, UR18, R34 ;  /* 0x000000124a227c23 */ /* 0x000fe20008010022 */
[----:B------:R-:W-:Y:S01]  /*1cb80*/  I2FP.F32.S32 R74, R144 ;  /* 0x00000090004a7245 */ /* 0x000fe20000201400 */
[----:B------:R-:W-:Y:S01]  /*1cb90*/  VIADD R152, R3, 0x11 ;  /* 0x0000001103987836 */ /* 0x000fe20000000000 */
[----:B------:R-:W-:Y:S04]  /*1cba0*/  HMMA.16816.F32 R64, R148, R70, R64 ;  /* 0x000000469440723c */ /* 0x000fe80000001840 */
[----:B------:R-:W-:Y:S01]  /*1cbb0*/  I2FP.F32.S32 R144, R145 ;  /* 0x0000009100907245 */ /* 0x000fe20000201400 */
[----:B------:R-:W-:Y:S01]  /*1cbc0*/  FFMA.FTZ R17, R153, UR18, R17 ;  /* 0x0000001299117c23 */ /* 0x000fe20008010011 */
[----:B------:R-:W-:Y:S01]  /*1cbd0*/  FMNMX.FTZ R145, R4, R72, !PT ;  /* 0x0000004804917209 */ /* 0x000fe20007810000 */
[----:B------:R-:W-:Y:S01]  /*1cbe0*/  VIADD R68, R3, 0x30 ;  /* 0x0000003003447836 */ /* 0x000fe20000000000 */
[----:B------:R-:W-:Y:S03]  /*1cbf0*/  I2FP.F32.S32 R152, R152 ;  /* 0x0000009800987245 */ /* 0x000fe60000201400 */
[----:B------:R-:W-:Y:S01]  /*1cc00*/  FMNMX.FTZ R69, R5, R145, !PT ;  /* 0x0000009105457209 */ /* 0x000fe20007810000 */
[C---:B------:R-:W-:Y:S01]  /*1cc10*/  FFMA.FTZ R33, R75.reuse, UR18, R33 ;  /* 0x000000124b217c23 */ /* 0x040fe20008010021 */
[----:B------:R-:W-:Y:S01]  /*1cc20*/  I2FP.F32.S32 R68, R68 ;  /* 0x0000004400447245 */ /* 0x000fe20000201400 */
[----:B------:R-:W-:Y:S01]  /*1cc30*/  FFMA.FTZ R21, R152, UR18, R21 ;  /* 0x0000001298157c23 */ /* 0x000fe20008010015 */
[----:B------:R-:W-:Y:S01]  /*1cc40*/  FMNMX.FTZ R69, R16, R69, !PT ;  /* 0x0000004510457209 */ /* 0x000fe20007810000 */
[----:B------:R-:W-:Y:S01]  /*1cc50*/  FFMA.FTZ R29, R75, UR18, R29 ;  /* 0x000000124b1d7c23 */ /* 0x000fe2000801001d */
[----:B------:R-:W-:Y:S01]  /*1cc60*/  IADD3 R70, R3, 0x38, RZ ;  /* 0x0000003803467810 */ /* 0x000fe20007ffe0ff */
[C---:B------:R-:W-:Y:S01]  /*1cc70*/  FFMA.FTZ R52, R68.reuse, UR18, R52 ;  /* 0x0000001244347c23 */ /* 0x040fe20008010034 */
[----:B------:R-:W-:Y:S01]  /*1cc80*/  FMNMX.FTZ R69, R17, R69, !PT ;  /* 0x0000004511457209 */ /* 0x000fe20007810000 */
[----:B------:R-:W-:Y:S01]  /*1cc90*/  FFMA.FTZ R54, R68, UR18, R54 ;  /* 0x0000001244367c23 */ /* 0x000fe20008010036 */
[----:B------:R-:W-:Y:S01]  /*1cca0*/  FMNMX.FTZ R71, R10, R2, !PT ;  /* 0x000000020a477209 */ /* 0x000fe20007810000 */
[----:B------:R-:W-:Y:S01]  /*1ccb0*/  FFMA.FTZ R56, R68, UR18, R56 ;  /* 0x0000001244387c23 */ /* 0x000fe20008010038 */
[----:B------:R-:W-:Y:S01]  /*1ccc0*/  FMNMX.FTZ R69, R20, R69, !PT ;  /* 0x0000004514457209 */ /* 0x000fe20007810000 */
[----:B------:R-:W-:Y:S01]  /*1ccd0*/  FFMA.FTZ R58, R68, UR18, R58 ;  /* 0x00000012443a7c23 */ /* 0x000fe2000801003a */
[----:B------:R-:W-:Y:S01]  /*1cce0*/  I2FP.F32.S32 R70, R70 ;  /* 0x0000004600467245 */ /* 0x000fe20000201400 */
[----:B------:R-:W-:Y:S01]  /*1ccf0*/  FFMA.FTZ R31, R75, UR18, R31 ;  /* 0x000000124b1f7c23 */ /* 0x000fe2000801001f */
[----:B------:R-:W-:Y:S01]  /*1cd00*/  FMNMX.FTZ R69, R21, R69, !PT ;  /* 0x0000004515457209 */ /* 0x000fe20007810000 */
[----:B------:R-:W-:Y:S01]  /*1cd10*/  FFMA.FTZ R35, R75, UR18, R35 ;  /* 0x000000124b237c23 */ /* 0x000fe20008010023 */
[C---:B------:R-:W-:Y:S02]  /*1cd20*/  VIADD R75, R3.reuse, 0x28 ;  /* 0x00000028034b7836 */ /* 0x040fe40000000000 */
[----:B------:R-:W-:Y:S01]  /*1cd30*/  FFMA.FTZ R36, R74, UR18, R36 ;  /* 0x000000124a247c23 */ /* 0x000fe20008010024 */
[----:B------:R-:W-:Y:S01]  /*1cd40*/  FMNMX.FTZ R68, R32, R69, !PT ;  /* 0x0000004520447209 */ /* 0x000fe20007810000 */
[----:B------:R-:W-:Y:S01]  /*1cd50*/  FFMA.FTZ R37, R144, UR18, R37 ;  /* 0x0000001290257c23 */ /* 0x000fe20008010025 */
[----:B------:R-:W-:Y:S01]  /*1cd60*/  FFMA.FTZ R38, R74, UR18, R38 ;  /* 0x000000124a267c23 */ /* 0x000fe20008010026 */
[----:B------:R-:W-:Y:S01]  /*1cd70*/  I2FP.F32.S32 R75, R75 ;  /* 0x0000004b004b7245 */ /* 0x000fe20000201400 */
[----:B------:R-:W-:Y:S01]  /*1cd80*/  FFMA.FTZ R39, R144, UR18, R39 ;  /* 0x0000001290277c23 */ /* 0x000fe20008010027 */
[C---:B------:R-:W-:Y:S01]  /*1cd90*/  FFMA.FTZ R40, R74.reuse, UR18, R40 ;  /* 0x000000124a287c23 */ /* 0x040fe20008010028 */
[----:B------:R-:W-:Y:S01]  /*1cda0*/  FFMA.FTZ R42, R74, UR18, R42 ;  /* 0x000000124a2a7c23 */ /* 0x000fe2000801002a */
[C---:B------:R-:W-:Y:S01]  /*1cdb0*/  IADD3 R74, R3.reuse, 0x29, RZ ;  /* 0x00000029034a7810 */ /* 0x040fe20007ffe0ff */
[C---:B------:R-:W-:Y:S01]  /*1cdc0*/  FFMA.FTZ R41, R144.reuse, UR18, R41 ;  /* 0x0000001290297c23 */ /* 0x040fe20008010029 */
[----:B------:R-:W-:Y:S01]  /*1cdd0*/  FFMA.FTZ R43, R144, UR18, R43 ;  /* 0x00000012902b7c23 */ /* 0x000fe2000801002b */
[C---:B------:R-:W-:Y:S01]  /*1cde0*/  VIADD R144, R3.reuse, 0x31 ;  /* 0x0000003103907836 */ /* 0x040fe20000000000 */
[----:B------:R-:W-:Y:S01]  /*1cdf0*/  I2FP.F32.S32 R74, R74 ;  /* 0x0000004a004a7245 */ /* 0x000fe20000201400 */
[----:B------:R-:W-:Y:S01]  /*1ce00*/  VIADD R69, R3, 0x39 ;  /* 0x0000003903457836 */ /* 0x000fe20000000000 */
[----:B------:R-:W-:Y:S01]  /*1ce10*/  FMNMX.FTZ R3, R33, R68, !PT ;  /* 0x0000004421037209 */ /* 0x000fe20007810000 */
[----:B------:R-:W-:Y:S01]  /*1ce20*/  FFMA.FTZ R48, R75, UR18, R48 ;  /* 0x000000124b307c23 */ /* 0x000fe20008010030 */
[----:B------:R-:W-:Y:S01]  /*1ce30*/  I2FP.F32.S32 R144, R144 ;  /* 0x0000009000907245 */ /* 0x000fe20000201400 */
        /* <DEDUP_REMOVED lines=24> */
[----:B------:R-:W-:Y:S01]  /*1cfc0*/  IMAD.WIDE.U32 R156, R155, -0x2daee0ad, RZ ;  /* 0xd2511f539b9c7825 */ /* 0x000fe200078e00ff */
[----:B------:R-:W-:Y:S02]  /*1cfd0*/  FMNMX.FTZ R145, R52, R145, !PT ;  /* 0x0000009134917209 */ /* 0x000fe40007810000 */
[----:B------:R-:W-:Y:S01]  /*1cfe0*/  FMNMX.FTZ R3, R14, R3, !PT ;  /* 0x000000030e037209 */ /* 0x000fe20007810000 */
[C---:B------:R-:W-:Y:S01]  /*1cff0*/  FFMA.FTZ R23, R152.reuse, UR18, R23 ;  /* 0x0000001298177c23 */ /* 0x040fe20008010017 */
        /* <DEDUP_REMOVED lines=8> */
[----:B------:R-:W-:Y:S02]  /*1d080*/  FMNMX.FTZ R68, R22, R75, !PT ;  /* 0x0000004b16447209 */ /* 0x000fe40007810000 */
[----:B------:R-:W-:Y:S02]  /*1d090*/  FMNMX.FTZ R3, R24, R71, !PT ;  /* 0x0000004718037209 */ /* 0x000fe40007810000 */
[----:B------:R-:W-:Y:S02]  /*1d0a0*/  FMNMX.FTZ R145, R64, R145, !PT ;  /* 0x0000009140917209 */ /* 0x000fe40007810000 */
[----:B------:R-:W-:Y:S02]  /*1d0b0*/  LOP3.LUT R159, R157, UR37, R196, 0x96, !PT ;  /* 0x000000259d9f7c12 */ /* 0x000fe4000f8e96c4 */
[----:B------:R-:W-:Y:S02]  /*1d0c0*/  LOP3.LUT R170, R161, UR17, R156, 0x96, !PT ;  /* 0x00000011a1aa7c12 */ /* 0x000fe4000f8e969c */
[----:B------:R-:W-:Y:S02]  /*1d0d0*/  FMNMX.FTZ R156, R26, R74, !PT ;  /* 0x0000004a1a9c7209 */ /* 0x000fe40007810000 */
[----:B------:R-:W-:Y:S02]  /*1d0e0*/  FMNMX.FTZ R158, R23, R68, !PT ;  /* 0x00000044179e7209 */ /* 0x000fe40007810000 */
[----:B------:R-:W-:Y:S02]  /*1d0f0*/  FMNMX.FTZ R157, R25, R3, !PT ;  /* 0x00000003199d7209 */ /* 0x000fe40007810000 */
[----:B------:R-:W-:Y:S01]  /*1d100*/  FMNMX.FTZ R145, R65, R145, !PT ;  /* 0x0000009141917209 */ /* 0x000fe20007810000 */
[----:B------:R-:W-:Y:S06]  /*1d110*/  @P1 BRA `(.L_x_1263) ;  /* 0xffffffe800701947 */ /* 0x000fec000383ffff */
.L_x_1262:
[----:B------:R-:W-:Y:S01]  /*1d120*/  FMNMX.FTZ R68, R27, R156, !PT ;  /* 0x0000009c1b447209 */ /* 0x000fe20007810000 */
[----:B------:R2:W3:Y:S01]  /*1d130*/  LDL.S16 R195, [R1+0x78] ;  /* 0x0000780001c37983 */ /* 0x0004e20000100600 */
[----:B------:R-:W-:Y:S01]  /*1d140*/  FMNMX.FTZ R3, R34, R158, !PT ;  /* 0x0000009e22037209 */ /* 0x000fe20007810000 */
[----:B------:R-:W-:Y:S01]  /*1d150*/  IMAD.MOV.U32 R158, RZ, RZ, R205 ;  /* 0x000000ffff9e7224 */ /* 0x000fe200078e00cd */
[----:B------:R-:W-:Y:S01]  /*1d160*/  FMNMX.FTZ R71, R28, R157, !PT ;  /* 0x0000009d1c477209 */ /* 0x000fe20007810000 */
[----:B------:R2:W4:Y:S01]  /*1d170*/  LDL.S16 R175, [R1+0x74] ;  /* 0x0000740001af7983 */ /* 0x0005220000100600 */
[----:B------:R-:W-:Y:S01]  /*1d180*/  FMNMX.FTZ R68, R30, R68, !PT ;  /* 0x000000441e447209 */ /* 0x000fe20007810000 */
[----:B------:R-:W-:Y:S01]  /*1d190*/  FFMA.FTZ R63, R69, UR18, R63 ;  /* 0x00000012453f7c23 */ /* 0x000fe2000801003f */
[----:B------:R-:W-:Y:S01]  /*1d1a0*/  FMNMX.FTZ R3, R35, R3, !PT ;  /* 0x0000000323037209 */ /* 0x000fe20007810000 */
[----:B-1----:R-:W1:Y:S01]  /*1d1b0*/  SHFL.BFLY PT, R74, R145, 0x2, 0x1f ;  /* 0x0c401f00914a7f89 */ /* 0x002e6200000e0000 */
[----:B------:R-:W-:Y:S01]  /*1d1c0*/  FMNMX.FTZ R71, R29, R71, !PT ;  /* 0x000000471d477209 */ /* 0x000fe20007810000 */
[----:B------:R-:W-:Y:S01]  /*1d1d0*/  FFMA.FTZ R59, R144, UR18, R59 ;  /* 0x00000012903b7c23 */ /* 0x000fe2000801003b */
[----:B------:R-:W-:Y:S05]  /*1d1e0*/  FMNMX.FTZ R68, R31, R68, !PT ;  /* 0x000000441f447209 */ /* 0x000fea0007810000 */
[----:B------:R-:W-:Y:S01]  /*1d1f0*/  STL [R1+0x16c], R176 ;  /* 0x00016cb001007387 */ /* 0x000fe20000100800 */
[----:B------:R-:W-:Y:S01]  /*1d200*/  FMNMX.FTZ R3, R38, R3, !PT ;  /* 0x0000000326037209 */ /* 0x000fe20007810000 */
[----:B------:R-:W-:Y:S01]  /*1d210*/  IMAD.WIDE.U32 R152, R171, -0x2daee0ad, RZ ;  /* 0xd2511f53ab987825 */ /* 0x000fe200078e00ff */
[----:B------:R-:W-:Y:S01]  /*1d220*/  FMNMX.FTZ R71, R40, R71, !PT ;  /* 0x0000004728477209 */ /* 0x000fe20007810000 */
[----:B------:R-:W-:Y:S01]  /*1d230*/  UIADD3 UR31, UR32, 0x1715609d, URZ ;  /* 0x1715609d201f7890 */ /* 0x000fe2000fffe03f */
[----:B------:R-:W-:Y:S01]  /*1d240*/  FMNMX.FTZ R68, R42, R68, !PT ;  /* 0x000000442a447209 */ /* 0x000fe20007810000 */
[----:B------:R-:W-:Y:S01]  /*1d250*/  UIADD3 UR25, UR33, 0x646e171e, URZ ;  /* 0x646e171e21197890 */ /* 0x000fe2000fffe03f */
        /* <DEDUP_REMOVED lines=13> */
[----:B------:R-:W-:Y:S01]  /*1d330*/  UIADD3 UR30, UR33, -0x56f99767, URZ ;  /* 0xa9066899211e7890 */ /* 0x000fe2000fffe03f */
[----:B-1----:R-:W-:Y:S01]  /*1d340*/  FMNMX.FTZ R3, R145, R74, !PT ;  /* 0x0000004a91037209 */ /* 0x002fe20007810000 */
[----:B------:R-:W-:Y:S01]  /*1d350*/  UIADD3 UR34, UR33, -0x126145ec, URZ ;  /* 0xed9eba1421227890 */ /* 0x000fe2000fffe03f */
[----:B------:R-:W-:Y:S01]  /*1d360*/  FMNMX.FTZ R70, R47, R68, !PT ;  /* 0x000000442f467209 */ /* 0x000fe20007810000 */
[----:B------:R-:W-:Y:S01]  /*1d370*/  UIADD3 UR22, UR32, -0x4ab325aa, URZ ;  /* 0xb54cda5620167890 */ /* 0x000fe2000fffe03f */
[----:B------:R-:W-:Y:S01]  /*1d380*/  FMNMX.FTZ R69, R51, R69, !PT ;  /* 0x0000004533457209 */ /* 0x000fe20007810000 */
[----:B------:R-:W1:Y:S01]  /*1d390*/  SHFL.BFLY PT, R145, R3, 0x1, 0x1f ;  /* 0x0c201f0003917f89 */ /* 0x000e6200000e0000 */
[----:B------:R-:W-:Y:S01]  /*1d3a0*/  FMNMX.FTZ R68, R56, R71, !PT ;  /* 0x0000004738447209 */ /* 0x000fe20007810000 */
[----:B------:R-:W-:Y:S01]  /*1d3b0*/  UIADD3 UR40, UR40, 0x1, URZ ;  /* 0x0000000128287890 */ /* 0x000fe2000fffe03f */
[----:B------:R-:W-:Y:S02]  /*1d3c0*/  FMNMX.FTZ R71, R58, R70, !PT ;  /* 0x000000463a477209 */ /* 0x000fe40007810000 */
[----:B------:R-:W-:Y:S01]  /*1d3d0*/  FMNMX.FTZ R69, R54, R69, !PT ;  /* 0x0000004536457209 */ /* 0x000fe20007810000 */
[----:B------:R-:W-:Y:S01]  /*1d3e0*/  ULOP3.LUT UR40, UR40, UR33, URZ, 0x3c, !UPT ;  /* 0x0000002128287292 */ /* 0x000fe2000f8e3c3f */
[----:B------:R-:W-:Y:S02]  /*1d3f0*/  FMNMX.FTZ R70, R57, R68, !PT ;  /* 0x0000004439467209 */ /* 0x000fe40007810000 */
[----:B------:R-:W-:Y:S02]  /*1d400*/  FMNMX.FTZ R71, R59, R71, !PT ;  /* 0x000000473b477209 */ /* 0x000fe40007810000 */
[----:B------:R-:W-:Y:S01]  /*1d410*/  FMNMX.FTZ R74, R55, R69, !PT ;  /* 0x00000045374a7209 */ /* 0x000fe20007810000 */
[----:B------:R-:W-:Y:S01]  /*1d420*/  IMAD.WIDE.U32 R68, R159, -0x326172a9, RZ ;  /* 0xcd9e8d579f447825 */ /* 0x000fe200078e00ff */
[----:B------:R-:W-:Y:S02]  /*1d430*/  FMNMX.FTZ R70, R60, R70, !PT ;  /* 0x000000463c467209 */ /* 0x000fe40007810000 */
[----:B------:R-:W-:Y:S01]  /*1d440*/  FMNMX.FTZ R71, R62, R71, !PT ;  /* 0x000000473e477209 */ /* 0x000fe20007810000 */
[----:B------:R-:W-:Y:S01]  /*1d450*/  IMAD.MOV.U32 R159, RZ, RZ, R204 ;  /* 0x000000ffff9f7224 */ /* 0x000fe200078e00cc */
[----:B------:R-:W-:Y:S02]  /*1d460*/  LOP3.LUT R140, R69, UR36, R168, 0x96, !PT ;  /* 0x00000024458c7c12 */ /* 0x000fe4000f8e96a8 */
[----:B------:R-:W-:Y:S02]  /*1d470*/  FMNMX.FTZ R143, R61, R70, !PT ;  /* 0x000000463d8f7209 */ /* 0x000fe40007810000 */
[----:B------:R-:W-:Y:S01]  /*1d480*/  FMNMX.FTZ R69, R63, R71, !PT ;  /* 0x000000473f457209 */ /* 0x000fe20007810000 */
[----:B------:R-:W-:Y:S01]  /*1d490*/  IMAD.WIDE.U32 R70, R172, -0x2daee0ad, RZ ;  /* 0xd2511f53ac467825 */ /* 0x000fe200078e00ff */
[----:B------:R-:W-:Y:S01]  /*1d4a0*/  FMNMX.FTZ R142, R66, R74, !PT ;  /* 0x0000004a428e7209 */ /* 0x000fe20007810000 */
[----:B------:R-:W2:Y:S01]  /*1d4b0*/  SHFL.BFLY PT, R146, R143, 0x2, 0x1f ;  /* 0x0c401f008f927f89 */ /* 0x000ea200000e0000 */
[----:B------:R-:W-:Y:S01]  /*1d4c0*/  LOP3.LUT R191, R191, 0xfdffffff, RZ, 0xc0, !PT ;  /* 0xfdffffffbfbf7812 */ /* 0x000fe200078ec0ff */
[----:B------:R-:W-:Y:S01]  /*1d4d0*/  IMAD.WIDE.U32 R74, R170, -0x326172a9, RZ ;  /* 0xcd9e8d57aa4a7825 */ /* 0x000fe200078e00ff */
[----:B------:R-:W-:Y:S05]  /*1d4e0*/  FMNMX.FTZ R142, R67, R142, !PT ;  /* 0x0000008e438e7209 */ /* 0x000fea0007810000 */
[----:B------:R-:W2:Y:S01]  /*1d4f0*/  SHFL.BFLY PT, R147, R69, 0x2, 0x1f ;  /* 0x0c401f0045937f89 */ /* 0x000ea200000e0000 */
[----:B------:R-:W-:Y:S01]  /*1d500*/  LOP3.LUT R150, R153, UR30, R70, 0x96, !PT ;  /* 0x0000001e99967c12 */ /* 0x000fe2000f8e9646 */
[----:B------:R-:W-:Y:S01]  /*1d510*/  IMAD.WIDE.U32 R140, R140, -0x2daee0ad, RZ ;  /* 0xd2511f538c8c7825 */ /* 0x000fe200078e00ff */
[----:B------:R-:W-:Y:S05]  /*1d520*/  LOP3.LUT R70, R71, UR34, R164, 0x96, !PT ;  /* 0x0000002247467c12 */ /* 0x000fea000f8e96a4 */
[----:B------:R-:W2:Y:S01]  /*1d530*/  SHFL.BFLY PT, R144, R142, 0x2, 0x1f ;  /* 0x0c401f008e907f89 */ /* 0x000ea200000e0000 */
[----:B-1----:R-:W-:Y:S01]  /*1d540*/  FMNMX.FTZ R71, R3, R145, !PT ;  /* 0x0000009103477209 */ /* 0x002fe20007810000 */
[----:B------:R-:W-:Y:S01]  /*1d550*/  IMAD.WIDE.U32 R150, R150, -0x326172a9, RZ ;  /* 0xcd9e8d5796967825 */ /* 0x000fe200078e00ff */
[----:B------:R-:W-:Y:S02]  /*1d560*/  LOP3.LUT R75, R75, UR35, R68, 0x96, !PT ;  /* 0x000000234b4b7c12 */ /* 0x000fe4000f8e9644 */
[C---:B------:R-:W-:Y:S01]  /*1d570*/  FSETP.NEU.FTZ.AND P1, PT, R71.reuse, -INF , PT ;  /* 0xff8000004700780b */ /* 0x040fe20003f3d000 */
[----:B------:R-:W-:Y:S01]  /*1d580*/  FMUL.FTZ R3, R71, UR4 ;  /* 0x0000000447037c20 */ /* 0x000fe20008410000 */
[----:B------:R-:W-:Y:S01]  /*1d590*/  LOP3.LUT R68, R141, UR34, R160, 0x96, !PT ;  /* 0x000000228d447c12 */ /* 0x000fe2000f8e96a0 */
[----:B------:R-:W-:Y:S01]  /*1d5a0*/  IMAD.WIDE.U32 R234, R75, -0x2daee0ad, RZ ;  /* 0xd2511f534bea7825 */ /* 0x000fe200078e00ff */
[----:B------:R-:W-:Y:S02]  /*1d5b0*/  IADD3 R164, P2, R158, UR45, RZ ;  /* 0x0000002d9ea47c10 */ /* 0x000fe4000ff5e0ff */
[----:B------:R-:W-:Y:S01]  /*1d5c0*/  FSEL R3, R3, RZ, P1 ;  /* 0x000000ff03037208 */ /* 0x000fe20000800000 */
[----:B------:R-:W-:Y:S01]  /*1d5d0*/  IMAD.WIDE.U32 R154, R68, -0x326172a9, RZ ;  /* 0xcd9e8d57449a7825 */ /* 0x000fe200078e00ff */
[----:B------:R-:W-:Y:S02]  /*1d5e0*/  LOP3.LUT R148, R235, UR30, R140, 0x96, !PT ;  /* 0x0000001eeb947c12 */ /* 0x000fe4000f8e968c */
[----:B------:R-:W-:Y:S01]  /*1d5f0*/  LOP3.LUT R68, R150, 0xff, RZ, 0xc0, !PT ;  /* 0x000000ff96447812 */ /* 0x000fe200078ec0ff */
[--C-:B------:R-:W-:Y:S01]  /*1d600*/  FFMA.FTZ R4, R4, UR4, -R3.reuse ;  /* 0x0000000404047c23 */ /* 0x100fe20008010803 */
[----:B--2---:R-:W-:Y:S01]  /*1d610*/  FMNMX.FTZ R143, R143, R146, !PT ;  /* 0x000000928f8f7209 */ /* 0x004fe20007810000 */
[----:B------:R-:W-:Y:S01]  /*1d620*/  IMAD.WIDE.U32 R172, R70, -0x326172a9, RZ ;  /* 0xcd9e8d5746ac7825 */ /* 0x000fe200078e00ff */
[----:B------:R-:W-:Y:S01]  /*1d630*/  ISETP.LE.U32.AND P4, PT, R68, UR12, PT ;  /* 0x0000000c44007c0c */ /* 0x000fe2000bf83070 */
[----:B------:R1:W-:Y:S01]  /*1d640*/  MUFU.EX2 R174, R4 ;  /* 0x0000000400ae7308 */ /* 0x0003e20000000800 */
[----:B------:R-:W-:Y:S01]  /*1d650*/  FMNMX.FTZ R68, R69, R147, !PT ;  /* 0x0000009345447209 */ /* 0x000fe20007810000 */
[--C-:B------:R-:W-:Y:S01]  /*1d660*/  FFMA.FTZ R235, R52, UR4, -R3.reuse ;  /* 0x0000000434eb7c23 */ /* 0x100fe20008010803 */
[----:B------:R-:W-:Y:S01]  /*1d670*/  LOP3.LUT R140, R151, UR22, R172, 0x96, !PT ;  /* 0x00000016978c7c12 */ /* 0x000fe2000f8e96ac */
[--C-:B------:R-:W-:Y:S01]  /*1d680*/  FFMA.FTZ R199, R20, UR4, -R3.reuse ;  /* 0x0000000414c77c23 */ /* 0x100fe20008010803 */
[----:B------:R-:W-:Y:S01]  /*1d690*/  FMNMX.FTZ R70, R142, R144, !PT ;  /* 0x000000908e467209 */ /* 0x000fe20007810000 */
[----:B------:R-:W2:Y:S01]  /*1d6a0*/  SHFL.BFLY PT, R141, R143, 0x1, 0x1f ;  /* 0x0c201f008f8d7f89 */ /* 0x000ea200000e0000 */
[----:B------:R-:W-:Y:S01]  /*1d6b0*/  LOP3.LUT R69, R140, 0xff, RZ, 0xc0, !PT ;  /* 0x000000ff8c457812 */ /* 0x000fe200078ec0ff */
[--C-:B------:R-:W-:Y:S01]  /*1d6c0*/  FFMA.FTZ R5, R5, UR4, -R3.reuse ;  /* 0x0000000405057c23 */ /* 0x100fe20008010803 */
[----:B------:R-:W-:Y:S05]  /*1d6d0*/  IADD3.X R165, R159, UR44, RZ, P2, !PT ;  /* 0x0000002c9fa57c10 */ /* 0x000fea00097fe4ff */
[----:B------:R-:W2:Y:S01]  /*1d6e0*/  SHFL.BFLY PT, R75, R70, 0x1, 0x1f ;  /* 0x0c201f00464b7f89 */ /* 0x000ea200000e0000 */
[----:B------:R-:W-:Y:S01]  /*1d6f0*/  ISETP.LE.U32.AND P5, PT, R69, UR12, PT ;  /* 0x0000000c45007c0c */ /* 0x000fe2000bfa3070 */
[----:B------:R-:W2:Y:S01]  /*1d700*/  MUFU.EX2 R224, R5 ;  /* 0x0000000500e07308 */ /* 0x000ea20000000800 */
[----:B------:R-:W-:Y:S01]  /*1d710*/  IADD3 R160, P6, R158, UR42, RZ ;  /* 0x0000002a9ea07c10 */ /* 0x000fe2000ffde0ff */
[--C-:B------:R-:W-:Y:S01]  /*1d720*/  FFMA.FTZ R201, R21, UR4, -R3.reuse ;  /* 0x0000000415c97c23 */ /* 0x100fe20008010803 */
[----:B------:R-:W-:Y:S01]  /*1d730*/  LOP3.LUT R219, R155, UR31, R74, 0x96, !PT ;  /* 0x0000001f9bdb7c12 */ /* 0x000fe2000f8e964a */
[--C-:B------:R-:W-:Y:S01]  /*1d740*/  FFMA.FTZ R207, R32, UR4, -R3.reuse ;  /* 0x0000000420cf7c23 */ /* 0x100fe20008010803 */
[----:B-1----:R-:W-:Y:S01]  /*1d750*/  LOP3.LUT R4, R140, 0xffff, RZ, 0xc0, !PT ;  /* 0x0000ffff8c047812 */ /* 0x002fe200078ec0ff */
[--C-:B------:R-:W-:Y:S01]  /*1d760*/  FFMA.FTZ R222, R36, UR4, -R3.reuse ;  /* 0x0000000424de7c23 */ /* 0x100fe20008010803 */
[----:B------:R-:W-:Y:S01]  /*1d770*/  LOP3.LUT R200, R173, UR31, R162, 0x96, !PT ;  /* 0x0000001fadc87c12 */ /* 0x000fe2000f8e96a2 */
[--C-:B------:R-:W-:Y:S01]  /*1d780*/  FFMA.FTZ R233, R53, UR4, -R3.reuse ;  /* 0x0000000435e97c23 */ /* 0x100fe20008010803 */
[----:B------:R-:W-:Y:S01]  /*1d790*/  SHF.R.U32.HI R4, RZ, 0x8, R4 ;  /* 0x00000008ff047819 */ /* 0x000fe20000011604 */
[----:B------:R-:W-:Y:S01]  /*1d7a0*/  IMAD.MOV.U32 R20, RZ, RZ, R196 ;  /* 0x000000ffff147224 */ /* 0x000fe200078e00c4 */
[----:B------:R-:W-:Y:S01]  /*1d7b0*/  SHF.R.U32.HI R74, RZ, 0x18, R150 ;  /* 0x00000018ff4a7819 */ /* 0x000fe20000011696 */
[----:B------:R-:W1:Y:S01]  /*1d7c0*/  SHFL.BFLY PT, R142, R68, 0x1, 0x1f ;  /* 0x0c201f00448e7f89 */ /* 0x000e6200000e0000 */
[----:B------:R-:W-:Y:S01]  /*1d7d0*/  LOP3.LUT R4, R4, 0xffff, RZ, 0xc0, !PT ;  /* 0x0000ffff04047812 */ /* 0x000fe200078ec0ff */
[----:B------:R-:W-:Y:S01]  /*1d7e0*/  IMAD.WIDE.U32 R148, R148, -0x326172a9, RZ ;  /* 0xcd9e8d5794947825 */ /* 0x000fe200078e00ff */
[----:B------:R-:W-:Y:S02]  /*1d7f0*/  IADD3.X R161, R159, UR41, RZ, P6, !PT ;  /* 0x000000299fa17c10 */ /* 0x000fe4000b7fe4ff */
[----:B------:R-:W-:Y:S01]  /*1d800*/  ISETP.LE.U32.AND P2, PT, R4, UR12, PT ;  /* 0x0000000c04007c0c */ /* 0x000fe2000bf43070 */
[--C-:B------:R-:W-:Y:S01]  /*1d810*/  FFMA.FTZ R16, R16, UR4, -R3.reuse ;  /* 0x0000000410107c23 */ /* 0x100fe20008010803 */
[----:B--2---:R-:W-:Y:S01]  /*1d820*/  FMNMX.FTZ R69, R143, R141, !PT ;  /* 0x0000008d8f457209 */ /* 0x004fe20007810000 */
[--C-:B------:R-:W-:Y:S01]  /*1d830*/  FFMA.FTZ R17, R17, UR4, -R3.reuse ;  /* 0x0000000411117c23 */ /* 0x100fe20008010803 */
[----:B------:R-:W-:Y:S01]  /*1d840*/  F2FP.F16.F32.PACK_AB R143, R224, R174 ;  /* 0x000000aee08f723e */ /* 0x000fe200000000ff */
[----:B------:R-:W-:Y:S01]  /*1d850*/  FFMA.FTZ R212, R33, UR4, -R3 ;  /* 0x0000000421d47c23 */ /* 0x000fe20008010803 */
[----:B------:R-:W-:Y:S01]  /*1d860*/  FMNMX.FTZ R70, R70, R75, !PT ;  /* 0x0000004b46467209 */ /* 0x000fe20007810000 */
[----:B------:R-:W-:Y:S01]  /*1d870*/  IMAD.MOV.U32 R33, RZ, RZ, R203 ;  /* 0x000000ffff217224 */ /* 0x000fe200078e00cb */
[----:B------:R-:W-:Y:S01]  /*1d880*/  PRMT R75, R143, 0x7632, R75 ;  /* 0x000076328f4b7816 */ /* 0x000fe2000000004b */
[----:B------:R-:W-:Y:S01]  /*1d890*/  FMUL.FTZ R5, R69, UR4 ;  /* 0x0000000445057c20 */ /* 0x000fe20008410000 */
[----:B------:R-:W-:Y:S01]  /*1d8a0*/  IADD3 R162, P6, R158, UR19, RZ ;  /* 0x000000139ea27c10 */ /* 0x000fe2000ffde0ff */
[----:B------:R-:W-:Y:S01]  /*1d8b0*/  FFMA.FTZ R223, R37, UR4, -R3 ;  /* 0x0000000425df7c23 */ /* 0x000fe20008010803 */
[----:B------:R-:W-:Y:S01]  /*1d8c0*/  PRMT R146, R143, 0x5410, R75 ;  /* 0x000054108f927816 */ /* 0x000fe2000000004b */
[----:B------:R-:W-:Y:S01]  /*1d8d0*/  IMAD.MOV.U32 R37, RZ, RZ, R209 ;  /* 0x000000ffff257224 */ /* 0x000fe200078e00d1 */
[----:B------:R-:W-:Y:S01]  /*1d8e0*/  ISETP.LE.U32.AND P1, PT, R74, UR12, PT ;  /* 0x0000000c4a007c0c */ /* 0x000fe2000bf23070 */
[--C-:B------:R-:W-:Y:S01]  /*1d8f0*/  FFMA.FTZ R229, R48, UR4, -R3.reuse ;  /* 0x0000000430e57c23 */ /* 0x100fe20008010803 */
[----:B------:R-:W-:Y:S01]  /*1d900*/  SHF.R.U32.HI R74, RZ, 0x18, R140 ;  /* 0x00000018ff4a7819 */ /* 0x000fe2000001168c */
[----:B------:R-:W-:Y:S01]  /*1d910*/  IMAD.MOV.U32 R48, RZ, RZ, R210 ;  /* 0x000000ffff307224 */ /* 0x000fe200078e00d2 */
[----:B------:R-:W-:Y:S01]  /*1d920*/  IADD3.X R163, R159, UR46, RZ, P6, !PT ;  /* 0x0000002e9fa37c10 */ /* 0x000fe2000b7fe4ff */
[--C-:B------:R-:W-:Y:S01]  /*1d930*/  FFMA.FTZ R232, R49, UR4, -R3.reuse ;  /* 0x0000000431e87c23 */ /* 0x100fe20008010803 */
[----:B------:R-:W-:Y:S01]  /*1d940*/  IADD3 R156, P6, R160, UR50, RZ ;  /* 0x00000032a09c7c10 */ /* 0x000fe2000ffde0ff */
[--C-:B------:R-:W-:Y:S01]  /*1d950*/  FFMA.FTZ R247, R64, UR4, -R3.reuse ;  /* 0x0000000440f77c23 */ /* 0x100fe20008010803 */
[----:B------:R-:W-:Y:S01]  /*1d960*/  ISETP.LE.U32.AND P3, PT, R74, UR12, PT ;  /* 0x0000000c4a007c0c */ /* 0x000fe2000bf63070 */
[C---:B------:R-:W-:Y:S01]  /*1d970*/  FMUL.FTZ R74, R70.reuse, UR4 ;  /* 0x00000004464a7c20 */ /* 0x040fe20008410000 */
[----:B------:R-:W-:Y:S01]  /*1d980*/  IADD3.X R157, R161, UR43, RZ, P6, !PT ;  /* 0x0000002ba19d7c10 */ /* 0x000fe2000b7fe4ff */
[----:B------:R-:W-:Y:S01]  /*1d990*/  FFMA.FTZ R249, R65, UR4, -R3 ;  /* 0x0000000441f97c23 */ /* 0x000fe20008010803 */
[----:B------:R-:W-:Y:S01]  /*1d9a0*/  FSETP.NEU.FTZ.AND P6, PT, R70, -INF , PT ;  /* 0xff8000004600780b */ /* 0x000fe20003fdd000 */
[----:B------:R-:W-:Y:S01]  /*1d9b0*/  IMAD.MOV.U32 R36, RZ, RZ, R208 ;  /* 0x000000ffff247224 */ /* 0x000fe200078e00d0 */
[----:B------:R-:W-:Y:S01]  /*1d9c0*/  @P0 LOP3.LUT R191, R191, 0x2000000, RZ, 0xfc, !PT ;  /* 0x02000000bfbf0812 */ /* 0x000fe200078efcff */
[----:B------:R-:W-:Y:S01]  /*1d9d0*/  IMAD.MOV.U32 R21, RZ, RZ, R197 ;  /* 0x000000ffff157224 */ /* 0x000fe200078e00c5 */
[----:B------:R-:W-:Y:S01]  /*1d9e0*/  LOP3.LUT R147, R149, UR22, R154, 0x96, !PT ;  /* 0x0000001695937c12 */ /* 0x000fe2000f8e969a */
[----:B------:R-:W-:Y:S01]  /*1d9f0*/  IMAD.MOV.U32 R49, RZ, RZ, R211 ;  /* 0x000000ffff317224 */ /* 0x000fe200078e00d3 */
[----:B------:R-:W-:Y:S01]  /*1da00*/  FSEL R74, R74, RZ, P6 ;  /* 0x000000ff4a4a7208 */ /* 0x000fe20003000000 */
[----:B------:R-:W-:Y:S01]  /*1da10*/  IMAD.MOV.U32 R32, RZ, RZ, R202 ;  /* 0x000000ffff207224 */ /* 0x000fe200078e00ca */
[----:B------:R-:W-:Y:S01]  /*1da20*/  LOP3.LUT R191, R191, 0xdfffffff, RZ, 0xc0, !PT ;  /* 0xdfffffffbfbf7812 */ /* 0x000fe200078ec0ff */
[----:B------:R-:W-:Y:S01]  /*1da30*/  FADD.FTZ R0, -R69, R0 ;  /* 0x0000000045007221 */ /* 0x000fe20000010100 */
[----:B-1----:R-:W-:Y:S01]  /*1da40*/  FMNMX.FTZ R68, R68, R142, !PT ;  /* 0x0000008e44447209 */ /* 0x002fe20007810000 */
[--C-:B------:R-:W-:Y:S01]  /*1da50*/  FFMA.FTZ R237, R55, UR4, -R74.reuse ;  /* 0x0000000437ed7c23 */ /* 0x100fe2000801084a */
[----:B------:R-:W-:Y:S01]  /*1da60*/  LOP3.LUT R4, R147, 0xff, RZ, 0xc0, !PT ;  /* 0x000000ff93047812 */ /* 0x000fe200078ec0ff */
[--C-:B------:R-:W-:Y:S01]  /*1da70*/  FFMA.FTZ R7, R7, UR4, -R74.reuse ;  /* 0x0000000407077c23 */ /* 0x100fe2000801084a */
[----:B------:R-:W-:Y:S01]  /*1da80*/  FSETP.NEU.FTZ.AND P6, PT, R69, -INF , PT ;  /* 0xff8000004500780b */ /* 0x000fe20003fdd000 */
[----:B------:R-:W-:Y:S01]  /*1da90*/  FFMA.FTZ R6, R6, UR4, -R74 ;  /* 0x0000000406067c23 */ /* 0x000fe2000801084a */
[----:B------:R-:W-:Y:S01]  /*1daa0*/  @P4 LOP3.LUT R191, R191, 0x20000000, RZ, 0xfc, !PT ;  /* 0x20000000bfbf4812 */ /* 0x000fe200078efcff */
[----:B------:R-:W-:Y:S01]  /*1dab0*/  MUFU.EX2 R214, R7 ;  /* 0x0000000700d67308 */ /* 0x000fe20000000800 */
[----:B------:R-:W-:Y:S01]  /*1dac0*/  SHF.R.U32.HI R140, RZ, 0x10, R140 ;  /* 0x00000010ff8c7819 */ /* 0x000fe2000001168c */
[--C-:B------:R-:W-:Y:S01]  /*1dad0*/  FFMA.FTZ R18, R18, UR4, -R74.reuse ;  /* 0x0000000412127c23 */ /* 0x100fe2000801084a */
[----:B------:R-:W-:Y:S01]  /*1dae0*/  ISETP.LE.U32.AND P4, PT, R4, UR12, PT ;  /* 0x0000000c04007c0c */ /* 0x000fe2000bf83070 */
[----:B------:R-:W-:Y:S01]  /*1daf0*/  FFMA.FTZ R218, R38, UR4, -R74 ;  /* 0x0000000426da7c23 */ /* 0x000fe2000801084a */
[----:B------:R-:W-:Y:S01]  /*1db00*/  FSEL R5, R5, RZ, P6 ;  /* 0x000000ff05057208 */ /* 0x000fe20003000000 */
[C---:B------:R-:W-:Y:S01]  /*1db10*/  FMUL.FTZ R4, R68.reuse, UR4 ;  /* 0x0000000444047c20 */ /* 0x040fe20008410000 */
[----:B------:R-:W-:Y:S03]  /*1db20*/  FSETP.NEU.FTZ.AND P6, PT, R68, -INF , PT ;  /* 0xff8000004400780b */ /* 0x000fe60003fdd000 */
[----:B------:R-:W1:Y:S01]  /*1db30*/  MUFU.EX2 R6, R6 ;  /* 0x0000000600067308 */ /* 0x000e620000000800 */
[----:B------:R-:W-:Y:S01]  /*1db40*/  LOP3.LUT R140, R140, 0xff, RZ, 0xc0, !PT ;  /* 0x000000ff8c8c7812 */ /* 0x000fe200078ec0ff */
[--C-:B------:R-:W-:Y:S01]  /*1db50*/  FFMA.FTZ R198, R25, UR4, -R5.reuse ;  /* 0x0000000419c67c23 */ /* 0x100fe20008010805 */
[----:B------:R-:W-:Y:S01]  /*1db60*/  FSEL R4, R4, RZ, P6 ;  /* 0x000000ff04047208 */ /* 0x000fe20003000000 */
[--C-:B------:R-:W-:Y:S01]  /*1db70*/  FFMA.FTZ R8, R8, UR4, -R5.reuse ;  /* 0x0000000408087c23 */ /* 0x100fe20008010805 */
[----:B------:R-:W-:Y:S01]  /*1db80*/  ISETP.LE.U32.AND P6, PT, R140, UR12, PT ;  /* 0x0000000c8c007c0c */ /* 0x000fe2000bfc3070 */
[--C-:B------:R-:W-:Y:S01]  /*1db90*/  FFMA.FTZ R9, R9, UR4, -R5.reuse ;  /* 0x0000000409097c23 */ /* 0x100fe20008010805 */
[----:B------:R-:W-:Y:S01]  /*1dba0*/  LOP3.LUT R140, R147, 0xffff, RZ, 0xc0, !PT ;  /* 0x0000ffff938c7812 */ /* 0x000fe200078ec0ff */
[----:B------:R-:W-:Y:S01]  /*1dbb0*/  FMUL.FTZ R0, R0, UR4 ;  /* 0x0000000400007c20 */ /* 0x000fe20008410000 */
[----:B------:R-:W-:Y:S01]  /*1dbc0*/  FFMA.FTZ R176, R63, UR4, -R4 ;  /* 0x000000043fb07c23 */ /* 0x000fe20008010804 */
[----:B------:R-:W-:Y:S01]  /*1dbd0*/  MUFU.EX2 R213, R9 ;  /* 0x0000000900d57308 */ /* 0x000fe20000000800 */
[----:B------:R-:W-:Y:S01]  /*1dbe0*/  SHF.R.U32.HI R140, RZ, 0x8, R140 ;  /* 0x00000008ff8c7819 */ /* 0x000fe2000001168c */
[--C-:B------:R-:W-:Y:S01]  /*1dbf0*/  FFMA.FTZ R170, R12, UR4, -R5.reuse ;  /* 0x000000040caa7c23 */ /* 0x100fe20008010805 */
[--C-:B------:R-:W-:Y:S01]  /*1dc00*/  FFMA.FTZ R173, R13, UR4, -R5.reuse ;  /* 0x000000040dad7c23 */ /* 0x100fe20008010805 */
[--C-:B------:R-:W-:Y:S01]  /*1dc10*/  FFMA.FTZ R197, R24, UR4, -R5.reuse ;  /* 0x0000000418c57c23 */ /* 0x100fe20008010805 */
[----:B------:R-:W-:Y:S01]  /*1dc20*/  LOP3.LUT R140, R140, 0xffff, RZ, 0xc0, !PT ;  /* 0x0000ffff8c8c7812 */ /* 0x000fe200078ec0ff */
[--C-:B------:R-:W-:Y:S01]  /*1dc30*/  FFMA.FTZ R206, R28, UR4, -R5.reuse ;  /* 0x000000041cce7c23 */ /* 0x100fe20008010805 */
[--C-:B------:R-:W-:Y:S03]  /*1dc40*/  FFMA.FTZ R208, R29, UR4, -R5.reuse ;  /* 0x000000041dd07c23 */ /* 0x100fe60008010805 */
[----:B------:R2:W2:Y:S01]  /*1dc50*/  MUFU.EX2 R3, R0 ;  /* 0x0000000000037308 */ /* 0x0004a20000000800 */
[----:B------:R-:W-:Y:S01]  /*1dc60*/  ISETP.LE.U32.AND P0, PT, R140, UR12, PT ;  /* 0x0000000c8c007c0c */ /* 0x000fe2000bf03070 */
[--C-:B------:R-:W-:Y:S01]  /*1dc70*/  FFMA.FTZ R216, R40, UR4, -R5.reuse ;  /* 0x0000000428d87c23 */ /* 0x100fe20008010805 */
[----:B-1----:R-:W-:Y:S01]  /*1dc80*/  F2FP.F16.F32.PACK_AB R140, R214, R6 ;  /* 0x00000006d68c723e */ /* 0x002fe200000000ff */
[--C-:B------:R-:W-:Y:S01]  /*1dc90*/  FFMA.FTZ R215, R41, UR4, -R5.reuse ;  /* 0x0000000429d77c23 */ /* 0x100fe20008010805 */
[--C-:B------:R-:W-:Y:S01]  /*1dca0*/  FFMA.FTZ R228, R44, UR4, -R5.reuse ;  /* 0x000000042ce47c23 */ /* 0x100fe20008010805 */
[--C-:B------:R-:W-:Y:S01]  /*1dcb0*/  FFMA.FTZ R227, R45, UR4, -R5.reuse ;  /* 0x000000042de37c23 */ /* 0x100fe20008010805 */
[----:B------:R-:W-:Y:S03]  /*1dcc0*/  PRMT R142, R140, 0x7632, R142 ;  /* 0x000076328c8e7816 */ /* 0x000fe6000000008e */
[----:B------:R-:W1:Y:S01]  /*1dcd0*/  MUFU.EX2 R8, R8 ;  /* 0x0000000800087308 */ /* 0x000e620000000800 */
        /* <DEDUP_REMOVED lines=8> */
[----:B--2---:R-:W-:Y:S01]  /*1dd60*/  SHF.R.U32.HI R0, RZ, 0x18, R147 ;  /* 0x00000018ff007819 */ /* 0x004fe20000011693 */
[----:B------:R-:W-:Y:S01]  /*1dd70*/  FFMA.FTZ R244, R59, UR4, -R4 ;  /* 0x000000043bf47c23 */ /* 0x000fe20008010804 */
[C---:B------:R-:W-:Y:S01]  /*1dd80*/  FMUL.FTZ R56, R3.reuse, R80 ;  /* 0x0000005003387220 */ /* 0x040fe20000410000 */
[C---:B------:R-:W-:Y:S01]  /*1dd90*/  FMUL.FTZ R57, R3.reuse, R81 ;  /* 0x0000005103397220 */ /* 0x040fe20000410000 */
[C---:B------:R-:W-:Y:S01]  /*1dda0*/  FMUL.FTZ R41, R3.reuse, R89 ;  /* 0x0000005903297220 */ /* 0x040fe20000410000 */
[C---:B------:R-:W-:Y:S01]  /*1ddb0*/  FMUL.FTZ R45, R3.reuse, R85 ;  /* 0x00000055032d7220 */ /* 0x040fe20000410000 */
[C---:B------:R-:W-:Y:S01]  /*1ddc0*/  FMUL.FTZ R40, R3.reuse, R88 ;  /* 0x0000005803287220 */ /* 0x040fe20000410000 */
[----:B------:R-:W-:Y:S01]  /*1ddd0*/  FMUL.FTZ R61, R3, R77 ;  /* 0x0000004d033d7220 */ /* 0x000fe20000410000 */
[----:B-1----:R-:W-:Y:S01]  /*1dde0*/  F2FP.F16.F32.PACK_AB R141, R213, R8 ;  /* 0x00000008d58d723e */ /* 0x002fe200000000ff */
[----:B------:R-:W-:Y:S01]  /*1ddf0*/  MUFU.EX2 R88, R18 ;  /* 0x0000001200587308 */ /* 0x000fe20000000800 */
[C---:B------:R-:W-:Y:S01]  /*1de00*/  FMUL.FTZ R60, R3.reuse, R76 ;  /* 0x0000004c033c7220 */ /* 0x040fe20000410000 */
[----:B------:R-:W-:Y:S01]  /*1de10*/  FMUL.FTZ R9, R3, R109 ;  /* 0x0000006d03097220 */ /* 0x000fe20000410000 */
[----:B------:R-:W-:Y:S01]  /*1de20*/  PRMT R144, R141, 0x7632, R144 ;  /* 0x000076328d907816 */ /* 0x000fe20000000090 */
        /* <DEDUP_REMOVED lines=20> */
[----:B------:R-:W-:Y:S01]  /*1df70*/  MUFU.EX2 R85, R16 ;  /* 0x0000001000557308 */ /* 0x000fe20000000800 */
[----:B------:R-:W-:Y:S02]  /*1df80*/  IMAD.MOV.U32 R22, RZ, RZ, R48 ;  /* 0x000000ffff167224 */ /* 0x000fe400078e0030 */
[C---:B------:R-:W-:Y:S01]  /*1df90*/  FMUL.FTZ R12, R3.reuse, R104 ;  /* 0x00000068030c7220 */ /* 0x040fe20000410000 */
[C---:B------:R-:W-:Y:S01]  /*1dfa0*/  FMUL.FTZ R13, R3.reuse, R105 ;  /* 0x00000069030d7220 */ /* 0x040fe20000410000 */
[C---:B------:R-:W-:Y:S01]  /*1dfb0*/  FMUL.FTZ R24, R3.reuse, R96 ;  /* 0x0000006003187220 */ /* 0x040fe20000410000 */
[C---:B------:R-:W-:Y:S01]  /*1dfc0*/  FMUL.FTZ R25, R3.reuse, R97 ;  /* 0x0000006103197220 */ /* 0x040fe20000410000 */
[C---:B------:R-:W-:Y:S01]  /*1dfd0*/  FMUL.FTZ R28, R3.reuse, R92 ;  /* 0x0000005c031c7220 */ /* 0x040fe20000410000 */
[C---:B------:R-:W-:Y:S02]  /*1dfe0*/  FMUL.FTZ R29, R3.reuse, R93 ;  /* 0x0000005d031d7220 */ /* 0x040fe40000410000 */
[----:B------:R-:W-:Y:S01]  /*1dff0*/  MUFU.EX2 R74, R10 ;  /* 0x0000000a004a7308 */ /* 0x000fe20000000800 */
[----:B------:R-:W-:Y:S01]  /*1e000*/  FMUL.FTZ R44, R3, R84 ;  /* 0x00000054032c7220 */ /* 0x000fe20000410000 */
[----:B------:R-:W-:Y:S02]  /*1e010*/  IMAD.MOV.U32 R51, RZ, RZ, R37 ;  /* 0x000000ffff337224 */ /* 0x000fe400078e0025 */
[----:B------:R-:W-:Y:S02]  /*1e020*/  IMAD.MOV.U32 R39, RZ, RZ, R33 ;  /* 0x000000ffff277224 */ /* 0x000fe400078e0021 */
[----:B------:R-:W-:Y:S04]  /*1e030*/  IMAD.MOV.U32 R34, RZ, RZ, R20 ;  /* 0x000000ffff227224 */ /* 0x000fe800078e0014 */
[----:B------:R-:W-:Y:S01]  /*1e040*/  MUFU.EX2 R89, R17 ;  /* 0x0000001100597308 */ /* 0x000fe20000000800 */
[----:B------:R-:W-:Y:S02]  /*1e050*/  IMAD.MOV.U32 R35, RZ, RZ, R21 ;  /* 0x000000ffff237224 */ /* 0x000fe400078e0015 */
[----:B------:R-:W-:Y:S02]  /*1e060*/  IMAD.MOV.U32 R23, RZ, RZ, R49 ;  /* 0x000000ffff177224 */ /* 0x000fe400078e0031 */
[----:B------:R-:W-:Y:S02]  /*1e070*/  IMAD.MOV.U32 R50, RZ, RZ, R36 ;  /* 0x000000ffff327224 */ /* 0x000fe400078e0024 */
[----:B------:R-:W-:Y:S03]  /*1e080*/  IMAD.MOV.U32 R38, RZ, RZ, R32 ;  /* 0x000000ffff267224 */ /* 0x000fe600078e0020 */
        /* <DEDUP_REMOVED lines=8> */
[----:B------:R-:W-:Y:S06]  /*1e110*/  IMAD.MOV.U32 R97, RZ, RZ, R23 ;  /* 0x000000ffff617224 */ /* 0x000fec00078e0017 */
[----:B------:R-:W-:Y:S01]  /*1e120*/  MUFU.EX2 R97, R201 ;  /* 0x000000c900617308 */ /* 0x000fe20000000800 */
[----:B---3--:R-:W-:Y:S02]  /*1e130*/  @!P5 HADD2 R195, -R143.H0_H0, -RZ.H0_H0 ;  /* 0xa00000ff8fc3d230 */ /* 0x008fe40000000900 */
[----:B----4-:R-:W-:Y:S03]  /*1e140*/  @!P2 HADD2 R175, -R75.H0_H0, -RZ.H0_H0 ;  /* 0xa00000ff4bafa230 */ /* 0x010fe60000000900 */
[----:B------:R-:W-:Y:S01]  /*1e150*/  PRMT R153, R195, 0x7610, R153 ;  /* 0x00007610c3997816 */ /* 0x000fe20000000099 */
[----:B------:R1:W-:Y:S01]  /*1e160*/  @!P5 STL.S16 [R1+0x78], R195 ;  /* 0x000078c30100d387 */ /* 0x0003e20000100600 */
[----:B------:R-:W-:Y:S03]  /*1e170*/  PRMT R145, R175, 0x7610, R145 ;  /* 0x00007610af917816 */ /* 0x000fe60000000091 */
[----:B------:R2:W-:Y:S01]  /*1e180*/  @!P2 STL.S16 [R1+0x74], R175 ;  /* 0x000074af0100a387 */ /* 0x0005e20000100600 */
[----:B------:R-:W-:Y:S01]  /*1e190*/  @!P5 PRMT R143, R153, 0x5410, RZ ;  /* 0x00005410998fd816 */ /* 0x000fe200000000ff */
[----:B------:R-:W-:Y:S01]  /*1e1a0*/  FFMA.FTZ R153, R3, R193, R8 ;  /* 0x000000c103997223 */ /* 0x000fe20000010008 */
[----:B------:R-:W-:Y:S01]  /*1e1b0*/  @!P2 PRMT R75, R145, 0x5410, RZ ;  /* 0x00005410914ba816 */ /* 0x000fe200000000ff */
[----:B------:R3:W4:Y:S01]  /*1e1c0*/  LDL.S16 R52, [R1+0x70] ;  /* 0x0000700001347983 */ /* 0x0007220000100600 */
[----:B------:R-:W-:Y:S02]  /*1e1d0*/  ISETP.LE.U32.AND P5, PT, R0, UR12, PT ;  /* 0x0000000c00007c0c */ /* 0x000fe4000bfa3070 */
[----:B------:R-:W-:Y:S01]  /*1e1e0*/  SHF.R.U32.HI R0, RZ, 0x10, R150 ;  /* 0x00000010ff007819 */ /* 0x000fe20000011696 */
[----:B------:R3:W3:Y:S03]  /*1e1f0*/  LDL.S16 R204, [R1+0x6c] ;  /* 0x00006c0001cc7983 */ /* 0x0006e60000100600 */
[----:B------:R-:W-:Y:S01]  /*1e200*/  LOP3.LUT R0, R0, 0xff, RZ, 0xc0, !PT ;  /* 0x000000ff00007812 */ /* 0x000fe200078ec0ff */
[----:B------:R3:W3:Y:S03]  /*1e210*/  LDL.S16 R145, [R1+0x54] ;  /* 0x0000540001917983 */ /* 0x0006e60000100600 */
[----:B------:R-:W-:Y:S01]  /*1e220*/  ISETP.LE.U32.AND P2, PT, R0, UR12, PT ;  /* 0x0000000c00007c0c */ /* 0x000fe2000bf43070 */
[----:B------:R-:W-:Y:S01]  /*1e230*/  STG.E.U16 desc[UR26][R158.64+0x2], R75 ;  /* 0x0000024b9e007986 */ /* 0x000fe2000c10151a */
[----:B------:R-:W-:Y:S02]  /*1e240*/  SHF.R.U32.HI R0, RZ, 0x10, R147 ;  /* 0x00000010ff007819 */ /* 0x000fe40000011693 */
[----:B------:R-:W-:Y:S01]  /*1e250*/  PRMT R147, R141, 0x5410, R144 ;  /* 0x000054108d937816 */ /* 0x000fe20000000090 */
[----:B------:R-:W-:Y:S01]  /*1e260*/  STG.E.U16 desc[UR26][R158.64], R143 ;  /* 0x0000008f9e007986 */ /* 0x000fe2000c10151a */
[----:B------:R-:W-:Y:S01]  /*1e270*/  LOP3.LUT R0, R0, 0xff, RZ, 0xc0, !PT ;  /* 0x000000ff00007812 */ /* 0x000fe200078ec0ff */
[----:B-1----:R-:W-:Y:S02]  /*1e280*/  FFMA.FTZ R195, R26, UR4, -R4 ;  /* 0x000000041ac37c23 */ /* 0x002fe40008010804 */
[----:B--2---:R2:W2:Y:S02]  /*1e290*/  LDL.S16 R175, [R1+0x58] ;  /* 0x0000580001af7983 */ /* 0x0044a40000100600 */
[----:B------:R-:W-:Y:S01]  /*1e2a0*/  MUFU.EX2 R105, R195 ;  /* 0x000000c300697308 */ /* 0x000fe20000000800 */
[----:B----4-:R-:W-:Y:S02]  /*1e2b0*/  @!P6 HADD2 R52, -R140.H0_H0, -RZ.H0_H0 ;  /* 0xa00000ff8c34e230 */ /* 0x010fe40000000900 */
[----:B---3--:R-:W-:Y:S03]  /*1e2c0*/  @!P3 HADD2 R204, -R142.H0_H0, -RZ.H0_H0 ;  /* 0xa00000ff8eccb230 */ /* 0x008fe60000000900 */
[----:B------:R-:W-:Y:S01]  /*1e2d0*/  PRMT R8, R52, 0x7610, R8 ;  /* 0x0000761034087816 */ /* 0x000fe20000000008 */
[----:B------:R-:W-:Y:S01]  /*1e2e0*/  @!P6 STL.S16 [R1+0x70], R52 ;  /* 0x000070340100e387 */ /* 0x000fe20000100600 */
[----:B------:R-:W-:Y:S01]  /*1e2f0*/  @!P0 HADD2 R145, -R144.H0_H0, -RZ.H0_H0 ;  /* 0xa00000ff90918230 */ /* 0x000fe20000000900 */
[----:B------:R-:W-:Y:S02]  /*1e300*/  PRMT R7, R204, 0x7610, R7 ;  /* 0x00007610cc077816 */ /* 0x000fe40000000007 */
[----:B------:R1:W-:Y:S02]  /*1e310*/  @!P3 STL.S16 [R1+0x6c], R204 ;  /* 0x00006ccc0100b387 */ /* 0x0003e40000100600 */
[----:B------:R-:W-:Y:S04]  /*1e320*/  PRMT R4, R145, 0x7610, R4 ;  /* 0x0000761091047816 */ /* 0x000fe80000000004 */
[----:B------:R-:W-:Y:S01]  /*1e330*/  @!P0 PRMT R144, R4, 0x5410, RZ ;  /* 0x0000541004908816 */ /* 0x000fe200000000ff */
[----:B------:R-:W-:Y:S01]  /*1e340*/  FADD.FTZ R4, -R70, R73 ;  /* 0x0000004946047221 */ /* 0x000fe20000010100 */
[----:B--2---:R-:W-:Y:S05]  /*1e350*/  @!P4 HADD2 R175, -R141.H0_H0, -RZ.H0_H0 ;  /* 0xa00000ff8dafc230 */ /* 0x004fea0000000900 */
[----:B------:R-:W-:Y:S01]  /*1e360*/  PRMT R5, R175, 0x7610, R5 ;  /* 0x00007610af057816 */ /* 0x000fe20000000005 */
[----:B------:R-:W-:Y:S03]  /*1e370*/  @!P4 STL.S16 [R1+0x58], R175 ;  /* 0x000058af0100c387 */ /* 0x000fe60000100600 */
[----:B------:R-:W-:Y:S01]  /*1e380*/  @!P4 PRMT R141, R5, 0x5410, RZ ;  /* 0x00005410058dc816 */ /* 0x000fe200000000ff */
[----:B------:R2:W-:Y:S01]  /*1e390*/  @!P0 STL.S16 [R1+0x54], R145 ;  /* 0x0000549101008387 */ /* 0x0005e20000100600 */
[C---:B------:R-:W-:Y:S02]  /*1e3a0*/  LOP3.LUT P4, RZ, R191.reuse, 0x20000000, RZ, 0xc0, !PT ;  /* 0x20000000bfff7812 */ /* 0x040fe4000788c0ff */
[----:B------:R-:W-:Y:S01]  /*1e3b0*/  LOP3.LUT R191, R191, 0xefffffff, RZ, 0xc0, !PT ;  /* 0xefffffffbfbf7812 */ /* 0x000fe200078ec0ff */
[----:B------:R3:W4:Y:S01]  /*1e3c0*/  LDL.S16 R5, [R1+0x84] ;  /* 0x0000840001057983 */ /* 0x0007220000100600 */
[----:B-1----:R-:W1:Y:S03]  /*1e3d0*/  MUFU.EX2 R204, R11 ;  /* 0x0000000b00cc7308 */ /* 0x002e660000000800 */
[----:B------:R3:W3:Y:S01]  /*1e3e0*/  LDL.S16 R55, [R1+0x80] ;  /* 0x0000800001377983 */ /* 0x0006e20000100600 */
[----:B-1----:R-:W-:Y:S02]  /*1e3f0*/  F2FP.F16.F32.PACK_AB R80, R204, R74 ;  /* 0x0000004acc50723e */ /* 0x002fe400000000ff */
[----:B--2---:R-:W-:Y:S02]  /*1e400*/  PRMT R145, R140, 0x5410, R142 ;  /* 0x000054108c917816 */ /* 0x004fe4000000008e */
[----:B------:R-:W-:Y:S01]  /*1e410*/  @!P6 PRMT R140, R8, 0x5410, RZ ;  /* 0x00005410088ce816 */ /* 0x000fe200000000ff */
[----:B------:R-:W-:Y:S01]  /*1e420*/  FMUL.FTZ R8, R3, R108 ;  /* 0x0000006c03087220 */ /* 0x000fe20000410000 */
[----:B------:R-:W-:Y:S01]  /*1e430*/  ISETP.LE.U32.AND P6, PT, R0, UR12, PT ;  /* 0x0000000c00007c0c */ /* 0x000fe2000bfc3070 */
[----:B------:R-:W-:Y:S01]  /*1e440*/  FMUL.FTZ R3, R4, UR4 ;  /* 0x0000000404037c20 */ /* 0x000fe20008410000 */
[----:B------:R-:W-:Y:S01]  /*1e450*/  LOP3.LUT R0, R150, 0xffff, RZ, 0xc0, !PT ;  /* 0x0000ffff96007812 */ /* 0x000fe200078ec0ff */
[----:B------:R-:W-:Y:S01]  /*1e460*/  STG.E.U16 desc[UR26][R160.64], R140 ;  /* 0x0000008ca0007986 */ /* 0x000fe2000c10151a */
[----:B------:R-:W-:Y:S01]  /*1e470*/  @!P3 PRMT R142, R7, 0x5410, RZ ;  /* 0x00005410078eb816 */ /* 0x000fe200000000ff */
[----:B------:R-:W-:Y:S01]  /*1e480*/  IMAD.MOV.U32 R108, RZ, RZ, R50 ;  /* 0x000000ffff6c7224 */ /* 0x000fe200078e0032 */
[----:B------:R-:W-:Y:S01]  /*1e490*/  SHF.R.U32.HI R0, RZ, 0x8, R0 ;  /* 0x00000008ff007819 */ /* 0x000fe20000011600 */
[----:B------:R-:W1:Y:S01]  /*1e4a0*/  MUFU.EX2 R3, R3 ;  /* 0x0000000300037308 */ /* 0x000e620000000800 */
[----:B------:R-:W-:Y:S01]  /*1e4b0*/  PRMT R81, R80, 0x7632, R81 ;  /* 0x0000763250517816 */ /* 0x000fe20000000051 */
[----:B------:R2:W-:Y:S01]  /*1e4c0*/  STG.E.U16 desc[UR26][R160.64+0x2], R142 ;  /* 0x0000028ea0007986 */ /* 0x0005e2000c10151a */
[----:B------:R-:W-:Y:S03]  /*1e4d0*/  LOP3.LUT R0, R0, 0xffff, RZ, 0xc0, !PT ;  /* 0x0000ffff00007812 */ /* 0x000fe600078ec0ff */
[----:B------:R2:W-:Y:S01]  /*1e4e0*/  STG.E.U16 desc[UR26][R156.64], R141 ;  /* 0x0000008d9c007986 */ /* 0x0005e2000c10151a */
[----:B------:R-:W-:Y:S01]  /*1e4f0*/  ISETP.LE.U32.AND P3, PT, R0, UR12, PT ;  /* 0x0000000c00007c0c */ /* 0x000fe2000bf63070 */
[----:B------:R-:W-:Y:S02]  /*1e500*/  FADD.FTZ R0, -R68, R2 ;  /* 0x0000000244007221 */ /* 0x000fe40000010100 */
[----:B------:R-:W-:Y:S02]  /*1e510*/  STG.E.U16 desc[UR26][R164.64], R144 ;  /* 0x00000090a4007986 */ /* 0x000fe4000c10151a */
[----:B------:R-:W-:Y:S01]  /*1e520*/  FMUL.FTZ R2, R0, UR4 ;  /* 0x0000000400027c20 */ /* 0x000fe20008410000 */
[----:B------:R-:W-:Y:S04]  /*1e530*/  FADD.FTZ R0, -R71, R72 ;  /* 0x0000004847007221 */ /* 0x000fe80000010100 */
[----:B------:R-:W-:Y:S01]  /*1e540*/  FMUL.FTZ R0, R0, UR4 ;  /* 0x0000000400007c20 */ /* 0x000fe20008410000 */
        /* <DEDUP_REMOVED lines=8> */
[----:B------:R-:W1:Y:S01]  /*1e5d0*/  MUFU.EX2 R0, R0 ;  /* 0x0000000000007308 */ /* 0x000e620000000800 */
[C---:B------:R-:W-:Y:S01]  /*1e5e0*/  FMUL.FTZ R50, R3.reuse, R118 ;  /* 0x0000007603327220 */ /* 0x040fe20000410000 */
[C---:B------:R-:W-:Y:S01]  /*1e5f0*/  FMUL.FTZ R51, R3.reuse, R119 ;  /* 0x0000007703337220 */ /* 0x040fe20000410000 */
[C---:B------:R-:W-:Y:S01]  /*1e600*/  FMUL.FTZ R66, R3.reuse, R102 ;  /* 0x0000006603427220 */ /* 0x040fe20000410000 */
[----:B------:R-:W-:Y:S01]  /*1e610*/  FMUL.FTZ R67, R3, R103 ;  /* 0x0000006703437220 */ /* 0x000fe20000410000 */
[----:B------:R-:W-:Y:S05]  /*1e620*/  IMAD.U32 R131, RZ, RZ, UR12 ;  /* 0x0000000cff837e24 */ /* 0x000fea000f8e00ff */
[----:B------:R-:W-:Y:S01]  /*1e630*/  MUFU.EX2 R102, R173 ;  /* 0x000000ad00667308 */ /* 0x000fe20000000800 */
[C---:B--2---:R-:W-:Y:S01]  /*1e640*/  FMUL.FTZ R58, R2.reuse, R82 ;  /* 0x00000052023a7220 */ /* 0x044fe20000410000 */
[C---:B------:R-:W-:Y:S01]  /*1e650*/  FMUL.FTZ R30, R2.reuse, R94 ;  /* 0x0000005e021e7220 */ /* 0x040fe20000410000 */
[C---:B------:R-:W-:Y:S01]  /*1e660*/  FMUL.FTZ R59, R2.reuse, R83 ;  /* 0x00000053023b7220 */ /* 0x040fe20000410000 */
[C---:B------:R-:W-:Y:S01]  /*1e670*/  FMUL.FTZ R63, R2.reuse, R79 ;  /* 0x0000004f023f7220 */ /* 0x040fe20000410000 */
[----:B------:R-:W-:Y:S01]  /*1e680*/  F2FP.F16.F32.PACK_AB R79, R89, R85 ;  /* 0x00000055594f723e */ /* 0x000fe200000000ff */
[C---:B------:R-:W-:Y:S01]  /*1e690*/  FMUL.FTZ R62, R2.reuse, R78 ;  /* 0x0000004e023e7220 */ /* 0x040fe20000410000 */
[C---:B------:R-:W-:Y:S01]  /*1e6a0*/  FMUL.FTZ R11, R2.reuse, R111 ;  /* 0x0000006f020b7220 */ /* 0x040fe20000410000 */
[----:B------:R-:W-:Y:S01]  /*1e6b0*/  FMUL.FTZ R10, R2, R110 ;  /* 0x0000006e020a7220 */ /* 0x000fe20000410000 */
[----:B------:R-:W-:Y:S01]  /*1e6c0*/  PRMT R78, R79, 0x7632, R78 ;  /* 0x000076324f4e7816 */ /* 0x000fe2000000004e */
[C---:B-1----:R-:W-:Y:S01]  /*1e6d0*/  FMUL.FTZ R64, R0.reuse, R100 ;  /* 0x0000006400407220 */ /* 0x042fe20000410000 */
[C---:B------:R-:W-:Y:S01]  /*1e6e0*/  FMUL.FTZ R48, R0.reuse, R116 ;  /* 0x0000007400307220 */ /* 0x040fe20000410000 */
[----:B------:R-:W1:Y:S01]  /*1e6f0*/  MUFU.EX2 R100, R19 ;  /* 0x0000001300647308 */ /* 0x000e620000000800 */
        /* <DEDUP_REMOVED lines=14> */
[----:B------:R-:W-:Y:S01]  /*1e7e0*/  PRMT R87, R80, 0x5410, R81 ;  /* 0x0000541050577816 */ /* 0x000fe20000000051 */
[----:B------:R-:W-:Y:S01]  /*1e7f0*/  FFMA.FTZ R72, R0, R243, R174 ;  /* 0x000000f300487223 */ /* 0x000fe200000100ae */
[----:B-1----:R-:W-:Y:S01]  /*1e800*/  F2FP.F16.F32.PACK_AB R77, R100, R88 ;  /* 0x00000058644d723e */ /* 0x002fe200000000ff */
[C---:B------:R-:W-:Y:S01]  /*1e810*/  FMUL.FTZ R16, R0.reuse, R132 ;  /* 0x0000008400107220 */ /* 0x040fe20000410000 */
[----:B------:R-:W-:Y:S01]  /*1e820*/  SHF.R.U32.HI R174, RZ, 0x18, R148 ;  /* 0x00000018ffae7819 */ /* 0x000fe20000011694 */
[----:B------:R-:W-:Y:S01]  /*1e830*/  FMUL.FTZ R17, R0, R133 ;  /* 0x0000008500117220 */ /* 0x000fe20000410000 */
[----:B------:R-:W-:Y:S01]  /*1e840*/  PRMT R76, R77, 0x7632, R76 ;  /* 0x000076324d4c7816 */ /* 0x000fe2000000004c */
[----:B------:R-:W-:Y:S01]  /*1e850*/  FFMA.FTZ R74, R2, R194, R74 ;  /* 0x000000c2024a7223 */ /* 0x000fe2000001004a */
[----:B------:R-:W-:Y:S01]  /*1e860*/  LOP3.LUT R2, R148, 0xffff, RZ, 0xc0, !PT ;  /* 0x0000ffff94027812 */ /* 0x000fe200078ec0ff */
[----:B------:R-:W-:Y:S01]  /*1e870*/  FMUL.FTZ R21, R0, R129 ;  /* 0x0000008100157220 */ /* 0x000fe20000410000 */
[----:B------:R-:W-:Y:S01]  /*1e880*/  LOP3.LUT R194, R148, 0xff, RZ, 0xc0, !PT ;  /* 0x000000ff94c27812 */ /* 0x000fe200078ec0ff */
[----:B------:R-:W-:Y:S01]  /*1e890*/  FMUL.FTZ R32, R0, R124 ;  /* 0x0000007c00207220 */ /* 0x000fe20000410000 */
[----:B------:R-:W-:Y:S01]  /*1e8a0*/  ISETP.LE.U32.AND P0, PT, R174, UR12, PT ;  /* 0x0000000cae007c0c */ /* 0x000fe2000bf03070 */
[C---:B------:R-:W-:Y:S01]  /*1e8b0*/  FMUL.FTZ R36, R0.reuse, R120 ;  /* 0x0000007800247220 */ /* 0x040fe20000410000 */
[C---:B------:R-:W-:Y:S01]  /*1e8c0*/  FMUL.FTZ R49, R0.reuse, R117 ;  /* 0x0000007500317220 */ /* 0x040fe20000410000 */
[----:B------:R-:W-:Y:S01]  /*1e8d0*/  FMUL.FTZ R65, R0, R101 ;  /* 0x0000006500417220 */ /* 0x000fe20000410000 */
[----:B------:R-:W-:Y:S01]  /*1e8e0*/  FMUL.FTZ R19, R3, R135 ;  /* 0x0000008703137220 */ /* 0x000fe20000410000 */
[----:B------:R-:W-:Y:S01]  /*1e8f0*/  FADD.FTZ R72, R224, R72 ;  /* 0x00000048e0487221 */ /* 0x000fe20000010000 */
[----:B------:R1:W-:Y:S01]  /*1e900*/  MUFU.EX2 R101, R171 ;  /* 0x000000ab00657308 */ /* 0x0003e20000000800 */
[----:B------:R-:W-:Y:S01]  /*1e910*/  FADD.FTZ R74, R204, R74 ;  /* 0x0000004acc4a7221 */ /* 0x000fe20000010000 */
[----:B------:R-:W-:Y:S03]  /*1e920*/  IMAD.WIDE.U32 R90, R200, -0x2daee0ad, RZ ;  /* 0xd2511f53c85a7825 */ /* 0x000fe600078e00ff */
[C---:B------:R-:W-:Y:S05]  /*1e930*/  LOP3.LUT R135, R90.reuse, 0xff, RZ, 0xc0, !PT ;  /* 0x000000ff5a877812 */ /* 0x040fea00078ec0ff */
[----:B------:R-:W-:Y:S01]  /*1e940*/  MUFU.EX2 R107, R197 ;  /* 0x000000c5006b7308 */ /* 0x000fe20000000800 */
[C---:B------:R-:W-:Y:S02]  /*1e950*/  LOP3.LUT R122, R90.reuse, 0xffff, RZ, 0xc0, !PT ;  /* 0x0000ffff5a7a7812 */ /* 0x040fe400078ec0ff */
[----:B------:R-:W-:Y:S02]  /*1e960*/  SHF.R.U32.HI R126, RZ, 0x10, R90 ;  /* 0x00000010ff7e7819 */ /* 0x000fe4000001165a */
[----:B------:R-:W-:Y:S02]  /*1e970*/  LOP3.LUT R173, R90, 0xff, RZ, 0xc0, !PT ;  /* 0x000000ff5aad7812 */ /* 0x000fe400078ec0ff */
[----:B------:R-:W-:Y:S03]  /*1e980*/  LOP3.LUT R86, R91, UR25, R152, 0x96, !PT ;  /* 0x000000195b567c12 */ /* 0x000fe6000f8e9698 */
[----:B------:R-:W-:Y:S01]  /*1e990*/  MUFU.EX2 R103, R212 ;  /* 0x000000d400677308 */ /* 0x000fe20000000800 */
[----:B-1----:R-:W-:Y:S02]  /*1e9a0*/  SHF.R.U32.HI R171, RZ, 0x10, R90 ;  /* 0x00000010ffab7819 */ /* 0x002fe4000001165a */
[----:B------:R-:W-:Y:S02]  /*1e9b0*/  LOP3.LUT R170, R86, 0xff, RZ, 0xc0, !PT ;  /* 0x000000ff56aa7812 */ /* 0x000fe400078ec0ff */
[----:B------:R-:W-:Y:S02]  /*1e9c0*/  SHF.R.U32.HI R118, RZ, 0x10, R86 ;  /* 0x00000010ff767819 */ /* 0x000fe40000011656 */
[----:B------:R-:W-:Y:S03]  /*1e9d0*/  SHF.R.U32.HI R122, RZ, 0x8, R122 ;  /* 0x00000008ff7a7819 */ /* 0x000fe6000001167a */
[----:B------:R-:W-:Y:S01]  /*1e9e0*/  MUFU.EX2 R110, R211 ;  /* 0x000000d3006e7308 */ /* 0x000fe20000000800 */
[----:B------:R-:W-:Y:S02]  /*1e9f0*/  LOP3.LUT R118, R118, 0xff, RZ, 0xc0, !PT ;  /* 0x000000ff76767812 */ /* 0x000fe400078ec0ff */
[----:B------:R-:W-:Y:S02]  /*1ea00*/  LOP3.LUT R122, R122, 0xffff, RZ, 0xc0, !PT ;  /* 0x0000ffff7a7a7812 */ /* 0x000fe400078ec0ff */
[----:B------:R-:W-:Y:S05]  /*1ea10*/  LOP3.LUT R126, R126, 0xff, RZ, 0xc0, !PT ;  /* 0x000000ff7e7e7812 */ /* 0x000fea00078ec0ff */
[----:B------:R-:W-:Y:S10]  /*1ea20*/  MUFU.EX2 R142, R221 ;  /* 0x000000dd008e7308 */ /* 0x000ff40000000800 */
[----:B------:R-:W-:Y:S01]  /*1ea30*/  MUFU.EX2 R141, R215 ;  /* 0x000000d7008d7308 */ /* 0x000fe20000000800 */
[----:B----4-:R-:W-:Y:S02]  /*1ea40*/  @!P6 HADD2 R5, -R80.H0_H0, -RZ.H0_H0 ;  /* 0xa00000ff5005e230 */ /* 0x010fe40000000900 */
[----:B---3--:R-:W-:Y:S03]  /*1ea50*/  @!P5 HADD2 R55, -R81.H0_H0, -RZ.H0_H0 ;  /* 0xa00000ff5137d230 */ /* 0x008fe60000000900 */
[----:B------:R-:W-:Y:S01]  /*1ea60*/  PRMT R4, R5, 0x7610, R4 ;  /* 0x0000761005047816 */ /* 0x000fe20000000004 */
[----:B------:R1:W-:Y:S03]  /*1ea70*/  @!P6 STL.S16 [R1+0x84], R5 ;  /* 0x000084050100e387 */ /* 0x0003e60000100600 */
[----:B------:R-:W-:Y:S01]  /*1ea80*/  @!P6 PRMT R80, R4, 0x5410, RZ ;  /* 0x000054100450e816 */ /* 0x000fe200000000ff */
[----:B------:R2:W3:Y:S01]  /*1ea90*/  LDL.S16 R7, [R1+0x8c] ;  /* 0x00008c0001077983 */ /* 0x0004e20000100600 */
[----:B------:R-:W-:Y:S01]  /*1eaa0*/  PRMT R54, R55, 0x7610, R54 ;  /* 0x0000761037367816 */ /* 0x000fe20000000036 */
[----:B------:R-:W-:Y:S02]  /*1eab0*/  FMUL.FTZ R4, R0, R136 ;  /* 0x0000008800047220 */ /* 0x000fe40000410000 */
[----:B------:R2:W4:Y:S01]  /*1eac0*/  LDL.S16 R82, [R1+0x88] ;  /* 0x0000880001527983 */ /* 0x0005220000100600 */
[----:B------:R-:W-:Y:S01]  /*1ead0*/  @!P5 PRMT R81, R54, 0x5410, RZ ;  /* 0x000054103651d816 */ /* 0x000fe200000000ff */
[C---:B------:R-:W-:Y:S02]  /*1eae0*/  FMUL.FTZ R54, R3.reuse, R114 ;  /* 0x0000007203367220 */ /* 0x040fe40000410000 */
[----:B------:R2:W-:Y:S04]  /*1eaf0*/  @!P5 STL.S16 [R1+0x80], R55 ;  /* 0x000080370100d387 */ /* 0x0005e80000100600 */
[----:B------:R3:W4:Y:S04]  /*1eb00*/  LDL.S16 R94, [R1+0x94] ;  /* 0x00009400015e7983 */ /* 0x0007280000100600 */
[----:B------:R3:W4:Y:S04]  /*1eb10*/  LDL.S16 R83, [R1+0x90] ;  /* 0x0000900001537983 */ /* 0x0007280000100600 */
[----:B------:R2:W-:Y:S01]  /*1eb20*/  STG.E.U16 desc[UR26][R162.64], R80 ;  /* 0x00000050a2007986 */ /* 0x0005e2000c10151a */
[----:B-1----:R-:W-:Y:S01]  /*1eb30*/  FMUL.FTZ R5, R0, R137 ;  /* 0x0000008900057220 */ /* 0x002fe20000410000 */
[----:B------:R-:W-:Y:S01]  /*1eb40*/  SHF.R.U32.HI R0, RZ, 0x8, R2 ;  /* 0x00000008ff007819 */ /* 0x000fe20000011602 */
[C---:B------:R-:W-:Y:S01]  /*1eb50*/  FFMA.FTZ R2, R3.reuse, R245, R6 ;  /* 0x000000f503027223 */ /* 0x040fe20000010006 */
[----:B------:R-:W-:Y:S01]  /*1eb60*/  SHF.R.U32.HI R137, RZ, 0x18, R90 ;  /* 0x00000018ff897819 */ /* 0x000fe2000001165a */
[----:B------:R-:W-:Y:S01]  /*1eb70*/  STG.E.U16 desc[UR26][R162.64+0x2], R81 ;  /* 0x00000251a2007986 */ /* 0x000fe2000c10151a */
[----:B------:R-:W-:Y:S01]  /*1eb80*/  LOP3.LUT R193, R0, 0xffff, RZ, 0xc0, !PT ;  /* 0x0000ffff00c17812 */ /* 0x000fe200078ec0ff */
[C---:B------:R-:W-:Y:S01]  /*1eb90*/  FMUL.FTZ R6, R3.reuse, R138 ;  /* 0x0000008a03067220 */ /* 0x040fe20000410000 */
[----:B------:R-:W-:Y:S04]  /*1eba0*/  SHF.R.U32.HI R0, RZ, 0x10, R148 ;  /* 0x00000010ff007819 */ /* 0x000fe80000011694 */
[----:B------:R-:W-:Y:S01]  /*1ebb0*/  LOP3.LUT R175, R0, 0xff, RZ, 0xc0, !PT ;  /* 0x000000ff00af7812 */ /* 0x000fe200078ec0ff */
[----:B--2---:R-:W-:Y:S03]  /*1ebc0*/  FMUL.FTZ R55, R3, R115 ;  /* 0x0000007303377220 */ /* 0x004fe60000410000 */
[----:B------:R-:W-:Y:S02]  /*1ebd0*/  ISETP.LE.U32.AND P5, PT, R175, UR12, PT ;  /* 0x0000000caf007c0c */ /* 0x000fe4000bfa3070 */
[----:B------:R-:W-:Y:S04]  /*1ebe0*/  LOP3.LUT R80, R148, 0xffff, RZ, 0xc0, !PT ;  /* 0x0000ffff94507812 */ /* 0x000fe800078ec0ff */
[----:B------:R-:W-:Y:S01]  /*1ebf0*/  SHF.R.U32.HI R80, RZ, 0x8, R80 ;  /* 0x00000008ff507819 */ /* 0x000fe20000011650 */
[----:B---3--:R-:W-:Y:S02]  /*1ec00*/  @!P4 HADD2 R7, -R79.H0_H0, -RZ.H0_H0 ;  /* 0xa00000ff4f07c230 */ /* 0x008fe40000000900 */
[----:B----4-:R-:W-:Y:S03]  /*1ec10*/  @!P3 HADD2 R82, -R78.H0_H0, -RZ.H0_H0 ;  /* 0xa00000ff4e52b230 */ /* 0x010fe60000000900 */
[----:B------:R-:W-:Y:S01]  /*1ec20*/  PRMT R73, R7, 0x7610, R73 ;  /* 0x0000761007497816 */ /* 0x000fe20000000049 */
[----:B------:R1:W-:Y:S04]  /*1ec30*/  @!P4 STL.S16 [R1+0x8c], R7 ;  /* 0x00008c070100c387 */ /* 0x0003e80000100600 */
[----:B------:R2:W-:Y:S01]  /*1ec40*/  @!P3 STL.S16 [R1+0x88], R82 ;  /* 0x000088520100b387 */ /* 0x0005e20000100600 */
[----:B------:R-:W-:Y:S02]  /*1ec50*/  @!P2 HADD2 R94, -R77.H0_H0, -RZ.H0_H0 ;  /* 0xa00000ff4d5ea230 */ /* 0x000fe40000000900 */
[----:B------:R-:W-:Y:S03]  /*1ec60*/  @!P1 HADD2 R83, -R76.H0_H0, -RZ.H0_H0 ;  /* 0xa00000ff4c539230 */ /* 0x000fe60000000900 */
[----:B------:R-:W-:Y:S02]  /*1ec70*/  @!P2 STL.S16 [R1+0x94], R94 ;  /* 0x0000945e0100a387 */ /* 0x000fe40000100600 */
[----:B------:R-:W-:Y:S02]  /*1ec80*/  PRMT R0, R83, 0x7610, R0 ;  /* 0x0000761053007816 */ /* 0x000fe40000000000 */
[----:B------:R3:W-:Y:S04]  /*1ec90*/  @!P1 STL.S16 [R1+0x90], R83 ;  /* 0x0000905301009387 */ /* 0x0007e80000100600 */
[----:B------:R4:W4:Y:S04]  /*1eca0*/  LDL.S16 R116, [R1+0xa8] ;  /* 0x0000a80001747983 */ /* 0x0009280000100600 */
[----:B------:R4:W4:Y:S01]  /*1ecb0*/  LDL.S16 R113, [R1+0xa4] ;  /* 0x0000a40001717983 */ /* 0x0009220000100600 */
[----:B-1----:R-:W-:Y:S01]  /*1ecc0*/  FMUL.FTZ R7, R3, R139 ;  /* 0x0000008b03077220 */ /* 0x002fe20000410000 */
[----:B------:R-:W-:Y:S02]  /*1ecd0*/  PRMT R3, R82, 0x7610, R3 ;  /* 0x0000761052037816 */ /* 0x000fe40000000003 */
[----:B------:R1:W4:Y:S01]  /*1ece0*/  LDL.S16 R112, [R1+0xa0] ;  /* 0x0000a00001707983 */ /* 0x0003220000100600 */
[----:B--2---:R-:W-:Y:S02]  /*1ecf0*/  PRMT R82, R79, 0x5410, R78 ;  /* 0x000054104f527816 */ /* 0x004fe4000000004e */
[----:B------:R-:W-:Y:S01]  /*1ed00*/  @!P3 PRMT R78, R3, 0x5410, RZ ;  /* 0x00005410034eb816 */ /* 0x000fe200000000ff */
[----:B------:R1:W2:Y:S01]  /*1ed10*/  LDL.S16 R111, [R1+0x9c] ;  /* 0x00009c00016f7983 */ /* 0x0002a20000100600 */
[----:B------:R-:W-:Y:S01]  /*1ed20*/  @!P4 PRMT R79, R73, 0x5410, RZ ;  /* 0x00005410494fc816 */ /* 0x000fe200000000ff */
[----:B------:R-:W-:Y:S01]  /*1ed30*/  FADD.FTZ R73, R213, R153 ;  /* 0x00000099d5497221 */ /* 0x000fe20000010000 */
[----:B------:R-:W-:Y:S01]  /*1ed40*/  ISETP.LE.U32.AND P3, PT, R194, UR12, PT ;  /* 0x0000000cc2007c0c */ /* 0x000fe2000bf63070 */
[----:B------:R1:W-:Y:S01]  /*1ed50*/  STG.E.U16 desc[UR26][R158.64+0x12], R78 ;  /* 0x0000124e9e007986 */ /* 0x0003e2000c10151a */
[----:B------:R-:W-:Y:S01]  /*1ed60*/  ISETP.LE.U32.AND P4, PT, R193, UR12, PT ;  /* 0x0000000cc1007c0c */ /* 0x000fe2000bf83070 */
[----:B------:R-:W-:Y:S01]  /*1ed70*/  FADD.FTZ R3, R214, R2 ;  /* 0x00000002d6037221 */ /* 0x000fe20000010000 */
[----:B------:R-:W-:Y:S01]  /*1ed80*/  SHF.R.U32.HI R153, RZ, 0x18, R86 ;  /* 0x00000018ff997819 */ /* 0x000fe20000011656 */
[----:B------:R-:W-:Y:S01]  /*1ed90*/  STG.E.U16 desc[UR26][R158.64+0x10], R79 ;  /* 0x0000104f9e007986 */ /* 0x000fe2000c10151a */
[----:B---3--:R-:W-:Y:S01]  /*1eda0*/  PRMT R83, R77, 0x5410, R76 ;  /* 0x000054104d537816 */ /* 0x008fe2000000004c */
[--C-:B------:R-:W-:Y:S01]  /*1edb0*/  FADD.FTZ R2, R85, R72.reuse ;  /* 0x0000004855027221 */ /* 0x100fe20000010000 */
[----:B------:R-:W-:Y:S01]  /*1edc0*/  @!P1 PRMT R76, R0, 0x5410, RZ ;  /* 0x00005410004c9816 */ /* 0x000fe200000000ff */
[----:B------:R-:W3:Y:S01]  /*1edd0*/  MUFU.EX2 R85, R155 ;  /* 0x0000009b00557308 */ /* 0x000ee20000000800 */
[----:B------:R-:W-:Y:S01]  /*1ede0*/  LOP3.LUT R0, R239, UR40, RZ, 0x3c, !PT ;  /* 0x00000028ef007c12 */ /* 0x000fe2000f8e3cff */
[----:B------:R-:W-:Y:S01]  /*1edf0*/  FADD.FTZ R3, R88, R3 ;  /* 0x0000000358037221 */ /* 0x000fe20000010000 */
[----:B------:R-:W-:Y:S01]  /*1ee00*/  PRMT R72, R94, 0x7610, R72 ;  /* 0x000076105e487816 */ /* 0x000fe20000000048 */
[----:B------:R-:W-:Y:S01]  /*1ee10*/  STG.E.U16 desc[UR26][R160.64+0x12], R76 ;  /* 0x0000124ca0007986 */ /* 0x000fe2000c10151a */
[----:B------:R-:W-:Y:S01]  /*1ee20*/  ISETP.LE.U32.AND P6, PT, R153, UR12, PT ;  /* 0x0000000c99007c0c */ /* 0x000fe2000bfc3070 */
[----:B------:R-:W-:Y:S01]  /*1ee30*/  IMAD.WIDE.U32 R98, R0, -0x326172a9, RZ ;  /* 0xcd9e8d5700627825 */ /* 0x000fe200078e00ff */
[----:B------:R-:W-:Y:S02]  /*1ee40*/  @!P2 PRMT R77, R72, 0x5410, RZ ;  /* 0x00005410484da816 */ /* 0x000fe400000000ff */
[----:B------:R-:W-:Y:S01]  /*1ee50*/  ISETP.LE.U32.AND P1, PT, R118, UR12, PT ;  /* 0x0000000c76007c0c */ /* 0x000fe2000bf23070 */
[----:B------:R-:W-:Y:S01]  /*1ee60*/  FADD.FTZ R88, R89, R2 ;  /* 0x0000000259587221 */ /* 0x000fe20000010000 */
[C---:B------:R-:W-:Y:S01]  /*1ee70*/  LOP3.LUT R72, R99.reuse, UR39, R92, 0x96, !PT ;  /* 0x0000002763487c12 */ /* 0x040fe2000f8e965c */
[----:B------:R-:W-:Y:S01]  /*1ee80*/  FADD.FTZ R0, R84, R73 ;  /* 0x0000004954007221 */ /* 0x000fe20000010000 */
[----:B------:R-:W-:Y:S01]  /*1ee90*/  F2FP.F16.F32.PACK_AB R2, R102, R84 ;  /* 0x000000546602723e */ /* 0x000fe200000000ff */
[----:B------:R-:W-:Y:S01]  /*1eea0*/  FADD.FTZ R100, R100, R3 ;  /* 0x0000000364647221 */ /* 0x000fe20000010000 */
[----:B------:R-:W-:Y:S01]  /*1eeb0*/  LOP3.LUT R3, R99, UR39, R108, 0x96, !PT ;  /* 0x0000002763037c12 */ /* 0x000fe2000f8e966c */
[----:B------:R-:W-:Y:S04]  /*1eec0*/  IMAD.WIDE.U32 R72, R72, -0x2daee0ad, RZ ;  /* 0xd2511f5348487825 */ /* 0x000fe800078e00ff */
[----:B------:R-:W-:Y:S01]  /*1eed0*/  FADD.FTZ R102, R102, R0 ;  /* 0x0000000066667221 */ /* 0x000fe20000010000 */
[----:B------:R-:W-:Y:S01]  /*1eee0*/  STG.E.U16 desc[UR26][R160.64+0x10], R77 ;  /* 0x0000104da0007986 */ /* 0x000fe2000c10151a */
[----:B------:R-:W-:Y:S01]  /*1eef0*/  @P6 LOP3.LUT R191, R191, 0x10000000, RZ, 0xfc, !PT ;  /* 0x10000000bfbf6812 */ /* 0x000fe200078efcff */
[----:B---3--:R-:W-:Y:S01]  /*1ef00*/  FADD.FTZ R0, R85, R74 ;  /* 0x0000004a55007221 */ /* 0x008fe20000010000 */
[----:B------:R-:W-:Y:S01]  /*1ef10*/  LOP3.LUT R84, R73, UR37, R96, 0x96, !PT ;  /* 0x0000002549547c12 */ /* 0x000fe2000f8e9660 */
[----:B-1----:R-:W-:Y:S01]  /*1ef20*/  MUFU.EX2 R78, R232 ;  /* 0x000000e8004e7308 */ /* 0x002fe20000000800 */
[C---:B------:R-:W-:Y:S01]  /*1ef30*/  F2FP.F16.F32.PACK_AB R74, R101.reuse, R85 ;  /* 0x00000055654a723e */ /* 0x040fe200000000ff */
[----:B------:R-:W-:Y:S01]  /*1ef40*/  FADD.FTZ R101, R101, R0 ;  /* 0x0000000065657221 */ /* 0x000fe20000010000 */
[----:B------:R-:W-:Y:S01]  /*1ef50*/  LOP3.LUT R0, R167, UR38, R98, 0x96, !PT ;  /* 0x00000026a7007c12 */ /* 0x000fe2000f8e9662 */
[----:B------:R-:W-:Y:S01]  /*1ef60*/  IMAD.WIDE.U32 R84, R84, -0x326172a9, RZ ;  /* 0xcd9e8d5754547825 */ /* 0x000fe200078e00ff */
[----:B------:R-:W-:Y:S03]  /*1ef70*/  ISETP.LE.U32.AND P6, PT, R170, UR12, PT ;  /* 0x0000000caa007c0c */ /* 0x000fe6000bfc3070 */
[----:B------:R-:W-:Y:S01]  /*1ef80*/  IMAD.WIDE.U32 R92, R0, -0x2daee0ad, RZ ;  /* 0xd2511f53005c7825 */ /* 0x000fe200078e00ff */
[----:B------:R-:W-:Y:S03]  /*1ef90*/  LOP3.LUT R73, R85, UR36, R166, 0x96, !PT ;  /* 0x0000002455497c12 */ /* 0x000fe6000f8e96a6 */
[----:B------:R-:W-:Y:S01]  /*1efa0*/  IMAD.MOV.U32 R99, RZ, RZ, 0x7054 ;  /* 0x00007054ff637424 */ /* 0x000fe200078e00ff */
[----:B------:R-:W-:Y:S01]  /*1efb0*/  LOP3.LUT R0, R93, UR17, R72, 0x96, !PT ;  /* 0x000000115d007c12 */ /* 0x000fe2000f8e9648 */
[----:B------:R-:W-:Y:S03]  /*1efc0*/  IMAD.WIDE.U32 R72, R73, -0x2daee0ad, RZ ;  /* 0xd2511f5349487825 */ /* 0x000fe600078e00ff */
[----:B------:R-:W-:Y:S01]  /*1efd0*/  PRMT R131, R131, R99, UR12 ;  /* 0x0000000c83837e16 */ /* 0x000fe20008000063 */
[----:B------:R-:W-:Y:S01]  /*1efe0*/  IMAD.WIDE.U32 R94, R0, -0x326172a9, RZ ;  /* 0xcd9e8d57005e7825 */ /* 0x000fe200078e00ff */
[----:B------:R-:W-:Y:S01]  /*1eff0*/  LOP3.LUT R92, R73, UR34, R92, 0x96, !PT ;  /* 0x00000022495c7c12 */ /* 0x000fe2000f8e965c */
[----:B------:R-:W-:Y:S01]  /*1f000*/  MUFU.EX2 R99, R206 ;  /* 0x000000ce00637308 */ /* 0x000fe20000000800 */
[----:B------:R-:W-:Y:S02]  /*1f010*/  LOP3.LUT R0, R169, UR38, R98, 0x96, !PT ;  /* 0x00000026a9007c12 */ /* 0x000fe4000f8e9662 */
[----:B------:R-:W-:Y:S01]  /*1f020*/  LOP3.LUT R84, R95, UR35, R84, 0x96, !PT ;  /* 0x000000235f547c12 */ /* 0x000fe2000f8e9654 */
[----:B------:R-:W-:Y:S01]  /*1f030*/  IMAD.WIDE.U32 R92, R92, -0x326172a9, RZ ;  /* 0xcd9e8d575c5c7825 */ /* 0x000fe200078e00ff */
[----:B------:R-:W-:Y:S05]  /*1f040*/  LOP3.LUT R169, R90, 0xffff, RZ, 0xc0, !PT ;  /* 0x0000ffff5aa97812 */ /* 0x000fea00078ec0ff */
[----:B------:R-:W1:Y:S01]  /*1f050*/  MUFU.EX2 R73, R199 ;  /* 0x000000c700497308 */ /* 0x000e620000000800 */
[----:B------:R-:W-:Y:S01]  /*1f060*/  LOP3.LUT R132, R93, UR31, R94, 0x96, !PT ;  /* 0x0000001f5d847c12 */ /* 0x000fe2000f8e965e */
[----:B------:R-:W-:Y:S04]  /*1f070*/  IMAD.WIDE.U32 R166, R84, -0x2daee0ad, RZ ;  /* 0xd2511f5354a67825 */ /* 0x000fe800078e00ff */
[----:B------:R-:W-:Y:S01]  /*1f080*/  IMAD.WIDE.U32 R84, R3, -0x2daee0ad, RZ ;  /* 0xd2511f5303547825 */ /* 0x000fe200078e00ff */
[----:B------:R-:W-:Y:S03]  /*1f090*/  LOP3.LUT R96, R167, UR30, R72, 0x96, !PT ;  /* 0x0000001ea7607c12 */ /* 0x000fe6000f8e9648 */
[----:B------:R-:W-:Y:S01]  /*1f0a0*/  MUFU.EX2 R94, R196 ;  /* 0x000000c4005e7308 */ /* 0x000fe20000000800 */
[----:B------:R-:W-:Y:S01]  /*1f0b0*/  IMAD.WIDE.U32 R108, R0, -0x2daee0ad, RZ ;  /* 0xd2511f53006c7825 */ /* 0x000fe200078e00ff */
[----:B------:R-:W-:Y:S04]  /*1f0c0*/  LOP3.LUT R0, R85, UR37, R104, 0x96, !PT ;  /* 0x0000002555007c12 */ /* 0x000fe8000f8e9668 */
[----:B------:R-:W-:Y:S01]  /*1f0d0*/  LOP3.LUT R3, R109, UR17, R84, 0x96, !PT ;  /* 0x000000116d037c12 */ /* 0x000fe2000f8e9654 */
[----:B------:R-:W-:Y:S01]  /*1f0e0*/  IMAD.WIDE.U32 R84, R0, -0x326172a9, RZ ;  /* 0xcd9e8d5700547825 */ /* 0x000fe200078e00ff */
[----:B-1----:R-:W-:Y:S01]  /*1f0f0*/  F2FP.F16.F32.PACK_AB R75, R97, R73 ;  /* 0x00000049614b723e */ /* 0x002fe200000000ff */
[----:B------:R-:W-:Y:S02]  /*1f100*/  UIADD3 UR17, UR32, -0x4ab325aa, URZ ;  /* 0xb54cda5620117890 */ /* 0x000fe4000fffe03f */
[----:B------:R-:W-:Y:S01]  /*1f110*/  FADD.FTZ R72, R73, R88 ;  /* 0x0000005849487221 */ /* 0x000fe20000010000 */
[----:B------:R-:W-:Y:S01]  /*1f120*/  IMAD.WIDE.U32 R88, R3, -0x326172a9, RZ ;  /* 0xcd9e8d5703587825 */ /* 0x000fe200078e00ff */
[----:B------:R-:W-:Y:S03]  /*1f130*/  MUFU.EX2 R104, R198 ;  /* 0x000000c600687308 */ /* 0x000fe60000000800 */
[----:B------:R-:W-:Y:S01]  /*1f140*/  FADD.FTZ R97, R97, R72 ;  /* 0x0000004861617221 */ /* 0x000fe20000010000 */
[----:B------:R-:W-:Y:S02]  /*1f150*/  LOP3.LUT R72, R85, UR36, R168, 0x96, !PT ;  /* 0x0000002455487c12 */ /* 0x000fe4000f8e96a8 */
[----:B------:R-:W-:Y:S02]  /*1f160*/  LOP3.LUT R0, R89, UR35, R84, 0x96, !PT ;  /* 0x0000002359007c12 */ /* 0x000fe4000f8e9654 */
[----:B------:R-:W-:Y:S01]  /*1f170*/  LOP3.LUT R89, R150, 0xff, RZ, 0xc0, !PT ;  /* 0x000000ff96597812 */ /* 0x000fe200078ec0ff */
[----:B------:R-:W-:Y:S01]  /*1f180*/  IMAD.WIDE.U32 R72, R72, -0x2daee0ad, RZ ;  /* 0xd2511f5348487825 */ /* 0x000fe200078e00ff */
[----:B------:R-:W1:Y:S03]  /*1f190*/  MUFU.EX2 R93, R202 ;  /* 0x000000ca005d7308 */ /* 0x000e660000000800 */
[----:B------:R-:W-:Y:S01]  /*1f1a0*/  IMAD.WIDE.U32 R200, R0, -0x2daee0ad, RZ ;  /* 0xd2511f5300c87825 */ /* 0x000fe200078e00ff */
[----:B------:R-:W-:Y:S02]  /*1f1b0*/  LOP3.LUT R0, R151, UR17, R172, 0x96, !PT ;  /* 0x0000001197007c12 */ /* 0x000fe4000f8e96ac */
[----:B------:R-:W-:Y:S02]  /*1f1c0*/  LOP3.LUT R108, R73, UR34, R108, 0x96, !PT ;  /* 0x00000022496c7c12 */ /* 0x000fe4000f8e966c */
[----:B------:R-:W-:Y:S02]  /*1f1d0*/  LOP3.LUT R3, R0, 0xffff, RZ, 0xc0, !PT ;  /* 0x0000ffff00037812 */ /* 0x000fe400078ec0ff */
[----:B------:R-:W-:Y:S01]  /*1f1e0*/  MUFU.EX2 R98, R207 ;  /* 0x000000cf00627308 */ /* 0x000fe20000000800 */
[----:B------:R-:W-:Y:S01]  /*1f1f0*/  LOP3.LUT R117, R201, UR30, R72, 0x96, !PT ;  /* 0x0000001ec9757c12 */ /* 0x000fe2000f8e9648 */
[----:B------:R-:W-:Y:S01]  /*1f200*/  IMAD.WIDE.U32 R108, R108, -0x326172a9, RZ ;  /* 0xcd9e8d576c6c7825 */ /* 0x000fe200078e00ff */
[--C-:B------:R-:W-:Y:S01]  /*1f210*/  SHF.R.U32.HI R72, RZ, 0x10, R0.reuse ;  /* 0x00000010ff487819 */ /* 0x100fe20000011600 */
[----:B------:R-:W-:Y:S01]  /*1f220*/  UIADD3 UR30, UR33, 0x646e171e, URZ ;  /* 0x646e171e211e7890 */ /* 0x000fe2000fffe03f */
[----:B------:R-:W-:Y:S02]  /*1f230*/  LOP3.LUT R85, R0, 0xff, RZ, 0xc0, !PT ;  /* 0x000000ff00557812 */ /* 0x000fe400078ec0ff */
[----:B------:R-:W-:Y:S03]  /*1f240*/  SHF.R.U32.HI R73, RZ, 0x8, R3 ;  /* 0x00000008ff497819 */ /* 0x000fe60000011603 */
[----:B------:R-:W3:Y:S01]  /*1f250*/  MUFU.EX2 R95, R203 ;  /* 0x000000cb005f7308 */ /* 0x000ee20000000800 */
[----:B------:R-:W-:Y:S01]  /*1f260*/  SHF.R.U32.HI R84, RZ, 0x18, R0 ;  /* 0x00000018ff547819 */ /* 0x000fe20000011600 */
[----:B-1----:R-:W-:Y:S01]  /*1f270*/  FADD.FTZ R3, R93, R100 ;  /* 0x000000645d037221 */ /* 0x002fe20000010000 */
[----:B------:R-:W-:Y:S02]  /*1f280*/  LOP3.LUT R0, R72, 0xff, RZ, 0xc0, !PT ;  /* 0x000000ff48007812 */ /* 0x000fe400078ec0ff */
[----:B------:R-:W-:Y:S02]  /*1f290*/  PRMT R72, R85, 0x5410, R73 ;  /* 0x0000541055487816 */ /* 0x000fe40000000049 */
[----:B------:R-:W-:Y:S02]  /*1f2a0*/  LOP3.LUT R73, R150, 0xffff, RZ, 0xc0, !PT ;  /* 0x0000ffff96497812 */ /* 0x000fe400078ec0ff */
[----:B------:R-:W-:Y:S01]  /*1f2b0*/  PRMT R0, R0, 0x5410, R84 ;  /* 0x0000541000007816 */ /* 0x000fe20000000054 */
[----:B------:R-:W-:Y:S01]  /*1f2c0*/  IMAD.WIDE.U32 R84, R96, -0x326172a9, RZ ;  /* 0xcd9e8d5760547825 */ /* 0x000fe200078e00ff */
[----:B------:R-:W-:Y:S01]  /*1f2d0*/  SHF.R.U32.HI R73, RZ, 0x8, R73 ;  /* 0x00000008ff497819 */ /* 0x000fe20000011649 */
[----:B------:R-:W1:Y:S01]  /*1f2e0*/  MUFU.EX2 R96, R205 ;  /* 0x000000cd00607308 */ /* 0x000e620000000800 */
[----:B------:R-:W-:Y:S02]  /*1f2f0*/  LOP3.LUT R197, R109, UR31, R88, 0x96, !PT ;  /* 0x0000001f6dc57c12 */ /* 0x000fe4000f8e9658 */
[----:B------:R-:W-:Y:S01]  /*1f300*/  PRMT R196, R89, 0x5410, R73 ;  /* 0x0000541059c47816 */ /* 0x000fe20000000049 */
[----:B------:R-:W-:Y:S01]  /*1f310*/  FADD.FTZ R89, R107, R102 ;  /* 0x000000666b597221 */ /* 0x000fe20000010000 */
[----:B------:R-:W-:Y:S02]  /*1f320*/  SHF.R.U32.HI R172, RZ, 0x18, R90 ;  /* 0x00000018ffac7819 */ /* 0x000fe4000001165a */
[C---:B---3--:R-:W-:Y:S03]  /*1f330*/  F2FP.F16.F32.PACK_AB R88, R95.reuse, R93 ;  /* 0x0000005d5f58723e */ /* 0x048fe600000000ff */
[----:B------:R-:W3:Y:S01]  /*1f340*/  MUFU.EX2 R109, R209 ;  /* 0x000000d1006d7308 */ /* 0x000ee20000000800 */
[C---:B------:R-:W-:Y:S01]  /*1f350*/  F2FP.F16.F32.PACK_AB R90, R104.reuse, R107 ;  /* 0x0000006b685a723e */ /* 0x040fe200000000ff */
[----:B------:R-:W-:Y:S01]  /*1f360*/  FADD.FTZ R95, R95, R3 ;  /* 0x000000035f5f7221 */ /* 0x000fe20000010000 */
[--C-:B------:R-:W-:Y:S01]  /*1f370*/  SHF.R.U32.HI R3, RZ, 0x10, R150.reuse ;  /* 0x00000010ff037819 */ /* 0x100fe20000011696 */
[----:B------:R-:W-:Y:S01]  /*1f380*/  FADD.FTZ R89, R104, R89 ;  /* 0x0000005968597221 */ /* 0x000fe20000010000 */
[----:B------:R-:W-:Y:S02]  /*1f390*/  SHF.R.U32.HI R150, RZ, 0x18, R150 ;  /* 0x00000018ff967819 */ /* 0x000fe40000011696 */
[----:B------:R-:W-:Y:S03]  /*1f3a0*/  LOP3.LUT R3, R3, 0xff, RZ, 0xc0, !PT ;  /* 0x000000ff03037812 */ /* 0x000fe600078ec0ff */
[----:B------:R-:W3:Y:S01]  /*1f3b0*/  MUFU.EX2 R107, R208 ;  /* 0x000000d0006b7308 */ /* 0x000ee20000000800 */
[--C-:B------:R-:W-:Y:S01]  /*1f3c0*/  HSET2.LE.AND R73, R0, R131.reuse, PT ;  /* 0x0000008300497233 */ /* 0x100fe20003803000 */
[----:B------:R-:W-:Y:S01]  /*1f3d0*/  FADD.FTZ R0, R105, R101 ;  /* 0x0000006569007221 */ /* 0x000fe20000010000 */
[----:B------:R-:W-:Y:S01]  /*1f3e0*/  PRMT R195, R3, 0x5410, R150 ;  /* 0x0000541003c37816 */ /* 0x000fe20000000096 */
[----:B------:R-:W-:Y:S01]  /*1f3f0*/  FADD.FTZ R3, R98, R97 ;  /* 0x0000006162037221 */ /* 0x000fe20000010000 */
[C---:B------:R-:W-:Y:S01]  /*1f400*/  F2FP.F16.F32.PACK_AB R93, R94.reuse, R105 ;  /* 0x000000695e5d723e */ /* 0x040fe200000000ff */
[----:B------:R-:W-:Y:S01]  /*1f410*/  FADD.FTZ R94, R94, R0 ;  /* 0x000000005e5e7221 */ /* 0x000fe20000010000 */
[----:B------:R-:W-:Y:S01]  /*1f420*/  LOP3.LUT R115, R91, UR30, R152, 0x96, !PT ;  /* 0x0000001e5b737c12 */ /* 0x000fe2000f8e9698 */
[----:B-1----:R-:W-:Y:S01]  /*1f430*/  FADD.FTZ R0, R96, R95 ;  /* 0x0000005f60007221 */ /* 0x002fe20000010000 */
[C---:B------:R-:W-:Y:S01]  /*1f440*/  F2FP.F16.F32.PACK_AB R95, R103.reuse, R98 ;  /* 0x00000062675f723e */ /* 0x040fe200000000ff */
[----:B------:R-:W-:Y:S01]  /*1f450*/  FADD.FTZ R103, R103, R3 ;  /* 0x0000000367677221 */ /* 0x000fe20000010000 */
[C---:B---3--:R-:W-:Y:S01]  /*1f460*/  F2FP.F16.F32.PACK_AB R97, R109.reuse, R96 ;  /* 0x000000606d61723e */ /* 0x048fe200000000ff */
[----:B------:R-:W-:Y:S01]  /*1f470*/  FADD.FTZ R109, R109, R0 ;  /* 0x000000006d6d7221 */ /* 0x000fe20000010000 */
[----:B------:R-:W-:Y:S01]  /*1f480*/  LOP3.LUT R0, R149, UR17, R154, 0x96, !PT ;  /* 0x0000001195007c12 */ /* 0x000fe2000f8e969a */
[----:B------:R-:W-:Y:S01]  /*1f490*/  FADD.FTZ R3, R99, R89 ;  /* 0x0000005963037221 */ /* 0x000fe20000010000 */
[--C-:B------:R-:W-:Y:S01]  /*1f4a0*/  LOP3.LUT R106, R85, UR22, R92.reuse, 0x96, !PT ;  /* 0x00000016556a7c12 */ /* 0x100fe2000f8e965c */
[----:B------:R-:W-:Y:S01]  /*1f4b0*/  IMAD.WIDE.U32 R104, R219, -0x2daee0ad, RZ ;  /* 0xd2511f53db687825 */ /* 0x000fe200078e00ff */
[----:B------:R-:W-:Y:S01]  /*1f4c0*/  F2FP.F16.F32.PACK_AB R99, R107, R99 ;  /* 0x000000636b63723e */ /* 0x000fe200000000ff */
[----:B------:R-:W1:Y:S01]  /*1f4d0*/  MUFU.EX2 R101, R210 ;  /* 0x000000d200657308 */ /* 0x000e620000000800 */
[----:B------:R-:W-:Y:S01]  /*1f4e0*/  LOP3.LUT R140, R85, UR17, R92, 0x96, !PT ;  /* 0x00000011558c7c12 */ /* 0x000fe2000f8e965c */
[----:B------:R-:W-:Y:S01]  /*1f4f0*/  FADD.FTZ R107, R107, R3 ;  /* 0x000000036b6b7221 */ /* 0x000fe20000010000 */
[----:B------:R-:W-:Y:S02]  /*1f500*/  LOP3.LUT R3, R0, 0xffff, RZ, 0xc0, !PT ;  /* 0x0000ffff00037812 */ /* 0x000fe400078ec0ff */
[C---:B------:R-:W-:Y:S02]  /*1f510*/  LOP3.LUT R91, R84.reuse, 0xffff, RZ, 0xc0, !PT ;  /* 0x0000ffff545b7812 */ /* 0x040fe400078ec0ff */
[----:B------:R-:W-:Y:S02]  /*1f520*/  LOP3.LUT R120, R84, 0xffff, RZ, 0xc0, !PT ;  /* 0x0000ffff54787812 */ /* 0x000fe400078ec0ff */
[----:B------:R-:W-:Y:S02]  /*1f530*/  LOP3.LUT R85, R0, 0xff, RZ, 0xc0, !PT ;  /* 0x000000ff00557812 */ /* 0x000fe400078ec0ff */
[----:B------:R-:W-:Y:S02]  /*1f540*/  SHF.R.U32.HI R3, RZ, 0x8, R3 ;  /* 0x00000008ff037819 */ /* 0x000fe40000011603 */
[--C-:B------:R-:W-:Y:S02]  /*1f550*/  SHF.R.U32.HI R89, RZ, 0x18, R0.reuse ;  /* 0x00000018ff597819 */ /* 0x100fe40000011600 */
[----:B------:R-:W-:Y:S02]  /*1f560*/  PRMT R168, R85, 0x5410, R3 ;  /* 0x0000541055a87816 */ /* 0x000fe40000000003 */
[----:B------:R-:W-:Y:S01]  /*1f570*/  SHF.R.U32.HI R3, RZ, 0x10, R0 ;  /* 0x00000010ff037819 */ /* 0x000fe20000011600 */
[----:B-1----:R-:W-:Y:S01]  /*1f580*/  FADD.FTZ R85, R101, R94 ;  /* 0x0000005e65557221 */ /* 0x002fe20000010000 */
[----:B------:R-:W-:Y:S02]  /*1f590*/  LOP3.LUT R92, R84, 0xff, RZ, 0xc0, !PT ;  /* 0x000000ff545c7812 */ /* 0x000fe400078ec0ff */
[----:B------:R-:W-:Y:S02]  /*1f5a0*/  LOP3.LUT R0, R3, 0xff, RZ, 0xc0, !PT ;  /* 0x000000ff03007812 */ /* 0x000fe400078ec0ff */
[----:B------:R-:W-:Y:S02]  /*1f5b0*/  SHF.R.U32.HI R3, RZ, 0x8, R91 ;  /* 0x00000008ff037819 */ /* 0x000fe4000001165b */
[----:B------:R-:W-:Y:S02]  /*1f5c0*/  PRMT R167, R0, 0x5410, R89 ;  /* 0x0000541000a77816 */ /* 0x000fe40000000059 */
[----:B------:R-:W-:Y:S02]  /*1f5d0*/  PRMT R0, R2, 0x7632, R0 ;  /* 0x0000763202007816 */ /* 0x000fe40000000000 */
[--C-:B------:R-:W-:Y:S02]  /*1f5e0*/  PRMT R202, R92, 0x5410, R3.reuse ;  /* 0x000054105cca7816 */ /* 0x100fe40000000003 */
[----:B------:R-:W-:Y:S02]  /*1f5f0*/  PRMT R3, R74, 0x7632, R3 ;  /* 0x000076324a037816 */ /* 0x000fe40000000003 */
[C---:B------:R-:W-:Y:S01]  /*1f600*/  F2FP.F16.F32.PACK_AB R101, R110.reuse, R101 ;  /* 0x000000656e65723e */ /* 0x040fe200000000ff */
[----:B------:R-:W-:Y:S01]  /*1f610*/  FADD.FTZ R110, R110, R85 ;  /* 0x000000556e6e7221 */ /* 0x000fe20000010000 */
[--C-:B------:R-:W-:Y:S02]  /*1f620*/  SHF.R.U32.HI R100, RZ, 0x10, R84.reuse ;  /* 0x00000010ff647819 */ /* 0x100fe40000011654 */
[----:B------:R-:W-:Y:S02]  /*1f630*/  LOP3.LUT R136, R84, 0xff, RZ, 0xc0, !PT ;  /* 0x000000ff54887812 */ /* 0x000fe400078ec0ff */
[--C-:B------:R-:W-:Y:S02]  /*1f640*/  SHF.R.U32.HI R151, RZ, 0x18, R84.reuse ;  /* 0x00000018ff977819 */ /* 0x100fe40000011654 */
[--C-:B------:R-:W-:Y:S02]  /*1f650*/  SHF.R.U32.HI R155, RZ, 0x10, R84.reuse ;  /* 0x00000010ff9b7819 */ /* 0x100fe40000011654 */
[----:B------:R-:W-:Y:S02]  /*1f660*/  SHF.R.U32.HI R102, RZ, 0x18, R84 ;  /* 0x00000018ff667819 */ /* 0x000fe40000011654 */
[----:B------:R-:W-:Y:S02]  /*1f670*/  LOP3.LUT R85, R148, 0xff, RZ, 0xc0, !PT ;  /* 0x000000ff94557812 */ /* 0x000fe400078ec0ff */
[----:B------:R-:W-:Y:S02]  /*1f680*/  LOP3.LUT R84, R105, UR25, R234, 0x96, !PT ;  /* 0x0000001969547c12 */ /* 0x000fe4000f8e96ea */
[----:B------:R-:W-:Y:S02]  /*1f690*/  PRMT R150, R85, 0x5410, R80 ;  /* 0x0000541055967816 */ /* 0x000fe40000000050 */
[C---:B------:R-:W-:Y:S02]  /*1f6a0*/  LOP3.LUT R129, R84.reuse, 0xff, RZ, 0xc0, !PT ;  /* 0x000000ff54817812 */ /* 0x040fe400078ec0ff */
[----:B------:R-:W-:Y:S02]  /*1f6b0*/  LOP3.LUT R80, R84, 0xffff, RZ, 0xc0, !PT ;  /* 0x0000ffff54507812 */ /* 0x000fe400078ec0ff */
[--C-:B------:R-:W-:Y:S02]  /*1f6c0*/  SHF.R.U32.HI R119, RZ, 0x10, R84.reuse ;  /* 0x00000010ff777819 */ /* 0x100fe40000011654 */
[--C-:B------:R-:W-:Y:S02]  /*1f6d0*/  SHF.R.U32.HI R124, RZ, 0x18, R84.reuse ;  /* 0x00000018ff7c7819 */ /* 0x100fe40000011654 */
[----:B------:R-:W-:Y:S02]  /*1f6e0*/  PRMT R84, R75, 0x7632, R84 ;  /* 0x000076324b547816 */ /* 0x000fe40000000054 */
[----:B------:R-:W-:Y:S02]  /*1f6f0*/  PRMT R89, R88, 0x7632, R89 ;  /* 0x0000763258597816 */ /* 0x000fe40000000059 */
[----:B------:R-:W-:Y:S02]  /*1f700*/  SHF.R.U32.HI R80, RZ, 0x8, R80 ;  /* 0x00000008ff507819 */ /* 0x000fe40000011650 */
[----:B------:R-:W-:Y:S02]  /*1f710*/  PRMT R92, R90, 0x7632, R92 ;  /* 0x000076325a5c7816 */ /* 0x000fe4000000005c */
[----:B------:R-:W-:Y:S02]  /*1f720*/  LOP3.LUT R91, R80, 0xffff, RZ, 0xc0, !PT ;  /* 0x0000ffff505b7812 */ /* 0x000fe400078ec0ff */
[----:B------:R-:W-:Y:S02]  /*1f730*/  LOP3.LUT R119, R119, 0xff, RZ, 0xc0, !PT ;  /* 0x000000ff77777812 */ /* 0x000fe400078ec0ff */
[----:B------:R-:W-:Y:S02]  /*1f740*/  ISETP.LE.U32.AND P2, PT, R124, UR12, PT ;  /* 0x0000000c7c007c0c */ /* 0x000fe4000bf43070 */
[----:B------:R-:W-:Y:S02]  /*1f750*/  PRMT R94, R93, 0x7632, R94 ;  /* 0x000076325d5e7816 */ /* 0x000fe4000000005e */
[----:B------:R-:W-:Y:S02]  /*1f760*/  PRMT R96, R95, 0x7632, R96 ;  /* 0x000076325f607816 */ /* 0x000fe40000000060 */
[----:B------:R-:W-:Y:S02]  /*1f770*/  PRMT R98, R97, 0x7632, R98 ;  /* 0x0000763261627816 */ /* 0x000fe40000000062 */
[----:B------:R-:W-:Y:S02]  /*1f780*/  LOP3.LUT R114, R105, UR30, R234, 0x96, !PT ;  /* 0x0000001e69727c12 */ /* 0x000fe4000f8e96ea */
[----:B------:R-:W-:Y:S02]  /*1f790*/  SHF.R.U32.HI R81, RZ, 0x18, R104 ;  /* 0x00000018ff517819 */ /* 0x000fe40000011668 */
[--C-:B------:R-:W-:Y:S02]  /*1f7a0*/  SHF.R.U32.HI R85, RZ, 0x10, R148.reuse ;  /* 0x00000010ff557819 */ /* 0x100fe40000011694 */
[----:B------:R-:W-:Y:S02]  /*1f7b0*/  SHF.R.U32.HI R148, RZ, 0x18, R148 ;  /* 0x00000018ff947819 */ /* 0x000fe40000011694 */
[----:B------:R-:W-:Y:S02]  /*1f7c0*/  LOP3.LUT R85, R85, 0xff, RZ, 0xc0, !PT ;  /* 0x000000ff55557812 */ /* 0x000fe400078ec0ff */
[----:B------:R-:W-:Y:S02]  /*1f7d0*/  LOP3.LUT R144, R104, 0xffff, RZ, 0xc0, !PT ;  /* 0x0000ffff68907812 */ /* 0x000fe400078ec0ff */
[----:B------:R-:W-:Y:S02]  /*1f7e0*/  PRMT R148, R85, 0x5410, R148 ;  /* 0x0000541055947816 */ /* 0x000fe40000000094 */
[--C-:B------:R-:W-:Y:S01]  /*1f7f0*/  HSET2.LE.AND R72, R72, R131.reuse, PT ;  /* 0x0000008348487233 */ /* 0x100fe20003803000 */
[----:B------:R-:W-:Y:S01]  /*1f800*/  MUFU.EX2 R85, R216 ;  /* 0x000000d800557308 */ /* 0x000fe20000000800 */
[----:B------:R-:W-:Y:S02]  /*1f810*/  LOP3.LUT R73, R73, R145, RZ, 0xc0, !PT ;  /* 0x0000009149497212 */ /* 0x000fe400078ec0ff */
[--C-:B------:R-:W-:Y:S02]  /*1f820*/  SHF.R.U32.HI R145, RZ, 0x10, R104.reuse ;  /* 0x00000010ff917819 */ /* 0x100fe40000011668 */
[----:B------:R-:W-:Y:S02]  /*1f830*/  LOP3.LUT R72, R72, R146, RZ, 0xc0, !PT ;  /* 0x0000009248487212 */ /* 0x000fe400078ec0ff */
[----:B------:R-:W-:Y:S02]  /*1f840*/  LOP3.LUT R149, R104, 0xff, RZ, 0xc0, !PT ;  /* 0x000000ff68957812 */ /* 0x000fe400078ec0ff */
[----:B------:R-:W-:Y:S01]  /*1f850*/  SHF.R.U32.HI R146, RZ, 0x18, R104 ;  /* 0x00000018ff927819 */ /* 0x000fe20000011668 */
[----:B----4-:R-:W-:Y:S02]  /*1f860*/  @!P3 HADD2 R116, -R2.H0_H0, -RZ.H0_H0 ;  /* 0xa00000ff0274b230 */ /* 0x010fe40000000900 */
[----:B------:R-:W-:Y:S03]  /*1f870*/  @!P4 HADD2 R113, -R0.H0_H0, -RZ.H0_H0 ;  /* 0xa00000ff0071c230 */ /* 0x000fe60000000900 */
[----:B------:R-:W-:Y:S01]  /*1f880*/  PRMT R133, R116, 0x7610, R133 ;  /* 0x0000761074857816 */ /* 0x000fe20000000085 */
[----:B------:R-:W-:Y:S01]  /*1f890*/  @!P3 STL.S16 [R1+0xa8], R116 ;  /* 0x0000a8740100b387 */ /* 0x000fe20000100600 */
[----:B------:R-:W-:Y:S01]  /*1f8a0*/  ISETP.LE.U32.AND P3, PT, R119, UR12, PT ;  /* 0x0000000c77007c0c */ /* 0x000fe2000bf63070 */
[----:B------:R-:W-:Y:S01]  /*1f8b0*/  @!P5 HADD2 R112, -R74.H0_H0, -RZ.H0_H0 ;  /* 0xa00000ff4a70d230 */ /* 0x000fe20000000900 */
[----:B------:R-:W-:Y:S01]  /*1f8c0*/  PRMT R156, R113, 0x7610, R156 ;  /* 0x00007610719c7816 */ /* 0x000fe2000000009c */
[----:B------:R-:W-:Y:S01]  /*1f8d0*/  @!P4 STL.S16 [R1+0xa4], R113 ;  /* 0x0000a4710100c387 */ /* 0x000fe20000100600 */
[----:B------:R-:W-:Y:S01]  /*1f8e0*/  ISETP.LE.U32.AND P4, PT, R91, UR12, PT ;  /* 0x0000000c5b007c0c */ /* 0x000fe2000bf83070 */
[----:B--2---:R-:W-:Y:S01]  /*1f8f0*/  @!P0 HADD2 R111, -R3.H0_H0, -RZ.H0_H0 ;  /* 0xa00000ff036f8230 */ /* 0x004fe20000000900 */
[----:B------:R-:W-:Y:S01]  /*1f900*/  PRMT R139, R112, 0x7610, R139 ;  /* 0x00007610708b7816 */ /* 0x000fe2000000008b */
[----:B------:R1:W-:Y:S03]  /*1f910*/  @!P5 STL.S16 [R1+0xa0], R112 ;  /* 0x0000a0700100d387 */ /* 0x0003e60000100600 */
[----:B------:R-:W-:Y:S01]  /*1f920*/  PRMT R154, R111, 0x7610, R154 ;  /* 0x000076106f9a7816 */ /* 0x000fe2000000009a */
[----:B------:R2:W-:Y:S01]  /*1f930*/  @!P0 STL.S16 [R1+0x9c], R111 ;  /* 0x00009c6f01008387 */ /* 0x0005e20000100600 */
[----:B------:R-:W-:Y:S02]  /*1f940*/  ISETP.LE.U32.AND P0, PT, R129, UR12, PT ;  /* 0x0000000c81007c0c */ /* 0x000fe4000bf03070 */
[----:B------:R-:W-:Y:S01]  /*1f950*/  PRMT R232, R139, 0x7610, R232 ;  /* 0x000076108be87816 */ /* 0x000fe200000000e8 */
[----:B------:R3:W4:Y:S04]  /*1f960*/  LDL.S16 R134, [R1+0xd0] ;  /* 0x0000d00001867983 */ /* 0x0007280000100600 */
[----:B------:R3:W3:Y:S04]  /*1f970*/  LDL.S16 R128, [R1+0xcc] ;  /* 0x0000cc0001807983 */ /* 0x0006e80000100600 */
[----:B------:R2:W3:Y:S04]  /*1f980*/  LDL.S16 R127, [R1+0xc8] ;  /* 0x0000c800017f7983 */ /* 0x0004e80000100600 */
[----:B------:R3:W3:Y:S04]  /*1f990*/  LDL.S16 R125, [R1+0xc4] ;  /* 0x0000c400017d7983 */ /* 0x0006e80000100600 */
[----:B------:R3:W3:Y:S01]  /*1f9a0*/  LDL.S16 R123, [R1+0xbc] ;  /* 0x0000bc00017b7983 */ /* 0x0006e20000100600 */
[----:B-1----:R-:W-:Y:S03]  /*1f9b0*/  LOP3.LUT R112, R86, 0xffff, RZ, 0xc0, !PT ;  /* 0x0000ffff56707812 */ /* 0x002fe600078ec0ff */
[----:B------:R1:W3:Y:S01]  /*1f9c0*/  LDL.S16 R121, [R1+0xb8] ;  /* 0x0000b80001797983 */ /* 0x0002e20000100600 */
[----:B------:R-:W-:Y:S03]  /*1f9d0*/  SHF.R.U32.HI R112, RZ, 0x8, R112 ;  /* 0x00000008ff707819 */ /* 0x000fe60000011670 */
[----:B------:R1:W3:Y:S01]  /*1f9e0*/  LDL.S16 R116, [R1+0xb4] ;  /* 0x0000b40001747983 */ /* 0x0002e20000100600 */
[----:B------:R-:W-:Y:S03]  /*1f9f0*/  LOP3.LUT R112, R112, 0xffff, RZ, 0xc0, !PT ;  /* 0x0000ffff70707812 */ /* 0x000fe600078ec0ff */
[----:B------:R1:W3:Y:S01]  /*1fa00*/  LDL.S16 R113, [R1+0xb0] ;  /* 0x0000b00001717983 */ /* 0x0002e20000100600 */
[----:B------:R-:W-:Y:S03]  /*1fa10*/  ISETP.LE.U32.AND P5, PT, R112, UR12, PT ;  /* 0x0000000c70007c0c */ /* 0x000fe6000bfa3070 */
[----:B--2---:R1:W2:Y:S01]  /*1fa20*/  LDL.S16 R111, [R1+0xc0] ;  /* 0x0000c000016f7983 */ /* 0x0042a20000100600 */
[----:B----4-:R-:W-:Y:S09]  /*1fa30*/  @!P6 HADD2 R134, -R75.H0_H0, -RZ.H0_H0 ;  /* 0xa00000ff4b86e230 */ /* 0x010ff20000000900 */
[----:B---3--:R-:W-:Y:S01]  /*1fa40*/  @!P5 HADD2 R128, -R84.H0_H0, -RZ.H0_H0 ;  /* 0xa00000ff5480d230 */ /* 0x008fe20000000900 */
[----:B------:R-:W-:Y:S01]  /*1fa50*/  PRMT R157, R134, 0x7610, R157 ;  /* 0x00007610869d7816 */ /* 0x000fe2000000009d */
[----:B------:R-:W-:Y:S01]  /*1fa60*/  @!P6 STL.S16 [R1+0xd0], R134 ;  /* 0x0000d0860100e387 */ /* 0x000fe20000100600 */
[C---:B------:R-:W-:Y:S01]  /*1fa70*/  LOP3.LUT P6, RZ, R191.reuse, 0x10000000, RZ, 0xc0, !PT ;  /* 0x10000000bfff7812 */ /* 0x040fe200078cc0ff */
[----:B------:R-:W-:Y:S01]  /*1fa80*/  @!P1 HADD2 R127, -R88.H0_H0, -RZ.H0_H0 ;  /* 0xa00000ff587f9230 */ /* 0x000fe20000000900 */
[----:B------:R-:W-:Y:S01]  /*1fa90*/  PRMT R204, R128, 0x7610, R204 ;  /* 0x0000761080cc7816 */ /* 0x000fe200000000cc */
[----:B------:R3:W-:Y:S01]  /*1faa0*/  @!P5 STL.S16 [R1+0xcc], R128 ;  /* 0x0000cc800100d387 */ /* 0x0007e20000100600 */
[----:B------:R-:W-:Y:S02]  /*1fab0*/  LOP3.LUT R191, R191, 0xfbffffff, RZ, 0xc0, !PT ;  /* 0xfbffffffbfbf7812 */ /* 0x000fe400078ec0ff */
[----:B------:R-:W-:Y:S01]  /*1fac0*/  PRMT R205, R127, 0x7610, R205 ;  /* 0x000076107fcd7816 */ /* 0x000fe200000000cd */
[----:B------:R-:W-:Y:S01]  /*1fad0*/  @!P1 STL.S16 [R1+0xc8], R127 ;  /* 0x0000c87f01009387 */ /* 0x000fe20000100600 */
[----:B------:R-:W-:Y:S01]  /*1fae0*/  ISETP.LE.U32.AND P1, PT, R137, UR12, PT ;  /* 0x0000000c89007c0c */ /* 0x000fe2000bf23070 */
[----:B------:R-:W-:Y:S04]  /*1faf0*/  @!P0 HADD2 R123, -R90.H0_H0, -RZ.H0_H0 ;  /* 0xa00000ff5a7b8230 */ /* 0x000fe80000000900 */
[----:B------:R-:W-:Y:S01]  /*1fb00*/  @!P6 HADD2 R125, -R89.H0_H0, -RZ.H0_H0 ;  /* 0xa00000ff597de230 */ /* 0x000fe20000000900 */
[----:B------:R-:W-:Y:S01]  /*1fb10*/  PRMT R245, R123, 0x7610, R245 ;  /* 0x000076107bf57816 */ /* 0x000fe200000000f5 */
[----:B------:R-:W-:Y:S02]  /*1fb20*/  @!P4 HADD2 R121, -R92.H0_H0, -RZ.H0_H0 ;  /* 0xa00000ff5c79c230 */ /* 0x000fe40000000900 */
[----:B------:R-:W-:Y:S01]  /*1fb30*/  @!P3 HADD2 R116, -R93.H0_H0, -RZ.H0_H0 ;  /* 0xa00000ff5d74b230 */ /* 0x000fe20000000900 */
[----:B------:R-:W-:Y:S01]  /*1fb40*/  PRMT R130, R125, 0x7610, R130 ;  /* 0x000076107d827816 */ /* 0x000fe20000000082 */
[----:B------:R4:W-:Y:S01]  /*1fb50*/  @!P6 STL.S16 [R1+0xc4], R125 ;  /* 0x0000c47d0100e387 */ /* 0x0009e20000100600 */
[----:B------:R-:W-:Y:S01]  /*1fb60*/  PRMT R243, R121, 0x7610, R243 ;  /* 0x0000761079f37816 */ /* 0x000fe200000000f3 */
[----:B------:R-:W-:Y:S01]  /*1fb70*/  @!P2 HADD2 R113, -R94.H0_H0, -RZ.H0_H0 ;  /* 0xa00000ff5e71a230 */ /* 0x000fe20000000900 */
[----:B------:R-:W-:Y:S01]  /*1fb80*/  PRMT R234, R116, 0x7610, R234 ;  /* 0x0000761074ea7816 */ /* 0x000fe200000000ea */
[----:B------:R1:W-:Y:S01]  /*1fb90*/  @!P0 STL.S16 [R1+0xbc], R123 ;  /* 0x0000bc7b01008387 */ /* 0x0003e20000100600 */
[----:B------:R-:W-:Y:S02]  /*1fba0*/  ISETP.LE.U32.AND P0, PT, R135, UR12, PT ;  /* 0x0000000c87007c0c */ /* 0x000fe4000bf03070 */
[----:B------:R-:W-:Y:S01]  /*1fbb0*/  PRMT R224, R113, 0x7610, R224 ;  /* 0x0000761071e07816 */ /* 0x000fe200000000e0 */
[----:B------:R1:W4:Y:S01]  /*1fbc0*/  LDL.S16 R86, [R1+0xd8] ;  /* 0x0000d80001567983 */ /* 0x0003220000100600 */
[----:B---3--:R-:W-:Y:S02]  /*1fbd0*/  LOP3.LUT R128, R104, 0xff, RZ, 0xc0, !PT ;  /* 0x000000ff68807812 */ /* 0x008fe400078ec0ff */
[----:B------:R-:W-:Y:S01]  /*1fbe0*/  ISETP.LE.U32.AND P6, PT, R81, UR12, PT ;  /* 0x0000000c51007c0c */ /* 0x000fe2000bfc3070 */
[----:B------:R3:W3:Y:S01]  /*1fbf0*/  LDL.S16 R80, [R1+0xd4] ;  /* 0x0000d40001507983 */ /* 0x0006e20000100600 */
[----:B------:R-:W-:Y:S04]  /*1fc00*/  PRMT R77, R130, 0x7610, R77 ;  /* 0x00007610824d7816 */ /* 0x000fe8000000004d */
[----:B------:R-:W-:Y:S01]  /*1fc10*/  PRMT R221, R77, 0x7610, R221 ;  /* 0x000076104ddd7816 */ /* 0x000fe200000000dd */
[----:B--2---:R-:W-:Y:S05]  /*1fc20*/  @!P0 HADD2 R111, -R95.H0_H0, -RZ.H0_H0 ;  /* 0xa00000ff5f6f8230 */ /* 0x004fea0000000900 */
[----:B------:R-:W-:Y:S01]  /*1fc30*/  PRMT R203, R111, 0x7610, R203 ;  /* 0x000076106fcb7816 */ /* 0x000fe200000000cb */
[----:B----4-:R2:W4:Y:S04]  /*1fc40*/  LDL.S16 R125, [R1+0xe0] ;  /* 0x0000e000017d7983 */ /* 0x0105280000100600 */
[----:B-1----:R2:W2:Y:S04]  /*1fc50*/  LDL.S16 R123, [R1+0xdc] ;  /* 0x0000dc00017b7983 */ /* 0x0024a80000100600 */
[----:B------:R1:W-:Y:S04]  /*1fc60*/  @!P4 STL.S16 [R1+0xb8], R121 ;  /* 0x0000b8790100c387 */ /* 0x0003e80000100600 */
[----:B------:R1:W-:Y:S01]  /*1fc70*/  @!P3 STL.S16 [R1+0xb4], R116 ;  /* 0x0000b4740100b387 */ /* 0x0003e20000100600 */
[----:B------:R-:W-:Y:S03]  /*1fc80*/  ISETP.LE.U32.AND P3, PT, R122, UR12, PT ;  /* 0x0000000c7a007c0c */ /* 0x000fe6000bf63070 */
[----:B------:R1:W-:Y:S01]  /*1fc90*/  @!P2 STL.S16 [R1+0xb0], R113 ;  /* 0x0000b0710100a387 */ /* 0x0003e20000100600 */
[----:B------:R-:W-:Y:S03]  /*1fca0*/  ISETP.LE.U32.AND P2, PT, R126, UR12, PT ;  /* 0x0000000c7e007c0c */ /* 0x000fe6000bf43070 */
[----:B------:R1:W-:Y:S01]  /*1fcb0*/  @!P0 STL.S16 [R1+0xc0], R111 ;  /* 0x0000c06f01008387 */ /* 0x0003e20000100600 */
[----:B------:R-:W-:Y:S03]  /*1fcc0*/  ISETP.LE.U32.AND P0, PT, R128, UR12, PT ;  /* 0x0000000c80007c0c */ /* 0x000fe6000bf03070 */
[----:B-1----:R1:W2:Y:S01]  /*1fcd0*/  LDL.S16 R121, [R1+0xac] ;  /* 0x0000ac0001797983 */ /* 0x0022a20000100600 */
[----:B------:R-:W-:Y:S10]  /*1fce0*/  MUFU.EX2 R116, R218 ;  /* 0x000000da00747308 */ /* 0x000ff40000000800 */
[----:B------:R1:W2:Y:S10]  /*1fcf0*/  MUFU.EX2 R113, R222 ;  /* 0x000000de00717308 */ /* 0x0002b40000000800 */
[----:B------:R2:W2:Y:S01]  /*1fd00*/  MUFU.EX2 R111, R223 ;  /* 0x000000df006f7308 */ /* 0x0004a20000000800 */
[----:B------:R-:W-:Y:S02]  /*1fd10*/  @!P1 HADD2 R86, -R98.H0_H0, -RZ.H0_H0 ;  /* 0xa00000ff62569230 */ /* 0x000fe40000000900 */
[----:B---3--:R-:W-:Y:S03]  /*1fd20*/  @!P0 HADD2 R80, -R99.H0_H0, -RZ.H0_H0 ;  /* 0xa00000ff63508230 */ /* 0x008fe60000000900 */
[----:B-1----:R-:W-:Y:S02]  /*1fd30*/  PRMT R222, R86, 0x7610, R222 ;  /* 0x0000761056de7816 */ /* 0x002fe400000000de */
[----:B------:R-:W-:Y:S01]  /*1fd40*/  PRMT R219, R80, 0x7610, R219 ;  /* 0x0000761050db7816 */ /* 0x000fe200000000db */
[----:B----4-:R-:W-:Y:S02]  /*1fd50*/  @!P3 HADD2 R125, -R96.H0_H0, -RZ.H0_H0 ;  /* 0xa00000ff607db230 */ /* 0x010fe40000000900 */
[----:B--2---:R-:W-:Y:S03]  /*1fd60*/  @!P2 HADD2 R123, -R97.H0_H0, -RZ.H0_H0 ;  /* 0xa00000ff617ba230 */ /* 0x004fe60000000900 */
[----:B------:R-:W-:Y:S01]  /*1fd70*/  PRMT R152, R125, 0x7610, R152 ;  /* 0x000076107d987816 */ /* 0x000fe20000000098 */
[----:B------:R1:W-:Y:S01]  /*1fd80*/  @!P3 STL.S16 [R1+0xe0], R125 ;  /* 0x0000e07d0100b387 */ /* 0x0003e20000100600 */
[----:B------:R-:W-:Y:S03]  /*1fd90*/  PRMT R223, R123, 0x7610, R223 ;  /* 0x000076107bdf7816 */ /* 0x000fe600000000df */
[----:B------:R2:W-:Y:S04]  /*1fda0*/  @!P2 STL.S16 [R1+0xdc], R123 ;  /* 0x0000dc7b0100a387 */ /* 0x0005e80000100600 */
[----:B------:R3:W-:Y:S04]  /*1fdb0*/  @!P1 STL.S16 [R1+0xd8], R86 ;  /* 0x0000d85601009387 */ /* 0x0007e80000100600 */
[----:B------:R4:W-:Y:S01]  /*1fdc0*/  @!P0 STL.S16 [R1+0xd4], R80 ;  /* 0x0000d45001008387 */ /* 0x0009e20000100600 */
[----:B-1----:R-:W-:Y:S02]  /*1fdd0*/  LOP3.LUT R125, R106, 0xff, RZ, 0xc0, !PT ;  /* 0x000000ff6a7d7812 */ /* 0x002fe400078ec0ff */
[----:B--2---:R-:W-:Y:S02]  /*1fde0*/  SHF.R.U32.HI R123, RZ, 0x10, R104 ;  /* 0x00000010ff7b7819 */ /* 0x004fe40000011668 */
[----:B---3--:R-:W-:Y:S02]  /*1fdf0*/  LOP3.LUT R86, R100, 0xff, RZ, 0xc0, !PT ;  /* 0x000000ff64567812 */ /* 0x008fe400078ec0ff */
[----:B------:R-:W-:Y:S02]  /*1fe00*/  PRMT R100, R99, 0x7632, R100 ;  /* 0x0000763263647816 */ /* 0x000fe40000000064 */
[----:B----4-:R-:W-:Y:S02]  /*1fe10*/  LOP3.LUT R80, R104, 0xffff, RZ, 0xc0, !PT ;  /* 0x0000ffff68507812 */ /* 0x010fe400078ec0ff */
[----:B------:R-:W-:Y:S02]  /*1fe20*/  PRMT R201, R86, 0x5410, R102 ;  /* 0x0000541056c97816 */ /* 0x000fe40000000066 */
[----:B------:R-:W-:Y:S02]  /*1fe30*/  SHF.R.U32.HI R80, RZ, 0x8, R80 ;  /* 0x00000008ff507819 */ /* 0x000fe40000011650 */
[----:B------:R-:W-:Y:S02]  /*1fe40*/  LOP3.LUT R123, R123, 0xff, RZ, 0xc0, !PT ;  /* 0x000000ff7b7b7812 */ /* 0x000fe400078ec0ff */
[----:B------:R-:W-:Y:S01]  /*1fe50*/  LOP3.LUT R127, R80, 0xffff, RZ, 0xc0, !PT ;  /* 0x0000ffff507f7812 */ /* 0x000fe200078ec0ff */
[----:B------:R-:W-:Y:S01]  /*1fe60*/  FADD.FTZ R80, R113, R103 ;  /* 0x0000006771507221 */ /* 0x000fe20000010000 */
[----:B------:R-:W-:Y:S02]  /*1fe70*/  ISETP.LE.U32.AND P1, PT, R123, UR12, PT ;  /* 0x0000000c7b007c0c */ /* 0x000fe4000bf23070 */
[----:B------:R-:W-:Y:S02]  /*1fe80*/  ISETP.LE.U32.AND P0, PT, R127, UR12, PT ;  /* 0x0000000c7f007c0c */ /* 0x000fe4000bf03070 */
[----:B------:R-:W-:Y:S02]  /*1fe90*/  PRMT R102, R101, 0x7632, R102 ;  /* 0x0000763265667816 */ /* 0x000fe40000000066 */
[C---:B------:R-:W-:Y:S01]  /*1fea0*/  F2FP.F16.F32.PACK_AB R103, R111.reuse, R113 ;  /* 0x000000716f67723e */ /* 0x040fe200000000ff */
[----:B------:R-:W-:Y:S01]  /*1feb0*/  FADD.FTZ R111, R111, R80 ;  /* 0x000000506f6f7221 */ /* 0x000fe20000010000 */
[----:B------:R-:W-:Y:S01]  /*1fec0*/  F2FP.F16.F32.PACK_AB R105, R142, R116 ;  /* 0x000000748e69723e */ /* 0x000fe200000000ff */
[----:B------:R-:W-:Y:S01]  /*1fed0*/  FADD.FTZ R80, R116, R109 ;  /* 0x0000006d74507221 */ /* 0x000fe20000010000 */
[----:B------:R-:W-:Y:S01]  /*1fee0*/  PRMT R104, R103, 0x7632, R104 ;  /* 0x0000763267687816 */ /* 0x000fe20000000068 */
[----:B------:R1:W2:Y:S02]  /*1fef0*/  MUFU.EX2 R109, R217 ;  /* 0x000000d9006d7308 */ /* 0x0002a40000000800 */
[----:B------:R-:W-:Y:S01]  /*1ff00*/  FADD.FTZ R142, R142, R80 ;  /* 0x000000508e8e7221 */ /* 0x000fe20000010000 */
[----:B------:R-:W-:Y:S01]  /*1ff10*/  FADD.FTZ R80, R85, R107 ;  /* 0x0000006b55507221 */ /* 0x000fe20000010000 */
[C---:B------:R-:W-:Y:S01]  /*1ff20*/  F2FP.F16.F32.PACK_AB R107, R141.reuse, R85 ;  /* 0x000000558d6b723e */ /* 0x040fe200000000ff */
[----:B------:R-:W-:Y:S01]  /*1ff30*/  @!P0 HADD2 R121, -R100.H0_H0, -RZ.H0_H0 ;  /* 0xa00000ff64798230 */ /* 0x000fe20000000900 */
[----:B------:R-:W-:Y:S01]  /*1ff40*/  LOP3.LUT R85, R106, 0xffff, RZ, 0xc0, !PT ;  /* 0x0000ffff6a557812 */ /* 0x000fe200078ec0ff */
[----:B------:R-:W-:Y:S01]  /*1ff50*/  FADD.FTZ R141, R141, R80 ;  /* 0x000000508d8d7221 */ /* 0x000fe20000010000 */
[----:B------:R-:W-:Y:S02]  /*1ff60*/  IMAD.WIDE.U32 R80, R117, -0x326172a9, RZ ;  /* 0xcd9e8d5775507825 */ /* 0x000fe400078e00ff */
[----:B------:R3:W-:Y:S01]  /*1ff70*/  @!P0 STL.S16 [R1+0xac], R121 ;  /* 0x0000ac7901008387 */ /* 0x0007e20000100600 */
[----:B------:R-:W-:Y:S01]  /*1ff80*/  PRMT R218, R121, 0x7610, R218 ;  /* 0x0000761079da7816 */ /* 0x000fe200000000da */
[----:B------:R4:W2:Y:S01]  /*1ff90*/  MUFU.EX2 R117, R220 ;  /* 0x000000dc00757308 */ /* 0x0008a20000000800 */
[----:B------:R-:W-:Y:S01]  /*1ffa0*/  ISETP.LE.U32.AND P0, PT, R125, UR12, PT ;  /* 0x0000000c7d007c0c */ /* 0x000fe2000bf03070 */
[----:B------:R2:W2:Y:S01]  /*1ffb0*/  LDL.S16 R134, [R1+0xf8] ;  /* 0x0000f80001867983 */ /* 0x0004a20000100600 */
[----:B------:R-:W-:Y:S02]  /*1ffc0*/  SHF.R.U32.HI R76, RZ, 0x10, R80 ;  /* 0x00000010ff4c7819 */ /* 0x000fe40000011650 */
[----:B------:R-:W-:Y:S01]  /*1ffd0*/  LOP3.LUT R130, R80, 0xff, RZ, 0xc0, !PT ;  /* 0x000000ff50827812 */ /* 0x000fe200078ec0ff */
[----:B------:R2:W2:Y:S01]  /*1ffe0*/  LDL.S16 R86, [R1+0x110] ;  /* 0x0001100001567983 */ /* 0x0004a20000100600 */
[----:B------:R-:W-:Y:S02]  /*1fff0*/  LOP3.LUT R76, R76, 0xff, RZ, 0xc0, !PT ;  /* 0x000000ff4c4c7812 */ /* 0x000fe400078ec0ff */
[----:B-1----:R-:W-:Y:S01]  /*20000*/  PRMT R217, R205, 0x7610, R217 ;  /* 0x00007610cdd97816 */ /* 0x002fe200000000d9 */
[----:B------:R1:W2:Y:S01]  /*20010*/  LDL.S16 R138, [R1+0x10c] ;  /* 0x00010c00018a7983 */ /* 0x0002a20000100600 */
[----:B----4-:R-:W-:Y:S03]  /*20020*/  PRMT R220, R204, 0x7610, R220 ;  /* 0x00007610ccdc7816 */ /* 0x010fe600000000dc */
[----:B---3--:R1:W3:Y:S01]  /*20030*/  LDL.S16 R121, [R1+0xf4] ;  /* 0x0000f40001797983 */ /* 0x0082e20000100600 */
[----:B--2---:R-:W-:Y:S02]  /*20040*/  @!P1 HADD2 R134, -R101.H0_H0, -RZ.H0_H0 ;  /* 0xa00000ff65869230 */ /* 0x004fe40000000900 */
[----:B------:R-:W-:Y:S03]  /*20050*/  @!P0 HADD2 R86, -R103.H0_H0, -RZ.H0_H0 ;  /* 0xa00000ff67568230 */ /* 0x000fe60000000900 */
[----:B------:R-:W-:Y:S01]  /*20060*/  PRMT R216, R134, 0x7610, R216 ;  /* 0x0000761086d87816 */ /* 0x000fe200000000d8 */
[----:B------:R2:W-:Y:S01]  /*20070*/  @!P1 STL.S16 [R1+0xf8], R134 ;  /* 0x0000f88601009387 */ /* 0x0005e20000100600 */
[----:B------:R-:W-:Y:S01]  /*20080*/  PRMT R214, R86, 0x7610, R214 ;  /* 0x0000761056d67816 */ /* 0x000fe200000000d6 */
[----:B---3--:R-:W-:Y:S05]  /*20090*/  @!P6 HADD2 R121, -R102.H0_H0, -RZ.H0_H0 ;  /* 0xa00000ff6679e230 */ /* 0x008fea0000000900 */
[----:B------:R-:W-:Y:S01]  /*200a0*/  PRMT R215, R121, 0x7610, R215 ;  /* 0x0000761079d77816 */ /* 0x000fe200000000d7 */
[----:B------:R3:W-:Y:S01]  /*200b0*/  @!P6 STL.S16 [R1+0xf4], R121 ;  /* 0x0000f4790100e387 */ /* 0x0007e20000100600 */
[C-C-:B--2---:R-:W-:Y:S03]  /*200c0*/  LOP3.LUT R134, R81.reuse, UR17, R108.reuse, 0x96, !PT ;  /* 0x0000001151867c12 */ /* 0x144fe6000f8e966c */
[----:B------:R2:W-:Y:S01]  /*200d0*/  @!P0 STL.S16 [R1+0x110], R86 ;  /* 0x0001105601008387 */ /* 0x0005e20000100600 */
[----:B---3--:R-:W-:Y:S02]  /*200e0*/  SHF.R.U32.HI R121, RZ, 0x8, R85 ;  /* 0x00000008ff797819 */ /* 0x008fe40000011655 */
[----:B------:R-:W-:Y:S02]  /*200f0*/  LOP3.LUT R85, R81, UR22, R108, 0x96, !PT ;  /* 0x0000001651557c12 */ /* 0x000fe4000f8e966c */
[----:B------:R-:W-:Y:S01]  /*20100*/  LOP3.LUT R121, R121, 0xffff, RZ, 0xc0, !PT ;  /* 0x0000ffff79797812 */ /* 0x000fe200078ec0ff */
[----:B--2---:R-:W-:Y:S01]  /*20110*/  FADD.FTZ R86, R109, R110 ;  /* 0x0000006e6d567221 */ /* 0x004fe20000010000 */
[----:B------:R-:W-:Y:S02]  /*20120*/  F2FP.F16.F32.PACK_AB R109, R117, R109 ;  /* 0x0000006d756d723e */ /* 0x000fe400000000ff */
[----:B------:R-:W-:Y:S01]  /*20130*/  ISETP.LE.U32.AND P0, PT, R121, UR12, PT ;  /* 0x0000000c79007c0c */ /* 0x000fe2000bf03070 */
[----:B------:R-:W-:Y:S01]  /*20140*/  FADD.FTZ R117, R117, R86 ;  /* 0x0000005675757221 */ /* 0x000fe20000010000 */
[C---:B------:R-:W-:Y:S02]  /*20150*/  LOP3.LUT R86, R80.reuse, 0xffff, RZ, 0xc0, !PT ;  /* 0x0000ffff50567812 */ /* 0x040fe400078ec0ff */
[----:B------:R-:W-:Y:S02]  /*20160*/  LOP3.LUT R110, R80, 0xff, RZ, 0xc0, !PT ;  /* 0x000000ff506e7812 */ /* 0x000fe400078ec0ff */
[----:B------:R-:W-:Y:S02]  /*20170*/  SHF.R.U32.HI R86, RZ, 0x8, R86 ;  /* 0x00000008ff567819 */ /* 0x000fe40000011656 */
[--C-:B------:R-:W-:Y:S02]  /*20180*/  SHF.R.U32.HI R108, RZ, 0x18, R106.reuse ;  /* 0x00000018ff6c7819 */ /* 0x100fe4000001166a */
[----:B------:R-:W-:Y:S02]  /*20190*/  LOP3.LUT R79, R85, 0xffff, RZ, 0xc0, !PT ;  /* 0x0000ffff554f7812 */ /* 0x000fe400078ec0ff */
[----:B------:R-:W-:Y:S01]  /*201a0*/  SHF.R.U32.HI R106, RZ, 0x10, R106 ;  /* 0x00000010ff6a7819 */ /* 0x000fe2000001166a */
[----:B------:R-:W-:Y:S01]  /*201b0*/  @!P0 HADD2 R138, -R104.H0_H0, -RZ.H0_H0 ;  /* 0xa00000ff688a8230 */ /* 0x000fe20000000900 */
[----:B------:R-:W-:Y:S02]  /*201c0*/  PRMT R199, R110, 0x5410, R86 ;  /* 0x000054106ec77816 */ /* 0x000fe40000000056 */
[----:B------:R-:W-:Y:S02]  /*201d0*/  SHF.R.U32.HI R86, RZ, 0x8, R79 ;  /* 0x00000008ff567819 */ /* 0x000fe4000001164f */
[----:B------:R-:W-:Y:S01]  /*201e0*/  PRMT R213, R138, 0x7610, R213 ;  /* 0x000076108ad57816 */ /* 0x000fe200000000d5 */
[----:B------:R2:W-:Y:S01]  /*201f0*/  @!P0 STL.S16 [R1+0x10c], R138 ;  /* 0x00010c8a01008387 */ /* 0x0005e20000100600 */
[----:B------:R-:W-:Y:S02]  /*20200*/  LOP3.LUT R79, R106, 0xff, RZ, 0xc0, !PT ;  /* 0x000000ff6a4f7812 */ /* 0x000fe400078ec0ff */
[----:B------:R-:W-:Y:S01]  /*20210*/  ISETP.LE.U32.AND P0, PT, R108, UR12, PT ;  /* 0x0000000c6c007c0c */ /* 0x000fe2000bf03070 */
[----:B------:R1:W3:Y:S01]  /*20220*/  LDL.S16 R198, [R1+0x108] ;  /* 0x0001080001c67983 */ /* 0x0002e20000100600 */
[----:B------:R-:W-:Y:S02]  /*20230*/  ISETP.LE.U32.AND P1, PT, R79, UR12, PT ;  /* 0x0000000c4f007c0c */ /* 0x000fe4000bf23070 */
[----:B------:R-:W-:Y:S01]  /*20240*/  LOP3.LUT R108, R85, 0xff, RZ, 0xc0, !PT ;  /* 0x000000ff556c7812 */ /* 0x000fe200078ec0ff */
[----:B------:R1:W4:Y:S01]  /*20250*/  LDL.S16 R143, [R1+0x104] ;  /* 0x00010400018f7983 */ /* 0x0003220000100600 */
[----:B------:R-:W-:Y:S02]  /*20260*/  PRMT R106, R105, 0x7632, R106 ;  /* 0x00007632696a7816 */ /* 0x000fe4000000006a */
[----:B------:R-:W-:Y:S01]  /*20270*/  ISETP.LE.U32.AND P5, PT, R108, UR12, PT ;  /* 0x0000000c6c007c0c */ /* 0x000fe2000bfa3070 */
[----:B------:R1:W4:Y:S01]  /*20280*/  LDL.S16 R116, [R1+0xec] ;  /* 0x0000ec0001747983 */ /* 0x0003220000100600 */
[--C-:B------:R-:W-:Y:S02]  /*20290*/  SHF.R.U32.HI R108, RZ, 0x10, R85.reuse ;  /* 0x00000010ff6c7819 */ /* 0x100fe40000011655 */
[----:B------:R-:W-:Y:S01]  /*202a0*/  LOP3.LUT R86, R86, 0xffff, RZ, 0xc0, !PT ;  /* 0x0000ffff56567812 */ /* 0x000fe200078ec0ff */
[----:B------:R1:W4:Y:S01]  /*202b0*/  LDL.S16 R113, [R1+0xe8] ;  /* 0x0000e80001717983 */ /* 0x0003220000100600 */
[----:B------:R-:W-:Y:S02]  /*202c0*/  LOP3.LUT R110, R108, 0xff, RZ, 0xc0, !PT ;  /* 0x000000ff6c6e7812 */ /* 0x000fe400078ec0ff */
[----:B------:R-:W-:Y:S02]  /*202d0*/  ISETP.LE.U32.AND P4, PT, R86, UR12, PT ;  /* 0x0000000c56007c0c */ /* 0x000fe4000bf83070 */
[----:B------:R-:W-:Y:S02]  /*202e0*/  ISETP.LE.U32.AND P3, PT, R110, UR12, PT ;  /* 0x0000000c6e007c0c */ /* 0x000fe4000bf63070 */
[----:B------:R-:W-:Y:S02]  /*202f0*/  PRMT R108, R107, 0x7632, R108 ;  /* 0x000076326b6c7816 */ /* 0x000fe4000000006c */
[----:B------:R-:W-:Y:S01]  /*20300*/  LOP3.LUT R81, R80, 0xffff, RZ, 0xc0, !PT ;  /* 0x0000ffff50517812 */ /* 0x000fe200078ec0ff */
[----:B--2---:R1:W2:Y:S01]  /*20310*/  LDL.S16 R138, [R1+0xf0] ;  /* 0x0000f000018a7983 */ /* 0x0042a20000100600 */
[----:B------:R-:W-:Y:S02]  /*20320*/  SHF.R.U32.HI R85, RZ, 0x18, R85 ;  /* 0x00000018ff557819 */ /* 0x000fe40000011655 */
[----:B------:R-:W-:Y:S02]  /*20330*/  PRMT R110, R109, 0x7632, R110 ;  /* 0x000076326d6e7816 */ /* 0x000fe4000000006e */
[----:B------:R-:W-:Y:S02]  /*20340*/  ISETP.LE.U32.AND P2, PT, R85, UR12, PT ;  /* 0x0000000c55007c0c */ /* 0x000fe4000bf43070 */
[----:B------:R-:W-:Y:S02]  /*20350*/  @P0 LOP3.LUT R191, R191, 0x4000000, RZ, 0xfc, !PT ;  /* 0x04000000bfbf0812 */ /* 0x000fe400078efcff */
[----:B------:R-:W-:Y:S01]  /*20360*/  PRMT R86, R133, 0x7610, R86 ;  /* 0x0000761085567816 */ /* 0x000fe20000000056 */
[----:B------:R-:W-:Y:S01]  /*20370*/  IMAD.WIDE.U32 R132, R132, -0x2daee0ad, RZ ;  /* 0xd2511f5384847825 */ /* 0x000fe200078e00ff */
[----:B------:R-:W-:Y:S02]  /*20380*/  LOP3.LUT R191, R191, 0xf7ffffff, RZ, 0xc0, !PT ;  /* 0xf7ffffffbfbf7812 */ /* 0x000fe400078ec0ff */
[----:B------:R-:W-:Y:S02]  /*20390*/  PRMT R85, R2, 0x5410, R0 ;  /* 0x0000541002557816 */ /* 0x000fe40000000000 */
[----:B------:R-:W-:Y:S02]  /*203a0*/  LOP3.LUT R139, R133, UR30, R166, 0x96, !PT ;  /* 0x0000001e858b7c12 */ /* 0x000fe4000f8e96a6 */
[----:B------:R-:W-:Y:S01]  /*203b0*/  @P5 LOP3.LUT R191, R191, 0x8000000, RZ, 0xfc, !PT ;  /* 0x08000000bfbf5812 */ /* 0x000fe200078efcff */
[----:B---3--:R-:W-:Y:S02]  /*203c0*/  @!P1 HADD2 R198, -R105.H0_H0, -RZ.H0_H0 ;  /* 0xa00000ff69c69230 */ /* 0x008fe40000000900 */
[----:B----4-:R-:W-:Y:S03]  /*203d0*/  @!P0 HADD2 R143, -R106.H0_H0, -RZ.H0_H0 ;  /* 0xa00000ff6a8f8230 */ /* 0x010fe60000000900 */
[----:B------:R-:W-:Y:S01]  /*203e0*/  PRMT R212, R198, 0x7610, R212 ;  /* 0x00007610c6d47816 */ /* 0x000fe200000000d4 */
[----:B------:R-:W-:Y:S01]  /*203f0*/  @!P1 STL.S16 [R1+0x108], R198 ;  /* 0x000108c601009387 */ /* 0x000fe20000100600 */
[----:B------:R-:W-:Y:S01]  /*20400*/  ISETP.LE.U32.AND P1, PT, R136, UR12, PT ;  /* 0x0000000c88007c0c */ /* 0x000fe2000bf23070 */
[----:B------:R-:W-:Y:S01]  /*20410*/  @!P4 HADD2 R116, -R108.H0_H0, -RZ.H0_H0 ;  /* 0xa00000ff6c74c230 */ /* 0x000fe20000000900 */
[----:B------:R-:W-:Y:S01]  /*20420*/  PRMT R211, R143, 0x7610, R211 ;  /* 0x000076108fd37816 */ /* 0x000fe200000000d3 */
[----:B------:R3:W-:Y:S01]  /*20430*/  @!P0 STL.S16 [R1+0x104], R143 ;  /* 0x0001048f01008387 */ /* 0x0007e20000100600 */
[----:B------:R-:W-:Y:S02]  /*20440*/  @!P3 HADD2 R113, -R109.H0_H0, -RZ.H0_H0 ;  /* 0xa00000ff6d71b230 */ /* 0x000fe40000000900 */
[----:B------:R-:W-:Y:S03]  /*20450*/  PRMT R209, R116, 0x7610, R209 ;  /* 0x0000761074d17816 */ /* 0x000fe600000000d1 */
[----:B------:R-:W-:Y:S01]  /*20460*/  PRMT R208, R113, 0x7610, R208 ;  /* 0x0000761071d07816 */ /* 0x000fe200000000d0 */
[----:B--2---:R-:W-:Y:S05]  /*20470*/  @!P5 HADD2 R138, -R107.H0_H0, -RZ.H0_H0 ;  /* 0xa00000ff6b8ad230 */ /* 0x004fea0000000900 */
[----:B------:R-:W-:Y:S01]  /*20480*/  PRMT R210, R138, 0x7610, R210 ;  /* 0x000076108ad27816 */ /* 0x000fe200000000d2 */
[----:B------:R2:W-:Y:S01]  /*20490*/  @!P5 STL.S16 [R1+0xf0], R138 ;  /* 0x0000f08a0100d387 */ /* 0x0005e20000100600 */
[----:B------:R-:W-:Y:S03]  /*204a0*/  ISETP.LE.U32.AND P5, PT, R194, UR12, PT ;  /* 0x0000000cc2007c0c */ /* 0x000fe6000bfa3070 */
[----:B------:R4:W-:Y:S01]  /*204b0*/  @!P4 STL.S16 [R1+0xec], R116 ;  /* 0x0000ec740100c387 */ /* 0x0009e20000100600 */
[--C-:B---3--:R-:W-:Y:S03]  /*204c0*/  SHF.R.U32.HI R143, RZ, 0x18, R80.reuse ;  /* 0x00000018ff8f7819 */ /* 0x108fe60000011650 */
[----:B------:R3:W-:Y:S06]  /*204d0*/  @!P3 STL.S16 [R1+0xe8], R113 ;  /* 0x0000e8710100b387 */ /* 0x0007ec0000100600 */
[----:B------:R-:W-:Y:S02]  /*204e0*/  @!P5 PRMT R2, R86, 0x5410, RZ ;  /* 0x000054105602d816 */ /* 0x000fe400000000ff */
[----:B------:R-:W-:Y:S02]  /*204f0*/  PRMT R86, R74, 0x5410, R3 ;  /* 0x000054104a567816 */ /* 0x000fe40000000003 */
[----:B------:R-:W-:Y:S01]  /*20500*/  ISETP.LE.U32.AND P5, PT, R175, UR12, PT ;  /* 0x0000000caf007c0c */ /* 0x000fe2000bfa3070 */
[----:B------:R-:W-:Y:S01]  /*20510*/  STG.E.U16 desc[UR26][R164.64+0xe], R2 ;  /* 0x00000e02a4007986 */ /* 0x000fe2000c10151a */
[--C-:B--2---:R-:W-:Y:S02]  /*20520*/  SHF.R.U32.HI R138, RZ, 0x10, R80.reuse ;  /* 0x00000010ff8a7819 */ /* 0x104fe40000011650 */
[----:B------:R-:W-:Y:S01]  /*20530*/  SHF.R.U32.HI R80, RZ, 0x18, R80 ;  /* 0x00000018ff507819 */ /* 0x000fe20000011650 */
[----:B----4-:R2:W4:Y:S03]  /*20540*/  MUFU.EX2 R116, R229 ;  /* 0x000000e500747308 */ /* 0x0105260000000800 */
[----:B------:R-:W-:Y:S05]  /*20550*/  PRMT R198, R76, 0x5410, R80 ;  /* 0x000054104cc67816 */ /* 0x000fea0000000050 */
[----:B------:R-:W-:Y:S01]  /*20560*/  @!P5 PRMT R74, R232, 0x5410, RZ ;  /* 0x00005410e84ad816 */ /* 0x000fe200000000ff */
[----:B------:R1:W4:Y:S01]  /*20570*/  LDL.S16 R80, [R1+0xe4] ;  /* 0x0000e40001507983 */ /* 0x0003220000100600 */
[----:B------:R-:W-:Y:S03]  /*20580*/  ISETP.LE.U32.AND P5, PT, R170, UR12, PT ;  /* 0x0000000caa007c0c */ /* 0x000fe6000bfa3070 */
[----:B---3--:R1:W3:Y:S01]  /*20590*/  LDL.S16 R113, [R1+0x100] ;  /* 0x0001000001717983 */ /* 0x0082e20000100600 */
[----:B--2---:R-:W-:Y:S01]  /*205a0*/  PRMT R229, R157, 0x7610, R229 ;  /* 0x000076109de57816 */ /* 0x004fe200000000e5 */
[----:B----4-:R-:W-:Y:S01]  /*205b0*/  FADD.FTZ R76, R116, R111 ;  /* 0x0000006f744c7221 */ /* 0x010fe20000010000 */
[C---:B------:R-:W-:Y:S01]  /*205c0*/  F2FP.F16.F32.PACK_AB R116, R78.reuse, R116 ;  /* 0x000000744e74723e */ /* 0x040fe200000000ff */
[----:B------:R-:W2:Y:S02]  /*205d0*/  MUFU.EX2 R111, R231 ;  /* 0x000000e7006f7308 */ /* 0x000ea40000000800 */
[----:B------:R-:W-:Y:S01]  /*205e0*/  FADD.FTZ R78, R78, R76 ;  /* 0x0000004c4e4e7221 */ /* 0x000fe20000010000 */
[--C-:B------:R-:W-:Y:S02]  /*205f0*/  SHF.R.U32.HI R76, RZ, 0x8, R120.reuse ;  /* 0x00000008ff4c7819 */ /* 0x100fe40000011678 */
[----:B------:R-:W-:Y:S02]  /*20600*/  PRMT R120, R116, 0x7632, R120 ;  /* 0x0000763274787816 */ /* 0x000fe40000000078 */
[----:B------:R-:W-:Y:S04]  /*20610*/  LOP3.LUT R76, R76, 0xffff, RZ, 0xc0, !PT ;  /* 0x0000ffff4c4c7812 */ /* 0x000fe800078ec0ff */
[----:B------:R-:W-:Y:S01]  /*20620*/  ISETP.LE.U32.AND P0, PT, R76, UR12, PT ;  /* 0x0000000c4c007c0c */ /* 0x000fe2000bf03070 */
[----:B--2---:R-:W-:Y:S01]  /*20630*/  FADD.FTZ R77, R111, R142 ;  /* 0x0000008e6f4d7221 */ /* 0x004fe20000010000 */
[----:B------:R-:W-:Y:S02]  /*20640*/  @!P2 HADD2 R80, -R110.H0_H0, -RZ.H0_H0 ;  /* 0xa00000ff6e50a230 */ /* 0x000fe40000000900 */
[----:B---3--:R-:W-:Y:S03]  /*20650*/  @!P1 HADD2 R113, -R116.H0_H0, -RZ.H0_H0 ;  /* 0xa00000ff74719230 */ /* 0x008fe60000000900 */
[----:B------:R-:W-:Y:S01]  /*20660*/  PRMT R207, R80, 0x7610, R207 ;  /* 0x0000761050cf7816 */ /* 0x000fe200000000cf */
[----:B------:R2:W-:Y:S01]  /*20670*/  @!P2 STL.S16 [R1+0xe4], R80 ;  /* 0x0000e4500100a387 */ /* 0x0005e20000100600 */
[----:B------:R-:W-:Y:S03]  /*20680*/  PRMT R206, R113, 0x7610, R206 ;  /* 0x0000761071ce7816 */ /* 0x000fe600000000ce */
[----:B--2---:R1:W2:Y:S04]  /*20690*/  LDL.S16 R80, [R1+0xfc] ;  /* 0x0000fc0001507983 */ /* 0x0042a80000100600 */
[----:B------:R3:W-:Y:S01]  /*206a0*/  @!P1 STL.S16 [R1+0x100], R113 ;  /* 0x0001007101009387 */ /* 0x0007e20000100600 */
[----:B------:R-:W-:Y:S04]  /*206b0*/  IADD3 R205, P1, R158, -0x80, RZ ;  /* 0xffffff809ecd7810 */ /* 0x000fe80007f3e0ff */
[----:B------:R-:W-:Y:S02]  /*206c0*/  IADD3.X R204, R159, -0x1, RZ, P1, !PT ;  /* 0xffffffff9fcc7810 */ /* 0x000fe40000ffe4ff */
[----:B------:R-:W-:Y:S02]  /*206d0*/  ISETP.LE.U32.AND P1, PT, R151, UR12, PT ;  /* 0x0000000c97007c0c */ /* 0x000fe4000bf23070 */
[--C-:B---3--:R-:W-:Y:S01]  /*206e0*/  LOP3.LUT R113, R133, UR25, R166.reuse, 0x96, !PT ;  /* 0x0000001985717c12 */ /* 0x108fe2000f8e96a6 */
[----:B--2---:R-:W-:Y:S05]  /*206f0*/  @!P0 HADD2 R80, -R120.H0_H0, -RZ.H0_H0 ;  /* 0xa00000ff78508230 */ /* 0x004fea0000000900 */
[----:B------:R-:W-:Y:S01]  /*20700*/  PRMT R166, R80, 0x7610, R166 ;  /* 0x0000761050a67816 */ /* 0x000fe200000000a6 */
[----:B------:R2:W-:Y:S01]  /*20710*/  @!P0 STL.S16 [R1+0xfc], R80 ;  /* 0x0000fc5001008387 */ /* 0x0005e20000100600 */
[----:B------:R-:W-:Y:S02]  /*20720*/  ISETP.LE.U32.AND P0, PT, R193, UR12, PT ;  /* 0x0000000cc1007c0c */ /* 0x000fe4000bf03070 */
[----:B------:R-:W-:Y:S01]  /*20730*/  MUFU.EX2 R193, R249 ;  /* 0x000000f900c17308 */ /* 0x000fe20000000800 */
[----:B------:R1:W3:Y:S10]  /*20740*/  LDL.S16 R175, [R1+0x68] ;  /* 0x0000680001af7983 */ /* 0x0002f40000100600 */
[----:B------:R-:W-:Y:S02]  /*20750*/  @!P0 PRMT R0, R156, 0x5410, RZ ;  /* 0x000054109c008816 */ /* 0x000fe400000000ff */
[----:B------:R-:W-:Y:S01]  /*20760*/  ISETP.LE.U32.AND P0, PT, R174, UR12, PT ;  /* 0x0000000cae007c0c */ /* 0x000fe2000bf03070 */
[----:B------:R-:W-:Y:S02]  /*20770*/  MUFU.EX2 R156, R228 ;  /* 0x000000e4009c7308 */ /* 0x000fe40000000800 */
[----:B------:R4:W-:Y:S04]  /*20780*/  STG.E.U16 desc[UR26][R164.64+0x10], R0 ;  /* 0x00001000a4007986 */ /* 0x0009e8000c10151a */
[----:B------:R1:W-:Y:S04]  /*20790*/  STG.E.U16 desc[UR26][R162.64+0x10], R74 ;  /* 0x0000104aa2007986 */ /* 0x0003e8000c10151a */
[----:B--2---:R-:W2:Y:S02]  /*207a0*/  MUFU.EX2 R80, R230 ;  /* 0x000000e600507308 */ /* 0x004ea40000000800 */
[----:B------:R-:W-:Y:S02]  /*207b0*/  @!P0 PRMT R3, R154, 0x5410, RZ ;  /* 0x000054109a038816 */ /* 0x000fe400000000ff */
[----:B------:R-:W-:Y:S02]  /*207c0*/  ISETP.LE.U32.AND P0, PT, R112, UR12, PT ;  /* 0x0000000c70007c0c */ /* 0x000fe4000bf03070 */
[----:B------:R-:W-:Y:S01]  /*207d0*/  PRMT R112, R88, 0x5410, R89 ;  /* 0x0000541058707816 */ /* 0x000fe20000000059 */
[----:B------:R1:W-:Y:S03]  /*207e0*/  STG.E.U16 desc[UR26][R162.64+0x12], R3 ;  /* 0x00001203a2007986 */ /* 0x0003e6000c10151a */
[----:B------:R-:W-:Y:S01]  /*207f0*/  MUFU.EX2 R154, R226 ;  /* 0x000000e2009a7308 */ /* 0x000fe20000000800 */
[C---:B--2---:R-:W-:Y:S01]  /*20800*/  F2FP.F16.F32.PACK_AB R111, R80.reuse, R111 ;  /* 0x0000006f506f723e */ /* 0x044fe200000000ff */
[----:B------:R-:W-:Y:S01]  /*20810*/  FADD.FTZ R157, R80, R77 ;  /* 0x0000004d509d7221 */ /* 0x000fe20000010000 */
[----:B------:R-:W-:Y:S07]  /*20820*/  FADD.FTZ R77, R156, R141 ;  /* 0x0000008d9c4d7221 */ /* 0x000fee0000010000 */
[----:B------:R-:W2:Y:S01]  /*20830*/  MUFU.EX2 R80, R227 ;  /* 0x000000e300507308 */ /* 0x000ea20000000800 */
[----:B----4-:R-:W-:Y:S02]  /*20840*/  PRMT R0, R95, 0x5410, R96 ;  /* 0x000054105f007816 */ /* 0x010fe40000000060 */
[----:B-1----:R-:W-:Y:S07]  /*20850*/  LOP3.LUT R74, R138, 0xff, RZ, 0xc0, !PT ;  /* 0x000000ff8a4a7812 */ /* 0x002fee00078ec0ff */
[----:B------:R-:W-:Y:S01]  /*20860*/  MUFU.EX2 R3, R233 ;  /* 0x000000e900037308 */ /* 0x000fe20000000800 */
[C---:B--2---:R-:W-:Y:S01]  /*20870*/  F2FP.F16.F32.PACK_AB R156, R80.reuse, R156 ;  /* 0x0000009c509c723e */ /* 0x044fe200000000ff */
[----:B------:R-:W-:Y:S01]  /*20880*/  FADD.FTZ R174, R80, R77 ;  /* 0x0000004d50ae7221 */ /* 0x000fe20000010000 */
[----:B------:R-:W-:Y:S01]  /*20890*/  FADD.FTZ R77, R154, R117 ;  /* 0x000000759a4d7221 */ /* 0x000fe20000010000 */
[----:B------:R-:W-:Y:S02]  /*208a0*/  PRMT R117, R75, 0x5410, R84 ;  /* 0x000054104b757816 */ /* 0x000fe40000000054 */
[----:B------:R-:W-:Y:S02]  /*208b0*/  @!P0 PRMT R84, R220, 0x5410, RZ ;  /* 0x00005410dc548816 */ /* 0x000fe400000000ff */
[----:B------:R-:W-:Y:S02]  /*208c0*/  ISETP.LE.U32.AND P0, PT, R153, UR12, PT ;  /* 0x0000000c99007c0c */ /* 0x000fe4000bf03070 */
[----:B------:R-:W1:Y:S01]  /*208d0*/  MUFU.EX2 R80, R225 ;  /* 0x000000e100507308 */ /* 0x000e620000000800 */
[----:B------:R-:W-:Y:S01]  /*208e0*/  @!P5 PRMT R75, R229, 0x5410, RZ ;  /* 0x00005410e54bd816 */ /* 0x000fe200000000ff */
[----:B------:R-:W-:Y:S01]  /*208f0*/  STG.E.U16 desc[UR26][R158.64+0x22], R84 ;  /* 0x000022549e007986 */ /* 0x000fe2000c10151a */
[----:B------:R-:W-:Y:S02]  /*20900*/  ISETP.LE.U32.AND P5, PT, R118, UR12, PT ;  /* 0x0000000c76007c0c */ /* 0x000fe4000bfa3070 */
[----:B------:R-:W-:Y:S01]  /*20910*/  PRMT R118, R90, 0x5410, R92 ;  /* 0x000054105a767816 */ /* 0x000fe2000000005c */
[----:B------:R2:W-:Y:S05]  /*20920*/  STG.E.U16 desc[UR26][R158.64+0x20], R75 ;  /* 0x0000204b9e007986 */ /* 0x0005ea000c10151a */
[----:B------:R-:W-:Y:S02]  /*20930*/  @!P0 PRMT R89, R221, 0x5410, RZ ;  /* 0x00005410dd598816 */ /* 0x000fe400000000ff */
[----:B------:R-:W-:Y:S03]  /*20940*/  ISETP.LE.U32.AND P0, PT, R91, UR12, PT ;  /* 0x0000000c5b007c0c */ /* 0x000fe6000bf03070 */
[----:B------:R-:W-:Y:S01]  /*20950*/  @!P5 PRMT R88, R217, 0x5410, RZ ;  /* 0x00005410d958d816 */ /* 0x000fe200000000ff */
[----:B------:R-:W-:Y:S01]  /*20960*/  STG.E.U16 desc[UR26][R160.64+0x22], R89 ;  /* 0x00002259a0007986 */ /* 0x000fe2000c10151a */
[----:B------:R-:W-:Y:S01]  /*20970*/  ISETP.LE.U32.AND P5, PT, R129, UR12, PT ;  /* 0x0000000c81007c0c */ /* 0x000fe2000bfa3070 */
[----:B-1----:R-:W-:Y:S01]  /*20980*/  FADD.FTZ R170, R80, R77 ;  /* 0x0000004d50aa7221 */ /* 0x002fe20000010000 */
[----:B------:R-:W-:Y:S01]  /*20990*/  LOP3.LUT R91, R155, 0xff, RZ, 0xc0, !PT ;  /* 0x000000ff9b5b7812 */ /* 0x000fe200078ec0ff */
[----:B------:R-:W-:Y:S01]  /*209a0*/  STG.E.U16 desc[UR26][R160.64+0x20], R88 ;  /* 0x00002058a0007986 */ /* 0x000fe2000c10151a */
[----:B------:R-:W-:Y:S02]  /*209b0*/  SHF.R.U32.HI R77, RZ, 0x8, R169 ;  /* 0x00000008ff4d7819 */ /* 0x000fe400000116a9 */
[----:B------:R-:W-:Y:S01]  /*209c0*/  PRMT R129, R109, 0x5410, R110 ;  /* 0x000054106d817816 */ /* 0x000fe2000000006e */
[----:B------:R-:W-:Y:S01]  /*209d0*/  MUFU.EX2 R169, R248 ;  /* 0x000000f800a97308 */ /* 0x000fe20000000800 */
[----:B------:R-:W-:Y:S02]  /*209e0*/  PRMT R141, R173, 0x5410, R77 ;  /* 0x00005410ad8d7816 */ /* 0x000fe4000000004d */
[----:B------:R-:W-:Y:S02]  /*209f0*/  @!P0 PRMT R92, R243, 0x5410, RZ ;  /* 0x00005410f35c8816 */ /* 0x000fe400000000ff */
[----:B------:R-:W-:Y:S02]  /*20a00*/  ISETP.LE.U32.AND P0, PT, R124, UR12, PT ;  /* 0x0000000c7c007c0c */ /* 0x000fe4000bf03070 */
[----:B------:R-:W-:Y:S01]  /*20a10*/  @!P5 PRMT R90, R245, 0x5410, RZ ;  /* 0x00005410f55ad816 */ /* 0x000fe200000000ff */
[----:B------:R1:W-:Y:S01]  /*20a20*/  STG.E.U16 desc[UR26][R164.64+0x20], R92 ;  /* 0x0000205ca4007986 */ /* 0x0003e2000c10151a */
[----:B------:R-:W-:Y:S01]  /*20a30*/  ISETP.LE.U32.AND P5, PT, R119, UR12, PT ;  /* 0x0000000c77007c0c */ /* 0x000fe2000bfa3070 */
[----:B------:R-:W-:Y:S01]  /*20a40*/  MUFU.EX2 R173, R241 ;  /* 0x000000f100ad7308 */ /* 0x000fe20000000800 */
[----:B------:R-:W-:Y:S01]  /*20a50*/  PRMT R119, R93, 0x5410, R94 ;  /* 0x000054105d777816 */ /* 0x000fe2000000005e */
[----:B------:R-:W-:Y:S01]  /*20a60*/  STG.E.U16 desc[UR26][R164.64+0x1e], R90 ;  /* 0x00001e5aa4007986 */ /* 0x000fe2000c10151a */
[----:B------:R-:W-:Y:S02]  /*20a70*/  @!P2 PRMT R110, R207, 0x5410, RZ ;  /* 0x00005410cf6ea816 */ /* 0x000fe400000000ff */
[--C-:B--2---:R-:W-:Y:S02]  /*20a80*/  HSET2.LE.AND R75, R195, R131.reuse, PT ;  /* 0x00000083c34b7233 */ /* 0x104fe40003803000 */
[----:B------:R-:W-:Y:S03]  /*20a90*/  F2FP.F16.F32.PACK_AB R154, R80, R154 ;  /* 0x0000009a509a723e */ /* 0x000fe600000000ff */
[----:B------:R-:W-:Y:S01]  /*20aa0*/  MUFU.EX2 R195, R247 ;  /* 0x000000f700c37308 */ /* 0x000fe20000000800 */
[----:B------:R-:W-:Y:S02]  /*20ab0*/  @!P0 PRMT R94, R224, 0x5410, RZ ;  /* 0x00005410e05e8816 */ /* 0x000fe400000000ff */
[----:B------:R-:W-:Y:S02]  /*20ac0*/  ISETP.LE.U32.AND P0, PT, R122, UR12, PT ;  /* 0x0000000c7a007c0c */ /* 0x000fe4000bf03070 */
[----:B------:R-:W-:Y:S01]  /*20ad0*/  @!P5 PRMT R93, R234, 0x5410, RZ ;  /* 0x00005410ea5dd816 */ /* 0x000fe200000000ff */
[----:B------:R-:W-:Y:S01]  /*20ae0*/  STG.E.U16 desc[UR26][R162.64+0x22], R94 ;  /* 0x0000225ea2007986 */ /* 0x000fe2000c10151a */
[----:B------:R-:W-:Y:S02]  /*20af0*/  ISETP.LE.U32.AND P5, PT, R135, UR12, PT ;  /* 0x0000000c87007c0c */ /* 0x000fe4000bfa3070 */
[----:B------:R-:W-:Y:S01]  /*20b00*/  PRMT R122, R101, 0x5410, R102 ;  /* 0x00005410657a7816 */ /* 0x000fe20000000066 */
[----:B------:R2:W4:Y:S01]  /*20b10*/  LDL.S16 R135, [R1+0x7c] ;  /* 0x00007c0001877983 */ /* 0x0005220000100600 */
[----:B------:R-:W-:Y:S02]  /*20b20*/  LOP3.LUT R75, R75, R83, RZ, 0xc0, !PT ;  /* 0x000000534b4b7212 */ /* 0x000fe400078ec0ff */
[--C-:B------:R-:W-:Y:S01]  /*20b30*/  HSET2.LE.AND R80, R168, R131.reuse, PT ;  /* 0x00000083a8507233 */ /* 0x100fe20003803000 */
[----:B------:R-:W-:Y:S01]  /*20b40*/  STG.E.U16 desc[UR26][R162.64+0x20], R93 ;  /* 0x0000205da2007986 */ /* 0x000fe2000c10151a */
[--C-:B------:R-:W-:Y:S02]  /*20b50*/  HSET2.LE.AND R83, R148, R131.reuse, PT ;  /* 0x0000008394537233 */ /* 0x100fe40003803000 */
[----:B------:R-:W-:Y:S02]  /*20b60*/  @!P0 PRMT R96, R152, 0x5410, RZ ;  /* 0x0000541098608816 */ /* 0x000fe400000000ff */
[----:B------:R-:W-:Y:S01]  /*20b70*/  ISETP.LE.U32.AND P0, PT, R137, UR12, PT ;  /* 0x0000000c89007c0c */ /* 0x000fe2000bf03070 */
[----:B------:R-:W2:Y:S01]  /*20b80*/  MUFU.EX2 R152, R235 ;  /* 0x000000eb00987308 */ /* 0x000ea20000000800 */
[----:B------:R-:W-:Y:S01]  /*20b90*/  @!P5 PRMT R95, R203, 0x5410, RZ ;  /* 0x00005410cb5fd816 */ /* 0x000fe200000000ff */
[----:B------:R2:W-:Y:S01]  /*20ba0*/  STG.E.U16 desc[UR26][R158.64+0x32], R96 ;  /* 0x000032609e007986 */ /* 0x0005e2000c10151a */
[----:B------:R-:W-:Y:S02]  /*20bb0*/  ISETP.LE.U32.AND P5, PT, R126, UR12, PT ;  /* 0x0000000c7e007c0c */ /* 0x000fe4000bfa3070 */
[----:B------:R-:W-:Y:S01]  /*20bc0*/  LOP3.LUT R80, R80, R147, RZ, 0xc0, !PT ;  /* 0x0000009350507212 */ /* 0x000fe200078ec0ff */
[----:B------:R-:W-:Y:S01]  /*20bd0*/  STG.E.U16 desc[UR26][R158.64+0x30], R95 ;  /* 0x0000305f9e007986 */ /* 0x000fe2000c10151a */
[----:B------:R-:W-:Y:S02]  /*20be0*/  LOP3.LUT R83, R83, R86, RZ, 0xc0, !PT ;  /* 0x0000005653537212 */ /* 0x000fe400078ec0ff */
[----:B------:R-:W-:Y:S02]  /*20bf0*/  @!P6 PRMT R102, R215, 0x5410, RZ ;  /* 0x00005410d766e816 */ /* 0x000fe400000000ff */
[----:B------:R-:W-:Y:S02]  /*20c00*/  ISETP.LE.U32.AND P6, PT, R130, UR12, PT ;  /* 0x0000000c82007c0c */ /* 0x000fe4000bfc3070 */
[----:B------:R-:W-:Y:S02]  /*20c10*/  PRMT R155, R156, 0x7632, R155 ;  /* 0x000076329c9b7816 */ /* 0x000fe4000000009b */
[----:B------:R-:W-:Y:S02]  /*20c20*/  @!P3 PRMT R109, R208, 0x5410, RZ ;  /* 0x00005410d06db816 */ /* 0x000fe400000000ff */
[----:B-1----:R-:W-:Y:S01]  /*20c30*/  PRMT R92, R156, 0x5410, R155 ;  /* 0x000054109c5c7816 */ /* 0x002fe2000000009b */
[----:B--2---:R-:W-:Y:S01]  /*20c40*/  FADD.FTZ R2, R152, R78 ;  /* 0x0000004e98027221 */ /* 0x004fe20000010000 */
[C---:B------:R-:W-:Y:S02]  /*20c50*/  F2FP.F16.F32.PACK_AB R152, R3.reuse, R152 ;  /* 0x000000980398723e */ /* 0x040fe400000000ff */
[----:B------:R-:W-:Y:S01]  /*20c60*/  ISETP.LE.U32.AND P3, PT, R136, UR12, PT ;  /* 0x0000000c88007c0c */ /* 0x000fe2000bf63070 */
[----:B------:R-:W-:Y:S01]  /*20c70*/  FADD.FTZ R203, R3, R2 ;  /* 0x0000000203cb7221 */ /* 0x000fe20000010000 */
[----:B------:R-:W-:Y:S02]  /*20c80*/  PRMT R2, R97, 0x5410, R98 ;  /* 0x0000541061027816 */ /* 0x000fe40000000062 */
[----:B------:R-:W-:Y:S02]  /*20c90*/  @!P0 PRMT R98, R222, 0x5410, RZ ;  /* 0x00005410de628816 */ /* 0x000fe400000000ff */
[----:B------:R-:W-:Y:S02]  /*20ca0*/  ISETP.LE.U32.AND P0, PT, R128, UR12, PT ;  /* 0x0000000c80007c0c */ /* 0x000fe4000bf03070 */
[----:B------:R-:W-:Y:S01]  /*20cb0*/  @!P5 PRMT R97, R223, 0x5410, RZ ;  /* 0x00005410df61d816 */ /* 0x000fe200000000ff */
[----:B------:R-:W-:Y:S01]  /*20cc0*/  STG.E.U16 desc[UR26][R160.64+0x32], R98 ;  /* 0x00003262a0007986 */ /* 0x000fe2000c10151a */
[----:B------:R-:W-:Y:S01]  /*20cd0*/  ISETP.LE.U32.AND P5, PT, R127, UR12, PT ;  /* 0x0000000c7f007c0c */ /* 0x000fe2000bfa3070 */
[----:B------:R-:W1:Y:S01]  /*20ce0*/  MUFU.EX2 R96, R236 ;  /* 0x000000ec00607308 */ /* 0x000e620000000800 */
[----:B------:R-:W-:Y:S01]  /*20cf0*/  PRMT R3, R99, 0x5410, R100 ;  /* 0x0000541063037816 */ /* 0x000fe20000000064 */
[----:B------:R-:W-:Y:S01]  /*20d00*/  STG.E.U16 desc[UR26][R160.64+0x30], R97 ;  /* 0x00003061a0007986 */ /* 0x000fe2000c10151a */
[----:B------:R-:W-:Y:S02]  /*20d10*/  PRMT R128, R107, 0x5410, R108 ;  /* 0x000054106b807816 */ /* 0x000fe4000000006c */
[----:B------:R-:W-:Y:S02]  /*20d20*/  PRMT R127, R116, 0x5410, R120 ;  /* 0x00005410747f7816 */ /* 0x000fe40000000078 */
[----:B------:R-:W-:Y:S02]  /*20d30*/  @!P4 PRMT R108, R209, 0x5410, RZ ;  /* 0x00005410d16cc816 */ /* 0x000fe400000000ff */
[----:B------:R-:W-:Y:S02]  /*20d40*/  @!P0 PRMT R99, R219, 0x5410, RZ ;  /* 0x00005410db638816 */ /* 0x000fe400000000ff */
[----:B------:R-:W-:Y:S02]  /*20d50*/  ISETP.LE.U32.AND P0, PT, R123, UR12, PT ;  /* 0x0000000c7b007c0c */ /* 0x000fe4000bf03070 */
[----:B------:R-:W-:Y:S01]  /*20d60*/  @!P5 PRMT R100, R218, 0x5410, RZ ;  /* 0x00005410da64d816 */ /* 0x000fe200000000ff */
[----:B------:R2:W2:Y:S01]  /*20d70*/  LDL.S16 R123, [R1+0x98] ;  /* 0x00009800017b7983 */ /* 0x0004a20000100600 */
[----:B------:R-:W-:Y:S02]  /*20d80*/  ISETP.LE.U32.AND P5, PT, R121, UR12, PT ;  /* 0x0000000c79007c0c */ /* 0x000fe4000bfa3070 */
[----:B------:R-:W-:Y:S01]  /*20d90*/  ISETP.LE.U32.AND P4, PT, R74, UR12, PT ;  /* 0x0000000c4a007c0c */ /* 0x000fe2000bf83070 */
[----:B------:R1:W-:Y:S01]  /*20da0*/  STG.E.U16 desc[UR26][R164.64+0x2e], R99 ;  /* 0x00002e63a4007986 */ /* 0x0003e2000c10151a */
[----:B------:R-:W-:Y:S01]  /*20db0*/  SHF.R.U32.HI R74, RZ, 0x8, R81 ;  /* 0x00000008ff4a7819 */ /* 0x000fe20000011651 */
[----:B-1----:R-:W-:Y:S01]  /*20dc0*/  FADD.FTZ R194, R96, R157 ;  /* 0x0000009d60c27221 */ /* 0x002fe20000010000 */
[--C-:B------:R-:W-:Y:S01]  /*20dd0*/  HSET2.LE.AND R81, R167, R131.reuse, PT ;  /* 0x00000083a7517233 */ /* 0x100fe20003803000 */
[----:B------:R-:W-:Y:S01]  /*20de0*/  STG.E.U16 desc[UR26][R164.64+0x30], R100 ;  /* 0x00003064a4007986 */ /* 0x000fe2000c10151a */
[----:B------:R-:W-:Y:S01]  /*20df0*/  LOP3.LUT R74, R74, 0xffff, RZ, 0xc0, !PT ;  /* 0x0000ffff4a4a7812 */ /* 0x000fe200078ec0ff */
[----:B------:R-:W-:Y:S01]  /*20e00*/  MUFU.EX2 R157, R176 ;  /* 0x000000b0009d7308 */ /* 0x000fe20000000800 */
[----:B------:R-:W-:Y:S01]  /*20e10*/  @!P0 PRMT R101, R216, 0x5410, RZ ;  /* 0x00005410d8658816 */ /* 0x000fe200000000ff */
[----:B------:R-:W-:Y:S01]  /*20e20*/  STG.E.U16 desc[UR26][R162.64+0x32], R102 ;  /* 0x00003266a2007986 */ /* 0x000fe2000c10151a */
[----:B------:R-:W-:Y:S02]  /*20e30*/  ISETP.LE.U32.AND P0, PT, R125, UR12, PT ;  /* 0x0000000c7d007c0c */ /* 0x000fe4000bf03070 */
[----:B------:R-:W-:Y:S01]  /*20e40*/  PRMT R125, R103, 0x5410, R104 ;  /* 0x00005410677d7816 */ /* 0x000fe20000000068 */
[----:B------:R-:W-:Y:S01]  /*20e50*/  STG.E.U16 desc[UR26][R162.64+0x30], R101 ;  /* 0x00003065a2007986 */ /* 0x000fe2000c10151a */
[----:B------:R-:W-:Y:S02]  /*20e60*/  @!P5 PRMT R104, R213, 0x5410, RZ ;  /* 0x00005410d568d816 */ /* 0x000fe400000000ff */
[----:B------:R-:W-:Y:S02]  /*20e70*/  LOP3.LUT P5, RZ, R191, 0x8000000, RZ, 0xc0, !PT ;  /* 0x08000000bfff7812 */ /* 0x000fe400078ac0ff */
[----:B------:R-:W-:Y:S01]  /*20e80*/  ISETP.LE.U32.AND P2, PT, R74, UR12, PT ;  /* 0x0000000c4a007c0c */ /* 0x000fe2000bf43070 */
[----:B------:R-:W-:Y:S01]  /*20e90*/  STG.E.U16 desc[UR26][R158.64+0x42], R104 ;  /* 0x000042689e007986 */ /* 0x000fe2000c10151a */
[--C-:B------:R-:W-:Y:S02]  /*20ea0*/  HSET2.LE.AND R74, R196, R131.reuse, PT ;  /* 0x00000083c44a7233 */ /* 0x100fe40003803000 */
[----:B------:R-:W-:Y:S02]  /*20eb0*/  LOP3.LUT R81, R81, R87, RZ, 0xc0, !PT ;  /* 0x0000005751517212 */ /* 0x000fe400078ec0ff */
[----:B------:R-:W-:Y:S02]  /*20ec0*/  @!P0 PRMT R103, R214, 0x5410, RZ ;  /* 0x00005410d6678816 */ /* 0x000fe400000000ff */
[----:B------:R-:W-:Y:S02]  /*20ed0*/  ISETP.LE.U32.AND P0, PT, R79, UR12, PT ;  /* 0x0000000c4f007c0c */ /* 0x000fe4000bf03070 */
[----:B------:R-:W-:Y:S01]  /*20ee0*/  LOP3.LUT R74, R74, R82, RZ, 0xc0, !PT ;  /* 0x000000524a4a7212 */ /* 0x000fe200078ec0ff */
[----:B------:R-:W-:Y:S01]  /*20ef0*/  STG.E.U16 desc[UR26][R158.64+0x40], R103 ;  /* 0x000040679e007986 */ /* 0x000fe2000c10151a */
[----:B------:R-:W-:Y:S02]  /*20f00*/  @!P5 PRMT R107, R210, 0x5410, RZ ;  /* 0x00005410d26bd816 */ /* 0x000fe400000000ff */
[----:B------:R-:W-:Y:S02]  /*20f10*/  ISETP.LE.U32.AND P5, PT, R76, UR12, PT ;  /* 0x0000000c4c007c0c */ /* 0x000fe4000bfa3070 */
[----:B------:R-:W-:Y:S02]  /*20f20*/  LOP3.LUT R76, R171, 0xff, RZ, 0xc0, !PT ;  /* 0x000000ffab4c7812 */ /* 0x000fe400078ec0ff */
[--C-:B------:R-:W-:Y:S01]  /*20f30*/  HSET2.LE.AND R82, R150, R131.reuse, PT ;  /* 0x0000008396527233 */ /* 0x100fe20003803000 */
[----:B------:R-:W-:Y:S01]  /*20f40*/  MUFU.EX2 R171, R246 ;  /* 0x000000f600ab7308 */ /* 0x000fe20000000800 */
[----:B------:R-:W-:Y:S02]  /*20f50*/  PRMT R142, R76, 0x5410, R172 ;  /* 0x000054104c8e7816 */ /* 0x000fe400000000ac */
[C---:B------:R-:W-:Y:S01]  /*20f60*/  PRMT R121, R111.reuse, 0x7632, R121 ;  /* 0x000076326f797816 */ /* 0x040fe20000000079 */
[----:B------:R-:W1:Y:S01]  /*20f70*/  LDSM.16.MT88.4 R76, [R177+0x6000] ;  /* 0x00600000b14c783b */ /* 0x000e620000004200 */
[----:B------:R-:W-:Y:S02]  /*20f80*/  LOP3.LUT R82, R82, R85, RZ, 0xc0, !PT ;  /* 0x0000005552527212 */ /* 0x000fe400078ec0ff */
[----:B------:R-:W-:Y:S03]  /*20f90*/  PRMT R124, R111, 0x5410, R121 ;  /* 0x000054106f7c7816 */ /* 0x000fe60000000079 */
[----:B------:R-:W-:Y:S01]  /*20fa0*/  MUFU.EX2 R172, R244 ;  /* 0x000000f400ac7308 */ /* 0x000fe20000000800 */
[----:B------:R-:W-:Y:S02]  /*20fb0*/  @!P5 PRMT R120, R166, 0x5410, RZ ;  /* 0x00005410a678d816 */ /* 0x000fe400000000ff */
[----:B------:R-:W-:Y:S01]  /*20fc0*/  ISETP.LE.U32.AND P5, PT, R91, UR12, PT ;  /* 0x0000000c5b007c0c */ /* 0x000fe2000bfa3070 */
[----:B------:R1:W2:Y:S01]  /*20fd0*/  LDL.S16 R166, [R1+0x50] ;  /* 0x0000500001a67983 */ /* 0x0002a20000100600 */
[----:B------:R-:W-:Y:S02]  /*20fe0*/  PRMT R153, R154, 0x7632, R153 ;  /* 0x000076329a997816 */ /* 0x000fe40000000099 */
[----:B------:R-:W-:Y:S01]  /*20ff0*/  LOP3.LUT R88, R113, 0xff, RZ, 0xc0, !PT ;  /* 0x000000ff71587812 */ /* 0x000fe200078ec0ff */
[----:B------:R-:W3:Y:S01]  /*21000*/  LDSM.16.MT88.4 R84, [R180+0x6000] ;  /* 0x00600000b454783b */ /* 0x000ee20000004200 */
[----:B------:R-:W-:Y:S02]  /*21010*/  @!P3 PRMT R116, R206, 0x5410, RZ ;  /* 0x00005410ce74b816 */ /* 0x000fe400000000ff */
[----:B------:R-:W-:Y:S02]  /*21020*/  ISETP.LE.U32.AND P3, PT, R88, UR12, PT ;  /* 0x0000000c58007c0c */ /* 0x000fe4000bf63070 */
[----:B------:R-:W-:Y:S02]  /*21030*/  SHF.R.U32.HI R88, RZ, 0x8, R144 ;  /* 0x00000008ff587819 */ /* 0x000fe40000011690 */
[----:B------:R-:W-:Y:S02]  /*21040*/  SHF.R.U32.HI R99, RZ, 0x18, R132 ;  /* 0x00000018ff637819 */ /* 0x000fe40000011684 */
[----:B------:R-:W-:Y:S02]  /*21050*/  PRMT R138, R149, 0x5410, R88 ;  /* 0x00005410958a7816 */ /* 0x000fe40000000058 */
[----:B------:R-:W-:Y:S02]  /*21060*/  PRMT R126, R105, 0x5410, R106 ;  /* 0x00005410697e7816 */ /* 0x000fe4000000006a */
[----:B------:R-:W-:Y:S02]  /*21070*/  F2FP.F16.F32.PACK_AB R148, R193, R195 ;  /* 0x000000c3c194723e */ /* 0x000fe400000000ff */
[----:B------:R-:W-:Y:S02]  /*21080*/  @!P0 PRMT R105, R212, 0x5410, RZ ;  /* 0x00005410d4698816 */ /* 0x000fe400000000ff */
[----:B------:R-:W-:Y:S02]  /*21090*/  PRMT R147, R148, 0x7632, R147 ;  /* 0x0000763294937816 */ /* 0x000fe40000000093 */
[----:B------:R-:W-:Y:S01]  /*210a0*/  LOP3.LUT P0, RZ, R191, 0x4000000, RZ, 0xc0, !PT ;  /* 0x04000000bfff7812 */ /* 0x000fe2000780c0ff */
[----:B------:R-:W-:Y:S01]  /*210b0*/  STG.E.U16 desc[UR26][R160.64+0x40], R105 ;  /* 0x00004069a0007986 */ /* 0x000fe2000c10151a */
[-C--:B-1----:R-:W-:Y:S11]  /*210c0*/  HMMA.16816.F32 R4, R72, R76.reuse, R4 ;  /* 0x0000004c4804723c */ /* 0x082ff60000001804 */
[----:B------:R-:W-:Y:S01]  /*210d0*/  @!P0 PRMT R106, R211, 0x5410, RZ ;  /* 0x00005410d36a8816 */ /* 0x000fe200000000ff */
[C---:B------:R-:W-:Y:S04]  /*210e0*/  HMMA.16816.F32 R8, R80.reuse, R76, R8 ;  /* 0x0000004c5008723c */ /* 0x040fe80000001808 */
[----:B------:R-:W-:Y:S01]  /*210f0*/  LOP3.LUT P0, RZ, R191, 0x2000000, RZ, 0xc0, !PT ;  /* 0x02000000bfff7812 */ /* 0x000fe2000780c0ff */
[----:B------:R-:W-:Y:S01]  /*21100*/  STG.E.U16 desc[UR26][R160.64+0x42], R106 ;  /* 0x0000426aa0007986 */ /* 0x000fe2000c10151a */
[-C--:B------:R-:W-:Y:S03]  /*21110*/  HMMA.16816.F32 R12, R80, R78.reuse, R12 ;  /* 0x0000004e500c723c */ /* 0x080fe6000000180c */
[----:B------:R-:W-:Y:S02]  /*21120*/  STG.E.U16 desc[UR26][R164.64+0x3e], R107 ;  /* 0x00003e6ba4007986 */ /* 0x000fe4000c10151a */
[----:B------:R-:W-:Y:S01]  /*21130*/  LOP3.LUT R77, R145, 0xff, RZ, 0xc0, !PT ;  /* 0x000000ff914d7812 */ /* 0x000fe200078ec0ff */
[C---:B------:R-:W-:Y:S01]  /*21140*/  HMMA.16816.F32 R16, R72.reuse, R78, R16 ;  /* 0x0000004e4810723c */ /* 0x040fe20000001810 */
[----:B------:R-:W-:Y:S04]  /*21150*/  STG.E.U16 desc[UR26][R164.64+0x40], R108 ;  /* 0x0000406ca4007986 */ /* 0x000fe8000c10151a */
[----:B------:R-:W-:Y:S01]  /*21160*/  PRMT R137, R77, 0x5410, R146 ;  /* 0x000054104d897816 */ /* 0x000fe20000000092 */
[----:B------:R-:W-:Y:S01]  /*21170*/  STG.E.U16 desc[UR26][R162.64+0x40], R109 ;  /* 0x0000406da2007986 */ /* 0x000fe2000c10151a */
[----:B------:R-:W-:Y:S01]  /*21180*/  LOP3.LUT R76, R113, 0xffff, RZ, 0xc0, !PT ;  /* 0x0000ffff714c7812 */ /* 0x000fe200078ec0ff */
[-C--:B---3--:R-:W-:Y:S02]  /*21190*/  HMMA.16816.F32 R20, R72, R84.reuse, R20 ;  /* 0x000000544814723c */ /* 0x088fe40000001814 */
[----:B------:R-:W-:Y:S01]  /*211a0*/  STG.E.U16 desc[UR26][R162.64+0x42], R110 ;  /* 0x0000426ea2007986 */ /* 0x000fe2000c10151a */
[----:B------:R-:W-:Y:S03]  /*211b0*/  SHF.R.U32.HI R76, RZ, 0x8, R76 ;  /* 0x00000008ff4c7819 */ /* 0x000fe6000001164c */
[----:B------:R-:W-:Y:S01]  /*211c0*/  STG.E.U16 desc[UR26][R158.64+0x52], R120 ;  /* 0x000052789e007986 */ /* 0x000fe2000c10151a */
[----:B------:R-:W-:Y:S01]  /*211d0*/  LOP3.LUT R76, R76, 0xffff, RZ, 0xc0, !PT ;  /* 0x0000ffff4c4c7812 */ /* 0x000fe200078ec0ff */
[C---:B------:R-:W-:Y:S02]  /*211e0*/  HMMA.16816.F32 R24, R80.reuse, R84, R24 ;  /* 0x000000545018723c */ /* 0x040fe40000001818 */
[----:B------:R-:W-:Y:S04]  /*211f0*/  STG.E.U16 desc[UR26][R158.64+0x50], R116 ;  /* 0x000050749e007986 */ /* 0x000fe8000c10151a */
[-C--:B------:R-:W-:Y:S05]  /*21200*/  HMMA.16816.F32 R28, R80, R86.reuse, R28 ;  /* 0x00000056501c723c */ /* 0x080fea000000181c */
[----:B------:R-:W-:Y:S01]  /*21210*/  @!P1 HADD2 R175, -R121.H0_H0, -RZ.H0_H0 ;  /* 0xa00000ff79af9230 */ /* 0x000fe20000000900 */
[C---:B------:R-:W-:Y:S05]  /*21220*/  HMMA.16816.F32 R32, R72.reuse, R86, R32 ;  /* 0x000000564820723c */ /* 0x040fea0000001820 */
[----:B------:R-:W-:Y:S02]  /*21230*/  PRMT R77, R175, 0x7610, R77 ;  /* 0x00007610af4d7816 */ /* 0x000fe4000000004d */
[----:B------:R-:W-:Y:S04]  /*21240*/  LOP3.LUT R86, R115, 0xff, RZ, 0xc0, !PT ;  /* 0x000000ff73567812 */ /* 0x000fe800078ec0ff */
[----:B------:R-:W-:Y:S02]  /*21250*/  @!P1 PRMT R121, R77, 0x5410, RZ ;  /* 0x000054104d799816 */ /* 0x000fe400000000ff */
[----:B------:R-:W-:Y:S03]  /*21260*/  LOP3.LUT R87, R114, 0xff, RZ, 0xc0, !PT ;  /* 0x000000ff72577812 */ /* 0x000fe600078ec0ff */
[----:B------:R-:W-:Y:S01]  /*21270*/  STG.E.U16 desc[UR26][R160.64+0x52], R121 ;  /* 0x00005279a0007986 */ /* 0x000fe2000c10151a */
[----:B----4-:R-:W-:Y:S05]  /*21280*/  @!P2 HADD2 R135, -R155.H0_H0, -RZ.H0_H0 ;  /* 0xa00000ff9b87a230 */ /* 0x010fea0000000900 */
[----:B------:R-:W-:Y:S04]  /*21290*/  PRMT R130, R135, 0x7610, R130 ;  /* 0x0000761087827816 */ /* 0x000fe80000000082 */
[----:B------:R-:W-:Y:S01]  /*212a0*/  @!P2 PRMT R155, R130, 0x5410, RZ ;  /* 0x00005410829ba816 */ /* 0x000fe200000000ff */
[----:B--2---:R-:W-:Y:S05]  /*212b0*/  @!P5 HADD2 R123, -R111.H0_H0, -RZ.H0_H0 ;  /* 0xa00000ff6f7bd230 */ /* 0x004fea0000000900 */
[----:B------:R-:W-:Y:S01]  /*212c0*/  PRMT R91, R123, 0x7610, R91 ;  /* 0x000076107b5b7816 */ /* 0x000fe2000000005b */
[----:B------:R1:W-:Y:S03]  /*212d0*/  @!P5 STL.S16 [R1+0x98], R123 ;  /* 0x0000987b0100d387 */ /* 0x0003e60000100600 */
[----:B------:R-:W-:Y:S02]  /*212e0*/  @!P5 PRMT R111, R91, 0x5410, RZ ;  /* 0x000054105b6fd816 */ /* 0x000fe400000000ff */
[----:B------:R-:W2:Y:S08]  /*212f0*/  LDSM.16.MT88.4 R88, [R178+0x6000] ;  /* 0x00600000b258783b */ /* 0x000eb00000004200 */
[----:B------:R-:W-:Y:S04]  /*21300*/  STG.E.U16 desc[UR26][R160.64+0x50], R111 ;  /* 0x0000506fa0007986 */ /* 0x000fe8000c10151a */
[----:B------:R-:W-:Y:S04]  /*21310*/  STG.E.U16 desc[UR26][R164.64+0x50], R155 ;  /* 0x0000509ba4007986 */ /* 0x000fe8000c10151a */
[----:B-1----:R3:W4:Y:S04]  /*21320*/  LDL.S16 R123, [R1+0x48] ;  /* 0x00004800017b7983 */ /* 0x0027280000100600 */
[----:B------:R-:W-:Y:S01]  /*21330*/  @!P1 STL.S16 [R1+0x68], R175 ;  /* 0x000068af01009387 */ /* 0x000fe20000100600 */
[----:B------:R-:W-:Y:S02]  /*21340*/  ISETP.LE.U32.AND P1, PT, R76, UR12, PT ;  /* 0x0000000c4c007c0c */ /* 0x000fe4000bf23070 */
[--C-:B------:R-:W-:Y:S04]  /*21350*/  SHF.R.U32.HI R76, RZ, 0x18, R113.reuse ;  /* 0x00000018ff4c7819 */ /* 0x100fe80000011671 */
[----:B------:R-:W-:Y:S02]  /*21360*/  ISETP.LE.U32.AND P5, PT, R76, UR12, PT ;  /* 0x0000000c4c007c0c */ /* 0x000fe4000bfa3070 */
[----:B------:R-:W-:Y:S04]  /*21370*/  SHF.R.U32.HI R76, RZ, 0x10, R113 ;  /* 0x00000010ff4c7819 */ /* 0x000fe80000011671 */
[----:B------:R-:W-:Y:S01]  /*21380*/  LOP3.LUT R76, R76, 0xff, RZ, 0xc0, !PT ;  /* 0x000000ff4c4c7812 */ /* 0x000fe200078ec0ff */
[-C--:B--2---:R-:W-:Y:S03]  /*21390*/  HMMA.16816.F32 R36, R72, R88.reuse, R36 ;  /* 0x000000584824723c */ /* 0x084fe60000001824 */
[----:B------:R-:W-:Y:S03]  /*213a0*/  @!P6 HADD2 R166, -R156.H0_H0, -RZ.H0_H0 ;  /* 0xa00000ff9ca6e230 */ /* 0x000fe60000000900 */
[C---:B------:R-:W-:Y:S02]  /*213b0*/  HMMA.16816.F32 R40, R80.reuse, R88, R40 ;  /* 0x000000585028723c */ /* 0x040fe40000001828 */
[----:B------:R1:W-:Y:S03]  /*213c0*/  @!P6 STL.S16 [R1+0x50], R166 ;  /* 0x000050a60100e387 */ /* 0x0003e60000100600 */
[----:B------:R-:W-:Y:S01]  /*213d0*/  PRMT R136, R166, 0x7610, R136 ;  /* 0x00007610a6887816 */ /* 0x000fe20000000088 */
[----:B------:R3:W2:Y:S01]  /*213e0*/  LDL.S16 R77, [R1+0x44] ;  /* 0x00004400014d7983 */ /* 0x0006a20000100600 */
[-C--:B------:R-:W-:Y:S03]  /*213f0*/  HMMA.16816.F32 R44, R80, R90.reuse, R44 ;  /* 0x0000005a502c723c */ /* 0x080fe6000000182c */
[----:B------:R-:W-:Y:S01]  /*21400*/  @!P2 STL.S16 [R1+0x7c], R135 ;  /* 0x00007c870100a387 */ /* 0x000fe20000100600 */
[----:B------:R-:W-:Y:S02]  /*21410*/  @!P6 PRMT R156, R136, 0x5410, RZ ;  /* 0x00005410889ce816 */ /* 0x000fe400000000ff */
[----:B------:R-:W-:Y:S01]  /*21420*/  ISETP.LE.U32.AND P6, PT, R143, UR12, PT ;  /* 0x0000000c8f007c0c */ /* 0x000fe2000bfc3070 */
[C---:B------:R-:W-:Y:S01]  /*21430*/  HMMA.16816.F32 R48, R72.reuse, R90, R48 ;  /* 0x0000005a4830723c */ /* 0x040fe20000001830 */
[----:B------:R-:W-:Y:S03]  /*21440*/  LDSM.16.MT88.4 R88, [R177+0x6800] ;  /* 0x00680000b158783b */ /* 0x000fe60000004200 */
[----:B------:R-:W-:Y:S05]  /*21450*/  ISETP.LE.U32.AND P2, PT, R76, UR12, PT ;  /* 0x0000000c4c007c0c */ /* 0x000fea000bf43070 */
[----:B------:R-:W-:Y:S02]  /*21460*/  STG.E.U16 desc[UR26][R164.64+0x4e], R156 ;  /* 0x00004e9ca4007986 */ /* 0x000fe4000c10151a */
[----:B-1----:R-:W-:Y:S05]  /*21470*/  IMAD.WIDE.U32 R166, R197, -0x2daee0ad, RZ ;  /* 0xd2511f53c5a67825 */ /* 0x002fea00078e00ff */
[----:B------:R-:W-:Y:S04]  /*21480*/  LOP3.LUT R93, R167, UR25, R200, 0x96, !PT ;  /* 0x00000019a75d7c12 */ /* 0x000fe8000f8e96c8 */
[----:B------:R-:W-:Y:S01]  /*21490*/  LOP3.LUT R76, R93, 0xff, RZ, 0xc0, !PT ;  /* 0x000000ff5d4c7812 */ /* 0x000fe200078ec0ff */
[----:B----4-:R-:W-:Y:S05]  /*214a0*/  @!P4 HADD2 R123, -R154.H0_H0, -RZ.H0_H0 ;  /* 0xa00000ff9a7bc230 */ /* 0x010fea0000000900 */
[----:B------:R-:W-:Y:S01]  /*214b0*/  PRMT R78, R123, 0x7610, R78 ;  /* 0x000076107b4e7816 */ /* 0x000fe2000000004e */
[----:B------:R1:W-:Y:S04]  /*214c0*/  @!P4 STL.S16 [R1+0x48], R123 ;  /* 0x0000487b0100c387 */ /* 0x0003e80000100600 */
[----:B------:R3:W4:Y:S01]  /*214d0*/  LDL.S16 R130, [R1+0x4c] ;  /* 0x00004c0001827983 */ /* 0x0007220000100600 */
[----:B-1----:R-:W-:Y:S01]  /*214e0*/  PRMT R123, R154, 0x5410, R153 ;  /* 0x000054109a7b7816 */ /* 0x002fe20000000099 */
[----:B--2---:R-:W-:Y:S01]  /*214f0*/  @!P6 HADD2 R77, -R153.H0_H0, -RZ.H0_H0 ;  /* 0xa00000ff994de230 */ /* 0x004fe20000000900 */
[----:B------:R-:W-:Y:S02]  /*21500*/  @!P4 PRMT R154, R78, 0x5410, RZ ;  /* 0x000054104e9ac816 */ /* 0x000fe400000000ff */
[----:B------:R-:W-:Y:S02]  /*21510*/  ISETP.LE.U32.AND P4, PT, R76, UR12, PT ;  /* 0x0000000c4c007c0c */ /* 0x000fe4000bf83070 */
[----:B------:R-:W-:Y:S01]  /*21520*/  PRMT R79, R77, 0x7610, R79 ;  /* 0x000076104d4f7816 */ /* 0x000fe2000000004f */
[----:B------:R1:W-:Y:S01]  /*21530*/  @!P6 STL.S16 [R1+0x44], R77 ;  /* 0x0000444d0100e387 */ /* 0x0003e20000100600 */
[----:B------:R-:W-:Y:S02]  /*21540*/  LOP3.LUT R76, R115, 0xffff, RZ, 0xc0, !PT ;  /* 0x0000ffff734c7812 */ /* 0x000fe400078ec0ff */
[----:B------:R-:W-:Y:S01]  /*21550*/  LOP3.LUT R78, R132, 0xff, RZ, 0xc0, !PT ;  /* 0x000000ff844e7812 */ /* 0x000fe200078ec0ff */
[----:B------:R3:W2:Y:S01]  /*21560*/  LDL.S16 R168, [R1+0x64] ;  /* 0x0000640001a87983 */ /* 0x0006a20000100600 */
[----:B------:R-:W-:Y:S02]  /*21570*/  SHF.R.U32.HI R85, RZ, 0x8, R76 ;  /* 0x00000008ff557819 */ /* 0x000fe4000001164c */
[----:B------:R-:W-:Y:S01]  /*21580*/  @!P6 PRMT R153, R79, 0x5410, RZ ;  /* 0x000054104f99e816 */ /* 0x000fe200000000ff */
[----:B------:R3:W3:Y:S01]  /*21590*/  LDL.S16 R150, [R1+0x60] ;  /* 0x0000600001967983 */ /* 0x0006e20000100600 */
[----:B------:R-:W-:Y:S02]  /*215a0*/  PRMT R136, R86, 0x5410, R85 ;  /* 0x0000541056887816 */ /* 0x000fe40000000055 */
[--C-:B------:R-:W-:Y:S01]  /*215b0*/  SHF.R.U32.HI R85, RZ, 0x10, R114.reuse ;  /* 0x00000010ff557819 */ /* 0x100fe20000011672 */
[----:B------:R2:W3:Y:S01]  /*215c0*/  LDL.S16 R143, [R1+0x5c] ;  /* 0x00005c00018f7983 */ /* 0x0004e20000100600 */
[----:B------:R-:W-:Y:S02]  /*215d0*/  LOP3.LUT R86, R132, 0xffff, RZ, 0xc0, !PT ;  /* 0x0000ffff84567812 */ /* 0x000fe400078ec0ff */
[----:B------:R-:W-:Y:S01]  /*215e0*/  LOP3.LUT R85, R85, 0xff, RZ, 0xc0, !PT ;  /* 0x000000ff55557812 */ /* 0x000fe200078ec0ff */
[----:B------:R-:W-:Y:S01]  /*215f0*/  STG.E.U16 desc[UR26][R162.64+0x50], R154 ;  /* 0x0000509aa2007986 */ /* 0x000fe2000c10151a */
[----:B------:R-:W-:Y:S03]  /*21600*/  ISETP.LE.U32.AND P6, PT, R78, UR12, PT ;  /* 0x0000000c4e007c0c */ /* 0x000fe6000bfc3070 */
[----:B------:R-:W-:Y:S01]  /*21610*/  STG.E.U16 desc[UR26][R162.64+0x52], R153 ;  /* 0x00005299a2007986 */ /* 0x000fe2000c10151a */
[--C-:B-1----:R-:W-:Y:S02]  /*21620*/  SHF.R.U32.HI R77, RZ, 0x10, R115.reuse ;  /* 0x00000010ff4d7819 */ /* 0x102fe40000011673 */
[----:B------:R-:W-:Y:S02]  /*21630*/  SHF.R.U32.HI R115, RZ, 0x18, R115 ;  /* 0x00000018ff737819 */ /* 0x000fe40000011673 */
[----:B------:R-:W-:Y:S02]  /*21640*/  LOP3.LUT R84, R77, 0xff, RZ, 0xc0, !PT ;  /* 0x000000ff4d547812 */ /* 0x000fe400078ec0ff */
[----:B------:R-:W1:Y:S02]  /*21650*/  LDSM.16.MT88.4 R76, [R179+0x6000] ;  /* 0x00600000b34c783b */ /* 0x000e640000004200 */
[--C-:B------:R-:W-:Y:S02]  /*21660*/  PRMT R135, R84, 0x5410, R115.reuse ;  /* 0x0000541054877816 */ /* 0x100fe40000000073 */
[----:B------:R-:W-:Y:S02]  /*21670*/  LOP3.LUT R84, R114, 0xffff, RZ, 0xc0, !PT ;  /* 0x0000ffff72547812 */ /* 0x000fe400078ec0ff */
[----:B------:R-:W-:Y:S02]  /*21680*/  SHF.R.U32.HI R114, RZ, 0x18, R114 ;  /* 0x00000018ff727819 */ /* 0x000fe40000011672 */
[----:B------:R-:W-:Y:S02]  /*21690*/  SHF.R.U32.HI R84, RZ, 0x8, R84 ;  /* 0x00000008ff547819 */ /* 0x000fe40000011654 */
[----:B------:R-:W-:Y:S02]  /*216a0*/  PRMT R115, R152, 0x7632, R115 ;  /* 0x0000763298737816 */ /* 0x000fe40000000073 */
[----:B------:R-:W-:Y:S02]  /*216b0*/  PRMT R94, R87, 0x5410, R84 ;  /* 0x00005410575e7816 */ /* 0x000fe40000000054 */
[----:B------:R-:W-:Y:S02]  /*216c0*/  SHF.R.U32.HI R84, RZ, 0x8, R86 ;  /* 0x00000008ff547819 */ /* 0x000fe40000011656 */
[----:B------:R-:W-:Y:S02]  /*216d0*/  PRMT R95, R85, 0x5410, R114 ;  /* 0x00005410555f7816 */ /* 0x000fe40000000072 */
[----:B------:R-:W-:Y:S02]  /*216e0*/  F2FP.F16.F32.PACK_AB R114, R237, R96 ;  /* 0x00000060ed72723e */ /* 0x000fe400000000ff */
[----:B------:R-:W-:Y:S02]  /*216f0*/  LOP3.LUT R84, R84, 0xffff, RZ, 0xc0, !PT ;  /* 0x0000ffff54547812 */ /* 0x000fe400078ec0ff */
[C---:B------:R-:W-:Y:S02]  /*21700*/  PRMT R113, R114.reuse, 0x7632, R113 ;  /* 0x0000763272717816 */ /* 0x040fe40000000071 */
[--C-:B------:R-:W-:Y:S02]  /*21710*/  HSET2.LE.AND R87, R142, R131.reuse, PT ;  /* 0x000000838e577233 */ /* 0x100fe40003803000 */
[----:B------:R-:W-:Y:S03]  /*21720*/  PRMT R97, R114, 0x5410, R113 ;  /* 0x0000541072617816 */ /* 0x000fe60000000071 */
[----:B------:R-:W-:Y:S02]  /*21730*/  LOP3.LUT R87, R87, R2, RZ, 0xc0, !PT ;  /* 0x0000000257577212 */ /* 0x000fe400078ec0ff */
[--C-:B------:R-:W-:Y:S01]  /*21740*/  HSET2.LE.AND R2, R137, R131.reuse, PT ;  /* 0x0000008389027233 */ /* 0x100fe20003803000 */
[-C--:B-1----:R-:W-:Y:S06]  /*21750*/  HMMA.16816.F32 R52, R72, R76.reuse, R52 ;  /* 0x0000004c4834723c */ /* 0x082fec0000001834 */
[C---:B------:R-:W-:Y:S06]  /*21760*/  HMMA.16816.F32 R56, R80.reuse, R76, R56 ;  /* 0x0000004c5038723c */ /* 0x040fec0000001838 */
[-C--:B------:R-:W-:Y:S01]  /*21770*/  HMMA.16816.F32 R60, R80, R78.reuse, R60 ;  /* 0x0000004e503c723c */ /* 0x080fe2000000183c */
[----:B------:R-:W1:Y:S04]  /*21780*/  LDSM.16.MT88.4 R80, [R180+0x6800] ;  /* 0x00680000b450783b */ /* 0x000e680000004200 */
[--C-:B------:R-:W-:Y:S01]  /*21790*/  HSET2.LE.AND R76, R94, R131.reuse, PT ;  /* 0x000000835e4c7233 */ /* 0x100fe20003803000 */
[----:B------:R-:W-:Y:S03]  /*217a0*/  HMMA.16816.F32 R64, R72, R78, R64 ;  /* 0x0000004e4840723c */ /* 0x000fe60000001840 */
[----:B------:R-:W1:Y:S02]  /*217b0*/  LDSM.16.MT88.4 R72, [R178+0x6800] ;  /* 0x00680000b248783b */ /* 0x000e640000004200 */
[----:B------:R-:W-:Y:S02]  /*217c0*/  LOP3.LUT R94, R93, 0xffff, RZ, 0xc0, !PT ;  /* 0x0000ffff5d5e7812 */ /* 0x000fe400078ec0ff */
[--C-:B------:R-:W-:Y:S04]  /*217d0*/  HSET2.LE.AND R77, R95, R131.reuse, PT ;  /* 0x000000835f4d7233 */ /* 0x100fe80003803000 */
[----:B------:R-:W-:Y:S02]  /*217e0*/  LOP3.LUT R76, R76, R118, RZ, 0xc0, !PT ;  /* 0x000000764c4c7212 */ /* 0x000fe400078ec0ff */
[----:B------:R-:W-:Y:S02]  /*217f0*/  LOP3.LUT R77, R77, R119, RZ, 0xc0, !PT ;  /* 0x000000774d4d7212 */ /* 0x000fe400078ec0ff */
[----:B------:R-:W-:Y:S02]  /*21800*/  LOP3.LUT R79, R2, R122, RZ, 0xc0, !PT ;  /* 0x0000007a024f7212 */ /* 0x000fe400078ec0ff */
[----:B------:R-:W-:Y:S02]  /*21810*/  SHF.R.U32.HI R2, RZ, 0x10, R140 ;  /* 0x00000010ff027819 */ /* 0x000fe4000001168c */
[----:B------:R-:W-:Y:S02]  /*21820*/  SHF.R.U32.HI R95, RZ, 0x10, R132 ;  /* 0x00000010ff5f7819 */ /* 0x000fe40000011684 */
[----:B------:R-:W-:Y:S01]  /*21830*/  LOP3.LUT R2, R2, 0xff, RZ, 0xc0, !PT ;  /* 0x000000ff02027812 */ /* 0x000fe200078ec0ff */
[----:B----4-:R-:W-:Y:S05]  /*21840*/  @!P3 HADD2 R130, -R152.H0_H0, -RZ.H0_H0 ;  /* 0xa00000ff9882b230 */ /* 0x010fea0000000900 */
[----:B------:R-:W-:Y:S01]  /*21850*/  PRMT R86, R130, 0x7610, R86 ;  /* 0x0000761082567816 */ /* 0x000fe20000000056 */
[----:B------:R4:W-:Y:S02]  /*21860*/  @!P3 STL.S16 [R1+0x4c], R130 ;  /* 0x00004c820100b387 */ /* 0x0009e40000100600 */
[----:B----4-:R-:W-:Y:S01]  /*21870*/  PRMT R130, R152, 0x5410, R115 ;  /* 0x0000541098827816 */ /* 0x010fe20000000073 */
[----:B--2---:R-:W-:Y:S01]  /*21880*/  @!P1 HADD2 R168, -R115.H0_H0, -RZ.H0_H0 ;  /* 0xa00000ff73a89230 */ /* 0x004fe20000000900 */
[----:B------:R-:W-:Y:S02]  /*21890*/  @!P3 PRMT R152, R86, 0x5410, RZ ;  /* 0x000054105698b816 */ /* 0x000fe400000000ff */
[----:B------:R-:W-:Y:S01]  /*218a0*/  ISETP.LE.U32.AND P3, PT, R84, UR12, PT ;  /* 0x0000000c54007c0c */ /* 0x000fe2000bf63070 */
[----:B---3--:R-:W-:Y:S01]  /*218b0*/  @!P2 HADD2 R150, -R114.H0_H0, -RZ.H0_H0 ;  /* 0xa00000ff7296a230 */ /* 0x008fe20000000900 */
[----:B------:R-:W-:Y:S01]  /*218c0*/  SHF.R.U32.HI R84, RZ, 0x10, R93 ;  /* 0x00000010ff547819 */ /* 0x000fe2000001165d */
[----:B------:R-:W-:Y:S01]  /*218d0*/  @!P1 STL.S16 [R1+0x64], R168 ;  /* 0x000064a801009387 */ /* 0x000fe20000100600 */
[----:B------:R-:W-:Y:S01]  /*218e0*/  PRMT R85, R168, 0x7610, R85 ;  /* 0x00007610a8557816 */ /* 0x000fe20000000055 */
[----:B------:R-:W-:Y:S01]  /*218f0*/  @!P5 HADD2 R143, -R113.H0_H0, -RZ.H0_H0 ;  /* 0xa00000ff718fd230 */ /* 0x000fe20000000900 */
[----:B------:R-:W-:Y:S01]  /*21900*/  LOP3.LUT R84, R84, 0xff, RZ, 0xc0, !PT ;  /* 0x000000ff54547812 */ /* 0x000fe200078ec0ff */
[----:B------:R2:W-:Y:S01]  /*21910*/  @!P2 STL.S16 [R1+0x60], R150 ;  /* 0x000060960100a387 */ /* 0x0005e20000100600 */
[----:B------:R-:W-:Y:S02]  /*21920*/  @!P1 PRMT R115, R85, 0x5410, RZ ;  /* 0x0000541055739816 */ /* 0x000fe400000000ff */
[----:B------:R-:W-:Y:S01]  /*21930*/  ISETP.LE.U32.AND P1, PT, R84, UR12, PT ;  /* 0x0000000c54007c0c */ /* 0x000fe2000bf23070 */
[----:B------:R-:W-:Y:S01]  /*21940*/  @!P5 STL.S16 [R1+0x5c], R143 ;  /* 0x00005c8f0100d387 */ /* 0x000fe20000100600 */
[----:B------:R-:W-:Y:S02]  /*21950*/  PRMT R96, R143, 0x7610, R96 ;  /* 0x000076108f607816 */ /* 0x000fe40000000060 */
[--C-:B------:R-:W-:Y:S01]  /*21960*/  HSET2.LE.AND R84, R136, R131.reuse, PT ;  /* 0x0000008388547233 */ /* 0x100fe20003803000 */
[----:B------:R-:W-:Y:S01]  /*21970*/  STG.E.U16 desc[UR26][R158.64+0x60], R152 ;  /* 0x000060989e007986 */ /* 0x000fe2000c10151a */
[----:B------:R-:W-:Y:S02]  /*21980*/  @!P5 PRMT R113, R96, 0x5410, RZ ;  /* 0x000054106071d816 */ /* 0x000fe400000000ff */
[--C-:B------:R-:W-:Y:S01]  /*21990*/  HSET2.LE.AND R85, R135, R131.reuse, PT ;  /* 0x0000008387557233 */ /* 0x100fe20003803000 */
[----:B------:R3:W4:Y:S01]  /*219a0*/  LDL.S16 R136, [R1+0x40] ;  /* 0x0000400001887983 */ /* 0x0007220000100600 */
[--C-:B------:R-:W-:Y:S02]  /*219b0*/  HSET2.LE.AND R86, R141, R131.reuse, PT ;  /* 0x000000838d567233 */ /* 0x100fe40003803000 */
[----:B------:R-:W-:Y:S01]  /*219c0*/  LOP3.LUT R84, R84, R117, RZ, 0xc0, !PT ;  /* 0x0000007554547212 */ /* 0x000fe200078ec0ff */
[----:B------:R3:W3:Y:S01]  /*219d0*/  LDL.S16 R96, [R1+0x3c] ;  /* 0x00003c0001607983 */ /* 0x0006e20000100600 */
[----:B------:R-:W-:Y:S02]  /*219e0*/  LOP3.LUT R85, R85, R112, RZ, 0xc0, !PT ;  /* 0x0000007055557212 */ /* 0x000fe400078ec0ff */
[----:B------:R-:W-:Y:S01]  /*219f0*/  LOP3.LUT R86, R86, R0, RZ, 0xc0, !PT ;  /* 0x0000000056567212 */ /* 0x000fe200078ec0ff */
[----:B------:R-:W1:Y:S01]  /*21a00*/  MUFU.EX2 R112, R240 ;  /* 0x000000f000707308 */ /* 0x000e620000000800 */
[--C-:B------:R-:W-:Y:S01]  /*21a10*/  HSET2.LE.AND R0, R138, R131.reuse, PT ;  /* 0x000000838a007233 */ /* 0x100fe20003803000 */
[----:B------:R1:W3:Y:S01]  /*21a20*/  LDL.S16 R135, [R1+0x38] ;  /* 0x0000380001877983 */ /* 0x0002e20000100600 */
[----:B------:R-:W-:Y:S02]  /*21a30*/  PRMT R98, R150, 0x7610, R98 ;  /* 0x0000761096627816 */ /* 0x000fe40000000062 */
[----:B------:R-:W-:Y:S01]  /*21a40*/  SHF.R.U32.HI R93, RZ, 0x18, R93 ;  /* 0x00000018ff5d7819 */ /* 0x000fe2000001165d */
[-C--:B------:R-:W-:Y:S01]  /*21a50*/  HMMA.16816.F32 R4, R84, R88.reuse, R4 ;  /* 0x000000585404723c */ /* 0x080fe20000001804 */
[----:B------:R-:W-:Y:S03]  /*21a60*/  STG.E.U16 desc[UR26][R158.64+0x62], R115 ;  /* 0x000062739e007986 */ /* 0x000fe6000c10151a */
[----:B--2---:R-:W2:Y:S01]  /*21a70*/  MUFU.EX2 R150, R242 ;  /* 0x000000f200967308 */ /* 0x004ea20000000800 */
[----:B------:R-:W-:Y:S01]  /*21a80*/  LOP3.LUT R78, R0, R3, RZ, 0xc0, !PT ;  /* 0x00000003004e7212 */ /* 0x000fe200078ec0ff */
[----:B------:R-:W-:Y:S01]  /*21a90*/  STG.E.U16 desc[UR26][R160.64+0x62], R113 ;  /* 0x00006271a0007986 */ /* 0x000fe2000c10151a */
[----:B------:R-:W-:Y:S07]  /*21aa0*/  SHF.R.U32.HI R0, RZ, 0x8, R94 ;  /* 0x00000008ff007819 */ /* 0x000fee000001165e */
[----:B------:R-:W-:Y:S01]  /*21ab0*/  MUFU.EX2 R168, R252 ;  /* 0x000000fc00a87308 */ /* 0x000fe20000000800 */
[----:B------:R-:W-:Y:S01]  /*21ac0*/  LOP3.LUT R0, R0, 0xffff, RZ, 0xc0, !PT ;  /* 0x0000ffff00007812 */ /* 0x000fe200078ec0ff */
[C---:B------:R-:W-:Y:S04]  /*21ad0*/  HMMA.16816.F32 R8, R76.reuse, R88, R8 ;  /* 0x000000584c08723c */ /* 0x040fe80000001808 */
[----:B------:R-:W-:Y:S01]  /*21ae0*/  ISETP.LE.U32.AND P5, PT, R0, UR12, PT ;  /* 0x0000000c00007c0c */ /* 0x000fe2000bfa3070 */
[----:B-1----:R-:W-:Y:S01]  /*21af0*/  FADD.FTZ R175, R112, R174 ;  /* 0x000000ae70af7221 */ /* 0x002fe20000010000 */
[-C--:B------:R-:W-:Y:S05]  /*21b00*/  HMMA.16816.F32 R12, R76, R90.reuse, R12 ;  /* 0x0000005a4c0c723c */ /* 0x080fea000000180c */
[----:B------:R-:W-:Y:S01]  /*21b10*/  F2FP.F16.F32.PACK_AB R112, R173, R112 ;  /* 0x00000070ad70723e */ /* 0x000fe200000000ff */
[C---:B------:R-:W-:Y:S05]  /*21b20*/  HMMA.16816.F32 R16, R84.reuse, R90, R16 ;  /* 0x0000005a5410723c */ /* 0x040fea0000001810 */
[----:B------:R-:W-:Y:S01]  /*21b30*/  PRMT R151, R112, 0x7632, R151 ;  /* 0x0000763270977816 */ /* 0x000fe20000000097 */
[-C--:B------:R-:W-:Y:S05]  /*21b40*/  HMMA.16816.F32 R20, R84, R80.reuse, R20 ;  /* 0x000000505414723c */ /* 0x080fea0000001814 */
[----:B------:R-:W-:Y:S01]  /*21b50*/  LOP3.LUT R94, R132, 0xffff, RZ, 0xc0, !PT ;  /* 0x0000ffff845e7812 */ /* 0x000fe200078ec0ff */
[C---:B------:R-:W-:Y:S05]  /*21b60*/  HMMA.16816.F32 R24, R76.reuse, R80, R24 ;  /* 0x000000504c18723c */ /* 0x040fea0000001818 */
[C---:B------:R-:W-:Y:S01]  /*21b70*/  LOP3.LUT R0, R140.reuse, 0xffff, RZ, 0xc0, !PT ;  /* 0x0000ffff8c007812 */ /* 0x040fe200078ec0ff */
[-C--:B------:R-:W-:Y:S05]  /*21b80*/  HMMA.16816.F32 R28, R76, R82.reuse, R28 ;  /* 0x000000524c1c723c */ /* 0x080fea000000181c */
[----:B------:R-:W-:Y:S01]  /*21b90*/  LOP3.LUT R88, R140, 0xff, RZ, 0xc0, !PT ;  /* 0x000000ff8c587812 */ /* 0x000fe200078ec0ff */
[C---:B------:R-:W-:Y:S05]  /*21ba0*/  HMMA.16816.F32 R32, R84.reuse, R82, R32 ;  /* 0x000000525420723c */ /* 0x040fea0000001820 */
[----:B------:R-:W-:Y:S01]  /*21bb0*/  SHF.R.U32.HI R0, RZ, 0x8, R0 ;  /* 0x00000008ff007819 */ /* 0x000fe20000011600 */
[-C--:B------:R-:W-:Y:S05]  /*21bc0*/  HMMA.16816.F32 R36, R84, R72.reuse, R36 ;  /* 0x000000485424723c */ /* 0x080fea0000001824 */
[----:B------:R-:W-:Y:S01]  /*21bd0*/  PRMT R122, R88, 0x5410, R0 ;  /* 0x00005410587a7816 */ /* 0x000fe20000000000 */
[C---:B------:R-:W-:Y:S01]  /*21be0*/  HMMA.16816.F32 R40, R76.reuse, R72, R40 ;  /* 0x000000484c28723c */ /* 0x040fe20000001828 */
[----:B------:R-:W1:Y:S04]  /*21bf0*/  LDSM.16.MT88.4 R88, [R179+0x6800] ;  /* 0x00680000b358783b */ /* 0x000e680000004200 */
[----:B------:R-:W-:Y:S01]  /*21c00*/  LOP3.LUT R0, R134, 0xffff, RZ, 0xc0, !PT ;  /* 0x0000ffff86007812 */ /* 0x000fe200078ec0ff */
[-C--:B------:R-:W-:Y:S05]  /*21c10*/  HMMA.16816.F32 R44, R76, R74.reuse, R44 ;  /* 0x0000004a4c2c723c */ /* 0x080fea000000182c */
[----:B------:R-:W-:Y:S01]  /*21c20*/  SHF.R.U32.HI R3, RZ, 0x18, R140 ;  /* 0x00000018ff037819 */ /* 0x000fe2000001168c */
[C---:B------:R-:W-:Y:S05]  /*21c30*/  HMMA.16816.F32 R48, R84.reuse, R74, R48 ;  /* 0x0000004a5430723c */ /* 0x040fea0000001830 */
[----:B------:R-:W-:Y:S01]  /*21c40*/  @!P2 PRMT R114, R98, 0x5410, RZ ;  /* 0x000054106272a816 */ /* 0x000fe200000000ff */
[----:B--2---:R-:W-:Y:S01]  /*21c50*/  FADD.FTZ R174, R150, R170 ;  /* 0x000000aa96ae7221 */ /* 0x004fe20000010000 */
[----:B------:R-:W-:Y:S01]  /*21c60*/  LOP3.LUT R80, R134, 0xff, RZ, 0xc0, !PT ;  /* 0x000000ff86507812 */ /* 0x000fe200078ec0ff */
[----:B------:R-:W2:Y:S01]  /*21c70*/  MUFU.EX2 R170, R250 ;  /* 0x000000fa00aa7308 */ /* 0x000ea20000000800 */
[----:B------:R-:W-:Y:S01]  /*21c80*/  ISETP.LE.U32.AND P2, PT, R93, UR12, PT ;  /* 0x0000000c5d007c0c */ /* 0x000fe2000bf43070 */
[----:B------:R-:W-:Y:S01]  /*21c90*/  STG.E.U16 desc[UR26][R160.64+0x60], R114 ;  /* 0x00006072a0007986 */ /* 0x000fe2000c10151a */
[----:B------:R-:W-:Y:S02]  /*21ca0*/  SHF.R.U32.HI R0, RZ, 0x8, R0 ;  /* 0x00000008ff007819 */ /* 0x000fe40000011600 */
[----:B------:R-:W-:Y:S02]  /*21cb0*/  PRMT R119, R2, 0x5410, R3 ;  /* 0x0000541002777816 */ /* 0x000fe40000000003 */
[----:B------:R-:W-:Y:S02]  /*21cc0*/  SHF.R.U32.HI R2, RZ, 0x10, R134 ;  /* 0x00000010ff027819 */ /* 0x000fe40000011686 */
[----:B------:R-:W-:Y:S02]  /*21cd0*/  PRMT R118, R80, 0x5410, R0 ;  /* 0x0000541050767816 */ /* 0x000fe40000000000 */
[----:B------:R-:W-:Y:S02]  /*21ce0*/  F2FP.F16.F32.PACK_AB R150, R172, R150 ;  /* 0x00000096ac96723e */ /* 0x000fe400000000ff */
[----:B------:R-:W-:Y:S02]  /*21cf0*/  SHF.R.U32.HI R3, RZ, 0x18, R134 ;  /* 0x00000018ff037819 */ /* 0x000fe40000011686 */
[----:B------:R-:W-:Y:S02]  /*21d00*/  LOP3.LUT R2, R2, 0xff, RZ, 0xc0, !PT ;  /* 0x000000ff02027812 */ /* 0x000fe400078ec0ff */
[----:B------:R-:W-:Y:S02]  /*21d10*/  PRMT R149, R150, 0x7632, R149 ;  /* 0x0000763296957816 */ /* 0x000fe40000000095 */
[----:B------:R-:W-:Y:S02]  /*21d20*/  PRMT R100, R2, 0x5410, R3 ;  /* 0x0000541002647816 */ /* 0x000fe40000000003 */
[----:B------:R-:W-:Y:S01]  /*21d30*/  LOP3.LUT R117, R132, 0xff, RZ, 0xc0, !PT ;  /* 0x000000ff84757812 */ /* 0x000fe200078ec0ff */
[-C--:B-1----:R-:W-:Y:S03]  /*21d40*/  HMMA.16816.F32 R52, R84, R88.reuse, R52 ;  /* 0x000000585434723c */ /* 0x082fe60000001834 */
[----:B------:R-:W-:Y:S02]  /*21d50*/  SHF.R.U32.HI R2, RZ, 0x8, R94 ;  /* 0x00000008ff027819 */ /* 0x000fe4000001165e */
[C---:B------:R-:W-:Y:S01]  /*21d60*/  LOP3.LUT R73, R166.reuse, 0xff, RZ, 0xc0, !PT ;  /* 0x000000ffa6497812 */ /* 0x040fe200078ec0ff */
[C---:B------:R-:W-:Y:S05]  /*21d70*/  HMMA.16816.F32 R56, R76.reuse, R88, R56 ;  /* 0x000000584c38723c */ /* 0x040fea0000001838 */
[----:B------:R-:W-:Y:S01]  /*21d80*/  PRMT R117, R117, 0x5410, R2 ;  /* 0x0000541075757816 */ /* 0x000fe20000000002 */
[-C--:B------:R-:W-:Y:S05]  /*21d90*/  HMMA.16816.F32 R60, R76, R90.reuse, R60 ;  /* 0x0000005a4c3c723c */ /* 0x080fea000000183c */
[----:B------:R-:W-:Y:S01]  /*21da0*/  SHF.R.U32.HI R2, RZ, 0x10, R166 ;  /* 0x00000010ff027819 */ /* 0x000fe200000116a6 */
[----:B------:R-:W-:Y:S01]  /*21db0*/  HMMA.16816.F32 R64, R84, R90, R64 ;  /* 0x0000005a5440723c */ /* 0x000fe20000001840 */
[----:B------:R-:W-:Y:S04]  /*21dc0*/  LDSM.16.MT88.4 R84, [R178+0x7000] ;  /* 0x00700000b254783b */ /* 0x000fe80000004200 */
[----:B------:R-:W-:Y:S02]  /*21dd0*/  LOP3.LUT R3, R166, 0xff, RZ, 0xc0, !PT ;  /* 0x000000ffa6037812 */ /* 0x000fe400078ec0ff */
[--C-:B------:R-:W-:Y:S04]  /*21de0*/  HSET2.LE.AND R74, R202, R131.reuse, PT ;  /* 0x00000083ca4a7233 */ /* 0x100fe80003803000 */
[--C-:B------:R-:W-:Y:S02]  /*21df0*/  HSET2.LE.AND R75, R201, R131.reuse, PT ;  /* 0x00000083c94b7233 */ /* 0x100fe40003803000 */
[--C-:B------:R-:W-:Y:S02]  /*21e00*/  SHF.R.U32.HI R93, RZ, 0x18, R132.reuse ;  /* 0x00000018ff5d7819 */ /* 0x100fe40000011684 */
[----:B------:R-:W-:Y:S02]  /*21e10*/  LOP3.LUT R74, R74, R127, RZ, 0xc0, !PT ;  /* 0x0000007f4a4a7212 */ /* 0x000fe400078ec0ff */
[----:B------:R-:W-:Y:S02]  /*21e20*/  LOP3.LUT R75, R75, R124, RZ, 0xc0, !PT ;  /* 0x0000007c4b4b7212 */ /* 0x000fe400078ec0ff */
[----:B------:R-:W-:Y:S02]  /*21e30*/  SHF.R.U32.HI R132, RZ, 0x10, R132 ;  /* 0x00000010ff847819 */ /* 0x000fe40000011684 */
[--C-:B------:R-:W-:Y:S02]  /*21e40*/  HSET2.LE.AND R79, R198, R131.reuse, PT ;  /* 0x00000083c64f7233 */ /* 0x100fe40003803000 */
[----:B------:R-:W-:Y:S02]  /*21e50*/  PRMT R89, R150, 0x5410, R149 ;  /* 0x0000541096597816 */ /* 0x000fe40000000095 */
[----:B------:R-:W-:Y:S02]  /*21e60*/  LOP3.LUT R98, R167, UR30, R200, 0x96, !PT ;  /* 0x0000001ea7627c12 */ /* 0x000fe4000f8e96c8 */
[----:B------:R-:W-:Y:S02]  /*21e70*/  LOP3.LUT R79, R79, R123, RZ, 0xc0, !PT ;  /* 0x0000007b4f4f7212 */ /* 0x000fe400078ec0ff */
[----:B------:R-:W-:Y:S02]  /*21e80*/  SHF.R.U32.HI R90, RZ, 0x18, R139 ;  /* 0x00000018ff5a7819 */ /* 0x000fe4000001168b */
[----:B------:R-:W-:Y:S02]  /*21e90*/  SHF.R.U32.HI R88, RZ, 0x10, R98 ;  /* 0x00000010ff587819 */ /* 0x000fe40000011662 */
[----:B------:R-:W-:Y:S02]  /*21ea0*/  LOP3.LUT R91, R139, 0xff, RZ, 0xc0, !PT ;  /* 0x000000ff8b5b7812 */ /* 0x000fe400078ec0ff */
[----:B--2---:R-:W-:Y:S04]  /*21eb0*/  F2FP.F16.F32.PACK_AB R146, R170, R171 ;  /* 0x000000abaa92723e */ /* 0x004fe800000000ff */
[----:B------:R-:W-:Y:S01]  /*21ec0*/  PRMT R145, R146, 0x7632, R145 ;  /* 0x0000763292917816 */ /* 0x000fe20000000091 */
[----:B----4-:R-:W-:Y:S02]  /*21ed0*/  @!P4 HADD2 R136, -R112.H0_H0, -RZ.H0_H0 ;  /* 0xa00000ff7088c230 */ /* 0x010fe40000000900 */
[----:B---3--:R-:W-:Y:S03]  /*21ee0*/  @!P5 HADD2 R96, -R151.H0_H0, -RZ.H0_H0 ;  /* 0xa00000ff9760d230 */ /* 0x008fe60000000900 */
[----:B------:R-:W-:Y:S01]  /*21ef0*/  @!P4 STL.S16 [R1+0x40], R136 ;  /* 0x000040880100c387 */ /* 0x000fe20000100600 */
[----:B------:R-:W-:Y:S03]  /*21f00*/  PRMT R0, R136, 0x7610, R0 ;  /* 0x0000761088007816 */ /* 0x000fe60000000000 */
[----:B------:R1:W-:Y:S01]  /*21f10*/  @!P5 STL.S16 [R1+0x3c], R96 ;  /* 0x00003c600100d387 */ /* 0x0003e20000100600 */
[----:B------:R-:W-:Y:S01]  /*21f20*/  PRMT R80, R96, 0x7610, R80 ;  /* 0x0000761060507816 */ /* 0x000fe20000000050 */
[----:B------:R-:W-:Y:S02]  /*21f30*/  @!P1 HADD2 R135, -R150.H0_H0, -RZ.H0_H0 ;  /* 0xa00000ff96879230 */ /* 0x000fe40000000900 */
[----:B------:R2:W3:Y:S03]  /*21f40*/  LDL.S16 R133, [R1+0x34] ;  /* 0x0000340001857983 */ /* 0x0004e60000100600 */
[----:B------:R-:W-:Y:S01]  /*21f50*/  PRMT R102, R135, 0x7610, R102 ;  /* 0x0000761087667816 */ /* 0x000fe20000000066 */
[----:B------:R-:W-:Y:S03]  /*21f60*/  @!P1 STL.S16 [R1+0x38], R135 ;  /* 0x0000388701009387 */ /* 0x000fe60000100600 */
[----:B------:R-:W-:Y:S02]  /*21f70*/  @!P1 PRMT R150, R102, 0x5410, RZ ;  /* 0x0000541066969816 */ /* 0x000fe400000000ff */
[--C-:B------:R-:W-:Y:S02]  /*21f80*/  HSET2.LE.AND R102, R117, R131.reuse, PT ;  /* 0x0000008375667233 */ /* 0x100fe40003803000 */
[----:B-1----:R-:W-:Y:S02]  /*21f90*/  PRMT R96, R112, 0x5410, R151 ;  /* 0x0000541070607816 */ /* 0x002fe40000000097 */
[----:B------:R-:W-:Y:S02]  /*21fa0*/  @!P4 PRMT R112, R0, 0x5410, RZ ;  /* 0x000054100070c816 */ /* 0x000fe400000000ff */
[----:B------:R-:W-:Y:S02]  /*21fb0*/  LOP3.LUT R0, R95, 0xff, RZ, 0xc0, !PT ;  /* 0x000000ff5f007812 */ /* 0x000fe400078ec0ff */
[----:B------:R-:W-:Y:S01]  /*21fc0*/  @!P5 PRMT R151, R80, 0x5410, RZ ;  /* 0x000054105097d816 */ /* 0x000fe200000000ff */
[----:B------:R-:W-:Y:S01]  /*21fd0*/  STG.E.U16 desc[UR26][R164.64+0x5e], R112 ;  /* 0x00005e70a4007986 */ /* 0x000fe2000c10151a */
[----:B------:R-:W-:Y:S02]  /*21fe0*/  PRMT R101, R0, 0x5410, R99 ;  /* 0x0000541000657816 */ /* 0x000fe40000000063 */
[----:B------:R-:W-:Y:S01]  /*21ff0*/  LOP3.LUT R0, R166, 0xffff, RZ, 0xc0, !PT ;  /* 0x0000ffffa6007812 */ /* 0x000fe200078ec0ff */
[----:B------:R-:W1:Y:S01]  /*22000*/  LDSM.16.MT88.4 R80, [R177+0x7000] ;  /* 0x00700000b150783b */ /* 0x000e620000004200 */
[----:B------:R-:W-:Y:S02]  /*22010*/  ISETP.LE.U32.AND P5, PT, R3, UR12, PT ;  /* 0x0000000c03007c0c */ /* 0x000fe4000bfa3070 */
[----:B------:R-:W-:Y:S02]  /*22020*/  SHF.R.U32.HI R72, RZ, 0x8, R0 ;  /* 0x00000008ff487819 */ /* 0x000fe40000011600 */
[----:B------:R-:W-:Y:S02]  /*22030*/  LOP3.LUT R0, R2, 0xff, RZ, 0xc0, !PT ;  /* 0x000000ff02007812 */ /* 0x000fe400078ec0ff */
[--C-:B------:R-:W-:Y:S01]  /*22040*/  HSET2.LE.AND R2, R100, R131.reuse, PT ;  /* 0x0000008364027233 */ /* 0x100fe20003803000 */
[----:B------:R-:W-:Y:S01]  /*22050*/  STG.E.U16 desc[UR26][R164.64+0x60], R151 ;  /* 0x00006097a4007986 */ /* 0x000fe2000c10151a */
[----:B------:R-:W-:Y:S02]  /*22060*/  PRMT R142, R73, 0x5410, R72 ;  /* 0x00005410498e7816 */ /* 0x000fe40000000048 */
[--C-:B------:R-:W-:Y:S01]  /*22070*/  HSET2.LE.AND R73, R119, R131.reuse, PT ;  /* 0x0000008377497233 */ /* 0x100fe20003803000 */
[----:B------:R-:W-:Y:S01]  /*22080*/  STG.E.U16 desc[UR26][R162.64+0x60], R150 ;  /* 0x00006096a2007986 */ /* 0x000fe2000c10151a */
[--C-:B------:R-:W-:Y:S02]  /*22090*/  HSET2.LE.AND R72, R122, R131.reuse, PT ;  /* 0x000000837a487233 */ /* 0x100fe40003803000 */
[--C-:B------:R-:W-:Y:S02]  /*220a0*/  SHF.R.U32.HI R3, RZ, 0x18, R166.reuse ;  /* 0x00000018ff037819 */ /* 0x100fe400000116a6 */
[----:B------:R-:W-:Y:S02]  /*220b0*/  LOP3.LUT R73, R73, R126, RZ, 0xc0, !PT ;  /* 0x0000007e49497212 */ /* 0x000fe400078ec0ff */
[----:B------:R-:W-:Y:S02]  /*220c0*/  LOP3.LUT R72, R72, R125, RZ, 0xc0, !PT ;  /* 0x0000007d48487212 */ /* 0x000fe400078ec0ff */
[----:B------:R-:W-:Y:S01]  /*220d0*/  PRMT R143, R0, 0x5410, R3 ;  /* 0x00005410008f7816 */ /* 0x000fe20000000003 */
[----:B------:R-:W-:Y:S01]  /*220e0*/  LDSM.16.MT88.4 R124, [R180+0x7800] ;  /* 0x00780000b47c783b */ /* 0x000fe20000004200 */
[--C-:B------:R-:W-:Y:S02]  /*220f0*/  HSET2.LE.AND R0, R118, R131.reuse, PT ;  /* 0x0000008376007233 */ /* 0x100fe40003803000 */
[--C-:B------:R-:W-:Y:S02]  /*22100*/  HSET2.LE.AND R3, R199, R131.reuse, PT ;  /* 0x00000083c7037233 */ /* 0x100fe40003803000 */
[----:B------:R-:W-:Y:S02]  /*22110*/  LOP3.LUT R77, R2, R129, RZ, 0xc0, !PT ;  /* 0x00000081024d7212 */ /* 0x000fe400078ec0ff */
[----:B------:R-:W-:Y:S01]  /*22120*/  LOP3.LUT R2, R132, 0xff, RZ, 0xc0, !PT ;  /* 0x000000ff84027812 */ /* 0x000fe200078ec0ff */
[----:B------:R-:W-:Y:S01]  /*22130*/  LDSM.16.MT88.4 R116, [R178+0x7800] ;  /* 0x00780000b274783b */ /* 0x000fe20000004200 */
[----:B------:R-:W-:Y:S02]  /*22140*/  LOP3.LUT R78, R3, R92, RZ, 0xc0, !PT ;  /* 0x0000005c034e7212 */ /* 0x000fe400078ec0ff */
[----:B------:R-:W-:Y:S02]  /*22150*/  LOP3.LUT R76, R0, R128, RZ, 0xc0, !PT ;  /* 0x00000080004c7212 */ /* 0x000fe400078ec0ff */
[----:B------:R-:W-:Y:S02]  /*22160*/  ISETP.LE.U32.AND P1, PT, R2, UR12, PT ;  /* 0x0000000c02007c0c */ /* 0x000fe4000bf23070 */
[----:B------:R-:W-:Y:S02]  /*22170*/  ISETP.LE.U32.AND P4, PT, R93, UR12, PT ;  /* 0x0000000c5d007c0c */ /* 0x000fe4000bf83070 */
[----:B------:R-:W4:Y:S01]  /*22180*/  LDSM.16.MT88.4 R92, [R180+0x7000] ;  /* 0x00700000b45c783b */ /* 0x000f220000004200 */
[-C--:B-1----:R-:W-:Y:S05]  /*22190*/  HMMA.16816.F32 R4, R72, R80.reuse, R4 ;  /* 0x000000504804723c */ /* 0x082fea0000001804 */
[----:B------:R-:W-:Y:S01]  /*221a0*/  SHF.R.U32.HI R0, RZ, 0x10, R166 ;  /* 0x00000010ff007819 */ /* 0x000fe200000116a6 */
[C---:B------:R-:W-:Y:S05]  /*221b0*/  HMMA.16816.F32 R8, R76.reuse, R80, R8 ;  /* 0x000000504c08723c */ /* 0x040fea0000001808 */
[----:B------:R-:W-:Y:S01]  /*221c0*/  SHF.R.U32.HI R2, RZ, 0x10, R139 ;  /* 0x00000010ff027819 */ /* 0x000fe2000001168b */
[-C--:B------:R-:W-:Y:S05]  /*221d0*/  HMMA.16816.F32 R12, R76, R82.reuse, R12 ;  /* 0x000000524c0c723c */ /* 0x080fea000000180c */
[----:B------:R-:W-:Y:S01]  /*221e0*/  LOP3.LUT R0, R0, 0xff, RZ, 0xc0, !PT ;  /* 0x000000ff00007812 */ /* 0x000fe200078ec0ff */
[C---:B------:R-:W-:Y:S05]  /*221f0*/  HMMA.16816.F32 R16, R72.reuse, R82, R16 ;  /* 0x000000524810723c */ /* 0x040fea0000001810 */
[----:B------:R-:W-:Y:S02]  /*22200*/  LOP3.LUT R3, R2, 0xff, RZ, 0xc0, !PT ;  /* 0x000000ff02037812 */ /* 0x000fe400078ec0ff */
[----:B------:R-:W-:Y:S04]  /*22210*/  LOP3.LUT R80, R98, 0xffff, RZ, 0xc0, !PT ;  /* 0x0000ffff62507812 */ /* 0x000fe800078ec0ff */
[----:B------:R-:W-:Y:S02]  /*22220*/  PRMT R3, R3, 0x5410, R90 ;  /* 0x0000541003037816 */ /* 0x000fe4000000005a */
[----:B------:R-:W-:Y:S02]  /*22230*/  SHF.R.U32.HI R2, RZ, 0x8, R80 ;  /* 0x00000008ff027819 */ /* 0x000fe40000011650 */
[--C-:B------:R-:W-:Y:S02]  /*22240*/  HSET2.LE.AND R103, R101, R131.reuse, PT ;  /* 0x0000008365677233 */ /* 0x100fe40003803000 */
[--C-:B------:R-:W-:Y:S02]  /*22250*/  HSET2.LE.AND R101, R3, R131.reuse, PT ;  /* 0x0000008303657233 */ /* 0x100fe40003803000 */
[----:B------:R-:W-:Y:S01]  /*22260*/  F2FP.F16.F32.PACK_AB R3, R168, R169 ;  /* 0x000000a9a803723e */ /* 0x000fe200000000ff */
[-C--:B----4-:R-:W-:Y:S03]  /*22270*/  HMMA.16816.F32 R20, R72, R92.reuse, R20 ;  /* 0x0000005c4814723c */ /* 0x090fe60000001814 */
[----:B------:R-:W-:Y:S02]  /*22280*/  LOP3.LUT R101, R101, R97, RZ, 0xc0, !PT ;  /* 0x0000006165657212 */ /* 0x000fe400078ec0ff */
[----:B------:R-:W-:Y:S01]  /*22290*/  PRMT R144, R3, 0x7632, R144 ;  /* 0x0000763203907816 */ /* 0x000fe20000000090 */
[C---:B------:R-:W-:Y:S05]  /*222a0*/  HMMA.16816.F32 R24, R76.reuse, R92, R24 ;  /* 0x0000005c4c18723c */ /* 0x040fea0000001818 */
[--C-:B------:R-:W-:Y:S01]  /*222b0*/  HSET2.LE.AND R142, R142, R131.reuse, PT ;  /* 0x000000838e8e7233 */ /* 0x100fe20003803000 */
[-C--:B------:R-:W-:Y:S05]  /*222c0*/  HMMA.16816.F32 R28, R76, R94.reuse, R28 ;  /* 0x0000005e4c1c723c */ /* 0x080fea000000181c */
[--C-:B------:R-:W-:Y:S01]  /*222d0*/  HSET2.LE.AND R143, R143, R131.reuse, PT ;  /* 0x000000838f8f7233 */ /* 0x100fe20003803000 */
[C---:B------:R-:W-:Y:S06]  /*222e0*/  HMMA.16816.F32 R32, R72.reuse, R94, R32 ;  /* 0x0000005e4820723c */ /* 0x040fec0000001820 */
[-C--:B------:R-:W-:Y:S06]  /*222f0*/  HMMA.16816.F32 R36, R72, R84.reuse, R36 ;  /* 0x000000544824723c */ /* 0x080fec0000001824 */
[C---:B------:R-:W-:Y:S06]  /*22300*/  HMMA.16816.F32 R40, R76.reuse, R84, R40 ;  /* 0x000000544c28723c */ /* 0x040fec0000001828 */
[-C--:B------:R-:W-:Y:S05]  /*22310*/  HMMA.16816.F32 R44, R76, R86.reuse, R44 ;  /* 0x000000564c2c723c */ /* 0x080fea000000182c */
[----:B------:R-:W-:Y:S01]  /*22320*/  PRMT R84, R146, 0x5410, R145 ;  /* 0x0000541092547816 */ /* 0x000fe20000000091 */
[C---:B------:R-:W-:Y:S05]  /*22330*/  HMMA.16816.F32 R48, R72.reuse, R86, R48 ;  /* 0x000000564830723c */ /* 0x040fea0000001830 */
[----:B------:R-:W-:Y:S01]  /*22340*/  LOP3.LUT R103, R103, R84, RZ, 0xc0, !PT ;  /* 0x0000005467677212 */ /* 0x000fe200078ec0ff */
[----:B---3--:R-:W-:Y:S05]  /*22350*/  @!P2 HADD2 R133, -R149.H0_H0, -RZ.H0_H0 ;  /* 0xa00000ff9585a230 */ /* 0x008fea0000000900 */
[----:B------:R-:W-:Y:S01]  /*22360*/  @!P2 STL.S16 [R1+0x34], R133 ;  /* 0x000034850100a387 */ /* 0x000fe20000100600 */
[----:B------:R-:W-:Y:S03]  /*22370*/  PRMT R99, R133, 0x7610, R99 ;  /* 0x0000761085637816 */ /* 0x000fe60000000063 */
[----:B------:R2:W3:Y:S01]  /*22380*/  LDL.S16 R100, [R1+0x30] ;  /* 0x0000300001647983 */ /* 0x0004e20000100600 */
[----:B------:R-:W-:Y:S02]  /*22390*/  @!P2 PRMT R149, R99, 0x5410, RZ ;  /* 0x000054106395a816 */ /* 0x000fe400000000ff */
[----:B------:R-:W-:Y:S01]  /*223a0*/  ISETP.LE.U32.AND P2, PT, R0, UR12, PT ;  /* 0x0000000c00007c0c */ /* 0x000fe2000bf43070 */
[----:B------:R-:W-:Y:S01]  /*223b0*/  LDSM.16.MT88.4 R132, [R177+0x7800] ;  /* 0x00780000b184783b */ /* 0x000fe20000004200 */
[----:B------:R-:W-:Y:S02]  /*223c0*/  LOP3.LUT R0, R139, 0xffff, RZ, 0xc0, !PT ;  /* 0x0000ffff8b007812 */ /* 0x000fe400078ec0ff */
[----:B------:R-:W-:Y:S02]  /*223d0*/  LOP3.LUT R99, R98, 0xff, RZ, 0xc0, !PT ;  /* 0x000000ff62637812 */ /* 0x000fe400078ec0ff */
[----:B------:R-:W-:Y:S02]  /*223e0*/  SHF.R.U32.HI R81, RZ, 0x8, R0 ;  /* 0x00000008ff517819 */ /* 0x000fe40000011600 */
[----:B------:R-:W-:Y:S01]  /*223f0*/  LOP3.LUT R0, R88, 0xff, RZ, 0xc0, !PT ;  /* 0x000000ff58007812 */ /* 0x000fe200078ec0ff */
[----:B------:R-:W-:Y:S01]  /*22400*/  STG.E.U16 desc[UR26][R162.64+0x62], R149 ;  /* 0x00006295a2007986 */ /* 0x000fe2000c10151a */
[----:B------:R-:W-:Y:S02]  /*22410*/  PRMT R88, R148, 0x5410, R147 ;  /* 0x0000541094587816 */ /* 0x000fe40000000093 */
[----:B------:R-:W-:Y:S02]  /*22420*/  PRMT R91, R91, 0x5410, R81 ;  /* 0x000054105b5b7816 */ /* 0x000fe40000000051 */
[----:B------:R-:W1:Y:S01]  /*22430*/  LDSM.16.MT88.4 R80, [R179+0x7000] ;  /* 0x00700000b350783b */ /* 0x000e620000004200 */
[----:B------:R-:W-:Y:S02]  /*22440*/  SHF.R.U32.HI R98, RZ, 0x18, R98 ;  /* 0x00000018ff627819 */ /* 0x000fe40000011662 */
[----:B------:R-:W-:Y:S02]  /*22450*/  LOP3.LUT R102, R102, R88, RZ, 0xc0, !PT ;  /* 0x0000005866667212 */ /* 0x000fe400078ec0ff */
[----:B------:R-:W-:Y:S02]  /*22460*/  PRMT R98, R0, 0x5410, R98 ;  /* 0x0000541000627816 */ /* 0x000fe40000000062 */
[----:B------:R-:W-:Y:S01]  /*22470*/  LOP3.LUT R0, R166, 0xffff, RZ, 0xc0, !PT ;  /* 0x0000ffffa6007812 */ /* 0x000fe200078ec0ff */
[----:B------:R-:W4:Y:S01]  /*22480*/  MUFU.EX2 R167, R251 ;  /* 0x000000fb00a77308 */ /* 0x000f220000000800 */
[----:B------:R-:W-:Y:S02]  /*22490*/  SHF.R.U32.HI R166, RZ, 0x18, R166 ;  /* 0x00000018ffa67819 */ /* 0x000fe400000116a6 */
[----:B------:R-:W-:Y:S02]  /*224a0*/  PRMT R2, R99, 0x5410, R2 ;  /* 0x0000541063027816 */ /* 0x000fe40000000002 */
[----:B------:R-:W-:Y:S02]  /*224b0*/  SHF.R.U32.HI R0, RZ, 0x8, R0 ;  /* 0x00000008ff007819 */ /* 0x000fe40000011600 */
[--C-:B------:R-:W-:Y:S02]  /*224c0*/  HSET2.LE.AND R141, R98, R131.reuse, PT ;  /* 0x00000083628d7233 */ /* 0x100fe40003803000 */
[----:B------:R-:W-:Y:S02]  /*224d0*/  LOP3.LUT R0, R0, 0xffff, RZ, 0xc0, !PT ;  /* 0x0000ffff00007812 */ /* 0x000fe400078ec0ff */
[--C-:B------:R-:W-:Y:S02]  /*224e0*/  HSET2.LE.AND R140, R2, R131.reuse, PT ;  /* 0x00000083028c7233 */ /* 0x100fe40003803000 */
[----:B------:R-:W-:Y:S03]  /*224f0*/  LOP3.LUT R141, R141, R89, RZ, 0xc0, !PT ;  /* 0x000000598d8d7212 */ /* 0x000fe600078ec0ff */
[----:B------:R-:W-:Y:S02]  /*22500*/  LOP3.LUT R140, R140, R96, RZ, 0xc0, !PT ;  /* 0x000000608c8c7212 */ /* 0x000fe400078ec0ff */
[----:B----4-:R-:W-:Y:S01]  /*22510*/  F2FP.F16.F32.PACK_AB R2, R157, R167 ;  /* 0x000000a79d02723e */ /* 0x010fe200000000ff */
[-C--:B-1----:R-:W-:Y:S06]  /*22520*/  HMMA.16816.F32 R52, R72, R80.reuse, R52 ;  /* 0x000000504834723c */ /* 0x082fec0000001834 */
[C---:B------:R-:W-:Y:S06]  /*22530*/  HMMA.16816.F32 R56, R76.reuse, R80, R56 ;  /* 0x000000504c38723c */ /* 0x040fec0000001838 */
[-C--:B------:R-:W-:Y:S05]  /*22540*/  HMMA.16816.F32 R60, R76, R82.reuse, R60 ;  /* 0x000000524c3c723c */ /* 0x080fea000000183c */
[----:B------:R-:W-:Y:S01]  /*22550*/  PRMT R80, R3, 0x5410, R144 ;  /* 0x0000541003507816 */ /* 0x000fe20000000090 */
[----:B------:R-:W-:Y:S05]  /*22560*/  HMMA.16816.F32 R64, R72, R82, R64 ;  /* 0x000000524840723c */ /* 0x000fea0000001840 */
[----:B------:R-:W-:Y:S02]  /*22570*/  LOP3.LUT R142, R142, R80, RZ, 0xc0, !PT ;  /* 0x000000508e8e7212 */ /* 0x000fe400078ec0ff */
[----:B------:R-:W-:Y:S04]  /*22580*/  IMAD.MOV.U32 R73, RZ, RZ, R70 ;  /* 0x000000ffff497224 */ /* 0x000fe800078e0046 */
[----:B------:R-:W-:Y:S02]  /*22590*/  IMAD.MOV.U32 R72, RZ, RZ, R71 ;  /* 0x000000ffff487224 */ /* 0x000fe400078e0047 */
[----:B---3--:R-:W-:Y:S05]  /*225a0*/  @!P6 HADD2 R100, -R148.H0_H0, -RZ.H0_H0 ;  /* 0xa00000ff9464e230 */ /* 0x008fea0000000900 */
[----:B------:R1:W-:Y:S01]  /*225b0*/  @!P6 STL.S16 [R1+0x30], R100 ;  /* 0x000030640100e387 */ /* 0x0003e20000100600 */
[----:B------:R-:W-:Y:S03]  /*225c0*/  PRMT R90, R100, 0x7610, R90 ;  /* 0x00007610645a7816 */ /* 0x000fe6000000005a */
[----:B------:R2:W5:Y:S01]  /*225d0*/  LDL.LU R176, [R1+0x16c] ;  /* 0x00016c0001b07983 */ /* 0x0005620000300800 */
[----:B------:R-:W-:Y:S02]  /*225e0*/  @!P6 PRMT R148, R90, 0x5410, RZ ;  /* 0x000054105a94e816 */ /* 0x000fe400000000ff */
[----:B------:R-:W-:Y:S01]  /*225f0*/  ISETP.LE.U32.AND P6, PT, R0, UR12, PT ;  /* 0x0000000c00007c0c */ /* 0x000fe2000bfc3070 */
[----:B------:R2:W3:Y:S01]  /*22600*/  LDL.S16 R90, [R1+0x2c] ;  /* 0x00002c00015a7983 */ /* 0x0004e20000100600 */
[C---:B------:R-:W-:Y:S03]  /*22610*/  PRMT R0, R2.reuse, 0x7632, R0 ;  /* 0x0000763202007816 */ /* 0x040fe60000000000 */
[----:B------:R2:W4:Y:S01]  /*22620*/  LDL.S16 R201, [R1+0x28] ;  /* 0x0000280001c97983 */ /* 0x0005220000100600 */
[----:B------:R-:W-:Y:S03]  /*22630*/  PRMT R76, R2, 0x5410, R0 ;  /* 0x00005410024c7816 */ /* 0x000fe60000000000 */
[----:B------:R2:W2:Y:S01]  /*22640*/  LDL.S16 R200, [R1+0x24] ;  /* 0x0000240001c87983 */ /* 0x0004a20000100600 */
[----:B------:R-:W-:Y:S03]  /*22650*/  LOP3.LUT R143, R143, R76, RZ, 0xc0, !PT ;  /* 0x0000004c8f8f7212 */ /* 0x000fe600078ec0ff */
[----:B------:R2:W2:Y:S04]  /*22660*/  LDL.S16 R199, [R1+0x20] ;  /* 0x0000200001c77983 */ /* 0x0004a80000100600 */
[----:B------:R2:W2:Y:S01]  /*22670*/  LDL.S16 R198, [R1+0x1c] ;  /* 0x00001c0001c67983 */ /* 0x0004a20000100600 */
[----:B-1----:R-:W-:Y:S03]  /*22680*/  HSET2.LE.AND R100, R91, R131, PT ;  /* 0x000000835b647233 */ /* 0x002fe60003803000 */
[----:B------:R1:W2:Y:S02]  /*22690*/  LDL.S16 R197, [R1+0x18] ;  /* 0x0000180001c57983 */ /* 0x0002a40000100600 */
[----:B------:R-:W-:Y:S02]  /*226a0*/  LOP3.LUT R100, R100, R130, RZ, 0xc0, !PT ;  /* 0x0000008264647212 */ /* 0x000fe400078ec0ff */
[----:B------:R1:W2:Y:S04]  /*226b0*/  LDL.S16 R196, [R1] ;  /* 0x0000000001c47983 */ /* 0x0002a80000100600 */
[----:B------:R-:W-:Y:S01]  /*226c0*/  STG.E.U16 desc[UR26][R158.64+0x70], R148 ;  /* 0x000070949e007986 */ /* 0x000fe2000c10151a */
[-C--:B------:R-:W-:Y:S03]  /*226d0*/  HMMA.16816.F32 R136, R100, R132.reuse, R4 ;  /* 0x000000846488723c */ /* 0x080fe60000001804 */
[----:B------:R-:W1:Y:S03]  /*226e0*/  LDSM.16.MT88.4 R4, [R179+0x7800] ;  /* 0x00780000b304783b */ /* 0x000e660000004200 */
[C---:B------:R-:W-:Y:S06]  /*226f0*/  HMMA.16816.F32 R108, R140.reuse, R132, R8 ;  /* 0x000000848c6c723c */ /* 0x040fec0000001808 */
[-C--:B------:R-:W-:Y:S06]  /*22700*/  HMMA.16816.F32 R104, R140, R134.reuse, R12 ;  /* 0x000000868c68723c */ /* 0x080fec000000180c */
[C---:B------:R-:W-:Y:S06]  /*22710*/  HMMA.16816.F32 R132, R100.reuse, R134, R16 ;  /* 0x000000866484723c */ /* 0x040fec0000001810 */
[-C--:B------:R-:W-:Y:S06]  /*22720*/  HMMA.16816.F32 R128, R100, R124.reuse, R20 ;  /* 0x0000007c6480723c */ /* 0x080fec0000001814 */
[C---:B------:R-:W-:Y:S06]  /*22730*/  HMMA.16816.F32 R96, R140.reuse, R124, R24 ;  /* 0x0000007c8c60723c */ /* 0x040fec0000001818 */
[-C--:B------:R-:W-:Y:S06]  /*22740*/  HMMA.16816.F32 R92, R140, R126.reuse, R28 ;  /* 0x0000007e8c5c723c */ /* 0x080fec000000181c */
[C---:B------:R-:W-:Y:S06]  /*22750*/  HMMA.16816.F32 R124, R100.reuse, R126, R32 ;  /* 0x0000007e647c723c */ /* 0x040fec0000001820 */
[-C--:B------:R-:W-:Y:S05]  /*22760*/  HMMA.16816.F32 R120, R100, R116.reuse, R36 ;  /* 0x000000746478723c */ /* 0x080fea0000001824 */
[----:B---3--:R-:W-:Y:S02]  /*22770*/  @!P3 HADD2 R90, -R147.H0_H0, -RZ.H0_H0 ;  /* 0xa00000ff935ab230 */ /* 0x008fe40000000900 */
[----:B----4-:R-:W-:Y:S03]  /*22780*/  @!P1 HADD2 R201, -R146.H0_H0, -RZ.H0_H0 ;  /* 0xa00000ff92c99230 */ /* 0x010fe60000000900 */
[----:B------:R3:W-:Y:S01]  /*22790*/  @!P3 STL.S16 [R1+0x2c], R90 ;  /* 0x00002c5a0100b387 */ /* 0x0007e20000100600 */
[----:B------:R-:W-:Y:S01]  /*227a0*/  PRMT R14, R90, 0x7610, R14 ;  /* 0x000076105a0e7816 */ /* 0x000fe2000000000e */
[----:B--2---:R-:W-:Y:S02]  /*227b0*/  @!P4 HADD2 R200, -R145.H0_H0, -RZ.H0_H0 ;  /* 0xa00000ff91c8c230 */ /* 0x004fe40000000900 */
[----:B------:R-:W-:Y:S01]  /*227c0*/  @!P1 STL.S16 [R1+0x28], R201 ;  /* 0x000028c901009387 */ /* 0x000fe20000100600 */
[----:B------:R-:W-:Y:S02]  /*227d0*/  @!P3 PRMT R147, R14, 0x5410, RZ ;  /* 0x000054100e93b816 */ /* 0x000fe400000000ff */
[----:B------:R-:W-:Y:S01]  /*227e0*/  ISETP.LE.U32.AND P3, PT, R166, UR12, PT ;  /* 0x0000000ca6007c0c */ /* 0x000fe2000bf63070 */
[----:B------:R-:W-:Y:S01]  /*227f0*/  @!P4 STL.S16 [R1+0x24], R200 ;  /* 0x000024c80100c387 */ /* 0x000fe20000100600 */
[----:B------:R-:W-:Y:S01]  /*22800*/  @!P5 HADD2 R199, -R3.H0_H0, -RZ.H0_H0 ;  /* 0xa00000ff03c7d230 */ /* 0x000fe20000000900 */
[----:B------:R-:W-:Y:S01]  /*22810*/  PRMT R13, R201, 0x7610, R13 ;  /* 0x00007610c90d7816 */ /* 0x000fe2000000000d */
[----:B------:R-:W-:Y:S01]  /*22820*/  @!P6 HADD2 R198, -R144.H0_H0, -RZ.H0_H0 ;  /* 0xa00000ff90c6e230 */ /* 0x000fe20000000900 */
[----:B------:R-:W-:Y:S01]  /*22830*/  STG.E.U16 desc[UR26][R158.64+0x72], R147 ;  /* 0x000072939e007986 */ /* 0x000fe2000c10151a */
[----:B------:R-:W-:Y:S01]  /*22840*/  PRMT R12, R200, 0x7610, R12 ;  /* 0x00007610c80c7816 */ /* 0x000fe2000000000c */
[----:B------:R-:W-:Y:S02]  /*22850*/  @!P2 HADD2 R197, -R2.H0_H0, -RZ.H0_H0 ;  /* 0xa00000ff02c5a230 */ /* 0x000fe40000000900 */
[----:B------:R-:W-:Y:S01]  /*22860*/  @!P5 STL.S16 [R1+0x20], R199 ;  /* 0x000020c70100d387 */ /* 0x000fe20000100600 */
[----:B------:R-:W-:Y:S02]  /*22870*/  @!P1 PRMT R146, R13, 0x5410, RZ ;  /* 0x000054100d929816 */ /* 0x000fe400000000ff */
[----:B------:R-:W-:Y:S01]  /*22880*/  @!P4 PRMT R145, R12, 0x5410, RZ ;  /* 0x000054100c91c816 */ /* 0x000fe200000000ff */
[----:B------:R-:W-:Y:S01]  /*22890*/  @!P6 STL.S16 [R1+0x1c], R198 ;  /* 0x00001cc60100e387 */ /* 0x000fe20000100600 */
[----:B------:R-:W-:Y:S01]  /*228a0*/  @!P3 HADD2 R196, -R0.H0_H0, -RZ.H0_H0 ;  /* 0xa00000ff00c4b230 */ /* 0x000fe20000000900 */
[----:B------:R-:W-:Y:S02]  /*228b0*/  PRMT R11, R199, 0x7610, R11 ;  /* 0x00007610c70b7816 */ /* 0x000fe4000000000b */
[----:B------:R-:W-:Y:S01]  /*228c0*/  STG.E.U16 desc[UR26][R160.64+0x70], R146 ;  /* 0x00007092a0007986 */ /* 0x000fe2000c10151a */
[C---:B---3--:R-:W-:Y:S01]  /*228d0*/  HMMA.16816.F32 R88, R140.reuse, R116, R40 ;  /* 0x000000748c58723c */ /* 0x048fe20000001828 */
[----:B------:R-:W-:Y:S01]  /*228e0*/  ISETP.LT.AND P1, PT, RZ, UR16, PT ;  /* 0x00000010ff007c0c */ /* 0x000fe2000bf21270 */
[----:B------:R-:W-:Y:S01]  /*228f0*/  UIADD3 UR16, UR16, -0x1, URZ ;  /* 0xffffffff10107890 */ /* 0x000fe2000fffe03f */
[----:B------:R-:W-:Y:S01]  /*22900*/  STG.E.U16 desc[UR26][R160.64+0x72], R145 ;  /* 0x00007291a0007986 */ /* 0x000fe2000c10151a */
[----:B------:R-:W-:Y:S02]  /*22910*/  PRMT R10, R198, 0x7610, R10 ;  /* 0x00007610c60a7816 */ /* 0x000fe4000000000a */
[-C--:B------:R-:W-:Y:S01]  /*22920*/  HMMA.16816.F32 R84, R140, R118.reuse, R44 ;  /* 0x000000768c54723c */ /* 0x080fe2000000182c */
[----:B------:R-:W-:Y:S04]  /*22930*/  @!P2 STL.S16 [R1+0x18], R197 ;  /* 0x000018c50100a387 */ /* 0x000fe80000100600 */
[----:B------:R-:W-:Y:S01]  /*22940*/  @!P5 PRMT R3, R11, 0x5410, RZ ;  /* 0x000054100b03d816 */ /* 0x000fe200000000ff */
[C---:B------:R-:W-:Y:S01]  /*22950*/  HMMA.16816.F32 R116, R100.reuse, R118, R48 ;  /* 0x000000766474723c */ /* 0x040fe20000001830 */
[----:B------:R-:W-:Y:S04]  /*22960*/  @!P3 STL.S16 [R1], R196 ;  /* 0x000000c40100b387 */ /* 0x000fe80000100600 */
[----:B------:R-:W-:Y:S01]  /*22970*/  @!P6 PRMT R144, R10, 0x5410, RZ ;  /* 0x000054100a90e816 */ /* 0x000fe200000000ff */
[-C--:B-1----:R-:W-:Y:S01]  /*22980*/  HMMA.16816.F32 R112, R100, R4.reuse, R52 ;  /* 0x000000046470723c */ /* 0x082fe20000001834 */
[----:B------:R1:W-:Y:S04]  /*22990*/  STG.E.U16 desc[UR26][R164.64+0x6e], R3 ;  /* 0x00006e03a4007986 */ /* 0x0003e8000c10151a */
[----:B------:R-:W-:Y:S01]  /*229a0*/  PRMT R9, R197, 0x7610, R9 ;  /* 0x00007610c5097816 */ /* 0x000fe20000000009 */
[C---:B------:R-:W-:Y:S01]  /*229b0*/  HMMA.16816.F32 R80, R140.reuse, R4, R56 ;  /* 0x000000048c50723c */ /* 0x040fe20000001838 */
[----:B------:R-:W-:Y:S04]  /*229c0*/  STG.E.U16 desc[UR26][R164.64+0x70], R144 ;  /* 0x00007090a4007986 */ /* 0x000fe8000c10151a */
[----:B------:R-:W-:Y:S01]  /*229d0*/  PRMT R8, R196, 0x7610, R8 ;  /* 0x00007610c4087816 */ /* 0x000fe20000000008 */
[-C--:B------:R-:W-:Y:S05]  /*229e0*/  HMMA.16816.F32 R76, R140, R6.reuse, R60 ;  /* 0x000000068c4c723c */ /* 0x080fea000000183c */
[----:B------:R-:W-:Y:S01]  /*229f0*/  @!P2 PRMT R2, R9, 0x5410, RZ ;  /* 0x000054100902a816 */ /* 0x000fe200000000ff */
[----:B------:R-:W-:Y:S04]  /*22a00*/  HMMA.16816.F32 R100, R100, R6, R64 ;  /* 0x000000066464723c */ /* 0x000fe80000001840 */
[----:B------:R2:W-:Y:S01]  /*22a10*/  STG.E.U16 desc[UR26][R162.64+0x70], R2 ;  /* 0x00007002a2007986 */ /* 0x0005e2000c10151a */
[----:B------:R-:W-:Y:S01]  /*22a20*/  @!P3 PRMT R0, R8, 0x5410, RZ ;  /* 0x000054100800b816 */ /* 0x000fe200000000ff */
[----:B------:R-:W-:Y:S04]  /*22a30*/  FADD.FTZ R5, R195, R203 ;  /* 0x000000cbc3057221 */ /* 0x000fe80000010000 */
[----:B------:R3:W-:Y:S01]  /*22a40*/  STG.E.U16 desc[UR26][R162.64+0x72], R0 ;  /* 0x00007200a2007986 */ /* 0x0007e2000c10151a */
[----:B-1----:R-:W-:Y:S01]  /*22a50*/  FADD.FTZ R3, R172, R174 ;  /* 0x000000aeac037221 */ /* 0x002fe20000010000 */
[----:B------:R-:W-:Y:S01]  /*22a60*/  FADD.FTZ R243, R193, R5 ;  /* 0x00000005c1f37221 */ /* 0x000fe20000010000 */
[----:B--2---:R-:W-:Y:S04]  /*22a70*/  FADD.FTZ R2, R237, R194 ;  /* 0x000000c2ed027221 */ /* 0x004fe80000010000 */
[----:B------:R-:W-:Y:S01]  /*22a80*/  FADD.FTZ R4, R171, R2 ;  /* 0x00000002ab047221 */ /* 0x000fe20000010000 */
[----:B---3--:R-:W-:Y:S03]  /*22a90*/  FADD.FTZ R0, R173, R175 ;  /* 0x000000afad007221 */ /* 0x008fe60000010000 */
[----:B------:R-:W-:Y:S01]  /*22aa0*/  FADD.FTZ R245, R170, R4 ;  /* 0x00000004aaf57221 */ /* 0x000fe20000010000 */
[----:B------:R-:W-:Y:S01]  /*22ab0*/  FADD.FTZ R2, R169, R0 ;  /* 0x00000000a9027221 */ /* 0x000fe20000010000 */
[----:B------:R-:W-:Y:S03]  /*22ac0*/  FADD.FTZ R0, R167, R3 ;  /* 0x00000003a7007221 */ /* 0x000fe60000010000 */
[----:B------:R-:W-:Y:S01]  /*22ad0*/  FADD.FTZ R193, R168, R2 ;  /* 0x00000002a8c17221 */ /* 0x000fe20000010000 */
[----:B------:R-:W-:Y:S02]  /*22ae0*/  IMAD.MOV.U32 R2, RZ, RZ, R68 ;  /* 0x000000ffff027224 */ /* 0x000fe400078e0044 */
[----:B------:R-:W-:Y:S01]  /*22af0*/  FADD.FTZ R194, R157, R0 ;  /* 0x000000009dc27221 */ /* 0x000fe20000010000 */
[----:B------:R-:W-:Y:S01]  /*22b00*/  IMAD.MOV.U32 R0, RZ, RZ, R69 ;  /* 0x000000ffff007224 */ /* 0x000fe200078e0045 */
[----:B------:R-:W-:Y:S06]  /*22b10*/  @P1 BRA `(.L_x_1261) ;  /* 0xffffff9000bc1947 */ /* 0x000fec000383ffff */
.L_x_1260:
        /* <DEDUP_REMOVED lines=24> */
[----:B-1----:R-:W-:Y:S01]  /*22ca0*/  FADD.FTZ R43, R3, R7 ;  /* 0x00000007032b7221 */ /* 0x002fe20000010000 */
[----:B------:R-:W-:Y:S01]  /*22cb0*/  LEA.HI R7, R10, R35, RZ, 0x2 ;  /* 0x000000230a077211 */ /* 0x000fe200078f10ff */
[----:B--2---:R-:W-:-:S03]  /*22cc0*/  FADD.FTZ R42, R4, R8 ;  /* 0x00000008042a7221 */ /* 0x004fc60000010000 */
[--C-:B------:R-:W-:Y:S01]  /*22cd0*/  SHF.R.S32.HI R8, RZ, 0x2, R7.reuse ;  /* 0x00000002ff087819 */ /* 0x100fe20000011407 */
[----:B------:R-:W-:Y:S01]  /*22ce0*/  IMAD.MOV.U32 R4, RZ, RZ, 0x3f800000 ;  /* 0x3f800000ff047424 */ /* 0x000fe200078e00ff */
[----:B------:R-:W-:Y:S01]  /*22cf0*/  SHF.R.S32.HI R3, RZ, 0x1f, R7 ;  /* 0x0000001fff037819 */ /* 0x000fe20000011407 */
[----:B---3-5:R-:W-:Y:S01]  /*22d00*/  FADD.FTZ R44, R2, R5 ;  /* 0x00000005022c7221 */ /* 0x028fe20000010000 */
        /* <DEDUP_REMOVED lines=41> */
.L_x_1264:
        /* <DEDUP_REMOVED lines=21> */
.L_x_1265:
        /* <DEDUP_REMOVED lines=243> */
.L_x_1267:
[----:B------:R-:W-:Y:S05]  /*24020*/  BSYNC B0 ;  /* 0x0000000000007941 */ /* 0x000fea0003800000 */
.L_x_1266:
        /* <DEDUP_REMOVED lines=45> */
.L_x_1269:
[----:B------:R-:W-:Y:S05]  /*24300*/  BSYNC B0 ;  /* 0x0000000000007941 */ /* 0x000fea0003800000 */
.L_x_1268:
        /* <DEDUP_REMOVED lines=18> */
.L_x_1271:
[----:B------:R-:W-:Y:S05]  /*24430*/  BSYNC B0 ;  /* 0x0000000000007941 */ /* 0x000fea0003800000 */
.L_x_1270:
        /* <DEDUP_REMOVED lines=16> */
.L_x_1273:
[----:B------:R-:W-:Y:S05]  /*24540*/  BSYNC B0 ;  /* 0x0000000000007941 */ /* 0x000fea0003800000 */
.L_x_1272:
        /* <DEDUP_REMOVED lines=16> */
.L_x_1275:
[----:B------:R-:W-:Y:S05]  /*24650*/  BSYNC B0 ;  /* 0x0000000000007941 */ /* 0x000fea0003800000 */
.L_x_1274:
        /* <DEDUP_REMOVED lines=16> */
.L_x_1277:
[----:B------:R-:W-:Y:S05]  /*24760*/  BSYNC B0 ;  /* 0x0000000000007941 */ /* 0x000fea0003800000 */
.L_x_1276:
        /* <DEDUP_REMOVED lines=16> */
.L_x_1279:
[----:B------:R-:W-:Y:S05]  /*24870*/  BSYNC B0 ;  /* 0x0000000000007941 */ /* 0x000fea0003800000 */
.L_x_1278:
        /* <DEDUP_REMOVED lines=16> */
.L_x_1281:
[----:B------:R-:W-:Y:S05]  /*24980*/  BSYNC B0 ;  /* 0x0000000000007941 */ /* 0x000fea0003800000 */
.L_x_1280:
        /* <DEDUP_REMOVED lines=15> */
.L_x_1214:
        /* <DEDUP_REMOVED lines=40> */
.L_x_1282:
        /* <DEDUP_REMOVED lines=49> */
.L_x_1284:
[----:B------:R-:W-:Y:S05]  /*25010*/  BSYNC B0 ;  /* 0x0000000000007941 */ /* 0x000fea0003800000 */
.L_x_1283:
        /* <DEDUP_REMOVED lines=16> */
.L_x_1286:
[----:B------:R-:W-:Y:S05]  /*25120*/  BSYNC B0 ;  /* 0x0000000000007941 */ /* 0x000fea0003800000 */
.L_x_1285:
        /* <DEDUP_REMOVED lines=16> */
.L_x_1288:
[----:B------:R-:W-:Y:S05]  /*25230*/  BSYNC B0 ;  /* 0x0000000000007941 */ /* 0x000fea0003800000 */
.L_x_1287:
        /* <DEDUP_REMOVED lines=16> */
.L_x_1290:
[----:B------:R-:W-:Y:S05]  /*25340*/  BSYNC B0 ;  /* 0x0000000000007941 */ /* 0x000fea0003800000 */
.L_x_1289:
        /* <DEDUP_REMOVED lines=16> */
.L_x_1292:
[----:B------:R-:W-:Y:S05]  /*25450*/  BSYNC B0 ;  /* 0x0000000000007941 */ /* 0x000fea0003800000 */
.L_x_1291:
        /* <DEDUP_REMOVED lines=25> */
.L_x_1294:
[----:B------:R-:W-:Y:S05]  /*255f0*/  BSYNC B0 ;  /* 0x0000000000007941 */ /* 0x000fea0003800000 */
.L_x_1293:
        /* <DEDUP_REMOVED lines=19> */
.L_x_1296:
[----:B------:R-:W-:Y:S05]  /*25730*/  BSYNC B0 ;  /* 0x0000000000007941 */ /* 0x000fea0003800000 */
.L_x_1295:
        /* <DEDUP_REMOVED lines=16> */
.L_x_1298:
[----:B------:R-:W-:Y:S05]  /*25840*/  BSYNC B0 ;  /* 0x0000000000007941 */ /* 0x000fea0003800000 */
.L_x_1297:
        /* <DEDUP_REMOVED lines=11> */
.L_x_1300:
[----:B------:R-:W-:Y:S05]  /*25900*/  BSYNC B0 ;  /* 0x0000000000007941 */ /* 0x000fea0003800000 */
.L_x_1299:
        /* <DEDUP_REMOVED lines=11> */
.L_x_1302:
[----:B------:R-:W-:Y:S05]  /*259c0*/  BSYNC B0 ;  /* 0x0000000000007941 */ /* 0x000fea0003800000 */
.L_x_1301:
        /* <DEDUP_REMOVED lines=10> */
.L_x_1304:
[----:B------:R-:W-:Y:S05]  /*25a70*/  BSYNC B0 ;  /* 0x0000000000007941 */ /* 0x000fea0003800000 */
.L_x_1303:
        /* <DEDUP_REMOVED lines=10> */
.L_x_1306:
[----:B------:R-:W-:Y:S05]  /*25b20*/  BSYNC B0 ;  /* 0x0000000000007941 */ /* 0x000fea0003800000 */
.L_x_1305:
        /* <DEDUP_REMOVED lines=10> */
.L_x_1308:
[----:B------:R-:W-:Y:S05]  /*25bd0*/  BSYNC B0 ;  /* 0x0000000000007941 */ /* 0x000fea0003800000 */
.L_x_1307:
        /* <DEDUP_REMOVED lines=10> */
.L_x_1310:
[----:B------:R-:W-:Y:S05]  /*25c80*/  BSYNC B0 ;  /* 0x0000000000007941 */ /* 0x000fea0003800000 */
.L_x_1309:
        /* <DEDUP_REMOVED lines=10> */
.L_x_1312:
[----:B------:R-:W-:Y:S05]  /*25d30*/  BSYNC B0 ;  /* 0x0000000000007941 */ /* 0x000fea0003800000 */
.L_x_1311:
        /* <DEDUP_REMOVED lines=10> */
.L_x_1313:
        /* <DEDUP_REMOVED lines=10> */
.L_x_1431:


//--------------------- .text._ZN5flash16flash_fwd_kernelI23Flash_fwd_kernel_traitsILi64ELi128ELi64ELi4ELb0ELb0EN7cutlass6half_tE19Flash_kernel_traitsILi64ELi128ELi64ELi4ES3_EELb0ELb1ELb0ELb1ELb0ELb0ELb1ELb0EEEvNS_16Flash_fwd_paramsE --------------------------
	.section	.text._ZN5flash16flash_fwd_kernelI23Flash_fwd_kernel_traitsILi64ELi128ELi64ELi4ELb0ELb0EN7cutlass6half_tE19Flash_kernel_traitsILi64ELi128ELi64ELi4ES3_EELb0ELb1ELb0ELb1ELb0ELb0ELb1ELb0EEEvNS_16Flash_fwd_paramsE,"ax",@progbits
	.align	128
        .global         _ZN5flash16flash_fwd_kernelI23Flash_fwd_kernel_traitsILi64ELi128ELi64ELi4ELb0ELb0EN7cutlass6half_tE19Flash_kernel_traitsILi64ELi128ELi64ELi4ES3_EELb0ELb1ELb0ELb1ELb0ELb0ELb1ELb0EEEvNS_16Flash_fwd_paramsE
        .type           _ZN5flash16flash_fwd_kernelI23Flash_fwd_kernel_traitsILi64ELi128ELi64ELi4ELb0ELb0EN7cutlass6half_tE19Flash_kernel_traitsILi64ELi128ELi64ELi4ES3_EELb0ELb1ELb0ELb1ELb0ELb0ELb1ELb0EEEvNS_16Flash_fwd_paramsE,@function
        .size           _ZN5flash16flash_fwd_kernelI23Flash_fwd_kernel_traitsILi64ELi128ELi64ELi4ELb0ELb0EN7cutlass6half_tE19Flash_kernel_traitsILi64ELi128ELi64ELi4ES3_EELb0ELb1ELb0ELb1ELb0ELb0ELb1ELb0EEEvNS_16Flash_fwd_paramsE,(.L_x_1432 - _ZN5flash16flash_fwd_kernelI23Flash_fwd_kernel_traitsILi64ELi128ELi64ELi4ELb0ELb0EN7cutlass6half_tE19Flash_kernel_traitsILi64ELi128ELi64ELi4ES3_EELb0ELb1ELb0ELb1ELb0ELb0ELb1ELb0EEEvNS_16Flash_fwd_paramsE)
        .other          _ZN5flash16flash_fwd_kernelI23Flash_fwd_kernel_traitsILi64ELi128ELi64ELi4ELb0ELb0EN7cutlass6half_tE19Flash_kernel_traitsILi64ELi128ELi64ELi4ES3_EELb0ELb1ELb0ELb1ELb0ELb0ELb1ELb0EEEvNS_16Flash_fwd_paramsE,@"STO_CUDA_ENTRY STV_DEFAULT"
_ZN5flash16flash_fwd_kernelI23Flash_fwd_kernel_traitsILi64ELi128ELi64ELi4ELb0ELb0EN7cutlass6half_tE19Flash_kernel_traitsILi64ELi128ELi64ELi4ES3_EELb0ELb1ELb0ELb1ELb0ELb0ELb1ELb0EEEvNS_16Flash_fwd_paramsE:
.text._ZN5flash16flash_fwd_kernelI23Flash_fwd_kernel_traitsILi64ELi128ELi64ELi4ELb0ELb0EN7cutlass6half_tE19Flash_kernel_traitsILi64ELi128ELi64ELi4ES3_EELb0ELb1ELb0ELb1ELb0ELb0ELb1ELb0EEEvNS_16Flash_fwd_paramsE:
        /* <DEDUP_REMOVED lines=40> */
.L_x_1314:
[----:B-1----:R-:W1:Y:S02]  /*0280*/  LDC R4, c[0x0][0x2c8] ;  /* 0x0000b200ff047b82 */ /* 0x002e640000000800 */
.L_x_1315:
        /* <DEDUP_REMOVED lines=32> */
[----:B------:R-:W-:Y:S01]  /*0490*/  IMAD.MOV.U32 R33, RZ, RZ, R7 ;  /* 0x000000ffff217224 */ /* 0x000fe200078e0007 */
[----:B------:R-:W-:Y:S01]  /*04a0*/  ISETP.NE.AND P1, PT, R15, -0x1, PT ;  /* 0xffffffff0f00780c */ /* 0x000fe20003f25270 */
[----:B------:R-:W-:Y:S01]  /*04b0*/  IMAD.MOV.U32 R245, RZ, RZ, R17 ;  /* 0x000000fffff57224 */ /* 0x000fe200078e0011 */
[----:B------:R-:W-:Y:S02]  /*04c0*/  LEA.HI R4, R145, R148, RZ, 0x3 ;  /* 0x0000009491047211 */ /* 0x000fe400078f18ff */
[----:B------:R-:W-:Y:S02]  /*04d0*/  ISETP.NE.AND P0, PT, R9, -0x1, PT ;  /* 0xffffffff0900780c */ /* 0x000fe40003f05270 */
[----:B--2---:R-:W-:Y:S02]  /*04e0*/  SHF.R.S32.HI R6, RZ, 0x3, R4 ;  /* 0x00000003ff067819 */ /* 0x004fe40000011404 */
[----:B------:R-:W-:-:S02]  /*04f0*/  LOP3.LUT R4, R4, 0xfffffff8, RZ, 0xc0, !PT ;  /* 0xfffffff804047812 */ /* 0x000fc400078ec0ff */
[----:B------:R-:W-:Y:S01]  /*0500*/  MOV R32, R6 ;  /* 0x0000000600207202 */ /* 0x000fe20000000f00 */
[----:B------:R-:W-:Y:S01]  /*0510*/  IMAD.MOV.U32 R32, RZ, RZ, R6 ;  /* 0x000000ffff207224 */ /* 0x000fe200078e0006 */
[----:B------:R-:W-:Y:S01]  /*0520*/  IADD3 R23, -R4, R148, RZ ;  /* 0x0000009404177210 */ /* 0x000fe20007ffe1ff */
[----:B------:R-:W2:Y:S01]  /*0530*/  @!P1 LDC.64 R10, c[0x0][0x228] ;  /* 0x00008a00ff0a9b82 */ /* 0x000ea20000000a00 */
[----:B------:R3:W-:Y:S01]  /*0540*/  STL [R1+0x18], R6 ;  /* 0x0000180601007387 */ /* 0x0007e20000100800 */
[----:B------:R-:W-:Y:S02]  /*0550*/  IABS R5, R20 ;  /* 0x0000001400057213 */ /* 0x000fe40000000000 */
[----:B------:R-:W-:Y:S01]  /*0560*/  IMAD.SHL.U32 R16, R23, 0x8, RZ ;  /* 0x0000000817107824 */ /* 0x000fe200078e00ff */
[----:B-1----:R-:W-:-:S03]  /*0570*/  IABS R0, R27 ;  /* 0x0000001b00007213 */ /* 0x002fc60000000000 */
[----:B------:R-:W1:Y:S01]  /*0580*/  @P1 LDC.64 R12, c[0x0][0x240] ;  /* 0x00009000ff0c1b82 */ /* 0x000e620000000a00 */
[----:B------:R-:W-:Y:S01]  /*0590*/  MOV R244, R16 ;  /* 0x0000001000f47202 */ /* 0x000fe20000000f00 */
[----:B------:R-:W-:Y:S01]  /*05a0*/  IMAD.MOV.U32 R244, RZ, RZ, R16 ;  /* 0x000000fffff47224 */ /* 0x000fe200078e0010 */
[----:B------:R4:W-:Y:S01]  /*05b0*/  STL [R1+0x8], R16 ;  /* 0x0000081001007387 */ /* 0x0009e20000100800 */
[----:B------:R-:W-:-:S04]  /*05c0*/  IMAD.MOV.U32 R18, RZ, RZ, R0 ;  /* 0x000000ffff127224 */ /* 0x000fc800078e0000 */
[----:B------:R-:W5:Y:S01]  /*05d0*/  I2F.RP R2, R18 ;  /* 0x0000001200027306 */ /* 0x000f620000209400 */
[----:B------:R-:W4:Y:S08]  /*05e0*/  @P0 LDC.64 R224, c[0x0][0x250] ;  /* 0x00009400ffe00b82 */ /* 0x000f300000000a00 */
[----:B------:R-:W4:Y:S01]  /*05f0*/  @P0 LDC.64 R210, c[0x0][0x248] ;  /* 0x00009200ffd20b82 */ /* 0x000f220000000a00 */
[----:B-----5:R-:W5:Y:S02]  /*0600*/  MUFU.RCP R2, R2 ;  /* 0x0000000200027308 */ /* 0x020f640000001000 */
[----:B-----5:R-:W-:-:S06]  /*0610*/  VIADD R2, R2, 0xffffffe ;  /* 0x0ffffffe02027836 */ /* 0x020fcc0000000000 */
[----:B------:R-:W5:Y:S02]  /*0620*/  F2I.FTZ.U32.TRUNC.NTZ R3, R2 ;  /* 0x0000000200037305 */ /* 0x000f64000021f000 */
[----:B-----5:R-:W-:Y:S02]  /*0630*/  IADD3 R0, RZ, -R3, RZ ;  /* 0x80000003ff007210 */ /* 0x020fe40007ffe0ff */
[----:B------:R-:W-:-:S03]  /*0640*/  SHF.L.U32 R2, R32, 0x6, RZ ;  /* 0x0000000620027819 */ /* 0x000fc600000006ff */
[----:B---3--:R-:W-:Y:S01]  /*0650*/  IMAD.MOV.U32 R6, RZ, RZ, R0 ;  /* 0x000000ffff067224 */ /* 0x008fe200078e0000 */
[----:B------:R-:W-:Y:S02]  /*0660*/  LOP3.LUT R0, R2, 0x1c0, RZ, 0xc0, !PT ;  /* 0x000001c002007812 */ /* 0x000fe400078ec0ff */
[----:B------:R-:W-:Y:S01]  /*0670*/  MOV R2, RZ ;  /* 0x000000ff00027202 */ /* 0x000fe20000000f00 */
[----:B------:R-:W-:Y:S02]  /*0680*/  IMAD R4, R6, R18, RZ ;  /* 0x0000001206047224 */ /* 0x000fe400078e02ff */
[----:B-1----:R-:W-:-:S04]  /*0690*/  @P1 IMAD.WIDE.U32 R6, R15, R12, RZ ;  /* 0x0000000c0f061225 */ /* 0x002fc800078e00ff */
[----:B------:R-:W-:Y:S01]  /*06a0*/  IMAD.HI.U32 R4, R3, R4, R2 ;  /* 0x0000000403047227 */ /* 0x000fe200078e0002 */
[----:B------:R-:W-:Y:S02]  /*06b0*/  LOP3.LUT R2, R0, 0x38, R244, 0xf8, !PT ;  /* 0x0000003800027812 */ /* 0x000fe400078ef8f4 */
[----:B------:R-:W-:Y:S01]  /*06c0*/  SHF.R.U32.HI R0, RZ, 0x3, R0 ;  /* 0x00000003ff007819 */ /* 0x000fe20000011600 */
[----:B------:R-:W-:Y:S01]  /*06d0*/  @P1 IMAD R13, R15, R13, R7 ;  /* 0x0000000d0f0d1224 */ /* 0x000fe200078e0207 */
[----:B------:R-:W-:Y:S01]  /*06e0*/  LEA.HI R3, R145, R148, RZ, 0x6 ;  /* 0x0000009491037211 */ /* 0x000fe200078f30ff */
[----:B------:R-:W-:Y:S01]  /*06f0*/  IMAD.HI.U32 R14, R4, R5, RZ ;  /* 0x00000005040e7227 */ /* 0x000fe200078e00ff */
[----:B------:R-:W-:Y:S02]  /*0700*/  LOP3.LUT R2, R2, R0, RZ, 0x3c, !PT ;  /* 0x0000000002027212 */ /* 0x000fe400078e3cff */
[----:B------:R-:W-:Y:S01]  /*0710*/  @!P1 SHF.R.S32.HI R0, RZ, 0x1f, R26 ;  /* 0x0000001fff009819 */ /* 0x000fe2000001141a */
[----:B------:R-:W-:Y:S01]  /*0720*/  @P0 IMAD.IADD R4, R8, 0x1, R9 ;  /* 0x0000000108040824 */ /* 0x000fe200078e0209 */
[----:B------:R-:W-:-:S04]  /*0730*/  SHF.L.U32 R3, R3, 0x3, RZ ;  /* 0x0000000303037819 */ /* 0x000fc800000006ff */
[----:B------:R-:W-:Y:S01]  /*0740*/  LOP3.LUT R208, R2, 0xfffffe00, R3, 0xf8, !PT ;  /* 0xfffffe0002d07812 */ /* 0x000fe200078ef803 */
[----:B--2---:R-:W-:Y:S01]  /*0750*/  @!P1 IMAD R2, R0, R10, RZ ;  /* 0x0000000a00029224 */ /* 0x004fe200078e02ff */
[----:B------:R-:W-:Y:S01]  /*0760*/  @P0 IADD3 R0, R8, R9, RZ ;  /* 0x0000000908000210 */ /* 0x000fe20007ffe0ff */
[----:B------:R-:W-:Y:S02]  /*0770*/  IMAD.MOV R3, RZ, RZ, -R14 ;  /* 0x000000ffff037224 */ /* 0x000fe400078e0a0e */
[----:B------:R-:W-:Y:S01]  /*0780*/  @!P1 IMAD R12, R26, R11, R2 ;  /* 0x0000000b1a0c9224 */ /* 0x000fe200078e0202 */
[----:B------:R-:W-:Y:S01]  /*0790*/  @P1 MOV R11, R6 ;  /* 0x00000006000b1202 */ /* 0x000fe20000000f00 */
[----:B------:R-:W-:Y:S02]  /*07a0*/  IMAD R9, R18, R3, R5 ;  /* 0x0000000312097224 */ /* 0x000fe400078e0205 */
[C---:B----4-:R-:W-:Y:S02]  /*07b0*/  @P0 IMAD R7, R0.reuse, R225, RZ ;  /* 0x000000e100070224 */ /* 0x050fe400078e02ff */
[----:B------:R-:W-:Y:S01]  /*07c0*/  @P0 IMAD.WIDE.U32 R2, R0, R224, RZ ;  /* 0x000000e000020225 */ /* 0x000fe200078e00ff */
[----:B------:R-:W-:-:S03]  /*07d0*/  ISETP.GT.U32.AND P3, PT, R18, R9, PT ;  /* 0x000000091200720c */ /* 0x000fc60003f64070 */
[C---:B------:R-:W-:Y:S01]  /*07e0*/  @P0 IMAD R0, R4.reuse, R211, RZ ;  /* 0x000000d304000224 */ /* 0x040fe200078e02ff */
[----:B------:R-:W-:Y:S01]  /*07f0*/  @P0 MOV R17, R2 ;  /* 0x0000000200110202 */ /* 0x000fe20000000f00 */
[----:B------:R-:W-:-:S04]  /*0800*/  @P0 IMAD.WIDE.U32 R4, R4, R210, RZ ;  /* 0x000000d204040225 */ /* 0x000fc800078e00ff */
[----:B------:R-:W-:Y:S01]  /*0810*/  @P0 IMAD.IADD R22, R3, 0x1, R7 ;  /* 0x0000000103160824 */ /* 0x000fe200078e0207 */
[----:B------:R-:W-:Y:S01]  /*0820*/  @P0 MOV R15, R4 ;  /* 0x00000004000f0202 */ /* 0x000fe20000000f00 */
[----:B------:R-:W-:-:S04]  /*0830*/  @!P1 IMAD.WIDE.U32 R6, R26, R10, RZ ;  /* 0x0000000a1a069225 */ /* 0x000fc800078e00ff */
[----:B------:R-:W-:Y:S01]  /*0840*/  @P0 IMAD.IADD R16, R5, 0x1, R0 ;  /* 0x0000000105100824 */ /* 0x000fe200078e0200 */
        /* <DEDUP_REMOVED lines=14> */
.L_x_1317:
        /* <DEDUP_REMOVED lines=14> */
.L_x_1318:
[----:B------:R-:W-:Y:S01]  /*0a10*/  IADD3 R29, -R150, R102, RZ ;  /* 0x00000066961d7210 */ /* 0x000fe20007ffe1ff */
[----:B------:R-:W1:Y:S01]  /*0a20*/  S2UR UR4, SR_CgaCtaId ;  /* 0x00000000000479c3 */ /* 0x000e620000008800 */
[----:B------:R-:W-:Y:S01]  /*0a30*/  SHF.R.S32.HI R33, RZ, 0x1f, R32 ;  /* 0x0000001fff217819 */ /* 0x000fe20000011420 */
[C---:B------:R-:W-:Y:S01]  /*0a40*/  VIADD R28, R32.reuse, 0x10 ;  /* 0x00000010201c7836 */ /* 0x040fe20000000000 */
[----:B------:R-:W-:Y:S01]  /*0a50*/  SHF.R.S32.HI R245, RZ, 0x1f, R244 ;  /* 0x0000001ffff57819 */ /* 0x000fe200000114f4 */
[C---:B------:R-:W-:Y:S01]  /*0a60*/  VIADD R31, R32.reuse, 0x20 ;  /* 0x00000020201f7836 */ /* 0x040fe20000000000 */
[----:B------:R2:W-:Y:S01]  /*0a70*/  STL [R1+0x38], R29 ;  /* 0x0000381d01007387 */ /* 0x0005e20000100800 */
[C---:B------:R-:W-:Y:S01]  /*0a80*/  IADD3 R30, R32.reuse, 0x30, RZ ;  /* 0x00000030201e7810 */ /* 0x040fe20007ffe0ff */
[----:B------:R-:W-:Y:S01]  /*0a90*/  IMAD.WIDE R34, R19, 0x80, R32 ;  /* 0x0000008013227825 */ /* 0x000fe200078e0220 */
[C---:B------:R-:W-:Y:S01]  /*0aa0*/  IADD3 R10, R32.reuse, 0x50, RZ ;  /* 0x00000050200a7810 */ /* 0x040fe20007ffe0ff */
[----:B------:R2:W-:Y:S01]  /*0ab0*/  STL [R1+0x1c], R33 ;  /* 0x00001c2101007387 */ /* 0x0005e20000100800 */
[----:B------:R-:W3:Y:S01]  /*0ac0*/  LDC.64 R24, c[0x0][0x3c8] ;  /* 0x0000f200ff187b82 */ /* 0x000ee20000000a00 */
[C---:B------:R-:W-:Y:S01]  /*0ad0*/  VIADD R36, R32.reuse, 0x40 ;  /* 0x0000004020247836 */ /* 0x040fe20000000000 */
[----:B------:R-:W-:Y:S01]  /*0ae0*/  ISETP.GE.AND P4, PT, R32, R29, PT ;  /* 0x0000001d2000720c */ /* 0x000fe20003f86270 */
[----:B------:R2:W-:Y:S01]  /*0af0*/  STL [R1+0xc], R245 ;  /* 0x00000cf501007387 */ /* 0x0005e20000100800 */
[----:B------:R-:W-:Y:S01]  /*0b00*/  @!P1 IMAD.MOV.U32 R11, RZ, RZ, R6 ;  /* 0x000000ffff0b9224 */ /* 0x000fe200078e0006 */
[----:B------:R-:W-:Y:S01]  /*0b10*/  LOP3.LUT R0, R20, R27, RZ, 0x3c, !PT ;  /* 0x0000001b14007212 */ /* 0x000fe200078e3cff */
[----:B------:R-:W-:Y:S01]  /*0b20*/  @!P1 IMAD.IADD R13, R7, 0x1, R12 ;  /* 0x00000001070d9824 */ /* 0x000fe200078e020c */
[----:B------:R2:W-:Y:S01]  /*0b30*/  STL [R1+0x58], R28 ;  /* 0x0000581c01007387 */ /* 0x0005e20000100800 */
[----:B------:R-:W-:Y:S01]  /*0b40*/  SHF.R.S32.HI R21, RZ, 0x1f, R20 ;  /* 0x0000001fff157819 */ /* 0x000fe20000011414 */
[----:B------:R-:W-:Y:S01]  /*0b50*/  @!P3 IMAD.IADD R9, R9, 0x1, -R18 ;  /* 0x000000010909b824 */ /* 0x000fe200078e0a12 */
[----:B------:R-:W-:Y:S01]  /*0b60*/  IADD3 R2, P0, R244, R11, RZ ;  /* 0x0000000bf4027210 */ /* 0x000fe20007f1e0ff */
[----:B------:R2:W-:Y:S01]  /*0b70*/  STL [R1+0x54], R31 ;  /* 0x0000541f01007387 */ /* 0x0005e20000100800 */
[----:B------:R-:W-:Y:S01]  /*0b80*/  ULDC.64 UR6, c[0x0][0x258] ;  /* 0x0000960000067ab9 */ /* 0x000fe20000000a00 */
[----:B------:R-:W-:Y:S01]  /*0b90*/  ISETP.GE.AND P5, PT, R0, RZ, PT ;  /* 0x000000ff0000720c */ /* 0x000fe20003fa6270 */
[----:B------:R-:W-:Y:S01]  /*0ba0*/  UMOV UR5, 0x400 ;  /* 0x0000040000057882 */ /* 0x000fe20000000000 */
[----:B------:R2:W-:Y:S01]  /*0bb0*/  STL [R1+0x50], R30 ;  /* 0x0000501e01007387 */ /* 0x0005e20000100800 */
[----:B------:R-:W-:Y:S01]  /*0bc0*/  IMAD.X R3, R245, 0x1, R13, P0 ;  /* 0x00000001f5037824 */ /* 0x000fe200000e060d */
[----:B-1----:R-:W-:Y:S01]  /*0bd0*/  ULEA UR4, UR4, UR5, 0x18 ;  /* 0x0000000504047291 */ /* 0x002fe2000f8ec03f */
[----:B------:R-:W-:Y:S01]  /*0be0*/  IMAD R0, R21, UR6, RZ ;  /* 0x0000000615007c24 */ /* 0x000fe2000f8e02ff */
[----:B------:R2:W-:Y:S01]  /*0bf0*/  STL.64 [R1], R34 ;  /* 0x0000002201007387 */ /* 0x0005e20000100a00 */
[----:B------:R-:W-:Y:S01]  /*0c00*/  ISETP.GE.U32.AND P6, PT, R9, R18, PT ;  /* 0x000000120900720c */ /* 0x000fe20003fc6070 */
[----:B------:R-:W-:Y:S01]  /*0c10*/  IMAD.WIDE.U32 R8, R20, UR6, R2 ;  /* 0x0000000614087c25 */ /* 0x000fe2000f8e0002 */
[----:B------:R-:W-:Y:S01]  /*0c20*/  BSSY B0, `(.L_x_1319) ;  /* 0x000001b000007945 */ /* 0x000fe20003800000 */
[----:B------:R2:W-:Y:S01]  /*0c30*/  STL [R1+0x68], R36 ;  /* 0x0000682401007387 */ /* 0x0005e20000100800 */
[-C--:B------:R-:W-:Y:S01]  /*0c40*/  ISETP.GE.AND P2, PT, R28, R29.reuse, PT ;  /* 0x0000001d1c00720c */ /* 0x080fe20003f46270 */
[----:B------:R-:W-:Y:S01]  /*0c50*/  IMAD R0, R20, UR7, R0 ;  /* 0x0000000714007c24 */ /* 0x000fe2000f8e0200 */
[-C--:B------:R-:W-:Y:S01]  /*0c60*/  ISETP.GE.AND P1, PT, R31, R29.reuse, PT ;  /* 0x0000001d1f00720c */ /* 0x080fe20003f26270 */
[----:B------:R2:W-:Y:S01]  /*0c70*/  STL [R1+0x64], R10 ;  /* 0x0000640a01007387 */ /* 0x0005e20000100800 */
[----:B------:R-:W-:Y:S01]  /*0c80*/  ISETP.GE.AND P0, PT, R30, R29, PT ;  /* 0x0000001d1e00720c */ /* 0x000fe20003f06270 */
[----:B------:R-:W-:Y:S01]  /*0c90*/  IMAD.IADD R7, R9, 0x1, R0 ;  /* 0x0000000109077824 */ /* 0x000fe200078e0200 */
        /* <DEDUP_REMOVED lines=19> */
.L_x_1320:
[----:B------:R-:W-:Y:S05]  /*0dd0*/  BSYNC B0 ;  /* 0x0000000000007941 */ /* 0x000fea0003800000 */
.L_x_1319:
[----:B------:R-:W-:Y:S01]  /*0de0*/  @!P3 VIADD R14, R14, 0x1 ;  /* 0x000000010e0eb836 */ /* 0x000fe20000000000 */
[-C--:B------:R-:W-:Y:S01]  /*0df0*/  ISETP.GE.AND P3, PT, R10, R29.reuse, PT ;  /* 0x0000001d0a00720c */ /* 0x080fe20003f66270 */
[----:B--2---:R-:W-:Y:S01]  /*0e00*/  VIADD R10, R32, 0x60 ;  /* 0x00000060200a7836 */ /* 0x004fe20000000000 */
[----:B------:R-:W-:Y:S01]  /*0e10*/  BSSY B0, `(.L_x_1321) ;  /* 0x0000018000007945 */ /* 0x000fe20003800000 */
[----:B------:R-:W-:-:S03]  /*0e20*/  ISETP.GE.AND P4, PT, R36, R29, PT ;  /* 0x0000001d2400720c */ /* 0x000fc60003f86270 */
[----:B------:R2:W-:Y:S01]  /*0e30*/  STL [R1+0x6c], R10 ;  /* 0x00006c0a01007387 */ /* 0x0005e20000100800 */
[----:B------:R-:W-:Y:S05]  /*0e40*/  @P2 BRA `(.L_x_1322) ;  /* 0x0000000000502947 */ /* 0x000fea0003800000 */
[----:B------:R-:W-:Y:S02]  /*0e50*/  ULDC UR5, c[0x0][0x2d0] ;  /* 0x0000b40000057ab9 */ /* 0x000fe40000000800 */
[----:B------:R-:W-:-:S13]  /*0e60*/  ISETP.GE.AND P2, PT, R244, UR5, PT ;  /* 0x00000005f4007c0c */ /* 0x000fda000bf46270 */
[----:B------:R1:W-:Y:S01]  /*0e70*/  @P2 STS.128 [R208+0x800], RZ ;  /* 0x000800ffd0002388 */ /* 0x0003e20000000c00 */
[----:B------:R-:W-:Y:S05]  /*0e80*/  @P2 BRA `(.L_x_1322) ;  /* 0x0000000000402947 */ /* 0x000fea0003800000 */
[----:B----4-:R-:W-:Y:S01]  /*0e90*/  IADD3 R4, P2, R34, 0x10, RZ ;  /* 0x0000001022047810 */ /* 0x010fe20007f5e0ff */
        /* <DEDUP_REMOVED lines=15> */
.L_x_1322:
[----:B------:R-:W-:Y:S05]  /*0f90*/  BSYNC B0 ;  /* 0x0000000000007941 */ /* 0x000fea0003800000 */
.L_x_1321:
[----:B------:R-:W-:Y:S01]  /*0fa0*/  ISETP.GE.AND P2, PT, R10, R29, PT ;  /* 0x0000001d0a00720c */ /* 0x000fe20003f46270 */
[----:B------:R-:W-:Y:S01]  /*0fb0*/  BSSY B0, `(.L_x_1323) ;  /* 0x0000018000007945 */ /* 0x000fe20003800000 */
[----:B--2---:R-:W-:-:S05]  /*0fc0*/  IADD3 R10, R32, 0x70, RZ ;  /* 0x00000070200a7810 */ /* 0x004fca0007ffe0ff */
        /* <DEDUP_REMOVED lines=22> */
.L_x_1324:
[----:B------:R-:W-:Y:S05]  /*1130*/  BSYNC B0 ;  /* 0x0000000000007941 */ /* 0x000fea0003800000 */
.L_x_1323:
[----:B------:R-:W-:Y:S01]  /*1140*/  BSSY B0, `(.L_x_1325) ;  /* 0x0000018000007945 */ /* 0x000fe20003800000 */
[----:B------:R-:W-:Y:S02]  /*1150*/  ISETP.GE.AND P1, PT, R10, R29, PT ;  /* 0x0000001d0a00720c */ /* 0x000fe40003f26270 */
[----:B--2---:R-:W-:Y:S01]  /*1160*/  LEA.HI R10, R145, R148, RZ, 0x4 ;  /* 0x00000094910a7211 */ /* 0x004fe200078f20ff */
        /* <DEDUP_REMOVED lines=21> */
.L_x_1326:
[----:B------:R-:W-:Y:S05]  /*12c0*/  BSYNC B0 ;  /* 0x0000000000007941 */ /* 0x000fea0003800000 */
.L_x_1325:
[----:B------:R-:W-:Y:S04]  /*12d0*/  BSSY B0, `(.L_x_1327) ;  /* 0x0000016000007945 */ /* 0x000fe80003800000 */
        /* <DEDUP_REMOVED lines=21> */
.L_x_1328:
[----:B------:R-:W-:Y:S05]  /*1430*/  BSYNC B0 ;  /* 0x0000000000007941 */ /* 0x000fea0003800000 */
.L_x_1327:
        /* <DEDUP_REMOVED lines=22> */
.L_x_1330:
[----:B------:R-:W-:Y:S05]  /*15a0*/  BSYNC B0 ;  /* 0x0000000000007941 */ /* 0x000fea0003800000 */
.L_x_1329:
        /* <DEDUP_REMOVED lines=22> */
.L_x_1332:
[----:B------:R-:W-:Y:S05]  /*1710*/  BSYNC B0 ;  /* 0x0000000000007941 */ /* 0x000fea0003800000 */
.L_x_1331:
        /* <DEDUP_REMOVED lines=11> */
[----:B----4-:R-:W-:-:S04]  /*17d0*/  IMAD.WIDE.U32 R4, R6, UR6, R2 ;  /* 0x0000000606047c25 */ /* 0x010fc8000f8e0002 */
        /* <DEDUP_REMOVED lines=10> */
.L_x_1334:
[----:B------:R-:W-:Y:S05]  /*1880*/  BSYNC B0 ;  /* 0x0000000000007941 */ /* 0x000fea0003800000 */
.L_x_1333:
[----:B------:R-:W-:Y:S01]  /*1890*/  LOP3.LUT R0, R10, 0xfffffff0, RZ, 0xc0, !PT ;  /* 0xfffffff00a007812 */ /* 0x000fe200078ec0ff */
[-C--:B----4-:R-:W-:Y:S01]  /*18a0*/  IMAD R4, R33, R210.reuse, RZ ;  /* 0x000000d221047224 */ /* 0x090fe200078e02ff */
[----:B------:R-:W-:Y:S01]  /*18b0*/  SHF.R.S32.HI R8, RZ, 0x4, R10 ;  /* 0x00000004ff087819 */ /* 0x000fe2000001140a */
[----:B------:R-:W-:Y:S01]  /*18c0*/  IMAD.WIDE.U32 R2, R32, R210, R244 ;  /* 0x000000d220027225 */ /* 0x000fe200078e00f4 */
[----:B------:R-:W-:Y:S01]  /*18d0*/  ISETP.NE.AND P0, PT, R27, RZ, PT ;  /* 0x000000ff1b00720c */ /* 0x000fe20003f05270 */
[----:B------:R-:W-:Y:S01]  /*18e0*/  ULDC.64 UR6, c[0x0][0x260] ;  /* 0x0000980000067ab9 */ /* 0x000fe20000000a00 */
[----:B------:R-:W-:Y:S01]  /*18f0*/  LEA.HI R7, R10, R8, RZ, 0x1 ;  /* 0x000000080a077211 */ /* 0x000fe200078f08ff */
[----:B------:R-:W-:Y:S01]  /*1900*/  IMAD.IADD R0, R148, 0x1, -R0 ;  /* 0x0000000194007824 */ /* 0x000fe200078e0a00 */
[----:B---3--:R-:W-:Y:S01]  /*1910*/  ISETP.NE.U32.AND P3, PT, R24, RZ, PT ;  /* 0x000000ff1800720c */ /* 0x008fe20003f65070 */
[----:B------:R-:W-:Y:S01]  /*1920*/  IMAD R5, R32, R211, R4 ;  /* 0x000000d320057224 */ /* 0x000fe200078e0204 */
[----:B------:R-:W-:Y:S01]  /*1930*/  IADD3 R4, P1, R15, R2, RZ ;  /* 0x000000020f047210 */ /* 0x000fe20007f3e0ff */
[----:B------:R-:W-:Y:S01]  /*1940*/  @P6 VIADD R14, R14, 0x1 ;  /* 0x000000010e0e6836 */ /* 0x000fe20000000000 */
[----:B------:R-:W-:Y:S01]  /*1950*/  SHF.R.S32.HI R2, RZ, 0x1f, R0 ;  /* 0x0000001fff027819 */ /* 0x000fe20000011400 */
[----:B------:R-:W-:Y:S01]  /*1960*/  VIADD R100, R226, 0xffffffff ;  /* 0xffffffffe2647836 */ /* 0x000fe20000000000 */
[----:B------:R-:W-:Y:S01]  /*1970*/  LOP3.LUT R7, R7, 0xfffffffe, RZ, 0xc0, !PT ;  /* 0xfffffffe07077812 */ /* 0x000fe200078ec0ff */
[----:B------:R-:W-:Y:S01]  /*1980*/  IMAD.MOV.U32 R6, RZ, RZ, R14 ;  /* 0x000000ffff067224 */ /* 0x000fe200078e000e */
[----:B------:R-:W-:Y:S01]  /*1990*/  LEA.HI R18, R2, R0, RZ, 0x3 ;  /* 0x0000000002127211 */ /* 0x000fe200078f18ff */
[----:B------:R-:W-:Y:S01]  /*19a0*/  IMAD.SHL.U32 R103, R210, 0x40, RZ ;  /* 0x00000040d2677824 */ /* 0x000fe200078e00ff */
[----:B------:R-:W-:Y:S01]  /*19b0*/  IADD3 R19, R8, -R7, RZ ;  /* 0x8000000708137210 */ /* 0x000fe20007ffe0ff */
[-C--:B------:R-:W-:Y:S01]  /*19c0*/  IMAD R7, R33, R224.reuse, RZ ;  /* 0x000000e021077224 */ /* 0x080fe200078e02ff */
[----:B------:R-:W-:Y:S01]  /*19d0*/  IADD3.X R5, R16, R3, R5, P1, !PT ;  /* 0x0000000310057210 */ /* 0x000fe20000ffe405 */
[----:B------:R-:W-:Y:S01]  /*19e0*/  IMAD.WIDE.U32 R2, R32, R224, R244 ;  /* 0x000000e020027225 */ /* 0x000fe200078e00f4 */
[----:B------:R-:W-:Y:S01]  /*19f0*/  LOP3.LUT R9, R18, 0xfffffff8, RZ, 0xc0, !PT ;  /* 0xfffffff812097812 */ /* 0x000fe200078ec0ff */
[----:B------:R-:W-:Y:S01]  /*1a00*/  BSSY B0, `(.L_x_1335) ;  /* 0x0000035000007945 */ /* 0x000fe20003800000 */
[----:B------:R-:W-:Y:S01]  /*1a10*/  ISETP.NE.AND.EX P3, PT, R25, RZ, PT, P3 ;  /* 0x000000ff1900720c */ /* 0x000fe20003f65330 */
[----:B------:R-:W-:Y:S01]  /*1a20*/  @!P5 IMAD.MOV R6, RZ, RZ, -R6 ;  /* 0x000000ffff06d224 */ /* 0x000fe200078e0a06 */
[----:B------:R-:W-:Y:S01]  /*1a30*/  @!P0 LOP3.LUT R6, RZ, R27, RZ, 0x33, !PT ;  /* 0x0000001bff068212 */ /* 0x000fe200078e33ff */
[----:B------:R-:W-:Y:S01]  /*1a40*/  IMAD R7, R32, R225, R7 ;  /* 0x000000e120077224 */ /* 0x000fe200078e0207 */
[----:B------:R-:W-:Y:S01]  /*1a50*/  IADD3 R8, P0, R17, R2, RZ ;  /* 0x0000000211087210 */ /* 0x000fe20007f1e0ff */
[----:B------:R-:W-:Y:S01]  /*1a60*/  IMAD.IADD R11, R0, 0x1, -R9 ;  /* 0x00000001000b7824 */ /* 0x000fe200078e0a09 */
[----:B------:R-:W-:Y:S01]  /*1a70*/  SHF.R.S32.HI R10, RZ, 0x1f, R6 ;  /* 0x0000001fff0a7819 */ /* 0x000fe20000011406 */
[----:B------:R-:W-:Y:S01]  /*1a80*/  IMAD R0, R100, -0x40, R101 ;  /* 0xffffffc064007824 */ /* 0x000fe200078e0265 */
[----:B------:R-:W-:Y:S01]  /*1a90*/  IADD3.X R9, R22, R3, R7, P0, !PT ;  /* 0x0000000316097210 */ /* 0x000fe200007fe407 */
[----:B------:R-:W-:Y:S01]  /*1aa0*/  IMAD.WIDE.U32 R248, R6, UR6, R4 ;  /* 0x0000000606f87c25 */ /* 0x000fe2000f8e0004 */
[----:B------:R-:W-:-:S02]  /*1ab0*/  MOV R36, 0x20 ;  /* 0x0000002000247802 */ /* 0x000fc40000000f00 */
[-C--:B------:R-:W-:Y:S01]  /*1ac0*/  ISETP.GE.AND P6, PT, R32, R0.reuse, PT ;  /* 0x000000002000720c */ /* 0x080fe20003fc6270 */
[----:B------:R-:W-:Y:S01]  /*1ad0*/  IMAD R2, R10, UR6, RZ ;  /* 0x000000060a027c24 */ /* 0x000fe2000f8e02ff */
[-C--:B------:R-:W-:Y:S01]  /*1ae0*/  ISETP.GE.AND P0, PT, R32, R0.reuse, PT ;  /* 0x000000002000720c */ /* 0x080fe20003f06270 */
[----:B------:R-:W-:Y:S01]  /*1af0*/  IMAD.MOV.U32 R242, RZ, RZ, R248 ;  /* 0x000000fffff27224 */ /* 0x000fe200078e00f8 */
[----:B------:R3:W-:Y:S01]  /*1b00*/  STL.64 [R1+0x20], R248 ;  /* 0x000020f801007387 */ /* 0x0007e20000100a00 */
[----:B------:R-:W-:Y:S01]  /*1b10*/  IMAD R3, R6, UR7, R2 ;  /* 0x0000000706037c24 */ /* 0x000fe2000f8e0202 */
[----:B------:R-:W-:Y:S01]  /*1b20*/  R2P PR, R11, 0x6 ;  /* 0x000000060b007804 */ /* 0x000fe20000000000 */
[----:B------:R-:W-:Y:S01]  /*1b30*/  ULDC.64 UR6, c[0x0][0x268] ;  /* 0x00009a0000067ab9 */ /* 0x000fe20000000a00 */
[-C--:B------:R-:W-:Y:S01]  /*1b40*/  ISETP.GE.AND P5, PT, R28, R0.reuse, PT ;  /* 0x000000001c00720c */ /* 0x080fe20003fa6270 */
[----:B------:R-:W-:Y:S01]  /*1b50*/  IMAD.IADD R243, R249, 0x1, R3 ;  /* 0x00000001f9f37824 */ /* 0x000fe200078e0203 */
[----:B------:R-:W4:Y:S01]  /*1b60*/  @P3 LDC.64 R16, c[0x0][0x3d0] ;  /* 0x0000f400ff103b82 */ /* 0x000f220000000a00 */
[----:B------:R-:W-:Y:S01]  /*1b70*/  SEL R5, R36, 0xffffffe0, !P2 ;  /* 0xffffffe024057807 */ /* 0x000fe20005000000 */
[----:B------:R-:W-:Y:S01]  /*1b80*/  IMAD R10, R10, UR6, RZ ;  /* 0x000000060a0a7c24 */ /* 0x000fe2000f8e02ff */
[----:B------:R-:W-:Y:S01]  /*1b90*/  ISETP.GE.AND P2, PT, R28, R0, PT ;  /* 0x000000001c00720c */ /* 0x000fe20003f46270 */
[----:B------:R-:W-:Y:S01]  /*1ba0*/  IMAD.WIDE.U32 R28, R6, UR6, R8 ;  /* 0x00000006061c7c25 */ /* 0x000fe2000f8e0008 */
[----:B------:R3:W-:Y:S01]  /*1bb0*/  STL.64 [R1+0x10], R242 ;  /* 0x000010f201007387 */ /* 0x0007e20000100a00 */
[----:B------:R-:W-:-:S02]  /*1bc0*/  SHF.L.U64.HI R157, R210, 0x6, R211 ;  /* 0x00000006d29d7819 */ /* 0x000fc400000102d3 */
[----:B------:R-:W-:Y:S01]  /*1bd0*/  SHF.R.S32.HI R15, RZ, 0x1f, R100 ;  /* 0x0000001fff0f7819 */ /* 0x000fe20000011464 */
[----:B------:R3:W-:Y:S01]  /*1be0*/  STL.64 [R1+0x48], R28 ;  /* 0x0000481c01007387 */ /* 0x0007e20000100a00 */
[----:B------:R-:W-:Y:S01]  /*1bf0*/  IMAD.MOV.U32 R27, RZ, RZ, 0x10 ;  /* 0x00000010ff1b7424 */ /* 0x000fe200078e00ff */
[----:B------:R-:W-:Y:S01]  /*1c00*/  ISETP.GE.AND P4, PT, R31, R0, PT ;  /* 0x000000001f00720c */ /* 0x000fe20003f86270 */
[----:B------:R-:W-:Y:S02]  /*1c10*/  IMAD R2, R157, R100, RZ ;  /* 0x000000649d027224 */ /* 0x000fe400078e02ff */
[----:B------:R-:W-:Y:S01]  /*1c20*/  IMAD R22, R6, UR7, R10 ;  /* 0x0000000706167c24 */ /* 0x000fe2000f8e020a */
[----:B------:R-:W-:Y:S01]  /*1c30*/  SEL R4, R27, 0xfffffff0, !P1 ;  /* 0xfffffff01b047807 */ /* 0x000fe20004800000 */
[-C--:B------:R-:W-:Y:S01]  /*1c40*/  IMAD R7, R15, R103.reuse, R2 ;  /* 0x000000670f077224 */ /* 0x080fe200078e0202 */
[----:B------:R-:W-:Y:S01]  /*1c50*/  ISETP.GE.AND P1, PT, R30, R0, PT ;  /* 0x000000001e00720c */ /* 0x000fe20003f26270 */
[----:B------:R-:W-:Y:S01]  /*1c60*/  IMAD.WIDE.U32 R2, R100, R103, R242 ;  /* 0x0000006764027225 */ /* 0x000fe200078e00f2 */
[----:B------:R-:W-:-:S03]  /*1c70*/  SHF.L.U32 R10, R23, 0x6, RZ ;  /* 0x00000006170a7819 */ /* 0x000fc600000006ff */
[----:B------:R-:W-:Y:S01]  /*1c80*/  IMAD.IADD R7, R3, 0x1, R7 ;  /* 0x0000000103077824 */ /* 0x000fe200078e0207 */
[----:B------:R-:W-:Y:S07]  /*1c90*/  @P6 BRA `(.L_x_1336) ;  /* 0x00000000002c6947 */ /* 0x000fee0003800000 */
        /* <DEDUP_REMOVED lines=11> */
.L_x_1336:
[----:B------:R-:W-:Y:S05]  /*1d50*/  BSYNC B0 ;  /* 0x0000000000007941 */ /* 0x000fea0003800000 */
.L_x_1335:
[----:B------:R-:W-:Y:S01]  /*1d60*/  IMAD.SHL.U32 R246, R210, 0x10, RZ ;  /* 0x00000010d2f67824 */ /* 0x000fe200078e00ff */
[----:B------:R-:W-:Y:S01]  /*1d70*/  BSSY B0, `(.L_x_1337) ;  /* 0x0000017000007945 */ /* 0x000fe20003800000 */
[----:B------:R-:W-:Y:S01]  /*1d80*/  IMAD.SHL.U32 R11, R11, 0x40, RZ ;  /* 0x000000400b0b7824 */ /* 0x000fe200078e00ff */
[----:B------:R-:W-:Y:S01]  /*1d90*/  ISETP.GE.AND P6, PT, R31, R0, PT ;  /* 0x000000001f00720c */ /* 0x000fe20003fc6270 */
[----:B------:R-:W-:Y:S01]  /*1da0*/  IMAD.SHL.U32 R13, R32, 0x8, RZ ;  /* 0x00000008200d7824 */ /* 0x000fe200078e00ff */
[----:B------:R1:W-:Y:S01]  /*1db0*/  STL [R1+0x28], R246 ;  /* 0x000028f601007387 */ /* 0x0003e20000100800 */
[----:B------:R-:W-:Y:S01]  /*1dc0*/  LOP3.LUT R10, R10, 0x1c0, RZ, 0xc0, !PT ;  /* 0x000001c00a0a7812 */ /* 0x000fe200078ec0ff */
[----:B------:R-:W-:Y:S01]  /*1dd0*/  IMAD.SHL.U32 R14, R19, 0x8, RZ ;  /* 0x00000008130e7824 */ /* 0x000fe200078e00ff */
[----:B------:R-:W-:Y:S02]  /*1de0*/  LOP3.LUT R11, R11, 0x1c0, RZ, 0xc0, !PT ;  /* 0x000001c00b0b7812 */ /* 0x000fe400078ec0ff */
[----:B------:R-:W-:Y:S01]  /*1df0*/  SHF.L.U64.HI R252, R210, 0x4, R211 ;  /* 0x00000004d2fc7819 */ /* 0x000fe200000102d3 */
        /* <DEDUP_REMOVED lines=14> */
.L_x_1338:
[----:B------:R-:W-:Y:S05]  /*1ee0*/  BSYNC B0 ;  /* 0x0000000000007941 */ /* 0x000fea0003800000 */
.L_x_1337:
[----:B-1----:R-:W-:Y:S01]  /*1ef0*/  LOP3.LUT R9, R10, 0x8, R13, 0xf8, !PT ;  /* 0x000000080a097812 */ /* 0x002fe200078ef80d */
[----:B------:R-:W-:Y:S01]  /*1f00*/  BSSY B0, `(.L_x_1339) ;  /* 0x0000016000007945 */ /* 0x000fe20003800000 */
[----:B------:R-:W-:Y:S02]  /*1f10*/  ISETP.GE.AND P5, PT, R30, R0, PT ;  /* 0x000000001e00720c */ /* 0x000fe40003fa6270 */
[----:B------:R-:W-:Y:S02]  /*1f20*/  SHF.R.U32.HI R10, RZ, 0x3, R10 ;  /* 0x00000003ff0a7819 */ /* 0x000fe4000001160a */
[----:B------:R-:W-:Y:S02]  /*1f30*/  LOP3.LUT R8, R11, 0x8, R14, 0xf8, !PT ;  /* 0x000000080b087812 */ /* 0x000fe400078ef80e */
[----:B------:R-:W-:Y:S02]  /*1f40*/  SHF.R.U32.HI R0, RZ, 0x3, R11 ;  /* 0x00000003ff007819 */ /* 0x000fe4000001160b */
[----:B------:R-:W-:-:S02]  /*1f50*/  LOP3.LUT R11, R9, R10, RZ, 0x3c, !PT ;  /* 0x0000000a090b7212 */ /* 0x000fc400078e3cff */
[----:B------:R-:W-:Y:S02]  /*1f60*/  LOP3.LUT R151, R8, R0, RZ, 0x3c, !PT ;  /* 0x0000000008977212 */ /* 0x000fe400078e3cff */
[----:B------:R-:W-:Y:S01]  /*1f70*/  @P3 SHF.R.S32.HI R10, RZ, 0x1f, R26 ;  /* 0x0000001fff0a3819 */ /* 0x000fe2000001141a */
        /* <DEDUP_REMOVED lines=14> */
.L_x_1340:
[----:B------:R-:W-:Y:S05]  /*2060*/  BSYNC B0 ;  /* 0x0000000000007941 */ /* 0x000fea0003800000 */
.L_x_1339:
        /* <DEDUP_REMOVED lines=17> */
.L_x_1342:
[----:B------:R-:W-:Y:S05]  /*2180*/  BSYNC B0 ;  /* 0x0000000000007941 */ /* 0x000fea0003800000 */
.L_x_1341:
[----:B------:R-:W0:Y:S01]  /*2190*/  LDGDEPBAR ;  /* 0x00000000000079af */ /* 0x000e220000000000 */
[-C--:B----4-:R-:W-:Y:S01]  /*21a0*/  @P3 IMAD R0, R10, R16.reuse, RZ ;  /* 0x000000100a003224 */ /* 0x090fe200078e02ff */
[----:B------:R-:W-:Y:S01]  /*21b0*/  SHF.L.U64.HI R221, R224, 0x6, R225 ;  /* 0x00000006e0dd7819 */ /* 0x000fe200000102e1 */
[----:B-1----:R-:W-:Y:S01]  /*21c0*/  @P3 IMAD.WIDE.U32 R2, R26, R16, R20 ;  /* 0x000000101a023225 */ /* 0x002fe200078e0014 */
[----:B------:R-:W-:-:S03]  /*21d0*/  LEA.HI R145, R145, R148, RZ, 0x5 ;  /* 0x0000009491917211 */ /* 0x000fc600078f28ff */
[----:B------:R-:W-:Y:S01]  /*21e0*/  @P3 IMAD R0, R26, R17, R0 ;  /* 0x000000111a003224 */ /* 0x000fe200078e0200 */
[----:B------:R-:W-:Y:S01]  /*21f0*/  @P3 LEA R6, P1, R2, R24, 0x2 ;  /* 0x0000001802063211 */ /* 0x000fe200078210ff */
[----:B------:R-:W-:Y:S01]  /*2200*/  IMAD.SHL.U32 R7, R18, 0x40, RZ ;  /* 0x0000004012077824 */ /* 0x000fe200078e00ff */
[----:B------:R-:W-:Y:S01]  /*2210*/  MOV R222, R28 ;  /* 0x0000001c00de7202 */ /* 0x000fe20000000f00 */
[----:B------:R-:W-:Y:S01]  /*2220*/  IMAD.IADD R223, R29, 0x1, R22 ;  /* 0x000000011ddf7824 */ /* 0x000fe200078e0216 */
[----:B------:R-:W-:Y:S01]  /*2230*/  @P3 IADD3 R0, R3, R0, RZ ;  /* 0x0000000003003210 */ /* 0x000fe20007ffe0ff */
[----:B------:R1:W-:Y:S01]  /*2240*/  STL [R1+0x2c], R221 ;  /* 0x00002cdd01007387 */ /* 0x0003e20000100800 */
[----:B------:R-:W-:Y:S01]  /*2250*/  LOP3.LUT R149, R7, 0xfffffe00, RZ, 0xc0, !PT ;  /* 0xfffffe0007957812 */ /* 0x000fe200078ec0ff */
[----:B------:R-:W-:Y:S01]  /*2260*/  IMAD.SHL.U32 R251, R224, 0x40, RZ ;  /* 0x00000040e0fb7824 */ /* 0x000fe200078e00ff */
[----:B------:R-:W-:Y:S01]  /*2270*/  @P3 LEA.HI.X R7, R2, R25, R0, 0x2, P1 ;  /* 0x0000001902073211 */ /* 0x000fe200008f1400 */
[----:B------:R-:W-:-:S04]  /*2280*/  DEPBAR.LE SB0, 0x0 ;  /* 0x000080000000791a */ /* 0x000fc80000000000 */
[----:B------:R4:W5:Y:S01]  /*2290*/  @P3 LDG.E R146, desc[UR8][R6.64] ;  /* 0x0000000806923981 */ /* 0x000962000c1e1900 */
[----:B------:R-:W-:Y:S01]  /*22a0*/  SHF.R.S32.HI R144, RZ, 0x5, R145 ;  /* 0x00000005ff907819 */ /* 0x000fe20000011491 */
[----:B------:R-:W-:Y:S01]  /*22b0*/  IMAD R2, R19, 0x200, R11 ;  /* 0x0000020013027824 */ /* 0x000fe200078e020b */
[----:B------:R-:W-:Y:S01]  /*22c0*/  BAR.SYNC.DEFER_BLOCKING 0x0 ;  /* 0x0000000000007b1d */ /* 0x000fe20000010000 */
[----:B------:R-:W-:Y:S01]  /*22d0*/  IMAD R3, R221, R100, RZ ;  /* 0x00000064dd037224 */ /* 0x000fe200078e02ff */
[----:B------:R-:W-:-:S04]  /*22e0*/  LEA R8, R144, R149, 0xa ;  /* 0x0000009590087211 */ /* 0x000fc800078e50ff */
[----:B------:R1:W-:Y:S01]  /*22f0*/  STL.64 [R1+0x40], R222 ;  /* 0x000040de01007387 */ /* 0x0003e20000100a00 */
[-C--:B------:R-:W-:Y:S01]  /*2300*/  IMAD R9, R15, R251.reuse, R3 ;  /* 0x000000fb0f097224 */ /* 0x080fe200078e0203 */
[----:B------:R-:W-:Y:S02]  /*2310*/  LEA R196, R2, UR4, 0x1 ;  /* 0x0000000402c47c11 */ /* 0x000fe4000f8e08ff */
[----:B------:R1:W-:Y:S01]  /*2320*/  @P0 STS.128 [R208+0x6000], RZ ;  /* 0x006000ffd0000388 */ /* 0x0003e20000000c00 */
[----:B------:R-:W-:Y:S01]  /*2330*/  IADD3 R0, R151, R8, RZ ;  /* 0x0000000897007210 */ /* 0x000fe20007ffe0ff */
[----:B------:R-:W-:Y:S01]  /*2340*/  IMAD.WIDE.U32 R2, R100, R251, R222 ;  /* 0x000000fb64027225 */ /* 0x000fe200078e00de */
[----:B------:R-:W-:Y:S02]  /*2350*/  BSSY B0, `(.L_x_1343) ;  /* 0x000000f000007945 */ /* 0x000fe40003800000 */
[----:B------:R-:W-:Y:S01]  /*2360*/  LEA R204, R0, UR4, 0x1 ;  /* 0x0000000400cc7c11 */ /* 0x000fe2000f8e08ff */
[----:B----4-:R-:W-:Y:S01]  /*2370*/  IMAD.IADD R7, R3, 0x1, R9 ;  /* 0x0000000103077824 */ /* 0x010fe200078e0209 */
        /* <DEDUP_REMOVED lines=12> */
.L_x_1344:
[----:B------:R-:W-:Y:S05]  /*2440*/  BSYNC B0 ;  /* 0x0000000000007941 */ /* 0x000fea0003800000 */
.L_x_1343:
        /* <DEDUP_REMOVED lines=20> */
.L_x_1346:
[----:B------:R-:W-:Y:S05]  /*2590*/  BSYNC B0 ;  /* 0x0000000000007941 */ /* 0x000fea0003800000 */
.L_x_1345:
        /* <DEDUP_REMOVED lines=16> */
.L_x_1348:
[----:B------:R-:W-:Y:S05]  /*26a0*/  BSYNC B0 ;  /* 0x0000000000007941 */ /* 0x000fea0003800000 */
.L_x_1347:
        /* <DEDUP_REMOVED lines=18> */
.L_x_1350:
[----:B------:R-:W-:Y:S05]  /*27d0*/  BSYNC B0 ;  /* 0x0000000000007941 */ /* 0x000fea0003800000 */
.L_x_1349:
[----:B------:R-:W-:Y:S01]  /*27e0*/  LDSM.16.M88.4 R32, [R204] ;  /* 0x00000000cc20783b */ /* 0x000fe20000000200 */
[----:B------:R-:W-:Y:S01]  /*27f0*/  LOP3.LUT P0, RZ, R23, 0x2, RZ, 0xc0, !PT ;  /* 0x0000000217ff7812 */ /* 0x000fe2000780c0ff */
[--C-:B------:R-:W-:Y:S01]  /*2800*/  IMAD R207, R4, 0x2, R204.reuse ;  /* 0x0000000204cf7824 */ /* 0x100fe200078e02cc */
[----:B------:R-:W-:Y:S01]  /*2810*/  ULDC UR10, c[0x0][0x39c] ;  /* 0x0000e700000a7ab9 */ /* 0x000fe20000000800 */
[----:B------:R-:W2:Y:S01]  /*2820*/  LDSM.16.M88.4 R40, [R196+0x4000] ;  /* 0x00400000c428783b */ /* 0x000ea20000000200 */
[----:B-1----:R-:W-:Y:S01]  /*2830*/  SEL R2, R27, 0xfffffff0, !P0 ;  /* 0xfffffff01b027807 */ /* 0x002fe20004000000 */
[----:B------:R-:W-:Y:S01]  /*2840*/  IMAD R205, R5, 0x2, R204 ;  /* 0x0000000205cd7824 */ /* 0x000fe200078e02cc */
[----:B------:R-:W-:Y:S01]  /*2850*/  LOP3.LUT P0, RZ, R23, 0x4, RZ, 0xc0, !PT ;  /* 0x0000000417ff7812 */ /* 0x000fe2000780c0ff */
[----:B---3--:R-:W1:Y:S01]  /*2860*/  LDSM.16.M88.4 R28, [R204+0x2000] ;  /* 0x00200000cc1c783b */ /* 0x008e620000000200 */
[----:B------:R-:W-:Y:S02]  /*2870*/  VIADD R3, R196, 0x4000 ;  /* 0x00004000c4037836 */ /* 0x000fe40000000000 */
[----:B------:R-:W-:Y:S01]  /*2880*/  IMAD R202, R2, 0x2, R196 ;  /* 0x0000000202ca7824 */ /* 0x000fe200078e02c4 */
[----:B------:R-:W-:Y:S01]  /*2890*/  LDSM.16.M88.4 R24, [R207] ;  /* 0x00000000cf18783b */ /* 0x000fe20000000200 */
[----:B------:R-:W-:Y:S01]  /*28a0*/  SEL R0, R36, 0xffffffe0, !P0 ;  /* 0xffffffe024007807 */ /* 0x000fe20004000000 */
[----:B------:R-:W-:-:S02]  /*28b0*/  IMAD R206, R4, 0x2, R205 ;  /* 0x0000000204ce7824 */ /* 0x000fc400078e02cd */
[----:B------:R-:W3:Y:S02]  /*28c0*/  LDSM.16.M88.4 R56, [R202+0x4000] ;  /* 0x00400000ca38783b */ /* 0x000ee40000000200 */
[C---:B------:R-:W-:Y:S02]  /*28d0*/  IMAD R6, R0.reuse, 0x2, R196 ;  /* 0x0000000200067824 */ /* 0x040fe400078e02c4 */
[----:B------:R-:W4:Y:S01]  /*28e0*/  LDSM.16.M88.4 R20, [R207+0x2000] ;  /* 0x00200000cf14783b */ /* 0x000f220000000200 */
[----:B------:R-:W-:Y:S02]  /*28f0*/  IMAD R203, R0, 0x2, R3 ;  /* 0x0000000200cb7824 */ /* 0x000fe400078e0203 */
[----:B------:R-:W4:Y:S01]  /*2900*/  @P3 LDC R0, c[0x0][0x2e8] ;  /* 0x0000ba00ff003b82 */ /* 0x000f220000000800 */
[----:B------:R-:W-:Y:S01]  /*2910*/  LDSM.16.M88.4 R60, [R6+0x4000] ;  /* 0x00400000063c783b */ /* 0x000fe20000000200 */
[----:B------:R-:W-:-:S03]  /*2920*/  IMAD R201, R2, 0x2, R203 ;  /* 0x0000000202c97824 */ /* 0x000fc600078e02cb */
[----:B------:R-:W-:Y:S04]  /*2930*/  LDSM.16.M88.4 R16, [R205] ;  /* 0x00000000cd10783b */ /* 0x000fe80000000200 */
[----:B------:R-:W4:Y:S04]  /*2940*/  LDSM.16.M88.4 R48, [R196+0x5000] ;  /* 0x00500000c430783b */ /* 0x000f280000000200 */
[----:B------:R-:W4:Y:S04]  /*2950*/  LDSM.16.M88.4 R52, [R196+0x4800] ;  /* 0x00480000c434783b */ /* 0x000f280000000200 */
[----:B------:R-:W4:Y:S01]  /*2960*/  LDSM.16.M88.4 R44, [R196+0x5800] ;  /* 0x00580000c42c783b */ /* 0x000f220000000200 */
[-C--:B--2---:R-:W-:Y:S03]  /*2970*/  HMMA.16816.F32 R8, R32, R40.reuse, RZ ;  /* 0x000000282008723c */ /* 0x084fe600000018ff */
[----:B------:R-:W2:Y:S04]  /*2980*/  LDSM.16.M88.4 R12, [R205+0x2000] ;  /* 0x00200000cd0c783b */ /* 0x000ea80000000200 */
[----:B------:R-:W-:Y:S01]  /*2990*/  LDSM.16.M88.4 R64, [R201] ;  /* 0x00000000c940783b */ /* 0x000fe20000000200 */
[----:B-1----:R-:W-:Y:S03]  /*29a0*/  HMMA.16816.F32 R68, R28, R40, RZ ;  /* 0x000000281c44723c */ /* 0x002fe600000018ff */
[----:B------:R-:W1:Y:S03]  /*29b0*/  LDSM.16.M88.4 R36, [R206] ;  /* 0x00000000ce24783b */ /* 0x000e660000000200 */
[-C--:B------:R-:W-:Y:S01]  /*29c0*/  HMMA.16816.F32 R88, R32, R42.reuse, RZ ;  /* 0x0000002a2058723c */ /* 0x080fe200000018ff */
[----:B------:R-:W1:Y:S04]  /*29d0*/  LDSM.16.M88.4 R72, [R202+0x5000] ;  /* 0x00500000ca48783b */ /* 0x000e680000000200 */
[----:B------:R-:W-:Y:S01]  /*29e0*/  LDSM.16.M88.4 R80, [R202+0x5800] ;  /* 0x00580000ca50783b */ /* 0x000fe20000000200 */
[----:B------:R-:W-:Y:S03]  /*29f0*/  HMMA.16816.F32 R40, R28, R42, RZ ;  /* 0x0000002a1c28723c */ /* 0x000fe600000018ff */
[----:B------:R-:W0:Y:S03]  /*2a00*/  LDGDEPBAR ;  /* 0x00000000000079af */ /* 0x000e260000000000 */
[-C--:B---3--:R-:W-:Y:S06]  /*2a10*/  HMMA.16816.F32 R8, R24, R56.reuse, R8 ;  /* 0x000000381808723c */ /* 0x088fec0000001808 */
[----:B----4-:R-:W-:Y:S01]  /*2a20*/  HMMA.16816.F32 R76, R20, R56, R68 ;  /* 0x00000038144c723c */ /* 0x010fe20000001844 */
[----:B------:R-:W3:Y:S05]  /*2a30*/  LDSM.16.M88.4 R68, [R202+0x4800] ;  /* 0x00480000ca44783b */ /* 0x000eea0000000200 */
[C---:B------:R-:W-:Y:S06]  /*2a40*/  HMMA.16816.F32 R104, R28.reuse, R48, RZ ;  /* 0x000000301c68723c */ /* 0x040fec00000018ff */
[----:B------:R-:W-:Y:S06]  /*2a50*/  HMMA.16816.F32 R112, R28, R52, RZ ;  /* 0x000000341c70723c */ /* 0x000fec00000018ff */
[----:B------:R-:W-:Y:S01]  /*2a60*/  HMMA.16816.F32 R84, R16, R60, R8 ;  /* 0x0000003c1054723c */ /* 0x000fe20000001808 */
[----:B------:R-:W4:Y:S05]  /*2a70*/  LDSM.16.M88.4 R8, [R206+0x2000] ;  /* 0x00200000ce08783b */ /* 0x000f2a0000000200 */
[C---:B------:R-:W-:Y:S06]  /*2a80*/  HMMA.16816.F32 R92, R28.reuse, R44, RZ ;  /* 0x0000002c1c5c723c */ /* 0x040fec00000018ff */
[C---:B------:R-:W-:Y:S06]  /*2a90*/  HMMA.16816.F32 R108, R28.reuse, R54, RZ ;  /* 0x000000361c6c723c */ /* 0x040fec00000018ff */
[C---:B------:R-:W-:Y:S06]  /*2aa0*/  HMMA.16816.F32 R96, R28.reuse, R50, RZ ;  /* 0x000000321c60723c */ /* 0x040fec00000018ff */
[----:B------:R-:W-:Y:S06]  /*2ab0*/  HMMA.16816.F32 R28, R28, R46, RZ ;  /* 0x0000002e1c1c723c */ /* 0x000fec00000018ff */
[----:B------:R-:W-:Y:S06]  /*2ac0*/  HMMA.16816.F32 R88, R24, R58, R88 ;  /* 0x0000003a1858723c */ /* 0x000fec0000001858 */
[----:B--2---:R-:W-:Y:S06]  /*2ad0*/  HMMA.16816.F32 R116, R12, R60, R76 ;  /* 0x0000003c0c74723c */ /* 0x004fec000000184c */
[----:B-1----:R-:W-:Y:S06]  /*2ae0*/  HMMA.16816.F32 R120, R36, R64, R84 ;  /* 0x000000402478723c */ /* 0x002fec0000001854 */
[----:B------:R-:W-:Y:S06]  /*2af0*/  HMMA.16816.F32 R76, R32, R52, RZ ;  /* 0x00000034204c723c */ /* 0x000fec00000018ff */
[C---:B------:R-:W-:Y:S06]  /*2b00*/  HMMA.16816.F32 R56, R20.reuse, R58, R40 ;  /* 0x0000003a1438723c */ /* 0x040fec0000001828 */
[C---:B------:R-:W-:Y:S06]  /*2b10*/  HMMA.16816.F32 R136, R20.reuse, R72, R104 ;  /* 0x000000481488723c */ /* 0x040fec0000001868 */
[C---:B------:R-:W-:Y:S06]  /*2b20*/  HMMA.16816.F32 R104, R20.reuse, R74, R96 ;  /* 0x0000004a1468723c */ /* 0x040fec0000001860 */
[C---:B---3--:R-:W-:Y:S06]  /*2b30*/  HMMA.16816.F32 R112, R20.reuse, R68, R112 ;  /* 0x000000441470723c */ /* 0x048fec0000001870 */
[C---:B------:R-:W-:Y:S06]  /*2b40*/  HMMA.16816.F32 R140, R20.reuse, R80, R92 ;  /* 0x00000050148c723c */ /* 0x040fec000000185c */
[C---:B------:R-:W-:Y:S06]  /*2b50*/  HMMA.16816.F32 R108, R20.reuse, R70, R108 ;  /* 0x00000046146c723c */ /* 0x040fec000000186c */
[----:B------:R-:W-:Y:S01]  /*2b60*/  HMMA.16816.F32 R96, R20, R82, R28 ;  /* 0x000000521460723c */ /* 0x000fe2000000181c */
[----:B------:R-:W1:Y:S05]  /*2b70*/  LDSM.16.M88.4 R28, [R6+0x4800] ;  /* 0x00480000061c783b */ /* 0x000e6a0000000200 */
[----:B------:R-:W-:Y:S06]  /*2b80*/  HMMA.16816.F32 R20, R16, R62, R88 ;  /* 0x0000003e1014723c */ /* 0x000fec0000001858 */
[----:B----4-:R-:W-:Y:S01]  /*2b90*/  HMMA.16816.F32 R40, R8, R64, R116 ;  /* 0x000000400828723c */ /* 0x010fe20000001874 */
[----:B------:R2:W3:Y:S05]  /*2ba0*/  @P3 MUFU.RCP R116, R0 ;  /* 0x0000000000743308 */ /* 0x0004ea0000001000 */
[----:B------:R-:W-:Y:S06]  /*2bb0*/  HMMA.16816.F32 R124, R32, R54, RZ ;  /* 0x00000036207c723c */ /* 0x000fec00000018ff */
[----:B------:R-:W-:Y:S01]  /*2bc0*/  HMMA.16816.F32 R52, R24, R68, R76 ;  /* 0x000000441834723c */ /* 0x000fe2000000184c */
[----:B--2---:R-:W-:-:S05]  /*2bd0*/  FMUL.FTZ R0, R120, UR10 ;  /* 0x0000000a78007c20 */ /* 0x004fca0008410000 */
[----:B------:R-:W-:Y:S01]  /*2be0*/  HMMA.16816.F32 R56, R12, R62, R56 ;  /* 0x0000003e0c38723c */ /* 0x000fe20000001838 */
[----:B------:R2:W-:Y:S05]  /*2bf0*/  MUFU.TANH R154, R0 ;  /* 0x00000000009a7308 */ /* 0x0005ea0000002400 */
[C---:B------:R-:W-:Y:S06]  /*2c00*/  HMMA.16816.F32 R84, R32.reuse, R48, RZ ;  /* 0x000000302054723c */ /* 0x040fec00000018ff */
[C---:B------:R-:W-:Y:S06]  /*2c10*/  HMMA.16816.F32 R128, R32.reuse, R50, RZ ;  /* 0x000000322080723c */ /* 0x040fec00000018ff */
[----:B------:R-:W-:Y:S01]  /*2c20*/  HMMA.16816.F32 R48, R32, R44, RZ ;  /* 0x0000002c2030723c */ /* 0x000fe200000018ff */
[----:B--2---:R-:W-:-:S04]  /*2c30*/  FMUL.FTZ R0, R121, UR10 ;  /* 0x0000000a79007c20 */ /* 0x004fc80008410000 */
[----:B------:R2:W4:Y:S01]  /*2c40*/  MUFU.TANH R147, R0 ;  /* 0x0000000000937308 */ /* 0x0005220000002400 */
[----:B------:R-:W-:Y:S01]  /*2c50*/  HMMA.16816.F32 R132, R32, R46, RZ ;  /* 0x0000002e2084723c */ /* 0x000fe200000018ff */
[----:B------:R-:W3:Y:S05]  /*2c60*/  LDSM.16.M88.4 R32, [R201+0x800] ;  /* 0x00080000c920783b */ /* 0x000eea0000000200 */
[----:B------:R-:W-:Y:S01]  /*2c70*/  HMMA.16816.F32 R44, R36, R66, R20 ;  /* 0x00000042242c723c */ /* 0x000fe20000001814 */
[----:B------:R-:W4:Y:S05]  /*2c80*/  LDSM.16.M88.4 R20, [R6+0x5800] ;  /* 0x005800000614783b */ /* 0x000f2a0000000200 */
[----:B-1----:R-:W-:Y:S01]  /*2c90*/  HMMA.16816.F32 R52, R16, R28, R52 ;  /* 0x0000001c1034723c */ /* 0x002fe20000001834 */
[----:B--2---:R-:W-:-:S05]  /*2ca0*/  FMUL.FTZ R0, R122, UR10 ;  /* 0x0000000a7a007c20 */ /* 0x004fca0008410000 */
[----:B------:R-:W-:Y:S01]  /*2cb0*/  HMMA.16816.F32 R56, R8, R66, R56 ;  /* 0x000000420838723c */ /* 0x000fe20000001838 */
[----:B------:R1:W-:Y:S05]  /*2cc0*/  MUFU.TANH R158, R0 ;  /* 0x00000000009e7308 */ /* 0x0003ea0000002400 */
[C---:B------:R-:W-:Y:S06]  /*2cd0*/  HMMA.16816.F32 R68, R24.reuse, R70, R124 ;  /* 0x000000461844723c */ /* 0x040fec000000187c */
[----:B------:R-:W-:Y:S06]  /*2ce0*/  HMMA.16816.F32 R88, R24, R80, R48 ;  /* 0x000000501858723c */ /* 0x000fec0000001830 */
[----:B------:R-:W-:Y:S01]  /*2cf0*/  HMMA.16816.F32 R48, R12, R28, R112 ;  /* 0x0000001c0c30723c */ /* 0x000fe20000001870 */
[----:B-1----:R-:W-:-:S04]  /*2d00*/  FMUL.FTZ R0, R123, UR10 ;  /* 0x0000000a7b007c20 */ /* 0x002fc80008410000 */
[----:B------:R1:W2:Y:S01]  /*2d10*/  MUFU.TANH R122, R0 ;  /* 0x00000000007a7308 */ /* 0x0002a20000002400 */
[C---:B------:R-:W-:Y:S06]  /*2d20*/  HMMA.16816.F32 R92, R24.reuse, R72, R84 ;  /* 0x00000048185c723c */ /* 0x040fec0000001854 */
[C---:B------:R-:W-:Y:S06]  /*2d30*/  HMMA.16816.F32 R60, R24.reuse, R74, R128 ;  /* 0x0000004a183c723c */ /* 0x040fec0000001880 */
[----:B------:R-:W-:Y:S01]  /*2d40*/  HMMA.16816.F32 R84, R24, R82, R132 ;  /* 0x000000521854723c */ /* 0x000fe20000001884 */
[----:B-1----:R-:W-:-:S05]  /*2d50*/  FMUL.FTZ R0, R40, UR10 ;  /* 0x0000000a28007c20 */ /* 0x002fca0008410000 */
[----:B---3--:R-:W-:Y:S01]  /*2d60*/  HMMA.16816.F32 R24, R36, R32, R52 ;  /* 0x000000202418723c */ /* 0x008fe20000001834 */
[----:B------:R1:W-:Y:S05]  /*2d70*/  MUFU.TANH R155, R0 ;  /* 0x00000000009b7308 */ /* 0x0003ea0000002400 */
[----:B------:R-:W-:Y:S06]  /*2d80*/  HMMA.16816.F32 R72, R12, R30, R108 ;  /* 0x0000001e0c48723c */ /* 0x000fec000000186c */
[----:B------:R-:W-:Y:S06]  /*2d90*/  HMMA.16816.F32 R48, R8, R32, R48 ;  /* 0x000000200830723c */ /* 0x000fec0000001830 */
[----:B----4-:R-:W-:Y:S01]  /*2da0*/  HMMA.16816.F32 R76, R12, R22, R96 ;  /* 0x000000160c4c723c */ /* 0x010fe20000001860 */
[----:B-1----:R-:W-:-:S04]  /*2db0*/  FMUL.FTZ R0, R41, UR10 ;  /* 0x0000000a29007c20 */ /* 0x002fc80008410000 */
[----:B------:R1:W3:Y:S01]  /*2dc0*/  MUFU.TANH R121, R0 ;  /* 0x0000000000797308 */ /* 0x0002e20000002400 */
[----:B------:R-:W-:Y:S01]  /*2dd0*/  HMMA.16816.F32 R80, R12, R20, R140 ;  /* 0x000000140c50723c */ /* 0x000fe2000000188c */
[----:B-1----:R-:W-:-:S06]  /*2de0*/  FMUL.FTZ R0, R42, UR10 ;  /* 0x0000000a2a007c20 */ /* 0x002fcc0008410000 */
[----:B------:R1:W-:Y:S02]  /*2df0*/  MUFU.TANH R123, R0 ;  /* 0x00000000007b7308 */ /* 0x0003e40000002400 */
[----:B-1----:R-:W-:Y:S02]  /*2e00*/  FMUL.FTZ R0, R43, UR10 ;  /* 0x0000000a2b007c20 */ /* 0x002fe40008410000 */
[----:B------:R-:W1:Y:S04]  /*2e10*/  LDSM.16.M88.4 R40, [R6+0x5000] ;  /* 0x005000000628783b */ /* 0x000e680000000200 */
[----:B------:R4:W3:Y:S02]  /*2e20*/  MUFU.TANH R120, R0 ;  /* 0x0000000000787308 */ /* 0x0008e40000002400 */
[----:B----4-:R-:W-:-:S06]  /*2e30*/  FMUL.FTZ R0, R44, UR10 ;  /* 0x0000000a2c007c20 */ /* 0x010fcc0008410000 */
[----:B------:R4:W-:Y:S02]  /*2e40*/  MUFU.TANH R118, R0 ;  /* 0x0000000000767308 */ /* 0x0009e40000002400 */
[----:B----4-:R-:W-:Y:S01]  /*2e50*/  FMUL.FTZ R0, R45, UR10 ;  /* 0x0000000a2d007c20 */ /* 0x010fe20008410000 */
[C---:B-1----:R-:W-:Y:S05]  /*2e60*/  HMMA.16816.F32 R64, R12.reuse, R42, R104 ;  /* 0x0000002a0c40723c */ /* 0x042fea0000001868 */
[----:B------:R1:W-:Y:S01]  /*2e70*/  MUFU.TANH R119, R0 ;  /* 0x0000000000777308 */ /* 0x0003e20000002400 */
[----:B------:R-:W-:Y:S01]  /*2e80*/  HMMA.16816.F32 R52, R12, R40, R136 ;  /* 0x000000280c34723c */ /* 0x000fe20000001888 */
[----:B------:R-:W4:Y:S05]  /*2e90*/  LDSM.16.M88.4 R12, [R201+0x1000] ;  /* 0x00100000c90c783b */ /* 0x000f2a0000000200 */
[----:B------:R-:W-:Y:S01]  /*2ea0*/  HMMA.16816.F32 R60, R16, R42, R60 ;  /* 0x0000002a103c723c */ /* 0x000fe2000000183c */
[----:B-1----:R-:W-:-:S04]  /*2eb0*/  FMUL.FTZ R0, R46, UR10 ;  /* 0x0000000a2e007c20 */ /* 0x002fc80008410000 */
[----:B------:R1:W3:Y:S02]  /*2ec0*/  MUFU.TANH R117, R0 ;  /* 0x0000000000757308 */ /* 0x0002e40000002400 */
[----:B-1----:R-:W-:Y:S02]  /*2ed0*/  FMUL.FTZ R0, R47, UR10 ;  /* 0x0000000a2f007c20 */ /* 0x002fe40008410000 */
[C---:B------:R-:W-:Y:S04]  /*2ee0*/  HMMA.16816.F32 R44, R16.reuse, R30, R68 ;  /* 0x0000001e102c723c */ /* 0x040fe80000001844 */
[----:B------:R1:W-:Y:S02]  /*2ef0*/  MUFU.TANH R114, R0 ;  /* 0x0000000000727308 */ /* 0x0003e40000002400 */
[C---:B------:R-:W-:Y:S06]  /*2f00*/  HMMA.16816.F32 R28, R16.reuse, R40, R92 ;  /* 0x00000028101c723c */ /* 0x040fec000000185c */
[----:B------:R-:W-:Y:S06]  /*2f10*/  HMMA.16816.F32 R68, R16, R20, R88 ;  /* 0x000000141044723c */ /* 0x000fec0000001858 */
[----:B----4-:R-:W-:Y:S01]  /*2f20*/  HMMA.16816.F32 R40, R8, R14, R64 ;  /* 0x0000000e0828723c */ /* 0x010fe20000001840 */
[----:B-1----:R-:W-:-:S04]  /*2f30*/  FMUL.FTZ R0, R56, UR10 ;  /* 0x0000000a38007c20 */ /* 0x002fc80008410000 */
[----:B------:R1:W4:Y:S01]  /*2f40*/  MUFU.TANH R113, R0 ;  /* 0x0000000000717308 */ /* 0x0003220000002400 */
[-C--:B------:R-:W-:Y:S06]  /*2f50*/  HMMA.16816.F32 R44, R36, R34.reuse, R44 ;  /* 0x00000022242c723c */ /* 0x080fec000000182c */
[C---:B------:R-:W-:Y:S06]  /*2f60*/  HMMA.16816.F32 R32, R8.reuse, R34, R72 ;  /* 0x000000220820723c */ /* 0x040fec0000001848 */
[----:B------:R-:W-:Y:S01]  /*2f70*/  HMMA.16816.F32 R52, R8, R12, R52 ;  /* 0x0000000c0834723c */ /* 0x000fe20000001834 */
[----:B-1----:R-:W-:-:S05]  /*2f80*/  FMUL.FTZ R0, R57, UR10 ;  /* 0x0000000a39007c20 */ /* 0x002fca0008410000 */
[----:B------:R-:W-:Y:S01]  /*2f90*/  FMUL.FTZ R43, R43, UR10 ;  /* 0x0000000a2b2b7c20 */ /* 0x000fe20008410000 */
[----:B------:R-:W-:Y:S01]  /*2fa0*/  FMUL.FTZ R40, R40, UR10 ;  /* 0x0000000a28287c20 */ /* 0x000fe20008410000 */
[----:B------:R1:W-:Y:S04]  /*2fb0*/  MUFU.TANH R112, R0 ;  /* 0x0000000000707308 */ /* 0x0003e80000002400 */
[----:B------:R-:W-:-:S04]  /*2fc0*/  FMUL.FTZ R2, R47, UR10 ;  /* 0x0000000a2f027c20 */ /* 0x000fc80008410000 */
[----:B------:R2:W-:Y:S08]  /*2fd0*/  MUFU.TANH R74, R2 ;  /* 0x00000002004a7308 */ /* 0x0005f00000002400 */
[----:B------:R-:W-:Y:S01]  /*2fe0*/  FMUL.FTZ R52, R52, UR10 ;  /* 0x0000000a34347c20 */ /* 0x000fe20008410000 */
[----:B-1----:R-:W-:Y:S01]  /*2ff0*/  FMUL.FTZ R0, R58, UR10 ;  /* 0x0000000a3a007c20 */ /* 0x002fe20008410000 */
[----:B------:R-:W-:Y:S01]  /*3000*/  FMUL.FTZ R54, R54, UR10 ;  /* 0x0000000a36367c20 */ /* 0x000fe20008410000 */
[----:B------:R-:W-:Y:S01]  /*3010*/  FMUL.FTZ R53, R53, UR10 ;  /* 0x0000000a35357c20 */ /* 0x000fe20008410000 */
[----:B------:R-:W-:Y:S01]  /*3020*/  FMUL.FTZ R55, R55, UR10 ;  /* 0x0000000a37377c20 */ /* 0x000fe20008410000 */
[----:B------:R1:W4:Y:S01]  /*3030*/  MUFU.TANH R109, R0 ;  /* 0x00000000006d7308 */ /* 0x0003220000002400 */
[----:B--2---:R-:W-:-:S07]  /*3040*/  FMUL.FTZ R2, R32, UR10 ;  /* 0x0000000a20027c20 */ /* 0x004fce0008410000 */
[----:B------:R2:W-:Y:S08]  /*3050*/  MUFU.TANH R73, R2 ;  /* 0x0000000200497308 */ /* 0x0005f00000002400 */
[----:B------:R-:W-:Y:S01]  /*3060*/  MUFU.TANH R52, R52 ;  /* 0x0000003400347308 */ /* 0x000fe20000002400 */
[----:B-1----:R-:W-:Y:S02]  /*3070*/  FMUL.FTZ R0, R59, UR10 ;  /* 0x0000000a3b007c20 */ /* 0x002fe40008410000 */
[----:B------:R-:W-:Y:S05]  /*3080*/  HMMA.16816.F32 R56, R16, R22, R84 ;  /* 0x000000161038723c */ /* 0x000fea0000001854 */
[----:B------:R1:W4:Y:S01]  /*3090*/  MUFU.TANH R108, R0 ;  /* 0x00000000006c7308 */ /* 0x0003220000002400 */
[----:B--2---:R-:W-:Y:S01]  /*30a0*/  IMAD R2, R144, 0x10, R150 ;  /* 0x0000001090027824 */ /* 0x004fe200078e0296 */
[----:B------:R-:W-:Y:S06]  /*30b0*/  HMMA.16816.F32 R16, R36, R14, R60 ;  /* 0x0000000e2410723c */ /* 0x000fec000000183c */
[----:B------:R-:W-:Y:S08]  /*30c0*/  MUFU.TANH R54, R54 ;  /* 0x0000003600367308 */ /* 0x000ff00000002400 */
[----:B------:R-:W-:Y:S01]  /*30d0*/  MUFU.TANH R53, R53 ;  /* 0x0000003500357308 */ /* 0x000fe20000002400 */
[----:B-1----:R-:W-:-:S07]  /*30e0*/  FMUL.FTZ R0, R24, UR10 ;  /* 0x0000000a18007c20 */ /* 0x002fce0008410000 */
[----:B------:R1:W2:Y:S02]  /*30f0*/  MUFU.TANH R110, R0 ;  /* 0x00000000006e7308 */ /* 0x0002a40000002400 */
[----:B------:R-:W-:Y:S01]  /*3100*/  FMUL.FTZ R16, R16, UR10 ;  /* 0x0000000a10107c20 */ /* 0x000fe20008410000 */
[----:B------:R-:W-:Y:S01]  /*3110*/  FMUL.FTZ R17, R17, UR10 ;  /* 0x0000000a11117c20 */ /* 0x000fe20008410000 */
[----:B------:R-:W-:Y:S01]  /*3120*/  FMUL.FTZ R18, R18, UR10 ;  /* 0x0000000a12127c20 */ /* 0x000fe20008410000 */
[----:B------:R-:W-:-:S03]  /*3130*/  FMUL.FTZ R19, R19, UR10 ;  /* 0x0000000a13137c20 */ /* 0x000fc60008410000 */
[----:B------:R-:W-:Y:S01]  /*3140*/  MUFU.TANH R55, R55 ;  /* 0x0000003700377308 */ /* 0x000fe20000002400 */
[----:B-1----:R-:W-:-:S07]  /*3150*/  FMUL.FTZ R0, R25, UR10 ;  /* 0x0000000a19007c20 */ /* 0x002fce0008410000 */
[----:B------:R1:W-:Y:S02]  /*3160*/  MUFU.TANH R111, R0 ;  /* 0x00000000006f7308 */ /* 0x0003e40000002400 */
[----:B-1----:R-:W-:-:S06]  /*3170*/  FMUL.FTZ R0, R26, UR10 ;  /* 0x0000000a1a007c20 */ /* 0x002fcc0008410000 */
[----:B------:R1:W2:Y:S02]  /*3180*/  MUFU.TANH R104, R0 ;  /* 0x0000000000687308 */ /* 0x0002a40000002400 */
[----:B-1----:R-:W-:Y:S02]  /*3190*/  FMUL.FTZ R0, R27, UR10 ;  /* 0x0000000a1b007c20 */ /* 0x002fe40008410000 */
[----:B------:R-:W1:Y:S01]  /*31a0*/  LDSM.16.M88.4 R24, [R201+0x1800] ;  /* 0x00180000c918783b */ /* 0x000e620000000200 */
[----:B------:R-:W-:-:S04]  /*31b0*/  DEPBAR.LE SB0, 0x0 ;  /* 0x000080000000791a */ /* 0x000fc80000000000 */
[----:B------:R3:W-:Y:S02]  /*31c0*/  MUFU.TANH R97, R0 ;  /* 0x0000000000617308 */ /* 0x0007e40000002400 */
[----:B---3--:R-:W-:-:S06]  /*31d0*/  FMUL.FTZ R0, R48, UR10 ;  /* 0x0000000a30007c20 */ /* 0x008fcc0008410000 */
[----:B------:R3:W2:Y:S01]  /*31e0*/  MUFU.TANH R96, R0 ;  /* 0x0000000000607308 */ /* 0x0006a20000002400 */
[----:B-1----:R-:W-:Y:S01]  /*31f0*/  HMMA.16816.F32 R20, R8, R26, R76 ;  /* 0x0000001a0814723c */ /* 0x002fe2000000184c */
[----:B---3--:R-:W-:-:S06]  /*3200*/  FMUL.FTZ R0, R49, UR10 ;  /* 0x0000000a31007c20 */ /* 0x008fcc0008410000 */
[----:B------:R1:W-:Y:S02]  /*3210*/  MUFU.TANH R93, R0 ;  /* 0x00000000005d7308 */ /* 0x0003e40000002400 */
[----:B-1----:R-:W-:-:S15]  /*3220*/  FMUL.FTZ R0, R50, UR10 ;  /* 0x0000000a32007c20 */ /* 0x002fde0008410000 */
[----:B------:R-:W-:Y:S01]  /*3230*/  FMUL.FTZ R77, R22, UR10 ;  /* 0x0000000a164d7c20 */ /* 0x000fe20008410000 */
[----:B------:R-:W-:Y:S01]  /*3240*/  FMUL.FTZ R78, R21, UR10 ;  /* 0x0000000a154e7c20 */ /* 0x000fe20008410000 */
[----:B------:R-:W-:Y:S01]  /*3250*/  FMUL.FTZ R79, R23, UR10 ;  /* 0x0000000a174f7c20 */ /* 0x000fe20008410000 */
[----:B------:R1:W3:Y:S02]  /*3260*/  MUFU.TANH R92, R0 ;  /* 0x00000000005c7308 */ /* 0x0002e40000002400 */
[----:B-1----:R-:W-:Y:S02]  /*3270*/  FMUL.FTZ R0, R51, UR10 ;  /* 0x0000000a33007c20 */ /* 0x002fe40008410000 */
[----:B------:R-:W-:Y:S04]  /*3280*/  HMMA.16816.F32 R48, R36, R12, R28 ;  /* 0x0000000c2430723c */ /* 0x000fe8000000181c */
[----:B------:R1:W3:Y:S02]  /*3290*/  MUFU.TANH R88, R0 ;  /* 0x0000000000587308 */ /* 0x0002e40000002400 */
[-C--:B------:R-:W-:Y:S06]  /*32a0*/  HMMA.16816.F32 R28, R8, R24.reuse, R80 ;  /* 0x00000018081c723c */ /* 0x080fec0000001850 */
[C---:B------:R-:W-:Y:S06]  /*32b0*/  HMMA.16816.F32 R12, R36.reuse, R24, R68 ;  /* 0x00000018240c723c */ /* 0x040fec0000001844 */
[----:B------:R-:W-:Y:S01]  /*32c0*/  HMMA.16816.F32 R36, R36, R26, R56 ;  /* 0x0000001a2424723c */ /* 0x000fe20000001838 */
[----:B-1----:R-:W-:Y:S01]  /*32d0*/  FMUL.FTZ R0, R44, UR10 ;  /* 0x0000000a2c007c20 */ /* 0x002fe20008410000 */
[----:B------:R-:W-:-:S02]  /*32e0*/  IMAD.MOV.U32 R68, RZ, RZ, RZ ;  /* 0x000000ffff447224 */ /* 0x000fc400078e00ff */
[----:B-----5:R-:W-:Y:S01]  /*32f0*/  @P3 FMUL.FTZ R68, R146, R116 ;  /* 0x0000007492443220 */ /* 0x020fe20000410000 */
[----:B------:R-:W-:Y:S01]  /*3300*/  FMUL.FTZ R24, R41, UR10 ;  /* 0x0000000a29187c20 */ /* 0x000fe20008410000 */
[----:B------:R1:W3:Y:S01]  /*3310*/  MUFU.TANH R75, R0 ;  /* 0x00000000004b7308 */ /* 0x0002e20000002400 */
[----:B------:R-:W-:Y:S01]  /*3320*/  FMUL.FTZ R6, R51, UR10 ;  /* 0x0000000a33067c20 */ /* 0x000fe20008410000 */
[----:B------:R-:W-:Y:S01]  /*3330*/  FMUL.FTZ R25, R42, UR10 ;  /* 0x0000000a2a197c20 */ /* 0x000fe20008410000 */
[----:B------:R-:W-:-:S03]  /*3340*/  FMUL.FTZ R70, R20, UR10 ;  /* 0x0000000a14467c20 */ /* 0x000fc60008410000 */
        /* <DEDUP_REMOVED lines=8> */
[----:B------:R-:W-:Y:S01]  /*33d0*/  FMUL.FTZ R56, R15, UR10 ;  /* 0x0000000a0f387c20 */ /* 0x000fe20008410000 */
[----:B-1----:R-:W-:Y:S01]  /*33e0*/  FMUL.FTZ R0, R45, UR10 ;  /* 0x0000000a2d007c20 */ /* 0x002fe20008410000 */
[----:B------:R-:W-:Y:S01]  /*33f0*/  MUFU.TANH R30, R16 ;  /* 0x00000010001e7308 */ /* 0x000fe20000002400 */
[----:B------:R-:W-:Y:S01]  /*3400*/  FMUL.FTZ R71, R39, UR10 ;  /* 0x0000000a27477c20 */ /* 0x000fe20008410000 */
[----:B------:R-:W-:Y:S01]  /*3410*/  FMUL.FTZ R64, R36, UR10 ;  /* 0x0000000a24407c20 */ /* 0x000fe20008410000 */
[----:B------:R-:W-:Y:S01]  /*3420*/  FMUL.FTZ R69, R38, UR10 ;  /* 0x0000000a26457c20 */ /* 0x000fe20008410000 */
[----:B------:R-:W-:-:S04]  /*3430*/  FMUL.FTZ R37, R37, UR10 ;  /* 0x0000000a25257c20 */ /* 0x000fc80008410000 */
[----:B------:R1:W-:Y:S08]  /*3440*/  MUFU.TANH R85, R0 ;  /* 0x0000000000557308 */ /* 0x0003f00000002400 */
[----:B------:R-:W-:Y:S08]  /*3450*/  MUFU.TANH R36, R17 ;  /* 0x0000001100247308 */ /* 0x000ff00000002400 */
[----:B------:R-:W-:Y:S01]  /*3460*/  MUFU.TANH R18, R25 ;  /* 0x0000001900127308 */ /* 0x000fe20000002400 */
[----:B-1----:R-:W-:-:S07]  /*3470*/  FMUL.FTZ R0, R46, UR10 ;  /* 0x0000000a2e007c20 */ /* 0x002fce0008410000 */
[----:B------:R1:W3:Y:S08]  /*3480*/  MUFU.TANH R84, R0 ;  /* 0x0000000000547308 */ /* 0x0002f00000002400 */
[----:B------:R-:W-:Y:S08]  /*3490*/  MUFU.TANH R25, R43 ;  /* 0x0000002b00197308 */ /* 0x000ff00000002400 */
[----:B------:R-:W-:Y:S01]  /*34a0*/  MUFU.TANH R29, R19 ;  /* 0x00000013001d7308 */ /* 0x000fe20000002400 */
[----:B-1----:R-:W-:-:S05]  /*34b0*/  LOP3.LUT R0, R145, 0xffffffe0, RZ, 0xc0, !PT ;  /* 0xffffffe091007812 */ /* 0x002fca00078ec0ff */
[C---:B------:R-:W-:Y:S02]  /*34c0*/  IMAD.IADD R0, R148.reuse, 0x1, -R0 ;  /* 0x0000000194007824 */ /* 0x040fe400078e0a00 */
[----:B------:R-:W-:Y:S01]  /*34d0*/  IMAD.SHL.U32 R148, R148, 0x2, RZ ;  /* 0x0000000294947824 */ /* 0x000fe200078e00ff */
[----:B------:R-:W-:Y:S02]  /*34e0*/  MUFU.TANH R28, R24 ;  /* 0x00000018001c7308 */ /* 0x000fe40000002400 */
[----:B------:R-:W-:Y:S02]  /*34f0*/  SHF.R.S32.HI R3, RZ, 0x1f, R0 ;  /* 0x0000001fff037819 */ /* 0x000fe40000011400 */
[----:B------:R-:W-:Y:S02]  /*3500*/  LOP3.LUT R247, R148, 0x6, RZ, 0xc0, !PT ;  /* 0x0000000694f77812 */ /* 0x000fe400078ec0ff */
[----:B------:R-:W-:Y:S02]  /*3510*/  LEA.HI R0, R3, R0, RZ, 0x2 ;  /* 0x0000000003007211 */ /* 0x000fe400078f10ff */
[----:B------:R-:W-:Y:S01]  /*3520*/  SHF.R.S32.HI R3, RZ, 0x1f, R144 ;  /* 0x0000001fff037819 */ /* 0x000fe20000011490 */
[----:B------:R-:W-:Y:S01]  /*3530*/  MUFU.TANH R19, R40 ;  /* 0x0000002800137308 */ /* 0x000fe20000002400 */
[----:B------:R-:W-:Y:S01]  /*3540*/  SHF.R.S32.HI R7, RZ, 0x2, R0 ;  /* 0x00000002ff077819 */ /* 0x000fe20000011400 */
[----:B------:R-:W-:-:S03]  /*3550*/  FMUL.FTZ R0, R33, UR10 ;  /* 0x0000000a21007c20 */ /* 0x000fc60008410000 */
[----:B------:R-:W-:Y:S01]  /*3560*/  IADD3 R2, R2, 0x1, R7 ;  /* 0x0000000102027810 */ /* 0x000fe20007ffe007 */
[----:B------:R1:W-:Y:S02]  /*3570*/  STL [R1+0x5c], R7 ;  /* 0x00005c0701007387 */ /* 0x0003e40000100800 */
[----:B------:R4:W-:Y:S01]  /*3580*/  MUFU.TANH R72, R0 ;  /* 0x0000000000487308 */ /* 0x0009e20000002400 */
[----:B------:R-:W-:-:S05]  /*3590*/  IADD3 R2, R101, R2, -R102 ;  /* 0x0000000265027210 */ /* 0x000fca0007ffe866 */
[----:B------:R-:W-:Y:S02]  /*35a0*/  IMAD.IADD R2, R2, 0x1, R153 ;  /* 0x0000000102027824 */ /* 0x000fe400078e0299 */
[----:B------:R-:W-:Y:S03]  /*35b0*/  MUFU.TANH R24, R32 ;  /* 0x0000002000187308 */ /* 0x000fe60000002400 */
[C-C-:B------:R-:W-:Y:S02]  /*35c0*/  VIADDMNMX R8, R2.reuse, 0x8, R101.reuse, PT ;  /* 0x0000000802087846 */ /* 0x140fe40003800165 */
[C-C-:B------:R-:W-:Y:S02]  /*35d0*/  VIADDMNMX R10, R2.reuse, 0x40, R101.reuse, PT ;  /* 0x00000040020a7846 */ /* 0x140fe40003800165 */
[----:B------:R-:W-:Y:S01]  /*35e0*/  VIADDMNMX R9, R2, 0x48, R101, PT ;  /* 0x0000004802097846 */ /* 0x000fe20003800165 */
[----:B------:R-:W-:Y:S01]  /*35f0*/  MUFU.TANH R26, R26 ;  /* 0x0000001a001a7308 */ /* 0x000fe20000002400 */
[----:B----4-:R-:W-:Y:S01]  /*3600*/  LEA.HI R0, R3, R144, RZ, 0x2 ;  /* 0x0000009003007211 */ /* 0x010fe200078f10ff */
[----:B------:R-:W-:-:S03]  /*3610*/  FMUL.FTZ R3, R34, UR10 ;  /* 0x0000000a22037c20 */ /* 0x000fc60008410000 */
[----:B------:R-:W-:Y:S02]  /*3620*/  LOP3.LUT R0, R0, 0xfffffffc, RZ, 0xc0, !PT ;  /* 0xfffffffc00007812 */ /* 0x000fe400078ec0ff */
[----:B-1----:R-:W-:Y:S01]  /*3630*/  VIMNMX R7, R2, R101, PT ;  /* 0x0000006502077248 */ /* 0x002fe20003fe0100 */
[----:B------:R1:W4:Y:S01]  /*3640*/  MUFU.TANH R65, R3 ;  /* 0x0000000300417308 */ /* 0x0003220000002400 */
[----:B------:R-:W-:-:S07]  /*3650*/  FMUL.FTZ R2, R49, UR10 ;  /* 0x0000000a31027c20 */ /* 0x000fce0008410000 */
[----:B------:R-:W-:Y:S08]  /*3660*/  MUFU.TANH R61, R2 ;  /* 0x00000002003d7308 */ /* 0x000ff00000002400 */
[----:B------:R-:W-:Y:S01]  /*3670*/  MUFU.TANH R22, R60 ;  /* 0x0000003c00167308 */ /* 0x000fe20000002400 */
[----:B-1----:R-:W-:Y:S02]  /*3680*/  IMAD.IADD R3, R144, 0x1, -R0 ;  /* 0x0000000190037824 */ /* 0x002fe400078e0a00 */
[----:B------:R-:W-:-:S03]  /*3690*/  FMUL.FTZ R0, R35, UR10 ;  /* 0x0000000a23007c20 */ /* 0x000fc60008410000 */
[----:B------:R1:W-:Y:S02]  /*36a0*/  STL [R1+0x70], R3 ;  /* 0x0000700301007387 */ /* 0x0003e40000100800 */
[----:B------:R2:W4:Y:S08]  /*36b0*/  MUFU.TANH R33, R0 ;  /* 0x0000000000217308 */ /* 0x0005300000002400 */
[----:B------:R-:W-:Y:S08]  /*36c0*/  MUFU.TANH R27, R27 ;  /* 0x0000001b001b7308 */ /* 0x000ff00000002400 */
[----:B------:R-:W-:Y:S01]  /*36d0*/  MUFU.TANH R23, R56 ;  /* 0x0000003800177308 */ /* 0x000fe20000002400 */
[----:B--2---:R-:W-:Y:S01]  /*36e0*/  FMUL.FTZ R0, R50, UR10 ;  /* 0x0000000a32007c20 */ /* 0x004fe20008410000 */
[----:B-1----:R-:W-:-:S06]  /*36f0*/  FMUL.FTZ R3, R48, UR10 ;  /* 0x0000000a30037c20 */ /* 0x002fcc0008410000 */
[----:B------:R1:W-:Y:S08]  /*3700*/  MUFU.TANH R47, R0 ;  /* 0x00000000002f7308 */ /* 0x0003f00000002400 */
[----:B------:R2:W-:Y:S08]  /*3710*/  MUFU.TANH R50, R6 ;  /* 0x0000000600327308 */ /* 0x0005f00000002400 */
[----:B------:R3:W4:Y:S01]  /*3720*/  MUFU.TANH R62, R3 ;  /* 0x00000003003e7308 */ /* 0x0007220000002400 */
[----:B-1----:R-:W-:-:S04]  /*3730*/  IMAD R0, R100, 0x40, R247 ;  /* 0x0000004064007824 */ /* 0x002fc800078e02f7 */
[----:B------:R-:W-:-:S03]  /*3740*/  VIADD R2, R0, 0x1 ;  /* 0x0000000100027836 */ /* 0x000fc60000000000 */
[----:B------:R-:W-:Y:S02]  /*3750*/  MUFU.TANH R21, R63 ;  /* 0x0000003f00157308 */ /* 0x000fe40000002400 */
[----:B------:R-:W-:Y:S02]  /*3760*/  I2FP.F32.S32 R11, R2 ;  /* 0x00000002000b7245 */ /* 0x000fe40000201400 */
[C---:B------:R-:W-:Y:S01]  /*3770*/  ISETP.GE.AND P0, PT, R2.reuse, R7, PT ;  /* 0x000000070200720c */ /* 0x040fe20003f06270 */
[----:B------:R-:W-:Y:S01]  /*3780*/  BAR.SYNC.DEFER_BLOCKING 0x0 ;  /* 0x0000000000007b1d */ /* 0x000fe20000010000 */
[C---:B------:R-:W-:Y:S01]  /*3790*/  ISETP.GE.AND P1, PT, R2.reuse, R8, PT ;  /* 0x000000080200720c */ /* 0x040fe20003f26270 */
[C---:B--2---:R-:W-:Y:S01]  /*37a0*/  FFMA.FTZ R6, R11.reuse, R68, R147 ;  /* 0x000000440b067223 */ /* 0x044fe20000010093 */
[----:B------:R-:W-:Y:S01]  /*37b0*/  ISETP.GE.AND P4, PT, R2, R10, PT ;  /* 0x0000000a0200720c */ /* 0x000fe20003f86270 */
[----:B---3--:R-:W-:Y:S01]  /*37c0*/  VIADD R3, R0, 0x8 ;  /* 0x0000000800037836 */ /* 0x008fe20000000000 */
[----:B------:R-:W-:Y:S01]  /*37d0*/  ISETP.GE.AND P2, PT, R2, R9, PT ;  /* 0x000000090200720c */ /* 0x000fe20003f46270 */
[----:B------:R-:W-:Y:S01]  /*37e0*/  VIADD R2, R0, 0x9 ;  /* 0x0000000900027836 */ /* 0x000fe20000000000 */
[----:B------:R-:W-:Y:S01]  /*37f0*/  FSEL R41, R6, -INF , !P0 ;  /* 0xff80000006297808 */ /* 0x000fe20004000000 */
[CC--:B------:R-:W-:Y:S01]  /*3800*/  FFMA.FTZ R13, R11.reuse, R68.reuse, R122 ;  /* 0x000000440b0d7223 */ /* 0x0c0fe2000001007a */
[----:B------:R-:W-:Y:S01]  /*3810*/  I2FP.F32.S32 R6, R3 ;  /* 0x0000000300067245 */ /* 0x000fe20000201400 */
[-C--:B------:R-:W-:Y:S01]  /*3820*/  FFMA.FTZ R12, R11, R68.reuse, R121 ;  /* 0x000000440b0c7223 */ /* 0x080fe20000010079 */
[----:B------:R-:W-:Y:S01]  /*3830*/  ISETP.GE.AND P6, PT, R3, R7, PT ;  /* 0x000000070300720c */ /* 0x000fe20003fc6270 */
[----:B------:R-:W-:Y:S01]  /*3840*/  FFMA.FTZ R11, R11, R68, R120 ;  /* 0x000000440b0b7223 */ /* 0x000fe20000010078 */
[C---:B------:R-:W-:Y:S01]  /*3850*/  ISETP.GE.AND P5, PT, R3.reuse, R8, PT ;  /* 0x000000080300720c */ /* 0x040fe20003fa6270 */
[----:B------:R-:W-:Y:S01]  /*3860*/  FFMA.FTZ R14, R6, R68, R117 ;  /* 0x00000044060e7223 */ /* 0x000fe20000010075 */
[----:B------:R-:W-:-:S02]  /*3870*/  ISETP.GE.AND P3, PT, R3, R10, PT ;  /* 0x0000000a0300720c */ /* 0x000fc40003f66270 */
[----:B------:R-:W-:Y:S01]  /*3880*/  ISETP.GE.AND P0, PT, R3, R9, PT ;  /* 0x000000090300720c */ /* 0x000fe20003f06270 */
[CC--:B------:R-:W-:Y:S01]  /*3890*/  FFMA.FTZ R3, R6.reuse, R68.reuse, R118 ;  /* 0x0000004406037223 */ /* 0x0c0fe20000010076 */
[----:B------:R-:W-:Y:S01]  /*38a0*/  FSEL R57, R13, -INF , !P1 ;  /* 0xff8000000d397808 */ /* 0x000fe20004800000 */
[----:B------:R-:W-:Y:S01]  /*38b0*/  FFMA.FTZ R13, R6, R68, R113 ;  /* 0x00000044060d7223 */ /* 0x000fe20000010071 */
[----:B------:R-:W-:Y:S02]  /*38c0*/  FSEL R46, R12, -INF , !P4 ;  /* 0xff8000000c2e7808 */ /* 0x000fe40006000000 */
[----:B------:R-:W-:Y:S02]  /*38d0*/  FSEL R42, R3, -INF , !P6 ;  /* 0xff800000032a7808 */ /* 0x000fe40007000000 */
[----:B------:R-:W-:Y:S02]  /*38e0*/  I2FP.F32.S32 R3, R2 ;  /* 0x0000000200037245 */ /* 0x000fe40000201400 */
[----:B------:R-:W-:Y:S01]  /*38f0*/  FSEL R48, R11, -INF , !P2 ;  /* 0xff8000000b307808 */ /* 0x000fe20005000000 */
[-C--:B------:R-:W-:Y:S01]  /*3900*/  FFMA.FTZ R11, R6, R68.reuse, R109 ;  /* 0x00000044060b7223 */ /* 0x080fe2000001006d */
[C---:B------:R-:W-:Y:S01]  /*3910*/  ISETP.GE.AND P1, PT, R2.reuse, R7, PT ;  /* 0x000000070200720c */ /* 0x040fe20003f26270 */
[C---:B------:R-:W-:Y:S01]  /*3920*/  FFMA.FTZ R12, R3.reuse, R68, R119 ;  /* 0x00000044030c7223 */ /* 0x040fe20000010077 */
[C---:B------:R-:W-:Y:S01]  /*3930*/  ISETP.GE.AND P4, PT, R2.reuse, R8, PT ;  /* 0x000000080200720c */ /* 0x040fe20003f86270 */
[C---:B------:R-:W-:Y:S01]  /*3940*/  FFMA.FTZ R16, R3.reuse, R68, R114 ;  /* 0x0000004403107223 */ /* 0x040fe20000010072 */
[C---:B------:R-:W-:Y:S01]  /*3950*/  ISETP.GE.AND P2, PT, R2.reuse, R10, PT ;  /* 0x0000000a0200720c */ /* 0x040fe20003f46270 */
[CC--:B------:R-:W-:Y:S01]  /*3960*/  FFMA.FTZ R17, R3.reuse, R68.reuse, R112 ;  /* 0x0000004403117223 */ /* 0x0c0fe20000010070 */
[----:B------:R-:W-:Y:S01]  /*3970*/  ISETP.GE.AND P6, PT, R2, R9, PT ;  /* 0x000000090200720c */ /* 0x000fe20003fc6270 */
[----:B------:R-:W-:Y:S01]  /*3980*/  VIADD R2, R0, 0x10 ;  /* 0x0000001000027836 */ /* 0x000fe20000000000 */
[----:B------:R-:W-:Y:S01]  /*3990*/  FSEL R59, R14, -INF , !P5 ;  /* 0xff8000000e3b7808 */ /* 0x000fe20006800000 */
[----:B------:R-:W-:Y:S01]  /*39a0*/  FFMA.FTZ R15, R3, R68, R108 ;  /* 0x00000044030f7223 */ /* 0x000fe2000001006c */
[----:B------:R-:W-:Y:S01]  /*39b0*/  FSEL R45, R13, -INF , !P3 ;  /* 0xff8000000d2d7808 */ /* 0x000fe20005800000 */
[C---:B------:R-:W-:Y:S01]  /*39c0*/  VIADD R6, R0.reuse, 0x11 ;  /* 0x0000001100067836 */ /* 0x040fe20000000000 */
[----:B------:R-:W-:Y:S01]  /*39d0*/  FSEL R49, R11, -INF , !P0 ;  /* 0xff8000000b317808 */ /* 0x000fe20004000000 */
[----:B------:R-:W-:Y:S01]  /*39e0*/  VIADD R3, R0, 0x18 ;  /* 0x0000001800037836 */ /* 0x000fe20000000000 */
[----:B------:R-:W-:-:S02]  /*39f0*/  FSEL R39, R12, -INF , !P1 ;  /* 0xff8000000c277808 */ /* 0x000fc40004800000 */
[C---:B------:R-:W-:Y:S02]  /*3a00*/  ISETP.GE.AND P5, PT, R2.reuse, R7, PT ;  /* 0x000000070200720c */ /* 0x040fe40003fa6270 */
[C---:B------:R-:W-:Y:S02]  /*3a10*/  ISETP.GE.AND P3, PT, R2.reuse, R8, PT ;  /* 0x000000080200720c */ /* 0x040fe40003f66270 */
[C---:B------:R-:W-:Y:S02]  /*3a20*/  ISETP.GE.AND P0, PT, R2.reuse, R10, PT ;  /* 0x0000000a0200720c */ /* 0x040fe40003f06270 */
[----:B------:R-:W-:Y:S02]  /*3a30*/  ISETP.GE.AND P1, PT, R2, R9, PT ;  /* 0x000000090200720c */ /* 0x000fe40003f26270 */
[----:B------:R-:W-:Y:S02]  /*3a40*/  I2FP.F32.S32 R2, R2 ;  /* 0x0000000200027245 */ /* 0x000fe40000201400 */
[----:B------:R-:W-:-:S02]  /*3a50*/  FSEL R58, R16, -INF , !P4 ;  /* 0xff800000103a7808 */ /* 0x000fc40006000000 */
[----:B------:R-:W-:Y:S01]  /*3a60*/  FSEL R44, R17, -INF , !P2 ;  /* 0xff800000112c7808 */ /* 0x000fe20005000000 */
[CC--:B------:R-:W-:Y:S01]  /*3a70*/  FFMA.FTZ R11, R2.reuse, R68.reuse, R110 ;  /* 0x00000044020b7223 */ /* 0x0c0fe2000001006e */
[----:B------:R-:W-:Y:S01]  /*3a80*/  FSEL R51, R15, -INF , !P6 ;  /* 0xff8000000f337808 */ /* 0x000fe20007000000 */
[-C--:B------:R-:W-:Y:S01]  /*3a90*/  FFMA.FTZ R12, R2, R68.reuse, R104 ;  /* 0x00000044020c7223 */ /* 0x080fe20000010068 */
[----:B------:R-:W-:Y:S01]  /*3aa0*/  ISETP.GE.AND P4, PT, R6, R7, PT ;  /* 0x000000070600720c */ /* 0x000fe20003f86270 */
[CC--:B------:R-:W-:Y:S01]  /*3ab0*/  FFMA.FTZ R13, R2.reuse, R68.reuse, R96 ;  /* 0x00000044020d7223 */ /* 0x0c0fe20000010060 */
[----:B------:R-:W-:Y:S01]  /*3ac0*/  FSEL R38, R11, -INF , !P5 ;  /* 0xff8000000b267808 */ /* 0x000fe20006800000 */
[----:B------:R-:W-:Y:S01]  /*3ad0*/  FFMA.FTZ R11, R2, R68, R92 ;  /* 0x00000044020b7223 */ /* 0x000fe2000001005c */
[----:B------:R-:W-:Y:S01]  /*3ae0*/  ISETP.GE.AND P2, PT, R6, R8, PT ;  /* 0x000000080600720c */ /* 0x000fe20003f46270 */
[----:B------:R-:W-:Y:S01]  /*3af0*/  VIADD R2, R0, 0x19 ;  /* 0x0000001900027836 */ /* 0x000fe20000000000 */
[----:B------:R-:W-:-:S02]  /*3b00*/  ISETP.GE.AND P6, PT, R6, R10, PT ;  /* 0x0000000a0600720c */ /* 0x000fc40003fc6270 */
[----:B------:R-:W-:Y:S02]  /*3b10*/  ISETP.GE.AND P5, PT, R6, R9, PT ;  /* 0x000000090600720c */ /* 0x000fe40003fa6270 */
[----:B------:R-:W-:Y:S02]  /*3b20*/  I2FP.F32.S32 R6, R6 ;  /* 0x0000000600067245 */ /* 0x000fe40000201400 */
[----:B------:R-:W-:Y:S02]  /*3b30*/  FSEL R106, R12, -INF , !P3 ;  /* 0xff8000000c6a7808 */ /* 0x000fe40005800000 */
[----:B------:R-:W-:Y:S01]  /*3b40*/  FSEL R76, R13, -INF , !P0 ;  /* 0xff8000000d4c7808 */ /* 0x000fe20004000000 */
[CC--:B------:R-:W-:Y:S01]  /*3b50*/  FFMA.FTZ R12, R6.reuse, R68.reuse, R111 ;  /* 0x00000044060c7223 */ /* 0x0c0fe2000001006f */
[----:B------:R-:W-:Y:S01]  /*3b60*/  FSEL R90, R11, -INF , !P1 ;  /* 0xff8000000b5a7808 */ /* 0x000fe20004800000 */
[----:B------:R-:W-:Y:S01]  /*3b70*/  FFMA.FTZ R11, R6, R68, R97 ;  /* 0x00000044060b7223 */ /* 0x000fe20000010061 */
[----:B------:R-:W-:-:S02]  /*3b80*/  ISETP.GE.AND P3, PT, R3, R7, PT ;  /* 0x000000070300720c */ /* 0x000fc40003f66270 */
[----:B------:R-:W-:Y:S01]  /*3b90*/  FSEL R35, R12, -INF , !P4 ;  /* 0xff8000000c237808 */ /* 0x000fe20006000000 */
[C---:B------:R-:W-:Y:S01]  /*3ba0*/  FFMA.FTZ R12, R6.reuse, R68, R93 ;  /* 0x00000044060c7223 */ /* 0x040fe2000001005d */
[C---:B------:R-:W-:Y:S01]  /*3bb0*/  ISETP.GE.AND P0, PT, R3.reuse, R8, PT ;  /* 0x000000080300720c */ /* 0x040fe20003f06270 */
[----:B------:R-:W-:Y:S01]  /*3bc0*/  FFMA.FTZ R6, R6, R68, R88 ;  /* 0x0000004406067223 */ /* 0x000fe20000010058 */
[C---:B------:R-:W-:Y:S02]  /*3bd0*/  ISETP.GE.AND P1, PT, R3.reuse, R10, PT ;  /* 0x0000000a0300720c */ /* 0x040fe40003f26270 */
[----:B------:R-:W-:Y:S02]  /*3be0*/  ISETP.GE.AND P4, PT, R3, R9, PT ;  /* 0x000000090300720c */ /* 0x000fe40003f86270 */
[----:B------:R-:W-:Y:S02]  /*3bf0*/  I2FP.F32.S32 R3, R3 ;  /* 0x0000000300037245 */ /* 0x000fe40000201400 */
[----:B------:R-:W-:-:S02]  /*3c00*/  FSEL R105, R11, -INF , !P2 ;  /* 0xff8000000b697808 */ /* 0x000fc40005000000 */
[----:B------:R-:W-:Y:S01]  /*3c10*/  FSEL R89, R6, -INF , !P5 ;  /* 0xff80000006597808 */ /* 0x000fe20006800000 */
[CC--:B------:R-:W-:Y:S01]  /*3c20*/  FFMA.FTZ R11, R3.reuse, R68.reuse, R75 ;  /* 0x00000044030b7223 */ /* 0x0c0fe2000001004b */
[----:B------:R-:W-:Y:S01]  /*3c30*/  FSEL R75, R12, -INF , !P6 ;  /* 0xff8000000c4b7808 */ /* 0x000fe20007000000 */
[CC--:B------:R-:W-:Y:S01]  /*3c40*/  FFMA.FTZ R14, R3.reuse, R68.reuse, R84 ;  /* 0x00000044030e7223 */ /* 0x0c0fe20000010054 */
[C---:B------:R-:W-:Y:S01]  /*3c50*/  ISETP.GE.AND P2, PT, R2.reuse, R7, PT ;  /* 0x000000070200720c */ /* 0x040fe20003f46270 */
[-C--:B------:R-:W-:Y:S01]  /*3c60*/  FFMA.FTZ R13, R3, R68.reuse, R73 ;  /* 0x00000044030d7223 */ /* 0x080fe20000010049 */
[----:B------:R-:W-:Y:S01]  /*3c70*/  FSEL R34, R11, -INF , !P3 ;  /* 0xff8000000b227808 */ /* 0x000fe20005800000 */
[----:B----4-:R-:W-:Y:S01]  /*3c80*/  FFMA.FTZ R11, R3, R68, R65 ;  /* 0x00000044030b7223 */ /* 0x010fe20000010041 */
[----:B------:R-:W-:Y:S01]  /*3c90*/  ISETP.GE.AND P6, PT, R2, R8, PT ;  /* 0x000000080200720c */ /* 0x000fe20003fc6270 */
[----:B------:R-:W-:Y:S01]  /*3ca0*/  VIADD R6, R0, 0x20 ;  /* 0x0000002000067836 */ /* 0x000fe20000000000 */
[----:B------:R-:W-:Y:S01]  /*3cb0*/  ISETP.GE.AND P5, PT, R2, R10, PT ;  /* 0x0000000a0200720c */ /* 0x000fe20003fa6270 */
[----:B------:R-:W-:Y:S01]  /*3cc0*/  VIADD R3, R0, 0x21 ;  /* 0x0000002100037836 */ /* 0x000fe20000000000 */
[----:B------:R-:W-:-:S02]  /*3cd0*/  ISETP.GE.AND P3, PT, R2, R9, PT ;  /* 0x000000090200720c */ /* 0x000fc40003f66270 */
[----:B------:R-:W-:Y:S02]  /*3ce0*/  I2FP.F32.S32 R2, R2 ;  /* 0x0000000200027245 */ /* 0x000fe40000201400 */
[----:B------:R-:W-:Y:S02]  /*3cf0*/  FSEL R104, R14, -INF , !P0 ;  /* 0xff8000000e687808 */ /* 0x000fe40004000000 */
[----:B------:R-:W-:Y:S01]  /*3d00*/  FSEL R43, R13, -INF , !P1 ;  /* 0xff8000000d2b7808 */ /* 0x000fe20004800000 */
[CC--:B------:R-:W-:Y:S01]  /*3d10*/  FFMA.FTZ R12, R2.reuse, R68.reuse, R85 ;  /* 0x00000044020c7223 */ /* 0x0c0fe20000010055 */
[CC--:B------:R-:W-:Y:S01]  /*3d20*/  FFMA.FTZ R15, R2.reuse, R68.reuse, R33 ;  /* 0x00000044020f7223 */ /* 0x0c0fe20000010021 */
[----:B------:R-:W-:Y:S01]  /*3d30*/  FSEL R88, R11, -INF , !P4 ;  /* 0xff8000000b587808 */ /* 0x000fe20006000000 */
[-C--:B------:R-:W-:Y:S01]  /*3d40*/  FFMA.FTZ R16, R2, R68.reuse, R74 ;  /* 0x0000004402107223 */ /* 0x080fe2000001004a */
[----:B------:R-:W-:Y:S01]  /*3d50*/  ISETP.GE.AND P0, PT, R6, R7, PT ;  /* 0x000000070600720c */ /* 0x000fe20003f06270 */
[----:B------:R-:W-:Y:S01]  /*3d60*/  FFMA.FTZ R17, R2, R68, R72 ;  /* 0x0000004402117223 */ /* 0x000fe20000010048 */
[----:B------:R-:W-:Y:S01]  /*3d70*/  FSEL R33, R12, -INF , !P2 ;  /* 0xff8000000c217808 */ /* 0x000fe20005000000 */
[----:B------:R-:W-:Y:S01]  /*3d80*/  VIADD R2, R0, 0x28 ;  /* 0x0000002800027836 */ /* 0x000fe20000000000 */
[----:B------:R-:W-:-:S02]  /*3d90*/  ISETP.GE.AND P1, PT, R6, R8, PT ;  /* 0x000000080600720c */ /* 0x000fc40003f26270 */
[C---:B------:R-:W-:Y:S02]  /*3da0*/  ISETP.GE.AND P4, PT, R6.reuse, R10, PT ;  /* 0x0000000a0600720c */ /* 0x040fe40003f86270 */
        /* <DEDUP_REMOVED lines=23> */
[----:B------:R-:W-:Y:S01]  /*3f20*/  FFMA.FTZ R6, R3, R68, R55 ;  /* 0x0000004403067223 */ /* 0x000fe20000010037 */
[----:B------:R-:W-:Y:S01]  /*3f30*/  ISETP.GE.AND P4, PT, R2, R8, PT ;  /* 0x000000080200720c */ /* 0x000fe20003f86270 */
[----:B------:R-:W-:Y:S01]  /*3f40*/  VIADD R3, R0, 0x29 ;  /* 0x0000002900037836 */ /* 0x000fe20000000000 */
[----:B------:R-:W-:Y:S01]  /*3f50*/  ISETP.GE.AND P2, PT, R2, R10, PT ;  /* 0x0000000a0200720c */ /* 0x000fe20003f46270 */
[----:B------:R-:W-:Y:S01]  /*3f60*/  VIADD R11, R0, 0x31 ;  /* 0x00000031000b7836 */ /* 0x000fe20000000000 */
[----:B------:R-:W-:-:S02]  /*3f70*/  ISETP.GE.AND P6, PT, R2, R9, PT ;  /* 0x000000090200720c */ /* 0x000fc40003fc6270 */
[----:B------:R-:W-:Y:S02]  /*3f80*/  I2FP.F32.S32 R2, R2 ;  /* 0x0000000200027245 */ /* 0x000fe40000201400 */
[----:B------:R-:W-:Y:S02]  /*3f90*/  FSEL R136, R6, -INF , !P0 ;  /* 0xff80000006887808 */ /* 0x000fe40004000000 */
[----:B------:R-:W-:Y:S01]  /*3fa0*/  I2FP.F32.S32 R6, R3 ;  /* 0x0000000300067245 */ /* 0x000fe20000201400 */
[CC--:B------:R-:W-:Y:S01]  /*3fb0*/  FFMA.FTZ R12, R2.reuse, R68.reuse, R30 ;  /* 0x00000044020c7223 */ /* 0x0c0fe2000001001e */
[CC--:B------:R-:W-:Y:S01]  /*3fc0*/  FFMA.FTZ R13, R2.reuse, R68.reuse, R18 ;  /* 0x00000044020d7223 */ /* 0x0c0fe20000010012 */
[----:B------:R-:W-:Y:S01]  /*3fd0*/  FSEL R147, R17, -INF , !P5 ;  /* 0xff80000011937808 */ /* 0x000fe20006800000 */
[CC--:B------:R-:W-:Y:S01]  /*3fe0*/  FFMA.FTZ R16, R2.reuse, R68.reuse, R20 ;  /* 0x0000004402107223 */ /* 0x0c0fe20000010014 */
[----:B------:R-:W-:Y:S01]  /*3ff0*/  FSEL R133, R15, -INF , !P3 ;  /* 0xff8000000f857808 */ /* 0x000fe20005800000 */
[----:B------:R-:W-:Y:S01]  /*4000*/  FFMA.FTZ R14, R2, R68, R19 ;  /* 0x00000044020e7223 */ /* 0x000fe20000010013 */
[----:B------:R-:W-:Y:S01]  /*4010*/  FSEL R30, R12, -INF , !P1 ;  /* 0xff8000000c1e7808 */ /* 0x000fe20004800000 */
[----:B------:R-:W-:Y:S01]  /*4020*/  VIADD R2, R0, 0x30 ;  /* 0x0000003000027836 */ /* 0x000fe20000000000 */
[C---:B------:R-:W-:Y:S01]  /*4030*/  ISETP.GE.AND P5, PT, R3.reuse, R7, PT ;  /* 0x000000070300720c */ /* 0x040fe20003fa6270 */
[----:B------:R-:W1:Y:S01]  /*4040*/  MUFU.TANH R19, R66 ;  /* 0x0000004200137308 */ /* 0x000e620000002400 */
[C---:B------:R-:W-:Y:S01]  /*4050*/  ISETP.GE.AND P3, PT, R3.reuse, R8, PT ;  /* 0x000000080300720c */ /* 0x040fe20003f66270 */
[----:B------:R-:W-:Y:S01]  /*4060*/  FFMA.FTZ R12, R6, R68, R28 ;  /* 0x00000044060c7223 */ /* 0x000fe2000001001c */
[----:B------:R-:W-:-:S02]  /*4070*/  ISETP.GE.AND P0, PT, R3, R10, PT ;  /* 0x0000000a0300720c */ /* 0x000fc40003f06270 */
[----:B------:R-:W-:Y:S01]  /*4080*/  ISETP.GE.AND P1, PT, R3, R9, PT ;  /* 0x000000090300720c */ /* 0x000fe20003f26270 */
[CC--:B------:R-:W-:Y:S01]  /*4090*/  FFMA.FTZ R3, R6.reuse, R68.reuse, R36 ;  /* 0x0000004406037223 */ /* 0x0c0fe20000010024 */
[----:B------:R-:W-:Y:S01]  /*40a0*/  FSEL R137, R13, -INF , !P6 ;  /* 0xff8000000d897808 */ /* 0x000fe20007000000 */
[-C--:B------:R-:W-:Y:S01]  /*40b0*/  FFMA.FTZ R13, R6, R68.reuse, R29 ;  /* 0x00000044060d7223 */ /* 0x080fe2000001001d */
[----:B------:R-:W2:Y:S01]  /*40c0*/  MUFU.TANH R18, R67 ;  /* 0x0000004300127308 */ /* 0x000ea20000002400 */
[----:B------:R-:W-:Y:S01]  /*40d0*/  FSEL R148, R16, -INF , !P4 ;  /* 0xff80000010947808 */ /* 0x000fe20006000000 */
[----:B------:R-:W-:Y:S01]  /*40e0*/  FFMA.FTZ R6, R6, R68, R25 ;  /* 0x0000004406067223 */ /* 0x000fe20000010019 */
[----:B------:R-:W-:Y:S02]  /*40f0*/  FSEL R29, R3, -INF , !P5 ;  /* 0xff800000031d7808 */ /* 0x000fe40006800000 */
[----:B------:R-:W-:Y:S02]  /*4100*/  I2FP.F32.S32 R3, R2 ;  /* 0x0000000200037245 */ /* 0x000fe40000201400 */
[----:B------:R-:W-:Y:S01]  /*4110*/  FSEL R132, R14, -INF , !P2 ;  /* 0xff8000000e847808 */ /* 0x000fe20005000000 */
[----:B------:R-:W3:Y:S01]  /*4120*/  MUFU.TANH R20, R64 ;  /* 0x0000004000147308 */ /* 0x000ee20000002400 */
[C---:B------:R-:W-:Y:S01]  /*4130*/  ISETP.GE.AND P4, PT, R2.reuse, R7, PT ;  /* 0x000000070200720c */ /* 0x040fe20003f86270 */
[----:B------:R-:W-:Y:S01]  /*4140*/  FFMA.FTZ R15, R3, R68, R24 ;  /* 0x00000044030f7223 */ /* 0x000fe20000010018 */
[----:B------:R-:W-:-:S02]  /*4150*/  ISETP.GE.AND P2, PT, R2, R8, PT ;  /* 0x000000080200720c */ /* 0x000fc40003f46270 */
[C---:B------:R-:W-:Y:S02]  /*4160*/  ISETP.GE.AND P6, PT, R2.reuse, R10, PT ;  /* 0x0000000a0200720c */ /* 0x040fe40003fc6270 */
[----:B------:R-:W-:Y:S01]  /*4170*/  ISETP.GE.AND P5, PT, R2, R9, PT ;  /* 0x000000090200720c */ /* 0x000fe20003fa6270 */
[-C--:B------:R-:W-:Y:S01]  /*4180*/  FFMA.FTZ R2, R3, R68.reuse, R26 ;  /* 0x0000004403027223 */ /* 0x080fe2000001001a */
[----:B------:R-:W-:Y:S01]  /*4190*/  FSEL R146, R13, -INF , !P3 ;  /* 0xff8000000d927808 */ /* 0x000fe20005800000 */
[CC--:B------:R-:W-:Y:S01]  /*41a0*/  FFMA.FTZ R13, R3.reuse, R68.reuse, R22 ;  /* 0x00000044030d7223 */ /* 0x0c0fe20000010016 */
[----:B------:R-:W-:Y:S01]  /*41b0*/  FSEL R134, R12, -INF , !P0 ;  /* 0xff8000000c867808 */ /* 0x000fe20004000000 */
[----:B-1----:R-:W-:Y:S01]  /*41c0*/  FFMA.FTZ R3, R3, R68, R19 ;  /* 0x0000004403037223 */ /* 0x002fe20000010013 */
[----:B------:R-:W-:Y:S01]  /*41d0*/  FSEL R26, R2, -INF , !P4 ;  /* 0xff800000021a7808 */ /* 0x000fe20006000000 */
[----:B------:R-:W-:Y:S01]  /*41e0*/  MUFU.TANH R17, R69 ;  /* 0x0000004500117308 */ /* 0x000fe20000002400 */
[----:B------:R-:W-:-:S02]  /*41f0*/  I2FP.F32.S32 R2, R11 ;  /* 0x0000000b00027245 */ /* 0x000fc40000201400 */
[----:B------:R-:W-:Y:S02]  /*4200*/  FSEL R138, R6, -INF , !P1 ;  /* 0xff800000068a7808 */ /* 0x000fe40004800000 */
[C---:B------:R-:W-:Y:S01]  /*4210*/  ISETP.GE.AND P3, PT, R11.reuse, R7, PT ;  /* 0x000000070b00720c */ /* 0x040fe20003f66270 */
[C---:B------:R-:W-:Y:S01]  /*4220*/  FFMA.FTZ R6, R2.reuse, R68, R27 ;  /* 0x0000004402067223 */ /* 0x040fe2000001001b */
[C---:B------:R-:W-:Y:S01]  /*4230*/  ISETP.GE.AND P0, PT, R11.reuse, R8, PT ;  /* 0x000000080b00720c */ /* 0x040fe20003f06270 */
[C---:B------:R-:W-:Y:S01]  /*4240*/  FFMA.FTZ R14, R2.reuse, R68, R23 ;  /* 0x00000044020e7223 */ /* 0x040fe20000010017 */
[C---:B------:R-:W-:Y:S01]  /*4250*/  ISETP.GE.AND P1, PT, R11.reuse, R10, PT ;  /* 0x0000000a0b00720c */ /* 0x040fe20003f26270 */
[CC--:B------:R-:W-:Y:S01]  /*4260*/  FFMA.FTZ R12, R2.reuse, R68.reuse, R21 ;  /* 0x00000044020c7223 */ /* 0x0c0fe20000010015 */
[----:B------:R-:W-:Y:S01]  /*4270*/  ISETP.GE.AND P4, PT, R11, R9, PT ;  /* 0x000000090b00720c */ /* 0x000fe20003f86270 */
[----:B--2---:R-:W-:Y:S01]  /*4280*/  FFMA.FTZ R11, R2, R68, R18 ;  /* 0x00000044020b7223 */ /* 0x004fe20000010012 */
[----:B------:R-:W-:Y:S01]  /*4290*/  VIADD R2, R0, 0x38 ;  /* 0x0000003800027836 */ /* 0x000fe20000000000 */
[----:B------:R-:W1:Y:S01]  /*42a0*/  MUFU.TANH R18, R70 ;  /* 0x0000004600127308 */ /* 0x000e620000002400 */
[----:B------:R-:W-:-:S02]  /*42b0*/  FSEL R145, R13, -INF , !P6 ;  /* 0xff8000000d917808 */ /* 0x000fc40007000000 */
[----:B------:R-:W-:Y:S02]  /*42c0*/  FSEL R141, R15, -INF , !P2 ;  /* 0xff8000000f8d7808 */ /* 0x000fe40005000000 */
[----:B------:R-:W-:Y:S02]  /*42d0*/  FSEL R153, R3, -INF , !P5 ;  /* 0xff80000003997808 */ /* 0x000fe40006800000 */
[C---:B------:R-:W-:Y:S01]  /*42e0*/  ISETP.GE.AND P2, PT, R2.reuse, R7, PT ;  /* 0x000000070200720c */ /* 0x040fe20003f46270 */
[----:B------:R-:W2:Y:S01]  /*42f0*/  MUFU.TANH R13, R77 ;  /* 0x0000004d000d7308 */ /* 0x000ea20000002400 */
[C---:B------:R-:W-:Y:S02]  /*4300*/  ISETP.GE.AND P6, PT, R2.reuse, R8, PT ;  /* 0x000000080200720c */ /* 0x040fe40003fc6270 */
[----:B------:R-:W-:Y:S02]  /*4310*/  ISETP.GE.AND P5, PT, R2, R10, PT ;  /* 0x0000000a0200720c */ /* 0x000fe40003fa6270 */
[----:B------:R-:W-:-:S02]  /*4320*/  I2FP.F32.S32 R16, R0 ;  /* 0x0000000000107245 */ /* 0x000fc40000201400 */
[----:B------:R-:W-:Y:S01]  /*4330*/  FSEL R144, R12, -INF , !P1 ;  /* 0xff8000000c907808 */ /* 0x000fe20004800000 */
[----:B------:R4:W2:Y:S01]  /*4340*/  MUFU.TANH R25, R37 ;  /* 0x0000002500197308 */ /* 0x0008a20000002400 */
[----:B------:R-:W-:Y:S02]  /*4350*/  ISETP.GE.AND P1, PT, R0, R8, PT ;  /* 0x000000080000720c */ /* 0x000fe40003f26270 */
[----:B------:R-:W-:Y:S02]  /*4360*/  FSEL R140, R14, -INF , !P0 ;  /* 0xff8000000e8c7808 */ /* 0x000fe40004000000 */
[----:B------:R-:W-:Y:S01]  /*4370*/  FSEL R152, R11, -INF , !P4 ;  /* 0xff8000000b987808 */ /* 0x000fe20006000000 */
[----:B------:R-:W-:Y:S01]  /*4380*/  FFMA.FTZ R11, R16, R68, R155 ;  /* 0x00000044100b7223 */ /* 0x000fe2000001009b */
[C---:B------:R-:W-:Y:S01]  /*4390*/  ISETP.GE.AND P0, PT, R0.reuse, R7, PT ;  /* 0x000000070000720c */ /* 0x040fe20003f06270 */
[----:B------:R-:W2:Y:S01]  /*43a0*/  MUFU.TANH R12, R71 ;  /* 0x00000047000c7308 */ /* 0x000ea20000002400 */
[----:B------:R-:W-:-:S04]  /*43b0*/  ISETP.GE.AND P4, PT, R0, R10, PT ;  /* 0x0000000a0000720c */ /* 0x000fc80003f86270 */
[----:B------:R-:W-:-:S03]  /*43c0*/  FSEL R23, R11, -INF , !P4 ;  /* 0xff8000000b177808 */ /* 0x000fc60006000000 */
[----:B------:R-:W-:Y:S01]  /*43d0*/  MUFU.TANH R15, R79 ;  /* 0x0000004f000f7308 */ /* 0x000fe20000002400 */
[----:B----4-:R-:W-:Y:S02]  /*43e0*/  FSEL R37, R6, -INF , !P3 ;  /* 0xff80000006257808 */ /* 0x010fe40005800000 */
[----:B------:R-:W-:Y:S02]  /*43f0*/  ISETP.GE.AND P3, PT, R2, R9, PT ;  /* 0x000000090200720c */ /* 0x000fe40003f66270 */
[----:B------:R-:W-:-:S05]  /*4400*/  I2FP.F32.S32 R2, R2 ;  /* 0x0000000200027245 */ /* 0x000fca0000201400 */
[CC--:B---3--:R-:W-:Y:S01]  /*4410*/  FFMA.FTZ R3, R2.reuse, R68.reuse, R20 ;  /* 0x0000004402037223 */ /* 0x0c8fe20000010014 */
[----:B-1----:R-:W-:-:S04]  /*4420*/  FFMA.FTZ R6, R2, R68, R18 ;  /* 0x0000004402067223 */ /* 0x002fc80000010012 */
[----:B------:R-:W-:Y:S01]  /*4430*/  FSEL R74, R3, -INF , !P2 ;  /* 0xff800000034a7808 */ /* 0x000fe20005000000 */
[CC--:B------:R-:W-:Y:S01]  /*4440*/  FFMA.FTZ R3, R2.reuse, R68.reuse, R17 ;  /* 0x0000004402037223 */ /* 0x0c0fe20000010011 */
[-C--:B--2---:R-:W-:Y:S01]  /*4450*/  FFMA.FTZ R2, R2, R68.reuse, R13 ;  /* 0x0000004402027223 */ /* 0x084fe2000001000d */
[----:B------:R-:W1:Y:S01]  /*4460*/  MUFU.TANH R17, R78 ;  /* 0x0000004e00117308 */ /* 0x000e620000002400 */
[-C--:B------:R-:W-:Y:S01]  /*4470*/  FFMA.FTZ R13, R16, R68.reuse, R158 ;  /* 0x00000044100d7223 */ /* 0x080fe2000001009e */
[C---:B------:R-:W-:Y:S01]  /*4480*/  ISETP.GE.AND P2, PT, R0.reuse, R9, PT ;  /* 0x000000090000720c */ /* 0x040fe20003f46270 */
[----:B------:R-:W-:Y:S01]  /*4490*/  VIADD R0, R0, 0x39 ;  /* 0x0000003900007836 */ /* 0x000fe20000000000 */
[----:B------:R-:W-:Y:S01]  /*44a0*/  FSEL R156, R3, -INF , !P6 ;  /* 0xff800000039c7808 */ /* 0x000fe20007000000 */
[----:B------:R-:W-:Y:S01]  /*44b0*/  FFMA.FTZ R3, R16, R68, R154 ;  /* 0x0000004410037223 */ /* 0x000fe2000001009a */
[----:B------:R-:W-:Y:S02]  /*44c0*/  FSEL R36, R13, -INF , !P1 ;  /* 0xff8000000d247808 */ /* 0x000fe40004800000 */
[----:B------:R-:W-:-:S02]  /*44d0*/  ISETP.GE.AND P1, PT, R226, 0x2, PT ;  /* 0x00000002e200780c */ /* 0x000fc40003f26270 */
[----:B------:R-:W-:Y:S02]  /*44e0*/  FSEL R154, R2, -INF , !P3 ;  /* 0xff800000029a7808 */ /* 0x000fe40005800000 */
[----:B------:R-:W-:Y:S02]  /*44f0*/  I2FP.F32.S32 R2, R0 ;  /* 0x0000000000027245 */ /* 0x000fe40000201400 */
[----:B------:R-:W-:Y:S02]  /*4500*/  FSEL R143, R6, -INF , !P5 ;  /* 0xff800000068f7808 */ /* 0x000fe40006800000 */
[----:B------:R-:W-:Y:S01]  /*4510*/  FSEL R22, R3, -INF , !P0 ;  /* 0xff80000003167808 */ /* 0x000fe20004000000 */
[CC--:B------:R-:W-:Y:S01]  /*4520*/  FFMA.FTZ R14, R2.reuse, R68.reuse, R25 ;  /* 0x00000044020e7223 */ /* 0x0c0fe20000010019 */
[CC--:B------:R-:W-:Y:S01]  /*4530*/  FFMA.FTZ R12, R2.reuse, R68.reuse, R12 ;  /* 0x00000044020c7223 */ /* 0x0c0fe2000001000c */
[-C--:B-1----:R-:W-:Y:S01]  /*4540*/  FFMA.FTZ R6, R2, R68.reuse, R17 ;  /* 0x0000004402067223 */ /* 0x082fe20000010011 */
[-C--:B------:R-:W-:Y:S01]  /*4550*/  FFMA.FTZ R3, R16, R68.reuse, R123 ;  /* 0x0000004410037223 */ /* 0x080fe2000001007b */
[----:B------:R-:W-:Y:S01]  /*4560*/  FFMA.FTZ R2, R2, R68, R15 ;  /* 0x0000004402027223 */ /* 0x000fe2000001000f */
[----:B------:R-:W-:-:S02]  /*4570*/  ISETP.GE.AND P6, PT, R0, R7, PT ;  /* 0x000000070000720c */ /* 0x000fc40003fc6270 */
[C---:B------:R-:W-:Y:S02]  /*4580*/  ISETP.GE.AND P5, PT, R0.reuse, R8, PT ;  /* 0x000000080000720c */ /* 0x040fe40003fa6270 */
[C---:B------:R-:W-:Y:S02]  /*4590*/  ISETP.GE.AND P3, PT, R0.reuse, R10, PT ;  /* 0x0000000a0000720c */ /* 0x040fe40003f66270 */
[----:B------:R-:W-:Y:S01]  /*45a0*/  ISETP.GE.AND P0, PT, R0, R9, PT ;  /* 0x000000090000720c */ /* 0x000fe20003f06270 */
[----:B------:R-:W-:Y:S01]  /*45b0*/  IMAD.IADD R0, R149, 0x1, R151 ;  /* 0x0000000195007824 */ /* 0x000fe200078e0297 */
[----:B------:R-:W-:Y:S01]  /*45c0*/  FSEL R24, R3, -INF , !P2 ;  /* 0xff80000003187808 */ /* 0x000fe20005000000 */
[----:B------:R-:W-:Y:S01]  /*45d0*/  IMAD.MOV.U32 R149, RZ, RZ, R100 ;  /* 0x000000ffff957224 */ /* 0x000fe200078e0064 */
[----:B------:R-:W-:Y:S02]  /*45e0*/  FSEL R69, R14, -INF , !P6 ;  /* 0xff8000000e457808 */ /* 0x000fe40007000000 */
[----:B------:R-:W-:-:S02]  /*45f0*/  FSEL R155, R12, -INF , !P5 ;  /* 0xff8000000c9b7808 */ /* 0x000fc40006800000 */
        /* <DEDUP_REMOVED lines=53> */
.L_x_1353:
[----:B------:R-:W-:Y:S05]  /*4950*/  BSYNC B0 ;  /* 0x0000000000007941 */ /* 0x000fea0003800000 */
.L_x_1352:
[----:B------:R-:W0:Y:S02]  /*4960*/  LDGDEPBAR ;  /* 0x00000000000079af */ /* 0x000e240000000000 */
.L_x_1351:
[----:B------:R-:W-:Y:S01]  /*4970*/  FMNMX.FTZ R73, R22, R41, !PT ;  /* 0x0000002916497209 */ /* 0x000fe20007810000 */
[----:B------:R-:W-:Y:S01]  /*4980*/  ULDC UR6, c[0x0][0x2ec] ;  /* 0x0000bb0000067ab9 */ /* 0x000fe20000000800 */
[----:B------:R-:W-:Y:S02]  /*4990*/  LEA R197, R0, UR4, 0x1 ;  /* 0x0000000400c57c11 */ /* 0x000fe4000f8e08ff */
[----:B------:R-:W-:Y:S02]  /*49a0*/  FMNMX.FTZ R73, R42, R73, !PT ;  /* 0x000000492a497209 */ /* 0x000fe40007810000 */
[----:B------:R-:W-:Y:S02]  /*49b0*/  LEA R198, R5, R197, 0x1 ;  /* 0x000000c505c67211 */ /* 0x000fe400078e08ff */
[----:B------:R-:W-:Y:S02]  /*49c0*/  FMNMX.FTZ R73, R39, R73, !PT ;  /* 0x0000004927497209 */ /* 0x000fe40007810000 */
[----:B------:R-:W-:-:S02]  /*49d0*/  LEA R200, R4, R197, 0x1 ;  /* 0x000000c504c87211 */ /* 0x000fc400078e08ff */
[----:B------:R-:W-:Y:S02]  /*49e0*/  FMNMX.FTZ R73, R38, R73, !PT ;  /* 0x0000004926497209 */ /* 0x000fe40007810000 */
        /* <DEDUP_REMOVED lines=12> */
[----:B-1----:R-:W1:Y:S02]  /*4ab0*/  SHFL.BFLY PT, R2, R73, 0x2, 0x1f ;  /* 0x0c401f0049027f89 */ /* 0x002e6400000e0000 */
[----:B-1----:R-:W-:Y:S02]  /*4ac0*/  FMNMX.FTZ R73, R73, R2, !PT ;  /* 0x0000000249497209 */ /* 0x002fe40007810000 */
[----:B------:R-:W-:-:S03]  /*4ad0*/  FMNMX.FTZ R2, R23, R46, !PT ;  /* 0x0000002e17027209 */ /* 0x000fc60007810000 */
[----:B------:R-:W1:Y:S01]  /*4ae0*/  SHFL.BFLY PT, R6, R73, 0x1, 0x1f ;  /* 0x0c201f0049067f89 */ /* 0x000e6200000e0000 */
        /* <DEDUP_REMOVED lines=34> */
[----:B------:R1:W2:Y:S01]  /*4d10*/  MUFU.EX2 R192, R11 ;  /* 0x0000000b00c07308 */ /* 0x0002a20000000800 */
[----:B---3--:R-:W-:-:S07]  /*4d20*/  FFMA.FTZ R2, R39, UR6, -R6 ;  /* 0x0000000627027c23 */ /* 0x008fce0008010806 */
[----:B------:R3:W5:Y:S01]  /*4d30*/  MUFU.EX2 R209, R2 ;  /* 0x0000000200d17308 */ /* 0x0007620000000800 */
[----:B-1----:R-:W-:Y:S02]  /*4d40*/  FMNMX.FTZ R11, R36, R57, !PT ;  /* 0x00000039240b7209 */ /* 0x002fe40007810000 */
[----:B----4-:R-:W-:Y:S02]  /*4d50*/  FMNMX.FTZ R71, R71, R13, !PT ;  /* 0x0000000d47477209 */ /* 0x010fe40007810000 */
[----:B------:R-:W-:Y:S02]  /*4d60*/  FMNMX.FTZ R3, R59, R11, !PT ;  /* 0x0000000b3b037209 */ /* 0x000fe40007810000 */
[----:B------:R-:W-:Y:S01]  /*4d70*/  FMNMX.FTZ R11, R138, R12, !PT ;  /* 0x0000000c8a0b7209 */ /* 0x000fe20007810000 */
[----:B------:R-:W1:Y:S01]  /*4d80*/  SHFL.BFLY PT, R13, R71, 0x1, 0x1f ;  /* 0x0c201f00470d7f89 */ /* 0x000e6200000e0000 */
[----:B------:R-:W-:Y:S02]  /*4d90*/  FMNMX.FTZ R3, R58, R3, !PT ;  /* 0x000000033a037209 */ /* 0x000fe40007810000 */
[----:B--2---:R-:W-:-:S02]  /*4da0*/  F2FP.F16.F32.PACK_AB R16, R192, R213 ;  /* 0x000000d5c010723e */ /* 0x004fc400000000ff */
        /* <DEDUP_REMOVED lines=11> */
[----:B-----5:R-:W-:Y:S01]  /*4e60*/  F2FP.F16.F32.PACK_AB R18, R209, R193 ;  /* 0x000000c1d112723e */ /* 0x020fe200000000ff */
[----:B------:R-:W3:Y:S01]  /*4e70*/  SHFL.BFLY PT, R12, R2, 0x2, 0x1f ;  /* 0x0c401f00020c7f89 */ /* 0x000ee200000e0000 */
[----:B------:R-:W-:Y:S02]  /*4e80*/  FMNMX.FTZ R3, R147, R3, !PT ;  /* 0x0000000393037209 */ /* 0x000fe40007810000 */
[----:B-1----:R-:W-:Y:S01]  /*4e90*/  FMNMX.FTZ R71, R71, R13, !PT ;  /* 0x0000000d47477209 */ /* 0x002fe20007810000 */
[----:B--2---:R-:W-:Y:S01]  /*4ea0*/  FFMA.FTZ R11, R35, UR6, -R6 ;  /* 0x00000006230b7c23 */ /* 0x004fe20008010806 */
[----:B------:R-:W-:-:S02]  /*4eb0*/  FMNMX.FTZ R3, R148, R3, !PT ;  /* 0x0000000394037209 */ /* 0x000fc40007810000 */
[----:B------:R-:W-:Y:S01]  /*4ec0*/  FSETP.NEU.FTZ.AND P0, PT, R71, -INF , PT ;  /* 0xff8000004700780b */ /* 0x000fe20003f1d000 */
[----:B------:R1:W-:Y:S01]  /*4ed0*/  MUFU.EX2 R219, R11 ;  /* 0x0000000b00db7308 */ /* 0x0003e20000000800 */
[----:B------:R-:W-:-:S04]  /*4ee0*/  FMNMX.FTZ R3, R146, R3, !PT ;  /* 0x0000000392037209 */ /* 0x000fc80007810000 */
[----:B------:R-:W-:Y:S02]  /*4ef0*/  FMNMX.FTZ R3, R141, R3, !PT ;  /* 0x000000038d037209 */ /* 0x000fe40007810000 */
[----:B---3--:R-:W-:Y:S01]  /*4f00*/  FMNMX.FTZ R2, R2, R12, !PT ;  /* 0x0000000c02027209 */ /* 0x008fe20007810000 */
[--C-:B------:R-:W-:Y:S01]  /*4f10*/  FFMA.FTZ R12, R29, UR6, -R6.reuse ;  /* 0x000000061d0c7c23 */ /* 0x100fe20008010806 */
[----:B-1----:R-:W-:-:S03]  /*4f20*/  FFMA.FTZ R11, R34, UR6, -R6 ;  /* 0x00000006220b7c23 */ /* 0x002fc60008010806 */
[----:B------:R-:W1:Y:S01]  /*4f30*/  SHFL.BFLY PT, R70, R2, 0x1, 0x1f ;  /* 0x0c201f0002467f89 */ /* 0x000e6200000e0000 */
[----:B------:R2:W-:Y:S08]  /*4f40*/  MUFU.EX2 R217, R11 ;  /* 0x0000000b00d97308 */ /* 0x0005f00000000800 */
[----:B------:R3:W-:Y:S01]  /*4f50*/  MUFU.EX2 R212, R12 ;  /* 0x0000000c00d47308 */ /* 0x0007e20000000800 */
[----:B--2---:R-:W-:-:S07]  /*4f60*/  FFMA.FTZ R11, R33, UR6, -R6 ;  /* 0x00000006210b7c23 */ /* 0x004fce0008010806 */
[----:B------:R2:W-:Y:S01]  /*4f70*/  MUFU.EX2 R216, R11 ;  /* 0x0000000b00d87308 */ /* 0x0005e20000000800 */
[----:B-1----:R-:W-:Y:S01]  /*4f80*/  FMNMX.FTZ R70, R2, R70, !PT ;  /* 0x0000004602467209 */ /* 0x002fe20007810000 */
[----:B---3--:R-:W-:-:S06]  /*4f90*/  FFMA.FTZ R12, R26, UR6, -R6 ;  /* 0x000000061a0c7c23 */ /* 0x008fcc0008010806 */
[----:B------:R-:W-:Y:S01]  /*4fa0*/  MUFU.EX2 R214, R12 ;  /* 0x0000000c00d67308 */ /* 0x000fe20000000800 */
[--C-:B--2---:R-:W-:Y:S02]  /*4fb0*/  FFMA.FTZ R11, R32, UR6, -R6.reuse ;  /* 0x00000006200b7c23 */ /* 0x104fe40008010806 */
[----:B------:R-:W-:Y:S05]  /*4fc0*/  LDSM.16.MT88.4 R32, [R197+0x6000] ;  /* 0x00600000c520783b */ /* 0x000fea0000004200 */
[----:B------:R1:W-:Y:S02]  /*4fd0*/  MUFU.EX2 R215, R11 ;  /* 0x0000000b00d77308 */ /* 0x0003e40000000800 */
[----:B-1----:R-:W-:Y:S01]  /*4fe0*/  FMNMX.FTZ R11, R140, R3, !PT ;  /* 0x000000038c0b7209 */ /* 0x002fe20007810000 */
[----:B------:R-:W-:-:S03]  /*4ff0*/  FFMA.FTZ R3, R31, UR6, -R6 ;  /* 0x000000061f037c23 */ /* 0x000fc60008010806 */
[----:B------:R-:W-:Y:S02]  /*5000*/  FMNMX.FTZ R11, R156, R11, !PT ;  /* 0x0000000b9c0b7209 */ /* 0x000fe40007810000 */
[----:B------:R1:W-:Y:S02]  /*5010*/  MUFU.EX2 R195, R3 ;  /* 0x0000000300c37308 */ /* 0x0003e40000000800 */
[----:B------:R-:W-:-:S05]  /*5020*/  FMNMX.FTZ R11, R155, R11, !PT ;  /* 0x0000000b9b0b7209 */ /* 0x000fca0007810000 */
[----:B------:R-:W2:Y:S01]  /*5030*/  SHFL.BFLY PT, R13, R11, 0x2, 0x1f ;  /* 0x0c401f000b0d7f89 */ /* 0x000ea200000e0000 */
[----:B-1----:R-:W-:-:S03]  /*5040*/  FFMA.FTZ R3, R30, UR6, -R6 ;  /* 0x000000061e037c23 */ /* 0x002fc60008010806 */
[----:B------:R-:W-:Y:S01]  /*5050*/  LDSM.16.MT88.4 R28, [R200+0x6000] ;  /* 0x00600000c81c783b */ /* 0x000fe20000004200 */
[----:B------:R1:W-:Y:S01]  /*5060*/  MUFU.EX2 R194, R3 ;  /* 0x0000000300c27308 */ /* 0x0003e20000000800 */
[----:B--2---:R-:W-:-:S05]  /*5070*/  FMNMX.FTZ R11, R11, R13, !PT ;  /* 0x0000000d0b0b7209 */ /* 0x004fca0007810000 */
[----:B------:R-:W2:Y:S01]  /*5080*/  SHFL.BFLY PT, R72, R11, 0x1, 0x1f ;  /* 0x0c201f000b487f89 */ /* 0x000ea200000e0000 */
[----:B-1----:R-:W-:-:S05]  /*5090*/  FMUL.FTZ R3, R71, UR6 ;  /* 0x0000000647037c20 */ /* 0x002fca0008410000 */
[----:B------:R-:W-:Y:S02]  /*50a0*/  FSEL R3, R3, RZ, P0 ;  /* 0x000000ff03037208 */ /* 0x000fe40000000000 */
[----:B------:R-:W-:-:S03]  /*50b0*/  FSETP.NEU.FTZ.AND P0, PT, R70, -INF , PT ;  /* 0xff8000004600780b */ /* 0x000fc60003f1d000 */
[--C-:B------:R-:W-:Y:S01]  /*50c0*/  FFMA.FTZ R2, R46, UR6, -R3.reuse ;  /* 0x000000062e027c23 */ /* 0x100fe20008010803 */
[----:B------:R-:W-:Y:S02]  /*50d0*/  FFMA.FTZ R12, R23, UR6, -R3 ;  /* 0x00000006170c7c23 */ /* 0x000fe40008010803 */
[----:B------:R-:W-:Y:S01]  /*50e0*/  LDSM.16.MT88.4 R20, [R198+0x6000] ;  /* 0x00600000c614783b */ /* 0x000fe20000004200 */
[----:B------:R1:W-:Y:S08]  /*50f0*/  MUFU.EX2 R187, R2 ;  /* 0x0000000200bb7308 */ /* 0x0003f00000000800 */
[----:B------:R3:W-:Y:S01]  /*5100*/  MUFU.EX2 R189, R12 ;  /* 0x0000000c00bd7308 */ /* 0x0007e20000000800 */
[----:B--2---:R-:W-:-:S05]  /*5110*/  FMNMX.FTZ R72, R11, R72, !PT ;  /* 0x000000480b487209 */ /* 0x004fca0007810000 */
[----:B------:R-:W-:Y:S01]  /*5120*/  FMUL.FTZ R4, R72, UR6 ;  /* 0x0000000648047c20 */ /* 0x000fe20008410000 */
[----:B-1----:R-:W-:-:S05]  /*5130*/  FMUL.FTZ R2, R70, UR6 ;  /* 0x0000000646027c20 */ /* 0x002fca0008410000 */
[----:B------:R-:W-:Y:S02]  /*5140*/  FSEL R2, R2, RZ, P0 ;  /* 0x000000ff02027208 */ /* 0x000fe40000000000 */
[----:B------:R-:W-:Y:S01]  /*5150*/  FSETP.NEU.FTZ.AND P0, PT, R72, -INF , PT ;  /* 0xff8000004800780b */ /* 0x000fe20003f1d000 */
[--C-:B---3--:R-:W-:Y:S02]  /*5160*/  FFMA.FTZ R12, R45, UR6, -R3.reuse ;  /* 0x000000062d0c7c23 */ /* 0x108fe40008010803 */
[----:B------:R-:W-:Y:S02]  /*5170*/  FFMA.FTZ R0, R48, UR6, -R2 ;  /* 0x0000000630007c23 */ /* 0x000fe40008010802 */
[----:B------:R1:W-:Y:S08]  /*5180*/  MUFU.EX2 R188, R12 ;  /* 0x0000000c00bc7308 */ /* 0x0003f00000000800 */
[----:B------:R2:W-:Y:S01]  /*5190*/  MUFU.EX2 R179, R0 ;  /* 0x0000000000b37308 */ /* 0x0005e20000000800 */
[----:B-1----:R-:W-:-:S02]  /*51a0*/  FFMA.FTZ R12, R44, UR6, -R3 ;  /* 0x000000062c0c7c23 */ /* 0x002fc40008010803 */
[----:B------:R-:W-:Y:S05]  /*51b0*/  LDSM.16.MT88.4 R44, [R197+0x6800] ;  /* 0x00680000c52c783b */ /* 0x000fea0000004200 */
[----:B------:R1:W3:Y:S01]  /*51c0*/  MUFU.EX2 R190, R12 ;  /* 0x0000000c00be7308 */ /* 0x0002e20000000800 */
[----:B--2---:R-:W-:-:S07]  /*51d0*/  FFMA.FTZ R0, R49, UR6, -R2 ;  /* 0x0000000631007c23 */ /* 0x004fce0008010802 */
[----:B------:R2:W-:Y:S01]  /*51e0*/  MUFU.EX2 R182, R0 ;  /* 0x0000000000b67308 */ /* 0x0005e20000000800 */
[--C-:B-1----:R-:W-:Y:S01]  /*51f0*/  FFMA.FTZ R12, R24, UR6, -R2.reuse ;  /* 0x00000006180c7c23 */ /* 0x102fe20008010802 */
[----:B---3--:R-:W-:Y:S01]  /*5200*/  F2FP.F16.F32.PACK_AB R14, R190, R188 ;  /* 0x000000bcbe0e723e */ /* 0x008fe200000000ff */
[----:B------:R-:W1:Y:S05]  /*5210*/  LDSM.16.MT88.4 R24, [R199+0x6000] ;  /* 0x00600000c718783b */ /* 0x000e6a0000004200 */
[----:B------:R3:W4:Y:S01]  /*5220*/  MUFU.EX2 R180, R12 ;  /* 0x0000000c00b47308 */ /* 0x0007220000000800 */
[----:B--2---:R-:W-:Y:S02]  /*5230*/  FFMA.FTZ R0, R51, UR6, -R2 ;  /* 0x0000000633007c23 */ /* 0x004fe40008010802 */
[----:B------:R-:W-:Y:S05]  /*5240*/  LDSM.16.MT88.4 R48, [R199+0x6800] ;  /* 0x00680000c730783b */ /* 0x000fea0000004200 */
[----:B------:R2:W5:Y:S01]  /*5250*/  MUFU.EX2 R184, R0 ;  /* 0x0000000000b87308 */ /* 0x0005620000000800 */
[----:B---3--:R-:W-:-:S02]  /*5260*/  F2FP.F16.F32.PACK_AB R12, R187, R189 ;  /* 0x000000bdbb0c723e */ /* 0x008fc400000000ff */
[----:B----4-:R-:W-:Y:S02]  /*5270*/  F2FP.F16.F32.PACK_AB R13, R179, R180 ;  /* 0x000000b4b30d723e */ /* 0x010fe400000000ff */
[----:B--2---:R-:W-:Y:S01]  /*5280*/  FSEL R0, R4, RZ, P0 ;  /* 0x000000ff04007208 */ /* 0x004fe20000000000 */
[----:B------:R-:W-:Y:S01]  /*5290*/  FFMA.FTZ R4, R37, UR6, -R6 ;  /* 0x0000000625047c23 */ /* 0x000fe20008010806 */
[----:B-----5:R-:W-:-:S03]  /*52a0*/  F2FP.F16.F32.PACK_AB R15, R184, R182 ;  /* 0x000000b6b80f723e */ /* 0x020fc600000000ff */
[----:B------:R2:W-:Y:S04]  /*52b0*/  MUFU.EX2 R191, R4 ;  /* 0x0000000400bf7308 */ /* 0x0005e80000000800 */
[C---:B------:R-:W-:Y:S06]  /*52c0*/  HMMA.16816.F32 R64, R12.reuse, R32, RZ ;  /* 0x000000200c40723c */ /* 0x040fec00000018ff */
[C---:B-1----:R-:W-:Y:S06]  /*52d0*/  HMMA.16816.F32 R52, R12.reuse, R24, RZ ;  /* 0x000000180c34723c */ /* 0x042fec00000018ff */
[----:B------:R-:W-:Y:S01]  /*52e0*/  HMMA.16816.F32 R92, R12, R34, RZ ;  /* 0x000000220c5c723c */ /* 0x000fe200000018ff */
[----:B--2---:R-:W-:-:S02]  /*52f0*/  FFMA.FTZ R4, R36, UR6, -R0 ;  /* 0x0000000624047c23 */ /* 0x004fc40008010800 */
[----:B------:R-:W-:Y:S02]  /*5300*/  LDSM.16.MT88.4 R36, [R198+0x6800] ;  /* 0x00680000c624783b */ /* 0x000fe40000004200 */
[----:B------:R1:W-:Y:S01]  /*5310*/  MUFU.EX2 R172, R4 ;  /* 0x0000000400ac7308 */ /* 0x0003e20000000800 */
[C---:B------:R-:W-:Y:S06]  /*5320*/  HMMA.16816.F32 R80, R12.reuse, R22, RZ ;  /* 0x000000160c50723c */ /* 0x040fec00000018ff */
[C---:B------:R-:W-:Y:S06]  /*5330*/  HMMA.16816.F32 R60, R12.reuse, R28, RZ ;  /* 0x0000001c0c3c723c */ /* 0x040fec00000018ff */
[----:B------:R-:W-:Y:S01]  /*5340*/  HMMA.16816.F32 R84, R12, R26, RZ ;  /* 0x0000001a0c54723c */ /* 0x000fe200000018ff */
[----:B-1----:R-:W-:-:S04]  /*5350*/  FFMA.FTZ R4, R57, UR6, -R0 ;  /* 0x0000000639047c23 */ /* 0x002fc80008010800 */
[----:B------:R1:W2:Y:S02]  /*5360*/  MUFU.EX2 R170, R4 ;  /* 0x0000000400aa7308 */ /* 0x0002a40000000800 */
[----:B-1----:R-:W-:Y:S01]  /*5370*/  FFMA.FTZ R4, R59, UR6, -R0 ;  /* 0x000000063b047c23 */ /* 0x002fe20008010800 */
[----:B--2---:R-:W-:-:S05]  /*5380*/  F2FP.F16.F32.PACK_AB R17, R170, R172 ;  /* 0x000000acaa11723e */ /* 0x004fca00000000ff */
[----:B------:R1:W-:Y:S02]  /*5390*/  MUFU.EX2 R171, R4 ;  /* 0x0000000400ab7308 */ /* 0x0003e40000000800 */
[----:B-1----:R-:W-:Y:S02]  /*53a0*/  FFMA.FTZ R4, R58, UR6, -R0 ;  /* 0x000000063a047c23 */ /* 0x002fe40008010800 */
[C---:B------:R-:W-:Y:S04]  /*53b0*/  HMMA.16816.F32 R56, R12.reuse, R20, RZ ;  /* 0x000000140c38723c */ /* 0x040fe800000018ff */
[----:B------:R1:W2:Y:S02]  /*53c0*/  MUFU.EX2 R177, R4 ;  /* 0x0000000400b17308 */ /* 0x0002a40000000800 */
[--C-:B-1----:R-:W-:Y:S01]  /*53d0*/  FFMA.FTZ R4, R76, UR6, -R3.reuse ;  /* 0x000000064c047c23 */ /* 0x102fe20008010803 */
[----:B--2---:R-:W-:Y:S01]  /*53e0*/  F2FP.F16.F32.PACK_AB R19, R177, R171 ;  /* 0x000000abb113723e */ /* 0x004fe200000000ff */
[----:B------:R-:W-:Y:S04]  /*53f0*/  HMMA.16816.F32 R76, R12, R30, RZ ;  /* 0x0000001e0c4c723c */ /* 0x000fe800000018ff */
[----:B------:R1:W-:Y:S02]  /*5400*/  MUFU.EX2 R178, R4 ;  /* 0x0000000400b27308 */ /* 0x0003e40000000800 */
[C---:B------:R-:W-:Y:S06]  /*5410*/  HMMA.16816.F32 R96, R16.reuse, R32, RZ ;  /* 0x000000201060723c */ /* 0x040fec00000018ff */
[C---:B------:R-:W-:Y:S06]  /*5420*/  HMMA.16816.F32 R112, R16.reuse, R34, RZ ;  /* 0x000000221070723c */ /* 0x040fec00000018ff */
[----:B------:R-:W-:Y:S01]  /*5430*/  HMMA.16816.F32 R32, R16, R20, RZ ;  /* 0x000000141020723c */ /* 0x000fe200000018ff */
[----:B-1----:R-:W-:-:S04]  /*5440*/  FFMA.FTZ R4, R75, UR6, -R3 ;  /* 0x000000064b047c23 */ /* 0x002fc80008010803 */
[----:B------:R1:W2:Y:S01]  /*5450*/  MUFU.EX2 R181, R4 ;  /* 0x0000000400b57308 */ /* 0x0002a20000000800 */
[C---:B------:R-:W-:Y:S01]  /*5460*/  HMMA.16816.F32 R124, R16.reuse, R22, RZ ;  /* 0x00000016107c723c */ /* 0x040fe200000018ff */
[----:B------:R-:W-:Y:S05]  /*5470*/  LDSM.16.MT88.4 R20, [R197+0x7000] ;  /* 0x00700000c514783b */ /* 0x000fea0000004200 */
[C---:B------:R-:W-:Y:S06]  /*5480*/  HMMA.16816.F32 R128, R16.reuse, R30, RZ ;  /* 0x0000001e1080723c */ /* 0x040fec00000018ff */
[----:B------:R-:W-:Y:S01]  /*5490*/  HMMA.16816.F32 R120, R16, R26, RZ ;  /* 0x0000001a1078723c */ /* 0x000fe200000018ff */
[----:B-1----:R-:W-:Y:S01]  /*54a0*/  FFMA.FTZ R4, R43, UR6, -R3 ;  /* 0x000000062b047c23 */ /* 0x002fe20008010803 */
[----:B--2---:R-:W-:-:S03]  /*54b0*/  F2FP.F16.F32.PACK_AB R12, R181, R178 ;  /* 0x000000b2b50c723e */ /* 0x004fc600000000ff */
[----:B------:R1:W-:Y:S02]  /*54c0*/  MUFU.EX2 R183, R4 ;  /* 0x0000000400b77308 */ /* 0x0003e40000000800 */
[----:B-1----:R-:W-:Y:S02]  /*54d0*/  FFMA.FTZ R4, R40, UR6, -R3 ;  /* 0x0000000628047c23 */ /* 0x002fe40008010803 */
[----:B------:R-:W1:Y:S04]  /*54e0*/  LDSM.16.MT88.4 R40, [R200+0x6800] ;  /* 0x00680000c828783b */ /* 0x000e680000004200 */
[----:B------:R2:W3:Y:S02]  /*54f0*/  MUFU.EX2 R185, R4 ;  /* 0x0000000400b97308 */ /* 0x0004e40000000800 */
[----:B--2---:R-:W-:Y:S01]  /*5500*/  FFMA.FTZ R4, R90, UR6, -R2 ;  /* 0x000000065a047c23 */ /* 0x004fe20008010802 */
[----:B---3--:R-:W-:-:S05]  /*5510*/  F2FP.F16.F32.PACK_AB R14, R185, R183 ;  /* 0x000000b7b90e723e */ /* 0x008fca00000000ff */
[----:B------:R2:W-:Y:S02]  /*5520*/  MUFU.EX2 R173, R4 ;  /* 0x0000000400ad7308 */ /* 0x0005e40000000800 */
[----:B--2---:R-:W-:-:S06]  /*5530*/  FFMA.FTZ R4, R89, UR6, -R2 ;  /* 0x0000000659047c23 */ /* 0x004fcc0008010802 */
[----:B------:R2:W3:Y:S02]  /*5540*/  MUFU.EX2 R176, R4 ;  /* 0x0000000400b07308 */ /* 0x0004e40000000800 */
[----:B--2---:R-:W-:Y:S01]  /*5550*/  FFMA.FTZ R4, R88, UR6, -R2 ;  /* 0x0000000658047c23 */ /* 0x004fe20008010802 */
[----:B---3--:R-:W-:Y:S01]  /*5560*/  F2FP.F16.F32.PACK_AB R13, R176, R173 ;  /* 0x000000adb00d723e */ /* 0x008fe200000000ff */
[C---:B------:R-:W-:Y:S04]  /*5570*/  HMMA.16816.F32 R88, R16.reuse, R28, RZ ;  /* 0x0000001c1058723c */ /* 0x040fe800000018ff */
[----:B------:R2:W-:Y:S02]  /*5580*/  MUFU.EX2 R175, R4 ;  /* 0x0000000400af7308 */ /* 0x0005e40000000800 */
[----:B------:R-:W-:Y:S01]  /*5590*/  HMMA.16816.F32 R28, R16, R24, RZ ;  /* 0x00000018101c723c */ /* 0x000fe200000018ff */
[----:B------:R-:W-:Y:S06]  /*55a0*/  LDSM.16.MT88.4 R24, [R200+0x7000] ;  /* 0x00700000c818783b */ /* 0x000fec0000004200 */
[----:B------:R-:W-:-:S02]  /*55b0*/  F2FP.F16.F32.PACK_AB R16, R219, R218 ;  /* 0x000000dadb10723e */ /* 0x000fc400000000ff */
[----:B------:R-:W-:Y:S01]  /*55c0*/  F2FP.F16.F32.PACK_AB R18, R216, R217 ;  /* 0x000000d9d812723e */ /* 0x000fe200000000ff */
[----:B--2---:R-:W-:-:S04]  /*55d0*/  FFMA.FTZ R4, R101, UR6, -R2 ;  /* 0x0000000665047c23 */ /* 0x004fc80008010802 */
[----:B------:R2:W3:Y:S02]  /*55e0*/  MUFU.EX2 R174, R4 ;  /* 0x0000000400ae7308 */ /* 0x0004e40000000800 */
[--C-:B--2---:R-:W-:Y:S01]  /*55f0*/  FFMA.FTZ R4, R74, UR6, -R6.reuse ;  /* 0x000000064a047c23 */ /* 0x104fe20008010806 */
[----:B---3--:R-:W-:Y:S01]  /*5600*/  F2FP.F16.F32.PACK_AB R15, R174, R175 ;  /* 0x000000afae0f723e */ /* 0x008fe200000000ff */
[----:B------:R-:W-:-:S04]  /*5610*/  FFMA.FTZ R6, R69, UR6, -R6 ;  /* 0x0000000645067c23 */ /* 0x000fc80008010806 */
[----:B------:R2:W-:Y:S02]  /*5620*/  MUFU.EX2 R186, R4 ;  /* 0x0000000400ba7308 */ /* 0x0005e40000000800 */
[C---:B------:R-:W-:Y:S06]  /*5630*/  HMMA.16816.F32 R116, R12.reuse, R44, R64 ;  /* 0x0000002c0c74723c */ /* 0x040fec0000001840 */
[----:B------:R-:W-:Y:S01]  /*5640*/  MUFU.EX2 R227, R6 ;  /* 0x0000000600e37308 */ /* 0x000fe20000000800 */
[C---:B-1----:R-:W-:Y:S06]  /*5650*/  HMMA.16816.F32 R108, R12.reuse, R40, R60 ;  /* 0x000000280c6c723c */ /* 0x042fec000000183c */
[----:B------:R-:W-:Y:S01]  /*5660*/  HMMA.16816.F32 R60, R12, R42, R76 ;  /* 0x0000002a0c3c723c */ /* 0x000fe2000000184c */
[----:B--2---:R-:W-:-:S04]  /*5670*/  FFMA.FTZ R4, R106, UR6, -R0 ;  /* 0x000000066a047c23 */ /* 0x004fc80008010800 */
[----:B------:R1:W-:Y:S01]  /*5680*/  MUFU.EX2 R5, R4 ;  /* 0x0000000400057308 */ /* 0x0003e20000000800 */
[C---:B------:R-:W-:Y:S06]  /*5690*/  HMMA.16816.F32 R92, R12.reuse, R46, R92 ;  /* 0x0000002e0c5c723c */ /* 0x040fec000000185c */
[----:B------:R-:W-:Y:S01]  /*56a0*/  HMMA.16816.F32 R64, R12, R38, R80 ;  /* 0x000000260c40723c */ /* 0x000fe20000001850 */
[----:B-1----:R-:W-:-:S04]  /*56b0*/  FFMA.FTZ R4, R105, UR6, -R0 ;  /* 0x0000000669047c23 */ /* 0x002fc80008010800 */
[----:B------:R1:W2:Y:S02]  /*56c0*/  MUFU.EX2 R169, R4 ;  /* 0x0000000400a97308 */ /* 0x0002a40000000800 */
[--C-:B-1----:R-:W-:Y:S01]  /*56d0*/  FFMA.FTZ R4, R104, UR6, -R0.reuse ;  /* 0x0000000668047c23 */ /* 0x102fe20008010800 */
[----:B--2---:R-:W-:Y:S01]  /*56e0*/  F2FP.F16.F32.PACK_AB R17, R169, R5 ;  /* 0x00000005a911723e */ /* 0x004fe200000000ff */
[C---:B------:R-:W-:Y:S04]  /*56f0*/  HMMA.16816.F32 R104, R12.reuse, R36, R56 ;  /* 0x000000240c68723c */ /* 0x040fe80000001838 */
[----:B------:R1:W-:Y:S02]  /*5700*/  MUFU.EX2 R168, R4 ;  /* 0x0000000400a87308 */ /* 0x0003e40000000800 */
[----:B------:R-:W-:Y:S01]  /*5710*/  HMMA.16816.F32 R56, R12, R50, R84 ;  /* 0x000000320c38723c */ /* 0x000fe20000001854 */
[----:B-1----:R-:W-:-:S05]  /*5720*/  FFMA.FTZ R4, R102, UR6, -R0 ;  /* 0x0000000666047c23 */ /* 0x002fca0008010800 */
[----:B------:R-:W-:Y:S01]  /*5730*/  HMMA.16816.F32 R100, R12, R48, R52 ;  /* 0x000000300c64723c */ /* 0x000fe20000001834 */
[----:B------:R1:W2:Y:S02]  /*5740*/  MUFU.EX2 R167, R4 ;  /* 0x0000000400a77308 */ /* 0x0002a40000000800 */
[----:B-1----:R-:W-:Y:S01]  /*5750*/  FFMA.FTZ R4, R135, UR6, -R3 ;  /* 0x0000000687047c23 */ /* 0x002fe20008010803 */
[----:B--2---:R-:W-:-:S05]  /*5760*/  F2FP.F16.F32.PACK_AB R19, R167, R168 ;  /* 0x000000a8a713723e */ /* 0x004fca00000000ff */
[----:B------:R1:W-:Y:S02]  /*5770*/  MUFU.EX2 R166, R4 ;  /* 0x0000000400a67308 */ /* 0x0003e40000000800 */
[C---:B------:R-:W-:Y:S06]  /*5780*/  HMMA.16816.F32 R52, R16.reuse, R44, R96 ;  /* 0x0000002c1034723c */ /* 0x040fec0000001860 */
[C---:B------:R-:W-:Y:S01]  /*5790*/  HMMA.16816.F32 R84, R16.reuse, R48, R28 ;  /* 0x000000301054723c */ /* 0x040fe2000000181c */
[----:B------:R-:W2:Y:S05]  /*57a0*/  LDSM.16.MT88.4 R28, [R198+0x7000] ;  /* 0x00700000c61c783b */ /* 0x000eaa0000004200 */
[C---:B------:R-:W-:Y:S01]  /*57b0*/  HMMA.16816.F32 R76, R16.reuse, R36, R32 ;  /* 0x00000024104c723c */ /* 0x040fe20000001820 */
[--C-:B-1----:R-:W-:Y:S01]  /*57c0*/  FFMA.FTZ R4, R133, UR6, -R3.reuse ;  /* 0x0000000685047c23 */ /* 0x102fe20008010803 */
[----:B------:R-:W1:Y:S03]  /*57d0*/  LDSM.16.MT88.4 R32, [R199+0x7000] ;  /* 0x00700000c720783b */ /* 0x000e660000004200 */
[----:B------:R3:W4:Y:S01]  /*57e0*/  MUFU.EX2 R165, R4 ;  /* 0x0000000400a57308 */ /* 0x0007220000000800 */
[C---:B------:R-:W-:Y:S01]  /*57f0*/  HMMA.16816.F32 R96, R16.reuse, R40, R88 ;  /* 0x000000281060723c */ /* 0x040fe20000001858 */
[----:B------:R-:W-:Y:S05]  /*5800*/  LDSM.16.MT88.4 R88, [R197+0x7800] ;  /* 0x00780000c558783b */ /* 0x000fea0000004200 */
[C---:B------:R-:W-:Y:S06]  /*5810*/  HMMA.16816.F32 R44, R16.reuse, R46, R112 ;  /* 0x0000002e102c723c */ /* 0x040fec0000001870 */
[----:B------:R-:W-:Y:S01]  /*5820*/  HMMA.16816.F32 R40, R16, R42, R128 ;  /* 0x0000002a1028723c */ /* 0x000fe20000001880 */
[----:B---3--:R-:W-:Y:S01]  /*5830*/  FFMA.FTZ R4, R132, UR6, -R3 ;  /* 0x0000000684047c23 */ /* 0x008fe20008010803 */
[----:B----4-:R-:W-:-:S04]  /*5840*/  F2FP.F16.F32.PACK_AB R12, R165, R166 ;  /* 0x000000a6a50c723e */ /* 0x010fc800000000ff */
[C---:B------:R-:W-:Y:S01]  /*5850*/  HMMA.16816.F32 R36, R16.reuse, R38, R124 ;  /* 0x000000261024723c */ /* 0x040fe2000000187c */
[----:B------:R3:W-:Y:S05]  /*5860*/  MUFU.EX2 R164, R4 ;  /* 0x0000000400a47308 */ /* 0x0007ea0000000800 */
[----:B------:R-:W-:Y:S01]  /*5870*/  HMMA.16816.F32 R48, R16, R50, R120 ;  /* 0x000000321030723c */ /* 0x000fe20000001878 */
[----:B------:R-:W-:Y:S06]  /*5880*/  LDSM.16.MT88.4 R120, [R198+0x7800] ;  /* 0x00780000c678783b */ /* 0x000fec0000004200 */
[----:B------:R-:W-:-:S02]  /*5890*/  F2FP.F16.F32.PACK_AB R16, R195, R215 ;  /* 0x000000d7c310723e */ /* 0x000fc400000000ff */
[----:B------:R-:W-:Y:S01]  /*58a0*/  F2FP.F16.F32.PACK_AB R18, R212, R194 ;  /* 0x000000c2d412723e */ /* 0x000fe200000000ff */
[----:B---3--:R-:W-:-:S04]  /*58b0*/  FFMA.FTZ R4, R134, UR6, -R3 ;  /* 0x0000000686047c23 */ /* 0x008fc80008010803 */
[----:B------:R3:W4:Y:S02]  /*58c0*/  MUFU.EX2 R163, R4 ;  /* 0x0000000400a37308 */ /* 0x0007240000000800 */
[----:B---3--:R-:W-:Y:S01]  /*58d0*/  FFMA.FTZ R4, R139, UR6, -R2 ;  /* 0x000000068b047c23 */ /* 0x008fe20008010802 */
[----:B----4-:R-:W-:-:S05]  /*58e0*/  F2FP.F16.F32.PACK_AB R14, R163, R164 ;  /* 0x000000a4a30e723e */ /* 0x010fca00000000ff */
[----:B------:R3:W-:Y:S02]  /*58f0*/  MUFU.EX2 R162, R4 ;  /* 0x0000000400a27308 */ /* 0x0007e40000000800 */
[----:B---3--:R-:W-:Y:S01]  /*5900*/  FFMA.FTZ R4, R136, UR6, -R2 ;  /* 0x0000000688047c23 */ /* 0x008fe20008010802 */
[----:B------:R-:W-:-:S05]  /*5910*/  F2FP.F16.F32.PACK_AB R136, R191, R214 ;  /* 0x000000d6bf88723e */ /* 0x000fca00000000ff */
        /* <DEDUP_REMOVED lines=10> */
[C---:B------:R-:W-:Y:S06]  /*59c0*/  HMMA.16816.F32 R80, R12.reuse, R20, R116 ;  /* 0x000000140c50723c */ /* 0x040fec0000001874 */
[C---:B--2---:R-:W-:Y:S01]  /*59d0*/  HMMA.16816.F32 R116, R12.reuse, R28, R104 ;  /* 0x0000001c0c74723c */ /* 0x044fe20000001868 */
[----:B------:R-:W2:Y:S05]  /*59e0*/  LDSM.16.MT88.4 R104, [R200+0x7800] ;  /* 0x00780000c868783b */ /* 0x000eaa0000004200 */
[----:B------:R-:W-:Y:S01]  /*59f0*/  HMMA.16816.F32 R108, R12, R24, R108 ;  /* 0x000000180c6c723c */ /* 0x000fe2000000186c */
[----:B---3--:R-:W-:-:S04]  /*5a00*/  FFMA.FTZ R4, R147, UR6, -R0 ;  /* 0x0000000693047c23 */ /* 0x008fc80008010800 */
[----:B------:R3:W4:Y:S01]  /*5a10*/  MUFU.EX2 R157, R4 ;  /* 0x00000004009d7308 */ /* 0x0007220000000800 */
[C---:B-1----:R-:W-:Y:S06]  /*5a20*/  HMMA.16816.F32 R132, R12.reuse, R32, R100 ;  /* 0x000000200c84723c */ /* 0x042fec0000001864 */
[C---:B------:R-:W-:Y:S06]  /*5a30*/  HMMA.16816.F32 R92, R12.reuse, R22, R92 ;  /* 0x000000160c5c723c */ /* 0x040fec000000185c */
[----:B------:R-:W-:Y:S01]  /*5a40*/  HMMA.16816.F32 R60, R12, R26, R60 ;  /* 0x0000001a0c3c723c */ /* 0x000fe2000000183c */
[----:B---3--:R-:W-:Y:S01]  /*5a50*/  FFMA.FTZ R4, R148, UR6, -R0 ;  /* 0x0000000694047c23 */ /* 0x008fe20008010800 */
[----:B----4-:R-:W-:-:S04]  /*5a60*/  F2FP.F16.F32.PACK_AB R17, R157, R158 ;  /* 0x0000009e9d11723e */ /* 0x010fc800000000ff */
[C---:B------:R-:W-:Y:S01]  /*5a70*/  HMMA.16816.F32 R64, R12.reuse, R30, R64 ;  /* 0x0000001e0c40723c */ /* 0x040fe20000001840 */
[----:B------:R1:W-:Y:S05]  /*5a80*/  MUFU.EX2 R150, R4 ;  /* 0x0000000400967308 */ /* 0x0003ea0000000800 */
[----:B------:R-:W-:Y:S01]  /*5a90*/  HMMA.16816.F32 R56, R12, R34, R56 ;  /* 0x000000220c38723c */ /* 0x000fe20000001838 */
[----:B------:R-:W3:Y:S01]  /*5aa0*/  LDSM.16.MT88.4 R12, [R199+0x7800] ;  /* 0x00780000c70c783b */ /* 0x000ee20000004200 */
[----:B-1----:R-:W-:-:S04]  /*5ab0*/  FFMA.FTZ R4, R146, UR6, -R0 ;  /* 0x0000000692047c23 */ /* 0x002fc80008010800 */
[----:B------:R1:W4:Y:S02]  /*5ac0*/  MUFU.EX2 R148, R4 ;  /* 0x0000000400947308 */ /* 0x0003240000000800 */
[----:B-1----:R-:W-:Y:S01]  /*5ad0*/  FFMA.FTZ R4, R141, UR6, -R0 ;  /* 0x000000068d047c23 */ /* 0x002fe20008010800 */
[----:B----4-:R-:W-:-:S05]  /*5ae0*/  F2FP.F16.F32.PACK_AB R19, R148, R150 ;  /* 0x000000969413723e */ /* 0x010fca00000000ff */
[----:B------:R1:W-:Y:S02]  /*5af0*/  MUFU.EX2 R147, R4 ;  /* 0x0000000400937308 */ /* 0x0003e40000000800 */
[C---:B------:R-:W-:Y:S06]  /*5b00*/  HMMA.16816.F32 R52, R16.reuse, R20, R52 ;  /* 0x000000141034723c */ /* 0x040fec0000001834 */
[C---:B------:R-:W-:Y:S06]  /*5b10*/  HMMA.16816.F32 R96, R16.reuse, R24, R96 ;  /* 0x000000181060723c */ /* 0x040fec0000001860 */
[----:B------:R-:W-:Y:S01]  /*5b20*/  HMMA.16816.F32 R112, R16, R28, R76 ;  /* 0x0000001c1070723c */ /* 0x000fe2000000184c */
[----:B-1----:R-:W-:-:S04]  /*5b30*/  FFMA.FTZ R4, R140, UR6, -R0 ;  /* 0x000000068c047c23 */ /* 0x002fc80008010800 */
[----:B------:R1:W4:Y:S01]  /*5b40*/  MUFU.EX2 R146, R4 ;  /* 0x0000000400927308 */ /* 0x0003220000000800 */
[C---:B------:R-:W-:Y:S06]  /*5b50*/  HMMA.16816.F32 R44, R16.reuse, R22, R44 ;  /* 0x00000016102c723c */ /* 0x040fec000000182c */
[C---:B------:R-:W-:Y:S06]  /*5b60*/  HMMA.16816.F32 R40, R16.reuse, R26, R40 ;  /* 0x0000001a1028723c */ /* 0x040fec0000001828 */
[----:B------:R-:W-:Y:S01]  /*5b70*/  HMMA.16816.F32 R28, R16, R30, R36 ;  /* 0x0000001e101c723c */ /* 0x000fe20000001824 */
[----:B-1----:R-:W-:Y:S01]  /*5b80*/  FFMA.FTZ R4, R145, UR6, -R3 ;  /* 0x0000000691047c23 */ /* 0x002fe20008010803 */
[----:B----4-:R-:W-:-:S04]  /*5b90*/  F2FP.F16.F32.PACK_AB R137, R146, R147 ;  /* 0x000000939289723e */ /* 0x010fc800000000ff */
[C---:B------:R-:W-:Y:S01]  /*5ba0*/  HMMA.16816.F32 R128, R16.reuse, R32, R84 ;  /* 0x000000201080723c */ /* 0x040fe20000001854 */
[----:B------:R1:W-:Y:S05]  /*5bb0*/  MUFU.EX2 R75, R4 ;  /* 0x00000004004b7308 */ /* 0x0003ea0000000800 */
[----:B------:R-:W-:Y:S01]  /*5bc0*/  HMMA.16816.F32 R16, R16, R34, R48 ;  /* 0x000000221010723c */ /* 0x000fe20000001830 */
[----:B-1----:R-:W-:-:S04]  /*5bd0*/  FFMA.FTZ R4, R144, UR6, -R3 ;  /* 0x0000000690047c23 */ /* 0x002fc80008010803 */
[----:B------:R1:W4:Y:S02]  /*5be0*/  MUFU.EX2 R74, R4 ;  /* 0x00000004004a7308 */ /* 0x0003240000000800 */
[--C-:B-1----:R-:W-:Y:S01]  /*5bf0*/  FFMA.FTZ R4, R143, UR6, -R3.reuse ;  /* 0x000000068f047c23 */ /* 0x102fe20008010803 */
[----:B------:R-:W-:Y:S01]  /*5c00*/  FFMA.FTZ R3, R142, UR6, -R3 ;  /* 0x000000068e037c23 */ /* 0x000fe20008010803 */
[----:B----4-:R-:W-:-:S04]  /*5c10*/  F2FP.F16.F32.PACK_AB R140, R74, R75 ;  /* 0x0000004b4a8c723e */ /* 0x010fc800000000ff */
[----:B------:R1:W-:Y:S08]  /*5c20*/  MUFU.EX2 R69, R4 ;  /* 0x0000000400457308 */ /* 0x0003f00000000800 */
[----:B------:R4:W5:Y:S01]  /*5c30*/  MUFU.EX2 R229, R3 ;  /* 0x0000000300e57308 */ /* 0x0009620000000800 */
[----:B-1----:R-:W-:-:S04]  /*5c40*/  FADD.FTZ R4, R180, R179 ;  /* 0x000000b3b4047221 */ /* 0x002fc80000010000 */
[----:B------:R-:W-:Y:S01]  /*5c50*/  FADD.FTZ R4, R182, R4 ;  /* 0x00000004b6047221 */ /* 0x000fe20000010000 */
[----:B----4-:R-:W-:-:S03]  /*5c60*/  FFMA.FTZ R3, R153, UR6, -R2 ;  /* 0x0000000699037c23 */ /* 0x010fc60008010802 */
[----:B------:R-:W-:Y:S01]  /*5c70*/  FADD.FTZ R4, R184, R4 ;  /* 0x00000004b8047221 */ /* 0x000fe20000010000 */
[----:B-----5:R-:W-:Y:S01]  /*5c80*/  F2FP.F16.F32.PACK_AB R142, R229, R69 ;  /* 0x00000045e58e723e */ /* 0x020fe200000000ff */
[----:B------:R1:W-:Y:S02]  /*5c90*/  MUFU.EX2 R21, R3 ;  /* 0x0000000300157308 */ /* 0x0003e40000000800 */
[----:B------:R-:W-:-:S04]  /*5ca0*/  FADD.FTZ R4, R173, R4 ;  /* 0x00000004ad047221 */ /* 0x000fc80000010000 */
[----:B------:R-:W-:Y:S01]  /*5cb0*/  FADD.FTZ R4, R176, R4 ;  /* 0x00000004b0047221 */ /* 0x000fe20000010000 */
        /* <DEDUP_REMOVED lines=9> */
[--C-:B----4-:R-:W-:Y:S01]  /*5d50*/  FFMA.FTZ R2, R156, UR6, -R0.reuse ;  /* 0x000000069c027c23 */ /* 0x110fe20008010800 */
[----:B------:R-:W-:Y:S02]  /*5d60*/  FFMA.FTZ R0, R155, UR6, -R0 ;  /* 0x000000069b007c23 */ /* 0x000fe40008010800 */
[----:B------:R-:W-:Y:S01]  /*5d70*/  FADD.FTZ R3, R209, R3 ;  /* 0x00000003d1037221 */ /* 0x000fe20000010000 */
[----:B-----5:R-:W-:Y:S01]  /*5d80*/  F2FP.F16.F32.PACK_AB R143, R230, R11 ;  /* 0x0000000be68f723e */ /* 0x020fe200000000ff */
[----:B------:R1:W-:Y:S02]  /*5d90*/  MUFU.EX2 R6, R2 ;  /* 0x0000000200067308 */ /* 0x0003e40000000800 */
[----:B------:R-:W-:-:S04]  /*5da0*/  FADD.FTZ R3, R218, R3 ;  /* 0x00000003da037221 */ /* 0x000fc80000010000 */
[----:B------:R-:W-:Y:S01]  /*5db0*/  FADD.FTZ R3, R219, R3 ;  /* 0x00000003db037221 */ /* 0x000fe20000010000 */
[C---:B--2---:R-:W-:Y:S01]  /*5dc0*/  HMMA.16816.F32 R100, R140.reuse, R104, R108 ;  /* 0x000000688c64723c */ /* 0x044fe2000000186c */
[----:B------:R2:W4:Y:S05]  /*5dd0*/  MUFU.EX2 R228, R0 ;  /* 0x0000000000e47308 */ /* 0x00052a0000000800 */
[----:B------:R-:W-:Y:S01]  /*5de0*/  HMMA.16816.F32 R80, R140, R88, R80 ;  /* 0x000000588c50723c */ /* 0x000fe20000001850 */
[----:B-1----:R-:W-:-:S05]  /*5df0*/  FADD.FTZ R2, R172, R170 ;  /* 0x000000aaac027221 */ /* 0x002fca0000010000 */
[----:B------:R-:W-:Y:S01]  /*5e00*/  HMMA.16816.F32 R92, R140, R90, R92 ;  /* 0x0000005a8c5c723c */ /* 0x000fe2000000185c */
[----:B------:R-:W-:Y:S01]  /*5e10*/  FADD.FTZ R2, R171, R2 ;  /* 0x00000002ab027221 */ /* 0x000fe20000010000 */
[----:B--2---:R-:W-:-:S03]  /*5e20*/  FADD.FTZ R0, R189, R187 ;  /* 0x000000bbbd007221 */ /* 0x004fc60000010000 */
[----:B------:R-:W-:Y:S01]  /*5e30*/  FADD.FTZ R2, R177, R2 ;  /* 0x00000002b1027221 */ /* 0x000fe20000010000 */
[----:B----4-:R-:W-:Y:S01]  /*5e40*/  F2FP.F16.F32.PACK_AB R139, R228, R6 ;  /* 0x00000006e48b723e */ /* 0x010fe200000000ff */
[C---:B------:R-:W-:Y:S01]  /*5e50*/  HMMA.16816.F32 R108, R140.reuse, R106, R60 ;  /* 0x0000006a8c6c723c */ /* 0x040fe2000000183c */
[----:B------:R-:W-:Y:S01]  /*5e60*/  FADD.FTZ R0, R188, R0 ;  /* 0x00000000bc007221 */ /* 0x000fe20000010000 */
[----:B------:R-:W-:Y:S01]  /*5e70*/  FADD.FTZ R2, R5, R2 ;  /* 0x0000000205027221 */ /* 0x000fe20000010000 */
[----:B------:R-:W-:Y:S02]  /*5e80*/  FADD.FTZ R5, R217, R3 ;  /* 0x00000003d9057221 */ /* 0x000fe40000010000 */
[----:B------:R-:W-:Y:S01]  /*5e90*/  FADD.FTZ R0, R190, R0 ;  /* 0x00000000be007221 */ /* 0x000fe20000010000 */
[----:B------:R-:W-:Y:S01]  /*5ea0*/  FADD.FTZ R2, R169, R2 ;  /* 0x00000002a9027221 */ /* 0x000fe20000010000 */
[----:B------:R-:W-:Y:S02]  /*5eb0*/  HMMA.16816.F32 R116, R140, R120, R116 ;  /* 0x000000788c74723c */ /* 0x000fe40000001874 */
[----:B------:R-:W-:Y:S01]  /*5ec0*/  FADD.FTZ R0, R178, R0 ;  /* 0x00000000b2007221 */ /* 0x000fe20000010000 */
[----:B------:R-:W-:-:S03]  /*5ed0*/  FADD.FTZ R3, R168, R2 ;  /* 0x00000002a8037221 */ /* 0x000fc60000010000 */
[----:B------:R-:W-:Y:S01]  /*5ee0*/  FADD.FTZ R0, R181, R0 ;  /* 0x00000000b5007221 */ /* 0x000fe20000010000 */
[----:B------:R-:W-:Y:S01]  /*5ef0*/  FADD.FTZ R3, R167, R3 ;  /* 0x00000003a7037221 */ /* 0x000fe20000010000 */
[----:B------:R-:W-:Y:S02]  /*5f00*/  HMMA.16816.F32 R124, R140, R122, R64 ;  /* 0x0000007a8c7c723c */ /* 0x000fe40000001840 */
        /* <DEDUP_REMOVED lines=39> */
[----:B------:R-:W-:Y:S06]  /*6180*/  HMMA.16816.F32 R112, R136, R120, R112 ;  /* 0x000000788870723c */ /* 0x000fec0000001870 */
[----:B---3--:R-:W-:Y:S06]  /*6190*/  HMMA.16816.F32 R132, R140, R12, R132 ;  /* 0x0000000c8c84723c */ /* 0x008fec0000001884 */
        /* <DEDUP_REMOVED lines=8> */
[----:B------:R-:W-:Y:S01]  /*6220*/  ULDC UR4, c[0x0][0x2d0] ;  /* 0x0000b40000047ab9 */ /* 0x000fe20000000800 */
[----:B------:R-:W-:Y:S01]  /*6230*/  VIADD R209, R226, 0xfffffffe ;  /* 0xfffffffee2d17836 */ /* 0x000fe20000000000 */
[----:B------:R-:W-:Y:S01]  /*6240*/  ISETP.GE.AND P0, PT, R244, UR4, PT ;  /* 0x00000004f4007c0c */ /* 0x000fe2000bf06270 */
[----:B------:R-:W-:-:S04]  /*6250*/  DEPBAR.LE SB0, 0x0 ;  /* 0x000080000000791a */ /* 0x000fc80000000000 */
[----:B------:R-:W-:Y:S01]  /*6260*/  SHF.R.S32.HI R6, RZ, 0x1f, R209 ;  /* 0x0000001fff067819 */ /* 0x000fe200000114d1 */
[----:B------:R-:W-:Y:S01]  /*6270*/  IMAD R0, R221, R209, RZ ;  /* 0x000000d1dd007224 */ /* 0x000fe200078e02ff */
[----:B------:R-:W-:Y:S01]  /*6280*/  BAR.SYNC.DEFER_BLOCKING 0x0 ;  /* 0x0000000000007b1d */ /* 0x000fe20000010000 */
[----:B------:R-:W-:-:S04]  /*6290*/  IMAD.WIDE.U32 R4, R224, 0x20, RZ ;  /* 0x00000020e0047825 */ /* 0x000fc800078e00ff */
[----:B------:R-:W-:-:S03]  /*62a0*/  IMAD.WIDE.U32 R2, R209, R251, R222 ;  /* 0x000000fbd1027225 */ /* 0x000fc600078e00de */
[----:B------:R-:W1:Y:S01]  /*62b0*/  @!P0 LDC.64 R16, c[0x0][0x220] ;  /* 0x00008800ff108b82 */ /* 0x000e620000000a00 */
[----:B------:R-:W-:Y:S01]  /*62c0*/  IMAD R0, R6, R251, R0 ;  /* 0x000000fb06007224 */ /* 0x000fe200078e0200 */
[----:B------:R-:W-:Y:S01]  /*62d0*/  @!P0 IADD3 R4, P2, R2, R4, RZ ;  /* 0x0000000402048210 */ /* 0x000fe20007f5e0ff */
[----:B------:R-:W-:Y:S02]  /*62e0*/  IMAD.SHL.U32 R6, R225, 0x20, RZ ;  /* 0x00000020e1067824 */ /* 0x000fe400078e00ff */
[----:B------:R-:W-:-:S03]  /*62f0*/  IMAD.IADD R3, R3, 0x1, R0 ;  /* 0x0000000103037824 */ /* 0x000fc600078e0200 */
[----:B------:R-:W2:Y:S01]  /*6300*/  @!P0 LDC.64 R14, c[0x0][0x220] ;  /* 0x00008800ff0e8b82 */ /* 0x000ea20000000a00 */
[----:B------:R-:W-:Y:S02]  /*6310*/  @!P0 IADD3 R0, P1, R220, R2, RZ ;  /* 0x00000002dc008210 */ /* 0x000fe40007f3e0ff */
[----:B------:R-:W-:-:S03]  /*6320*/  @!P0 IADD3.X R6, R3, R5, R6, P2, !PT ;  /* 0x0000000503068210 */ /* 0x000fc600017fe406 */
[----:B------:R-:W-:Y:S02]  /*6330*/  @!P0 IMAD.X R5, R250, 0x1, R3, P1 ;  /* 0x00000001fa058824 */ /* 0x000fe400008e0603 */
        /* <DEDUP_REMOVED lines=27> */
[----:B------:R-:W-:-:S03]  /*64f0*/  @!P0 LEA.HI.X R5, R2, R19, R0, 0x1, P1 ;  /* 0x0000001302058211 */ /* 0x000fc600008f0c00 */
[----:B------:R-:W-:Y:S04]  /*6500*/  @P0 STS.128 [R208+0x7800], RZ ;  /* 0x007800ffd0000388 */ /* 0x000fe80000000c00 */
[----:B------:R-:W-:Y:S01]  /*6510*/  @!PT LDS RZ, [RZ] ;  /* 0x00000000fffff984 */ /* 0x000fe20000000800 */
[----:B------:R-:W-:Y:S01]  /*6520*/  @!PT LDS RZ, [RZ] ;  /* 0x00000000fffff984 */ /* 0x000fe20000000800 */
[----:B------:R-:W-:Y:S01]  /*6530*/  @!PT LDS RZ, [RZ] ;  /* 0x00000000fffff984 */ /* 0x000fe20000000800 */
[----:B------:R3:W-:Y:S04]  /*6540*/  @!P0 LDGSTS.E.BYPASS.LTC128B.128 [R208+0x7800], desc[UR8][R4.64] ;  /* 0x0780000004d08fae */ /* 0x0007e8000b901d48 */
[----:B-1----:R-:W-:Y:S04]  /*6550*/  LDSM.16.M88.4 R16, [R196+0x4000] ;  /* 0x00400000c410783b */ /* 0x002fe80000000200 */
[----:B------:R-:W1:Y:S04]  /*6560*/  LDSM.16.M88.4 R20, [R204] ;  /* 0x00000000cc14783b */ /* 0x000e680000000200 */
[----:B------:R-:W-:Y:S04]  /*6570*/  LDSM.16.M88.4 R48, [R202+0x4000] ;  /* 0x00400000ca30783b */ /* 0x000fe80000000200 */
[----:B------:R-:W-:Y:S04]  /*6580*/  LDSM.16.M88.4 R32, [R207+0x2000] ;  /* 0x00200000cf20783b */ /* 0x000fe80000000200 */
[----:B--2---:R-:W2:Y:S04]  /*6590*/  LDSM.16.M88.4 R12, [R204+0x2000] ;  /* 0x00200000cc0c783b */ /* 0x004ea80000000200 */
[----:B------:R-:W4:Y:S04]  /*65a0*/  LDSM.16.M88.4 R44, [R196+0x4800] ;  /* 0x00480000c42c783b */ /* 0x000f280000000200 */
[----:B------:R-:W5:Y:S04]  /*65b0*/  LDSM.16.M88.4 R36, [R207] ;  /* 0x00000000cf24783b */ /* 0x000f680000000200 */
[----:B------:R-:W3:Y:S04]  /*65c0*/  LDSM.16.M88.4 R40, [R196+0x5000] ;  /* 0x00500000c428783b */ /* 0x000ee80000000200 */
[----:B------:R-:W3:Y:S04]  /*65d0*/  LDSM.16.M88.4 R56, [R196+0x5800] ;  /* 0x00580000c438783b */ /* 0x000ee80000000200 */
[----:B------:R-:W-:Y:S04]  /*65e0*/  LDSM.16.M88.4 R64, [R203] ;  /* 0x00000000cb40783b */ /* 0x000fe80000000200 */
[----:B------:R-:W3:Y:S01]  /*65f0*/  LDSM.16.M88.4 R28, [R205] ;  /* 0x00000000cd1c783b */ /* 0x000ee20000000200 */
[C---:B-1----:R-:W-:Y:S03]  /*6600*/  HMMA.16816.F32 R52, R20.reuse, R16, RZ ;  /* 0x000000101434723c */ /* 0x042fe600000018ff */
[----:B------:R-:W-:Y:S04]  /*6610*/  LDSM.16.M88.4 R60, [R201] ;  /* 0x00000000c93c783b */ /* 0x000fe80000000200 */
[----:B------:R-:W0:Y:S01]  /*6620*/  LDGDEPBAR ;  /* 0x00000000000079af */ /* 0x000e220000000000 */
[----:B------:R-:W-:Y:S06]  /*6630*/  HMMA.16816.F32 R148, R20, R18, RZ ;  /* 0x000000121494723c */ /* 0x000fec00000018ff */
[C---:B--2---:R-:W-:Y:S06]  /*6640*/  HMMA.16816.F32 R24, R12.reuse, R16, RZ ;  /* 0x000000100c18723c */ /* 0x044fec00000018ff */
[C---:B----4-:R-:W-:Y:S06]  /*6650*/  HMMA.16816.F32 R180, R12.reuse, R44, RZ ;  /* 0x0000002c0cb4723c */ /* 0x050fec00000018ff */
[----:B------:R-:W-:Y:S06]  /*6660*/  HMMA.16816.F32 R176, R12, R46, RZ ;  /* 0x0000002e0cb0723c */ /* 0x000fec00000018ff */
[----:B------:R-:W-:Y:S06]  /*6670*/  HMMA.16816.F32 R152, R20, R44, RZ ;  /* 0x0000002c1498723c */ /* 0x000fec00000018ff */
[----:B------:R-:W-:Y:S01]  /*6680*/  HMMA.16816.F32 R144, R32, R48, R24 ;  /* 0x000000302090723c */ /* 0x000fe20000001818 */
[----:B------:R-:W1:Y:S05]  /*6690*/  LDSM.16.M88.4 R24, [R205+0x2000] ;  /* 0x00200000cd18783b */ /* 0x000e6a0000000200 */
[----:B------:R-:W-:Y:S01]  /*66a0*/  HMMA.16816.F32 R192, R20, R46, RZ ;  /* 0x0000002e14c0723c */ /* 0x000fe200000018ff */
[----:B------:R-:W2:Y:S05]  /*66b0*/  LDSM.16.M88.4 R44, [R202+0x5000] ;  /* 0x00500000ca2c783b */ /* 0x000eaa0000000200 */
[----:B-----5:R-:W-:Y:S01]  /*66c0*/  HMMA.16816.F32 R76, R36, R48, R52 ;  /* 0x00000030244c723c */ /* 0x020fe20000001834 */
[----:B------:R-:W-:Y:S05]  /*66d0*/  LDSM.16.M88.4 R52, [R202+0x5800] ;  /* 0x00580000ca34783b */ /* 0x000fea0000000200 */
[C---:B---3--:R-:W-:Y:S06]  /*66e0*/  HMMA.16816.F32 R172, R12.reuse, R40, RZ ;  /* 0x000000280cac723c */ /* 0x048fec00000018ff */
[----:B------:R-:W-:Y:S06]  /*66f0*/  HMMA.16816.F32 R168, R12, R42, RZ ;  /* 0x0000002a0ca8723c */ /* 0x000fec00000018ff */
[C---:B------:R-:W-:Y:S06]  /*6700*/  HMMA.16816.F32 R184, R20.reuse, R40, RZ ;  /* 0x0000002814b8723c */ /* 0x040fec00000018ff */
[----:B------:R-:W-:Y:S01]  /*6710*/  HMMA.16816.F32 R216, R20, R42, RZ ;  /* 0x0000002a14d8723c */ /* 0x000fe200000018ff */
[----:B------:R-:W3:Y:S05]  /*6720*/  LDSM.16.M88.4 R40, [R202+0x4800] ;  /* 0x00480000ca28783b */ /* 0x000eea0000000200 */
[C---:B------:R-:W-:Y:S01]  /*6730*/  HMMA.16816.F32 R160, R12.reuse, R18, RZ ;  /* 0x000000120ca0723c */ /* 0x040fe200000018ff */
[----:B------:R-:W4:Y:S05]  /*6740*/  LDSM.16.M88.4 R16, [R206] ;  /* 0x00000000ce10783b */ /* 0x000f2a0000000200 */
[C---:B------:R-:W-:Y:S06]  /*6750*/  HMMA.16816.F32 R164, R12.reuse, R56, RZ ;  /* 0x000000380ca4723c */ /* 0x040fec00000018ff */
[----:B------:R-:W-:Y:S01]  /*6760*/  HMMA.16816.F32 R156, R12, R58, RZ ;  /* 0x0000003a0c9c723c */ /* 0x000fe200000018ff */
[----:B------:R-:W5:Y:S05]  /*6770*/  LDSM.16.M88.4 R12, [R206+0x2000] ;  /* 0x00200000ce0c783b */ /* 0x000f6a0000000200 */
[C---:B------:R-:W-:Y:S06]  /*6780*/  HMMA.16816.F32 R188, R20.reuse, R56, RZ ;  /* 0x0000003814bc723c */ /* 0x040fec00000018ff */
[----:B------:R-:W-:Y:S06]  /*6790*/  HMMA.16816.F32 R212, R20, R58, RZ ;  /* 0x0000003a14d4723c */ /* 0x000fec00000018ff */
[----:B------:R-:W-:Y:S06]  /*67a0*/  HMMA.16816.F32 R20, R36, R50, R148 ;  /* 0x000000322414723c */ /* 0x000fec0000001894 */
[-C--:B------:R-:W-:Y:S06]  /*67b0*/  HMMA.16816.F32 R76, R28, R64.reuse, R76 ;  /* 0x000000401c4c723c */ /* 0x080fec000000184c */
[----:B-1----:R-:W-:Y:S06]  /*67c0*/  HMMA.16816.F32 R56, R24, R64, R144 ;  /* 0x000000401838723c */ /* 0x002fec0000001890 */
[C---:B------:R-:W-:Y:S06]  /*67d0*/  HMMA.16816.F32 R48, R32.reuse, R50, R160 ;  /* 0x000000322030723c */ /* 0x040fec00000018a0 */
[C---:B--2---:R-:W-:Y:S06]  /*67e0*/  HMMA.16816.F32 R220, R32.reuse, R44, R172 ;  /* 0x0000002c20dc723c */ /* 0x044fec00000018ac */
[C---:B------:R-:W-:Y:S06]  /*67f0*/  HMMA.16816.F32 R172, R32.reuse, R46, R168 ;  /* 0x0000002e20ac723c */ /* 0x040fec00000018a8 */
[C---:B---3--:R-:W-:Y:S06]  /*6800*/  HMMA.16816.F32 R180, R32.reuse, R40, R180 ;  /* 0x0000002820b4723c */ /* 0x048fec00000018b4 */
[C---:B------:R-:W-:Y:S06]  /*6810*/  HMMA.16816.F32 R232, R32.reuse, R52, R164 ;  /* 0x0000003420e8723c */ /* 0x040fec00000018a4 */
[C---:B------:R-:W-:Y:S06]  /*6820*/  HMMA.16816.F32 R176, R32.reuse, R42, R176 ;  /* 0x0000002a20b0723c */ /* 0x040fec00000018b0 */
[----:B------:R-:W-:Y:S06]  /*6830*/  HMMA.16816.F32 R168, R32, R54, R156 ;  /* 0x0000003620a8723c */ /* 0x000fec000000189c */
[----:B------:R-:W-:Y:S01]  /*6840*/  HMMA.16816.F32 R32, R28, R66, R20 ;  /* 0x000000421c20723c */ /* 0x000fe20000001814 */
[----:B------:R-:W1:Y:S05]  /*6850*/  LDSM.16.M88.4 R20, [R203+0x800] ;  /* 0x00080000cb14783b */ /* 0x000e6a0000000200 */
[----:B----4-:R-:W-:Y:S06]  /*6860*/  HMMA.16816.F32 R144, R16, R60, R76 ;  /* 0x0000003c1090723c */ /* 0x010fec000000184c */
[----:B------:R-:W-:Y:S06]  /*6870*/  HMMA.16816.F32 R148, R36, R40, R152 ;  /* 0x000000282494723c */ /* 0x000fec0000001898 */
[----:B-----5:R-:W-:Y:S06]  /*6880*/  HMMA.16816.F32 R152, R12, R60, R56 ;  /* 0x0000003c0c98723c */ /* 0x020fec0000001838 */
[----:B------:R-:W-:Y:S01]  /*6890*/  HMMA.16816.F32 R64, R24, R66, R48 ;  /* 0x000000421840723c */ /* 0x000fe20000001830 */
[----:B------:R-:W2:Y:S05]  /*68a0*/  LDSM.16.M88.4 R48, [R201+0x800] ;  /* 0x00080000c930783b */ /* 0x000eaa0000000200 */
[----:B------:R-:W-:Y:S01]  /*68b0*/  HMMA.16816.F32 R76, R16, R62, R32 ;  /* 0x0000003e104c723c */ /* 0x000fe20000001820 */
[----:B------:R-:W-:Y:S01]  /*68c0*/  FMUL.FTZ R144, R144, UR10 ;  /* 0x0000000a90907c20 */ /* 0x000fe20008410000 */
[----:B------:R-:W-:Y:S01]  /*68d0*/  FMUL.FTZ R145, R145, UR10 ;  /* 0x0000000a91917c20 */ /* 0x000fe20008410000 */
[----:B------:R-:W-:Y:S01]  /*68e0*/  FMUL.FTZ R146, R146, UR10 ;  /* 0x0000000a92927c20 */ /* 0x000fe20008410000 */
[----:B------:R-:W-:Y:S01]  /*68f0*/  FMUL.FTZ R147, R147, UR10 ;  /* 0x0000000a93937c20 */ /* 0x000fe20008410000 */
[----:B------:R-:W-:Y:S01]  /*6900*/  MUFU.TANH R239, R144 ;  /* 0x0000009000ef7308 */ /* 0x000fe20000002400 */
[----:B------:R-:W3:Y:S01]  /*6910*/  LDSM.16.M88.4 R32, [R203+0x1800] ;  /* 0x00180000cb20783b */ /* 0x000ee20000000200 */
[----:B------:R-:W-:Y:S05]  /*6920*/  HMMA.16816.F32 R164, R36, R52, R188 ;  /* 0x0000003424a4723c */ /* 0x000fea00000018bc */
[----:B------:R-:W-:Y:S01]  /*6930*/  FMUL.FTZ R0, R153, UR10 ;  /* 0x0000000a99007c20 */ /* 0x000fe20008410000 */
[----:B------:R-:W4:Y:S01]  /*6940*/  MUFU.TANH R236, R145 ;  /* 0x0000009100ec7308 */ /* 0x000f220000002400 */
[----:B-1----:R-:W-:Y:S01]  /*6950*/  HMMA.16816.F32 R56, R28, R20, R148 ;  /* 0x000000141c38723c */ /* 0x002fe20000001894 */
[----:B------:R-:W-:-:S05]  /*6960*/  FMUL.FTZ R152, R152, UR10 ;  /* 0x0000000a98987c20 */ /* 0x000fca0008410000 */
[----:B------:R-:W-:Y:S01]  /*6970*/  HMMA.16816.F32 R64, R12, R62, R64 ;  /* 0x0000003e0c40723c */ /* 0x000fe20000001840 */
[----:B------:R-:W-:Y:S05]  /*6980*/  MUFU.TANH R238, R146 ;  /* 0x0000009200ee7308 */ /* 0x000fea0000002400 */
[C---:B------:R-:W-:Y:S03]  /*6990*/  HMMA.16816.F32 R184, R36.reuse, R44, R184 ;  /* 0x0000002c24b8723c */ /* 0x040fe600000018b8 */
[----:B------:R1:W5:Y:S03]  /*69a0*/  MUFU.TANH R231, R147 ;  /* 0x0000009300e77308 */ /* 0x0003660000002400 */
[C---:B------:R-:W-:Y:S05]  /*69b0*/  HMMA.16816.F32 R60, R36.reuse, R46, R216 ;  /* 0x0000002e243c723c */ /* 0x040fea00000018d8 */
[----:B------:R-:W-:Y:S01]  /*69c0*/  MUFU.TANH R237, R152 ;  /* 0x0000009800ed7308 */ /* 0x000fe20000002400 */
[----:B------:R-:W-:Y:S06]  /*69d0*/  HMMA.16816.F32 R160, R36, R54, R212 ;  /* 0x0000003624a0723c */ /* 0x000fec00000018d4 */
[----:B------:R-:W-:Y:S06]  /*69e0*/  HMMA.16816.F32 R44, R24, R20, R180 ;  /* 0x00000014182c723c */ /* 0x000fec00000018b4 */
[----:B-1----:R-:W-:Y:S01]  /*69f0*/  HMMA.16816.F32 R144, R36, R42, R192 ;  /* 0x0000002a2490723c */ /* 0x002fe200000018c0 */
[----:B------:R1:W5:Y:S01]  /*6a00*/  MUFU.TANH R192, R0 ;  /* 0x0000000000c07308 */ /* 0x0003620000002400 */
[----:B------:R-:W4:Y:S04]  /*6a10*/  LDSM.16.M88.4 R40, [R203+0x1000] ;  /* 0x00100000cb28783b */ /* 0x000f280000000200 */
[----:B--2---:R-:W-:Y:S06]  /*6a20*/  HMMA.16816.F32 R36, R16, R48, R56 ;  /* 0x000000301024723c */ /* 0x004fec0000001838 */
[----:B------:R-:W-:Y:S01]  /*6a30*/  HMMA.16816.F32 R148, R24, R22, R176 ;  /* 0x000000161894723c */ /* 0x000fe200000018b0 */
[----:B-1----:R-:W-:-:S05]  /*6a40*/  FMUL.FTZ R0, R155, UR10 ;  /* 0x0000000a9b007c20 */ /* 0x002fca0008410000 */
[----:B---3--:R-:W-:Y:S01]  /*6a50*/  HMMA.16816.F32 R156, R24, R32, R232 ;  /* 0x00000020189c723c */ /* 0x008fe200000018e8 */
[----:B------:R1:W2:Y:S05]  /*6a60*/  MUFU.TANH R190, R0 ;  /* 0x0000000000be7308 */ /* 0x0002aa0000002400 */
[----:B------:R-:W-:Y:S06]  /*6a70*/  HMMA.16816.F32 R20, R28, R22, R144 ;  /* 0x000000161c14723c */ /* 0x000fec0000001890 */
[----:B------:R-:W-:Y:S01]  /*6a80*/  FMUL.FTZ R39, R39, UR10 ;  /* 0x0000000a27277c20 */ /* 0x000fe20008410000 */
[----:B------:R-:W-:Y:S03]  /*6a90*/  HMMA.16816.F32 R144, R24, R34, R168 ;  /* 0x000000221890723c */ /* 0x000fe600000018a8 */
[----:B------:R-:W-:Y:S03]  /*6aa0*/  MUFU.TANH R169, R39 ;  /* 0x0000002700a97308 */ /* 0x000fe60000002400 */
[----:B------:R-:W-:Y:S01]  /*6ab0*/  HMMA.16816.F32 R52, R12, R48, R44 ;  /* 0x000000300c34723c */ /* 0x000fe2000000182c */
[----:B-1----:R-:W-:-:S04]  /*6ac0*/  FMUL.FTZ R0, R76, UR10 ;  /* 0x0000000a4c007c20 */ /* 0x002fc80008410000 */
[----:B------:R1:W-:Y:S01]  /*6ad0*/  MUFU.TANH R189, R0 ;  /* 0x0000000000bd7308 */ /* 0x0003e20000002400 */
[----:B----4-:R-:W-:Y:S06]  /*6ae0*/  HMMA.16816.F32 R56, R28, R42, R60 ;  /* 0x0000002a1c38723c */ /* 0x010fec000000183c */
[-C--:B------:R-:W-:Y:S01]  /*6af0*/  HMMA.16816.F32 R44, R16, R50.reuse, R20 ;  /* 0x00000032102c723c */ /* 0x080fe20000001814 */
[----:B------:R-:W3:Y:S05]  /*6b00*/  LDSM.16.M88.4 R20, [R201+0x1800] ;  /* 0x00180000c914783b */ /* 0x000eea0000000200 */
[----:B------:R-:W-:Y:S01]  /*6b10*/  HMMA.16816.F32 R48, R12, R50, R148 ;  /* 0x000000320c30723c */ /* 0x000fe20000001894 */
[----:B-1----:R-:W-:-:S05]  /*6b20*/  FMUL.FTZ R0, R77, UR10 ;  /* 0x0000000a4d007c20 */ /* 0x002fca0008410000 */
[----:B------:R-:W-:Y:S01]  /*6b30*/  FMUL.FTZ R52, R52, UR10 ;  /* 0x0000000a34347c20 */ /* 0x000fe20008410000 */
[----:B------:R-:W-:Y:S01]  /*6b40*/  FMUL.FTZ R53, R53, UR10 ;  /* 0x0000000a35357c20 */ /* 0x000fe20008410000 */
[----:B------:R-:W-:Y:S01]  /*6b50*/  FMUL.FTZ R54, R54, UR10 ;  /* 0x0000000a36367c20 */ /* 0x000fe20008410000 */
[----:B------:R1:W-:Y:S01]  /*6b60*/  MUFU.TANH R191, R0 ;  /* 0x0000000000bf7308 */ /* 0x0003e20000002400 */
[----:B------:R-:W-:Y:S01]  /*6b70*/  FMUL.FTZ R55, R55, UR10 ;  /* 0x0000000a37377c20 */ /* 0x000fe20008410000 */
[----:B------:R-:W-:Y:S06]  /*6b80*/  HMMA.16816.F32 R60, R28, R32, R164 ;  /* 0x000000201c3c723c */ /* 0x000fec00000018a4 */
[----:B------:R-:W-:Y:S01]  /*6b90*/  MUFU.TANH R155, R52 ;  /* 0x00000034009b7308 */ /* 0x000fe20000002400 */
[----:B------:R-:W-:Y:S01]  /*6ba0*/  FMUL.FTZ R45, R45, UR10 ;  /* 0x0000000a2d2d7c20 */ /* 0x000fe20008410000 */
[----:B------:R-:W-:Y:S01]  /*6bb0*/  FMUL.FTZ R44, R44, UR10 ;  /* 0x0000000a2c2c7c20 */ /* 0x000fe20008410000 */
[----:B------:R-:W-:Y:S01]  /*6bc0*/  FMUL.FTZ R46, R46, UR10 ;  /* 0x0000000a2e2e7c20 */ /* 0x000fe20008410000 */
[----:B------:R-:W-:-:S04]  /*6bd0*/  FMUL.FTZ R47, R47, UR10 ;  /* 0x0000000a2f2f7c20 */ /* 0x000fc80008410000 */
[----:B------:R-:W-:Y:S01]  /*6be0*/  MUFU.TANH R168, R53 ;  /* 0x0000003500a87308 */ /* 0x000fe20000002400 */
[----:B-1----:R-:W-:Y:S01]  /*6bf0*/  FMUL.FTZ R0, R78, UR10 ;  /* 0x0000000a4e007c20 */ /* 0x002fe20008410000 */
[----:B------:R-:W-:Y:S01]  /*6c00*/  FMUL.FTZ R50, R50, UR10 ;  /* 0x0000000a32327c20 */ /* 0x000fe20008410000 */
[----:B------:R-:W-:Y:S01]  /*6c10*/  FMUL.FTZ R48, R48, UR10 ;  /* 0x0000000a30307c20 */ /* 0x000fe20008410000 */
[----:B------:R-:W-:-:S04]  /*6c20*/  FMUL.FTZ R49, R49, UR10 ;  /* 0x0000000a31317c20 */ /* 0x000fc80008410000 */
[----:B------:R1:W4:Y:S01]  /*6c30*/  MUFU.TANH R188, R0 ;  /* 0x0000000000bc7308 */ /* 0x0003220000002400 */
[----:B---3--:R-:W-:Y:S07]  /*6c40*/  HMMA.16816.F32 R144, R12, R22, R144 ;  /* 0x000000160c90723c */ /* 0x008fee0000001890 */
[----:B------:R-:W-:Y:S08]  /*6c50*/  MUFU.TANH R152, R54 ;  /* 0x0000003600987308 */ /* 0x000ff00000002400 */
[----:B------:R3:W-:Y:S01]  /*6c60*/  MUFU.TANH R153, R55 ;  /* 0x0000003700997308 */ /* 0x0007e20000002400 */
[----:B-1----:R-:W-:-:S02]  /*6c70*/  FMUL.FTZ R0, R79, UR10 ;  /* 0x0000000a4f007c20 */ /* 0x002fc40008410000 */
[----:B------:R-:W-:Y:S05]  /*6c80*/  HMMA.16816.F32 R76, R24, R42, R172 ;  /* 0x0000002a184c723c */ /* 0x000fea00000018ac */
[----:B------:R1:W-:Y:S01]  /*6c90*/  MUFU.TANH R182, R0 ;  /* 0x0000000000b67308 */ /* 0x0003e20000002400 */
[----:B------:R-:W-:Y:S01]  /*6ca0*/  FMUL.FTZ R144, R144, UR10 ;  /* 0x0000000a90907c20 */ /* 0x000fe20008410000 */
[----:B------:R-:W-:Y:S01]  /*6cb0*/  FMUL.FTZ R146, R146, UR10 ;  /* 0x0000000a92927c20 */ /* 0x000fe20008410000 */
[----:B------:R-:W-:Y:S01]  /*6cc0*/  FMUL.FTZ R145, R145, UR10 ;  /* 0x0000000a91917c20 */ /* 0x000fe20008410000 */
[----:B------:R-:W-:-:S04]  /*6cd0*/  FMUL.FTZ R147, R147, UR10 ;  /* 0x0000000a93937c20 */ /* 0x000fc80008410000 */
[----:B------:R-:W-:Y:S01]  /*6ce0*/  MUFU.TANH R148, R45 ;  /* 0x0000002d00947308 */ /* 0x000fe20000002400 */
[----:B---3--:R-:W-:Y:S07]  /*6cf0*/  HMMA.16816.F32 R52, R28, R34, R160 ;  /* 0x000000221c34723c */ /* 0x008fee00000018a0 */
[----:B------:R-:W-:Y:S01]  /*6d00*/  MUFU.TANH R75, R44 ;  /* 0x0000002c004b7308 */ /* 0x000fe20000002400 */
[----:B-1----:R-:W-:-:S07]  /*6d10*/  FMUL.FTZ R0, R64, UR10 ;  /* 0x0000000a40007c20 */ /* 0x002fce0008410000 */
[----:B------:R1:W3:Y:S08]  /*6d20*/  MUFU.TANH R180, R0 ;  /* 0x0000000000b47308 */ /* 0x0002f00000002400 */
[----:B------:R-:W-:Y:S01]  /*6d30*/  MUFU.TANH R69, R46 ;  /* 0x0000002e00457308 */ /* 0x000fe20000002400 */
[----:B------:R-:W-:Y:S07]  /*6d40*/  HMMA.16816.F32 R52, R16, R22, R52 ;  /* 0x000000161034723c */ /* 0x000fee0000001834 */
[----:B------:R-:W-:Y:S01]  /*6d50*/  MUFU.TANH R74, R47 ;  /* 0x0000002f004a7308 */ /* 0x000fe20000002400 */
[----:B-1----:R-:W-:-:S07]  /*6d60*/  FMUL.FTZ R0, R65, UR10 ;  /* 0x0000000a41007c20 */ /* 0x002fce0008410000 */
[----:B------:R1:W-:Y:S02]  /*6d70*/  MUFU.TANH R181, R0 ;  /* 0x0000000000b57308 */ /* 0x0003e40000002400 */
[----:B-1----:R-:W-:-:S06]  /*6d80*/  FMUL.FTZ R0, R66, UR10 ;  /* 0x0000000a42007c20 */ /* 0x002fcc0008410000 */
[----:B------:R1:W3:Y:S02]  /*6d90*/  MUFU.TANH R177, R0 ;  /* 0x0000000000b17308 */ /* 0x0002e40000002400 */
[----:B-1----:R-:W-:Y:S02]  /*6da0*/  FMUL.FTZ R0, R67, UR10 ;  /* 0x0000000a43007c20 */ /* 0x002fe40008410000 */
[----:B------:R-:W-:Y:S01]  /*6db0*/  HMMA.16816.F32 R64, R24, R40, R220 ;  /* 0x000000281840723c */ /* 0x000fe200000018dc */
[----:B------:R-:W1:Y:S03]  /*6dc0*/  LDSM.16.M88.4 R24, [R201+0x1000] ;  /* 0x00100000c918783b */ /* 0x000e660000000200 */
[----:B------:R5:W3:Y:S01]  /*6dd0*/  MUFU.TANH R178, R0 ;  /* 0x0000000000b27308 */ /* 0x000ae20000002400 */
[----:B------:R-:W-:-:S04]  /*6de0*/  DEPBAR.LE SB0, 0x0 ;  /* 0x000080000000791a */ /* 0x000fc80000000000 */
[----:B-----5:R-:W-:-:S04]  /*6df0*/  FMUL.FTZ R0, R36, UR10 ;  /* 0x0000000a24007c20 */ /* 0x020fc80008410000 */
[----:B------:R5:W-:Y:S02]  /*6e00*/  MUFU.TANH R176, R0 ;  /* 0x0000000000b07308 */ /* 0x000be40000002400 */
[----:B-----5:R-:W-:-:S09]  /*6e10*/  FMUL.FTZ R0, R37, UR10 ;  /* 0x0000000a25007c20 */ /* 0x020fd20008410000 */
[----:B-1----:R-:W-:Y:S01]  /*6e20*/  HMMA.16816.F32 R32, R12, R24, R64 ;  /* 0x000000180c20723c */ /* 0x002fe20000001840 */
[----:B------:R-:W-:Y:S08]  /*6e30*/  MUFU.TANH R64, R50 ;  /* 0x0000003200407308 */ /* 0x000ff00000002400 */
[----:B------:R1:W-:Y:S08]  /*6e40*/  MUFU.TANH R179, R0 ;  /* 0x0000000000b37308 */ /* 0x0003f00000002400 */
[----:B------:R-:W-:Y:S07]  /*6e50*/  MUFU.TANH R66, R48 ;  /* 0x0000003000427308 */ /* 0x000fee0000002400 */
[----:B------:R-:W-:Y:S01]  /*6e60*/  FMUL.FTZ R5, R32, UR10 ;  /* 0x0000000a20057c20 */ /* 0x000fe20008410000 */
[----:B------:R-:W-:Y:S01]  /*6e70*/  FMUL.FTZ R4, R33, UR10 ;  /* 0x0000000a21047c20 */ /* 0x000fe20008410000 */
[----:B-1----:R-:W-:Y:S01]  /*6e80*/  FMUL.FTZ R0, R38, UR10 ;  /* 0x0000000a26007c20 */ /* 0x002fe20008410000 */
[----:B------:R-:W-:Y:S01]  /*6e90*/  FMUL.FTZ R6, R34, UR10 ;  /* 0x0000000a22067c20 */ /* 0x000fe20008410000 */
[----:B------:R-:W-:Y:S01]  /*6ea0*/  HMMA.16816.F32 R36, R28, R40, R184 ;  /* 0x000000281c24723c */ /* 0x000fe200000018b8 */
[----:B------:R-:W-:Y:S01]  /*6eb0*/  MUFU.TANH R50, R4 ;  /* 0x0000000400327308 */ /* 0x000fe20000002400 */
[----:B------:R-:W-:-:S04]  /*6ec0*/  FMUL.FTZ R11, R35, UR10 ;  /* 0x0000000a230b7c20 */ /* 0x000fc80008410000 */
[C---:B------:R-:W-:Y:S03]  /*6ed0*/  HMMA.16816.F32 R28, R12.reuse, R26, R76 ;  /* 0x0000001a0c1c723c */ /* 0x040fe6000000184c */
[----:B------:R1:W5:Y:S03]  /*6ee0*/  MUFU.TANH R172, R0 ;  /* 0x0000000000ac7308 */ /* 0x0003660000002400 */
[-C--:B------:R-:W-:Y:S05]  /*6ef0*/  HMMA.16816.F32 R40, R12, R20.reuse, R156 ;  /* 0x000000140c28723c */ /* 0x080fea000000189c */
[----:B------:R-:W-:Y:S01]  /*6f00*/  MUFU.TANH R48, R11 ;  /* 0x0000000b00307308 */ /* 0x000fe20000002400 */
[C---:B------:R-:W-:Y:S06]  /*6f10*/  HMMA.16816.F32 R12, R16.reuse, R20, R60 ;  /* 0x00000014100c723c */ /* 0x040fec000000183c */
[----:B------:R-:W-:Y:S01]  /*6f20*/  HMMA.16816.F32 R36, R16, R24, R36 ;  /* 0x000000181024723c */ /* 0x000fe20000001824 */
[----:B------:R-:W5:Y:S01]  /*6f30*/  MUFU.TANH R67, R49 ;  /* 0x0000003100437308 */ /* 0x000f620000002400 */
[----:B-1----:R-:W-:Y:S01]  /*6f40*/  FMUL.FTZ R0, R51, UR10 ;  /* 0x0000000a33007c20 */ /* 0x002fe20008410000 */
[----:B------:R-:W-:-:S03]  /*6f50*/  FMUL.FTZ R62, R154, UR10 ;  /* 0x0000000a9a3e7c20 */ /* 0x000fc60008410000 */
[----:B------:R-:W-:Y:S01]  /*6f60*/  HMMA.16816.F32 R24, R16, R26, R56 ;  /* 0x0000001a1018723c */ /* 0x000fe20000001838 */
[----:B------:R-:W-:Y:S01]  /*6f70*/  FMUL.FTZ R23, R31, UR10 ;  /* 0x0000000a1f177c20 */ /* 0x000fe20008410000 */
[----:B------:R-:W-:Y:S01]  /*6f80*/  FMUL.FTZ R29, R29, UR10 ;  /* 0x0000000a1d1d7c20 */ /* 0x000fe20008410000 */
[----:B------:R1:W5:Y:S01]  /*6f90*/  MUFU.TANH R65, R0 ;  /* 0x0000000000417308 */ /* 0x0003620000002400 */
[----:B------:R-:W-:Y:S02]  /*6fa0*/  FMUL.FTZ R28, R28, UR10 ;  /* 0x0000000a1c1c7c20 */ /* 0x000fe40008410000 */
[----:B------:R-:W-:Y:S01]  /*6fb0*/  FMUL.FTZ R60, R42, UR10 ;  /* 0x0000000a2a3c7c20 */ /* 0x000fe20008410000 */
[----:B------:R-:W-:Y:S01]  /*6fc0*/  FMUL.FTZ R57, R41, UR10 ;  /* 0x0000000a29397c20 */ /* 0x000fe20008410000 */
[----:B------:R-:W-:Y:S01]  /*6fd0*/  FMUL.FTZ R56, R40, UR10 ;  /* 0x0000000a28387c20 */ /* 0x000fe20008410000 */
[----:B------:R-:W-:Y:S01]  /*6fe0*/  FMUL.FTZ R17, R30, UR10 ;  /* 0x0000000a1e117c20 */ /* 0x000fe20008410000 */
[----:B------:R-:W-:Y:S01]  /*6ff0*/  FMUL.FTZ R61, R43, UR10 ;  /* 0x0000000a2b3d7c20 */ /* 0x000fe20008410000 */
[----:B------:R-:W-:Y:S01]  /*7000*/  MUFU.TANH R19, R5 ;  /* 0x0000000500137308 */ /* 0x000fe20000002400 */
[----:B------:R-:W-:Y:S01]  /*7010*/  FMUL.FTZ R22, R14, UR10 ;  /* 0x0000000a0e167c20 */ /* 0x000fe20008410000 */
[----:B------:R-:W-:Y:S01]  /*7020*/  FMUL.FTZ R46, R13, UR10 ;  /* 0x0000000a0d2e7c20 */ /* 0x000fe20008410000 */
[----:B------:R-:W-:Y:S01]  /*7030*/  FMUL.FTZ R21, R12, UR10 ;  /* 0x0000000a0c157c20 */ /* 0x000fe20008410000 */
[----:B------:R-:W-:-:S03]  /*7040*/  FMUL.FTZ R51, R15, UR10 ;  /* 0x0000000a0f337c20 */ /* 0x000fc60008410000 */
[----:B------:R-:W-:Y:S01]  /*7050*/  FMUL.FTZ R2, R37, UR10 ;  /* 0x0000000a25027c20 */ /* 0x000fe20008410000 */
[----:B------:R-:W-:Y:S01]  /*7060*/  MUFU.TANH R14, R6 ;  /* 0x00000006000e7308 */ /* 0x000fe20000002400 */
[----:B-1----:R-:W-:-:S04]  /*7070*/  FMUL.FTZ R0, R36, UR10 ;  /* 0x0000000a24007c20 */ /* 0x002fc80008410000 */
[----:B------:R-:W-:Y:S01]  /*7080*/  FMUL.FTZ R16, R24, UR10 ;  /* 0x0000000a18107c20 */ /* 0x000fe20008410000 */
[----:B------:R-:W-:Y:S01]  /*7090*/  FMUL.FTZ R26, R26, UR10 ;  /* 0x0000000a1a1a7c20 */ /* 0x000fe20008410000 */
[----:B------:R-:W-:Y:S01]  /*70a0*/  FMUL.FTZ R27, R27, UR10 ;  /* 0x0000000a1b1b7c20 */ /* 0x000fe20008410000 */
[----:B------:R1:W-:Y:S01]  /*70b0*/  MUFU.TANH R59, R0 ;  /* 0x00000000003b7308 */ /* 0x0003e20000002400 */
[----:B------:R-:W-:-:S07]  /*70c0*/  FMUL.FTZ R25, R25, UR10 ;  /* 0x0000000a19197c20 */ /* 0x000fce0008410000 */
[----:B------:R2:W-:Y:S08]  /*70d0*/  MUFU.TANH R58, R2 ;  /* 0x00000002003a7308 */ /* 0x0005f00000002400 */
[----:B------:R-:W-:Y:S01]  /*70e0*/  MUFU.TANH R47, R29 ;  /* 0x0000001d002f7308 */ /* 0x000fe20000002400 */
[----:B-1----:R-:W-:-:S07]  /*70f0*/  FMUL.FTZ R0, R38, UR10 ;  /* 0x0000000a26007c20 */ /* 0x002fce0008410000 */
[----:B------:R1:W5:Y:S01]  /*7100*/  MUFU.TANH R18, R0 ;  /* 0x0000000000127308 */ /* 0x0003620000002400 */
[----:B--2---:R-:W-:-:S07]  /*7110*/  FMUL.FTZ R2, R39, UR10 ;  /* 0x0000000a27027c20 */ /* 0x004fce0008410000 */
[----:B------:R2:W5:Y:S08]  /*7120*/  MUFU.TANH R20, R2 ;  /* 0x0000000200147308 */ /* 0x0005700000002400 */
[----:B------:R5:W-:Y:S01]  /*7130*/  MUFU.TANH R13, R28 ;  /* 0x0000001c000d7308 */ /* 0x000be20000002400 */
[----:B-1----:R-:W-:-:S04]  /*7140*/  IMAD R0, R209, 0x40, R247 ;  /* 0x00000040d1007824 */ /* 0x002fc800078e02f7 */
[----:B------:R-:W-:-:S03]  /*7150*/  VIADD R3, R0, 0x1 ;  /* 0x0000000100037836 */ /* 0x000fc60000000000 */
[----:B------:R-:W1:Y:S01]  /*7160*/  MUFU.TANH R16, R16 ;  /* 0x0000001000107308 */ /* 0x000e620000002400 */
[----:B--2---:R-:W-:Y:S01]  /*7170*/  VIADD R2, R0, 0x8 ;  /* 0x0000000800027836 */ /* 0x004fe20000000000 */
[C---:B------:R-:W-:Y:S02]  /*7180*/  ISETP.GE.AND P6, PT, R3.reuse, R7, PT ;  /* 0x000000070300720c */ /* 0x040fe40003fc6270 */
[C---:B------:R-:W-:Y:S02]  /*7190*/  ISETP.GE.AND P5, PT, R3.reuse, R8, PT ;  /* 0x000000080300720c */ /* 0x040fe40003fa6270 */
[C---:B------:R-:W-:Y:S02]  /*71a0*/  ISETP.GE.AND P4, PT, R3.reuse, R10, PT ;  /* 0x0000000a0300720c */ /* 0x040fe40003f86270 */
[----:B------:R-:W-:Y:S01]  /*71b0*/  ISETP.GE.AND P2, PT, R3, R9, PT ;  /* 0x000000090300720c */ /* 0x000fe20003f46270 */
[----:B------:R-:W2:Y:S01]  /*71c0*/  MUFU.TANH R15, R26 ;  /* 0x0000001a000f7308 */ /* 0x000ea20000002400 */
[----:B------:R-:W-:-:S02]  /*71d0*/  I2FP.F32.S32 R3, R3 ;  /* 0x0000000300037245 */ /* 0x000fc40000201400 */
[C---:B------:R-:W-:Y:S02]  /*71e0*/  ISETP.GE.AND P1, PT, R2.reuse, R7, PT ;  /* 0x000000070200720c */ /* 0x040fe40003f26270 */
[----:B------:R-:W-:Y:S01]  /*71f0*/  ISETP.GE.AND P3, PT, R2, R8, PT ;  /* 0x000000080200720c */ /* 0x000fe20003f66270 */
[CC--:B------:R-:W-:Y:S01]  /*7200*/  FFMA.FTZ R5, R3.reuse, R68.reuse, R236 ;  /* 0x0000004403057223 */ /* 0x0c0fe200000100ec */
[CC--:B------:R-:W-:Y:S01]  /*7210*/  FFMA.FTZ R4, R3.reuse, R68.reuse, R231 ;  /* 0x0000004403047223 */ /* 0x0c0fe200000100e7 */
[-C--:B------:R-:W-:Y:S01]  /*7220*/  FFMA.FTZ R6, R3, R68.reuse, R192 ;  /* 0x0000004403067223 */ /* 0x080fe200000100c0 */
[----:B------:R-:W2:Y:S02]  /*7230*/  MUFU.TANH R12, R17 ;  /* 0x00000011000c7308 */ /* 0x000ea40000002400 */
[----:B------:R-:W-:Y:S01]  /*7240*/  FSEL R31, R5, -INF , !P6 ;  /* 0xff800000051f7808 */ /* 0x000fe20007000000 */
[----:B------:R-:W-:Y:S01]  /*7250*/  FFMA.FTZ R5, R3, R68, R190 ;  /* 0x0000004403057223 */ /* 0x000fe200000100be */
[----:B------:R-:W-:Y:S01]  /*7260*/  FSEL R41, R4, -INF , !P5 ;  /* 0xff80000004297808 */ /* 0x000fe20006800000 */
[----:B------:R-:W-:Y:S01]  /*7270*/  VIADD R3, R0, 0x10 ;  /* 0x0000001000037836 */ /* 0x000fe20000000000 */
[----:B------:R-:W-:-:S02]  /*7280*/  I2FP.F32.S32 R4, R2 ;  /* 0x0000000200047245 */ /* 0x000fc40000201400 */
[----:B------:R-:W-:Y:S01]  /*7290*/  FSEL R45, R5, -INF , !P2 ;  /* 0xff800000052d7808 */ /* 0x000fe20005000000 */
[----:B------:R1:W-:Y:S01]  /*72a0*/  MUFU.TANH R24, R27 ;  /* 0x0000001b00187308 */ /* 0x0003e20000002400 */
[----:B------:R-:W-:Y:S01]  /*72b0*/  ISETP.GE.AND P6, PT, R2, R10, PT ;  /* 0x0000000a0200720c */ /* 0x000fe20003fc6270 */
[-C--:B----4-:R-:W-:Y:S01]  /*72c0*/  FFMA.FTZ R5, R4, R68.reuse, R188 ;  /* 0x0000004404057223 */ /* 0x090fe200000100bc */
[----:B------:R-:W-:Y:S01]  /*72d0*/  ISETP.GE.AND P5, PT, R2, R9, PT ;  /* 0x000000090200720c */ /* 0x000fe20003fa6270 */
[----:B------:R-:W-:Y:S01]  /*72e0*/  VIADD R2, R0, 0x9 ;  /* 0x0000000900027836 */ /* 0x000fe20000000000 */
[----:B------:R-:W-:Y:S01]  /*72f0*/  FSEL R44, R6, -INF , !P4 ;  /* 0xff800000062c7808 */ /* 0x000fe20006000000 */
[CC--:B------:R-:W-:Y:S01]  /*7300*/  FFMA.FTZ R11, R4.reuse, R68.reuse, R189 ;  /* 0x00000044040b7223 */ /* 0x0c0fe200000100bd */
[CC--:B---3--:R-:W-:Y:S01]  /*7310*/  FFMA.FTZ R6, R4.reuse, R68.reuse, R180 ;  /* 0x0000004404067223 */ /* 0x0c8fe200000100b4 */
[----:B------:R-:W-:Y:S01]  /*7320*/  FSEL R38, R5, -INF , !P3 ;  /* 0xff80000005267808 */ /* 0x000fe20005800000 */
[----:B------:R-:W-:Y:S01]  /*7330*/  FFMA.FTZ R4, R4, R68, R177 ;  /* 0x0000004404047223 */ /* 0x000fe200000100b1 */
[----:B------:R-:W-:Y:S01]  /*7340*/  I2FP.F32.S32 R5, R2 ;  /* 0x0000000200057245 */ /* 0x000fe20000201400 */
[----:B------:R3:W4:Y:S01]  /*7350*/  MUFU.TANH R49, R25 ;  /* 0x0000001900317308 */ /* 0x0007220000002400 */
[----:B------:R-:W-:-:S02]  /*7360*/  FSEL R34, R11, -INF , !P1 ;  /* 0xff8000000b227808 */ /* 0x000fc40004800000 */
[----:B------:R-:W-:Y:S01]  /*7370*/  FSEL R40, R6, -INF , !P6 ;  /* 0xff80000006287808 */ /* 0x000fe20007000000 */
[CC--:B------:R-:W-:Y:S01]  /*7380*/  FFMA.FTZ R6, R5.reuse, R68.reuse, R191 ;  /* 0x0000004405067223 */ /* 0x0c0fe200000100bf */
[C---:B------:R-:W-:Y:S01]  /*7390*/  FFMA.FTZ R11, R5.reuse, R68, R182 ;  /* 0x00000044050b7223 */ /* 0x040fe200000100b6 */
[C---:B------:R-:W-:Y:S02]  /*73a0*/  ISETP.GE.AND P4, PT, R2.reuse, R7, PT ;  /* 0x000000070200720c */ /* 0x040fe40003f86270 */
[----:B------:R-:W-:Y:S01]  /*73b0*/  ISETP.GE.AND P2, PT, R2, R8, PT ;  /* 0x000000080200720c */ /* 0x000fe20003f46270 */
[----:B------:R-:W4:Y:S01]  /*73c0*/  MUFU.TANH R23, R23 ;  /* 0x0000001700177308 */ /* 0x000f220000002400 */
[----:B------:R-:W-:Y:S02]  /*73d0*/  FSEL R42, R4, -INF , !P5 ;  /* 0xff800000042a7808 */ /* 0x000fe40006800000 */
[----:B------:R-:W-:Y:S02]  /*73e0*/  I2FP.F32.S32 R4, R3 ;  /* 0x0000000300047245 */ /* 0x000fe40000201400 */
[----:B------:R-:W-:Y:S01]  /*73f0*/  FSEL R33, R6, -INF , !P4 ;  /* 0xff80000006217808 */ /* 0x000fe20006000000 */
[----:B------:R-:W-:Y:S01]  /*7400*/  FFMA.FTZ R6, R5, R68, R181 ;  /* 0x0000004405067223 */ /* 0x000fe200000100b5 */
[----:B------:R-:W-:Y:S01]  /*7410*/  FSEL R36, R11, -INF , !P2 ;  /* 0xff8000000b247808 */ /* 0x000fe20005000000 */
[----:B------:R-:W4:Y:S01]  /*7420*/  MUFU.TANH R21, R21 ;  /* 0x0000001500157308 */ /* 0x000f220000002400 */
[----:B------:R-:W-:Y:S01]  /*7430*/  BAR.SYNC.DEFER_BLOCKING 0x0 ;  /* 0x0000000000007b1d */ /* 0x000fe20000010000 */
[----:B------:R-:W-:-:S02]  /*7440*/  ISETP.GE.AND P6, PT, R3, R7, PT ;  /* 0x000000070300720c */ /* 0x000fc40003fc6270 */
[C---:B------:R-:W-:Y:S02]  /*7450*/  ISETP.GE.AND P5, PT, R3.reuse, R8, PT ;  /* 0x000000080300720c */ /* 0x040fe40003fa6270 */
[C---:B------:R-:W-:Y:S02]  /*7460*/  ISETP.GE.AND P4, PT, R3.reuse, R10, PT ;  /* 0x0000000a0300720c */ /* 0x040fe40003f86270 */
[-C--:B------:R-:W-:Y:S01]  /*7470*/  ISETP.GE.AND P2, PT, R3, R9.reuse, PT ;  /* 0x000000090300720c */ /* 0x080fe20003f46270 */
[-C--:B------:R-:W-:Y:S01]  /*7480*/  FFMA.FTZ R3, R5, R68.reuse, R178 ;  /* 0x0000004405037223 */ /* 0x080fe200000100b2 */
[----:B-----5:R-:W-:Y:S01]  /*7490*/  FFMA.FTZ R5, R4, R68, R172 ;  /* 0x0000004404057223 */ /* 0x020fe200000100ac */
[C---:B------:R-:W-:Y:S01]  /*74a0*/  ISETP.GE.AND P1, PT, R2.reuse, R10, PT ;  /* 0x0000000a0200720c */ /* 0x040fe20003f26270 */
[----:B------:R-:W-:Y:S01]  /*74b0*/  MUFU.TANH R46, R46 ;  /* 0x0000002e002e7308 */ /* 0x000fe20000002400 */
[----:B------:R-:W-:Y:S01]  /*74c0*/  ISETP.GE.AND P3, PT, R2, R9, PT ;  /* 0x000000090200720c */ /* 0x000fe20003f66270 */
[----:B------:R-:W-:Y:S01]  /*74d0*/  VIADD R2, R0, 0x11 ;  /* 0x0000001100027836 */ /* 0x000fe20000000000 */
[----:B------:R-:W-:Y:S01]  /*74e0*/  FSEL R37, R6, -INF , !P1 ;  /* 0xff80000006257808 */ /* 0x000fe20004800000 */
[CC--:B------:R-:W-:Y:S01]  /*74f0*/  FFMA.FTZ R6, R4.reuse, R68.reuse, R176 ;  /* 0x0000004404067223 */ /* 0x0c0fe200000100b0 */
[----:B------:R-:W-:Y:S01]  /*7500*/  FSEL R156, R5, -INF , !P5 ;  /* 0xff800000059c7808 */ /* 0x000fe20006800000 */
[CC--:B------:R-:W-:Y:S01]  /*7510*/  FFMA.FTZ R5, R4.reuse, R68.reuse, R155 ;  /* 0x0000004404057223 */ /* 0x0c0fe2000001009b */
[----:B------:R-:W-:Y:S01]  /*7520*/  FSEL R39, R3, -INF , !P3 ;  /* 0xff80000003277808 */ /* 0x000fe20005800000 */
[----:B------:R-:W-:Y:S01]  /*7530*/  FFMA.FTZ R4, R4, R68, R152 ;  /* 0x0000004404047223 */ /* 0x000fe20000010098 */
[----:B------:R-:W-:-:S02]  /*7540*/  I2FP.F32.S32 R3, R2 ;  /* 0x0000000200037245 */ /* 0x000fc40000201400 */
[----:B------:R-:W-:Y:S02]  /*7550*/  FSEL R32, R6, -INF , !P6 ;  /* 0xff80000006207808 */ /* 0x000fe40007000000 */
[----:B------:R-:W-:Y:S01]  /*7560*/  FSEL R35, R5, -INF , !P4 ;  /* 0xff80000005237808 */ /* 0x000fe20006000000 */
[CC--:B------:R-:W-:Y:S01]  /*7570*/  FFMA.FTZ R5, R3.reuse, R68.reuse, R169 ;  /* 0x0000004403057223 */ /* 0x0c0fe200000100a9 */
[C---:B------:R-:W-:Y:S01]  /*7580*/  ISETP.GE.AND P1, PT, R2.reuse, R7, PT ;  /* 0x000000070200720c */ /* 0x040fe20003f26270 */
[----:B------:R-:W-:Y:S01]  /*7590*/  FFMA.FTZ R6, R3, R68, R179 ;  /* 0x0000004403067223 */ /* 0x000fe200000100b3 */
[C---:B------:R-:W-:Y:S02]  /*75a0*/  ISETP.GE.AND P3, PT, R2.reuse, R8, PT ;  /* 0x000000080200720c */ /* 0x040fe40003f66270 */
[C---:B------:R-:W-:Y:S02]  /*75b0*/  ISETP.GE.AND P6, PT, R2.reuse, R10, PT ;  /* 0x0000000a0200720c */ /* 0x040fe40003fc6270 */
[----:B------:R-:W-:Y:S01]  /*75c0*/  ISETP.GE.AND P5, PT, R2, R9, PT ;  /* 0x000000090200720c */ /* 0x000fe20003fa6270 */
[----:B------:R-:W-:Y:S01]  /*75d0*/  VIADD R2, R0, 0x18 ;  /* 0x0000001800027836 */ /* 0x000fe20000000000 */
[----:B------:R-:W-:-:S02]  /*75e0*/  FSEL R155, R5, -INF , !P3 ;  /* 0xff800000059b7808 */ /* 0x000fc40005800000 */
[----:B------:R-:W-:Y:S01]  /*75f0*/  FSEL R78, R4, -INF , !P2 ;  /* 0xff800000044e7808 */ /* 0x000fe20005000000 */
[C---:B------:R-:W-:Y:S01]  /*7600*/  FFMA.FTZ R4, R3.reuse, R68, R153 ;  /* 0x0000004403047223 */ /* 0x040fe20000010099 */
[----:B------:R-:W-:Y:S02]  /*7610*/  I2FP.F32.S32 R5, R2 ;  /* 0x0000000200057245 */ /* 0x000fe40000201400 */
        /* <DEDUP_REMOVED lines=9> */
[----:B------:R-:W-:Y:S01]  /*76b0*/  ISETP.GE.AND P3, PT, R2, R9, PT ;  /* 0x000000090200720c */ /* 0x000fe20003f66270 */
[----:B------:R-:W-:Y:S01]  /*76c0*/  VIADD R2, R0, 0x19 ;  /* 0x0000001900027836 */ /* 0x000fe20000000000 */
[----:B------:R-:W-:Y:S01]  /*76d0*/  FSEL R43, R6, -INF , !P6 ;  /* 0xff800000062b7808 */ /* 0x000fe20007000000 */
[CC--:B------:R-:W-:Y:S01]  /*76e0*/  FFMA.FTZ R6, R5.reuse, R68.reuse, R66 ;  /* 0x0000004405067223 */ /* 0x0c0fe20000010042 */
[----:B------:R-:W-:Y:S01]  /*76f0*/  FSEL R154, R4, -INF , !P2 ;  /* 0xff800000049a7808 */ /* 0x000fe20005000000 */
[----:B------:R-:W-:Y:S01]  /*7700*/  FFMA.FTZ R5, R5, R68, R64 ;  /* 0x0000004405057223 */ /* 0x000fe20000010040 */
[----:B------:R-:W-:Y:S02]  /*7710*/  I2FP.F32.S32 R4, R2 ;  /* 0x0000000200047245 */ /* 0x000fe40000201400 */
[----:B------:R-:W-:Y:S02]  /*7720*/  FSEL R29, R11, -INF , !P4 ;  /* 0xff8000000b1d7808 */ /* 0x000fe40006000000 */
[----:B------:R-:W-:Y:S01]  /*7730*/  FSEL R64, R6, -INF , !P1 ;  /* 0xff80000006407808 */ /* 0x000fe20004800000 */
[CC--:B------:R-:W-:Y:S01]  /*7740*/  FFMA.FTZ R6, R4.reuse, R68.reuse, R148 ;  /* 0x0000004404067223 */ /* 0x0c0fe20000010094 */
[----:B------:R-:W-:Y:S01]  /*7750*/  FFMA.FTZ R11, R4, R68, R74 ;  /* 0x00000044040b7223 */ /* 0x000fe2000001004a */
[----:B------:R-:W-:-:S02]  /*7760*/  ISETP.GE.AND P6, PT, R2, R7, PT ;  /* 0x000000070200720c */ /* 0x000fc40003fc6270 */
[----:B------:R-:W-:Y:S02]  /*7770*/  ISETP.GE.AND P5, PT, R2, R8, PT ;  /* 0x000000080200720c */ /* 0x000fe40003fa6270 */
[----:B------:R-:W-:Y:S01]  /*7780*/  FSEL R76, R5, -INF , !P3 ;  /* 0xff800000054c7808 */ /* 0x000fe20005800000 */
[-C--:B------:R-:W-:Y:S01]  /*7790*/  FFMA.FTZ R5, R4, R68.reuse, R67 ;  /* 0x0000004404057223 */ /* 0x080fe20000010043 */
[----:B------:R-:W-:Y:S01]  /*77a0*/  FSEL R28, R6, -INF , !P6 ;  /* 0xff800000061c7808 */ /* 0x000fe20007000000 */
[----:B------:R-:W-:Y:S01]  /*77b0*/  FFMA.FTZ R4, R4, R68, R65 ;  /* 0x0000004404047223 */ /* 0x000fe20000010041 */
[----:B------:R-:W-:Y:S02]  /*77c0*/  FSEL R151, R11, -INF , !P5 ;  /* 0xff8000000b977808 */ /* 0x000fe40006800000 */
[C---:B------:R-:W-:Y:S02]  /*77d0*/  ISETP.GE.AND P1, PT, R3.reuse, R7, PT ;  /* 0x000000070300720c */ /* 0x040fe40003f26270 */
[----:B------:R-:W-:-:S02]  /*77e0*/  ISETP.GE.AND P3, PT, R3, R8, PT ;  /* 0x000000080300720c */ /* 0x000fc40003f66270 */
[CC--:B------:R-:W-:Y:S02]  /*77f0*/  ISETP.GE.AND P6, PT, R3.reuse, R10.reuse, PT ;  /* 0x0000000a0300720c */ /* 0x0c0fe40003fc6270 */
[----:B------:R-:W-:Y:S02]  /*7800*/  ISETP.GE.AND P5, PT, R3, R9, PT ;  /* 0x000000090300720c */ /* 0x000fe40003fa6270 */
[C---:B------:R-:W-:Y:S02]  /*7810*/  ISETP.GE.AND P4, PT, R2.reuse, R10, PT ;  /* 0x0000000a0200720c */ /* 0x040fe40003f86270 */
[----:B------:R-:W-:Y:S02]  /*7820*/  I2FP.F32.S32 R3, R3 ;  /* 0x0000000300037245 */ /* 0x000fe40000201400 */
[----:B------:R-:W-:Y:S02]  /*7830*/  FSEL R74, R5, -INF , !P4 ;  /* 0xff800000054a7808 */ /* 0x000fe40006000000 */
[----:B------:R-:W-:Y:S01]  /*7840*/  ISETP.GE.AND P2, PT, R2, R9, PT ;  /* 0x000000090200720c */ /* 0x000fe20003f46270 */
[----:B------:R-:W-:Y:S01]  /*7850*/  FFMA.FTZ R5, R3, R68, R18 ;  /* 0x0000004403057223 */ /* 0x000fe20000010012 */
[----:B------:R-:W-:-:S02]  /*7860*/  VIADD R2, R0, 0x21 ;  /* 0x0000002100027836 */ /* 0x000fc40000000000 */
[-C--:B------:R-:W-:Y:S01]  /*7870*/  FFMA.FTZ R6, R3, R68.reuse, R59 ;  /* 0x0000004403067223 */ /* 0x080fe2000001003b */
[----:B------:R-:W-:Y:S01]  /*7880*/  FSEL R77, R4, -INF , !P2 ;  /* 0xff800000044d7808 */ /* 0x000fe20005000000 */
[----:B------:R-:W5:Y:S01]  /*7890*/  MUFU.TANH R18, R22 ;  /* 0x0000001600127308 */ /* 0x000f620000002400 */
[----:B------:R-:W-:Y:S01]  /*78a0*/  FSEL R166, R5, -INF , !P3 ;  /* 0xff80000005a67808 */ /* 0x000fe20005800000 */
[C---:B------:R-:W-:Y:S01]  /*78b0*/  FFMA.FTZ R5, R3.reuse, R68, R19 ;  /* 0x0000004403057223 */ /* 0x040fe20000010013 */
[----:B------:R-:W-:Y:S01]  /*78c0*/  I2FP.F32.S32 R4, R2 ;  /* 0x0000000200047245 */ /* 0x000fe20000201400 */
[-C--:B------:R-:W-:Y:S01]  /*78d0*/  FFMA.FTZ R3, R3, R68.reuse, R14 ;  /* 0x0000004403037223 */ /* 0x080fe2000001000e */
[----:B-1----:R-:W-:Y:S02]  /*78e0*/  FSEL R27, R6, -INF , !P1 ;  /* 0xff800000061b7808 */ /* 0x002fe40004800000 */
[----:B------:R-:W-:Y:S01]  /*78f0*/  FSEL R150, R5, -INF , !P6 ;  /* 0xff80000005967808 */ /* 0x000fe20007000000 */
[-C--:B------:R-:W-:Y:S01]  /*7900*/  FFMA.FTZ R6, R4, R68.reuse, R58 ;  /* 0x0000004404067223 */ /* 0x080fe2000001003a */
[----:B------:R-:W-:Y:S01]  /*7910*/  ISETP.GE.AND P4, PT, R2, R7, PT ;  /* 0x000000070200720c */ /* 0x000fe20003f86270 */
[----:B------:R-:W-:Y:S01]  /*7920*/  FFMA.FTZ R5, R4, R68, R20 ;  /* 0x0000004404057223 */ /* 0x000fe20000010014 */
[----:B------:R-:W-:Y:S01]  /*7930*/  ISETP.GE.AND P2, PT, R2, R8, PT ;  /* 0x000000080200720c */ /* 0x000fe20003f46270 */
[----:B------:R-:W-:Y:S01]  /*7940*/  FFMA.FTZ R11, R4, R68, R50 ;  /* 0x00000044040b7223 */ /* 0x000fe20000010032 */
[C---:B------:R-:W-:Y:S01]  /*7950*/  ISETP.GE.AND P1, PT, R2.reuse, R10, PT ;  /* 0x0000000a0200720c */ /* 0x040fe20003f26270 */
[----:B------:R-:W1:Y:S01]  /*7960*/  MUFU.TANH R14, R56 ;  /* 0x00000038000e7308 */ /* 0x000e620000002400 */
[----:B------:R-:W-:Y:S01]  /*7970*/  ISETP.GE.AND P3, PT, R2, R9, PT ;  /* 0x000000090200720c */ /* 0x000fe20003f66270 */
[----:B------:R-:W-:Y:S01]  /*7980*/  VIADD R2, R0, 0x28 ;  /* 0x0000002800027836 */ /* 0x000fe20000000000 */
[----:B------:R-:W-:Y:S01]  /*7990*/  FSEL R157, R3, -INF , !P5 ;  /* 0xff800000039d7808 */ /* 0x000fe20006800000 */
[----:B------:R-:W-:Y:S01]  /*79a0*/  FFMA.FTZ R3, R4, R68, R48 ;  /* 0x0000004404037223 */ /* 0x000fe20000010030 */
        /* <DEDUP_REMOVED lines=8> */
[----:B------:R-:W-:Y:S01]  /*7a30*/  MUFU.TANH R20, R57 ;  /* 0x0000003900147308 */ /* 0x000fe20000002400 */
[----:B------:R-:W-:Y:S02]  /*7a40*/  I2FP.F32.S32 R2, R2 ;  /* 0x0000000200027245 */ /* 0x000fe40000201400 */
[----:B------:R-:W-:Y:S01]  /*7a50*/  FSEL R148, R11, -INF , !P1 ;  /* 0xff8000000b947808 */ /* 0x000fe20004800000 */
[----:B------:R-:W-:Y:S01]  /*7a60*/  FMUL.FTZ R11, R54, UR10 ;  /* 0x0000000a360b7c20 */ /* 0x000fe20008410000 */
[----:B------:R-:W-:Y:S01]  /*7a70*/  FSEL R152, R3, -INF , !P3 ;  /* 0xff80000003987808 */ /* 0x000fe20005800000 */
[CC--:B------:R-:W-:Y:S01]  /*7a80*/  FFMA.FTZ R6, R2.reuse, R68.reuse, R16 ;  /* 0x0000004402067223 */ /* 0x0c0fe20000010010 */
[CC--:B--2---:R-:W-:Y:S01]  /*7a90*/  FFMA.FTZ R5, R2.reuse, R68.reuse, R15 ;  /* 0x0000004402057223 */ /* 0x0c4fe2000001000f */
[CC--:B------:R-:W-:Y:S01]  /*7aa0*/  FFMA.FTZ R13, R2.reuse, R68.reuse, R13 ;  /* 0x00000044020d7223 */ /* 0x0c0fe2000001000d */
[----:B------:R-:W-:Y:S01]  /*7ab0*/  FFMA.FTZ R12, R2, R68, R12 ;  /* 0x00000044020c7223 */ /* 0x000fe2000001000c */
[----:B------:R-:W-:Y:S01]  /*7ac0*/  VIADD R2, R0, 0x29 ;  /* 0x0000002900027836 */ /* 0x000fe20000000000 */
[----:B---3--:R-:W-:Y:S01]  /*7ad0*/  FSEL R25, R6, -INF , !P6 ;  /* 0xff80000006197808 */ /* 0x008fe20007000000 */
[----:B------:R-:W2:Y:S01]  /*7ae0*/  MUFU.TANH R15, R60 ;  /* 0x0000003c000f7308 */ /* 0x000ea20000002400 */
[----:B------:R-:W-:Y:S01]  /*7af0*/  FSEL R163, R5, -INF , !P5 ;  /* 0xff80000005a37808 */ /* 0x000fe20006800000 */
[----:B------:R-:W-:Y:S01]  /*7b00*/  FMUL.FTZ R5, R52, UR10 ;  /* 0x0000000a34057c20 */ /* 0x000fe20008410000 */
[----:B------:R-:W-:Y:S01]  /*7b10*/  ISETP.GE.AND P1, PT, R2, R7, PT ;  /* 0x000000070200720c */ /* 0x000fe20003f26270 */
[----:B------:R-:W-:Y:S01]  /*7b20*/  VIADD R3, R0, 0x31 ;  /* 0x0000003100037836 */ /* 0x000fe20000000000 */
[----:B------:R-:W-:-:S02]  /*7b30*/  ISETP.GE.AND P3, PT, R2, R8, PT ;  /* 0x000000080200720c */ /* 0x000fc40003f66270 */
[C---:B------:R-:W-:Y:S01]  /*7b40*/  ISETP.GE.AND P6, PT, R2.reuse, R10, PT ;  /* 0x0000000a0200720c */ /* 0x040fe20003fc6270 */
[----:B------:R3:W-:Y:S01]  /*7b50*/  MUFU.TANH R17, R5 ;  /* 0x0000000500117308 */ /* 0x0007e20000002400 */
[----:B------:R-:W-:Y:S02]  /*7b60*/  ISETP.GE.AND P5, PT, R2, R9, PT ;  /* 0x000000090200720c */ /* 0x000fe40003fa6270 */
[----:B------:R-:W-:Y:S02]  /*7b70*/  I2FP.F32.S32 R2, R2 ;  /* 0x0000000200027245 */ /* 0x000fe40000201400 */
[----:B------:R-:W-:Y:S02]  /*7b80*/  FSEL R149, R13, -INF , !P4 ;  /* 0xff8000000d957808 */ /* 0x000fe40006000000 */
[----:B------:R-:W-:Y:S01]  /*7b90*/  FSEL R153, R12, -INF , !P2 ;  /* 0xff8000000c997808 */ /* 0x000fe20005000000 */
[----:B----4-:R-:W-:Y:S01]  /*7ba0*/  FFMA.FTZ R6, R2, R68, R49 ;  /* 0x0000004402067223 */ /* 0x010fe20000010031 */
[C---:B------:R-:W-:Y:S01]  /*7bb0*/  ISETP.GE.AND P4, PT, R4.reuse, R7, PT ;  /* 0x000000070400720c */ /* 0x040fe20003f86270 */
[----:B------:R4:W-:Y:S01]  /*7bc0*/  MUFU.TANH R16, R11 ;  /* 0x0000000b00107308 */ /* 0x0009e20000002400 */
[----:B------:R-:W-:Y:S01]  /*7bd0*/  ISETP.GE.AND P2, PT, R4, R8, PT ;  /* 0x000000080400720c */ /* 0x000fe20003f46270 */
[-C--:B---3--:R-:W-:Y:S01]  /*7be0*/  FFMA.FTZ R5, R2, R68.reuse, R24 ;  /* 0x0000004402057223 */ /* 0x088fe20000010018 */
[----:B------:R-:W-:Y:S01]  /*7bf0*/  FSEL R24, R6, -INF , !P1 ;  /* 0xff80000006187808 */ /* 0x000fe20004800000 */
[----:B------:R-:W-:Y:S01]  /*7c00*/  FFMA.FTZ R6, R2, R68, R47 ;  /* 0x0000004402067223 */ /* 0x000fe2000001002f */
[----:B------:R-:W-:-:S03]  /*7c10*/  ISETP.GE.AND P1, PT, R4, R10, PT ;  /* 0x0000000a0400720c */ /* 0x000fc60003f26270 */
[----:B------:R-:W3:Y:S01]  /*7c20*/  MUFU.TANH R19, R61 ;  /* 0x0000003d00137308 */ /* 0x000ee20000002400 */
[----:B------:R-:W-:Y:S01]  /*7c30*/  FSEL R162, R5, -INF , !P3 ;  /* 0xff80000005a27808 */ /* 0x000fe20005800000 */
[----:B------:R-:W-:Y:S01]  /*7c40*/  FFMA.FTZ R5, R2, R68, R23 ;  /* 0x0000004402057223 */ /* 0x000fe20000010017 */
[----:B------:R-:W-:Y:S01]  /*7c50*/  ISETP.GE.AND P3, PT, R4, R9, PT ;  /* 0x000000090400720c */ /* 0x000fe20003f66270 */
[----:B------:R-:W-:Y:S01]  /*7c60*/  VIADD R2, R0, 0x38 ;  /* 0x0000003800027836 */ /* 0x000fe20000000000 */
[----:B------:R-:W-:Y:S02]  /*7c70*/  I2FP.F32.S32 R4, R4 ;  /* 0x0000000400047245 */ /* 0x000fe40000201400 */
[----:B------:R-:W-:Y:S01]  /*7c80*/  FSEL R79, R6, -INF , !P6 ;  /* 0xff800000064f7808 */ /* 0x000fe20007000000 */
[----:B------:R1:W-:Y:S01]  /*7c90*/  MUFU.TANH R12, R144 ;  /* 0x00000090000c7308 */ /* 0x0003e20000002400 */
[----:B------:R-:W-:Y:S01]  /*7ca0*/  ISETP.GE.AND P6, PT, R3, R7, PT ;  /* 0x000000070300720c */ /* 0x000fe20003fc6270 */
[CC--:B----4-:R-:W-:Y:S01]  /*7cb0*/  FFMA.FTZ R11, R4.reuse, R68.reuse, R21 ;  /* 0x00000044040b7223 */ /* 0x0d0fe20000010015 */
[----:B-----5:R-:W-:-:S04]  /*7cc0*/  FFMA.FTZ R6, R4, R68, R18 ;  /* 0x0000004404067223 */ /* 0x020fc80000010012 */
[----:B------:R-:W-:Y:S01]  /*7cd0*/  FSEL R23, R11, -INF , !P4 ;  /* 0xff8000000b177808 */ /* 0x000fe20006000000 */
[----:B------:R-:W4:Y:S01]  /*7ce0*/  MUFU.TANH R13, R146 ;  /* 0x00000092000d7308 */ /* 0x000f220000002400 */
[----:B------:R-:W-:Y:S01]  /*7cf0*/  FSEL R160, R6, -INF , !P2 ;  /* 0xff80000006a07808 */ /* 0x000fe20005000000 */
[----:B------:R-:W-:Y:S01]  /*7d00*/  FMUL.FTZ R11, R53, UR10 ;  /* 0x0000000a350b7c20 */ /* 0x000fe20008410000 */
[C---:B------:R-:W-:Y:S02]  /*7d10*/  ISETP.GE.AND P4, PT, R3.reuse, R10, PT ;  /* 0x0000000a0300720c */ /* 0x040fe40003f86270 */
[----:B------:R-:W-:-:S03]  /*7d20*/  ISETP.GE.AND P2, PT, R3, R9, PT ;  /* 0x000000090300720c */ /* 0x000fc60003f46270 */
[----:B------:R-:W5:Y:S01]  /*7d30*/  MUFU.TANH R18, R62 ;  /* 0x0000003e00127308 */ /* 0x000f620000002400 */
[----:B-1----:R-:W-:Y:S01]  /*7d40*/  FSEL R144, R5, -INF , !P5 ;  /* 0xff80000005907808 */ /* 0x002fe20006800000 */
[C---:B------:R-:W-:Y:S01]  /*7d50*/  FFMA.FTZ R5, R4.reuse, R68, R14 ;  /* 0x0000004404057223 */ /* 0x040fe2000001000e */
[----:B------:R-:W-:Y:S01]  /*7d60*/  ISETP.GE.AND P5, PT, R3, R8, PT ;  /* 0x000000080300720c */ /* 0x000fe20003fa6270 */
[-C--:B--2---:R-:W-:Y:S01]  /*7d70*/  FFMA.FTZ R4, R4, R68.reuse, R15 ;  /* 0x0000004404047223 */ /* 0x084fe2000001000f */
[----:B------:R-:W-:Y:S01]  /*7d80*/  I2FP.F32.S32 R3, R3 ;  /* 0x0000000300037245 */ /* 0x000fe20000201400 */
[----:B------:R-:W-:Y:S01]  /*7d90*/  FMUL.FTZ R14, R55, UR10 ;  /* 0x0000000a370e7c20 */ /* 0x000fe20008410000 */
[----:B------:R-:W-:Y:S01]  /*7da0*/  FSEL R161, R5, -INF , !P1 ;  /* 0xff80000005a17808 */ /* 0x000fe20004800000 */
[----:B------:R1:W2:Y:S01]  /*7db0*/  MUFU.TANH R15, R11 ;  /* 0x0000000b000f7308 */ /* 0x0002a20000002400 */
        /* <DEDUP_REMOVED lines=8> */
[----:B---3--:R-:W-:Y:S01]  /*7e40*/  FFMA.FTZ R3, R3, R68, R19 ;  /* 0x0000004403037223 */ /* 0x008fe20000010013 */
[C---:B------:R-:W-:Y:S01]  /*7e50*/  ISETP.GE.AND P6, PT, R2.reuse, R10, PT ;  /* 0x0000000a0200720c */ /* 0x040fe20003fc6270 */
[----:B------:R-:W3:Y:S01]  /*7e60*/  MUFU.TANH R14, R14 ;  /* 0x0000000e000e7308 */ /* 0x000ee20000002400 */
[----:B------:R-:W-:Y:S02]  /*7e70*/  ISETP.GE.AND P5, PT, R2, R9, PT ;  /* 0x000000090200720c */ /* 0x000fe40003fa6270 */
[----:B------:R-:W-:-:S02]  /*7e80*/  I2FP.F32.S32 R2, R2 ;  /* 0x0000000200027245 */ /* 0x000fc40000201400 */
[----:B------:R-:W-:Y:S02]  /*7e90*/  FSEL R164, R3, -INF , !P2 ;  /* 0xff80000003a47808 */ /* 0x000fe40005000000 */
[----:B------:R-:W-:Y:S01]  /*7ea0*/  I2FP.F32.S32 R3, R0 ;  /* 0x0000000000037245 */ /* 0x000fe20000201400 */
[CC--:B------:R-:W-:Y:S01]  /*7eb0*/  FFMA.FTZ R4, R2.reuse, R68.reuse, R17 ;  /* 0x0000004402047223 */ /* 0x0c0fe20000010011 */
[CC--:B-1----:R-:W-:Y:S01]  /*7ec0*/  FFMA.FTZ R11, R2.reuse, R68.reuse, R16 ;  /* 0x00000044020b7223 */ /* 0x0c2fe20000010010 */
[-C--:B----4-:R-:W-:Y:S01]  /*7ed0*/  FFMA.FTZ R5, R2, R68.reuse, R13 ;  /* 0x0000004402057223 */ /* 0x090fe2000001000d */
[----:B------:R-:W-:Y:S01]  /*7ee0*/  FSEL R158, R6, -INF , !P4 ;  /* 0xff800000069e7808 */ /* 0x000fe20006000000 */
[----:B------:R-:W1:Y:S01]  /*7ef0*/  MUFU.TANH R13, R145 ;  /* 0x00000091000d7308 */ /* 0x000e620000002400 */
[----:B------:R-:W-:Y:S01]  /*7f00*/  FSEL R69, R4, -INF , !P1 ;  /* 0xff80000004457808 */ /* 0x000fe20004800000 */
[----:B------:R-:W-:Y:S01]  /*7f10*/  FFMA.FTZ R4, R3, R68, R237 ;  /* 0x0000004403047223 */ /* 0x000fe200000100ed */
[----:B------:R-:W-:Y:S01]  /*7f20*/  ISETP.GE.AND P1, PT, R0, R10, PT ;  /* 0x0000000a0000720c */ /* 0x000fe20003f26270 */
[----:B------:R-:W-:Y:S01]  /*7f30*/  FFMA.FTZ R12, R2, R68, R12 ;  /* 0x00000044020c7223 */ /* 0x000fe2000001000c */
[----:B------:R-:W-:Y:S01]  /*7f40*/  FSEL R170, R11, -INF , !P3 ;  /* 0xff8000000baa7808 */ /* 0x000fe20005800000 */
[C---:B------:R-:W-:Y:S01]  /*7f50*/  VIADD R2, R0.reuse, 0x39 ;  /* 0x0000003900027836 */ /* 0x040fe20000000000 */
[C---:B------:R-:W-:Y:S01]  /*7f60*/  ISETP.GE.AND P4, PT, R0.reuse, R7, PT ;  /* 0x000000070000720c */ /* 0x040fe20003f86270 */
[----:B------:R-:W4:Y:S01]  /*7f70*/  MUFU.TANH R6, R147 ;  /* 0x0000009300067308 */ /* 0x000f220000002400 */
[----:B------:R-:W-:-:S02]  /*7f80*/  ISETP.GE.AND P2, PT, R0, R8, PT ;  /* 0x000000080000720c */ /* 0x000fc40003f46270 */
[----:B------:R-:W-:Y:S01]  /*7f90*/  ISETP.GE.AND P3, PT, R0, R9, PT ;  /* 0x000000090000720c */ /* 0x000fe20003f66270 */
[-C--:B------:R-:W-:Y:S01]  /*7fa0*/  FFMA.FTZ R0, R3, R68.reuse, R239 ;  /* 0x0000004403007223 */ /* 0x080fe200000100ef */
[----:B------:R-:W-:Y:S02]  /*7fb0*/  FSEL R20, R4, -INF , !P1 ;  /* 0xff80000004147808 */ /* 0x000fe40004800000 */
[----:B------:R-:W-:Y:S02]  /*7fc0*/  ISETP.GE.AND P1, PT, R226, 0x3, PT ;  /* 0x00000003e200780c */ /* 0x000fe40003f26270 */
[----:B------:R-:W-:Y:S01]  /*7fd0*/  FSEL R168, R5, -INF , !P5 ;  /* 0xff80000005a87808 */ /* 0x000fe20006800000 */
[----:B------:R-:W-:Y:S01]  /*7fe0*/  FFMA.FTZ R5, R3, R68, R238 ;  /* 0x0000004403057223 */ /* 0x000fe200000100ee */
[----:B------:R-:W-:Y:S02]  /*7ff0*/  FSEL R16, R0, -INF , !P4 ;  /* 0xff80000000107808 */ /* 0x000fe40006000000 */
[----:B------:R-:W-:-:S02]  /*8000*/  I2FP.F32.S32 R0, R2 ;  /* 0x0000000200007245 */ /* 0x000fc40000201400 */
[----:B------:R-:W-:Y:S02]  /*8010*/  FSEL R146, R12, -INF , !P6 ;  /* 0xff8000000c927808 */ /* 0x000fe40007000000 */
[----:B------:R-:W-:Y:S01]  /*8020*/  FSEL R17, R5, -INF , !P2 ;  /* 0xff80000005117808 */ /* 0x000fe20005000000 */
[-C--:B-----5:R-:W-:Y:S01]  /*8030*/  FFMA.FTZ R5, R3, R68.reuse, R18 ;  /* 0x0000004403057223 */ /* 0x0a0fe20000010012 */
[----:B------:R-:W-:Y:S01]  /*8040*/  ISETP.GE.AND P6, PT, R2, R7, PT ;  /* 0x000000070200720c */ /* 0x000fe20003fc6270 */
[----:B--2---:R-:W-:Y:S01]  /*8050*/  FFMA.FTZ R4, R0, R68, R15 ;  /* 0x0000004400047223 */ /* 0x004fe2000001000f */
[----:B------:R-:W-:Y:S01]  /*8060*/  ISETP.GE.AND P5, PT, R2, R8, PT ;  /* 0x000000080200720c */ /* 0x000fe20003fa6270 */
[----:B---3--:R-:W-:Y:S01]  /*8070*/  FFMA.FTZ R3, R0, R68, R14 ;  /* 0x0000004400037223 */ /* 0x008fe2000001000e */
[C---:B------:R-:W-:Y:S02]  /*8080*/  ISETP.GE.AND P4, PT, R2.reuse, R10, PT ;  /* 0x0000000a0200720c */ /* 0x040fe40003f86270 */
[----:B------:R-:W-:Y:S01]  /*8090*/  ISETP.GE.AND P2, PT, R2, R9, PT ;  /* 0x000000090200720c */ /* 0x000fe20003f46270 */
[CC--:B-1----:R-:W-:Y:S01]  /*80a0*/  FFMA.FTZ R2, R0.reuse, R68.reuse, R13 ;  /* 0x0000004400027223 */ /* 0x0c2fe2000001000d */
[----:B----4-:R-:W-:Y:S01]  /*80b0*/  FFMA.FTZ R0, R0, R68, R6 ;  /* 0x0000004400007223 */ /* 0x010fe20000010006 */
[----:B------:R-:W-:-:S02]  /*80c0*/  FSEL R21, R5, -INF , !P3 ;  /* 0xff80000005157808 */ /* 0x000fc40005800000 */
[----:B------:R-:W-:Y:S02]  /*80d0*/  FSEL R55, R4, -INF , !P6 ;  /* 0xff80000004377808 */ /* 0x000fe40007000000 */
[----:B------:R-:W-:Y:S02]  /*80e0*/  FSEL R169, R3, -INF , !P5 ;  /* 0xff80000003a97808 */ /* 0x000fe40006800000 */
        /* <DEDUP_REMOVED lines=10> */
[----:B------:R-:W-:-:S04]  /*8190*/  IMAD R2, R2, R210, RZ ;  /* 0x000000d202027224 */ /* 0x000fc800078e02ff */
[----:B------:R-:W-:Y:S01]  /*81a0*/  IMAD R0, R0, R211, R2 ;  /* 0x000000d300007224 */ /* 0x000fe200078e0202 */
[----:B------:R-:W-:Y:S02]  /*81b0*/  LEA R2, P2, R4, R248, 0x6 ;  /* 0x000000f804027211 */ /* 0x000fe400078430ff */
[----:B------:R-:W4:Y:S01]  /*81c0*/  @!P0 LDC.64 R18, c[0x0][0x218] ;  /* 0x00008600ff128b82 */ /* 0x000f220000000a00 */
[----:B------:R-:W-:Y:S01]  /*81d0*/  IMAD.IADD R3, R5, 0x1, R0 ;  /* 0x0000000105037824 */ /* 0x000fe200078e0200 */
[-C--:B------:R-:W-:Y:S02]  /*81e0*/  @!P0 IADD3 R0, P5, R246, R2.reuse, RZ ;  /* 0x00000002f6008210 */ /* 0x080fe40007fbe0ff */
[----:B------:R-:W-:Y:S02]  /*81f0*/  @!P0 LEA R5, P3, R210, R2, 0x5 ;  /* 0x00000002d2058211 */ /* 0x000fe400078628ff */
[----:B------:R-:W-:Y:S02]  /*8200*/  LEA.HI.X R3, R4, R243, R3, 0x6, P2 ;  /* 0x000000f304037211 */ /* 0x000fe400010f3403 */
[----:B-1----:R-:W-:-:S02]  /*8210*/  @!P0 LEA R14, P6, R2, R14, 0x1 ;  /* 0x0000000e020e8211 */ /* 0x002fc400078c08ff */
        /* <DEDUP_REMOVED lines=33> */
.L_x_1357:
[----:B------:R-:W-:Y:S05]  /*8430*/  BSYNC B0 ;  /* 0x0000000000007941 */ /* 0x000fea0003800000 */
.L_x_1356:
[----:B------:R-:W0:Y:S02]  /*8440*/  LDGDEPBAR ;  /* 0x00000000000079af */ /* 0x000e240000000000 */
.L_x_1355:
        /* <DEDUP_REMOVED lines=19> */
[----:B-12---:R-:W1:Y:S01]  /*8580*/  SHFL.BFLY PT, R4, R0, 0x1, 0x1f ;  /* 0x0c201f0000047f89 */ /* 0x006e6200000e0000 */
[----:B------:R-:W-:-:S04]  /*8590*/  FMNMX.FTZ R2, R41, R2, !PT ;  /* 0x0000000229027209 */ /* 0x000fc80007810000 */
[----:B------:R-:W-:-:S04]  /*85a0*/  FMNMX.FTZ R2, R38, R2, !PT ;  /* 0x0000000226027209 */ /* 0x000fc80007810000 */
[----:B------:R-:W-:-:S04]  /*85b0*/  FMNMX.FTZ R2, R36, R2, !PT ;  /* 0x0000000224027209 */ /* 0x000fc80007810000 */
[----:B------:R-:W-:-:S04]  /*85c0*/  FMNMX.FTZ R2, R156, R2, !PT ;  /* 0x000000029c027209 */ /* 0x000fc80007810000 */
[----:B------:R-:W-:-:S04]  /*85d0*/  FMNMX.FTZ R2, R155, R2, !PT ;  /* 0x000000029b027209 */ /* 0x000fc80007810000 */
[----:B------:R-:W-:Y:S02]  /*85e0*/  FMNMX.FTZ R3, R154, R2, !PT ;  /* 0x000000029a037209 */ /* 0x000fe40007810000 */
[----:B------:R-:W-:Y:S02]  /*85f0*/  FMNMX.FTZ R2, R71, R20, !PT ;  /* 0x0000001447027209 */ /* 0x000fe40007810000 */
[----:B-1----:R-:W-:Y:S02]  /*8600*/  FMNMX.FTZ R223, R0, R4, !PT ;  /* 0x0000000400df7209 */ /* 0x002fe40007810000 */
[----:B------:R-:W-:Y:S02]  /*8610*/  FMNMX.FTZ R3, R151, R3, !PT ;  /* 0x0000000397037209 */ /* 0x000fe40007810000 */
[----:B------:R-:W-:Y:S01]  /*8620*/  FMNMX.FTZ R2, R44, R2, !PT ;  /* 0x000000022c027209 */ /* 0x000fe20007810000 */
[C---:B------:R-:W-:Y:S01]  /*8630*/  FMUL.FTZ R0, R223.reuse, UR6 ;  /* 0x00000006df007c20 */ /* 0x040fe20008410000 */
[----:B------:R-:W-:-:S02]  /*8640*/  FSETP.NEU.FTZ.AND P5, PT, R223, -INF , PT ;  /* 0xff800000df00780b */ /* 0x000fc40003fbd000 */
[----:B------:R-:W-:Y:S02]  /*8650*/  FMNMX.FTZ R3, R166, R3, !PT ;  /* 0x00000003a6037209 */ /* 0x000fe40007810000 */
[----:B------:R-:W-:Y:S02]  /*8660*/  FMNMX.FTZ R2, R40, R2, !PT ;  /* 0x0000000228027209 */ /* 0x000fe40007810000 */
[----:B------:R-:W-:Y:S02]  /*8670*/  FSEL R0, R0, RZ, P5 ;  /* 0x000000ff00007208 */ /* 0x000fe40002800000 */
[----:B------:R-:W-:Y:S02]  /*8680*/  FMNMX.FTZ R3, R165, R3, !PT ;  /* 0x00000003a5037209 */ /* 0x000fe40007810000 */
[----:B------:R-:W-:Y:S01]  /*8690*/  FMNMX.FTZ R2, R37, R2, !PT ;  /* 0x0000000225027209 */ /* 0x000fe20007810000 */
[--C-:B------:R-:W-:Y:S01]  /*86a0*/  FFMA.FTZ R4, R16, UR6, -R0.reuse ;  /* 0x0000000610047c23 */ /* 0x100fe20008010800 */
[----:B------:R-:W-:Y:S01]  /*86b0*/  FMNMX.FTZ R3, R163, R3, !PT ;  /* 0x00000003a3037209 */ /* 0x000fe20007810000 */
[----:B------:R-:W-:Y:S01]  /*86c0*/  FFMA.FTZ R5, R31, UR6, -R0 ;  /* 0x000000061f057c23 */ /* 0x000fe20008010800 */
[----:B------:R-:W-:Y:S01]  /*86d0*/  FMNMX.FTZ R2, R35, R2, !PT ;  /* 0x0000000223027209 */ /* 0x000fe20007810000 */
[----:B------:R1:W-:Y:S01]  /*86e0*/  MUFU.EX2 R241, R4 ;  /* 0x0000000400f17308 */ /* 0x0003e20000000800 */
[----:B------:R-:W-:-:S04]  /*86f0*/  FMNMX.FTZ R3, R162, R3, !PT ;  /* 0x00000003a2037209 */ /* 0x000fc80007810000 */
[----:B------:R-:W-:-:S03]  /*8700*/  FMNMX.FTZ R3, R160, R3, !PT ;  /* 0x00000003a0037209 */ /* 0x000fc60007810000 */
[----:B------:R2:W3:Y:S01]  /*8710*/  MUFU.EX2 R240, R5 ;  /* 0x0000000500f07308 */ /* 0x0004e20000000800 */
        /* <DEDUP_REMOVED lines=10> */
[----:B--2---:R-:W-:Y:S01]  /*87c0*/  FMNMX.FTZ R5, R150, R4, !PT ;  /* 0x0000000496057209 */ /* 0x004fe20007810000 */
[----:B------:R-:W-:Y:S01]  /*87d0*/  FFMA.FTZ R3, R33, UR6, -R0 ;  /* 0x0000000621037c23 */ /* 0x000fe20008010800 */
[----:B------:R-:W-:Y:S02]  /*87e0*/  FMNMX.FTZ R4, R39, R11, !PT ;  /* 0x0000000b27047209 */ /* 0x000fe40007810000 */
[----:B------:R-:W-:Y:S02]  /*87f0*/  FMNMX.FTZ R5, R148, R5, !PT ;  /* 0x0000000594057209 */ /* 0x000fe40007810000 */
[----:B---3--:R-:W-:Y:S01]  /*8800*/  F2FP.F16.F32.PACK_AB R16, R240, R241 ;  /* 0x000000f1f010723e */ /* 0x008fe200000000ff */
[----:B------:R2:W3:Y:S01]  /*8810*/  MUFU.EX2 R238, R3 ;  /* 0x0000000300ee7308 */ /* 0x0004e20000000800 */
[----:B-1----:R-:W-:-:S05]  /*8820*/  FMNMX.FTZ R2, R169, R6, !PT ;  /* 0x00000006a9027209 */ /* 0x002fca0007810000 */
[----:B------:R-:W1:Y:S01]  /*8830*/  SHFL.BFLY PT, R6, R2, 0x2, 0x1f ;  /* 0x0c401f0002067f89 */ /* 0x000e6200000e0000 */
[----:B--2---:R-:W-:Y:S02]  /*8840*/  FMNMX.FTZ R3, R78, R4, !PT ;  /* 0x000000044e037209 */ /* 0x004fe40007810000 */
        /* <DEDUP_REMOVED lines=10> */
[----:B-1----:R-:W-:Y:S01]  /*88f0*/  FMNMX.FTZ R2, R2, R6, !PT ;  /* 0x0000000602027209 */ /* 0x002fe20007810000 */
[----:B--2---:R-:W-:-:S04]  /*8900*/  FFMA.FTZ R5, R30, UR6, -R0 ;  /* 0x000000061e057c23 */ /* 0x004fc80008010800 */
[----:B------:R-:W1:Y:S01]  /*8910*/  SHFL.BFLY PT, R11, R2, 0x1, 0x1f ;  /* 0x0c201f00020b7f89 */ /* 0x000e6200000e0000 */
[----:B------:R2:W-:Y:S02]  /*8920*/  MUFU.EX2 R236, R5 ;  /* 0x0000000500ec7308 */ /* 0x0005e40000000800 */
[----:B--2---:R-:W-:Y:S02]  /*8930*/  FMNMX.FTZ R5, R157, R3, !PT ;  /* 0x000000039d057209 */ /* 0x004fe40007810000 */
[----:B------:R-:W-:Y:S01]  /*8940*/  FMNMX.FTZ R3, R146, R4, !PT ;  /* 0x0000000492037209 */ /* 0x000fe20007810000 */
[----:B------:R-:W-:Y:S01]  /*8950*/  FFMA.FTZ R4, R29, UR6, -R0 ;  /* 0x000000061d047c23 */ /* 0x000fe20008010800 */
[----:B------:R-:W-:Y:S02]  /*8960*/  FMNMX.FTZ R5, R152, R5, !PT ;  /* 0x0000000598057209 */ /* 0x000fe40007810000 */
[----:B------:R-:W-:Y:S01]  /*8970*/  FMNMX.FTZ R3, R145, R3, !PT ;  /* 0x0000000391037209 */ /* 0x000fe20007810000 */
[----:B------:R2:W-:Y:S01]  /*8980*/  MUFU.EX2 R234, R4 ;  /* 0x0000000400ea7308 */ /* 0x0005e20000000800 */
[----:B------:R-:W-:-:S02]  /*8990*/  FMNMX.FTZ R5, R153, R5, !PT ;  /* 0x0000000599057209 */ /* 0x000fc40007810000 */
[----:B-1----:R-:W-:Y:S01]  /*89a0*/  FMNMX.FTZ R222, R2, R11, !PT ;  /* 0x0000000b02de7209 */ /* 0x002fe20007810000 */
[----:B------:R-:W1:Y:S01]  /*89b0*/  SHFL.BFLY PT, R6, R3, 0x2, 0x1f ;  /* 0x0c401f0003067f89 */ /* 0x000e6200000e0000 */
[----:B------:R-:W-:Y:S01]  /*89c0*/  FMNMX.FTZ R5, R144, R5, !PT ;  /* 0x0000000590057209 */ /* 0x000fe20007810000 */
[--C-:B------:R-:W-:Y:S01]  /*89d0*/  FFMA.FTZ R2, R24, UR6, -R0.reuse ;  /* 0x0000000618027c23 */ /* 0x100fe20008010800 */
[----:B------:R-:W-:Y:S02]  /*89e0*/  FSETP.NEU.FTZ.AND P4, PT, R222, -INF , PT ;  /* 0xff800000de00780b */ /* 0x000fe40003f9d000 */
[----:B------:R-:W-:Y:S01]  /*89f0*/  FMNMX.FTZ R5, R167, R5, !PT ;  /* 0x00000005a7057209 */ /* 0x000fe20007810000 */
[----:B------:R3:W-:Y:S03]  /*8a00*/  MUFU.EX2 R217, R2 ;  /* 0x0000000200d97308 */ /* 0x0007e60000000800 */
[----:B------:R-:W-:Y:S01]  /*8a10*/  FMNMX.FTZ R5, R164, R5, !PT ;  /* 0x00000005a4057209 */ /* 0x000fe20007810000 */
[----:B--2---:R-:W-:-:S03]  /*8a20*/  FFMA.FTZ R4, R28, UR6, -R0 ;  /* 0x000000061c047c23 */ /* 0x004fc60008010800 */
[----:B------:R-:W-:Y:S01]  /*8a30*/  FMNMX.FTZ R5, R168, R5, !PT ;  /* 0x00000005a8057209 */ /* 0x000fe20007810000 */
[----:B------:R-:W-:Y:S01]  /*8a40*/  LDSM.16.MT88.4 R28, [R197+0x6800] ;  /* 0x00680000c51c783b */ /* 0x000fe20000004200 */
[----:B------:R2:W-:Y:S02]  /*8a50*/  MUFU.EX2 R232, R4 ;  /* 0x0000000400e87308 */ /* 0x0005e40000000800 */
[----:B------:R-:W-:Y:S01]  /*8a60*/  FMNMX.FTZ R5, R147, R5, !PT ;  /* 0x0000000593057209 */ /* 0x000fe20007810000 */
[----:B---3--:R-:W-:Y:S01]  /*8a70*/  FFMA.FTZ R2, R23, UR6, -R0 ;  /* 0x0000000617027c23 */ /* 0x008fe20008010800 */
[----:B-1----:R-:W-:-:S03]  /*8a80*/  FMNMX.FTZ R3, R3, R6, !PT ;  /* 0x0000000603037209 */ /* 0x002fc60007810000 */
[----:B------:R-:W-:Y:S01]  /*8a90*/  SHFL.BFLY PT, R6, R5, 0x2, 0x1f ;  /* 0x0c401f0005067f89 */ /* 0x000fe200000e0000 */
[----:B------:R1:W-:Y:S03]  /*8aa0*/  MUFU.EX2 R233, R2 ;  /* 0x0000000200e97308 */ /* 0x0003e60000000800 */
[----:B------:R-:W3:Y:S01]  /*8ab0*/  SHFL.BFLY PT, R11, R3, 0x1, 0x1f ;  /* 0x0c201f00030b7f89 */ /* 0x000ee200000e0000 */
[----:B--2---:R-:W-:-:S04]  /*8ac0*/  FFMA.FTZ R4, R27, UR6, -R0 ;  /* 0x000000061b047c23 */ /* 0x004fc80008010800 */
[----:B------:R2:W-:Y:S01]  /*8ad0*/  MUFU.EX2 R231, R4 ;  /* 0x0000000400e77308 */ /* 0x0005e20000000800 */
[----:B-1----:R-:W-:-:S07]  /*8ae0*/  FFMA.FTZ R2, R22, UR6, -R0 ;  /* 0x0000000616027c23 */ /* 0x002fce0008010800 */
[----:B------:R-:W-:Y:S01]  /*8af0*/  MUFU.EX2 R235, R2 ;  /* 0x0000000200eb7308 */ /* 0x000fe20000000800 */
[----:B---3--:R-:W-:Y:S01]  /*8b00*/  FMNMX.FTZ R221, R3, R11, !PT ;  /* 0x0000000b03dd7209 */ /* 0x008fe20007810000 */
[----:B--2---:R-:W-:-:S03]  /*8b10*/  FFMA.FTZ R4, R26, UR6, -R0 ;  /* 0x000000061a047c23 */ /* 0x004fc60008010800 */
[----:B------:R-:W-:-:S03]  /*8b20*/  FSETP.NEU.FTZ.AND P3, PT, R221, -INF , PT ;  /* 0xff800000dd00780b */ /* 0x000fc60003f7d000 */
[----:B------:R1:W-:Y:S01]  /*8b30*/  MUFU.EX2 R219, R4 ;  /* 0x0000000400db7308 */ /* 0x0003e20000000800 */
[----:B------:R-:W-:-:S05]  /*8b40*/  FMUL.FTZ R3, R221, UR6 ;  /* 0x00000006dd037c20 */ /* 0x000fca0008410000 */
[----:B------:R-:W-:Y:S01]  /*8b50*/  FSEL R3, R3, RZ, P3 ;  /* 0x000000ff03037208 */ /* 0x000fe20001800000 */
[----:B-1----:R-:W-:Y:S02]  /*8b60*/  FFMA.FTZ R4, R25, UR6, -R0 ;  /* 0x0000000619047c23 */ /* 0x002fe40008010800 */
[----:B------:R-:W-:Y:S02]  /*8b70*/  LDSM.16.MT88.4 R24, [R200+0x6000] ;  /* 0x00600000c818783b */ /* 0x000fe40000004200 */
[----:B------:R1:W-:Y:S02]  /*8b80*/  MUFU.EX2 R218, R4 ;  /* 0x0000000400da7308 */ /* 0x0003e40000000800 */
[----:B-1----:R-:W-:-:S05]  /*8b90*/  FMUL.FTZ R4, R222, UR6 ;  /* 0x00000006de047c20 */ /* 0x002fca0008410000 */
[----:B------:R-:W-:-:S05]  /*8ba0*/  FSEL R4, R4, RZ, P4 ;  /* 0x000000ff04047208 */ /* 0x000fca0002000000 */
[----:B------:R-:W-:-:S04]  /*8bb0*/  FFMA.FTZ R2, R17, UR6, -R4 ;  /* 0x0000000611027c23 */ /* 0x000fc80008010804 */
[----:B------:R1:W-:Y:S02]  /*8bc0*/  MUFU.EX2 R215, R2 ;  /* 0x0000000200d77308 */ /* 0x0003e40000000800 */
[----:B-1----:R-:W-:Y:S01]  /*8bd0*/  FMNMX.FTZ R2, R5, R6, !PT ;  /* 0x0000000605027209 */ /* 0x002fe20007810000 */
[----:B------:R-:W-:-:S04]  /*8be0*/  FFMA.FTZ R5, R41, UR6, -R4 ;  /* 0x0000000629057c23 */ /* 0x000fc80008010804 */
[----:B------:R-:W1:Y:S01]  /*8bf0*/  SHFL.BFLY PT, R6, R2, 0x1, 0x1f ;  /* 0x0c201f0002067f89 */ /* 0x000e6200000e0000 */
[----:B------:R2:W3:Y:S02]  /*8c00*/  MUFU.EX2 R213, R5 ;  /* 0x0000000500d57308 */ /* 0x0004e40000000800 */
[----:B--2---:R-:W-:Y:S01]  /*8c10*/  FFMA.FTZ R5, R38, UR6, -R4 ;  /* 0x0000000626057c23 */ /* 0x004fe20008010804 */
[----:B---3--:R-:W-:-:S05]  /*8c20*/  F2FP.F16.F32.PACK_AB R17, R213, R215 ;  /* 0x000000d7d511723e */ /* 0x008fca00000000ff */
[----:B------:R2:W-:Y:S01]  /*8c30*/  MUFU.EX2 R214, R5 ;  /* 0x0000000500d67308 */ /* 0x0005e20000000800 */
[----:B-1----:R-:W-:Y:S01]  /*8c40*/  FMNMX.FTZ R220, R2, R6, !PT ;  /* 0x0000000602dc7209 */ /* 0x002fe20007810000 */
[----:B------:R-:W-:Y:S01]  /*8c50*/  FFMA.FTZ R2, R40, UR6, -R3 ;  /* 0x0000000628027c23 */ /* 0x000fe20008010803 */
[----:B------:R-:W-:Y:S02]  /*8c60*/  FSEL R6, R221, RZ, P3 ;  /* 0x000000ffdd067208 */ /* 0x000fe40001800000 */
[----:B------:R-:W-:-:S03]  /*8c70*/  FSETP.NEU.FTZ.AND P2, PT, R220, -INF , PT ;  /* 0xff800000dc00780b */ /* 0x000fc60003f5d000 */
[----:B------:R1:W-:Y:S01]  /*8c80*/  MUFU.EX2 R193, R2 ;  /* 0x0000000200c17308 */ /* 0x0003e20000000800 */
[----:B------:R-:W-:-:S04]  /*8c90*/  FADD.FTZ R6, R71, -R6 ;  /* 0x8000000647067221 */ /* 0x000fc80000010000 */
[----:B------:R-:W-:Y:S01]  /*8ca0*/  FMUL.FTZ R6, R6, UR6 ;  /* 0x0000000606067c20 */ /* 0x000fe20008410000 */
[----:B--2---:R-:W-:-:S03]  /*8cb0*/  FFMA.FTZ R5, R36, UR6, -R4 ;  /* 0x0000000624057c23 */ /* 0x004fc60008010804 */
[----:B------:R2:W3:Y:S01]  /*8cc0*/  MUFU.EX2 R54, R6 ;  /* 0x0000000600367308 */ /* 0x0004e20000000800 */
[----:B-1----:R-:W-:-:S07]  /*8cd0*/  FMUL.FTZ R2, R220, UR6 ;  /* 0x00000006dc027c20 */ /* 0x002fce0008410000 */
[----:B------:R1:W4:Y:S01]  /*8ce0*/  MUFU.EX2 R216, R5 ;  /* 0x0000000500d87308 */ /* 0x0003220000000800 */
[----:B------:R-:W-:-:S05]  /*8cf0*/  FSEL R2, R2, RZ, P2 ;  /* 0x000000ff02027208 */ /* 0x000fca0001000000 */
[----:B------:R-:W-:Y:S01]  /*8d00*/  FFMA.FTZ R11, R39, UR6, -R2 ;  /* 0x00000006270b7c23 */ /* 0x000fe20008010802 */
[----:B--2---:R-:W-:Y:S01]  /*8d10*/  FSEL R6, R223, RZ, P5 ;  /* 0x000000ffdf067208 */ /* 0x004fe20002800000 */
[-C--:B---3--:R-:W-:Y:S01]  /*8d20*/  FMUL.FTZ R80, R80, R54.reuse ;  /* 0x0000003650507220 */ /* 0x088fe20000410000 */
[-C--:B------:R-:W-:Y:S01]  /*8d30*/  FMUL.FTZ R81, R81, R54.reuse ;  /* 0x0000003651517220 */ /* 0x080fe20000410000 */
[----:B------:R-:W-:Y:S01]  /*8d40*/  MUFU.EX2 R190, R11 ;  /* 0x0000000b00be7308 */ /* 0x000fe20000000800 */
[-C--:B------:R-:W-:Y:S01]  /*8d50*/  FMUL.FTZ R92, R92, R54.reuse ;  /* 0x000000365c5c7220 */ /* 0x080fe20000410000 */
[----:B------:R-:W-:Y:S01]  /*8d60*/  FADD.FTZ R6, R73, -R6 ;  /* 0x8000000649067221 */ /* 0x000fe20000010000 */
[----:B------:R-:W-:Y:S01]  /*8d70*/  FMUL.FTZ R93, R93, R54 ;  /* 0x000000365d5d7220 */ /* 0x000fe20000410000 */
[--C-:B-1----:R-:W-:Y:S01]  /*8d80*/  FFMA.FTZ R5, R20, UR6, -R3.reuse ;  /* 0x0000000614057c23 */ /* 0x102fe20008010803 */
[----:B----4-:R-:W-:Y:S01]  /*8d90*/  F2FP.F16.F32.PACK_AB R19, R216, R214 ;  /* 0x000000d6d813723e */ /* 0x010fe200000000ff */
[----:B------:R-:W-:Y:S01]  /*8da0*/  FMUL.FTZ R6, R6, UR6 ;  /* 0x0000000606067c20 */ /* 0x000fe20008410000 */
        /* <DEDUP_REMOVED lines=9> */
[----:B------:R-:W2:Y:S01]  /*8e40*/  MUFU.EX2 R52, R6 ;  /* 0x0000000600347308 */ /* 0x000ea20000000800 */
[-C--:B------:R-:W-:Y:S01]  /*8e50*/  FMUL.FTZ R116, R116, R54.reuse ;  /* 0x0000003674747220 */ /* 0x080fe20000410000 */
[-C--:B------:R-:W-:Y:S01]  /*8e60*/  FMUL.FTZ R117, R117, R54.reuse ;  /* 0x0000003675757220 */ /* 0x080fe20000410000 */
[-C--:B------:R-:W-:Y:S01]  /*8e70*/  FMUL.FTZ R124, R124, R54.reuse ;  /* 0x000000367c7c7220 */ /* 0x080fe20000410000 */
[----:B------:R-:W-:Y:S01]  /*8e80*/  FMUL.FTZ R125, R125, R54 ;  /* 0x000000367d7d7220 */ /* 0x000fe20000410000 */
[----:B-1----:R-:W-:-:S04]  /*8e90*/  FFMA.FTZ R5, R44, UR6, -R3 ;  /* 0x000000062c057c23 */ /* 0x002fc80008010803 */
[----:B------:R1:W3:Y:S01]  /*8ea0*/  MUFU.EX2 R194, R5 ;  /* 0x0000000500c27308 */ /* 0x0002e20000000800 */
        /* <DEDUP_REMOVED lines=9> */
[-C--:B------:R-:W-:Y:S01]  /*8f40*/  FMUL.FTZ R96, R96, R52.reuse ;  /* 0x0000003460607220 */ /* 0x080fe20000410000 */
[-C--:B------:R-:W-:Y:S01]  /*8f50*/  FMUL.FTZ R97, R97, R52.reuse ;  /* 0x0000003461617220 */ /* 0x080fe20000410000 */
[----:B------:R-:W-:Y:S01]  /*8f60*/  FMUL.FTZ R104, R104, R52 ;  /* 0x0000003468687220 */ /* 0x000fe20000410000 */
[----:B------:R-:W-:Y:S01]  /*8f70*/  MUFU.EX2 R180, R6 ;  /* 0x0000000600b47308 */ /* 0x000fe20000000800 */
[--C-:B-1----:R-:W-:Y:S01]  /*8f80*/  FFMA.FTZ R5, R37, UR6, -R3.reuse ;  /* 0x0000000625057c23 */ /* 0x102fe20008010803 */
[----:B---3--:R-:W-:Y:S01]  /*8f90*/  F2FP.F16.F32.PACK_AB R12, R194, R192 ;  /* 0x000000c0c20c723e */ /* 0x008fe200000000ff */
[-C--:B------:R-:W-:Y:S01]  /*8fa0*/  FMUL.FTZ R105, R105, R52.reuse ;  /* 0x0000003469697220 */ /* 0x080fe20000410000 */
[-C--:B------:R-:W-:Y:S01]  /*8fb0*/  FMUL.FTZ R112, R112, R52.reuse ;  /* 0x0000003470707220 */ /* 0x080fe20000410000 */
[-C--:B------:R-:W-:Y:S01]  /*8fc0*/  FMUL.FTZ R113, R113, R52.reuse ;  /* 0x0000003471717220 */ /* 0x080fe20000410000 */
[-C--:B------:R-:W-:Y:S01]  /*8fd0*/  FMUL.FTZ R120, R120, R52.reuse ;  /* 0x0000003478787220 */ /* 0x080fe20000410000 */
[----:B------:R-:W-:Y:S01]  /*8fe0*/  FMUL.FTZ R121, R121, R52 ;  /* 0x0000003479797220 */ /* 0x000fe20000410000 */
[----:B------:R1:W2:Y:S01]  /*8ff0*/  MUFU.EX2 R195, R5 ;  /* 0x0000000500c37308 */ /* 0x0002a20000000800 */
[----:B------:R-:W-:Y:S01]  /*9000*/  LDSM.16.MT88.4 R36, [R198+0x6800] ;  /* 0x00680000c624783b */ /* 0x000fe20000004200 */
[----:B-1----:R-:W-:Y:S01]  /*9010*/  FFMA.FTZ R5, R35, UR6, -R3 ;  /* 0x0000000623057c23 */ /* 0x002fe20008010803 */
[----:B--2---:R-:W-:-:S02]  /*9020*/  F2FP.F16.F32.PACK_AB R14, R195, R193 ;  /* 0x000000c1c30e723e */ /* 0x004fc400000000ff */
[----:B------:R-:W-:Y:S03]  /*9030*/  LDSM.16.MT88.4 R32, [R198+0x6000] ;  /* 0x00600000c620783b */ /* 0x000fe60000004200 */
[----:B------:R1:W-:Y:S02]  /*9040*/  MUFU.EX2 R212, R5 ;  /* 0x0000000500d47308 */ /* 0x0003e40000000800 */
[--C-:B-1----:R-:W-:Y:S02]  /*9050*/  FFMA.FTZ R5, R21, UR6, -R2.reuse ;  /* 0x0000000615057c23 */ /* 0x102fe40008010802 */
[----:B------:R-:W1:Y:S04]  /*9060*/  LDSM.16.MT88.4 R20, [R197+0x6000] ;  /* 0x00600000c514783b */ /* 0x000e680000004200 */
[----:B------:R2:W-:Y:S02]  /*9070*/  MUFU.EX2 R187, R5 ;  /* 0x0000000500bb7308 */ /* 0x0005e40000000800 */
[----:B--2---:R-:W-:-:S06]  /*9080*/  FFMA.FTZ R5, R45, UR6, -R2 ;  /* 0x000000062d057c23 */ /* 0x004fcc0008010802 */
[----:B------:R2:W3:Y:S02]  /*9090*/  MUFU.EX2 R189, R5 ;  /* 0x0000000500bd7308 */ /* 0x0004e40000000800 */
[----:B--2---:R-:W-:Y:S01]  /*90a0*/  FFMA.FTZ R5, R42, UR6, -R2 ;  /* 0x000000062a057c23 */ /* 0x004fe20008010802 */
[----:B---3--:R-:W-:-:S05]  /*90b0*/  F2FP.F16.F32.PACK_AB R13, R189, R187 ;  /* 0x000000bbbd0d723e */ /* 0x008fca00000000ff */
[----:B------:R2:W3:Y:S02]  /*90c0*/  MUFU.EX2 R191, R5 ;  /* 0x0000000500bf7308 */ /* 0x0004e40000000800 */
[----:B--2---:R-:W-:Y:S02]  /*90d0*/  FSEL R5, R220, RZ, P2 ;  /* 0x000000ffdc057208 */ /* 0x004fe40001000000 */
[----:B---3--:R-:W-:-:S03]  /*90e0*/  F2FP.F16.F32.PACK_AB R15, R190, R191 ;  /* 0x000000bfbe0f723e */ /* 0x008fc600000000ff */
[----:B------:R-:W-:-:S04]  /*90f0*/  FADD.FTZ R5, R70, -R5 ;  /* 0x8000000546057221 */ /* 0x000fc80000010000 */
[----:B------:R-:W-:-:S04]  /*9100*/  FMUL.FTZ R5, R5, UR6 ;  /* 0x0000000605057c20 */ /* 0x000fc80008410000 */
[----:B------:R2:W3:Y:S02]  /*9110*/  MUFU.EX2 R53, R5 ;  /* 0x0000000500357308 */ /* 0x0004e40000000800 */
[----:B--2---:R-:W-:Y:S01]  /*9120*/  FFMA.FTZ R5, R43, UR6, -R3 ;  /* 0x000000062b057c23 */ /* 0x004fe20008010803 */
[-C--:B---3--:R-:W-:Y:S01]  /*9130*/  FMUL.FTZ R82, R82, R53.reuse ;  /* 0x0000003552527220 */ /* 0x088fe20000410000 */
[----:B------:R-:W2:Y:S01]  /*9140*/  LDSM.16.MT88.4 R40, [R199+0x6000] ;  /* 0x00600000c728783b */ /* 0x000ea20000004200 */
[----:B------:R-:W-:-:S03]  /*9150*/  FMUL.FTZ R83, R83, R53 ;  /* 0x0000003553537220 */ /* 0x000fc60000410000 */
[----:B------:R3:W-:Y:S01]  /*9160*/  MUFU.EX2 R188, R5 ;  /* 0x0000000500bc7308 */ /* 0x0007e20000000800 */
[-C--:B------:R-:W-:Y:S01]  /*9170*/  FMUL.FTZ R94, R94, R53.reuse ;  /* 0x000000355e5e7220 */ /* 0x080fe20000410000 */
[-C--:B------:R-:W-:Y:S01]  /*9180*/  FMUL.FTZ R95, R95, R53.reuse ;  /* 0x000000355f5f7220 */ /* 0x080fe20000410000 */
[-C--:B------:R-:W-:Y:S01]  /*9190*/  FMUL.FTZ R134, R134, R53.reuse ;  /* 0x0000003586867220 */ /* 0x080fe20000410000 */
[-C--:B------:R-:W-:Y:S01]  /*91a0*/  FMUL.FTZ R135, R135, R53.reuse ;  /* 0x0000003587877220 */ /* 0x080fe20000410000 */
[-C--:B------:R-:W-:Y:S01]  /*91b0*/  FMUL.FTZ R142, R142, R53.reuse ;  /* 0x000000358e8e7220 */ /* 0x080fe20000410000 */
[C---:B-1----:R-:W-:Y:S01]  /*91c0*/  HMMA.16816.F32 R48, R12.reuse, R20, R80 ;  /* 0x000000140c30723c */ /* 0x042fe20000001850 */
        /* <DEDUP_REMOVED lines=9> */
[----:B------:R-:W-:Y:S01]  /*9260*/  FMUL.FTZ R127, R127, R53 ;  /* 0x000000357f7f7220 */ /* 0x000fe20000410000 */
[----:B---3--:R-:W-:Y:S01]  /*9270*/  FSEL R5, R222, RZ, P4 ;  /* 0x000000ffde057208 */ /* 0x008fe20002000000 */
[----:B------:R-:W-:Y:S04]  /*9280*/  HMMA.16816.F32 R100, R12, R24, R100 ;  /* 0x000000180c64723c */ /* 0x000fe80000001864 */
[----:B------:R-:W-:-:S02]  /*9290*/  FADD.FTZ R5, R72, -R5 ;  /* 0x8000000548057221 */ /* 0x000fc40000010000 */
[----:B------:R-:W-:Y:S02]  /*92a0*/  HMMA.16816.F32 R108, R12, R26, R108 ;  /* 0x0000001a0c6c723c */ /* 0x000fe4000000186c */
[----:B------:R-:W-:-:S04]  /*92b0*/  FMUL.FTZ R5, R5, UR6 ;  /* 0x0000000605057c20 */ /* 0x000fc80008410000 */
[----:B------:R1:W3:Y:S01]  /*92c0*/  MUFU.EX2 R11, R5 ;  /* 0x00000005000b7308 */ /* 0x0002e20000000800 */
[C---:B------:R-:W-:Y:S06]  /*92d0*/  HMMA.16816.F32 R116, R12.reuse, R32, R116 ;  /* 0x000000200c74723c */ /* 0x040fec0000001874 */
[C---:B------:R-:W-:Y:S06]  /*92e0*/  HMMA.16816.F32 R124, R12.reuse, R34, R124 ;  /* 0x000000220c7c723c */ /* 0x040fec000000187c */
[----:B--2---:R-:W-:Y:S01]  /*92f0*/  HMMA.16816.F32 R60, R12, R40, R132 ;  /* 0x000000280c3c723c */ /* 0x004fe20000001884 */
[--C-:B-1----:R-:W-:Y:S01]  /*9300*/  FFMA.FTZ R5, R64, UR6, -R3.reuse ;  /* 0x0000000640057c23 */ /* 0x102fe20008010803 */
[-C--:B---3--:R-:W-:Y:S01]  /*9310*/  FMUL.FTZ R86, R86, R11.reuse ;  /* 0x0000000b56567220 */ /* 0x088fe20000410000 */
[-C--:B------:R-:W-:Y:S01]  /*9320*/  FMUL.FTZ R87, R87, R11.reuse ;  /* 0x0000000b57577220 */ /* 0x080fe20000410000 */
[-C--:B------:R-:W-:Y:S01]  /*9330*/  FMUL.FTZ R90, R90, R11.reuse ;  /* 0x0000000b5a5a7220 */ /* 0x080fe20000410000 */
[----:B------:R1:W-:Y:S01]  /*9340*/  MUFU.EX2 R186, R5 ;  /* 0x0000000500ba7308 */ /* 0x0003e20000000800 */
        /* <DEDUP_REMOVED lines=11> */
[----:B------:R-:W2:Y:S01]  /*9400*/  LDSM.16.MT88.4 R20, [R199+0x6800] ;  /* 0x00680000c714783b */ /* 0x000ea20000004200 */
[-C--:B------:R-:W-:Y:S01]  /*9410*/  FMUL.FTZ R114, R114, R11.reuse ;  /* 0x0000000b72727220 */ /* 0x080fe20000410000 */
[-C--:B------:R-:W-:Y:S01]  /*9420*/  FMUL.FTZ R115, R115, R11.reuse ;  /* 0x0000000b73737220 */ /* 0x080fe20000410000 */
[-C--:B------:R-:W-:Y:S01]  /*9430*/  FMUL.FTZ R122, R122, R11.reuse ;  /* 0x0000000b7a7a7220 */ /* 0x080fe20000410000 */
[----:B------:R-:W-:Y:S01]  /*9440*/  FMUL.FTZ R123, R123, R11 ;  /* 0x0000000b7b7b7220 */ /* 0x000fe20000410000 */
[----:B-1----:R-:W-:Y:S01]  /*9450*/  FFMA.FTZ R5, R74, UR6, -R3 ;  /* 0x000000064a057c23 */ /* 0x002fe20008010803 */
[----:B------:R-:W-:Y:S01]  /*9460*/  HMMA.16816.F32 R56, R12, R42, R140 ;  /* 0x0000002a0c38723c */ /* 0x000fe2000000188c */
[----:B------:R-:W-:Y:S02]  /*9470*/  LDSM.16.MT88.4 R88, [R197+0x7800] ;  /* 0x00780000c558783b */ /* 0x000fe40000004200 */
[----:B------:R1:W3:Y:S03]  /*9480*/  MUFU.EX2 R185, R5 ;  /* 0x0000000500b97308 */ /* 0x0002e60000000800 */
[----:B------:R-:W-:Y:S01]  /*9490*/  HMMA.16816.F32 R128, R16, R40, R128 ;  /* 0x000000281080723c */ /* 0x000fe20000001880 */
[----:B------:R-:W-:-:S05]  /*94a0*/  F2FP.F16.F32.PACK_AB R12, R188, R212 ;  /* 0x000000d4bc0c723e */ /* 0x000fca00000000ff */
[C---:B------:R-:W-:Y:S06]  /*94b0*/  HMMA.16816.F32 R136, R16.reuse, R42, R136 ;  /* 0x0000002a1088723c */ /* 0x040fec0000001888 */
[----:B------:R-:W-:Y:S01]  /*94c0*/  HMMA.16816.F32 R96, R16, R24, R96 ;  /* 0x000000181060723c */ /* 0x000fe20000001860 */
[----:B-1----:R-:W-:Y:S01]  /*94d0*/  FFMA.FTZ R5, R78, UR6, -R2 ;  /* 0x000000064e057c23 */ /* 0x002fe20008010802 */
[----:B---3--:R-:W-:-:S03]  /*94e0*/  F2FP.F16.F32.PACK_AB R14, R185, R186 ;  /* 0x000000bab90e723e */ /* 0x008fc600000000ff */
[----:B------:R1:W-:Y:S01]  /*94f0*/  MUFU.EX2 R182, R5 ;  /* 0x0000000500b67308 */ /* 0x0003e20000000800 */
[C---:B------:R-:W-:Y:S01]  /*9500*/  HMMA.16816.F32 R104, R16.reuse, R26, R104 ;  /* 0x0000001a1068723c */ /* 0x040fe20000001868 */
[----:B------:R-:W3:Y:S05]  /*9510*/  LDSM.16.MT88.4 R24, [R200+0x6800] ;  /* 0x00680000c818783b */ /* 0x000eea0000004200 */
[C---:B------:R-:W-:Y:S06]  /*9520*/  HMMA.16816.F32 R112, R16.reuse, R32, R112 ;  /* 0x000000201070723c */ /* 0x040fec0000001870 */
[----:B------:R-:W-:Y:S01]  /*9530*/  HMMA.16816.F32 R120, R16, R34, R120 ;  /* 0x000000221078723c */ /* 0x000fe20000001878 */
[----:B------:R-:W-:Y:S01]  /*9540*/  LDSM.16.MT88.4 R32, [R200+0x7000] ;  /* 0x00700000c820783b */ /* 0x000fe20000004200 */
[----:B-1----:R-:W-:-:S05]  /*9550*/  FFMA.FTZ R5, R75, UR6, -R2 ;  /* 0x000000064b057c23 */ /* 0x002fca0008010802 */
[----:B------:R-:W-:Y:S01]  /*9560*/  F2FP.F16.F32.PACK_AB R16, R236, R237 ;  /* 0x000000edec10723e */ /* 0x000fe200000000ff */
[----:B------:R1:W4:Y:S01]  /*9570*/  MUFU.EX2 R181, R5 ;  /* 0x0000000500b57308 */ /* 0x0003220000000800 */
[----:B------:R-:W-:Y:S01]  /*9580*/  F2FP.F16.F32.PACK_AB R18, R232, R234 ;  /* 0x000000eae812723e */ /* 0x000fe200000000ff */
[----:B-1----:R-:W-:Y:S01]  /*9590*/  FFMA.FTZ R5, R77, UR6, -R2 ;  /* 0x000000064d057c23 */ /* 0x002fe20008010802 */
[----:B----4-:R-:W-:-:S05]  /*95a0*/  F2FP.F16.F32.PACK_AB R13, R181, R182 ;  /* 0x000000b6b50d723e */ /* 0x010fca00000000ff */
[----:B------:R1:W4:Y:S02]  /*95b0*/  MUFU.EX2 R179, R5 ;  /* 0x0000000500b37308 */ /* 0x0003240000000800 */
[--C-:B-1----:R-:W-:Y:S01]  /*95c0*/  FFMA.FTZ R5, R69, UR6, -R0.reuse ;  /* 0x0000000645057c23 */ /* 0x102fe20008010800 */
[----:B------:R-:W-:Y:S01]  /*95d0*/  FFMA.FTZ R0, R55, UR6, -R0 ;  /* 0x0000000637007c23 */ /* 0x000fe20008010800 */
[----:B----4-:R-:W-:-:S04]  /*95e0*/  F2FP.F16.F32.PACK_AB R15, R179, R180 ;  /* 0x000000b4b30f723e */ /* 0x010fc800000000ff */
[----:B------:R-:W-:Y:S03]  /*95f0*/  MUFU.EX2 R184, R5 ;  /* 0x0000000500b87308 */ /* 0x000fe60000000800 */
[C---:B--2---:R-:W-:Y:S05]  /*9600*/  HMMA.16816.F32 R60, R12.reuse, R20, R60 ;  /* 0x000000140c3c723c */ /* 0x044fea000000183c */
[----:B------:R1:W-:Y:S01]  /*9610*/  MUFU.EX2 R183, R0 ;  /* 0x0000000000b77308 */ /* 0x0003e20000000800 */
[C---:B------:R-:W-:Y:S06]  /*9620*/  HMMA.16816.F32 R56, R12.reuse, R22, R56 ;  /* 0x000000160c38723c */ /* 0x040fec0000001838 */
[C---:B------:R-:W-:Y:S06]  /*9630*/  HMMA.16816.F32 R48, R12.reuse, R28, R48 ;  /* 0x0000001c0c30723c */ /* 0x040fec0000001830 */
[----:B------:R-:W-:Y:S01]  /*9640*/  HMMA.16816.F32 R44, R12, R30, R44 ;  /* 0x0000001e0c2c723c */ /* 0x000fe2000000182c */
[----:B-1----:R-:W-:-:S04]  /*9650*/  FFMA.FTZ R0, R156, UR6, -R4 ;  /* 0x000000069c007c23 */ /* 0x002fc80008010804 */
[----:B------:R1:W-:Y:S01]  /*9660*/  MUFU.EX2 R178, R0 ;  /* 0x0000000000b27308 */ /* 0x0003e20000000800 */
[C---:B---3--:R-:W-:Y:S06]  /*9670*/  HMMA.16816.F32 R40, R12.reuse, R24, R100 ;  /* 0x000000180c28723c */ /* 0x048fec0000001864 */
        /* <DEDUP_REMOVED lines=26> */
[----:B------:R-:W-:Y:S01]  /*9820*/  LDSM.16.MT88.4 R120, [R198+0x7800] ;  /* 0x00780000c678783b */ /* 0x000fe20000004200 */
[----:B------:R1:W-:Y:S02]  /*9830*/  MUFU.EX2 R172, R0 ;  /* 0x0000000000ac7308 */ /* 0x0003e40000000800 */
[----:B-1----:R-:W-:Y:S02]  /*9840*/  FFMA.FTZ R0, R79, UR6, -R3 ;  /* 0x000000064f007c23 */ /* 0x002fe40008010803 */
[----:B------:R-:W-:Y:S01]  /*9850*/  HMMA.16816.F32 R76, R16, R26, R104 ;  /* 0x0000001a104c723c */ /* 0x000fe20000001868 */
[----:B------:R-:W1:Y:S03]  /*9860*/  LDSM.16.MT88.4 R24, [R198+0x7000] ;  /* 0x00700000c618783b */ /* 0x000e660000004200 */
[----:B------:R3:W5:Y:S01]  /*9870*/  MUFU.EX2 R171, R0 ;  /* 0x0000000000ab7308 */ /* 0x0007620000000800 */
[----:B------:R-:W1:Y:S02]  /*9880*/  LDSM.16.MT88.4 R104, [R200+0x7800] ;  /* 0x00780000c868783b */ /* 0x000e640000004200 */
[----:B------:R-:W-:-:S02]  /*9890*/  F2FP.F16.F32.PACK_AB R16, R219, R231 ;  /* 0x000000e7db10723e */ /* 0x000fc400000000ff */
[----:B------:R-:W-:Y:S01]  /*98a0*/  F2FP.F16.F32.PACK_AB R18, R217, R218 ;  /* 0x000000dad912723e */ /* 0x000fe200000000ff */
[----:B---3--:R-:W-:Y:S01]  /*98b0*/  FFMA.FTZ R0, R157, UR6, -R2 ;  /* 0x000000069d007c23 */ /* 0x008fe20008010802 */
[----:B-----5:R-:W-:-:S03]  /*98c0*/  F2FP.F16.F32.PACK_AB R14, R171, R172 ;  /* 0x000000acab0e723e */ /* 0x020fc600000000ff */
        /* <DEDUP_REMOVED lines=39> */
[----:B------:R-:W-:Y:S01]  /*9b40*/  HMMA.16816.F32 R128, R16, R20, R128 ;  /* 0x000000141080723c */ /* 0x000fe20000001880 */
[----:B------:R-:W-:Y:S01]  /*9b50*/  MOV R72, R222 ;  /* 0x000000de00487202 */ /* 0x000fe20000000f00 */
[----:B------:R1:W-:Y:S01]  /*9b60*/  MUFU.EX2 R144, R0 ;  /* 0x0000000000907308 */ /* 0x0003e20000000800 */
[----:B------:R-:W-:-:S03]  /*9b70*/  MOV R73, R223 ;  /* 0x000000df00497202 */ /* 0x000fc60000000f00 */
[----:B------:R-:W-:Y:S07]  /*9b80*/  HMMA.16816.F32 R16, R16, R22, R136 ;  /* 0x000000161010723c */ /* 0x000fee0000001888 */
[----:B------:R-:W-:Y:S02]  /*9b90*/  F2FP.F16.F32.PACK_AB R136, R235, R233 ;  /* 0x000000e9eb88723e */ /* 0x000fe400000000ff */
[----:B---3--:R-:W-:Y:S02]  /*9ba0*/  F2FP.F16.F32.PACK_AB R137, R148, R149 ;  /* 0x000000959489723e */ /* 0x008fe400000000ff */
[----:B------:R-:W-:Y:S01]  /*9bb0*/  F2FP.F16.F32.PACK_AB R138, R183, R184 ;  /* 0x000000b8b78a723e */ /* 0x000fe200000000ff */
[----:B-1----:R-:W-:-:S04]  /*9bc0*/  FFMA.FTZ R0, R158, UR6, -R3 ;  /* 0x000000069e007c23 */ /* 0x002fc80008010803 */
        /* <DEDUP_REMOVED lines=10> */
[----:B-1----:R-:W-:-:S05]  /*9c70*/  FFMA.FTZ R0, R164, UR6, -R2 ;  /* 0x00000006a4007c23 */ /* 0x002fca0008010802 */
        /* <DEDUP_REMOVED lines=11> */
[----:B------:R-:W-:Y:S01]  /*9d30*/  HMMA.16816.F32 R80, R140, R88, R48 ;  /* 0x000000588c50723c */ /* 0x000fe20000001830 */
[----:B-1----:R-:W-:Y:S01]  /*9d40*/  FFMA.FTZ R0, R169, UR6, -R4 ;  /* 0x00000006a9007c23 */ /* 0x002fe20008010804 */
[----:B------:R-:W-:-:S04]  /*9d50*/  FFMA.FTZ R4, R229, R54, R192 ;  /* 0x00000036e5047223 */ /* 0x000fc800000100c0 */
[C---:B------:R-:W-:Y:S01]  /*9d60*/  HMMA.16816.F32 R92, R140.reuse, R90, R44 ;  /* 0x0000005a8c5c723c */ /* 0x040fe2000000182c */
[----:B------:R1:W3:Y:S05]  /*9d70*/  MUFU.EX2 R6, R0 ;  /* 0x0000000000067308 */ /* 0x0002ea0000000800 */
[C---:B------:R-:W-:Y:S06]  /*9d80*/  HMMA.16816.F32 R100, R140.reuse, R104, R40 ;  /* 0x000000688c64723c */ /* 0x040fec0000001828 */
[C---:B------:R-:W-:Y:S06]  /*9d90*/  HMMA.16816.F32 R108, R140.reuse, R106, R108 ;  /* 0x0000006a8c6c723c */ /* 0x040fec000000186c */
[----:B------:R-:W-:Y:S01]  /*9da0*/  HMMA.16816.F32 R116, R140, R120, R116 ;  /* 0x000000788c74723c */ /* 0x000fe20000001874 */
[----:B-1----:R-:W-:Y:S01]  /*9db0*/  FFMA.FTZ R0, R228, R11, R215 ;  /* 0x0000000be4007223 */ /* 0x002fe200000100d7 */
[----:B---3--:R-:W-:-:S03]  /*9dc0*/  F2FP.F16.F32.PACK_AB R139, R6, R55 ;  /* 0x00000037068b723e */ /* 0x008fc600000000ff */
        /* <DEDUP_REMOVED lines=61> */
[----:B------:R-:W-:-:S02]  /*a1a0*/  MOV R149, R209 ;  /* 0x000000d100957202 */ /* 0x000fc40000000f00 */
[----:B------:R-:W-:Y:S01]  /*a1b0*/  HMMA.16816.F32 R96, R136, R104, R96 ;  /* 0x000000688860723c */ /* 0x000fe20000001860 */
[----:B------:R-:W-:Y:S02]  /*a1c0*/  MOV R70, R220 ;  /* 0x000000dc00467202 */ /* 0x000fe40000000f00 */
[----:B------:R-:W-:-:S03]  /*a1d0*/  MOV R71, R221 ;  /* 0x000000dd00477202 */ /* 0x000fc60000000f00 */
[----:B------:R-:W-:Y:S06]  /*a1e0*/  HMMA.16816.F32 R112, R136, R120, R112 ;  /* 0x000000788870723c */ /* 0x000fec0000001870 */
        /* <DEDUP_REMOVED lines=11> */
[----:B------:R-:W4:Y:S01]  /*a2a0*/  LDL.64 R162, [R1+0x40] ;  /* 0x0000400001a27983 */ /* 0x000f220000100a00 */
[----:B------:R-:W-:Y:S01]  /*a2b0*/  VIADD R209, R226, 0xfffffffd ;  /* 0xfffffffde2d17836 */ /* 0x000fe20000000000 */
[----:B------:R-:W1:Y:S01]  /*a2c0*/  @!P0 LDC.64 R14, c[0x0][0x220] ;  /* 0x00008800ff0e8b82 */ /* 0x000e620000000a00 */
[----:B------:R-:W-:-:S04]  /*a2d0*/  DEPBAR.LE SB0, 0x0 ;  /* 0x000080000000791a */ /* 0x000fc80000000000 */
[----:B------:R-:W-:Y:S01]  /*a2e0*/  SHF.R.S32.HI R0, RZ, 0x1f, R209 ;  /* 0x0000001fff007819 */ /* 0x000fe200000114d1 */
[-C--:B------:R-:W-:Y:S02]  /*a2f0*/  IMAD.WIDE.U32 R4, R209, R224.reuse, RZ ;  /* 0x000000e0d1047225 */ /* 0x080fe400078e00ff */
[----:B------:R-:W-:Y:S02]  /*a300*/  BAR.SYNC.DEFER_BLOCKING 0x0 ;  /* 0x0000000000007b1d */ /* 0x000fe40000010000 */
        /* <DEDUP_REMOVED lines=13> */
[----:B------:R-:W-:Y:S01]  /*a3e0*/  @!P0 IMAD.X R4, R250, 0x1, R3, P4 ;  /* 0x00000001fa048824 */ /* 0x000fe200020e0603 */
[----:B-----5:R-:W-:-:S02]  /*a3f0*/  @!P0 LEA R16, P2, R2, R16, 0x1 ;  /* 0x0000001002108211 */ /* 0x020fc400078408ff */
[----:B------:R-:W-:Y:S02]  /*a400*/  @!P0 LEA R12, P1, R5, R12, 0x1 ;  /* 0x0000000c050c8211 */ /* 0x000fe400078208ff */
[----:B------:R-:W-:Y:S01]  /*a410*/  @!P0 LEA.HI.X R15, R0, R15, R4, 0x1, P3 ;  /* 0x0000000f000f8211 */ /* 0x000fe200018f0c04 */
[----:B------:R-:W-:Y:S01]  /*a420*/  @!P0 IMAD R0, R225, 0x30, RZ ;  /* 0x00000030e1008824 */ /* 0x000fe200078e02ff */
[--C-:B------:R-:W-:Y:S01]  /*a430*/  @!P0 LEA.HI.X R17, R2, R17, R3.reuse, 0x1, P2 ;  /* 0x0000001102118211 */ /* 0x100fe200010f0c03 */
[----:B------:R-:W-:Y:S01]  /*a440*/  @!P0 IMAD.WIDE.U32 R2, R224, 0x30, R2 ;  /* 0x00000030e0028825 */ /* 0x000fe200078e0002 */
[----:B------:R-:W-:-:S03]  /*a450*/  @!P0 LEA.HI.X R13, R5, R13, R6, 0x1, P1 ;  /* 0x0000000d050d8211 */ /* 0x000fc600008f0c06 */
[----:B------:R-:W-:Y:S01]  /*a460*/  @!P0 IMAD.IADD R0, R0, 0x1, R3 ;  /* 0x0000000100008824 */ /* 0x000fe200078e0203 */
        /* <DEDUP_REMOVED lines=21> */
[----:B------:R-:W-:Y:S04]  /*a5c0*/  LDSM.16.M88.4 R32, [R204] ;  /* 0x00000000cc20783b */ /* 0x000fe80000000200 */
[----:B------:R-:W-:Y:S04]  /*a5d0*/  LDSM.16.M88.4 R28, [R204+0x2000] ;  /* 0x00200000cc1c783b */ /* 0x000fe80000000200 */
[----:B------:R-:W-:Y:S04]  /*a5e0*/  LDSM.16.M88.4 R24, [R207] ;  /* 0x00000000cf18783b */ /* 0x000fe80000000200 */
[----:B------:R-:W-:Y:S04]  /*a5f0*/  LDSM.16.M88.4 R36, [R202+0x4000] ;  /* 0x00400000ca24783b */ /* 0x000fe80000000200 */
[----:B-1----:R-:W1:Y:S04]  /*a600*/  LDSM.16.M88.4 R12, [R196+0x4000] ;  /* 0x00400000c40c783b */ /* 0x002e680000000200 */
[----:B------:R-:W3:Y:S04]  /*a610*/  LDSM.16.M88.4 R20, [R207+0x2000] ;  /* 0x00200000cf14783b */ /* 0x000ee80000000200 */
[----:B------:R-:W-:Y:S04]  /*a620*/  LDSM.16.M88.4 R52, [R203] ;  /* 0x00000000cb34783b */ /* 0x000fe80000000200 */
[----:B------:R-:W4:Y:S04]  /*a630*/  LDSM.16.M88.4 R16, [R205] ;  /* 0x00000000cd10783b */ /* 0x000f280000000200 */
[----:B------:R-:W5:Y:S04]  /*a640*/  LDSM.16.M88.4 R40, [R205+0x2000] ;  /* 0x00200000cd28783b */ /* 0x000f680000000200 */
[----:B------:R-:W2:Y:S04]  /*a650*/  LDSM.16.M88.4 R60, [R196+0x4800] ;  /* 0x00480000c43c783b */ /* 0x000ea80000000200 */
[----:B------:R-:W-:Y:S04]  /*a660*/  LDSM.16.M88.4 R64, [R201] ;  /* 0x00000000c940783b */ /* 0x000fe80000000200 */
[----:B------:R-:W0:Y:S01]  /*a670*/  LDGDEPBAR ;  /* 0x00000000000079af */ /* 0x000e220000000000 */
[-C--:B-1----:R-:W-:Y:S06]  /*a680*/  HMMA.16816.F32 R48, R32, R12.reuse, RZ ;  /* 0x0000000c2030723c */ /* 0x082fec00000018ff */
[C---:B------:R-:W-:Y:S06]  /*a690*/  HMMA.16816.F32 R44, R28.reuse, R12, RZ ;  /* 0x0000000c1c2c723c */ /* 0x040fec00000018ff */
[-C--:B------:R-:W-:Y:S06]  /*a6a0*/  HMMA.16816.F32 R56, R28, R14.reuse, RZ ;  /* 0x0000000e1c38723c */ /* 0x080fec00000018ff */
[----:B------:R-:W-:Y:S01]  /*a6b0*/  HMMA.16816.F32 R144, R32, R14, RZ ;  /* 0x0000000e2090723c */ /* 0x000fe200000018ff */
[----:B------:R-:W1:Y:S05]  /*a6c0*/  LDSM.16.M88.4 R12, [R206] ;  /* 0x00000000ce0c783b */ /* 0x000e6a0000000200 */
[-C--:B------:R-:W-:Y:S01]  /*a6d0*/  HMMA.16816.F32 R76, R24, R36.reuse, R48 ;  /* 0x00000024184c723c */ /* 0x080fe20000001830 */
[----:B------:R-:W1:Y:S05]  /*a6e0*/  LDSM.16.M88.4 R48, [R196+0x5000] ;  /* 0x00500000c430783b */ /* 0x000e6a0000000200 */
[C---:B---3--:R-:W-:Y:S01]  /*a6f0*/  HMMA.16816.F32 R72, R20.reuse, R36, R44 ;  /* 0x000000241448723c */ /* 0x048fe2000000182c */
[----:B------:R-:W3:Y:S05]  /*a700*/  LDSM.16.M88.4 R44, [R196+0x5800] ;  /* 0x00580000c42c783b */ /* 0x000eea0000000200 */
[-C--:B------:R-:W-:Y:S01]  /*a710*/  HMMA.16816.F32 R176, R20, R38.reuse, R56 ;  /* 0x0000002614b0723c */ /* 0x080fe20000001838 */
[----:B------:R-:W-:Y:S05]  /*a720*/  LDSM.16.M88.4 R56, [R202+0x4800] ;  /* 0x00480000ca38783b */ /* 0x000fea0000000200 */
[----:B------:R-:W-:Y:S01]  /*a730*/  HMMA.16816.F32 R172, R24, R38, R144 ;  /* 0x0000002618ac723c */ /* 0x000fe20000001890 */
[----:B------:R-:W3:Y:S05]  /*a740*/  LDSM.16.M88.4 R36, [R206+0x2000] ;  /* 0x00200000ce24783b */ /* 0x000eea0000000200 */
[-C--:B----4-:R-:W-:Y:S01]  /*a750*/  HMMA.16816.F32 R152, R16, R52.reuse, R76 ;  /* 0x000000341098723c */ /* 0x090fe2000000184c */
[----:B------:R-:W-:Y:S05]  /*a760*/  LDSM.16.M88.4 R76, [R202+0x5800] ;  /* 0x00580000ca4c783b */ /* 0x000fea0000000200 */
[----:B-----5:R-:W-:Y:S01]  /*a770*/  HMMA.16816.F32 R160, R40, R52, R72 ;  /* 0x0000003428a0723c */ /* 0x020fe20000001848 */
[----:B------:R-:W4:Y:S05]  /*a780*/  LDSM.16.M88.4 R72, [R202+0x5000] ;  /* 0x00500000ca48783b */ /* 0x000f2a0000000200 */
[-C--:B--2---:R-:W-:Y:S06]  /*a790*/  HMMA.16816.F32 R148, R32, R60.reuse, RZ ;  /* 0x0000003c2094723c */ /* 0x084fec00000018ff */
[----:B------:R-:W-:Y:S06]  /*a7a0*/  HMMA.16816.F32 R144, R28, R60, RZ ;  /* 0x0000003c1c90723c */ /* 0x000fec00000018ff */
[----:B-1----:R-:W-:Y:S06]  /*a7b0*/  HMMA.16816.F32 R156, R12, R64, R152 ;  /* 0x000000400c9c723c */ /* 0x002fec0000001898 */
[-C--:B------:R-:W-:Y:S06]  /*a7c0*/  HMMA.16816.F32 R168, R28, R62.reuse, RZ ;  /* 0x0000003e1ca8723c */ /* 0x080fec00000018ff */
[----:B------:R-:W-:Y:S06]  /*a7d0*/  HMMA.16816.F32 R188, R32, R62, RZ ;  /* 0x0000003e20bc723c */ /* 0x000fec00000018ff */
[C---:B------:R-:W-:Y:S06]  /*a7e0*/  HMMA.16816.F32 R152, R28.reuse, R48, RZ ;  /* 0x000000301c98723c */ /* 0x040fec00000018ff */
[----:B------:R-:W-:Y:S01]  /*a7f0*/  HMMA.16816.F32 R184, R28, R50, RZ ;  /* 0x000000321cb8723c */ /* 0x000fe200000018ff */
[----:B------:R-:W-:Y:S01]  /*a800*/  FMUL.FTZ R0, R158, UR10 ;  /* 0x0000000a9e007c20 */ /* 0x000fe20008410000 */
[----:B------:R-:W-:Y:S01]  /*a810*/  FMUL.FTZ R157, R157, UR10 ;  /* 0x0000000a9d9d7c20 */ /* 0x000fe20008410000 */
[----:B------:R-:W-:-:S02]  /*a820*/  FMUL.FTZ R156, R156, UR10 ;  /* 0x0000000a9c9c7c20 */ /* 0x000fc40008410000 */
[----:B------:R1:W-:Y:S01]  /*a830*/  MUFU.TANH R232, R0 ;  /* 0x0000000000e87308 */ /* 0x0003e20000002400 */
[C---:B------:R-:W-:Y:S06]  /*a840*/  HMMA.16816.F32 R60, R32.reuse, R48, RZ ;  /* 0x00000030203c723c */ /* 0x040fec00000018ff */
[----:B------:R-:W-:Y:S06]  /*a850*/  HMMA.16816.F32 R212, R32, R50, RZ ;  /* 0x0000003220d4723c */ /* 0x000fec00000018ff */
[----:B---3--:R-:W-:Y:S01]  /*a860*/  HMMA.16816.F32 R164, R28, R44, RZ ;  /* 0x0000002c1ca4723c */ /* 0x008fe200000018ff */
[----:B-1----:R-:W-:-:S05]  /*a870*/  FMUL.FTZ R0, R159, UR10 ;  /* 0x0000000a9f007c20 */ /* 0x002fca0008410000 */
[----:B------:R-:W-:Y:S01]  /*a880*/  HMMA.16816.F32 R180, R28, R46, RZ ;  /* 0x0000002e1cb4723c */ /* 0x000fe200000018ff */
[----:B------:R-:W1:Y:S05]  /*a890*/  LDSM.16.M88.4 R28, [R203+0x800] ;  /* 0x00080000cb1c783b */ /* 0x000e6a0000000200 */
[-C--:B------:R-:W-:Y:S01]  /*a8a0*/  HMMA.16816.F32 R48, R40, R54.reuse, R176 ;  /* 0x000000362830723c */ /* 0x080fe200000018b0 */
[----:B------:R2:W-:Y:S05]  /*a8b0*/  MUFU.TANH R176, R0 ;  /* 0x0000000000b07308 */ /* 0x0005ea0000002400 */
[----:B------:R-:W-:Y:S03]  /*a8c0*/  HMMA.16816.F32 R52, R16, R54, R172 ;  /* 0x000000361034723c */ /* 0x000fe600000018ac */
[----:B------:R-:W3:Y:S03]  /*a8d0*/  MUFU.TANH R172, R157 ;  /* 0x0000009d00ac7308 */ /* 0x000ee60000002400 */
[C---:B------:R-:W-:Y:S05]  /*a8e0*/  HMMA.16816.F32 R192, R32.reuse, R44, RZ ;  /* 0x0000002c20c0723c */ /* 0x040fea00000018ff */
[----:B------:R-:W-:Y:S01]  /*a8f0*/  MUFU.TANH R174, R156 ;  /* 0x0000009c00ae7308 */ /* 0x000fe20000002400 */
[----:B------:R-:W-:Y:S01]  /*a900*/  HMMA.16816.F32 R216, R32, R46, RZ ;  /* 0x0000002e20d8723c */ /* 0x000fe200000018ff */
[----:B------:R-:W5:Y:S05]  /*a910*/  LDSM.16.M88.4 R32, [R201+0x800] ;  /* 0x00080000c920783b */ /* 0x000f6a0000000200 */
[----:B------:R-:W-:Y:S06]  /*a920*/  HMMA.16816.F32 R44, R36, R64, R160 ;  /* 0x00000040242c723c */ /* 0x000fec00000018a0 */
[----:B------:R-:W-:Y:S06]  /*a930*/  HMMA.16816.F32 R148, R24, R56, R148 ;  /* 0x000000381894723c */ /* 0x000fec0000001894 */
[----:B------:R-:W-:Y:S06]  /*a940*/  HMMA.16816.F32 R52, R12, R66, R52 ;  /* 0x000000420c34723c */ /* 0x000fec0000001834 */
[C---:B------:R-:W-:Y:S06]  /*a950*/  HMMA.16816.F32 R144, R20.reuse, R56, R144 ;  /* 0x000000381490723c */ /* 0x040fec0000001890 */
[----:B--2---:R-:W-:Y:S01]  /*a960*/  FMUL.FTZ R0, R44, UR10 ;  /* 0x0000000a2c007c20 */ /* 0x004fe20008410000 */
[C---:B----4-:R-:W-:Y:S03]  /*a970*/  HMMA.16816.F32 R160, R20.reuse, R72, R152 ;  /* 0x0000004814a0723c */ /* 0x050fe60000001898 */
[----:B------:R2:W-:Y:S03]  /*a980*/  MUFU.TANH R236, R0 ;  /* 0x0000000000ec7308 */ /* 0x0005e60000002400 */
[C---:B------:R-:W-:Y:S06]  /*a990*/  HMMA.16816.F32 R164, R20.reuse, R76, R164 ;  /* 0x0000004c14a4723c */ /* 0x040fec00000018a4 */
[C---:B------:R-:W-:Y:S06]  /*a9a0*/  HMMA.16816.F32 R168, R20.reuse, R58, R168 ;  /* 0x0000003a14a8723c */ /* 0x040fec00000018a8 */
[----:B------:R-:W-:Y:S01]  /*a9b0*/  HMMA.16816.F32 R184, R20, R74, R184 ;  /* 0x0000004a14b8723c */ /* 0x000fe200000018b8 */
[----:B--2---:R-:W-:-:S04]  /*a9c0*/  FMUL.FTZ R0, R45, UR10 ;  /* 0x0000000a2d007c20 */ /* 0x004fc80008410000 */
[----:B------:R2:W-:Y:S01]  /*a9d0*/  MUFU.TANH R235, R0 ;  /* 0x0000000000eb7308 */ /* 0x0005e20000002400 */
[----:B------:R-:W-:Y:S06]  /*a9e0*/  HMMA.16816.F32 R180, R20, R78, R180 ;  /* 0x0000004e14b4723c */ /* 0x000fec00000018b4 */
[----:B-1----:R-:W-:Y:S06]  /*a9f0*/  HMMA.16816.F32 R20, R16, R28, R148 ;  /* 0x0000001c1014723c */ /* 0x002fec0000001894 */
[----:B------:R-:W-:Y:S01]  /*aa00*/  HMMA.16816.F32 R64, R36, R66, R48 ;  /* 0x000000422440723c */ /* 0x000fe20000001830 */
[----:B--2---:R-:W-:-:S05]  /*aa10*/  FMUL.FTZ R0, R46, UR10 ;  /* 0x0000000a2e007c20 */ /* 0x004fca0008410000 */
[----:B------:R-:W-:Y:S01]  /*aa20*/  HMMA.16816.F32 R48, R40, R28, R144 ;  /* 0x0000001c2830723c */ /* 0x000fe20000001890 */
[----:B------:R1:W-:Y:S05]  /*aa30*/  MUFU.TANH R233, R0 ;  /* 0x0000000000e97308 */ /* 0x0003ea0000002400 */
[C---:B------:R-:W-:Y:S06]  /*aa40*/  HMMA.16816.F32 R56, R24.reuse, R58, R188 ;  /* 0x0000003a1838723c */ /* 0x040fec00000018bc */
[----:B------:R-:W-:Y:S06]  /*aa50*/  HMMA.16816.F32 R152, R24, R72, R60 ;  /* 0x000000481898723c */ /* 0x000fec000000183c */
[----:B-----5:R-:W-:Y:S01]  /*aa60*/  HMMA.16816.F32 R60, R12, R32, R20 ;  /* 0x000000200c3c723c */ /* 0x020fe20000001814 */
[----:B-1----:R-:W-:Y:S01]  /*aa70*/  FMUL.FTZ R0, R47, UR10 ;  /* 0x0000000a2f007c20 */ /* 0x002fe20008410000 */
[----:B------:R-:W1:Y:S03]  /*aa80*/  LDSM.16.M88.4 R20, [R203+0x1000] ;  /* 0x00100000cb14783b */ /* 0x000e660000000200 */
[----:B------:R2:W-:Y:S01]  /*aa90*/  MUFU.TANH R234, R0 ;  /* 0x0000000000ea7308 */ /* 0x0005e20000002400 */
[C---:B------:R-:W-:Y:S01]  /*aaa0*/  HMMA.16816.F32 R144, R24.reuse, R76, R192 ;  /* 0x0000004c1890723c */ /* 0x040fe200000018c0 */
[----:B------:R-:W4:Y:S05]  /*aab0*/  LDSM.16.M88.4 R44, [R203+0x1800] ;  /* 0x00180000cb2c783b */ /* 0x000f2a0000000200 */
[C---:B------:R-:W-:Y:S06]  /*aac0*/  HMMA.16816.F32 R148, R24.reuse, R74, R212 ;  /* 0x0000004a1894723c */ /* 0x040fec00000018d4 */
[----:B------:R-:W-:Y:S01]  /*aad0*/  HMMA.16816.F32 R76, R24, R78, R216 ;  /* 0x0000004e184c723c */ /* 0x000fe200000018d8 */
[----:B------:R-:W-:Y:S01]  /*aae0*/  LDSM.16.M88.4 R24, [R201+0x1000] ;  /* 0x00100000c918783b */ /* 0x000fe20000000200 */
[----:B--2---:R-:W-:-:S04]  /*aaf0*/  FMUL.FTZ R0, R52, UR10 ;  /* 0x0000000a34007c20 */ /* 0x004fc80008410000 */
[----:B------:R2:W5:Y:S01]  /*ab00*/  MUFU.TANH R69, R0 ;  /* 0x0000000000457308 */ /* 0x0005620000002400 */
[----:B-1----:R-:W-:Y:S01]  /*ab10*/  HMMA.16816.F32 R72, R16, R20, R152 ;  /* 0x000000141048723c */ /* 0x002fe20000001898 */
[----:B--2---:R-:W-:-:S06]  /*ab20*/  FMUL.FTZ R0, R53, UR10 ;  /* 0x0000000a35007c20 */ /* 0x004fcc0008410000 */
[----:B------:R1:W2:Y:S10]  /*ab30*/  MUFU.TANH R158, R0 ;  /* 0x00000000009e7308 */ /* 0x0002b40000002400 */
[----:B----4-:R-:W-:Y:S06]  /*ab40*/  HMMA.16816.F32 R76, R16, R46, R76 ;  /* 0x0000002e104c723c */ /* 0x010fec000000184c */
[----:B------:R-:W-:Y:S01]  /*ab50*/  HMMA.16816.F32 R152, R40, R44, R164 ;  /* 0x0000002c2898723c */ /* 0x000fe200000018a4 */
[----:B-1----:R-:W-:-:S04]  /*ab60*/  FMUL.FTZ R0, R54, UR10 ;  /* 0x0000000a36007c20 */ /* 0x002fc80008410000 */
[----:B------:R1:W-:Y:S02]  /*ab70*/  MUFU.TANH R175, R0 ;  /* 0x0000000000af7308 */ /* 0x0003e40000002400 */
[----:B-1----:R-:W-:Y:S02]  /*ab80*/  FMUL.FTZ R0, R55, UR10 ;  /* 0x0000000a37007c20 */ /* 0x002fe40008410000 */
[----:B------:R-:W-:Y:S04]  /*ab90*/  HMMA.16816.F32 R52, R36, R32, R48 ;  /* 0x000000202434723c */ /* 0x000fe80000001830 */
[----:B------:R1:W-:Y:S02]  /*aba0*/  MUFU.TANH R173, R0 ;  /* 0x0000000000ad7308 */ /* 0x0003e40000002400 */
[-C--:B------:R-:W-:Y:S06]  /*abb0*/  HMMA.16816.F32 R48, R16, R30.reuse, R56 ;  /* 0x0000001e1030723c */ /* 0x080fec0000001838 */
[----:B------:R-:W-:Y:S01]  /*abc0*/  HMMA.16816.F32 R28, R40, R30, R168 ;  /* 0x0000001e281c723c */ /* 0x000fe200000018a8 */
[----:B-1----:R-:W-:-:S04]  /*abd0*/  FMUL.FTZ R0, R64, UR10 ;  /* 0x0000000a40007c20 */ /* 0x002fc80008410000 */
[----:B------:R1:W-:-:S13]  /*abe0*/  MUFU.TANH R231, R0 ;  /* 0x0000000000e77308 */ /* 0x0003da0000002400 */
[----:B------:R-:W-:Y:S01]  /*abf0*/  HMMA.16816.F32 R56, R12, R34, R48 ;  /* 0x000000220c38723c */ /* 0x000fe20000001830 */
[----:B------:R-:W4:Y:S01]  /*ac00*/  LDSM.16.M88.4 R48, [R201+0x1800] ;  /* 0x00180000c930783b */ /* 0x000f220000000200 */
[----:B------:R-:W-:-:S04]  /*ac10*/  DEPBAR.LE SB0, 0x0 ;  /* 0x000080000000791a */ /* 0x000fc80000000000 */
[----:B------:R-:W-:Y:S01]  /*ac20*/  HMMA.16816.F32 R32, R36, R34, R28 ;  /* 0x000000222420723c */ /* 0x000fe2000000181c */
[----:B-1----:R-:W-:-:S05]  /*ac30*/  FMUL.FTZ R0, R65, UR10 ;  /* 0x0000000a41007c20 */ /* 0x002fca0008410000 */
[----:B------:R-:W-:Y:S01]  /*ac40*/  HMMA.16816.F32 R28, R40, R20, R160 ;  /* 0x00000014281c723c */ /* 0x000fe200000018a0 */
[----:B------:R1:W-:Y:S02]  /*ac50*/  MUFU.TANH R192, R0 ;  /* 0x0000000000c07308 */ /* 0x0003e40000002400 */
[----:B-1----:R-:W-:-:S06]  /*ac60*/  FMUL.FTZ R0, R66, UR10 ;  /* 0x0000000a42007c20 */ /* 0x002fcc0008410000 */
[----:B------:R1:W-:Y:S01]  /*ac70*/  MUFU.TANH R191, R0 ;  /* 0x0000000000bf7308 */ /* 0x0003e20000002400 */
[----:B----4-:R-:W-:Y:S01]  /*ac80*/  HMMA.16816.F32 R76, R12, R50, R76 ;  /* 0x000000320c4c723c */ /* 0x010fe2000000184c */
[----:B-1----:R-:W-:-:S05]  /*ac90*/  FMUL.FTZ R0, R67, UR10 ;  /* 0x0000000a43007c20 */ /* 0x002fca0008410000 */
[----:B------:R-:W-:Y:S01]  /*aca0*/  HMMA.16816.F32 R64, R16, R44, R144 ;  /* 0x0000002c1040723c */ /* 0x000fe20000001890 */
[----:B------:R1:W-:Y:S05]  /*acb0*/  MUFU.TANH R190, R0 ;  /* 0x0000000000be7308 */ /* 0x0003ea0000002400 */
[----:B------:R-:W-:-:S12]  /*acc0*/  HMMA.16816.F32 R144, R40, R22, R184 ;  /* 0x000000162890723c */ /* 0x000fd800000018b8 */
[----:B------:R-:W-:Y:S01]  /*acd0*/  FMUL.FTZ R79, R79, UR10 ;  /* 0x0000000a4f4f7c20 */ /* 0x000fe20008410000 */
[----:B------:R-:W-:Y:S01]  /*ace0*/  HMMA.16816.F32 R40, R40, R46, R180 ;  /* 0x0000002e2828723c */ /* 0x000fe200000018b4 */
[----:B-1----:R-:W-:-:S04]  /*acf0*/  FMUL.FTZ R0, R60, UR10 ;  /* 0x0000000a3c007c20 */ /* 0x002fc80008410000 */
[----:B------:R1:W4:Y:S01]  /*ad00*/  MUFU.TANH R70, R0 ;  /* 0x0000000000467308 */ /* 0x0003220000002400 */
[----:B------:R-:W-:Y:S01]  /*ad10*/  HMMA.16816.F32 R64, R12, R48, R64 ;  /* 0x000000300c40723c */ /* 0x000fe20000001840 */
[----:B-1----:R-:W-:-:S06]  /*ad20*/  FMUL.FTZ R0, R61, UR10 ;  /* 0x0000000a3d007c20 */ /* 0x002fcc0008410000 */
[----:B------:R1:W4:Y:S02]  /*ad30*/  MUFU.TANH R157, R0 ;  /* 0x00000000009d7308 */ /* 0x0003240000002400 */
[----:B-1----:R-:W-:-:S06]  /*ad40*/  FMUL.FTZ R0, R62, UR10 ;  /* 0x0000000a3e007c20 */ /* 0x002fcc0008410000 */
[----:B------:R1:W-:Y:S02]  /*ad50*/  MUFU.TANH R169, R0 ;  /* 0x0000000000a97308 */ /* 0x0003e40000002400 */
[----:B-1----:R-:W-:Y:S02]  /*ad60*/  FMUL.FTZ R0, R63, UR10 ;  /* 0x0000000a3f007c20 */ /* 0x002fe40008410000 */
[----:B------:R-:W-:Y:S04]  /*ad70*/  HMMA.16816.F32 R60, R16, R22, R148 ;  /* 0x00000016103c723c */ /* 0x000fe80000001894 */
[----:B------:R1:W-:Y:S02]  /*ad80*/  MUFU.TANH R168, R0 ;  /* 0x0000000000a87308 */ /* 0x0003e40000002400 */
[----:B------:R-:W-:Y:S01]  /*ad90*/  HMMA.16816.F32 R16, R12, R24, R72 ;  /* 0x000000180c10723c */ /* 0x000fe20000001848 */
[----:B-1----:R-:W-:-:S05]  /*ada0*/  FMUL.FTZ R0, R52, UR10 ;  /* 0x0000000a34007c20 */ /* 0x002fca0008410000 */
[----:B------:R1:W-:-:S12]  /*adb0*/  MUFU.TANH R189, R0 ;  /* 0x0000000000bd7308 */ /* 0x0003d80000002400 */
[----:B------:R-:W-:Y:S06]  /*adc0*/  HMMA.16816.F32 R60, R12, R26, R60 ;  /* 0x0000001a0c3c723c */ /* 0x000fec000000183c */
[----:B------:R-:W-:Y:S01]  /*add0*/  FMUL.FTZ R3, R17, UR10 ;  /* 0x0000000a11037c20 */ /* 0x000fe20008410000 */
[----:B------:R-:W-:Y:S01]  /*ade0*/  FMUL.FTZ R2, R16, UR10 ;  /* 0x0000000a10027c20 */ /* 0x000fe20008410000 */
[----:B------:R-:W-:Y:S01]  /*adf0*/  FMUL.FTZ R19, R19, UR10 ;  /* 0x0000000a13137c20 */ /* 0x000fe20008410000 */
[----:B------:R-:W-:Y:S02]  /*ae00*/  FMUL.FTZ R18, R18, UR10 ;  /* 0x0000000a12127c20 */ /* 0x000fe40008410000 */
[----:B------:R-:W-:Y:S01]  /*ae10*/  MUFU.TANH R20, R2 ;  /* 0x0000000200147308 */ /* 0x000fe20000002400 */
[----:B-1----:R-:W-:-:S07]  /*ae20*/  FMUL.FTZ R0, R53, UR10 ;  /* 0x0000000a35007c20 */ /* 0x002fce0008410000 */
[----:B------:R1:W-:Y:S08]  /*ae30*/  MUFU.TANH R151, R19 ;  /* 0x0000001300977308 */ /* 0x0003f00000002400 */
[----:B------:R3:W-:Y:S08]  /*ae40*/  MUFU.TANH R188, R0 ;  /* 0x0000000000bc7308 */ /* 0x0007f00000002400 */
[----:B------:R-:W-:Y:S01]  /*ae50*/  MUFU.TANH R156, R18 ;  /* 0x00000012009c7308 */ /* 0x000fe20000002400 */
[----:B-1----:R-:W-:Y:S01]  /*ae60*/  FMUL.FTZ R19, R60, UR10 ;  /* 0x0000000a3c137c20 */ /* 0x002fe20008410000 */
[----:B---3--:R-:W-:-:S06]  /*ae70*/  FMUL.FTZ R0, R54, UR10 ;  /* 0x0000000a36007c20 */ /* 0x008fcc0008410000 */
[----:B------:R1:W-:Y:S02]  /*ae80*/  MUFU.TANH R179, R0 ;  /* 0x0000000000b37308 */ /* 0x0003e40000002400 */
[----:B-1----:R-:W-:Y:S02]  /*ae90*/  FMUL.FTZ R0, R55, UR10 ;  /* 0x0000000a37007c20 */ /* 0x002fe40008410000 */
[----:B------:R-:W-:Y:S04]  /*aea0*/  HMMA.16816.F32 R52, R36, R24, R28 ;  /* 0x000000182434723c */ /* 0x000fe8000000181c */
[----:B------:R1:W-:Y:S02]  /*aeb0*/  MUFU.TANH R178, R0 ;  /* 0x0000000000b27308 */ /* 0x0003e40000002400 */
[----:B-1----:R-:W-:-:S06]  /*aec0*/  FMUL.FTZ R0, R56, UR10 ;  /* 0x0000000a38007c20 */ /* 0x002fcc0008410000 */
[----:B------:R1:W3:-:S12]  /*aed0*/  MUFU.TANH R71, R0 ;  /* 0x0000000000477308 */ /* 0x0002d80000002400 */
[----:B------:R-:W-:Y:S01]  /*aee0*/  FMUL.FTZ R53, R53, UR10 ;  /* 0x0000000a35357c20 */ /* 0x000fe20008410000 */
[----:B-1----:R-:W-:-:S04]  /*aef0*/  FMUL.FTZ R0, R57, UR10 ;  /* 0x0000000a39007c20 */ /* 0x002fc80008410000 */
[----:B------:R1:W3:Y:S02]  /*af00*/  MUFU.TANH R148, R0 ;  /* 0x0000000000947308 */ /* 0x0002e40000002400 */
[----:B-1----:R-:W-:-:S06]  /*af10*/  FMUL.FTZ R0, R58, UR10 ;  /* 0x0000000a3a007c20 */ /* 0x002fcc0008410000 */
[----:B------:R1:W-:Y:S02]  /*af20*/  MUFU.TANH R161, R0 ;  /* 0x0000000000a17308 */ /* 0x0003e40000002400 */
[----:B-1----:R-:W-:-:S06]  /*af30*/  FMUL.FTZ R0, R59, UR10 ;  /* 0x0000000a3b007c20 */ /* 0x002fcc0008410000 */
[----:B------:R1:W-:Y:S02]  /*af40*/  MUFU.TANH R160, R0 ;  /* 0x0000000000a07308 */ /* 0x0003e40000002400 */
[----:B-1----:R-:W-:-:S06]  /*af50*/  FMUL.FTZ R0, R32, UR10 ;  /* 0x0000000a20007c20 */ /* 0x002fcc0008410000 */
[----:B------:R-:W-:Y:S08]  /*af60*/  MUFU.TANH R32, R3 ;  /* 0x0000000300207308 */ /* 0x000ff00000002400 */
[----:B------:R1:W-:Y:S02]  /*af70*/  MUFU.TANH R177, R0 ;  /* 0x0000000000b17308 */ /* 0x0003e40000002400 */
[----:B-1----:R-:W-:-:S06]  /*af80*/  FMUL.FTZ R0, R33, UR10 ;  /* 0x0000000a21007c20 */ /* 0x002fcc0008410000 */
[----:B------:R-:W1:Y:S08]  /*af90*/  MUFU.TANH R33, R19 ;  /* 0x0000001300217308 */ /* 0x000e700000002400 */
[----:B------:R5:W-:Y:S02]  /*afa0*/  MUFU.TANH R167, R0 ;  /* 0x0000000000a77308 */ /* 0x000be40000002400 */
[----:B-----5:R-:W-:-:S06]  /*afb0*/  FMUL.FTZ R0, R34, UR10 ;  /* 0x0000000a22007c20 */ /* 0x020fcc0008410000 */
[----:B------:R5:W-:Y:S02]  /*afc0*/  MUFU.TANH R166, R0 ;  /* 0x0000000000a67308 */ /* 0x000be40000002400 */
[----:B-----5:R-:W-:-:S06]  /*afd0*/  FMUL.FTZ R0, R35, UR10 ;  /* 0x0000000a23007c20 */ /* 0x020fcc0008410000 */
[----:B------:R5:W-:Y:S02]  /*afe0*/  MUFU.TANH R163, R0 ;  /* 0x0000000000a37308 */ /* 0x000be40000002400 */
[----:B-----5:R-:W-:-:S04]  /*aff0*/  IMAD R0, R209, 0x40, R247 ;  /* 0x00000040d1007824 */ /* 0x020fc800078e02f7 */
[C---:B------:R-:W-:Y:S01]  /*b000*/  VIADD R17, R0.reuse, 0x1 ;  /* 0x0000000100117836 */ /* 0x040fe20000000000 */
[----:B------:R-:W-:Y:S01]  /*b010*/  I2FP.F32.S32 R31, R0 ;  /* 0x00000000001f7245 */ /* 0x000fe20000201400 */
[C---:B------:R-:W-:Y:S01]  /*b020*/  VIADD R16, R0.reuse, 0x8 ;  /* 0x0000000800107836 */ /* 0x040fe20000000000 */
[C---:B------:R-:W-:Y:S01]  /*b030*/  ISETP.GE.AND P5, PT, R0.reuse, R7, PT ;  /* 0x000000070000720c */ /* 0x040fe20003fa6270 */
[C---:B------:R-:W-:Y:S01]  /*b040*/  VIADD R15, R0.reuse, 0x9 ;  /* 0x00000009000f7836 */ /* 0x040fe20000000000 */
[----:B------:R-:W-:Y:S01]  /*b050*/  I2FP.F32.S32 R30, R17 ;  /* 0x00000011001e7245 */ /* 0x000fe20000201400 */
[C---:B------:R-:W-:Y:S01]  /*b060*/  VIADD R14, R0.reuse, 0x10 ;  /* 0x00000010000e7836 */ /* 0x040fe20000000000 */
[----:B------:R-:W-:Y:S01]  /*b070*/  I2FP.F32.S32 R29, R16 ;  /* 0x00000010001d7245 */ /* 0x000fe20000201400 */
[C---:B------:R-:W-:Y:S01]  /*b080*/  VIADD R13, R0.reuse, 0x11 ;  /* 0x00000011000d7836 */ /* 0x040fe20000000000 */
[C---:B------:R-:W-:Y:S01]  /*b090*/  ISETP.GE.AND P1, PT, R0.reuse, R8, PT ;  /* 0x000000080000720c */ /* 0x040fe20003f26270 */
[C---:B------:R-:W-:Y:S01]  /*b0a0*/  VIADD R12, R0.reuse, 0x18 ;  /* 0x00000018000c7836 */ /* 0x040fe20000000000 */
[C---:B------:R-:W-:Y:S01]  /*b0b0*/  ISETP.GE.AND P3, PT, R0.reuse, R10, PT ;  /* 0x0000000a0000720c */ /* 0x040fe20003f66270 */
[C---:B------:R-:W-:Y:S01]  /*b0c0*/  VIADD R11, R0.reuse, 0x19 ;  /* 0x00000019000b7836 */ /* 0x040fe20000000000 */
[C---:B------:R-:W-:Y:S01]  /*b0d0*/  ISETP.GE.AND P2, PT, R0.reuse, R9, PT ;  /* 0x000000090000720c */ /* 0x040fe20003f46270 */
[----:B------:R-:W-:-:S02]  /*b0e0*/  VIADD R6, R0, 0x20 ;  /* 0x0000002000067836 */ /* 0x000fc40000000000 */
[-C--:B------:R-:W-:Y:S01]  /*b0f0*/  FFMA.FTZ R18, R30, R68.reuse, R172 ;  /* 0x000000441e127223 */ /* 0x080fe200000100ac */
[C---:B------:R-:W-:Y:S01]  /*b100*/  VIADD R5, R0.reuse, 0x21 ;  /* 0x0000002100057836 */ /* 0x040fe20000000000 */
[----:B------:R-:W-:Y:S01]  /*b110*/  ISETP.GE.AND P4, PT, R17, R7, PT ;  /* 0x000000071100720c */ /* 0x000fe20003f86270 */
[C---:B------:R-:W-:Y:S01]  /*b120*/  VIADD R4, R0.reuse, 0x28 ;  /* 0x0000002800047836 */ /* 0x040fe20000000000 */
[----:B------:R-:W-:Y:S01]  /*b130*/  I2FP.F32.S32 R28, R15 ;  /* 0x0000000f001c7245 */ /* 0x000fe20000201400 */
[C---:B------:R-:W-:Y:S02]  /*b140*/  VIADD R3, R0.reuse, 0x29 ;  /* 0x0000002900037836 */ /* 0x040fe40000000000 */
[----:B------:R-:W-:Y:S01]  /*b150*/  FFMA.FTZ R19, R29, R68, R69 ;  /* 0x000000441d137223 */ /* 0x000fe20000010045 */
[----:B------:R-:W-:Y:S01]  /*b160*/  VIADD R2, R0, 0x30 ;  /* 0x0000003000027836 */ /* 0x000fe20000000000 */
[----:B------:R-:W-:Y:S01]  /*b170*/  FSEL R69, R18, -INF , !P4 ;  /* 0xff80000012457808 */ /* 0x000fe20006000000 */
[C---:B------:R-:W-:Y:S01]  /*b180*/  VIADD R34, R0.reuse, 0x31 ;  /* 0x0000003100227836 */ /* 0x040fe20000000000 */
[----:B------:R-:W-:Y:S01]  /*b190*/  I2FP.F32.S32 R25, R14 ;  /* 0x0000000e00197245 */ /* 0x000fe20000201400 */
[----:B------:R-:W-:-:S02]  /*b1a0*/  VIADD R45, R0, 0x38 ;  /* 0x00000038002d7836 */ /* 0x000fc40000000000 */
[----:B------:R-:W-:Y:S01]  /*b1b0*/  FMUL.FTZ R18, R61, UR10 ;  /* 0x0000000a3d127c20 */ /* 0x000fe20008410000 */
[----:B------:R-:W-:Y:S02]  /*b1c0*/  VIADD R44, R0, 0x39 ;  /* 0x00000039002c7836 */ /* 0x000fe40000000000 */
[-C--:B------:R-:W-:Y:S01]  /*b1d0*/  FFMA.FTZ R0, R31, R68.reuse, R174 ;  /* 0x000000441f007223 */ /* 0x080fe200000100ae */
[----:B------:R-:W-:Y:S01]  /*b1e0*/  I2FP.F32.S32 R24, R13 ;  /* 0x0000000d00187245 */ /* 0x000fe20000201400 */
[----:B------:R4:W-:Y:S01]  /*b1f0*/  MUFU.TANH R57, R18 ;  /* 0x0000001200397308 */ /* 0x0009e20000002400 */
[-C--:B------:R-:W-:Y:S02]  /*b200*/  ISETP.GE.AND P6, PT, R16, R7.reuse, PT ;  /* 0x000000071000720c */ /* 0x080fe40003fc6270 */
[----:B------:R-:W-:Y:S01]  /*b210*/  FSEL R60, R0, -INF , !P5 ;  /* 0xff800000003c7808 */ /* 0x000fe20006800000 */
[----:B--2---:R-:W-:Y:S01]  /*b220*/  FFMA.FTZ R0, R28, R68, R158 ;  /* 0x000000441c007223 */ /* 0x004fe2000001009e */
[-C--:B------:R-:W-:Y:S01]  /*b230*/  ISETP.GE.AND P5, PT, R15, R7.reuse, PT ;  /* 0x000000070f00720c */ /* 0x080fe20003fa6270 */
[----:B------:R-:W-:Y:S01]  /*b240*/  BAR.SYNC.DEFER_BLOCKING 0x0 ;  /* 0x0000000000007b1d */ /* 0x000fe20000010000 */
[----:B------:R-:W-:-:S02]  /*b250*/  ISETP.GE.AND P4, PT, R14, R7, PT ;  /* 0x000000070e00720c */ /* 0x000fc40003f86270 */
[----:B------:R-:W-:Y:S02]  /*b260*/  I2FP.F32.S32 R23, R12 ;  /* 0x0000000c00177245 */ /* 0x000fe40000201400 */
[----:B------:R-:W-:Y:S01]  /*b270*/  FSEL R61, R19, -INF , !P6 ;  /* 0xff800000133d7808 */ /* 0x000fe20007000000 */
[----:B------:R-:W-:Y:S01]  /*b280*/  FMUL.FTZ R19, R64, UR10 ;  /* 0x0000000a40137c20 */ /* 0x000fe20008410000 */
[----:B------:R-:W-:Y:S02]  /*b290*/  ISETP.GE.AND P6, PT, R13, R7, PT ;  /* 0x000000070d00720c */ /* 0x000fe40003fc6270 */
[----:B------:R-:W-:Y:S01]  /*b2a0*/  I2FP.F32.S32 R22, R11 ;  /* 0x0000000b00167245 */ /* 0x000fe20000201400 */
[----:B------:R2:W5:Y:S01]  /*b2b0*/  MUFU.TANH R56, R19 ;  /* 0x0000001300387308 */ /* 0x0005620000002400 */
[-C--:B----4-:R-:W-:Y:S01]  /*b2c0*/  FFMA.FTZ R18, R25, R68.reuse, R70 ;  /* 0x0000004419127223 */ /* 0x090fe20000010046 */
[----:B------:R-:W-:Y:S01]  /*b2d0*/  FSEL R70, R0, -INF , !P5 ;  /* 0xff80000000467808 */ /* 0x000fe20006800000 */
[----:B------:R-:W-:Y:S01]  /*b2e0*/  FFMA.FTZ R0, R24, R68, R157 ;  /* 0x0000004418007223 */ /* 0x000fe2000001009d */
[----:B------:R-:W-:-:S02]  /*b2f0*/  ISETP.GE.AND P5, PT, R12, R7, PT ;  /* 0x000000070c00720c */ /* 0x000fc40003fa6270 */
[----:B------:R-:W-:Y:S01]  /*b300*/  FSEL R64, R18, -INF , !P4 ;  /* 0xff80000012407808 */ /* 0x000fe20006000000 */
[-C--:B---3--:R-:W-:Y:S01]  /*b310*/  FFMA.FTZ R18, R23, R68.reuse, R71 ;  /* 0x0000004417127223 */ /* 0x088fe20000010047 */
[----:B------:R-:W-:Y:S01]  /*b320*/  FSEL R71, R0, -INF , !P6 ;  /* 0xff80000000477808 */ /* 0x000fe20007000000 */
[----:B------:R-:W-:Y:S01]  /*b330*/  FFMA.FTZ R0, R22, R68, R148 ;  /* 0x0000004416007223 */ /* 0x000fe20000010094 */
[----:B------:R-:W-:Y:S02]  /*b340*/  I2FP.F32.S32 R21, R6 ;  /* 0x0000000600157245 */ /* 0x000fe40000201400 */
[-C--:B------:R-:W-:Y:S02]  /*b350*/  ISETP.GE.AND P4, PT, R11, R7.reuse, PT ;  /* 0x000000070b00720c */ /* 0x080fe40003f86270 */
[----:B------:R-:W-:Y:S02]  /*b360*/  ISETP.GE.AND P6, PT, R6, R7, PT ;  /* 0x000000070600720c */ /* 0x000fe40003fc6270 */
[----:B------:R-:W-:Y:S01]  /*b370*/  FSEL R75, R0, -INF , !P4 ;  /* 0xff800000004b7808 */ /* 0x000fe20006000000 */
[----:B--2---:R-:W-:Y:S01]  /*b380*/  FMUL.FTZ R19, R65, UR10 ;  /* 0x0000000a41137c20 */ /* 0x004fe20008410000 */
[----:B------:R-:W-:Y:S01]  /*b390*/  FSEL R65, R18, -INF , !P5 ;  /* 0xff80000012417808 */ /* 0x000fe20006800000 */
[----:B------:R-:W-:Y:S01]  /*b3a0*/  FFMA.FTZ R18, R21, R68, R20 ;  /* 0x0000004415127223 */ /* 0x000fe20000010014 */
[----:B------:R-:W-:Y:S01]  /*b3b0*/  I2FP.F32.S32 R20, R5 ;  /* 0x0000000500147245 */ /* 0x000fe20000201400 */
[----:B------:R-:W-:Y:S01]  /*b3c0*/  FMUL.FTZ R0, R76, UR10 ;  /* 0x0000000a4c007c20 */ /* 0x000fe20008410000 */
[----:B------:R2:W-:Y:S01]  /*b3d0*/  MUFU.TANH R74, R19 ;  /* 0x00000013004a7308 */ /* 0x0005e20000002400 */
[----:B------:R-:W-:-:S02]  /*b3e0*/  ISETP.GE.AND P5, PT, R5, R7, PT ;  /* 0x000000070500720c */ /* 0x000fc40003fa6270 */
[----:B------:R-:W-:Y:S02]  /*b3f0*/  FSEL R76, R18, -INF , !P6 ;  /* 0xff800000124c7808 */ /* 0x000fe40007000000 */
[----:B------:R-:W-:Y:S02]  /*b400*/  I2FP.F32.S32 R35, R2 ;  /* 0x0000000200237245 */ /* 0x000fe40000201400 */
[----:B------:R-:W-:Y:S01]  /*b410*/  I2FP.F32.S32 R18, R3 ;  /* 0x0000000300127245 */ /* 0x000fe20000201400 */
[----:B------:R3:W4:Y:S01]  /*b420*/  MUFU.TANH R73, R0 ;  /* 0x0000000000497308 */ /* 0x0007220000002400 */
[-C--:B------:R-:W-:Y:S02]  /*b430*/  ISETP.GE.AND P4, PT, R4, R7.reuse, PT ;  /* 0x000000070400720c */ /* 0x080fe40003f86270 */
[----:B------:R-:W-:Y:S02]  /*b440*/  ISETP.GE.AND P6, PT, R3, R7, PT ;  /* 0x000000070300720c */ /* 0x000fe40003fc6270 */
[----:B--2---:R-:W-:-:S05]  /*b450*/  I2FP.F32.S32 R19, R4 ;  /* 0x0000000400137245 */ /* 0x004fca0000201400 */
[-C--:B-1----:R-:W-:Y:S01]  /*b460*/  FFMA.FTZ R33, R19, R68.reuse, R33 ;  /* 0x0000004413217223 */ /* 0x082fe20000010021 */
[----:B---3--:R-:W-:Y:S01]  /*b470*/  FFMA.FTZ R0, R20, R68, R32 ;  /* 0x0000004414007223 */ /* 0x008fe20000010020 */
[----:B------:R-:W-:-:S03]  /*b480*/  FMUL.FTZ R32, R77, UR10 ;  /* 0x0000000a4d207c20 */ /* 0x000fc60008410000 */
[----:B------:R-:W-:Y:S01]  /*b490*/  FSEL R148, R33, -INF , !P4 ;  /* 0xff80000021947808 */ /* 0x000fe20006000000 */
[----:B------:R-:W-:Y:S01]  /*b4a0*/  FMUL.FTZ R33, R52, UR10 ;  /* 0x0000000a34217c20 */ /* 0x000fe20008410000 */
[-C--:B------:R-:W-:Y:S01]  /*b4b0*/  ISETP.GE.AND P4, PT, R34, R7.reuse, PT ;  /* 0x000000072200720c */ /* 0x080fe20003f86270 */
[----:B------:R1:W2:Y:S01]  /*b4c0*/  MUFU.TANH R72, R32 ;  /* 0x0000002000487308 */ /* 0x0002a20000002400 */
[----:B------:R-:W-:Y:S01]  /*b4d0*/  FSEL R77, R0, -INF , !P5 ;  /* 0xff800000004d7808 */ /* 0x000fe20006800000 */
[----:B-----5:R-:W-:Y:S01]  /*b4e0*/  FFMA.FTZ R0, R35, R68, R56 ;  /* 0x0000004423007223 */ /* 0x020fe20000010038 */
[----:B------:R-:W-:Y:S01]  /*b4f0*/  ISETP.GE.AND P5, PT, R2, R7, PT ;  /* 0x000000070200720c */ /* 0x000fe20003fa6270 */
[----:B------:R-:W-:Y:S01]  /*b500*/  FMUL.FTZ R52, R63, UR10 ;  /* 0x0000000a3f347c20 */ /* 0x000fe20008410000 */
[----:B------:R-:W-:Y:S02]  /*b510*/  FMUL.FTZ R63, R66, UR10 ;  /* 0x0000000a423f7c20 */ /* 0x000fe40008410000 */
[----:B------:R-:W-:Y:S01]  /*b520*/  FSEL R150, R0, -INF , !P5 ;  /* 0xff80000000967808 */ /* 0x000fe20006800000 */
[----:B------:R3:W-:Y:S01]  /*b530*/  MUFU.TANH R159, R33 ;  /* 0x00000021009f7308 */ /* 0x0007e20000002400 */
[----:B------:R-:W-:-:S02]  /*b540*/  I2FP.F32.S32 R0, R34 ;  /* 0x0000002200007245 */ /* 0x000fc40000201400 */
[-C--:B------:R-:W-:Y:S01]  /*b550*/  ISETP.GE.AND P5, PT, R44, R7.reuse, PT ;  /* 0x000000072c00720c */ /* 0x080fe20003fa6270 */
[----:B-1----:R-:W-:Y:S02]  /*b560*/  FFMA.FTZ R32, R18, R68, R57 ;  /* 0x0000004412207223 */ /* 0x002fe40000010039 */
[----:B------:R-:W-:Y:S03]  /*b570*/  HMMA.16816.F32 R56, R36, R26, R144 ;  /* 0x0000001a2438723c */ /* 0x000fe60000001890 */
[----:B------:R-:W-:Y:S02]  /*b580*/  FSEL R149, R32, -INF , !P6 ;  /* 0xff80000020957808 */ /* 0x000fe40007000000 */
[----:B------:R-:W-:Y:S02]  /*b590*/  ISETP.GE.AND P6, PT, R45, R7, PT ;  /* 0x000000072d00720c */ /* 0x000fe40003fc6270 */
[----:B------:R-:W-:Y:S01]  /*b5a0*/  FMUL.FTZ R26, R62, UR10 ;  /* 0x0000000a3e1a7c20 */ /* 0x000fe20008410000 */
[----:B------:R-:W-:Y:S01]  /*b5b0*/  I2FP.F32.S32 R7, R45 ;  /* 0x0000002d00077245 */ /* 0x000fe20000201400 */
[----:B------:R-:W-:Y:S01]  /*b5c0*/  FMUL.FTZ R146, R78, UR10 ;  /* 0x0000000a4e927c20 */ /* 0x000fe20008410000 */
[----:B---3--:R-:W-:Y:S01]  /*b5d0*/  I2FP.F32.S32 R33, R44 ;  /* 0x0000002c00217245 */ /* 0x008fe20000201400 */
[----:B------:R1:W3:Y:S01]  /*b5e0*/  MUFU.TANH R144, R26 ;  /* 0x0000001a00907308 */ /* 0x0002e20000002400 */
[----:B------:R-:W-:Y:S01]  /*b5f0*/  FMUL.FTZ R145, R67, UR10 ;  /* 0x0000000a43917c20 */ /* 0x000fe20008410000 */
[----:B----4-:R-:W-:-:S02]  /*b600*/  FFMA.FTZ R32, R7, R68, R73 ;  /* 0x0000004407207223 */ /* 0x010fc40000010049 */
[----:B--2---:R-:W-:-:S03]  /*b610*/  FFMA.FTZ R27, R33, R68, R72 ;  /* 0x00000044211b7223 */ /* 0x004fc60000010048 */
[----:B------:R-:W-:Y:S01]  /*b620*/  FSEL R157, R32, -INF , !P6 ;  /* 0xff800000209d7808 */ /* 0x000fe20007000000 */
[-C--:B------:R-:W-:Y:S01]  /*b630*/  FFMA.FTZ R32, R30, R68.reuse, R176 ;  /* 0x000000441e207223 */ /* 0x080fe200000100b0 */
[----:B------:R-:W-:Y:S01]  /*b640*/  FSEL R158, R27, -INF , !P5 ;  /* 0xff8000001b9e7808 */ /* 0x000fe20006800000 */
[----:B------:R-:W-:Y:S01]  /*b650*/  FFMA.FTZ R27, R29, R68, R175 ;  /* 0x000000441d1b7223 */ /* 0x000fe200000100af */
[----:B------:R2:W-:Y:S01]  /*b660*/  MUFU.TANH R73, R63 ;  /* 0x0000003f00497308 */ /* 0x0005e20000002400 */
[-C--:B------:R-:W-:Y:S01]  /*b670*/  ISETP.GE.AND P6, PT, R16, R8.reuse, PT ;  /* 0x000000081000720c */ /* 0x080fe20003fc6270 */
[----:B------:R-:W-:Y:S01]  /*b680*/  FMUL.FTZ R58, R58, UR10 ;  /* 0x0000000a3a3a7c20 */ /* 0x000fe20008410000 */
[----:B------:R-:W-:Y:S01]  /*b690*/  ISETP.GE.AND P5, PT, R15, R8, PT ;  /* 0x000000080f00720c */ /* 0x000fe20003fa6270 */
[----:B------:R-:W-:Y:S01]  /*b6a0*/  FMUL.FTZ R59, R59, UR10 ;  /* 0x0000000a3b3b7c20 */ /* 0x000fe20008410000 */
[----:B------:R-:W-:Y:S01]  /*b6b0*/  FSEL R67, R27, -INF , !P6 ;  /* 0xff8000001b437808 */ /* 0x000fe20007000000 */
[-C--:B-1----:R-:W-:Y:S01]  /*b6c0*/  FFMA.FTZ R26, R0, R68.reuse, R74 ;  /* 0x00000044001a7223 */ /* 0x082fe2000001004a */
[----:B------:R-:W-:Y:S01]  /*b6d0*/  FFMA.FTZ R27, R24, R68, R168 ;  /* 0x00000044181b7223 */ /* 0x000fe200000100a8 */
[----:B------:R-:W1:Y:S01]  /*b6e0*/  MUFU.TANH R78, R52 ;  /* 0x00000034004e7308 */ /* 0x000e620000002400 */
[----:B------:R-:W-:-:S02]  /*b6f0*/  ISETP.GE.AND P6, PT, R12, R8, PT ;  /* 0x000000080c00720c */ /* 0x000fc40003fc6270 */
[----:B------:R-:W-:Y:S01]  /*b700*/  FSEL R66, R26, -INF , !P4 ;  /* 0xff8000001a427808 */ /* 0x000fe20006000000 */
[----:B------:R-:W-:Y:S01]  /*b710*/  FFMA.FTZ R26, R31, R68, R232 ;  /* 0x000000441f1a7223 */ /* 0x000fe200000100e8 */
[----:B------:R-:W-:-:S03]  /*b720*/  ISETP.GE.AND P4, PT, R17, R8, PT ;  /* 0x000000081100720c */ /* 0x000fc60003f86270 */
[----:B------:R-:W4:Y:S01]  /*b730*/  MUFU.TANH R72, R145 ;  /* 0x0000009100487308 */ /* 0x000f220000002400 */
[----:B------:R-:W-:Y:S01]  /*b740*/  FSEL R62, R26, -INF , !P1 ;  /* 0xff8000001a3e7808 */ /* 0x000fe20004800000 */
[-C--:B------:R-:W-:Y:S01]  /*b750*/  FFMA.FTZ R26, R28, R68.reuse, R173 ;  /* 0x000000441c1a7223 */ /* 0x080fe200000100ad */
[----:B--2---:R-:W-:Y:S01]  /*b760*/  FSEL R63, R32, -INF , !P4 ;  /* 0xff800000203f7808 */ /* 0x004fe20006000000 */
[----:B------:R-:W-:Y:S01]  /*b770*/  FFMA.FTZ R32, R25, R68, R169 ;  /* 0x0000004419207223 */ /* 0x000fe200000100a9 */
[----:B------:R-:W-:Y:S02]  /*b780*/  ISETP.GE.AND P1, PT, R14, R8, PT ;  /* 0x000000080e00720c */ /* 0x000fe40003f26270 */
[----:B------:R-:W-:Y:S01]  /*b790*/  FSEL R74, R26, -INF , !P5 ;  /* 0xff8000001a4a7808 */ /* 0x000fe20006800000 */
[----:B------:R-:W-:Y:S01]  /*b7a0*/  FFMA.FTZ R26, R23, R68, R161 ;  /* 0x00000044171a7223 */ /* 0x000fe200000100a1 */
[----:B------:R-:W-:Y:S01]  /*b7b0*/  ISETP.GE.AND P4, PT, R13, R8, PT ;  /* 0x000000080d00720c */ /* 0x000fe20003f86270 */
[----:B------:R-:W2:Y:S01]  /*b7c0*/  MUFU.TANH R52, R146 ;  /* 0x0000009200347308 */ /* 0x000ea20000002400 */
[----:B------:R-:W-:Y:S01]  /*b7d0*/  FSEL R161, R32, -INF , !P1 ;  /* 0xff80000020a17808 */ /* 0x000fe20004800000 */
[----:B------:R-:W-:Y:S01]  /*b7e0*/  FFMA.FTZ R32, R22, R68, R160 ;  /* 0x0000004416207223 */ /* 0x000fe200000100a0 */
[----:B------:R-:W-:-:S02]  /*b7f0*/  ISETP.GE.AND P5, PT, R11, R8, PT ;  /* 0x000000080b00720c */ /* 0x000fc40003fa6270 */
[----:B------:R-:W-:Y:S01]  /*b800*/  FSEL R162, R27, -INF , !P4 ;  /* 0xff8000001ba27808 */ /* 0x000fe20006000000 */
[-C--:B------:R-:W-:Y:S01]  /*b810*/  FFMA.FTZ R27, R20, R68.reuse, R151 ;  /* 0x00000044141b7223 */ /* 0x080fe20000010097 */
[----:B------:R-:W-:Y:S01]  /*b820*/  FSEL R164, R26, -INF , !P6 ;  /* 0xff8000001aa47808 */ /* 0x000fe20007000000 */
[----:B------:R-:W-:Y:S01]  /*b830*/  FFMA.FTZ R26, R21, R68, R156 ;  /* 0x00000044151a7223 */ /* 0x000fe2000001009c */
[-C--:B------:R-:W-:Y:S01]  /*b840*/  ISETP.GE.AND P1, PT, R6, R8.reuse, PT ;  /* 0x000000080600720c */ /* 0x080fe20003f26270 */
[----:B------:R-:W-:Y:S01]  /*b850*/  MUFU.TANH R58, R58 ;  /* 0x0000003a003a7308 */ /* 0x000fe20000002400 */
[----:B------:R-:W-:Y:S02]  /*b860*/  ISETP.GE.AND P4, PT, R5, R8, PT ;  /* 0x000000080500720c */ /* 0x000fe40003f86270 */
[----:B------:R-:W-:Y:S02]  /*b870*/  FSEL R165, R32, -INF , !P5 ;  /* 0xff80000020a57808 */ /* 0x000fe40006800000 */
[----:B------:R-:W-:Y:S01]  /*b880*/  FSEL R169, R26, -INF , !P1 ;  /* 0xff8000001aa97808 */ /* 0x000fe20004800000 */
[-C--:B---3--:R-:W-:Y:S01]  /*b890*/  FFMA.FTZ R26, R19, R68.reuse, R144 ;  /* 0x00000044131a7223 */ /* 0x088fe20000010090 */
[----:B------:R-:W-:Y:S01]  /*b8a0*/  FSEL R170, R27, -INF , !P4 ;  /* 0xff8000001baa7808 */ /* 0x000fe20006000000 */
[----:B------:R-:W3:Y:S01]  /*b8b0*/  MUFU.TANH R32, R79 ;  /* 0x0000004f00207308 */ /* 0x000ee20000002400 */
[----:B-1----:R-:W-:Y:S01]  /*b8c0*/  FFMA.FTZ R27, R18, R68, R78 ;  /* 0x00000044121b7223 */ /* 0x002fe2000001004e */
[----:B------:R-:W-:-:S02]  /*b8d0*/  ISETP.GE.AND P6, PT, R4, R8, PT ;  /* 0x000000080400720c */ /* 0x000fc40003fc6270 */
[----:B------:R-:W-:Y:S02]  /*b8e0*/  ISETP.GE.AND P5, PT, R3, R8, PT ;  /* 0x000000080300720c */ /* 0x000fe40003fa6270 */
[----:B------:R-:W-:Y:S01]  /*b8f0*/  FSEL R171, R26, -INF , !P6 ;  /* 0xff8000001aab7808 */ /* 0x000fe20007000000 */
[----:B------:R-:W-:Y:S01]  /*b900*/  FFMA.FTZ R26, R35, R68, R73 ;  /* 0x00000044231a7223 */ /* 0x000fe20000010049 */
[----:B------:R-:W-:Y:S01]  /*b910*/  FSEL R172, R27, -INF , !P5 ;  /* 0xff8000001bac7808 */ /* 0x000fe20006800000 */
[----:B------:R-:W-:Y:S01]  /*b920*/  FMUL.FTZ R27, R54, UR10 ;  /* 0x0000000a361b7c20 */ /* 0x000fe20008410000 */
[-C--:B------:R-:W-:Y:S01]  /*b930*/  ISETP.GE.AND P1, PT, R2, R8.reuse, PT ;  /* 0x000000080200720c */ /* 0x080fe20003f26270 */
[----:B------:R-:W1:Y:S01]  /*b940*/  MUFU.TANH R144, R53 ;  /* 0x0000003500907308 */ /* 0x000e620000002400 */
[-C--:B------:R-:W-:Y:S02]  /*b950*/  ISETP.GE.AND P4, PT, R34, R8.reuse, PT ;  /* 0x000000082200720c */ /* 0x080fe40003f86270 */
[----:B------:R-:W-:-:S02]  /*b960*/  ISETP.GE.AND P6, PT, R45, R8, PT ;  /* 0x000000082d00720c */ /* 0x000fc40003fc6270 */
[----:B------:R-:W-:Y:S01]  /*b970*/  ISETP.GE.AND P5, PT, R44, R8, PT ;  /* 0x000000082c00720c */ /* 0x000fe20003fa6270 */
[-C--:B----4-:R-:W-:Y:S01]  /*b980*/  FFMA.FTZ R8, R0, R68.reuse, R72 ;  /* 0x0000004400087223 */ /* 0x090fe20000010048 */
[----:B------:R-:W-:Y:S01]  /*b990*/  FSEL R173, R26, -INF , !P1 ;  /* 0xff8000001aad7808 */ /* 0x000fe20004800000 */
[----:B--2---:R-:W-:Y:S01]  /*b9a0*/  FFMA.FTZ R26, R7, R68, R52 ;  /* 0x00000044071a7223 */ /* 0x004fe20000010034 */
[----:B------:R-:W-:Y:S01]  /*b9b0*/  ISETP.GE.AND P1, PT, R17, R10, PT ;  /* 0x0000000a1100720c */ /* 0x000fe20003f26270 */
[----:B------:R2:W4:Y:S01]  /*b9c0*/  MUFU.TANH R73, R27 ;  /* 0x0000001b00497308 */ /* 0x0005220000002400 */
[----:B------:R-:W-:Y:S01]  /*b9d0*/  FSEL R174, R8, -INF , !P4 ;  /* 0xff80000008ae7808 */ /* 0x000fe20006000000 */
[-C--:B---3--:R-:W-:Y:S01]  /*b9e0*/  FFMA.FTZ R8, R33, R68.reuse, R32 ;  /* 0x0000004421087223 */ /* 0x088fe20000010020 */
[----:B------:R-:W-:Y:S01]  /*b9f0*/  ISETP.GE.AND P4, PT, R17, R9, PT ;  /* 0x000000091100720c */ /* 0x000fe20003f86270 */
[----:B------:R-:W-:Y:S01]  /*ba00*/  FFMA.FTZ R17, R31, R68, R236 ;  /* 0x000000441f117223 */ /* 0x000fe200000100ec */
[----:B------:R-:W-:-:S02]  /*ba10*/  FSEL R175, R26, -INF , !P6 ;  /* 0xff8000001aaf7808 */ /* 0x000fc40007000000 */
[----:B------:R-:W-:Y:S01]  /*ba20*/  FSEL R176, R8, -INF , !P5 ;  /* 0xff80000008b07808 */ /* 0x000fe20006800000 */
[----:B------:R-:W-:Y:S01]  /*ba30*/  FFMA.FTZ R8, R31, R68, R233 ;  /* 0x000000441f087223 */ /* 0x000fe200000100e9 */
[CC--:B------:R-:W-:Y:S01]  /*ba40*/  ISETP.GE.AND P5, PT, R16.reuse, R9.reuse, PT ;  /* 0x000000091000720c */ /* 0x0c0fe20003fa6270 */
[----:B------:R-:W-:Y:S01]  /*ba50*/  MUFU.TANH R59, R59 ;  /* 0x0000003b003b7308 */ /* 0x000fe20000002400 */
[----:B------:R-:W-:Y:S01]  /*ba60*/  ISETP.GE.AND P6, PT, R16, R10, PT ;  /* 0x0000000a1000720c */ /* 0x000fe20003fc6270 */
[-C--:B------:R-:W-:Y:S01]  /*ba70*/  FFMA.FTZ R16, R30, R68.reuse, R235 ;  /* 0x000000441e107223 */ /* 0x080fe200000100eb */
[----:B------:R-:W-:Y:S01]  /*ba80*/  FSEL R31, R8, -INF , !P2 ;  /* 0xff800000081f7808 */ /* 0x000fe20005000000 */
[-C--:B------:R-:W-:Y:S01]  /*ba90*/  FFMA.FTZ R8, R30, R68.reuse, R234 ;  /* 0x000000441e087223 */ /* 0x080fe200000100ea */
[-C--:B------:R-:W-:Y:S01]  /*baa0*/  ISETP.GE.AND P2, PT, R15, R9.reuse, PT ;  /* 0x000000090f00720c */ /* 0x080fe20003f46270 */
[----:B--2---:R-:W-:Y:S01]  /*bab0*/  FMUL.FTZ R27, R55, UR10 ;  /* 0x0000000a371b7c20 */ /* 0x004fe20008410000 */
[----:B------:R-:W-:Y:S01]  /*bac0*/  FSEL R30, R16, -INF , !P1 ;  /* 0xff800000101e7808 */ /* 0x000fe20004800000 */
[C---:B------:R-:W-:Y:S01]  /*bad0*/  HMMA.16816.F32 R52, R36.reuse, R48, R152 ;  /* 0x000000302434723c */ /* 0x040fe20000001898 */
[----:B------:R-:W-:Y:S01]  /*bae0*/  FSEL R32, R8, -INF , !P4 ;  /* 0xff80000008207808 */ /* 0x000fe20006000000 */
[----:B------:R-:W-:Y:S01]  /*baf0*/  FFMA.FTZ R8, R29, R68, R191 ;  /* 0x000000441d087223 */ /* 0x000fe200000100bf */
[----:B------:R2:W3:Y:S01]  /*bb00*/  MUFU.TANH R72, R27 ;  /* 0x0000001b00487308 */ /* 0x0004e20000002400 */
[C---:B------:R-:W-:Y:S01]  /*bb10*/  ISETP.GE.AND P1, PT, R14.reuse, R10, PT ;  /* 0x0000000a0e00720c */ /* 0x040fe20003f26270 */
[----:B------:R-:W-:Y:S01]  /*bb20*/  FMUL.FTZ R16, R57, UR10 ;  /* 0x0000000a39107c20 */ /* 0x000fe20008410000 */
[-C--:B------:R-:W-:Y:S01]  /*bb30*/  ISETP.GE.AND P4, PT, R14, R9.reuse, PT ;  /* 0x000000090e00720c */ /* 0x080fe20003f86270 */
[-C--:B------:R-:W-:Y:S01]  /*bb40*/  FFMA.FTZ R14, R28, R68.reuse, R192 ;  /* 0x000000441c0e7223 */ /* 0x080fe200000100c0 */
[----:B------:R-:W-:Y:S01]  /*bb50*/  FSEL R26, R8, -INF , !P5 ;  /* 0xff800000081a7808 */ /* 0x000fe20006800000 */
[----:B------:R-:W-:Y:S01]  /*bb60*/  FFMA.FTZ R8, R28, R68, R190 ;  /* 0x000000441c087223 */ /* 0x000fe200000100be */
[----:B------:R-:W-:Y:S01]  /*bb70*/  ISETP.GE.AND P5, PT, R13, R9, PT ;  /* 0x000000090d00720c */ /* 0x000fe20003fa6270 */
[----:B------:R-:W-:Y:S01]  /*bb80*/  HMMA.16816.F32 R36, R36, R50, R40 ;  /* 0x000000322424723c */ /* 0x000fe20000001828 */
[----:B--2---:R-:W-:Y:S01]  /*bb90*/  FSEL R27, R17, -INF , !P3 ;  /* 0xff800000111b7808 */ /* 0x004fe20005800000 */
[----:B------:R-:W-:Y:S01]  /*bba0*/  FMUL.FTZ R17, R56, UR10 ;  /* 0x0000000a38117c20 */ /* 0x000fe20008410000 */
[----:B------:R-:W-:Y:S01]  /*bbb0*/  ISETP.GE.AND P3, PT, R15, R10, PT ;  /* 0x0000000a0f00720c */ /* 0x000fe20003f66270 */
[----:B------:R-:W-:-:S09]  /*bbc0*/  FFMA.FTZ R15, R29, R68, R231 ;  /* 0x000000441d0f7223 */ /* 0x000fd200000100e7 */
[----:B------:R-:W-:Y:S01]  /*bbd0*/  FMUL.FTZ R53, R53, UR10 ;  /* 0x0000000a35357c20 */ /* 0x000fe20008410000 */
[----:B------:R2:W5:Y:S01]  /*bbe0*/  MUFU.TANH R48, R17 ;  /* 0x0000001100307308 */ /* 0x0005620000002400 */
[----:B------:R-:W-:Y:S01]  /*bbf0*/  FMUL.FTZ R52, R52, UR10 ;  /* 0x0000000a34347c20 */ /* 0x000fe20008410000 */
[----:B------:R-:W-:Y:S01]  /*bc00*/  FMUL.FTZ R54, R54, UR10 ;  /* 0x0000000a36367c20 */ /* 0x000fe20008410000 */
[----:B------:R-:W-:-:S05]  /*bc10*/  FMUL.FTZ R55, R55, UR10 ;  /* 0x0000000a37377c20 */ /* 0x000fca0008410000 */
[----:B------:R1:W-:Y:S02]  /*bc20*/  MUFU.TANH R29, R16 ;  /* 0x00000010001d7308 */ /* 0x0003e40000002400 */
[----:B------:R-:W-:Y:S01]  /*bc30*/  FMUL.FTZ R36, R36, UR10 ;  /* 0x0000000a24247c20 */ /* 0x000fe20008410000 */
[----:B------:R-:W-:-:S05]  /*bc40*/  FMUL.FTZ R37, R37, UR10 ;  /* 0x0000000a25257c20 */ /* 0x000fca0008410000 */
[----:B------:R-:W5:Y:S01]  /*bc50*/  MUFU.TANH R53, R53 ;  /* 0x0000003500357308 */ /* 0x000f620000002400 */
[----:B--2---:R-:W-:Y:S01]  /*bc60*/  FSEL R17, R8, -INF , !P2 ;  /* 0xff80000008117808 */ /* 0x004fe20005000000 */
[----:B------:R-:W-:Y:S01]  /*bc70*/  FFMA.FTZ R8, R25, R68, R179 ;  /* 0x0000004419087223 */ /* 0x000fe200000100b3 */
[----:B------:R-:W-:-:S04]  /*bc80*/  ISETP.GE.AND P2, PT, R12, R9, PT ;  /* 0x000000090c00720c */ /* 0x000fc80003f46270 */
[----:B------:R-:W-:Y:S01]  /*bc90*/  FSEL R79, R8, -INF , !P4 ;  /* 0xff800000084f7808 */ /* 0x000fe20006000000 */
[----:B------:R-:W-:Y:S01]  /*bca0*/  FFMA.FTZ R8, R24, R68, R178 ;  /* 0x0000004418087223 */ /* 0x000fe200000100b2 */
[----:B-1----:R-:W-:Y:S01]  /*bcb0*/  FSEL R16, R15, -INF , !P6 ;  /* 0xff8000000f107808 */ /* 0x002fe20007000000 */
[----:B------:R-:W1:Y:S01]  /*bcc0*/  MUFU.TANH R52, R52 ;  /* 0x0000003400347308 */ /* 0x000e620000002400 */
[----:B------:R-:W-:Y:S02]  /*bcd0*/  FSEL R15, R14, -INF , !P3 ;  /* 0xff8000000e0f7808 */ /* 0x000fe40005800000 */
[----:B------:R-:W-:Y:S01]  /*bce0*/  ISETP.GE.AND P6, PT, R13, R10, PT ;  /* 0x0000000a0d00720c */ /* 0x000fe20003fc6270 */
[----:B------:R-:W-:Y:S01]  /*bcf0*/  FFMA.FTZ R13, R25, R68, R189 ;  /* 0x00000044190d7223 */ /* 0x000fe200000100bd */
[----:B------:R-:W-:Y:S01]  /*bd00*/  ISETP.GE.AND P3, PT, R12, R10, PT ;  /* 0x0000000a0c00720c */ /* 0x000fe20003f66270 */
[-C--:B------:R-:W-:Y:S01]  /*bd10*/  FFMA.FTZ R12, R24, R68.reuse, R188 ;  /* 0x00000044180c7223 */ /* 0x080fe200000100bc */
[----:B------:R-:W-:Y:S01]  /*bd20*/  FSEL R50, R8, -INF , !P5 ;  /* 0xff80000008327808 */ /* 0x000fe20006800000 */
[----:B------:R-:W-:Y:S01]  /*bd30*/  FFMA.FTZ R8, R22, R68, R167 ;  /* 0x0000004416087223 */ /* 0x000fe200000100a7 */
[----:B------:R-:W-:Y:S01]  /*bd40*/  FSEL R14, R13, -INF , !P1 ;  /* 0xff8000000d0e7808 */ /* 0x000fe20004800000 */
[----:B------:R-:W-:Y:S01]  /*bd50*/  MUFU.TANH R54, R54 ;  /* 0x0000003600367308 */ /* 0x000fe20000002400 */
[----:B------:R-:W-:-:S02]  /*bd60*/  FSEL R24, R12, -INF , !P6 ;  /* 0xff8000000c187808 */ /* 0x000fc40007000000 */
[C---:B------:R-:W-:Y:S02]  /*bd70*/  ISETP.GE.AND P1, PT, R11.reuse, R10, PT ;  /* 0x0000000a0b00720c */ /* 0x040fe40003f26270 */
[-C--:B------:R-:W-:Y:S01]  /*bd80*/  ISETP.GE.AND P4, PT, R11, R9.reuse, PT ;  /* 0x000000090b00720c */ /* 0x080fe20003f86270 */
[C---:B------:R-:W-:Y:S01]  /*bd90*/  FFMA.FTZ R11, R23.reuse, R68, R177 ;  /* 0x00000044170b7223 */ /* 0x040fe200000100b1 */
[C---:B------:R-:W-:Y:S01]  /*bda0*/  ISETP.GE.AND P6, PT, R6.reuse, R10, PT ;  /* 0x0000000a0600720c */ /* 0x040fe20003fc6270 */
[----:B------:R-:W-:Y:S01]  /*bdb0*/  MUFU.TANH R55, R55 ;  /* 0x0000003700377308 */ /* 0x000fe20000002400 */
[----:B------:R-:W-:Y:S01]  /*bdc0*/  ISETP.GE.AND P5, PT, R6, R9, PT ;  /* 0x000000090600720c */ /* 0x000fe20003fa6270 */
[----:B------:R-:W-:Y:S01]  /*bdd0*/  FFMA.FTZ R6, R23, R68, R166 ;  /* 0x0000004417067223 */ /* 0x000fe200000100a6 */
[----:B------:R-:W-:Y:S02]  /*bde0*/  FSEL R25, R11, -INF , !P3 ;  /* 0xff8000000b197808 */ /* 0x000fe40005800000 */
[----:B------:R-:W-:-:S02]  /*bdf0*/  ISETP.GE.AND P3, PT, R5, R10, PT ;  /* 0x0000000a0500720c */ /* 0x000fc40003f66270 */
[----:B------:R-:W-:Y:S01]  /*be00*/  FSEL R51, R6, -INF , !P2 ;  /* 0xff80000006337808 */ /* 0x000fe20005000000 */
[-C--:B------:R-:W-:Y:S01]  /*be10*/  FFMA.FTZ R6, R21, R68.reuse, R159 ;  /* 0x0000004415067223 */ /* 0x080fe2000001009f */
[-C--:B------:R-:W-:Y:S01]  /*be20*/  ISETP.GE.AND P2, PT, R5, R9.reuse, PT ;  /* 0x000000090500720c */ /* 0x080fe20003f46270 */
[----:B------:R-:W-:Y:S01]  /*be30*/  FFMA.FTZ R5, R22, R68, R163 ;  /* 0x0000004416057223 */ /* 0x000fe200000100a3 */
[----:B------:R-:W-:Y:S01]  /*be40*/  FSEL R49, R8, -INF , !P1 ;  /* 0xff80000008317808 */ /* 0x000fe20004800000 */
[----:B------:R-:W-:Y:S01]  /*be50*/  FMUL.FTZ R8, R39, UR10 ;  /* 0x0000000a27087c20 */ /* 0x000fe20008410000 */
[----:B------:R-:W-:Y:S01]  /*be60*/  ISETP.GE.AND P1, PT, R4, R10, PT ;  /* 0x0000000a0400720c */ /* 0x000fe20003f26270 */
[----:B------:R-:W2:Y:S01]  /*be70*/  MUFU.TANH R36, R36 ;  /* 0x0000002400247308 */ /* 0x000ea20000002400 */
[----:B------:R-:W-:Y:S01]  /*be80*/  FSEL R78, R5, -INF , !P4 ;  /* 0xff800000054e7808 */ /* 0x000fe20006000000 */
[-C--:B------:R-:W-:Y:S01]  /*be90*/  FFMA.FTZ R5, R20, R68.reuse, R144 ;  /* 0x0000004414057223 */ /* 0x080fe20000010090 */
[-C--:B------:R-:W-:Y:S01]  /*bea0*/  ISETP.GE.AND P4, PT, R4, R9.reuse, PT ;  /* 0x000000090400720c */ /* 0x080fe20003f86270 */
[-C--:B----4-:R-:W-:Y:S01]  /*beb0*/  FFMA.FTZ R4, R21, R68.reuse, R73 ;  /* 0x0000004415047223 */ /* 0x090fe20000010049 */
[----:B------:R-:W-:Y:S01]  /*bec0*/  FSEL R146, R6, -INF , !P6 ;  /* 0xff80000006927808 */ /* 0x000fe20007000000 */
[----:B---3--:R-:W-:Y:S01]  /*bed0*/  FFMA.FTZ R20, R20, R68, R72 ;  /* 0x0000004414147223 */ /* 0x008fe20000010048 */
[C---:B------:R-:W-:Y:S01]  /*bee0*/  ISETP.GE.AND P6, PT, R3.reuse, R10, PT ;  /* 0x0000000a0300720c */ /* 0x040fe20003fc6270 */
[----:B------:R-:W-:Y:S01]  /*bef0*/  MUFU.TANH R37, R37 ;  /* 0x0000002500257308 */ /* 0x000fe20000002400 */
[----:B------:R-:W-:Y:S01]  /*bf00*/  FSEL R154, R4, -INF , !P5 ;  /* 0xff800000049a7808 */ /* 0x000fe20006800000 */
[----:B------:R-:W-:Y:S01]  /*bf10*/  FMUL.FTZ R4, R38, UR10 ;  /* 0x0000000a26047c20 */ /* 0x000fe20008410000 */
[----:B------:R-:W-:Y:S01]  /*bf20*/  ISETP.GE.AND P5, PT, R3, R9, PT ;  /* 0x000000090300720c */ /* 0x000fe20003fa6270 */
[-C--:B-----5:R-:W-:Y:S01]  /*bf30*/  FFMA.FTZ R3, R19, R68.reuse, R48 ;  /* 0x0000004413037223 */ /* 0x0a0fe20000010030 */
[-C--:B------:R-:W-:Y:S01]  /*bf40*/  FFMA.FTZ R6, R0, R68.reuse, R53 ;  /* 0x0000004400067223 */ /* 0x080fe20000010035 */
[----:B------:R-:W-:Y:S01]  /*bf50*/  FSEL R144, R5, -INF , !P3 ;  /* 0xff80000005907808 */ /* 0x000fe20005800000 */
[-C--:B------:R-:W-:Y:S01]  /*bf60*/  FFMA.FTZ R19, R19, R68.reuse, R58 ;  /* 0x0000004413137223 */ /* 0x080fe2000001003a */
[----:B------:R-:W3:Y:S01]  /*bf70*/  MUFU.TANH R4, R4 ;  /* 0x0000000400047308 */ /* 0x000ee20000002400 */
[----:B------:R-:W-:Y:S01]  /*bf80*/  FSEL R147, R3, -INF , !P1 ;  /* 0xff80000003937808 */ /* 0x000fe20004800000 */
[-C--:B-1----:R-:W-:Y:S01]  /*bf90*/  FFMA.FTZ R3, R35, R68.reuse, R52 ;  /* 0x0000004423037223 */ /* 0x082fe20000010034 */
[----:B------:R-:W-:Y:S01]  /*bfa0*/  FSEL R151, R20, -INF , !P2 ;  /* 0xff80000014977808 */ /* 0x000fe20005000000 */
[----:B--2---:R-:W-:Y:S01]  /*bfb0*/  FFMA.FTZ R5, R7, R68, R36 ;  /* 0x0000004407057223 */ /* 0x004fe20000010024 */
[----:B------:R-:W-:-:S02]  /*bfc0*/  ISETP.GE.AND P1, PT, R34, R10, PT ;  /* 0x0000000a2200720c */ /* 0x000fc40003f26270 */
[C---:B------:R-:W-:Y:S01]  /*bfd0*/  ISETP.GE.AND P3, PT, R2.reuse, R10, PT ;  /* 0x0000000a0200720c */ /* 0x040fe20003f66270 */
[----:B------:R-:W1:Y:S01]  /*bfe0*/  MUFU.TANH R8, R8 ;  /* 0x0000000800087308 */ /* 0x000e620000002400 */
[----:B------:R-:W-:Y:S01]  /*bff0*/  ISETP.GE.AND P2, PT, R2, R9, PT ;  /* 0x000000090200720c */ /* 0x000fe20003f46270 */
[-C--:B------:R-:W-:Y:S01]  /*c000*/  FFMA.FTZ R2, R18, R68.reuse, R29 ;  /* 0x0000004412027223 */ /* 0x080fe2000001001d */
[----:B------:R-:W-:Y:S01]  /*c010*/  FSEL R155, R6, -INF , !P1 ;  /* 0xff800000069b7808 */ /* 0x000fe20004800000 */
[-C--:B------:R-:W-:Y:S01]  /*c020*/  FFMA.FTZ R18, R18, R68.reuse, R59 ;  /* 0x0000004412127223 */ /* 0x080fe2000001003b */
[----:B------:R-:W-:Y:S02]  /*c030*/  ISETP.GE.AND P1, PT, R226, 0x4, PT ;  /* 0x00000004e200780c */ /* 0x000fe40003f26270 */
[----:B------:R-:W-:Y:S01]  /*c040*/  FSEL R145, R2, -INF , !P6 ;  /* 0xff80000002917808 */ /* 0x000fe20007000000 */
[-C--:B------:R-:W-:Y:S01]  /*c050*/  FFMA.FTZ R2, R35, R68.reuse, R54 ;  /* 0x0000004423027223 */ /* 0x080fe20000010036 */
[----:B------:R-:W-:Y:S01]  /*c060*/  FSEL R159, R3, -INF , !P3 ;  /* 0xff800000039f7808 */ /* 0x000fe20005800000 */
[----:B------:R-:W-:Y:S01]  /*c070*/  FFMA.FTZ R3, R0, R68, R55 ;  /* 0x0000004400037223 */ /* 0x000fe20000010037 */
[----:B------:R-:W-:-:S02]  /*c080*/  FSEL R152, R19, -INF , !P4 ;  /* 0xff80000013987808 */ /* 0x000fc40006000000 */
[----:B------:R-:W-:Y:S01]  /*c090*/  FSEL R166, R2, -INF , !P2 ;  /* 0xff80000002a67808 */ /* 0x000fe20005000000 */
[-C--:B---3--:R-:W-:Y:S01]  /*c0a0*/  FFMA.FTZ R2, R7, R68.reuse, R4 ;  /* 0x0000004407027223 */ /* 0x088fe20000010004 */
[----:B------:R-:W-:Y:S01]  /*c0b0*/  FSEL R153, R18, -INF , !P5 ;  /* 0xff80000012997808 */ /* 0x000fe20006800000 */
[CC--:B------:R-:W-:Y:S01]  /*c0c0*/  FFMA.FTZ R4, R33.reuse, R68.reuse, R37 ;  /* 0x0000004421047223 */ /* 0x0c0fe20000010025 */
[----:B-1----:R-:W-:Y:S01]  /*c0d0*/  FFMA.FTZ R0, R33, R68, R8 ;  /* 0x0000004421007223 */ /* 0x002fe20000010008 */
[-C--:B------:R-:W-:Y:S02]  /*c0e0*/  ISETP.GE.AND P4, PT, R34, R9.reuse, PT ;  /* 0x000000092200720c */ /* 0x080fe40003f86270 */
[CC--:B------:R-:W-:Y:S02]  /*c0f0*/  ISETP.GE.AND P6, PT, R45.reuse, R10.reuse, PT ;  /* 0x0000000a2d00720c */ /* 0x0c0fe40003fc6270 */
[----:B------:R-:W-:Y:S02]  /*c100*/  ISETP.GE.AND P5, PT, R44, R10, PT ;  /* 0x0000000a2c00720c */ /* 0x000fe40003fa6270 */
[----:B------:R-:W-:-:S02]  /*c110*/  ISETP.GE.AND P3, PT, R45, R9, PT ;  /* 0x000000092d00720c */ /* 0x000fc40003f66270 */
[----:B------:R-:W-:Y:S02]  /*c120*/  ISETP.GE.AND P2, PT, R44, R9, PT ;  /* 0x000000092c00720c */ /* 0x000fe40003f46270 */
[----:B------:R-:W-:Y:S02]  /*c130*/  FSEL R163, R3, -INF , !P4 ;  /* 0xff80000003a37808 */ /* 0x000fe40006000000 */
        /* <DEDUP_REMOVED lines=20> */
[----:B-1----:R-:W-:-:S03]  /*c280*/  @!P0 LEA R8, P6, R2, R8, 0x1 ;  /* 0x0000000802088211 */ /* 0x002fc600078c08ff */
[--C-:B------:R-:W-:Y:S01]  /*c290*/  @!P0 IMAD.X R7, R252, 0x1, R3.reuse, P5 ;  /* 0x00000001fc078824 */ /* 0x100fe200028e0603 */
[----:B------:R-:W-:Y:S02]  /*c2a0*/  @!P0 LEA.HI.X R9, R2, R9, R3, 0x1, P6 ;  /* 0x0000000902098211 */ /* 0x000fe400030f0c03 */
[----:B---3--:R-:W-:-:S03]  /*c2b0*/  @!P0 LEA R6, P4, R0, R10, 0x1 ;  /* 0x0000000a00068211 */ /* 0x008fc600078808ff */
[----:B------:R-:W-:Y:S01]  /*c2c0*/  @!PT LDS RZ, [RZ] ;  /* 0x00000000fffff984 */ /* 0x000fe20000000800 */
[----:B------:R-:W-:Y:S01]  /*c2d0*/  @!PT LDS RZ, [RZ] ;  /* 0x00000000fffff984 */ /* 0x000fe20000000800 */
[----:B------:R-:W-:Y:S01]  /*c2e0*/  @!PT LDS RZ, [RZ] ;  /* 0x00000000fffff984 */ /* 0x000fe20000000800 */
[----:B------:R2:W-:Y:S01]  /*c2f0*/  @!P0 LDGSTS.E.BYPASS.LTC128B.128 [R208+0x4000], desc[UR8][R8.64] ;  /* 0x0400000008d08fae */ /* 0x0005e2000b901d48 */
[----:B------:R-:W-:Y:S02]  /*c300*/  @!P0 LEA.HI.X R10, R210, R3, R211, 0x5, P3 ;  /* 0x00000003d20a8211 */ /* 0x000fe400018f2cd3 */
[----:B------:R-:W-:Y:S01]  /*c310*/  @!P0 LEA.HI.X R7, R0, R11, R7, 0x1, P4 ;  /* 0x0000000b00078211 */ /* 0x000fe200020f0c07 */
        /* <DEDUP_REMOVED lines=24> */
.L_x_1360:
[----:B------:R-:W-:Y:S05]  /*c4a0*/  BSYNC B0 ;  /* 0x0000000000007941 */ /* 0x000fea0003800000 */
.L_x_1359:
[----:B------:R-:W0:Y:S02]  /*c4b0*/  LDGDEPBAR ;  /* 0x00000000000079af */ /* 0x000e240000000000 */
.L_x_1358:
[----:B------:R-:W-:Y:S01]  /*c4c0*/  FMNMX.FTZ R73, R223, R60, !PT ;  /* 0x0000003cdf497209 */ /* 0x000fe20007810000 */
[----:B------:R-:W-:Y:S03]  /*c4d0*/  LDSM.16.MT88.4 R20, [R200+0x6000] ;  /* 0x00600000c814783b */ /* 0x000fe60000004200 */
        /* <DEDUP_REMOVED lines=29> */
[C---:B------:R-:W-:Y:S01]  /*c6b0*/  FMUL.FTZ R0, R73.reuse, UR6 ;  /* 0x0000000649007c20 */ /* 0x040fe20008410000 */
        /* <DEDUP_REMOVED lines=28> */
[----:B------:R-:W-:-:S05]  /*c880*/  FMNMX.FTZ R72, R176, R72, !PT ;  /* 0x00000048b0487209 */ /* 0x000fca0007810000 */
[----:B--2---:R-:W2:Y:S01]  /*c890*/  SHFL.BFLY PT, R5, R72, 0x2, 0x1f ;  /* 0x0c401f0048057f89 */ /* 0x004ea200000e0000 */
[----:B-1----:R-:W-:-:S04]  /*c8a0*/  FFMA.FTZ R2, R70, UR6, -R0 ;  /* 0x0000000646027c23 */ /* 0x002fc80008010800 */
[----:B------:R1:W3:Y:S01]  /*c8b0*/  MUFU.EX2 R239, R2 ;  /* 0x0000000200ef7308 */ /* 0x0002e20000000800 */
[----:B--2---:R-:W-:Y:S02]  /*c8c0*/  FMNMX.FTZ R72, R72, R5, !PT ;  /* 0x0000000548487209 */ /* 0x004fe40007810000 */
[----:B-1----:R-:W-:Y:S02]  /*c8d0*/  FMNMX.FTZ R2, R79, R3, !PT ;  /* 0x000000034f027209 */ /* 0x002fe40007810000 */
[----:B------:R-:W-:Y:S01]  /*c8e0*/  FMNMX.FTZ R3, R147, R4, !PT ;  /* 0x0000000493037209 */ /* 0x000fe20007810000 */
[----:B------:R-:W-:Y:S01]  /*c8f0*/  FFMA.FTZ R4, R64, UR6, -R0 ;  /* 0x0000000640047c23 */ /* 0x000fe20008010800 */
[----:B------:R-:W-:Y:S01]  /*c900*/  FMNMX.FTZ R2, R50, R2, !PT ;  /* 0x0000000232027209 */ /* 0x000fe20007810000 */
[----:B------:R-:W1:Y:S01]  /*c910*/  SHFL.BFLY PT, R5, R72, 0x1, 0x1f ;  /* 0x0c201f0048057f89 */ /* 0x000e6200000e0000 */
[----:B------:R-:W-:Y:S01]  /*c920*/  FMNMX.FTZ R3, R145, R3, !PT ;  /* 0x0000000391037209 */ /* 0x000fe20007810000 */
[----:B------:R2:W-:Y:S01]  /*c930*/  MUFU.EX2 R238, R4 ;  /* 0x0000000400ee7308 */ /* 0x0005e20000000800 */
[----:B------:R-:W-:-:S02]  /*c940*/  FMNMX.FTZ R2, R51, R2, !PT ;  /* 0x0000000233027209 */ /* 0x000fc40007810000 */
[----:B------:R-:W-:Y:S02]  /*c950*/  FMNMX.FTZ R3, R159, R3, !PT ;  /* 0x000000039f037209 */ /* 0x000fe40007810000 */
[----:B------:R-:W-:Y:S02]  /*c960*/  FMNMX.FTZ R2, R78, R2, !PT ;  /* 0x000000024e027209 */ /* 0x000fe40007810000 */
[----:B------:R-:W-:Y:S02]  /*c970*/  FMNMX.FTZ R3, R155, R3, !PT ;  /* 0x000000039b037209 */ /* 0x000fe40007810000 */
[----:B---3--:R-:W-:Y:S01]  /*c980*/  F2FP.F16.F32.PACK_AB R10, R239, R240 ;  /* 0x000000f0ef0a723e */ /* 0x008fe200000000ff */
[----:B--2---:R-:W-:-:S04]  /*c990*/  FFMA.FTZ R4, R71, UR6, -R0 ;  /* 0x0000000647047c23 */ /* 0x004fc80008010800 */
[----:B------:R2:W-:Y:S01]  /*c9a0*/  MUFU.EX2 R237, R4 ;  /* 0x0000000400ed7308 */ /* 0x0005e20000000800 */
[----:B-1----:R-:W-:-:S04]  /*c9b0*/  FMNMX.FTZ R72, R72, R5, !PT ;  /* 0x0000000548487209 */ /* 0x002fc80007810000 */
[C---:B------:R-:W-:Y:S01]  /*c9c0*/  FSETP.NEU.FTZ.AND P3, PT, R72.reuse, -INF , PT ;  /* 0xff8000004800780b */ /* 0x040fe20003f7d000 */
[----:B------:R-:W-:-:S05]  /*c9d0*/  FMUL.FTZ R12, R72, UR6 ;  /* 0x00000006480c7c20 */ /* 0x000fca0008410000 */
[----:B------:R-:W-:Y:S02]  /*c9e0*/  FSEL R12, R12, RZ, P3 ;  /* 0x000000ff0c0c7208 */ /* 0x000fe40001800000 */
[----:B--2---:R-:W-:Y:S02]  /*c9f0*/  FMNMX.FTZ R4, R154, R2, !PT ;  /* 0x000000029a047209 */ /* 0x004fe40007810000 */
[----:B------:R-:W-:Y:S01]  /*ca00*/  FMNMX.FTZ R2, R156, R3, !PT ;  /* 0x000000039c027209 */ /* 0x000fe20007810000 */
[----:B------:R-:W-:Y:S01]  /*ca10*/  FFMA.FTZ R3, R65, UR6, -R0 ;  /* 0x0000000641037c23 */ /* 0x000fe20008010800 */
[----:B------:R-:W-:Y:S02]  /*ca20*/  FMNMX.FTZ R4, R151, R4, !PT ;  /* 0x0000000497047209 */ /* 0x000fe40007810000 */
[----:B------:R-:W-:Y:S01]  /*ca30*/  FMNMX.FTZ R2, R160, R2, !PT ;  /* 0x00000002a0027209 */ /* 0x000fe20007810000 */
[----:B------:R1:W-:Y:S01]  /*ca40*/  MUFU.EX2 R235, R3 ;  /* 0x0000000300eb7308 */ /* 0x0003e20000000800 */
[----:B------:R-:W-:-:S03]  /*ca50*/  FMNMX.FTZ R70, R152, R4, !PT ;  /* 0x0000000498467209 */ /* 0x000fc60007810000 */
[----:B------:R-:W2:Y:S01]  /*ca60*/  SHFL.BFLY PT, R4, R2, 0x2, 0x1f ;  /* 0x0c401f0002047f89 */ /* 0x000ea200000e0000 */
[----:B------:R-:W-:-:S04]  /*ca70*/  FMNMX.FTZ R70, R153, R70, !PT ;  /* 0x0000004699467209 */ /* 0x000fc80007810000 */
[----:B------:R-:W-:-:S04]  /*ca80*/  FMNMX.FTZ R70, R166, R70, !PT ;  /* 0x00000046a6467209 */ /* 0x000fc80007810000 */
[----:B------:R-:W-:Y:S01]  /*ca90*/  FMNMX.FTZ R70, R163, R70, !PT ;  /* 0x00000046a3467209 */ /* 0x000fe20007810000 */
[----:B-1----:R-:W-:-:S03]  /*caa0*/  FFMA.FTZ R3, R75, UR6, -R0 ;  /* 0x000000064b037c23 */ /* 0x002fc60008010800 */
[----:B------:R-:W-:Y:S01]  /*cab0*/  FMNMX.FTZ R70, R168, R70, !PT ;  /* 0x00000046a8467209 */ /* 0x000fe20007810000 */
[----:B------:R1:W-:Y:S03]  /*cac0*/  MUFU.EX2 R233, R3 ;  /* 0x0000000300e97308 */ /* 0x0003e60000000800 */
[----:B------:R-:W-:Y:S02]  /*cad0*/  FMNMX.FTZ R70, R167, R70, !PT ;  /* 0x00000046a7467209 */ /* 0x000fe40007810000 */
[----:B--2---:R-:W-:-:S03]  /*cae0*/  FMNMX.FTZ R2, R2, R4, !PT ;  /* 0x0000000402027209 */ /* 0x004fc60007810000 */
[----:B------:R-:W2:Y:S04]  /*caf0*/  SHFL.BFLY PT, R4, R70, 0x2, 0x1f ;  /* 0x0c401f0046047f89 */ /* 0x000ea800000e0000 */
[----:B------:R-:W3:Y:S01]  /*cb00*/  SHFL.BFLY PT, R71, R2, 0x1, 0x1f ;  /* 0x0c201f0002477f89 */ /* 0x000ee200000e0000 */
[----:B-1----:R-:W-:-:S04]  /*cb10*/  FFMA.FTZ R3, R76, UR6, -R0 ;  /* 0x000000064c037c23 */ /* 0x002fc80008010800 */
[----:B------:R1:W-:Y:S01]  /*cb20*/  MUFU.EX2 R232, R3 ;  /* 0x0000000300e87308 */ /* 0x0003e20000000800 */
[----:B--2---:R-:W-:Y:S02]  /*cb30*/  FMNMX.FTZ R70, R70, R4, !PT ;  /* 0x0000000446467209 */ /* 0x004fe40007810000 */
[----:B---3--:R-:W-:Y:S01]  /*cb40*/  FMNMX.FTZ R71, R2, R71, !PT ;  /* 0x0000004702477209 */ /* 0x008fe20007810000 */
[----:B-1----:R-:W-:Y:S02]  /*cb50*/  FFMA.FTZ R3, R77, UR6, -R0 ;  /* 0x000000064d037c23 */ /* 0x002fe40008010800 */
[----:B------:R-:W1:Y:S01]  /*cb60*/  SHFL.BFLY PT, R4, R70, 0x1, 0x1f ;  /* 0x0c201f0046047f89 */ /* 0x000e6200000e0000 */
[----:B------:R-:W-:Y:S01]  /*cb70*/  FFMA.FTZ R2, R67, UR6, -R12 ;  /* 0x0000000643027c23 */ /* 0x000fe2000801080c */
[C---:B------:R-:W-:Y:S01]  /*cb80*/  FSETP.NEU.FTZ.AND P2, PT, R71.reuse, -INF , PT ;  /* 0xff8000004700780b */ /* 0x040fe20003f5d000 */
[----:B------:R2:W-:Y:S03]  /*cb90*/  MUFU.EX2 R231, R3 ;  /* 0x0000000300e77308 */ /* 0x0005e60000000800 */
[----:B------:R-:W-:-:S05]  /*cba0*/  FSEL R5, R71, RZ, P2 ;  /* 0x000000ff47057208 */ /* 0x000fca0001000000 */
[----:B------:R3:W-:Y:S01]  /*cbb0*/  MUFU.EX2 R215, R2 ;  /* 0x0000000200d77308 */ /* 0x0007e20000000800 */
[----:B------:R-:W-:-:S04]  /*cbc0*/  FADD.FTZ R6, R221, -R5 ;  /* 0x80000005dd067221 */ /* 0x000fc80000010000 */
[----:B------:R-:W-:Y:S01]  /*cbd0*/  FMUL.FTZ R6, R6, UR6 ;  /* 0x0000000606067c20 */ /* 0x000fe20008410000 */
[----:B--2---:R-:W-:-:S03]  /*cbe0*/  FFMA.FTZ R3, R148, UR6, -R0 ;  /* 0x0000000694037c23 */ /* 0x004fc60008010800 */
[----:B------:R-:W2:Y:S01]  /*cbf0*/  MUFU.EX2 R48, R6 ;  /* 0x0000000600307308 */ /* 0x000ea20000000800 */
[----:B-1----:R-:W-:Y:S01]  /*cc00*/  FMNMX.FTZ R70, R70, R4, !PT ;  /* 0x0000000446467209 */ /* 0x002fe20007810000 */
[----:B---3--:R-:W-:-:S06]  /*cc10*/  FFMA.FTZ R2, R74, UR6, -R12 ;  /* 0x000000064a027c23 */ /* 0x008fcc000801080c */
[----:B------:R1:W-:Y:S01]  /*cc20*/  MUFU.EX2 R219, R3 ;  /* 0x0000000300db7308 */ /* 0x0003e20000000800 */
[----:B------:R-:W-:-:S04]  /*cc30*/  FSETP.NEU.FTZ.AND P0, PT, R70, -INF , PT ;  /* 0xff8000004600780b */ /* 0x000fc80003f1d000 */
[----:B------:R-:W-:-:S03]  /*cc40*/  FSEL R5, R70, RZ, P0 ;  /* 0x000000ff46057208 */ /* 0x000fc60000000000 */
[----:B------:R-:W3:Y:S01]  /*cc50*/  MUFU.EX2 R217, R2 ;  /* 0x0000000200d97308 */ /* 0x000ee20000000800 */
        /* <DEDUP_REMOVED lines=18> */
[----:B---3--:R-:W-:Y:S01]  /*cd80*/  F2FP.F16.F32.PACK_AB R11, R217, R215 ;  /* 0x000000d7d90b723e */ /* 0x008fe200000000ff */
        /* <DEDUP_REMOVED lines=8> */
[----:B-1----:R-:W-:Y:S01]  /*ce10*/  FMUL.FTZ R3, R71, UR6 ;  /* 0x0000000647037c20 */ /* 0x002fe20008410000 */
[----:B--2---:R-:W-:-:S04]  /*ce20*/  F2FP.F16.F32.PACK_AB R9, R214, R216 ;  /* 0x000000d8d609723e */ /* 0x004fc800000000ff */
[----:B------:R-:W-:-:S05]  /*ce30*/  FSEL R3, R3, RZ, P2 ;  /* 0x000000ff03037208 */ /* 0x000fca0001000000 */
[--C-:B------:R-:W-:Y:S01]  /*ce40*/  FFMA.FTZ R2, R27, UR6, -R3.reuse ;  /* 0x000000061b027c23 */ /* 0x100fe20008010803 */
[----:B------:R-:W-:-:S03]  /*ce50*/  FFMA.FTZ R4, R15, UR6, -R3 ;  /* 0x000000060f047c23 */ /* 0x000fc60008010803 */
[----:B------:R1:W-:Y:S08]  /*ce60*/  MUFU.EX2 R193, R2 ;  /* 0x0000000200c17308 */ /* 0x0003f00000000800 */
[----:B------:R2:W-:Y:S01]  /*ce70*/  MUFU.EX2 R212, R4 ;  /* 0x0000000400d47308 */ /* 0x0005e20000000800 */
[----:B-1----:R-:W-:-:S07]  /*ce80*/  FFMA.FTZ R2, R30, UR6, -R3 ;  /* 0x000000061e027c23 */ /* 0x002fce0008010803 */
[----:B------:R1:W-:Y:S01]  /*ce90*/  MUFU.EX2 R195, R2 ;  /* 0x0000000200c37308 */ /* 0x0003e20000000800 */
[----:B--2---:R-:W-:-:S07]  /*cea0*/  FFMA.FTZ R4, R14, UR6, -R3 ;  /* 0x000000060e047c23 */ /* 0x004fce0008010803 */
[----:B------:R-:W-:Y:S01]  /*ceb0*/  MUFU.EX2 R213, R4 ;  /* 0x0000000400d57308 */ /* 0x000fe20000000800 */
[----:B-1----:R-:W-:-:S07]  /*cec0*/  FFMA.FTZ R2, R16, UR6, -R3 ;  /* 0x0000000610027c23 */ /* 0x002fce0008010803 */
[----:B------:R1:W2:Y:S02]  /*ced0*/  MUFU.EX2 R194, R2 ;  /* 0x0000000200c27308 */ /* 0x0002a40000000800 */
[----:B-1----:R-:W-:Y:S01]  /*cee0*/  FMUL.FTZ R2, R70, UR6 ;  /* 0x0000000646027c20 */ /* 0x002fe20008410000 */
[----:B--2---:R-:W-:-:S04]  /*cef0*/  F2FP.F16.F32.PACK_AB R6, R212, R194 ;  /* 0x000000c2d406723e */ /* 0x004fc800000000ff */
[----:B------:R-:W-:-:S05]  /*cf00*/  FSEL R2, R2, RZ, P0 ;  /* 0x000000ff02027208 */ /* 0x000fca0000000000 */
[--C-:B------:R-:W-:Y:S02]  /*cf10*/  FFMA.FTZ R4, R31, UR6, -R2.reuse ;  /* 0x000000061f047c23 */ /* 0x100fe40008010802 */
[----:B------:R-:W-:Y:S02]  /*cf20*/  LDSM.16.MT88.4 R28, [R198+0x6000] ;  /* 0x00600000c61c783b */ /* 0x000fe40000004200 */
[----:B------:R1:W-:Y:S02]  /*cf30*/  MUFU.EX2 R188, R4 ;  /* 0x0000000400bc7308 */ /* 0x0003e40000000800 */
[--C-:B-1----:R-:W-:Y:S02]  /*cf40*/  FFMA.FTZ R4, R32, UR6, -R2.reuse ;  /* 0x0000000620047c23 */ /* 0x102fe40008010802 */
[----:B------:R-:W-:Y:S04]  /*cf50*/  LDSM.16.MT88.4 R32, [R198+0x6800] ;  /* 0x00680000c620783b */ /* 0x000fe80000004200 */
[----:B------:R1:W-:Y:S02]  /*cf60*/  MUFU.EX2 R190, R4 ;  /* 0x0000000400be7308 */ /* 0x0003e40000000800 */
[----:B-1----:R-:W-:-:S06]  /*cf70*/  FFMA.FTZ R4, R26, UR6, -R2 ;  /* 0x000000061a047c23 */ /* 0x002fcc0008010802 */
[----:B------:R1:W-:Y:S02]  /*cf80*/  MUFU.EX2 R192, R4 ;  /* 0x0000000400c07308 */ /* 0x0003e40000000800 */
[----:B-1----:R-:W-:Y:S02]  /*cf90*/  FFMA.FTZ R4, R17, UR6, -R2 ;  /* 0x0000000611047c23 */ /* 0x002fe40008010802 */
[----:B------:R-:W1:Y:S04]  /*cfa0*/  LDSM.16.MT88.4 R16, [R197+0x6000] ;  /* 0x00600000c510783b */ /* 0x000e680000004200 */
[----:B------:R2:W3:Y:S02]  /*cfb0*/  MUFU.EX2 R191, R4 ;  /* 0x0000000400bf7308 */ /* 0x0004e40000000800 */
[----:B--2---:R-:W-:Y:S01]  /*cfc0*/  FADD.FTZ R4, R220, -R5 ;  /* 0x80000005dc047221 */ /* 0x004fe20000010000 */
[----:B------:R-:W-:-:S02]  /*cfd0*/  FSEL R5, R73, RZ, P4 ;  /* 0x000000ff49057208 */ /* 0x000fc40002000000 */
[----:B---3--:R-:W-:Y:S01]  /*cfe0*/  F2FP.F16.F32.PACK_AB R7, R191, R192 ;  /* 0x000000c0bf07723e */ /* 0x008fe200000000ff */
[----:B------:R-:W-:Y:S02]  /*cff0*/  FMUL.FTZ R4, R4, UR6 ;  /* 0x0000000604047c20 */ /* 0x000fe40008410000 */
[----:B------:R-:W-:Y:S02]  /*d000*/  FADD.FTZ R5, R223, -R5 ;  /* 0x80000005df057221 */ /* 0x000fe40000010000 */
[----:B------:R2:W3:Y:S02]  /*d010*/  MUFU.EX2 R15, R4 ;  /* 0x00000004000f7308 */ /* 0x0004e40000000800 */
[----:B------:R-:W-:-:S06]  /*d020*/  FMUL.FTZ R5, R5, UR6 ;  /* 0x0000000605057c20 */ /* 0x000fcc0008410000 */
[----:B------:R4:W5:Y:S01]  /*d030*/  MUFU.EX2 R14, R5 ;  /* 0x00000005000e7308 */ /* 0x0009620000000800 */
[----:B--2---:R-:W-:Y:S01]  /*d040*/  FFMA.FTZ R4, R24, UR6, -R3 ;  /* 0x0000000618047c23 */ /* 0x004fe20008010803 */
[-C--:B---3--:R-:W-:Y:S01]  /*d050*/  FMUL.FTZ R82, R82, R15.reuse ;  /* 0x0000000f52527220 */ /* 0x088fe20000410000 */
[-C--:B------:R-:W-:Y:S01]  /*d060*/  FMUL.FTZ R83, R83, R15.reuse ;  /* 0x0000000f53537220 */ /* 0x080fe20000410000 */
[----:B------:R-:W-:-:S04]  /*d070*/  FMUL.FTZ R94, R94, R15 ;  /* 0x0000000f5e5e7220 */ /* 0x000fc80000410000 */
[----:B------:R2:W-:Y:S01]  /*d080*/  MUFU.EX2 R189, R4 ;  /* 0x0000000400bd7308 */ /* 0x0005e20000000800 */
[-C--:B------:R-:W-:Y:S01]  /*d090*/  FMUL.FTZ R95, R95, R15.reuse ;  /* 0x0000000f5f5f7220 */ /* 0x080fe20000410000 */
[-C--:B------:R-:W-:Y:S01]  /*d0a0*/  FMUL.FTZ R102, R102, R15.reuse ;  /* 0x0000000f66667220 */ /* 0x080fe20000410000 */
[-C--:B------:R-:W-:Y:S01]  /*d0b0*/  FMUL.FTZ R103, R103, R15.reuse ;  /* 0x0000000f67677220 */ /* 0x080fe20000410000 */
[----:B----4-:R-:W-:Y:S01]  /*d0c0*/  F2FP.F16.F32.PACK_AB R5, R190, R188 ;  /* 0x000000bcbe05723e */ /* 0x010fe200000000ff */
        /* <DEDUP_REMOVED lines=10> */
[-C--:B-----5:R-:W-:Y:S01]  /*d170*/  FMUL.FTZ R84, R84, R14.reuse ;  /* 0x0000000e54547220 */ /* 0x0a0fe20000410000 */
[-C--:B------:R-:W-:Y:S01]  /*d180*/  FMUL.FTZ R85, R85, R14.reuse ;  /* 0x0000000e55557220 */ /* 0x080fe20000410000 */
[----:B--2---:R-:W-:Y:S01]  /*d190*/  FSEL R4, R72, RZ, P3 ;  /* 0x000000ff48047208 */ /* 0x004fe20001800000 */
        /* <DEDUP_REMOVED lines=43> */
[C---:B------:R-:W-:Y:S01]  /*d450*/  HMMA.16816.F32 R84, R8.reuse, R16, R84 ;  /* 0x000000100854723c */ /* 0x040fe20000001854 */
[--C-:B------:R-:W-:Y:S01]  /*d460*/  FFMA.FTZ R4, R25, UR6, -R3.reuse ;  /* 0x0000000619047c23 */ /* 0x100fe20008010803 */
[----:B------:R-:W-:Y:S01]  /*d470*/  FFMA.FTZ R5, R51, UR6, -R2 ;  /* 0x0000000633057c23 */ /* 0x000fe20008010802 */
[----:B------:R-:W-:Y:S02]  /*d480*/  LDSM.16.MT88.4 R24, [R197+0x6800] ;  /* 0x00680000c518783b */ /* 0x000fe40000004200 */
        /* <DEDUP_REMOVED lines=27> */
[----:B----4-:R-:W-:-:S04]  /*d640*/  F2FP.F16.F32.PACK_AB R7, R180, R181 ;  /* 0x000000b5b407723e */ /* 0x010fc800000000ff */
[----:B------:R1:W-:Y:S08]  /*d650*/  MUFU.EX2 R185, R4 ;  /* 0x0000000400b97308 */ /* 0x0003f00000000800 */
[----:B------:R4:W-:Y:S01]  /*d660*/  MUFU.EX2 R184, R0 ;  /* 0x0000000000b87308 */ /* 0x0009e20000000800 */
[----:B-1----:R-:W-:-:S07]  /*d670*/  F2FP.F16.F32.PACK_AB R4, R189, R213 ;  /* 0x000000d5bd04723e */ /* 0x002fce00000000ff */
[----:B--2---:R-:W-:Y:S01]  /*d680*/  HMMA.16816.F32 R56, R4, R16, R56 ;  /* 0x000000100438723c */ /* 0x004fe20000001838 */
[----:B----4-:R-:W-:-:S04]  /*d690*/  FFMA.FTZ R0, R161, UR6, -R12 ;  /* 0x00000006a1007c23 */ /* 0x010fc8000801080c */
[----:B------:R1:W-:Y:S01]  /*d6a0*/  MUFU.EX2 R179, R0 ;  /* 0x0000000000b37308 */ /* 0x0003e20000000800 */
[C---:B------:R-:W-:Y:S06]  /*d6b0*/  HMMA.16816.F32 R52, R4.reuse, R18, R52 ;  /* 0x000000120434723c */ /* 0x040fec0000001834 */
[C---:B------:R-:W-:Y:S06]  /*d6c0*/  HMMA.16816.F32 R44, R4.reuse, R24, R44 ;  /* 0x00000018042c723c */ /* 0x040fec000000182c */
[----:B------:R-:W-:Y:S01]  /*d6d0*/  HMMA.16816.F32 R40, R4, R26, R40 ;  /* 0x0000001a0428723c */ /* 0x000fe20000001828 */
[----:B-1----:R-:W-:-:S05]  /*d6e0*/  FFMA.FTZ R0, R162, UR6, -R12 ;  /* 0x00000006a2007c23 */ /* 0x002fca000801080c */
[C---:B---3--:R-:W-:Y:S01]  /*d6f0*/  HMMA.16816.F32 R36, R4.reuse, R20, R100 ;  /* 0x000000140424723c */ /* 0x048fe20000001864 */
[----:B------:R1:W2:Y:S05]  /*d700*/  MUFU.EX2 R178, R0 ;  /* 0x0000000000b27308 */ /* 0x0002aa0000000800 */
[C---:B------:R-:W-:Y:S06]  /*d710*/  HMMA.16816.F32 R108, R4.reuse, R22, R108 ;  /* 0x00000016046c723c */ /* 0x040fec000000186c */
[C---:B------:R-:W-:Y:S06]  /*d720*/  HMMA.16816.F32 R116, R4.reuse, R32, R116 ;  /* 0x000000200474723c */ /* 0x040fec0000001874 */
        /* <DEDUP_REMOVED lines=85> */
[----:B------:R-:W3:Y:S01]  /*dc80*/  MUFU.EX2 R54, R3 ;  /* 0x0000000300367308 */ /* 0x000ee20000000800 */
[----:B-1----:R-:W-:-:S07]  /*dc90*/  FFMA.FTZ R0, R166, UR6, -R2 ;  /* 0x00000006a6007c23 */ /* 0x002fce0008010802 */
[----:B------:R1:W-:Y:S01]  /*dca0*/  MUFU.EX2 R53, R0 ;  /* 0x0000000000357308 */ /* 0x0003e20000000800 */
[----:B---3--:R-:W-:Y:S01]  /*dcb0*/  F2FP.F16.F32.PACK_AB R142, R54, R69 ;  /* 0x00000045368e723e */ /* 0x008fe200000000ff */
[----:B------:R-:W-:Y:S01]  /*dcc0*/  FFMA.FTZ R3, R230, R15, R188 ;  /* 0x0000000fe6037223 */ /* 0x000fe200000100bc */
        /* <DEDUP_REMOVED lines=79> */
[----:B------:R-:W-:Y:S01]  /*e1c0*/  MOV R149, R209 ;  /* 0x000000d100957202 */ /* 0x000fe20000000f00 */
[----:B------:R-:W-:Y:S01]  /*e1d0*/  FADD.FTZ R0, R51, R0 ;  /* 0x0000000033007221 */ /* 0x000fe20000010000 */
[----:B------:R-:W-:Y:S01]  /*e1e0*/  FADD.FTZ R228, R12, R3 ;  /* 0x000000030ce47221 */ /* 0x000fe20000010000 */
[----:B------:R-:W-:Y:S01]  /*e1f0*/  FADD.FTZ R227, R184, R4 ;  /* 0x00000004b8e37221 */ /* 0x000fe20000010000 */
[----:B------:R-:W-:Y:S01]  /*e200*/  HMMA.16816.F32 R96, R136, R104, R96 ;  /* 0x000000688860723c */ /* 0x000fe20000001860 */
[----:B------:R-:W-:Y:S01]  /*e210*/  FADD.FTZ R229, R54, R2 ;  /* 0x0000000236e57221 */ /* 0x000fe20000010000 */
[----:B------:R-:W-:Y:S01]  /*e220*/  FADD.FTZ R230, R50, R0 ;  /* 0x0000000032e67221 */ /* 0x000fe20000010000 */
[----:B------:R-:W-:-:S03]  /*e230*/  @P1 IADD3 R209, R226, -0x4, RZ ;  /* 0xfffffffce2d11810 */ /* 0x000fc60007ffe0ff */
[C---:B------:R-:W-:Y:S06]  /*e240*/  HMMA.16816.F32 R112, R136.reuse, R120, R112 ;  /* 0x000000788870723c */ /* 0x040fec0000001870 */
[C---:B------:R-:W-:Y:S06]  /*e250*/  HMMA.16816.F32 R88, R136.reuse, R90, R24 ;  /* 0x0000005a8858723c */ /* 0x040fec0000001818 */
[C---:B------:R-:W-:Y:S06]  /*e260*/  HMMA.16816.F32 R104, R136.reuse, R106, R28 ;  /* 0x0000006a8868723c */ /* 0x040fec000000181c */
[----:B------:R-:W-:Y:S06]  /*e270*/  HMMA.16816.F32 R120, R136, R122, R20 ;  /* 0x0000007a8878723c */ /* 0x000fec0000001814 */
[-C--:B------:R-:W-:Y:S06]  /*e280*/  HMMA.16816.F32 R140, R140, R6.reuse, R32 ;  /* 0x000000068c8c723c */ /* 0x080fec0000001820 */
[----:B------:R-:W-:Y:S01]  /*e290*/  HMMA.16816.F32 R136, R136, R6, R16 ;  /* 0x000000068888723c */ /* 0x000fe20000001810 */
[----:B------:R-:W-:-:S08]  /*e2a0*/  NOP ;  /* 0x0000000000007918 */ /* 0x000fd00000000000 */
[----:B------:R-:W-:-:S15]  /*e2b0*/  @P1 BRA `(.L_x_1361) ;  /* 0x0000000000041947 */ /* 0x000fde0003800000 */
.L_x_1354:
[----:B------:R-:W-:-:S07]  /*e2c0*/  IADD3 R209, R149, -0x1, RZ ;  /* 0xffffffff95d17810 */ /* 0x000fce0007ffe0ff */
.L_x_1361:
[----:B------:R-:W-:-:S13]  /*e2d0*/  ISETP.GE.AND P0, PT, R209, RZ, PT ;  /* 0x000000ffd100720c */ /* 0x000fda0003f06270 */
[----:B------:R-:W-:Y:S05]  /*e2e0*/  @!P0 BRA `(.L_x_1362) ;  /* 0x0000003800688947 */ /* 0x000fea0003800000 */
[----:B------:R-:W2:Y:S01]  /*e2f0*/  LDL.LU.64 R6, [R1+0x40] ;  /* 0x0000400001067983 */ /* 0x000ea20000300a00 */
[----:B------:R-:W-:Y:S01]  /*e300*/  ULDC UR4, c[0x0][0x2d0] ;  /* 0x0000b40000047ab9 */ /* 0x000fe20000000800 */
[----:B------:R-:W-:Y:S01]  /*e310*/  IMAD R2, R225, 0x30, RZ ;  /* 0x00000030e1027824 */ /* 0x000fe200078e02ff */
[----:B------:R-:W-:Y:S01]  /*e320*/  ISETP.GE.AND P0, PT, R244, UR4, PT ;  /* 0x00000004f4007c0c */ /* 0x000fe2000bf06270 */
[----:B------:R-:W3:Y:S01]  /*e330*/  LDL.LU.64 R4, [R1+0x48] ;  /* 0x0000480001047983 */ /* 0x000ee20000300a00 */
[C---:B------:R-:W-:Y:S01]  /*e340*/  IMAD.WIDE.U32 R234, R224.reuse, 0x30, RZ ;  /* 0x00000030e0ea7825 */ /* 0x040fe200078e00ff */
[C---:B------:R-:W-:Y:S01]  /*e350*/  SHF.L.U64.HI R239, R224.reuse, 0x5, R225 ;  /* 0x00000005e0ef7819 */ /* 0x040fe200000102e1 */
[----:B------:R-:W-:Y:S01]  /*e360*/  ULDC UR5, c[0x0][0x39c] ;  /* 0x0000e70000057ab9 */ /* 0x000fe20000000800 */
[----:B------:R-:W-:Y:S01]  /*e370*/  SHF.L.U32 R248, R224, 0x5, RZ ;  /* 0x00000005e0f87819 */ /* 0x000fe200000006ff */
[----:B------:R-:W-:Y:S01]  /*e380*/  IMAD R0, R211, 0x30, RZ ;  /* 0x00000030d3007824 */ /* 0x000fe200078e02ff */
[C---:B------:R-:W-:Y:S01]  /*e390*/  SHF.L.U64.HI R249, R210.reuse, 0x5, R211 ;  /* 0x00000005d2f97819 */ /* 0x040fe200000102d3 */
[C---:B------:R-:W-:Y:S01]  /*e3a0*/  IMAD.WIDE.U32 R232, R210.reuse, 0x30, RZ ;  /* 0x00000030d2e87825 */ /* 0x040fe200078e00ff */
[----:B------:R-:W-:Y:S01]  /*e3b0*/  MOV R74, R72 ;  /* 0x00000048004a7202 */ /* 0x000fe20000000f00 */
[----:B------:R-:W-:Y:S01]  /*e3c0*/  ULDC UR4, c[0x0][0x2ec] ;  /* 0x0000bb0000047ab9 */ /* 0x000fe20000000800 */
[----:B------:R-:W-:Y:S01]  /*e3d0*/  MOV R76, R70 ;  /* 0x00000046004c7202 */ /* 0x000fe20000000f00 */
[----:B------:R-:W-:Y:S01]  /*e3e0*/  IMAD.SHL.U32 R250, R210, 0x20, RZ ;  /* 0x00000020d2fa7824 */ /* 0x000fe200078e00ff */
[----:B------:R-:W1:Y:S01]  /*e3f0*/  @!P0 LDC.64 R246, c[0x0][0x220] ;  /* 0x00008800fff68b82 */ /* 0x000e620000000a00 */
[----:B------:R-:W-:Y:S01]  /*e400*/  IMAD.MOV.U32 R69, RZ, RZ, R73 ;  /* 0x000000ffff457224 */ /* 0x000fe200078e0049 */
[----:B------:R-:W-:Y:S01]  /*e410*/  ULDC.64 UR6, c[0x0][0x248] ;  /* 0x0000920000067ab9 */ /* 0x000fe20000000a00 */
[----:B------:R-:W-:-:S05]  /*e420*/  IMAD.MOV.U32 R77, RZ, RZ, R71 ;  /* 0x000000ffff4d7224 */ /* 0x000fca00078e0047 */
[----:B------:R-:W4:Y:S08]  /*e430*/  @!P0 LDC.64 R244, c[0x0][0x220] ;  /* 0x00008800fff48b82 */ /* 0x000f300000000a00 */
[----:B------:R-:W1:Y:S08]  /*e440*/  @!P0 LDC.64 R242, c[0x0][0x220] ;  /* 0x00008800fff28b82 */ /* 0x000e700000000a00 */
[----:B------:R-:W1:Y:S01]  /*e450*/  @!P0 LDC.64 R240, c[0x0][0x220] ;  /* 0x00008800fff08b82 */ /* 0x000e620000000a00 */
[----:B------:R-:W-:Y:S01]  /*e460*/  IADD3 R238, R2, R235, RZ ;  /* 0x000000eb02ee7210 */ /* 0x000fe20007ffe0ff */
[----:B------:R-:W-:Y:S01]  /*e470*/  IMAD.IADD R231, R0, 0x1, R233 ;  /* 0x0000000100e77824 */ /* 0x000fe200078e02e9 */
[----:B--2---:R-:W-:-:S02]  /*e480*/  MOV R237, R7 ;  /* 0x0000000700ed7202 */ /* 0x004fc40000000f00 */
[----:B---3--:R-:W-:Y:S01]  /*e490*/  MOV R236, R4 ;  /* 0x0000000400ec7202 */ /* 0x008fe20000000f00 */
[----:B-1--4-:R-:W-:Y:S06]  /*e4a0*/  BRA `(.L_x_1363) ;  /* 0x0000000000cc7947 */ /* 0x012fec0003800000 */
.L_x_1365:
        /* <DEDUP_REMOVED lines=8> */
[----:B------:R1:W-:Y:S01]  /*e530*/  @P0 STS.128 [R208+0x4000], RZ ;  /* 0x004000ffd0000388 */ /* 0x0003e20000000c00 */
[----:B------:R-:W-:Y:S04]  /*e540*/  IMAD R5, R5, UR6, RZ ;  /* 0x0000000605057c24 */ /* 0x000fe8000f8e02ff */
[----:B------:R-:W-:Y:S01]  /*e550*/  IMAD R5, R4, UR7, R5 ;  /* 0x0000000704057c24 */ /* 0x000fe2000f8e0205 */
[----:B------:R-:W5:Y:S03]  /*e560*/  @!P0 LDC.64 R18, c[0x0][0x218] ;  /* 0x00008600ff128b82 */ /* 0x000f660000000a00 */
[----:B------:R-:W-:Y:S05]  /*e570*/  IMAD.IADD R5, R7, 0x1, R5 ;  /* 0x0000000107057824 */ /* 0x000fea00078e0205 */
        /* <DEDUP_REMOVED lines=16> */
[----:B------:R-:W-:Y:S01]  /*e680*/  @!P0 IMAD.X R15, R5, 0x1, R249, P2 ;  /* 0x00000001050f8824 */ /* 0x000fe200010e06f9 */
[----:B------:R-:W-:Y:S01]  /*e690*/  @!P0 LEA R8, P4, R9, R18, 0x1 ;  /* 0x0000001209088211 */ /* 0x000fe200078808ff */
[----:B------:R-:W-:Y:S01]  /*e6a0*/  @!P0 IMAD.X R16, R5, 0x1, R231, P3 ;  /* 0x0000000105108824 */ /* 0x000fe200018e06e7 */
[----:B------:R-:W-:Y:S01]  /*e6b0*/  @!PT LDS RZ, [RZ] ;  /* 0x00000000fffff984 */ /* 0x000fe20000000800 */
[----:B------:R-:W-:Y:S01]  /*e6c0*/  @!PT LDS RZ, [RZ] ;  /* 0x00000000fffff984 */ /* 0x000fe20000000800 */
[----:B------:R-:W-:Y:S01]  /*e6d0*/  @!PT LDS RZ, [RZ] ;  /* 0x00000000fffff984 */ /* 0x000fe20000000800 */
[----:B------:R1:W-:Y:S01]  /*e6e0*/  @!P0 LDGSTS.E.BYPASS.LTC128B.128 [R208+0x4800], desc[UR8][R10.64] ;  /* 0x048000000ad08fae */ /* 0x0003e2000b901d48 */
[C---:B------:R-:W-:Y:S02]  /*e6f0*/  @!P0 LEA R6, P2, R14.reuse, R20, 0x1 ;  /* 0x000000140e068211 */ /* 0x040fe400078408ff */
[----:B------:R-:W-:Y:S01]  /*e700*/  @!P0 LEA.HI.X R9, R9, R19, R15, 0x1, P4 ;  /* 0x0000001309098211 */ /* 0x000fe200020f0c0f */
        /* <DEDUP_REMOVED lines=13> */
.L_x_1363:
[----:B------:R-:W2:Y:S01]  /*e7e0*/  LDL R0, [R1+0x2c] ;  /* 0x00002c0001007983 */ /* 0x000ea20000100800 */
[----:B------:R-:W-:Y:S04]  /*e7f0*/  DEPBAR.LE SB0, 0x0 ;  /* 0x000080000000791a */ /* 0x000fe80000000000 */
[----:B------:R-:W3:Y:S01]  /*e800*/  LDL R5, [R1+0x34] ;  /* 0x0000340001057983 */ /* 0x000ee20000100800 */
[----:B------:R-:W-:Y:S01]  /*e810*/  SHF.R.S32.HI R4, RZ, 0x1f, R209 ;  /* 0x0000001fff047819 */ /* 0x000fe200000114d1 */
[----:B------:R-:W-:Y:S02]  /*e820*/  IMAD.WIDE.U32 R2, R209, R251, R236 ;  /* 0x000000fbd1027225 */ /* 0x000fe400078e00ec */
[----:B------:R-:W4:Y:S01]  /*e830*/  LDL R13, [R1+0x30] ;  /* 0x00003000010d7983 */ /* 0x000f220000100800 */
[----:B------:R-:W-:Y:S01]  /*e840*/  BAR.SYNC.DEFER_BLOCKING 0x0 ;  /* 0x0000000000007b1d */ /* 0x000fe20000010000 */
[----:B------:R-:W-:Y:S02]  /*e850*/  @!P0 LEA R10, P6, R2, R246, 0x1 ;  /* 0x000000f6020a8211 */ /* 0x000fe400078c08ff */
[-C--:B------:R-:W-:Y:S02]  /*e860*/  @!P0 IADD3 R7, P4, R248, R2.reuse, RZ ;  /* 0x00000002f8078210 */ /* 0x080fe40007f9e0ff */
[----:B------:R-:W-:Y:S02]  /*e870*/  @!P0 IADD3 R12, P2, R234, R2, RZ ;  /* 0x00000002ea0c8210 */ /* 0x000fe40007f5e0ff */
[----:B------:R-:W-:Y:S01]  /*e880*/  @!P0 LEA R6, P3, R7, R242, 0x1 ;  /* 0x000000f207068211 */ /* 0x000fe200078608ff */
[----:B------:R-:W-:Y:S01]  /*e890*/  @P0 STS.128 [R208+0x6000], RZ ;  /* 0x006000ffd0000388 */ /* 0x000fe20000000c00 */
[----:B------:R-:W1:Y:S02]  /*e8a0*/  S2R R210, SR_TID.X ;  /* 0x0000000000d27919 */ /* 0x000e640000002100 */
[----:B-1----:R-:W-:Y:S04]  /*e8b0*/  SHF.L.U32 R210, R210, 0x1, RZ ;  /* 0x00000001d2d27819 */ /* 0x002fe800000006ff */
[----:B------:R-:W-:Y:S01]  /*e8c0*/  LOP3.LUT R210, R210, 0x6, RZ, 0xc0, !PT ;  /* 0x00000006d2d27812 */ /* 0x000fe200078ec0ff */
[----:B--2---:R-:W-:Y:S04]  /*e8d0*/  IMAD R0, R0, R209, RZ ;  /* 0x000000d100007224 */ /* 0x004fe800078e02ff */
[----:B------:R-:W-:Y:S01]  /*e8e0*/  IMAD R0, R4, R251, R0 ;  /* 0x000000fb04007224 */ /* 0x000fe200078e0200 */
[----:B---3--:R-:W-:Y:S04]  /*e8f0*/  @!P0 IADD3 R5, P1, R5, R2, RZ ;  /* 0x0000000205058210 */ /* 0x008fe80007f3e0ff */
[----:B------:R-:W-:Y:S02]  /*e900*/  IADD3 R0, R3, R0, RZ ;  /* 0x0000000003007210 */ /* 0x000fe40007ffe0ff */
[----:B------:R-:W-:Y:S02]  /*e910*/  @!P0 LEA R8, P5, R5, R244, 0x1 ;  /* 0x000000f405088211 */ /* 0x000fe400078a08ff */
[----:B------:R-:W-:Y:S02]  /*e920*/  @!P0 LEA.HI.X R11, R2, R247, R0, 0x1, P6 ;  /* 0x000000f7020b8211 */ /* 0x000fe400030f0c00 */
[----:B----4-:R-:W-:Y:S02]  /*e930*/  @!P0 IADD3.X R3, R13, R0, RZ, P1, !PT ;  /* 0x000000000d038210 */ /* 0x010fe40000ffe4ff */
[----:B------:R-:W-:Y:S01]  /*e940*/  @!P0 IADD3.X R13, R0, R239, RZ, P4, !PT ;  /* 0x000000ef000d8210 */ /* 0x000fe200027fe4ff */
[----:B------:R-:W-:Y:S01]  /*e950*/  @!PT LDS RZ, [RZ] ;  /* 0x00000000fffff984 */ /* 0x000fe20000000800 */
[----:B------:R-:W-:Y:S01]  /*e960*/  @!PT LDS RZ, [RZ] ;  /* 0x00000000fffff984 */ /* 0x000fe20000000800 */
[----:B------:R-:W-:Y:S01]  /*e970*/  @!PT LDS RZ, [RZ] ;  /* 0x00000000fffff984 */ /* 0x000fe20000000800 */
[----:B------:R-:W-:Y:S01]  /*e980*/  @!P0 LDGSTS.E.BYPASS.LTC128B.128 [R208+0x6000], desc[UR8][R10.64] ;  /* 0x060000000ad08fae */ /* 0x000fe2000b901d48 */
[----:B------:R-:W-:Y:S02]  /*e990*/  @!P0 LEA.HI.X R9, R5, R245, R3, 0x1, P5 ;  /* 0x000000f505098211 */ /* 0x000fe400028f0c03 */
[----:B------:R-:W-:Y:S02]  /*e9a0*/  @!P0 LEA.HI.X R7, R7, R243, R13, 0x1, P3 ;  /* 0x000000f307078211 */ /* 0x000fe400018f0c0d */
[----:B------:R-:W-:Y:S02]  /*e9b0*/  @!P0 LEA R4, P1, R12, R240, 0x1 ;  /* 0x000000f00c048211 */ /* 0x000fe400078208ff */
[----:B------:R-:W-:Y:S01]  /*e9c0*/  @!P0 IADD3.X R14, R0, R238, RZ, P2, !PT ;  /* 0x000000ee000e8210 */ /* 0x000fe200017fe4ff */
[----:B------:R-:W-:Y:S01]  /*e9d0*/  @P0 STS.128 [R208+0x6800], RZ ;  /* 0x006800ffd0000388 */ /* 0x000fe20000000c00 */
[C---:B------:R-:W-:Y:S02]  /*e9e0*/  LEA R0, R209.reuse, R210, 0x6 ;  /* 0x000000d2d1007211 */ /* 0x040fe400078e30ff */
[----:B------:R-:W-:Y:S02]  /*e9f0*/  @!P0 LEA.HI.X R5, R12, R241, R14, 0x1, P1 ;  /* 0x000000f10c058211 */ /* 0x000fe400008f0c0e */
[----:B------:R-:W-:Y:S02]  /*ea00*/  IADD3 R2, R0, 0x1, RZ ;  /* 0x0000000100027810 */ /* 0x000fe40007ffe0ff */
[----:B------:R-:W-:Y:S01]  /*ea10*/  I2FP.F32.S32 R3, R0 ;  /* 0x0000000000037245 */ /* 0x000fe20000201400 */
[----:B------:R-:W-:Y:S01]  /*ea20*/  @!PT LDS RZ, [RZ] ;  /* 0x00000000fffff984 */ /* 0x000fe20000000800 */
[----:B------:R-:W-:Y:S01]  /*ea30*/  @!PT LDS RZ, [RZ] ;  /* 0x00000000fffff984 */ /* 0x000fe20000000800 */
[----:B------:R-:W-:Y:S01]  /*ea40*/  @!PT LDS RZ, [RZ] ;  /* 0x00000000fffff984 */ /* 0x000fe20000000800 */
[----:B------:R-:W-:Y:S01]  /*ea50*/  @!P0 LDGSTS.E.BYPASS.LTC128B.128 [R208+0x6800], desc[UR8][R8.64] ;  /* 0x0680000008d08fae */ /* 0x000fe2000b901d48 */
[----:B------:R-:W-:Y:S02]  /*ea60*/  I2FP.F32.S32 R2, R2 ;  /* 0x0000000200027245 */ /* 0x000fe40000201400 */
[----:B------:R-:W-:Y:S05]  /*ea70*/  ISETP.GT.AND P1, PT, R209, RZ, PT ;  /* 0x000000ffd100720c */ /* 0x000fea0003f24270 */
        /* <DEDUP_REMOVED lines=15> */
[----:B------:R-:W5:Y:S01]  /*eb70*/  LDSM.16.M88.4 R144, [R196+0x5800] ;  /* 0x00580000c490783b */ /* 0x000f620000000200 */
[-C--:B-1----:R-:W-:Y:S07]  /*eb80*/  HMMA.16816.F32 R4, R64, R16.reuse, RZ ;  /* 0x000000104004723c */ /* 0x082fee00000018ff */
[----:B------:R-:W-:Y:S01]  /*eb90*/  LDSM.16.M88.4 R148, [R207] ;  /* 0x00000000cf94783b */ /* 0x000fe20000000200 */
[C---:B--2---:R-:W-:Y:S07]  /*eba0*/  HMMA.16816.F32 R8, R60.reuse, R16, RZ ;  /* 0x000000103c08723c */ /* 0x044fee00000018ff */
[----:B------:R-:W1:Y:S01]  /*ebb0*/  LDSM.16.M88.4 R152, [R202+0x4000] ;  /* 0x00400000ca98783b */ /* 0x000e620000000200 */
[-C--:B------:R-:W-:Y:S07]  /*ebc0*/  HMMA.16816.F32 R12, R60, R18.reuse, RZ ;  /* 0x000000123c0c723c */ /* 0x080fee00000018ff */
[----:B------:R-:W2:Y:S01]  /*ebd0*/  LDSM.16.M88.4 R156, [R207+0x2000] ;  /* 0x00200000cf9c783b */ /* 0x000ea20000000200 */
[C---:B------:R-:W-:Y:S07]  /*ebe0*/  HMMA.16816.F32 R16, R64.reuse, R18, RZ ;  /* 0x000000124010723c */ /* 0x040fee00000018ff */
[----:B------:R-:W0:Y:S01]  /*ebf0*/  LDGDEPBAR ;  /* 0x00000000000079af */ /* 0x000e220000000000 */
[-C--:B---3--:R-:W-:Y:S07]  /*ec00*/  HMMA.16816.F32 R20, R64, R32.reuse, RZ ;  /* 0x000000204014723c */ /* 0x088fee00000018ff */
[----:B------:R-:W3:Y:S01]  /*ec10*/  LDSM.16.M88.4 R160, [R202+0x4800] ;  /* 0x00480000caa0783b */ /* 0x000ee20000000200 */
[C---:B------:R-:W-:Y:S07]  /*ec20*/  HMMA.16816.F32 R24, R60.reuse, R32, RZ ;  /* 0x000000203c18723c */ /* 0x040fee00000018ff */
[----:B------:R-:W3:Y:S01]  /*ec30*/  LDSM.16.M88.4 R164, [R202+0x5000] ;  /* 0x00500000caa4783b */ /* 0x000ee20000000200 */
[-C--:B------:R-:W-:Y:S06]  /*ec40*/  HMMA.16816.F32 R28, R60, R34.reuse, RZ ;  /* 0x000000223c1c723c */ /* 0x080fec00000018ff */
[C---:B------:R-:W-:Y:S01]  /*ec50*/  HMMA.16816.F32 R32, R64.reuse, R34, RZ ;  /* 0x000000224020723c */ /* 0x040fe200000018ff */
[----:B------:R-:W3:Y:S05]  /*ec60*/  LDSM.16.M88.4 R168, [R202+0x5800] ;  /* 0x00580000caa8783b */ /* 0x000eea0000000200 */
[-C--:B----4-:R-:W-:Y:S03]  /*ec70*/  HMMA.16816.F32 R36, R64, R48.reuse, RZ ;  /* 0x000000304024723c */ /* 0x090fe600000018ff */
[----:B------:R-:W-:Y:S03]  /*ec80*/  LDSM.16.M88.4 R172, [R205] ;  /* 0x00000000cdac783b */ /* 0x000fe60000000200 */
[C---:B------:R-:W-:Y:S05]  /*ec90*/  HMMA.16816.F32 R40, R60.reuse, R48, RZ ;  /* 0x000000303c28723c */ /* 0x040fea00000018ff */
[----:B------:R-:W4:Y:S01]  /*eca0*/  LDSM.16.M88.4 R176, [R203] ;  /* 0x00000000cbb0783b */ /* 0x000f220000000200 */
[-C--:B------:R-:W-:Y:S06]  /*ecb0*/  HMMA.16816.F32 R44, R60, R50.reuse, RZ ;  /* 0x000000323c2c723c */ /* 0x080fec00000018ff */
[C---:B------:R-:W-:Y:S01]  /*ecc0*/  HMMA.16816.F32 R48, R64.reuse, R50, RZ ;  /* 0x000000324030723c */ /* 0x040fe200000018ff */
[----:B------:R-:W-:Y:S05]  /*ecd0*/  LDSM.16.M88.4 R180, [R203+0x800] ;  /* 0x00080000cbb4783b */ /* 0x000fea0000000200 */
[-C--:B-----5:R-:W-:Y:S03]  /*ece0*/  HMMA.16816.F32 R52, R64, R144.reuse, RZ ;  /* 0x000000904034723c */ /* 0x0a0fe600000018ff */
[----:B------:R-:W-:Y:S03]  /*ecf0*/  LDSM.16.M88.4 R184, [R203+0x1800] ;  /* 0x00180000cbb8783b */ /* 0x000fe60000000200 */
[C---:B------:R-:W-:Y:S05]  /*ed00*/  HMMA.16816.F32 R56, R60.reuse, R144, RZ ;  /* 0x000000903c38723c */ /* 0x040fea00000018ff */
[----:B------:R-:W-:Y:S01]  /*ed10*/  LDSM.16.M88.4 R188, [R206] ;  /* 0x00000000cebc783b */ /* 0x000fe20000000200 */
[-C--:B------:R-:W-:Y:S06]  /*ed20*/  HMMA.16816.F32 R60, R60, R146.reuse, RZ ;  /* 0x000000923c3c723c */ /* 0x080fec00000018ff */
[----:B------:R-:W-:Y:S01]  /*ed30*/  HMMA.16816.F32 R64, R64, R146, RZ ;  /* 0x000000924040723c */ /* 0x000fe200000018ff */
[----:B------:R-:W5:Y:S05]  /*ed40*/  LDSM.16.M88.4 R144, [R205+0x2000] ;  /* 0x00200000cd90783b */ /* 0x000f6a0000000200 */
[-C--:B-1----:R-:W-:Y:S03]  /*ed50*/  HMMA.16816.F32 R4, R148, R152.reuse, R4 ;  /* 0x000000989404723c */ /* 0x082fe60000001804 */
[----:B------:R-:W-:Y:S03]  /*ed60*/  LDSM.16.M88.4 R192, [R201] ;  /* 0x00000000c9c0783b */ /* 0x000fe60000000200 */
[C---:B--2---:R-:W-:Y:S06]  /*ed70*/  HMMA.16816.F32 R8, R156.reuse, R152, R8 ;  /* 0x000000989c08723c */ /* 0x044fec0000001808 */
[-C--:B------:R-:W-:Y:S06]  /*ed80*/  HMMA.16816.F32 R12, R156, R154.reuse, R12 ;  /* 0x0000009a9c0c723c */ /* 0x080fec000000180c */
[C---:B------:R-:W-:Y:S01]  /*ed90*/  HMMA.16816.F32 R16, R148.reuse, R154, R16 ;  /* 0x0000009a9410723c */ /* 0x040fe20000001810 */
[----:B------:R-:W1:Y:S05]  /*eda0*/  LDSM.16.M88.4 R152, [R203+0x1000] ;  /* 0x00100000cb98783b */ /* 0x000e6a0000000200 */
        /* <DEDUP_REMOVED lines=12> */
[----:B------:R-:W2:Y:S05]  /*ee70*/  LDSM.16.M88.4 R148, [R206+0x2000] ;  /* 0x00200000ce94783b */ /* 0x000eaa0000000200 */
        /* <DEDUP_REMOVED lines=17> */
[C---:B--2---:R-:W-:Y:S06]  /*ef90*/  HMMA.16816.F32 R8, R148.reuse, R192, R8 ;  /* 0x000000c09408723c */ /* 0x044fec0000001808 */
[-C--:B------:R-:W-:Y:S06]  /*efa0*/  HMMA.16816.F32 R12, R148, R194.reuse, R12 ;  /* 0x000000c2940c723c */ /* 0x080fec000000180c */
[C---:B------:R-:W-:Y:S06]  /*efb0*/  HMMA.16816.F32 R16, R188.reuse, R194, R16 ;  /* 0x000000c2bc10723c */ /* 0x040fec0000001810 */
        /* <DEDUP_REMOVED lines=8> */
[----:B------:R-:W-:Y:S05]  /*f040*/  FMUL.FTZ R9, R9, UR5 ;  /* 0x0000000509097c20 */ /* 0x000fea0008410000 */
[----:B------:R-:W-:Y:S01]  /*f050*/  MUFU.TANH R170, R6 ;  /* 0x0000000600aa7308 */ /* 0x000fe20000002400 */
        /* <DEDUP_REMOVED lines=8> */
[----:B------:R-:W-:Y:S08]  /*f0e0*/  FMUL.FTZ R17, R17, UR5 ;  /* 0x0000000511117c20 */ /* 0x000ff00008410000 */
[----:B------:R2:W3:Y:S10]  /*f0f0*/  MUFU.TANH R172, R7 ;  /* 0x0000000700ac7308 */ /* 0x0004f40000002400 */
[----:B------:R-:W-:Y:S10]  /*f100*/  MUFU.TANH R163, R10 ;  /* 0x0000000a00a37308 */ /* 0x000ff40000002400 */
[----:B------:R-:W-:Y:S01]  /*f110*/  MUFU.TANH R162, R8 ;  /* 0x0000000800a27308 */ /* 0x000fe20000002400 */
[----:B--2---:R-:W2:Y:S09]  /*f120*/  LDSM.16.M88.4 R4, [R201+0x800] ;  /* 0x00080000c904783b */ /* 0x004eb20000000200 */
[----:B------:R-:W4:Y:S10]  /*f130*/  MUFU.TANH R168, R11 ;  /* 0x0000000b00a87308 */ /* 0x000f340000002400 */
[----:B------:R5:W4:Y:S10]  /*f140*/  MUFU.TANH R166, R9 ;  /* 0x0000000900a67308 */ /* 0x000b340000002400 */
[----:B------:R-:W-:Y:S10]  /*f150*/  MUFU.TANH R155, R16 ;  /* 0x00000010009b7308 */ /* 0x000ff40000002400 */
[----:B------:R-:W-:Y:S01]  /*f160*/  MUFU.TANH R144, R18 ;  /* 0x0000001200907308 */ /* 0x000fe20000002400 */
[----:B-----5:R-:W5:Y:S09]  /*f170*/  LDSM.16.M88.4 R8, [R201+0x1000] ;  /* 0x00100000c908783b */ /* 0x020f720000000200 */
[----:B------:R-:W4:Y:S01]  /*f180*/  MUFU.TANH R159, R19 ;  /* 0x00000013009f7308 */ /* 0x000f220000002400 */
[-C--:B--2---:R-:W-:Y:S06]  /*f190*/  HMMA.16816.F32 R20, R188, R4.reuse, R20 ;  /* 0x00000004bc14723c */ /* 0x084fec0000001814 */
[C---:B------:R-:W-:Y:S03]  /*f1a0*/  HMMA.16816.F32 R24, R148.reuse, R4, R24 ;  /* 0x000000049418723c */ /* 0x040fe60000001818 */
[----:B------:R-:W-:Y:S03]  /*f1b0*/  MUFU.TANH R165, R14 ;  /* 0x0000000e00a57308 */ /* 0x000fe60000002400 */
[-C--:B------:R-:W-:Y:S07]  /*f1c0*/  HMMA.16816.F32 R28, R148, R6.reuse, R28 ;  /* 0x00000006941c723c */ /* 0x080fee000000181c */
[----:B------:R-:W-:Y:S01]  /*f1d0*/  MUFU.TANH R164, R12 ;  /* 0x0000000c00a47308 */ /* 0x000fe20000002400 */
[C---:B------:R-:W-:Y:S01]  /*f1e0*/  HMMA.16816.F32 R32, R188.reuse, R6, R32 ;  /* 0x00000006bc20723c */ /* 0x040fe20000001820 */
[----:B------:R-:W2:Y:S01]  /*f1f0*/  LDSM.16.M88.4 R4, [R201+0x1800] ;  /* 0x00180000c904783b */ /* 0x000ea20000000200 */
[----:B------:R-:W-:Y:S07]  /*f200*/  DEPBAR.LE SB0, 0x0 ;  /* 0x000080000000791a */ /* 0x000fee0000000000 */
[----:B------:R-:W-:Y:S02]  /*f210*/  MUFU.TANH R169, R15 ;  /* 0x0000000f00a97308 */ /* 0x000fe40000002400 */
[----:B------:R-:W-:Y:S01]  /*f220*/  FMUL.FTZ R22, R22, UR5 ;  /* 0x0000000516167c20 */ /* 0x000fe20008410000 */
[----:B------:R-:W-:Y:S01]  /*f230*/  FMUL.FTZ R21, R21, UR5 ;  /* 0x0000000515157c20 */ /* 0x000fe20008410000 */
[----:B------:R-:W-:Y:S01]  /*f240*/  FMUL.FTZ R20, R20, UR5 ;  /* 0x0000000514147c20 */ /* 0x000fe20008410000 */
[----:B------:R-:W-:Y:S01]  /*f250*/  FMUL.FTZ R27, R27, UR5 ;  /* 0x000000051b1b7c20 */ /* 0x000fe20008410000 */
[----:B------:R-:W-:Y:S04]  /*f260*/  FMUL.FTZ R23, R23, UR5 ;  /* 0x0000000517177c20 */ /* 0x000fe80008410000 */
[----:B------:R-:W-:Y:S01]  /*f270*/  MUFU.TANH R152, R22 ;  /* 0x0000001600987308 */ /* 0x000fe20000002400 */
[----:B------:R-:W-:Y:S01]  /*f280*/  BAR.SYNC.DEFER_BLOCKING 0x0 ;  /* 0x0000000000007b1d */ /* 0x000fe20000010000 */
[-C--:B-----5:R-:W-:Y:S05]  /*f290*/  HMMA.16816.F32 R36, R188, R8.reuse, R36 ;  /* 0x00000008bc24723c */ /* 0x0a0fea0000001824 */
[----:B------:R-:W-:Y:S03]  /*f2a0*/  FMUL.FTZ R29, R29, UR5 ;  /* 0x000000051d1d7c20 */ /* 0x000fe60008410000 */
[----:B------:R-:W-:Y:S01]  /*f2b0*/  MUFU.TANH R161, R21 ;  /* 0x0000001500a17308 */ /* 0x000fe20000002400 */
[C---:B------:R-:W-:Y:S04]  /*f2c0*/  HMMA.16816.F32 R40, R148.reuse, R8, R40 ;  /* 0x000000089428723c */ /* 0x040fe80000001828 */
[----:B------:R-:W-:Y:S01]  /*f2d0*/  FMUL.FTZ R28, R28, UR5 ;  /* 0x000000051c1c7c20 */ /* 0x000fe20008410000 */
[----:B------:R-:W-:Y:S01]  /*f2e0*/  FMUL.FTZ R31, R31, UR5 ;  /* 0x000000051f1f7c20 */ /* 0x000fe20008410000 */
[-C--:B------:R-:W-:Y:S03]  /*f2f0*/  HMMA.16816.F32 R44, R148, R10.reuse, R44 ;  /* 0x0000000a942c723c */ /* 0x080fe6000000182c */
[----:B------:R5:W-:Y:S02]  /*f300*/  MUFU.TANH R147, R29 ;  /* 0x0000001d00937308 */ /* 0x000be40000002400 */
[----:B------:R-:W-:Y:S01]  /*f310*/  FMUL.FTZ R26, R26, UR5 ;  /* 0x000000051a1a7c20 */ /* 0x000fe20008410000 */
[C---:B------:R-:W-:Y:S07]  /*f320*/  HMMA.16816.F32 R48, R188.reuse, R10, R48 ;  /* 0x0000000abc30723c */ /* 0x040fee0000001830 */
[----:B------:R-:W-:Y:S01]  /*f330*/  MUFU.TANH R73, R28 ;  /* 0x0000001c00497308 */ /* 0x000fe20000002400 */
[----:B------:R-:W-:Y:S01]  /*f340*/  FMUL.FTZ R38, R38, UR5 ;  /* 0x0000000526267c20 */ /* 0x000fe20008410000 */
[-C--:B--2---:R-:W-:Y:S08]  /*f350*/  HMMA.16816.F32 R52, R188, R4.reuse, R52 ;  /* 0x00000004bc34723c */ /* 0x084ff00000001834 */
[----:B------:R3:W-:Y:S03]  /*f360*/  MUFU.TANH R22, R38 ;  /* 0x0000002600167308 */ /* 0x0007e60000002400 */
[----:B------:R-:W-:Y:S01]  /*f370*/  FMUL.FTZ R43, R43, UR5 ;  /* 0x000000052b2b7c20 */ /* 0x000fe20008410000 */
[----:B------:R-:W-:Y:S01]  /*f380*/  FMUL.FTZ R39, R39, UR5 ;  /* 0x0000000527277c20 */ /* 0x000fe20008410000 */
[----:B------:R-:W-:Y:S01]  /*f390*/  FMUL.FTZ R24, R24, UR5 ;  /* 0x0000000518187c20 */ /* 0x000fe20008410000 */
[C---:B------:R-:W-:Y:S04]  /*f3a0*/  HMMA.16816.F32 R56, R148.reuse, R4, R56 ;  /* 0x000000049438723c */ /* 0x040fe80000001838 */
[----:B------:R4:W-:Y:S01]  /*f3b0*/  MUFU.TANH R154, R43 ;  /* 0x0000002b009a7308 */ /* 0x0009e20000002400 */
[----:B------:R-:W-:Y:S01]  /*f3c0*/  FMUL.FTZ R46, R46, UR5 ;  /* 0x000000052e2e7c20 */ /* 0x000fe20008410000 */
[----:B------:R-:W-:Y:S01]  /*f3d0*/  FMUL.FTZ R45, R45, UR5 ;  /* 0x000000052d2d7c20 */ /* 0x000fe20008410000 */
[----:B------:R-:W-:Y:S01]  /*f3e0*/  FMUL.FTZ R25, R25, UR5 ;  /* 0x0000000519197c20 */ /* 0x000fe20008410000 */
[----:B------:R-:W-:Y:S01]  /*f3f0*/  FMUL.FTZ R30, R30, UR5 ;  /* 0x000000051e1e7c20 */ /* 0x000fe20008410000 */
[-C--:B------:R-:W-:Y:S05]  /*f400*/  HMMA.16816.F32 R60, R148, R6.reuse, R60 ;  /* 0x00000006943c723c */ /* 0x080fea000000183c */
[----:B------:R2:W-:Y:S01]  /*f410*/  MUFU.TANH R157, R46 ;  /* 0x0000002e009d7308 */ /* 0x0005e20000002400 */
[----:B------:R-:W-:Y:S01]  /*f420*/  FMUL.FTZ R35, R35, UR5 ;  /* 0x0000000523237c20 */ /* 0x000fe20008410000 */
[----:B------:R-:W-:Y:S01]  /*f430*/  FMUL.FTZ R37, R37, UR5 ;  /* 0x0000000525257c20 */ /* 0x000fe20008410000 */
[----:B------:R-:W-:Y:S03]  /*f440*/  FMUL.FTZ R40, R40, UR5 ;  /* 0x0000000528287c20 */ /* 0x000fe60008410000 */
[----:B------:R-:W-:Y:S01]  /*f450*/  FMUL.FTZ R41, R41, UR5 ;  /* 0x0000000529297c20 */ /* 0x000fe20008410000 */
[----:B------:R-:W-:Y:S01]  /*f460*/  IADD3 R9, R0, 0x9, RZ ;  /* 0x0000000900097810 */ /* 0x000fe20007ffe0ff */
[----:B------:R-:W-:Y:S02]  /*f470*/  HMMA.16816.F32 R64, R188, R6, R64 ;  /* 0x00000006bc40723c */ /* 0x000fe40000001840 */
[----:B------:R2:W-:Y:S02]  /*f480*/  MUFU.TANH R78, R31 ;  /* 0x0000001f004e7308 */ /* 0x0005e40000002400 */
[----:B-----5:R-:W-:Y:S01]  /*f490*/  FMUL.FTZ R29, R32, UR5 ;  /* 0x00000005201d7c20 */ /* 0x020fe20008410000 */
[----:B------:R-:W-:Y:S01]  /*f4a0*/  FMUL.FTZ R36, R36, UR5 ;  /* 0x0000000524247c20 */ /* 0x000fe20008410000 */
[----:B------:R-:W-:Y:S01]  /*f4b0*/  FMUL.FTZ R42, R42, UR5 ;  /* 0x000000052a2a7c20 */ /* 0x000fe20008410000 */
[----:B------:R-:W-:Y:S01]  /*f4c0*/  FMUL.FTZ R44, R44, UR5 ;  /* 0x000000052c2c7c20 */ /* 0x000fe20008410000 */
[----:B------:R-:W-:Y:S04]  /*f4d0*/  FMUL.FTZ R50, R50, UR5 ;  /* 0x0000000532327c20 */ /* 0x000fe80008410000 */
[----:B------:R5:W-:Y:S01]  /*f4e0*/  MUFU.TANH R75, R27 ;  /* 0x0000001b004b7308 */ /* 0x000be20000002400 */
[----:B------:R-:W-:Y:S01]  /*f4f0*/  FMUL.FTZ R49, R49, UR5 ;  /* 0x0000000531317c20 */ /* 0x000fe20008410000 */
[----:B------:R-:W-:Y:S01]  /*f500*/  FMUL.FTZ R54, R54, UR5 ;  /* 0x0000000536367c20 */ /* 0x000fe20008410000 */
[----:B------:R-:W-:Y:S01]  /*f510*/  FMUL.FTZ R53, R53, UR5 ;  /* 0x0000000535357c20 */ /* 0x000fe20008410000 */
[CC--:B-1----:R-:W-:Y:S01]  /*f520*/  FFMA.FTZ R32, R2.reuse, R68.reuse, R173 ;  /* 0x0000004402207223 */ /* 0x0c2fe200000100ad */
[CC--:B---3--:R-:W-:Y:S01]  /*f530*/  FFMA.FTZ R38, R2.reuse, R68.reuse, R172 ;  /* 0x0000004402267223 */ /* 0x0c8fe200000100ac */
[CC--:B----4-:R-:W-:Y:S01]  /*f540*/  FFMA.FTZ R43, R2.reuse, R68.reuse, R168 ;  /* 0x00000044022b7223 */ /* 0x0d0fe200000100a8 */
[-C--:B--2---:R-:W-:Y:S03]  /*f550*/  FFMA.FTZ R46, R2, R68.reuse, R166 ;  /* 0x00000044022e7223 */ /* 0x084fe600000100a6 */
[----:B------:R1:W-:Y:S01]  /*f560*/  MUFU.TANH R21, R39 ;  /* 0x0000002700157308 */ /* 0x0003e20000002400 */
[----:B------:R-:W-:Y:S01]  /*f570*/  IADD3 R8, R0, 0x8, RZ ;  /* 0x0000000800087810 */ /* 0x000fe20007ffe0ff */
[----:B------:R-:W-:Y:S01]  /*f580*/  FMUL.FTZ R31, R34, UR5 ;  /* 0x00000005221f7c20 */ /* 0x000fe20008410000 */
[----:B------:R-:W-:Y:S01]  /*f590*/  I2FP.F32.S32 R2, R9 ;  /* 0x0000000900027245 */ /* 0x000fe20000201400 */
[----:B------:R-:W-:Y:S01]  /*f5a0*/  FMUL.FTZ R28, R33, UR5 ;  /* 0x00000005211c7c20 */ /* 0x000fe20008410000 */
[-C--:B------:R-:W-:Y:S01]  /*f5b0*/  FFMA.FTZ R33, R3, R68.reuse, R170 ;  /* 0x0000004403217223 */ /* 0x080fe200000100aa */
[----:B------:R-:W-:Y:S01]  /*f5c0*/  FMUL.FTZ R48, R48, UR5 ;  /* 0x0000000530307c20 */ /* 0x000fe20008410000 */
[----:B------:R-:W-:Y:S03]  /*f5d0*/  FMUL.FTZ R51, R51, UR5 ;  /* 0x0000000533337c20 */ /* 0x000fe60008410000 */
[----:B------:R2:W-:Y:S01]  /*f5e0*/  MUFU.TANH R16, R45 ;  /* 0x0000002d00107308 */ /* 0x0005e20000002400 */
[-C--:B-----5:R-:W-:Y:S01]  /*f5f0*/  FFMA.FTZ R27, R3, R68.reuse, R171 ;  /* 0x00000044031b7223 */ /* 0x0a0fe200000100ab */
[----:B------:R-:W-:Y:S01]  /*f600*/  FMUL.FTZ R52, R52, UR5 ;  /* 0x0000000534347c20 */ /* 0x000fe20008410000 */
[----:B------:R-:W-:Y:S01]  /*f610*/  FMUL.FTZ R47, R47, UR5 ;  /* 0x000000052f2f7c20 */ /* 0x000fe20008410000 */
[----:B------:R-:W-:Y:S01]  /*f620*/  IADD3 R4, R0, 0x18, RZ ;  /* 0x0000001800047810 */ /* 0x000fe20007ffe0ff */
[----:B------:R-:W-:Y:S01]  /*f630*/  FMUL.FTZ R62, R62, UR5 ;  /* 0x000000053e3e7c20 */ /* 0x000fe20008410000 */
[----:B------:R-:W-:Y:S01]  /*f640*/  IADD3 R5, R0, 0x19, RZ ;  /* 0x0000001900057810 */ /* 0x000fe20007ffe0ff */
[----:B------:R-:W-:Y:S03]  /*f650*/  FMUL.FTZ R55, R55, UR5 ;  /* 0x0000000537377c20 */ /* 0x000fe60008410000 */
[----:B------:R-:W-:Y:S01]  /*f660*/  MUFU.TANH R158, R20 ;  /* 0x00000014009e7308 */ /* 0x000fe20000002400 */
[-C--:B-1----:R-:W-:Y:S01]  /*f670*/  FFMA.FTZ R39, R3, R68.reuse, R163 ;  /* 0x0000004403277223 */ /* 0x082fe200000100a3 */
[----:B------:R-:W-:Y:S01]  /*f680*/  FMUL.FTZ R58, R58, UR5 ;  /* 0x000000053a3a7c20 */ /* 0x000fe20008410000 */
[----:B------:R-:W-:Y:S01]  /*f690*/  FMUL.FTZ R56, R56, UR5 ;  /* 0x0000000538387c20 */ /* 0x000fe20008410000 */
[----:B------:R-:W-:Y:S01]  /*f6a0*/  FMUL.FTZ R59, R59, UR5 ;  /* 0x000000053b3b7c20 */ /* 0x000fe20008410000 */
[----:B------:R-:W-:Y:S01]  /*f6b0*/  FMUL.FTZ R57, R57, UR5 ;  /* 0x0000000539397c20 */ /* 0x000fe20008410000 */
[----:B------:R-:W-:Y:S01]  /*f6c0*/  FMUL.FTZ R60, R60, UR5 ;  /* 0x000000053c3c7c20 */ /* 0x000fe20008410000 */
[----:B------:R-:W-:Y:S03]  /*f6d0*/  FMUL.FTZ R64, R64, UR5 ;  /* 0x0000000540407c20 */ /* 0x000fe60008410000 */
[----:B------:R-:W-:Y:S01]  /*f6e0*/  MUFU.TANH R145, R23 ;  /* 0x0000001700917308 */ /* 0x000fe20000002400 */
[----:B--2---:R-:W-:Y:S01]  /*f6f0*/  FFMA.FTZ R45, R3, R68, R162 ;  /* 0x00000044032d7223 */ /* 0x004fe200000100a2 */
[----:B------:R-:W-:Y:S01]  /*f700*/  I2FP.F32.S32 R3, R8 ;  /* 0x0000000800037245 */ /* 0x000fe20000201400 */
[----:B------:R-:W-:Y:S07]  /*f710*/  FMUL.FTZ R63, R63, UR5 ;  /* 0x000000053f3f7c20 */ /* 0x000fee0008410000 */
[----:B------:R-:W-:Y:S10]  /*f720*/  MUFU.TANH R167, R13 ;  /* 0x0000000d00a77308 */ /* 0x000ff40000002400 */
[----:B------:R-:W1:Y:S10]  /*f730*/  MUFU.TANH R160, R17 ;  /* 0x0000001100a07308 */ /* 0x000e740000002400 */
[----:B------:R2:W3:Y:S10]  /*f740*/  MUFU.TANH R71, R26 ;  /* 0x0000001a00477308 */ /* 0x0004f40000002400 */
[----:B------:R1:W-:Y:S10]  /*f750*/  MUFU.TANH R70, R24 ;  /* 0x0000001800467308 */ /* 0x0003f40000002400 */
[----:B------:R4:W5:Y:S01]  /*f760*/  MUFU.TANH R23, R25 ;  /* 0x0000001900177308 */ /* 0x0009620000002400 */
[CC--:B--2---:R-:W-:Y:S09]  /*f770*/  FFMA.FTZ R26, R2.reuse, R68.reuse, R159 ;  /* 0x00000044021a7223 */ /* 0x0c4ff2000001009f */
[----:B------:R2:W-:Y:S01]  /*f780*/  MUFU.TANH R72, R30 ;  /* 0x0000001e00487308 */ /* 0x0005e20000002400 */
[CC--:B-1----:R-:W-:Y:S09]  /*f790*/  FFMA.FTZ R24, R2.reuse, R68.reuse, R160 ;  /* 0x0000004402187223 */ /* 0x0c2ff200000100a0 */
[----:B------:R1:W-:Y:S01]  /*f7a0*/  MUFU.TANH R20, R35 ;  /* 0x0000002300147308 */ /* 0x0003e20000002400 */
[CC--:B----4-:R-:W-:Y:S09]  /*f7b0*/  FFMA.FTZ R25, R3.reuse, R68.reuse, R155 ;  /* 0x0000004403197223 */ /* 0x0d0ff2000001009b */
[----:B------:R4:W-:Y:S01]  /*f7c0*/  MUFU.TANH R146, R37 ;  /* 0x0000002500927308 */ /* 0x0009e20000002400 */
[CC--:B--2---:R-:W-:Y:S09]  /*f7d0*/  FFMA.FTZ R30, R3.reuse, R68.reuse, R144 ;  /* 0x00000044031e7223 */ /* 0x0c4ff20000010090 */
[----:B------:R2:W-:Y:S01]  /*f7e0*/  MUFU.TANH R19, R40 ;  /* 0x0000002800137308 */ /* 0x0005e20000002400 */
[CC--:B-1----:R-:W-:Y:S09]  /*f7f0*/  FFMA.FTZ R35, R2.reuse, R68.reuse, R169 ;  /* 0x0000004402237223 */ /* 0x0c2ff200000100a9 */
[----:B------:R1:W-:Y:S01]  /*f800*/  MUFU.TANH R18, R41 ;  /* 0x0000002900127308 */ /* 0x0003e20000002400 */
[CC--:B----4-:R-:W-:Y:S09]  /*f810*/  FFMA.FTZ R37, R3.reuse, R68.reuse, R165 ;  /* 0x0000004403257223 */ /* 0x0d0ff200000100a5 */
[----:B------:R4:W-:Y:S01]  /*f820*/  MUFU.TANH R79, R36 ;  /* 0x00000024004f7308 */ /* 0x0009e20000002400 */
[----:B--2---:R-:W-:Y:S01]  /*f830*/  FFMA.FTZ R40, R2, R68, R167 ;  /* 0x0000004402287223 */ /* 0x004fe200000100a7 */
[C---:B------:R-:W-:Y:S04]  /*f840*/  IADD3 R2, R0.reuse, 0x11, RZ ;  /* 0x0000001100027810 */ /* 0x040fe80007ffe0ff */
[----:B------:R-:W-:Y:S04]  /*f850*/  I2FP.F32.S32 R2, R2 ;  /* 0x0000000200027245 */ /* 0x000fe80000201400 */
[----:B------:R2:W-:Y:S01]  /*f860*/  MUFU.TANH R153, R42 ;  /* 0x0000002a00997308 */ /* 0x0005e20000002400 */
[-C--:B-1----:R-:W-:Y:S01]  /*f870*/  FFMA.FTZ R41, R3, R68.reuse, R164 ;  /* 0x0000004403297223 */ /* 0x082fe200000100a4 */
[----:B------:R-:W-:Y:S04]  /*f880*/  IADD3 R3, R0, 0x10, RZ ;  /* 0x0000001000037810 */ /* 0x000fe80007ffe0ff */
[----:B------:R-:W-:Y:S04]  /*f890*/  I2FP.F32.S32 R3, R3 ;  /* 0x0000000300037245 */ /* 0x000fe80000201400 */
[----:B------:R1:W-:Y:S01]  /*f8a0*/  MUFU.TANH R17, R44 ;  /* 0x0000002c00117308 */ /* 0x0003e20000002400 */
[CC--:B----4-:R-:W-:Y:S01]  /*f8b0*/  FFMA.FTZ R36, R2.reuse, R68.reuse, R161 ;  /* 0x0000004402247223 */ /* 0x0d0fe200000100a1 */
[CC--:B------:R-:W-:Y:S08]  /*f8c0*/  FFMA.FTZ R34, R3.reuse, R68.reuse, R158 ;  /* 0x0000004403227223 */ /* 0x0c0ff0000001009e */
[----:B------:R4:W-:Y:S01]  /*f8d0*/  MUFU.TANH R14, R50 ;  /* 0x00000032000e7308 */ /* 0x0009e20000002400 */
[CC--:B--2---:R-:W-:Y:S09]  /*f8e0*/  FFMA.FTZ R42, R3.reuse, R68.reuse, R152 ;  /* 0x00000044032a7223 */ /* 0x0c4ff20000010098 */
[----:B------:R3:W-:Y:S01]  /*f8f0*/  MUFU.TANH R13, R49 ;  /* 0x00000031000d7308 */ /* 0x0007e20000002400 */
[CC--:B-1----:R-:W-:Y:S09]  /*f900*/  FFMA.FTZ R44, R2.reuse, R68.reuse, R145 ;  /* 0x00000044022c7223 */ /* 0x0c2ff20000010091 */
[----:B------:R5:W-:Y:S01]  /*f910*/  MUFU.TANH R10, R54 ;  /* 0x00000036000a7308 */ /* 0x000be20000002400 */
[CC--:B----4-:R-:W-:Y:S09]  /*f920*/  FFMA.FTZ R50, R2.reuse, R68.reuse, R75 ;  /* 0x0000004402327223 */ /* 0x0d0ff2000001004b */
[----:B------:R1:W-:Y:S01]  /*f930*/  MUFU.TANH R9, R53 ;  /* 0x0000003500097308 */ /* 0x0003e20000002400 */
[-C--:B---3--:R-:W-:Y:S09]  /*f940*/  FFMA.FTZ R49, R3, R68.reuse, R71 ;  /* 0x0000004403317223 */ /* 0x088ff20000010047 */
[----:B------:R-:W2:Y:S01]  /*f950*/  MUFU.TANH R29, R29 ;  /* 0x0000001d001d7308 */ /* 0x000ea20000002400 */
[-C--:B-----5:R-:W-:Y:S01]  /*f960*/  FFMA.FTZ R54, R2, R68.reuse, R23 ;  /* 0x0000004402367223 */ /* 0x0a0fe20000010017 */
[----:B------:R-:W-:Y:S01]  /*f970*/  I2FP.F32.S32 R2, R5 ;  /* 0x0000000500027245 */ /* 0x000fe20000201400 */
[----:B------:R-:W-:Y:S01]  /*f980*/  FMUL.FTZ R23, R61, UR5 ;  /* 0x000000053d177c20 */ /* 0x000fe20008410000 */
[----:B------:R-:W-:Y:S03]  /*f990*/  IADD3 R5, R0, 0x28, RZ ;  /* 0x0000002800057810 */ /* 0x000fe60007ffe0ff */
[-C--:B------:R-:W-:Y:S03]  /*f9a0*/  FFMA.FTZ R147, R2, R68.reuse, R147 ;  /* 0x0000004402937223 */ /* 0x080fe60000010093 */
[----:B------:R-:W3:Y:S01]  /*f9b0*/  MUFU.TANH R31, R31 ;  /* 0x0000001f001f7308 */ /* 0x000ee20000002400 */
[----:B-1----:R-:W-:Y:S01]  /*f9c0*/  FFMA.FTZ R53, R3, R68, R70 ;  /* 0x0000004403357223 */ /* 0x002fe20000010046 */
[----:B------:R-:W-:Y:S02]  /*f9d0*/  I2FP.F32.S32 R3, R4 ;  /* 0x0000000400037245 */ /* 0x000fe40000201400 */
[----:B------:R-:W-:Y:S06]  /*f9e0*/  IADD3 R4, R0, 0x29, RZ ;  /* 0x0000002900047810 */ /* 0x000fec0007ffe0ff */
[----:B------:R1:W-:Y:S01]  /*f9f0*/  MUFU.TANH R15, R48 ;  /* 0x00000030000f7308 */ /* 0x0003e20000002400 */
[CC--:B--2---:R-:W-:Y:S09]  /*fa00*/  FFMA.FTZ R29, R3.reuse, R68.reuse, R29 ;  /* 0x00000044031d7223 */ /* 0x0c4ff2000001001d */
[----:B------:R2:W-:Y:S01]  /*fa10*/  MUFU.TANH R12, R51 ;  /* 0x00000033000c7308 */ /* 0x0005e20000002400 */
[CC--:B---3--:R-:W-:Y:S09]  /*fa20*/  FFMA.FTZ R31, R3.reuse, R68.reuse, R31 ;  /* 0x00000044031f7223 */ /* 0x0c8ff2000001001f */
[----:B------:R3:W-:Y:S01]  /*fa30*/  MUFU.TANH R11, R52 ;  /* 0x00000034000b7308 */ /* 0x0007e20000002400 */
[CC--:B-1----:R-:W-:Y:S09]  /*fa40*/  FFMA.FTZ R48, R3.reuse, R68.reuse, R72 ;  /* 0x0000004403307223 */ /* 0x0c2ff20000010048 */
[----:B------:R-:W1:Y:S01]  /*fa50*/  MUFU.TANH R28, R28 ;  /* 0x0000001c001c7308 */ /* 0x000e620000002400 */
[-C--:B--2---:R-:W-:Y:S09]  /*fa60*/  FFMA.FTZ R51, R2, R68.reuse, R78 ;  /* 0x0000004402337223 */ /* 0x084ff2000001004e */
[----:B------:R2:W4:Y:S01]  /*fa70*/  MUFU.TANH R156, R47 ;  /* 0x0000002f009c7308 */ /* 0x0005220000002400 */
[-C--:B---3--:R-:W-:Y:S01]  /*fa80*/  FFMA.FTZ R52, R3, R68.reuse, R73 ;  /* 0x0000004403347223 */ /* 0x088fe20000010049 */
[----:B------:R-:W-:Y:S04]  /*fa90*/  IADD3 R3, R0, 0x20, RZ ;  /* 0x0000002000037810 */ /* 0x000fe80007ffe0ff */
[----:B------:R-:W-:Y:S04]  /*faa0*/  I2FP.F32.S32 R3, R3 ;  /* 0x0000000300037245 */ /* 0x000fe80000201400 */
[----:B------:R-:W-:Y:S01]  /*fab0*/  MUFU.TANH R78, R62 ;  /* 0x0000003e004e7308 */ /* 0x000fe20000002400 */
[CC--:B-1----:R-:W-:Y:S01]  /*fac0*/  FFMA.FTZ R28, R2.reuse, R68.reuse, R28 ;  /* 0x00000044021c7223 */ /* 0x0c2fe2000001001c */
[CC--:B------:R-:W-:Y:S01]  /*fad0*/  FFMA.FTZ R79, R3.reuse, R68.reuse, R79 ;  /* 0x00000044034f7223 */ /* 0x0c0fe2000001004f */
[CC--:B------:R-:W-:Y:S01]  /*fae0*/  FFMA.FTZ R148, R3.reuse, R68.reuse, R22 ;  /* 0x0000004403947223 */ /* 0x0c0fe20000010016 */
[CC--:B------:R-:W-:Y:S01]  /*faf0*/  FFMA.FTZ R153, R3.reuse, R68.reuse, R153 ;  /* 0x0000004403997223 */ /* 0x0c0fe20000010099 */
[-C--:B------:R-:W-:Y:S01]  /*fb00*/  FFMA.FTZ R162, R3, R68.reuse, R19 ;  /* 0x0000004403a27223 */ /* 0x080fe20000010013 */
[----:B------:R-:W-:Y:S04]  /*fb10*/  I2FP.F32.S32 R3, R5 ;  /* 0x0000000500037245 */ /* 0x000fe80000201400 */
[----:B------:R1:W3:Y:S01]  /*fb20*/  MUFU.TANH R8, R55 ;  /* 0x0000003700087308 */ /* 0x0002e20000002400 */
[-C--:B--2---:R-:W-:Y:S01]  /*fb30*/  FFMA.FTZ R47, R2, R68.reuse, R20 ;  /* 0x00000044022f7223 */ /* 0x084fe20000010014 */
[----:B------:R-:W-:Y:S01]  /*fb40*/  IADD3 R2, R0, 0x21, RZ ;  /* 0x0000002100027810 */ /* 0x000fe20007ffe0ff */
[----:B------:R-:W-:Y:S01]  /*fb50*/  FMUL.FTZ R5, R66, UR5 ;  /* 0x0000000542057c20 */ /* 0x000fe20008410000 */
[CC--:B------:R-:W-:Y:S01]  /*fb60*/  FFMA.FTZ R157, R3.reuse, R68.reuse, R157 ;  /* 0x00000044039d7223 */ /* 0x0c0fe2000001009d */
[C---:B------:R-:W-:Y:S01]  /*fb70*/  FFMA.FTZ R165, R3.reuse, R68, R17 ;  /* 0x0000004403a57223 */ /* 0x040fe20000010011 */
[----:B------:R-:W-:Y:S01]  /*fb80*/  I2FP.F32.S32 R2, R2 ;  /* 0x0000000200027245 */ /* 0x000fe20000201400 */
[CC--:B------:R-:W-:Y:S03]  /*fb90*/  FFMA.FTZ R150, R3.reuse, R68.reuse, R14 ;  /* 0x0000004403967223 */ /* 0x0c0fe6000001000e */
[----:B------:R-:W2:Y:S01]  /*fba0*/  MUFU.TANH R58, R58 ;  /* 0x0000003a003a7308 */ /* 0x000ea20000002400 */
[CC--:B------:R-:W-:Y:S01]  /*fbb0*/  FFMA.FTZ R146, R2.reuse, R68.reuse, R146 ;  /* 0x0000004402927223 */ /* 0x0c0fe20000010092 */
[CC--:B------:R-:W-:Y:S01]  /*fbc0*/  FFMA.FTZ R149, R2.reuse, R68.reuse, R21 ;  /* 0x0000004402957223 */ /* 0x0c0fe20000010015 */
[CC--:B------:R-:W-:Y:S01]  /*fbd0*/  FFMA.FTZ R154, R2.reuse, R68.reuse, R154 ;  /* 0x00000044029a7223 */ /* 0x0c0fe2000001009a */
[----:B------:R-:W-:Y:S01]  /*fbe0*/  FFMA.FTZ R164, R2, R68, R18 ;  /* 0x0000004402a47223 */ /* 0x000fe20000010012 */
[----:B------:R-:W-:Y:S05]  /*fbf0*/  I2FP.F32.S32 R2, R4 ;  /* 0x0000000400027245 */ /* 0x000fea0000201400 */
[----:B------:R-:W5:Y:S01]  /*fc00*/  MUFU.TANH R56, R56 ;  /* 0x0000003800387308 */ /* 0x000f620000002400 */
[C---:B------:R-:W-:Y:S01]  /*fc10*/  IADD3 R4, R0.reuse, 0x38, RZ ;  /* 0x0000003800047810 */ /* 0x040fe20007ffe0ff */
[-C--:B-1----:R-:W-:Y:S01]  /*fc20*/  FFMA.FTZ R55, R3, R68.reuse, R15 ;  /* 0x0000004403377223 */ /* 0x082fe2000001000f */
[----:B------:R-:W-:Y:S01]  /*fc30*/  IADD3 R3, R0, 0x31, RZ ;  /* 0x0000003100037810 */ /* 0x000fe20007ffe0ff */
[CC--:B----4-:R-:W-:Y:S01]  /*fc40*/  FFMA.FTZ R156, R2.reuse, R68.reuse, R156 ;  /* 0x00000044029c7223 */ /* 0x0d0fe2000001009c */
[CC--:B------:R-:W-:Y:S01]  /*fc50*/  FFMA.FTZ R163, R2.reuse, R68.reuse, R16 ;  /* 0x0000004402a37223 */ /* 0x0c0fe20000010010 */
[CC--:B------:R-:W-:Y:S01]  /*fc60*/  FFMA.FTZ R62, R2.reuse, R68.reuse, R13 ;  /* 0x00000044023e7223 */ /* 0x0c0fe2000001000d */
[----:B------:R-:W-:Y:S03]  /*fc70*/  I2FP.F32.S32 R3, R3 ;  /* 0x0000000300037245 */ /* 0x000fe60000201400 */
[----:B------:R-:W1:Y:S01]  /*fc80*/  MUFU.TANH R59, R59 ;  /* 0x0000003b003b7308 */ /* 0x000e620000002400 */
[-C--:B------:R-:W-:Y:S01]  /*fc90*/  FFMA.FTZ R152, R2, R68.reuse, R12 ;  /* 0x0000004402987223 */ /* 0x080fe2000001000c */
[C---:B------:R-:W-:Y:S02]  /*fca0*/  IADD3 R2, R0.reuse, 0x30, RZ ;  /* 0x0000003000027810 */ /* 0x040fe40007ffe0ff */
[----:B------:R-:W-:Y:S01]  /*fcb0*/  IADD3 R0, R0, 0x39, RZ ;  /* 0x0000003900007810 */ /* 0x000fe20007ffe0ff */
[C---:B------:R-:W-:Y:S01]  /*fcc0*/  FFMA.FTZ R161, R3.reuse, R68, R9 ;  /* 0x0000004403a17223 */ /* 0x040fe20000010009 */
[----:B------:R-:W-:Y:S01]  /*fcd0*/  I2FP.F32.S32 R2, R2 ;  /* 0x0000000200027245 */ /* 0x000fe20000201400 */
[----:B---3--:R-:W-:Y:S01]  /*fce0*/  FFMA.FTZ R167, R3, R68, R8 ;  /* 0x0000004403a77223 */ /* 0x008fe20000010008 */
[----:B------:R-:W-:Y:S02]  /*fcf0*/  I2FP.F32.S32 R0, R0 ;  /* 0x0000000000007245 */ /* 0x000fe40000201400 */
[----:B------:R-:W3:Y:S01]  /*fd00*/  MUFU.TANH R57, R57 ;  /* 0x0000003900397308 */ /* 0x000ee20000002400 */
[----:B------:R-:W-:Y:S01]  /*fd10*/  FMUL.FTZ R9, R65, UR5 ;  /* 0x0000000541097c20 */ /* 0x000fe20008410000 */
[CC--:B------:R-:W-:Y:S01]  /*fd20*/  FFMA.FTZ R159, R2.reuse, R68.reuse, R11 ;  /* 0x00000044029f7223 */ /* 0x0c0fe2000001000b */
[CC--:B------:R-:W-:Y:S01]  /*fd30*/  FFMA.FTZ R166, R2.reuse, R68.reuse, R10 ;  /* 0x0000004402a67223 */ /* 0x0c0fe2000001000a */
[CC--:B--2---:R-:W-:Y:S01]  /*fd40*/  FFMA.FTZ R170, R2.reuse, R68.reuse, R58 ;  /* 0x0000004402aa7223 */ /* 0x0c4fe2000001003a */
[----:B-----5:R-:W-:Y:S01]  /*fd50*/  FFMA.FTZ R172, R2, R68, R56 ;  /* 0x0000004402ac7223 */ /* 0x020fe20000010038 */
[----:B------:R-:W-:Y:S01]  /*fd60*/  I2FP.F32.S32 R2, R4 ;  /* 0x0000000400027245 */ /* 0x000fe20000201400 */
[----:B------:R-:W-:Y:S01]  /*fd70*/  FMUL.FTZ R8, R67, UR5 ;  /* 0x0000000543087c20 */ /* 0x000fe20008410000 */
[----:B------:R-:W-:Y:S02]  /*fd80*/  FMNMX.FTZ R4, R27, R69, !PT ;  /* 0x000000451b047209 */ /* 0x000fe40007810000 */
[----:B------:R-:W2:Y:S01]  /*fd90*/  MUFU.TANH R5, R5 ;  /* 0x0000000500057308 */ /* 0x000ea20000002400 */
[-C--:B-1----:R-:W-:Y:S01]  /*fda0*/  FFMA.FTZ R169, R3, R68.reuse, R59 ;  /* 0x0000004403a97223 */ /* 0x082fe2000001003b */
[----:B------:R-:W-:Y:S01]  /*fdb0*/  FFMA.FTZ R78, R2, R68, R78 ;  /* 0x00000044024e7223 */ /* 0x000fe2000001004e */
[----:B------:R-:W-:Y:S04]  /*fdc0*/  FMNMX.FTZ R6, R32, R4, !PT ;  /* 0x0000000420067209 */ /* 0x000fe80007810000 */
[----:B------:R-:W-:Y:S03]  /*fdd0*/  FMNMX.FTZ R6, R25, R6, !PT ;  /* 0x0000000619067209 */ /* 0x000fe60007810000 */
[----:B------:R-:W1:Y:S01]  /*fde0*/  MUFU.TANH R60, R60 ;  /* 0x0000003c003c7308 */ /* 0x000e620000002400 */
[----:B---3--:R-:W-:Y:S01]  /*fdf0*/  FFMA.FTZ R171, R3, R68, R57 ;  /* 0x0000004403ab7223 */ /* 0x008fe20000010039 */
[----:B------:R-:W-:Y:S02]  /*fe00*/  FMNMX.FTZ R3, R33, R74, !PT ;  /* 0x0000004a21037209 */ /* 0x000fe40007810000 */
[----:B------:R-:W-:Y:S02]  /*fe10*/  FMNMX.FTZ R6, R24, R6, !PT ;  /* 0x0000000618067209 */ /* 0x000fe40007810000 */
[----:B------:R-:W-:Y:S02]  /*fe20*/  FMNMX.FTZ R4, R38, R3, !PT ;  /* 0x0000000326047209 */ /* 0x000fe40007810000 */
[----:B------:R-:W-:Y:S02]  /*fe30*/  FMNMX.FTZ R6, R34, R6, !PT ;  /* 0x0000000622067209 */ /* 0x000fe40007810000 */
[----:B------:R-:W3:Y:S01]  /*fe40*/  MUFU.TANH R64, R64 ;  /* 0x0000004000407308 */ /* 0x000ee20000002400 */
[----:B------:R-:W-:Y:S01]  /*fe50*/  FMNMX.FTZ R4, R30, R4, !PT ;  /* 0x000000041e047209 */ /* 0x000fe20007810000 */
[----:B--2---:R-:W-:Y:S01]  /*fe60*/  FFMA.FTZ R168, R2, R68, R5 ;  /* 0x0000004402a87223 */ /* 0x004fe20000010005 */
[----:B------:R-:W-:Y:S02]  /*fe70*/  FMNMX.FTZ R5, R45, R77, !PT ;  /* 0x0000004d2d057209 */ /* 0x000fe40007810000 */
[----:B------:R-:W-:Y:S02]  /*fe80*/  FMNMX.FTZ R6, R36, R6, !PT ;  /* 0x0000000624067209 */ /* 0x000fe40007810000 */
[----:B------:R-:W-:Y:S01]  /*fe90*/  FMNMX.FTZ R3, R46, R5, !PT ;  /* 0x000000052e037209 */ /* 0x000fe20007810000 */
[----:B-1----:R-:W-:Y:S01]  /*fea0*/  FFMA.FTZ R173, R2, R68, R60 ;  /* 0x0000004402ad7223 */ /* 0x002fe2000001003c */
[----:B------:R-:W-:Y:S01]  /*feb0*/  FMNMX.FTZ R5, R26, R4, !PT ;  /* 0x000000041a057209 */ /* 0x000fe20007810000 */
[----:B------:R-:W1:Y:S01]  /*fec0*/  MUFU.TANH R9, R9 ;  /* 0x0000000900097308 */ /* 0x000e620000002400 */
[----:B------:R-:W-:Y:S02]  /*fed0*/  FMNMX.FTZ R3, R41, R3, !PT ;  /* 0x0000000329037209 */ /* 0x000fe40007810000 */
[----:B------:R-:W-:Y:S02]  /*fee0*/  FMNMX.FTZ R5, R42, R5, !PT ;  /* 0x000000052a057209 */ /* 0x000fe40007810000 */
[----:B------:R-:W-:Y:S02]  /*fef0*/  FMNMX.FTZ R3, R40, R3, !PT ;  /* 0x0000000328037209 */ /* 0x000fe40007810000 */
[----:B------:R-:W-:Y:S01]  /*ff00*/  FMNMX.FTZ R5, R44, R5, !PT ;  /* 0x000000052c057209 */ /* 0x000fe20007810000 */
[----:B---3--:R-:W-:Y:S01]  /*ff10*/  FFMA.FTZ R158, R2, R68, R64 ;  /* 0x00000044029e7223 */ /* 0x008fe20000010040 */
[----:B------:R-:W-:Y:S01]  /*ff20*/  FMNMX.FTZ R2, R39, R76, !PT ;  /* 0x0000004c27027209 */ /* 0x000fe20007810000 */
[----:B------:R-:W2:Y:S01]  /*ff30*/  MUFU.TANH R8, R8 ;  /* 0x0000000800087308 */ /* 0x000ea20000002400 */
[----:B------:R-:W-:Y:S02]  /*ff40*/  FMNMX.FTZ R3, R53, R3, !PT ;  /* 0x0000000335037209 */ /* 0x000fe40007810000 */
[----:B------:R-:W-:Y:S02]  /*ff50*/  FMNMX.FTZ R2, R43, R2, !PT ;  /* 0x000000022b027209 */ /* 0x000fe40007810000 */
[----:B------:R-:W-:Y:S02]  /*ff60*/  FMNMX.FTZ R3, R54, R3, !PT ;  /* 0x0000000336037209 */ /* 0x000fe40007810000 */
[----:B------:R-:W-:Y:S03]  /*ff70*/  FMNMX.FTZ R2, R37, R2, !PT ;  /* 0x0000000225027209 */ /* 0x000fe60007810000 */
[----:B------:R-:W3:Y:S01]  /*ff80*/  MUFU.TANH R23, R23 ;  /* 0x0000001700177308 */ /* 0x000ee20000002400 */
[----:B------:R-:W-:Y:S01]  /*ff90*/  FMNMX.FTZ R6, R29, R6, !PT ;  /* 0x000000061d067209 */ /* 0x000fe20007810000 */
[----:B-1----:R-:W-:Y:S01]  /*ffa0*/  FFMA.FTZ R151, R0, R68, R9 ;  /* 0x0000004400977223 */ /* 0x002fe20000010009 */
[----:B------:R-:W-:Y:S02]  /*ffb0*/  FMNMX.FTZ R2, R35, R2, !PT ;  /* 0x0000000223027209 */ /* 0x000fe40007810000 */
[----:B------:R-:W-:Y:S02]  /*ffc0*/  FMNMX.FTZ R3, R52, R3, !PT ;  /* 0x0000000334037209 */ /* 0x000fe40007810000 */
[----:B------:R-:W-:Y:S02]  /*ffd0*/  FMNMX.FTZ R2, R49, R2, !PT ;  /* 0x0000000231027209 */ /* 0x000fe40007810000 */
[----:B------:R-:W-:Y:S01]  /*ffe0*/  FMNMX.FTZ R5, R31, R5, !PT ;  /* 0x000000051f057209 */ /* 0x000fe20007810000 */
[----:B--2---:R-:W-:Y:S01]  /*fff0*/  FFMA.FTZ R155, R0, R68, R8 ;  /* 0x00000044009b7223 */ /* 0x004fe20000010008 */
        /* <DEDUP_REMOVED lines=13> */
[----:B------:R1:W2:Y:S01]  /*100d0*/  MUFU.TANH R3, R63 ;  /* 0x0000003f00037308 */ /* 0x0002a20000002400 */
        /* <DEDUP_REMOVED lines=19> */
[----:B-123--:R-:W-:Y:S06]  /*10210*/  @P1 BRA `(.L_x_1365) ;  /* 0xffffffe000a41947 */ /* 0x00efec000383ffff */
.L_x_1364:
[----:B------:R-:W-:Y:S01]  /*10220*/  FMNMX.FTZ R4, R171, R22, !PT ;  /* 0x00000016ab047209 */ /* 0x000fe20007810000 */
[CC--:B------:R-:W-:Y:S01]  /*10230*/  FFMA.FTZ R3, R0.reuse, R68.reuse, R3 ;  /* 0x0000004400037223 */ /* 0x0c0fe20000010003 */
[----:B------:R-:W-:Y:S01]  /*10240*/  FFMA.FTZ R160, R0, R68, R23 ;  /* 0x0000004400a07223 */ /* 0x000fe20000010017 */
[----:B-1----:R-:W-:Y:S01]  /*10250*/  SHFL.BFLY PT, R6, R73, 0x2, 0x1f ;  /* 0x0c401f0049067f89 */ /* 0x002fe200000e0000 */
[----:B------:R-:W-:Y:S02]  /*10260*/  FMNMX.FTZ R72, R155, R72, !PT ;  /* 0x000000489b487209 */ /* 0x000fe40007810000 */
[----:B------:R-:W-:Y:S05]  /*10270*/  FMNMX.FTZ R0, R78, R2, !PT ;  /* 0x000000024e007209 */ /* 0x000fea0007810000 */
[----:B------:R-:W-:Y:S01]  /*10280*/  LDSM.16.MT88.4 R56, [R198+0x6000] ;  /* 0x00600000c638783b */ /* 0x000fe20000004200 */
[----:B------:R-:W-:Y:S02]  /*10290*/  FMNMX.FTZ R4, R173, R4, !PT ;  /* 0x00000004ad047209 */ /* 0x000fe40007810000 */
[----:B------:R-:W-:Y:S02]  /*102a0*/  FMNMX.FTZ R0, R3, R0, !PT ;  /* 0x0000000003007209 */ /* 0x000fe40007810000 */
[----:B------:R-:W-:Y:S03]  /*102b0*/  FMNMX.FTZ R4, R160, R4, !PT ;  /* 0x00000004a0047209 */ /* 0x000fe60007810000 */
        /* <DEDUP_REMOVED lines=14> */
[----:B---3--:R-:W-:Y:S01]  /*103a0*/  FMNMX.FTZ R72, R72, R5, !PT ;  /* 0x0000000548487209 */ /* 0x008fe20007810000 */
[C---:B------:R-:W-:Y:S01]  /*103b0*/  FADD.FTZ R0, -R73.reuse, R69 ;  /* 0x0000004549007221 */ /* 0x040fe20000010100 */
[C---:B------:R-:W-:Y:S02]  /*103c0*/  FSETP.NEU.FTZ.AND P2, PT, R73.reuse, -INF , PT ;  /* 0xff8000004900780b */ /* 0x040fe40003f5d000 */
[----:B----4-:R-:W-:Y:S01]  /*103d0*/  FMNMX.FTZ R70, R2, R4, !PT ;  /* 0x0000000402467209 */ /* 0x010fe20007810000 */
[----:B------:R-:W-:Y:S01]  /*103e0*/  FMUL.FTZ R5, R0, UR4 ;  /* 0x0000000400057c20 */ /* 0x000fe20008410000 */
[----:B------:R-:W-:Y:S01]  /*103f0*/  FADD.FTZ R0, -R72, R74 ;  /* 0x0000004a48007221 */ /* 0x000fe20000010100 */
[----:B------:R-:W-:Y:S02]  /*10400*/  FMUL.FTZ R4, R73, UR4 ;  /* 0x0000000449047c20 */ /* 0x000fe40008410000 */
[----:B------:R-:W1:Y:S01]  /*10410*/  MUFU.EX2 R75, R5 ;  /* 0x00000005004b7308 */ /* 0x000e620000000800 */
[----:B------:R-:W-:Y:S01]  /*10420*/  FMUL.FTZ R2, R0, UR4 ;  /* 0x0000000400027c20 */ /* 0x000fe20008410000 */
[----:B------:R-:W-:Y:S01]  /*10430*/  FADD.FTZ R0, -R70, R76 ;  /* 0x0000004c46007221 */ /* 0x000fe20000010100 */
[----:B------:R-:W-:Y:S01]  /*10440*/  FMUL.FTZ R76, R72, UR4 ;  /* 0x00000004484c7c20 */ /* 0x000fe20008410000 */
[----:B------:R-:W-:Y:S02]  /*10450*/  FMUL.FTZ R144, R70, UR4 ;  /* 0x0000000446907c20 */ /* 0x000fe40008410000 */
[----:B------:R-:W-:Y:S04]  /*10460*/  FMUL.FTZ R0, R0, UR4 ;  /* 0x0000000400007c20 */ /* 0x000fe80008410000 */
[----:B------:R2:W3:Y:S10]  /*10470*/  MUFU.EX2 R74, R2 ;  /* 0x00000002004a7308 */ /* 0x0004f40000000800 */
[----:B------:R4:W5:Y:S01]  /*10480*/  MUFU.EX2 R69, R0 ;  /* 0x0000000000457308 */ /* 0x0009620000000800 */
[C---:B-1----:R-:W-:Y:S01]  /*10490*/  FMUL.FTZ R17, R75.reuse, R89 ;  /* 0x000000594b117220 */ /* 0x042fe20000410000 */
[C---:B------:R-:W-:Y:S01]  /*104a0*/  FMUL.FTZ R21, R75.reuse, R97 ;  /* 0x000000614b157220 */ /* 0x040fe20000410000 */
[C---:B------:R-:W-:Y:S01]  /*104b0*/  FMUL.FTZ R64, R75.reuse, R136 ;  /* 0x000000884b407220 */ /* 0x040fe20000410000 */
[----:B------:R-:W-:Y:S01]  /*104c0*/  FMUL.FTZ R65, R75, R137 ;  /* 0x000000894b417220 */ /* 0x000fe20000410000 */
[----:B--2---:R-:W-:Y:S01]  /*104d0*/  FADD.FTZ R2, -R71, R77 ;  /* 0x0000004d47027221 */ /* 0x004fe20000010100 */
[C---:B---3--:R-:W-:Y:S01]  /*104e0*/  FMUL.FTZ R18, R74.reuse, R90 ;  /* 0x0000005a4a127220 */ /* 0x048fe20000410000 */
[C---:B------:R-:W-:Y:S01]  /*104f0*/  FMUL.FTZ R19, R74.reuse, R91 ;  /* 0x0000005b4a137220 */ /* 0x040fe20000410000 */
[C---:B------:R-:W-:Y:S01]  /*10500*/  FMUL.FTZ R22, R74.reuse, R98 ;  /* 0x000000624a167220 */ /* 0x040fe20000410000 */
[C---:B------:R-:W-:Y:S01]  /*10510*/  FMUL.FTZ R23, R74.reuse, R99 ;  /* 0x000000634a177220 */ /* 0x040fe20000410000 */
[C---:B------:R-:W-:Y:S01]  /*10520*/  FMUL.FTZ R66, R74.reuse, R138 ;  /* 0x0000008a4a427220 */ /* 0x040fe20000410000 */
[----:B------:R-:W-:Y:S01]  /*10530*/  FMUL.FTZ R67, R74, R139 ;  /* 0x0000008b4a437220 */ /* 0x000fe20000410000 */
[----:B----4-:R-:W-:Y:S01]  /*10540*/  FMUL.FTZ R0, R2, UR4 ;  /* 0x0000000402007c20 */ /* 0x010fe20008410000 */
[----:B------:R-:W-:Y:S01]  /*10550*/  FSEL R2, R4, RZ, P2 ;  /* 0x000000ff04027208 */ /* 0x000fe20001000000 */
[C---:B-----5:R-:W-:Y:S01]  /*10560*/  FMUL.FTZ R14, R69.reuse, R94 ;  /* 0x0000005e450e7220 */ /* 0x060fe20000410000 */
[----:B------:R-:W-:Y:S01]  /*10570*/  FSETP.NEU.FTZ.AND P2, PT, R72, -INF , PT ;  /* 0xff8000004800780b */ /* 0x000fe20003f5d000 */
[C---:B------:R-:W-:Y:S01]  /*10580*/  FMUL.FTZ R15, R69.reuse, R95 ;  /* 0x0000005f450f7220 */ /* 0x040fe20000410000 */
[----:B------:R-:W-:Y:S01]  /*10590*/  FMUL.FTZ R63, R69, R143 ;  /* 0x0000008f453f7220 */ /* 0x000fe20000410000 */
[----:B------:R-:W1:Y:S01]  /*105a0*/  MUFU.EX2 R0, R0 ;  /* 0x0000000000007308 */ /* 0x000e620000000800 */
[--C-:B------:R-:W-:Y:S01]  /*105b0*/  FFMA.FTZ R4, R27, UR4, -R2.reuse ;  /* 0x000000041b047c23 */ /* 0x100fe20008010802 */
[--C-:B------:R-:W-:Y:S01]  /*105c0*/  FFMA.FTZ R5, R25, UR4, -R2.reuse ;  /* 0x0000000419057c23 */ /* 0x100fe20008010802 */
[----:B------:R-:W-:Y:S01]  /*105d0*/  FSEL R76, R76, RZ, P2 ;  /* 0x000000ff4c4c7208 */ /* 0x000fe20001000000 */
[C---:B------:R-:W-:Y:S01]  /*105e0*/  FMUL.FTZ R10, R69.reuse, R82 ;  /* 0x00000052450a7220 */ /* 0x040fe20000410000 */
[----:B------:R-:W-:Y:S01]  /*105f0*/  FSETP.NEU.FTZ.AND P2, PT, R70, -INF , PT ;  /* 0xff8000004600780b */ /* 0x000fe20003f5d000 */
[----:B------:R-:W-:Y:S01]  /*10600*/  FMUL.FTZ R11, R69, R83 ;  /* 0x00000053450b7220 */ /* 0x000fe20000410000 */
[----:B------:R-:W-:Y:S03]  /*10610*/  FFMA.FTZ R60, R62, UR4, -R2 ;  /* 0x000000043e3c7c23 */ /* 0x000fe60008010802 */
[----:B------:R2:W-:Y:S01]  /*10620*/  MUFU.EX2 R222, R4 ;  /* 0x0000000400de7308 */ /* 0x0005e20000000800 */
[----:B------:R-:W-:Y:S01]  /*10630*/  FSEL R144, R144, RZ, P2 ;  /* 0x000000ff90907208 */ /* 0x000fe20001000000 */
[--C-:B------:R-:W-:Y:S01]  /*10640*/  FFMA.FTZ R6, R30, UR4, -R76.reuse ;  /* 0x000000041e067c23 */ /* 0x100fe2000801084c */
[----:B------:R-:W-:Y:S01]  /*10650*/  FSETP.NEU.FTZ.AND P2, PT, R71, -INF , PT ;  /* 0xff8000004700780b */ /* 0x000fe20003f5d000 */
[--C-:B------:R-:W-:Y:S01]  /*10660*/  FFMA.FTZ R12, R31, UR4, -R76.reuse ;  /* 0x000000041f0c7c23 */ /* 0x100fe2000801084c */
[----:B------:R-:W-:Y:S01]  /*10670*/  FFMA.FTZ R8, R44, UR4, -R76 ;  /* 0x000000042c087c23 */ /* 0x000fe2000801084c */
[--C-:B------:R-:W-:Y:S01]  /*10680*/  FFMA.FTZ R16, R49, UR4, -R144.reuse ;  /* 0x0000000431107c23 */ /* 0x100fe20008010890 */
[----:B------:R-:W-:Y:S03]  /*10690*/  FSEL R145, R145, RZ, P2 ;  /* 0x000000ff91917208 */ /* 0x000fe60001000000 */
[----:B------:R3:W-:Y:S01]  /*106a0*/  MUFU.EX2 R225, R5 ;  /* 0x0000000500e17308 */ /* 0x0007e20000000800 */
[----:B-1----:R-:W-:Y:S01]  /*106b0*/  FMUL.FTZ R13, R0, R93 ;  /* 0x0000005d000d7220 */ /* 0x002fe20000410000 */
[----:B------:R-:W-:Y:S01]  /*106c0*/  FMUL.FTZ R49, R75, R121 ;  /* 0x000000794b317220 */ /* 0x000fe20000410000 */
[----:B------:R-:W-:Y:S01]  /*106d0*/  FFMA.FTZ R20, R50, UR4, -R144 ;  /* 0x0000000432147c23 */ /* 0x000fe20008010890 */
[----:B------:R-:W-:Y:S01]  /*106e0*/  FMUL.FTZ R50, R74, R122 ;  /* 0x0000007a4a327220 */ /* 0x000fe20000410000 */
[----:B------:R-:W-:Y:S01]  /*106f0*/  FFMA.FTZ R77, R149, UR4, -R76 ;  /* 0x00000004954d7c23 */ /* 0x000fe2000801084c */
[----:B------:R-:W-:Y:S01]  /*10700*/  FMUL.FTZ R62, R69, R142 ;  /* 0x0000008e453e7220 */ /* 0x000fe20000410000 */
[----:B------:R-:W-:Y:S03]  /*10710*/  FMUL.FTZ R61, R0, R141 ;  /* 0x0000008d003d7220 */ /* 0x000fe60000410000 */
[----:B------:R1:W-:Y:S01]  /*10720*/  MUFU.EX2 R221, R6 ;  /* 0x0000000600dd7308 */ /* 0x0003e20000000800 */
[--C-:B--2---:R-:W-:Y:S01]  /*10730*/  FFMA.FTZ R4, R32, UR4, -R2.reuse ;  /* 0x0000000420047c23 */ /* 0x104fe20008010802 */
[--C-:B------:R-:W-:Y:S01]  /*10740*/  FFMA.FTZ R32, R53, UR4, -R145.reuse ;  /* 0x0000000435207c23 */ /* 0x100fe20008010891 */
[----:B------:R-:W-:Y:S01]  /*10750*/  FMUL.FTZ R53, R75, R129 ;  /* 0x000000814b357220 */ /* 0x000fe20000410000 */
[----:B------:R-:W-:Y:S01]  /*10760*/  FMUL.FTZ R9, R0, R81 ;  /* 0x0000005100097220 */ /* 0x000fe20000410000 */
[C---:B------:R-:W-:Y:S01]  /*10770*/  FMUL.FTZ R30, R69.reuse, R110 ;  /* 0x0000006e451e7220 */ /* 0x040fe20000410000 */
[----:B------:R-:W-:Y:S01]  /*10780*/  FMUL.FTZ R31, R69, R111 ;  /* 0x0000006f451f7220 */ /* 0x000fe20000410000 */
[----:B------:R-:W-:Y:S03]  /*10790*/  FFMA.FTZ R7, R29, UR4, -R2 ;  /* 0x000000041d077c23 */ /* 0x000fe60008010802 */
[----:B------:R2:W-:Y:S01]  /*107a0*/  MUFU.EX2 R224, R4 ;  /* 0x0000000400e07308 */ /* 0x0005e20000000800 */
[----:B---3--:R-:W-:Y:S01]  /*107b0*/  FFMA.FTZ R5, R26, UR4, -R76 ;  /* 0x000000041a057c23 */ /* 0x008fe2000801084c */
[----:B------:R-:W-:Y:S01]  /*107c0*/  FMUL.FTZ R29, R0, R109 ;  /* 0x0000006d001d7220 */ /* 0x000fe20000410000 */
[--C-:B------:R-:W-:Y:S07]  /*107d0*/  FFMA.FTZ R44, R147, UR4, -R145.reuse ;  /* 0x00000004932c7c23 */ /* 0x100fee0008010891 */
[----:B------:R3:W-:Y:S01]  /*107e0*/  MUFU.EX2 R223, R5 ;  /* 0x0000000500df7308 */ /* 0x0007e20000000800 */
[--C-:B-1----:R-:W-:Y:S01]  /*107f0*/  FFMA.FTZ R6, R36, UR4, -R2.reuse ;  /* 0x0000000424067c23 */ /* 0x102fe20008010802 */
[--C-:B------:R-:W-:Y:S01]  /*10800*/  FFMA.FTZ R36, R54, UR4, -R145.reuse ;  /* 0x0000000436247c23 */ /* 0x100fe20008010891 */
[----:B------:R-:W-:Y:S07]  /*10810*/  FMUL.FTZ R54, R74, R130 ;  /* 0x000000824a367220 */ /* 0x000fee0000410000 */
[----:B------:R1:W-:Y:S01]  /*10820*/  MUFU.EX2 R214, R6 ;  /* 0x0000000600d67308 */ /* 0x0003e20000000800 */
[----:B--2---:R-:W-:Y:S02]  /*10830*/  FFMA.FTZ R4, R24, UR4, -R2 ;  /* 0x0000000418047c23 */ /* 0x004fe40008010802 */
[----:B------:R-:W2:Y:S07]  /*10840*/  LDSM.16.MT88.4 R24, [R197+0x6000] ;  /* 0x00600000c518783b */ /* 0x000eae0000004200 */
[----:B------:R4:W5:Y:S01]  /*10850*/  MUFU.EX2 R226, R4 ;  /* 0x0000000400e27308 */ /* 0x0009620000000800 */
[--C-:B---3--:R-:W-:Y:S01]  /*10860*/  FFMA.FTZ R5, R45, UR4, -R145.reuse ;  /* 0x000000042d057c23 */ /* 0x108fe20008010891 */
[----:B------:R-:W-:Y:S08]  /*10870*/  FMUL.FTZ R45, R0, R125 ;  /* 0x0000007d002d7220 */ /* 0x000ff00000410000 */
[----:B------:R3:W-:Y:S01]  /*10880*/  MUFU.EX2 R189, R5 ;  /* 0x0000000500bd7308 */ /* 0x0007e20000000800 */
[----:B-1----:R-:W-:Y:S09]  /*10890*/  FMUL.FTZ R6, R74, R86 ;  /* 0x000000564a067220 */ /* 0x002ff20000410000 */
[----:B------:R1:W-:Y:S01]  /*108a0*/  MUFU.EX2 R216, R7 ;  /* 0x0000000700d87308 */ /* 0x0003e20000000800 */
[--C-:B----4-:R-:W-:Y:S01]  /*108b0*/  FFMA.FTZ R4, R33, UR4, -R76.reuse ;  /* 0x0000000421047c23 */ /* 0x110fe2000801084c */
[C---:B------:R-:W-:Y:S01]  /*108c0*/  FMUL.FTZ R33, R75.reuse, R105 ;  /* 0x000000694b217220 */ /* 0x040fe20000410000 */
[----:B-----5:R-:W-:Y:S07]  /*108d0*/  F2FP.F16.F32.PACK_AB R86, R226, R225 ;  /* 0x000000e1e256723e */ /* 0x020fee00000000ff */
[----:B------:R4:W-:Y:S01]  /*108e0*/  MUFU.EX2 R219, R4 ;  /* 0x0000000400db7308 */ /* 0x0009e20000000800 */
[----:B---3--:R-:W-:Y:S09]  /*108f0*/  FMUL.FTZ R5, R75, R85 ;  /* 0x000000554b057220 */ /* 0x008ff20000410000 */
[----:B------:R3:W-:Y:S01]  /*10900*/  MUFU.EX2 R195, R12 ;  /* 0x0000000c00c37308 */ /* 0x0007e20000000800 */
[----:B-1----:R-:W-:Y:S01]  /*10910*/  FMUL.FTZ R7, R74, R87 ;  /* 0x000000574a077220 */ /* 0x002fe20000410000 */
[----:B------:R-:W-:Y:S08]  /*10920*/  F2FP.F16.F32.PACK_AB R87, R223, R221 ;  /* 0x000000dddf57723e */ /* 0x000ff000000000ff */
[----:B------:R1:W-:Y:S01]  /*10930*/  MUFU.EX2 R191, R8 ;  /* 0x0000000800bf7308 */ /* 0x0003e20000000800 */
[--C-:B----4-:R-:W-:Y:S01]  /*10940*/  FFMA.FTZ R4, R38, UR4, -R76.reuse ;  /* 0x0000000426047c23 */ /* 0x110fe2000801084c */
[----:B------:R-:W-:Y:S08]  /*10950*/  FMUL.FTZ R38, R74, R114 ;  /* 0x000000724a267220 */ /* 0x000ff00000410000 */
[----:B------:R4:W5:Y:S01]  /*10960*/  MUFU.EX2 R220, R4 ;  /* 0x0000000400dc7308 */ /* 0x0009620000000800 */
[----:B---3--:R-:W-:Y:S01]  /*10970*/  FFMA.FTZ R12, R47, UR4, -R76 ;  /* 0x000000042f0c7c23 */ /* 0x008fe2000801084c */
[----:B------:R-:W-:Y:S08]  /*10980*/  FMUL.FTZ R47, R69, R127 ;  /* 0x0000007f452f7220 */ /* 0x000ff00000410000 */
[----:B------:R3:W-:Y:S01]  /*10990*/  MUFU.EX2 R192, R12 ;  /* 0x0000000c00c07308 */ /* 0x0007e20000000800 */
[----:B-1----:R-:W-:Y:S09]  /*109a0*/  FMUL.FTZ R8, R0, R80 ;  /* 0x0000005000087220 */ /* 0x002ff20000410000 */
[----:B------:R1:W-:Y:S01]  /*109b0*/  MUFU.EX2 R188, R16 ;  /* 0x0000001000bc7308 */ /* 0x0003e20000000800 */
[--C-:B----4-:R-:W-:Y:S01]  /*109c0*/  FFMA.FTZ R4, R39, UR4, -R144.reuse ;  /* 0x0000000427047c23 */ /* 0x110fe20008010890 */
[----:B-----5:R-:W-:Y:S01]  /*109d0*/  F2FP.F16.F32.PACK_AB R85, R220, R219 ;  /* 0x000000dbdc55723e */ /* 0x020fe200000000ff */
[----:B------:R-:W-:Y:S07]  /*109e0*/  FMUL.FTZ R39, R74, R115 ;  /* 0x000000734a277220 */ /* 0x000fee0000410000 */
[----:B------:R4:W-:Y:S01]  /*109f0*/  MUFU.EX2 R193, R4 ;  /* 0x0000000400c17308 */ /* 0x0009e20000000800 */
[----:B---3--:R-:W-:Y:S02]  /*10a00*/  FMUL.FTZ R12, R0, R92 ;  /* 0x0000005c000c7220 */ /* 0x008fe40000410000 */
[----:B------:R-:W-:Y:S07]  /*10a10*/  LDSM.16.MT88.4 R92, [R197+0x6800] ;  /* 0x00680000c55c783b */ /* 0x000fee0000004200 */
[----:B------:R3:W-:Y:S01]  /*10a20*/  MUFU.EX2 R187, R20 ;  /* 0x0000001400bb7308 */ /* 0x0007e20000000800 */
[----:B-1----:R-:W-:Y:S02]  /*10a30*/  FMUL.FTZ R16, R75, R88 ;  /* 0x000000584b107220 */ /* 0x002fe40000410000 */
[----:B------:R-:W-:Y:S07]  /*10a40*/  LDSM.16.MT88.4 R88, [R199+0x6000] ;  /* 0x00600000c758783b */ /* 0x000fee0000004200 */
[----:B------:R1:W-:Y:S01]  /*10a50*/  MUFU.EX2 R184, R32 ;  /* 0x0000002000b87308 */ /* 0x0003e20000000800 */
[--C-:B----4-:R-:W-:Y:S09]  /*10a60*/  FFMA.FTZ R4, R43, UR4, -R144.reuse ;  /* 0x000000042b047c23 */ /* 0x110ff20008010890 */
[----:B------:R4:W5:Y:S01]  /*10a70*/  MUFU.EX2 R210, R4 ;  /* 0x0000000400d27308 */ /* 0x0009620000000800 */
[C---:B---3--:R-:W-:Y:S02]  /*10a80*/  FMUL.FTZ R20, R75.reuse, R96 ;  /* 0x000000604b147220 */ /* 0x048fe40000410000 */
[----:B------:R-:W-:Y:S07]  /*10a90*/  LDSM.16.MT88.4 R96, [R200+0x6800] ;  /* 0x00680000c860783b */ /* 0x000fee0000004200 */
[----:B------:R3:W-:Y:S01]  /*10aa0*/  MUFU.EX2 R183, R36 ;  /* 0x0000002400b77308 */ /* 0x0007e20000000800 */
[----:B-1----:R-:W-:Y:S09]  /*10ab0*/  FMUL.FTZ R32, R75, R104 ;  /* 0x000000684b207220 */ /* 0x002ff20000410000 */
[----:B------:R1:W-:Y:S01]  /*10ac0*/  MUFU.EX2 R181, R44 ;  /* 0x0000002c00b57308 */ /* 0x0003e20000000800 */
[--C-:B----4-:R-:W-:Y:S01]  /*10ad0*/  FFMA.FTZ R4, R37, UR4, -R144.reuse ;  /* 0x0000000425047c23 */ /* 0x110fe20008010890 */
[----:B-----5:R-:W-:Y:S01]  /*10ae0*/  F2FP.F16.F32.PACK_AB R81, R210, R193 ;  /* 0x000000c1d251723e */ /* 0x020fe200000000ff */
[C---:B------:R-:W-:Y:S07]  /*10af0*/  FMUL.FTZ R37, R75.reuse, R113 ;  /* 0x000000714b257220 */ /* 0x040fee0000410000 */
[----:B------:R4:W-:Y:S01]  /*10b00*/  MUFU.EX2 R215, R4 ;  /* 0x0000000400d77308 */ /* 0x0009e20000000800 */
[----:B---3--:R-:W-:Y:S09]  /*10b10*/  FMUL.FTZ R36, R75, R112 ;  /* 0x000000704b247220 */ /* 0x008ff20000410000 */
[----:B------:R3:W-:Y:S01]  /*10b20*/  MUFU.EX2 R177, R60 ;  /* 0x0000003c00b17308 */ /* 0x0007e20000000800 */
[----:B-1----:R-:W-:Y:S01]  /*10b30*/  FMUL.FTZ R44, R0, R124 ;  /* 0x0000007c002c7220 */ /* 0x002fe20000410000 */
[----:B----4-:R-:W-:Y:S01]  /*10b40*/  FFMA.FTZ R4, R35, UR4, -R144 ;  /* 0x0000000423047c23 */ /* 0x010fe20008010890 */
[----:B------:R-:W-:Y:S07]  /*10b50*/  FMUL.FTZ R35, R74, R107 ;  /* 0x0000006b4a237220 */ /* 0x000fee0000410000 */
[----:B------:R1:W4:Y:S01]  /*10b60*/  MUFU.EX2 R217, R4 ;  /* 0x0000000400d97308 */ /* 0x0003220000000800 */
[----:B---3--:R-:W-:Y:S09]  /*10b70*/  FFMA.FTZ R60, R148, UR4, -R76 ;  /* 0x00000004943c7c23 */ /* 0x008ff2000801084c */
[----:B------:R3:W-:Y:S01]  /*10b80*/  MUFU.EX2 R176, R60 ;  /* 0x0000003c00b07308 */ /* 0x0007e20000000800 */
[--C-:B-1----:R-:W-:Y:S01]  /*10b90*/  FFMA.FTZ R4, R46, UR4, -R145.reuse ;  /* 0x000000042e047c23 */ /* 0x102fe20008010891 */
[----:B----4-:R-:W-:Y:S01]  /*10ba0*/  F2FP.F16.F32.PACK_AB R83, R217, R215 ;  /* 0x000000d7d953723e */ /* 0x010fe200000000ff */
[----:B------:R-:W-:Y:S07]  /*10bb0*/  FMUL.FTZ R46, R69, R126 ;  /* 0x0000007e452e7220 */ /* 0x000fee0000410000 */
[----:B------:R1:W4:Y:S01]  /*10bc0*/  MUFU.EX2 R194, R4 ;  /* 0x0000000400c27308 */ /* 0x0003220000000800 */
[----:B---3--:R-:W-:Y:S01]  /*10bd0*/  FMUL.FTZ R60, R0, R140 ;  /* 0x0000008c003c7220 */ /* 0x008fe20000410000 */
[--C-:B-1----:R-:W-:Y:S01]  /*10be0*/  FFMA.FTZ R4, R41, UR4, -R145.reuse ;  /* 0x0000000429047c23 */ /* 0x102fe20008010891 */
[----:B----4-:R-:W-:Y:S07]  /*10bf0*/  F2FP.F16.F32.PACK_AB R80, R194, R189 ;  /* 0x000000bdc250723e */ /* 0x010fee00000000ff */
[----:B------:R1:W-:Y:S02]  /*10c00*/  MUFU.EX2 R211, R4 ;  /* 0x0000000400d37308 */ /* 0x0003e40000000800 */
[--C-:B-1----:R-:W-:Y:S08]  /*10c10*/  FFMA.FTZ R4, R40, UR4, -R145.reuse ;  /* 0x0000000428047c23 */ /* 0x102ff00008010891 */
[----:B------:R1:W3:Y:S02]  /*10c20*/  MUFU.EX2 R212, R4 ;  /* 0x0000000400d47308 */ /* 0x0002e40000000800 */
[--C-:B-1----:R-:W-:Y:S01]  /*10c30*/  FFMA.FTZ R4, R34, UR4, -R2.reuse ;  /* 0x0000000422047c23 */ /* 0x102fe20008010802 */
[----:B---3--:R-:W-:Y:S01]  /*10c40*/  F2FP.F16.F32.PACK_AB R82, R212, R211 ;  /* 0x000000d3d452723e */ /* 0x008fe200000000ff */
[----:B------:R-:W-:Y:S06]  /*10c50*/  FMUL.FTZ R34, R74, R106 ;  /* 0x0000006a4a227220 */ /* 0x000fec0000410000 */
[----:B------:R1:W3:Y:S01]  /*10c60*/  MUFU.EX2 R213, R4 ;  /* 0x0000000400d57308 */ /* 0x0002e20000000800 */
[----:B------:R-:W-:Y:S01]  /*10c70*/  LDSM.16.MT88.4 R104, [R200+0x7800] ;  /* 0x00780000c868783b */ /* 0x000fe20000004200 */
[----:B-1----:R-:W-:Y:S01]  /*10c80*/  FFMA.FTZ R4, R28, UR4, -R2 ;  /* 0x000000041c047c23 */ /* 0x002fe20008010802 */
[----:B------:R-:W-:Y:S01]  /*10c90*/  FFMA.FTZ R28, R51, UR4, -R144 ;  /* 0x00000004331c7c23 */ /* 0x000fe20008010890 */
[----:B------:R-:W-:Y:S06]  /*10ca0*/  FMUL.FTZ R51, R74, R123 ;  /* 0x0000007b4a337220 */ /* 0x000fec0000410000 */
[----:B------:R1:W4:Y:S10]  /*10cb0*/  MUFU.EX2 R218, R4 ;  /* 0x0000000400da7308 */ /* 0x0003340000000800 */
[----:B------:R5:W-:Y:S01]  /*10cc0*/  MUFU.EX2 R185, R28 ;  /* 0x0000001c00b97308 */ /* 0x000be20000000800 */
[----:B-1----:R-:W-:Y:S02]  /*10cd0*/  FFMA.FTZ R4, R42, UR4, -R76 ;  /* 0x000000042a047c23 */ /* 0x002fe4000801084c */
[----:B------:R-:W1:Y:S07]  /*10ce0*/  LDSM.16.MT88.4 R40, [R200+0x6000] ;  /* 0x00600000c828783b */ /* 0x000e6e0000004200 */
[----:B------:R2:W4:Y:S01]  /*10cf0*/  MUFU.EX2 R190, R4 ;  /* 0x0000000400be7308 */ /* 0x0005220000000800 */
[----:B-----5:R-:W-:Y:S01]  /*10d00*/  FMUL.FTZ R28, R0, R108 ;  /* 0x0000006c001c7220 */ /* 0x020fe20000410000 */
[----:B--2---:R-:W-:Y:S01]  /*10d10*/  FMUL.FTZ R4, R75, R84 ;  /* 0x000000544b047220 */ /* 0x004fe20000410000 */
[----:B------:R-:W-:Y:S07]  /*10d20*/  F2FP.F16.F32.PACK_AB R84, R224, R222 ;  /* 0x000000dee054723e */ /* 0x000fee00000000ff */
[-C--:B------:R-:W-:Y:S06]  /*10d30*/  HMMA.16816.F32 R4, R84, R24.reuse, R4 ;  /* 0x000000185404723c */ /* 0x080fec0000001804 */
[C---:B------:R-:W-:Y:S06]  /*10d40*/  HMMA.16816.F32 R8, R80.reuse, R24, R8 ;  /* 0x000000185008723c */ /* 0x040fec0000001808 */
[-C--:B------:R-:W-:Y:S05]  /*10d50*/  HMMA.16816.F32 R12, R80, R26.reuse, R12 ;  /* 0x0000001a500c723c */ /* 0x080fea000000180c */
[----:B------:R-:W-:Y:S01]  /*10d60*/  FFMA.FTZ R24, R48, UR4, -R144 ;  /* 0x0000000430187c23 */ /* 0x000fe20008010890 */
[C---:B------:R-:W-:Y:S03]  /*10d70*/  HMMA.16816.F32 R16, R84.reuse, R26, R16 ;  /* 0x0000001a5410723c */ /* 0x040fe60000001810 */
[----:B------:R2:W5:Y:S02]  /*10d80*/  MUFU.EX2 R186, R24 ;  /* 0x0000001800ba7308 */ /* 0x0005640000000800 */
[----:B------:R-:W-:Y:S01]  /*10d90*/  FMUL.FTZ R25, R0, R101 ;  /* 0x0000006500197220 */ /* 0x000fe20000410000 */
[-C--:B-1----:R-:W-:Y:S05]  /*10da0*/  HMMA.16816.F32 R20, R84, R40.reuse, R20 ;  /* 0x000000285414723c */ /* 0x082fea0000001814 */
[C---:B------:R-:W-:Y:S01]  /*10db0*/  FMUL.FTZ R26, R69.reuse, R102 ;  /* 0x00000066451a7220 */ /* 0x040fe20000410000 */
[----:B------:R-:W-:Y:S01]  /*10dc0*/  FMUL.FTZ R27, R69, R103 ;  /* 0x00000067451b7220 */ /* 0x000fe20000410000 */
[--C-:B------:R-:W-:Y:S01]  /*10dd0*/  FFMA.FTZ R48, R79, UR4, -R2.reuse ;  /* 0x000000044f307c23 */ /* 0x100fe20008010802 */
[--C-:B------:R-:W-:Y:S03]  /*10de0*/  FFMA.FTZ R79, R162, UR4, -R145.reuse ;  /* 0x00000004a24f7c23 */ /* 0x100fe60008010891 */
[----:B------:R1:W-:Y:S01]  /*10df0*/  MUFU.EX2 R180, R48 ;  /* 0x0000003000b47308 */ /* 0x0003e20000000800 */
[----:B--2---:R-:W-:Y:S07]  /*10e00*/  FMUL.FTZ R24, R0, R100 ;  /* 0x0000006400187220 */ /* 0x004fee0000410000 */
[C---:B------:R-:W-:Y:S06]  /*10e10*/  HMMA.16816.F32 R24, R80.reuse, R40, R24 ;  /* 0x000000285018723c */ /* 0x040fec0000001818 */
[-C--:B------:R-:W-:Y:S05]  /*10e20*/  HMMA.16816.F32 R28, R80, R42.reuse, R28 ;  /* 0x0000002a501c723c */ /* 0x080fea000000181c */
[----:B------:R-:W-:Y:S01]  /*10e30*/  FFMA.FTZ R40, R52, UR4, -R145 ;  /* 0x0000000434287c23 */ /* 0x000fe20008010891 */
[C---:B------:R-:W-:Y:S03]  /*10e40*/  HMMA.16816.F32 R32, R84.reuse, R42, R32 ;  /* 0x0000002a5420723c */ /* 0x040fe60000001820 */
[----:B------:R2:W5:Y:S02]  /*10e50*/  MUFU.EX2 R182, R40 ;  /* 0x0000002800b67308 */ /* 0x0005640000000800 */
[----:B------:R-:W-:Y:S01]  /*10e60*/  FMUL.FTZ R41, R0, R117 ;  /* 0x0000007500297220 */ /* 0x000fe20000410000 */
[-C--:B------:R-:W-:Y:S05]  /*10e70*/  HMMA.16816.F32 R36, R84, R56.reuse, R36 ;  /* 0x000000385424723c */ /* 0x080fea0000001824 */
[C---:B------:R-:W-:Y:S01]  /*10e80*/  FMUL.FTZ R42, R69.reuse, R118 ;  /* 0x00000076452a7220 */ /* 0x040fe20000410000 */
[----:B------:R-:W-:Y:S01]  /*10e90*/  FMUL.FTZ R43, R69, R119 ;  /* 0x00000077452b7220 */ /* 0x000fe20000410000 */
[----:B-1----:R-:W-:Y:S01]  /*10ea0*/  FMUL.FTZ R48, R75, R120 ;  /* 0x000000784b307220 */ /* 0x002fe20000410000 */
[--C-:B------:R-:W-:Y:S01]  /*10eb0*/  FFMA.FTZ R52, R146, UR4, -R2.reuse ;  /* 0x0000000492347c23 */ /* 0x100fe20008010802 */
[----:B------:R-:W-:Y:S03]  /*10ec0*/  LDSM.16.MT88.4 R120, [R198+0x7800] ;  /* 0x00780000c678783b */ /* 0x000fe60000004200 */
[----:B------:R1:W5:Y:S01]  /*10ed0*/  MUFU.EX2 R179, R52 ;  /* 0x0000003400b37308 */ /* 0x0003620000000800 */
[----:B--2---:R-:W-:Y:S07]  /*10ee0*/  FMUL.FTZ R40, R0, R116 ;  /* 0x0000007400287220 */ /* 0x004fee0000410000 */
[C---:B------:R-:W-:Y:S06]  /*10ef0*/  HMMA.16816.F32 R40, R80.reuse, R56, R40 ;  /* 0x000000385028723c */ /* 0x040fec0000001828 */
[-C--:B------:R-:W-:Y:S05]  /*10f00*/  HMMA.16816.F32 R44, R80, R58.reuse, R44 ;  /* 0x0000003a502c723c */ /* 0x080fea000000182c */
[----:B------:R-:W-:Y:S01]  /*10f10*/  FFMA.FTZ R56, R55, UR4, -R2 ;  /* 0x0000000437387c23 */ /* 0x000fe20008010802 */
[C---:B------:R-:W-:Y:S03]  /*10f20*/  HMMA.16816.F32 R48, R84.reuse, R58, R48 ;  /* 0x0000003a5430723c */ /* 0x040fe60000001830 */
[----:B------:R2:W5:Y:S02]  /*10f30*/  MUFU.EX2 R178, R56 ;  /* 0x0000003800b27308 */ /* 0x0005640000000800 */
[----:B------:R-:W-:Y:S01]  /*10f40*/  FMUL.FTZ R55, R74, R131 ;  /* 0x000000834a377220 */ /* 0x000fe20000410000 */
[----:B------:R-:W-:Y:S01]  /*10f50*/  FMUL.FTZ R57, R0, R133 ;  /* 0x0000008500397220 */ /* 0x000fe20000410000 */
[C---:B------:R-:W-:Y:S01]  /*10f60*/  FMUL.FTZ R59, R69.reuse, R135 ;  /* 0x00000087453b7220 */ /* 0x040fe20000410000 */
[----:B------:R-:W-:Y:S05]  /*10f70*/  FMUL.FTZ R58, R69, R134 ;  /* 0x00000086453a7220 */ /* 0x000fea0000410000 */
[----:B------:R3:W5:Y:S01]  /*10f80*/  MUFU.EX2 R131, R77 ;  /* 0x0000004d00837308 */ /* 0x0007620000000800 */
[----:B-1----:R-:W-:Y:S01]  /*10f90*/  FMUL.FTZ R52, R75, R128 ;  /* 0x000000804b347220 */ /* 0x002fe20000410000 */
[----:B------:R-:W-:Y:S01]  /*10fa0*/  FFMA.FTZ R69, R69, R230, R193 ;  /* 0x000000e645457223 */ /* 0x000fe200000100c1 */
[----:B------:R-:W-:Y:S01]  /*10fb0*/  FFMA.FTZ R75, R75, R227, R222 ;  /* 0x000000e34b4b7223 */ /* 0x000fe200000100de */
[----:B------:R-:W-:Y:S04]  /*10fc0*/  FFMA.FTZ R74, R74, R228, R219 ;  /* 0x000000e44a4a7223 */ /* 0x000fe800000100db */
[-C--:B------:R-:W-:Y:S02]  /*10fd0*/  HMMA.16816.F32 R52, R84, R88.reuse, R52 ;  /* 0x000000585434723c */ /* 0x080fe40000001834 */
[----:B------:R-:W-:Y:S01]  /*10fe0*/  MUFU.EX2 R128, R79 ;  /* 0x0000004f00807308 */ /* 0x000fe20000000800 */
[----:B--2---:R-:W-:Y:S07]  /*10ff0*/  FMUL.FTZ R56, R0, R132 ;  /* 0x0000008400387220 */ /* 0x004fee0000410000 */
[C---:B------:R-:W-:Y:S04]  /*11000*/  HMMA.16816.F32 R56, R80.reuse, R88, R56 ;  /* 0x000000585038723c */ /* 0x040fe80000001838 */
[--C-:B---3--:R-:W-:Y:S02]  /*11010*/  FFMA.FTZ R77, R150, UR4, -R76.reuse ;  /* 0x00000004964d7c23 */ /* 0x108fe4000801084c */
[-C--:B------:R-:W-:Y:S02]  /*11020*/  HMMA.16816.F32 R60, R80, R90.reuse, R60 ;  /* 0x0000005a503c723c */ /* 0x080fe4000000183c */
[----:B------:R1:W-:Y:S04]  /*11030*/  MUFU.EX2 R135, R77 ;  /* 0x0000004d00877308 */ /* 0x0003e80000000800 */
[----:B------:R-:W-:Y:S01]  /*11040*/  HMMA.16816.F32 R64, R84, R90, R64 ;  /* 0x0000005a5440723c */ /* 0x000fe20000001840 */
[----:B------:R-:W2:Y:S04]  /*11050*/  LDSM.16.MT88.4 R88, [R198+0x6800] ;  /* 0x00680000c658783b */ /* 0x000ea80000004200 */
[----:B------:R-:W-:Y:S02]  /*11060*/  F2FP.F16.F32.PACK_AB R80, R214, R213 ;  /* 0x000000d5d650723e */ /* 0x000fe400000000ff */
[----:B----4-:R-:W-:Y:S04]  /*11070*/  F2FP.F16.F32.PACK_AB R82, R218, R216 ;  /* 0x000000d8da52723e */ /* 0x010fe800000000ff */
[----:B------:R-:W-:Y:S01]  /*11080*/  F2FP.F16.F32.PACK_AB R81, R191, R190 ;  /* 0x000000bebf51723e */ /* 0x000fe200000000ff */
[----:B-1----:R-:W-:Y:S01]  /*11090*/  FFMA.FTZ R77, R152, UR4, -R76 ;  /* 0x00000004984d7c23 */ /* 0x002fe2000801084c */
[----:B------:R-:W-:Y:S02]  /*110a0*/  F2FP.F16.F32.PACK_AB R83, R192, R195 ;  /* 0x000000c3c053723e */ /* 0x000fe400000000ff */
[----:B------:R-:W-:Y:S01]  /*110b0*/  F2FP.F16.F32.PACK_AB R85, R187, R188 ;  /* 0x000000bcbb55723e */ /* 0x000fe200000000ff */
[----:B------:R1:W3:Y:S01]  /*110c0*/  MUFU.EX2 R175, R77 ;  /* 0x0000004d00af7308 */ /* 0x0002e20000000800 */
[----:B-----5:R-:W-:Y:S02]  /*110d0*/  F2FP.F16.F32.PACK_AB R87, R185, R186 ;  /* 0x000000bab957723e */ /* 0x020fe400000000ff */
[----:B------:R-:W-:Y:S01]  /*110e0*/  F2FP.F16.F32.PACK_AB R84, R183, R184 ;  /* 0x000000b8b754723e */ /* 0x000fe200000000ff */
[-C--:B------:R-:W-:Y:S05]  /*110f0*/  HMMA.16816.F32 R4, R80, R92.reuse, R4 ;  /* 0x0000005c5004723c */ /* 0x080fea0000001804 */
[----:B------:R-:W-:Y:S07]  /*11100*/  F2FP.F16.F32.PACK_AB R86, R181, R182 ;  /* 0x000000b6b556723e */ /* 0x000fee00000000ff */
[C---:B------:R-:W-:Y:S04]  /*11110*/  HMMA.16816.F32 R8, R84.reuse, R92, R8 ;  /* 0x0000005c5408723c */ /* 0x040fe80000001808 */
[--C-:B-1----:R-:W-:Y:S02]  /*11120*/  FFMA.FTZ R77, R153, UR4, -R144.reuse ;  /* 0x00000004994d7c23 */ /* 0x102fe40008010890 */
[-C--:B------:R-:W-:Y:S02]  /*11130*/  HMMA.16816.F32 R12, R84, R94.reuse, R12 ;  /* 0x0000005e540c723c */ /* 0x080fe4000000180c */
[----:B------:R1:W-:Y:S04]  /*11140*/  MUFU.EX2 R129, R77 ;  /* 0x0000004d00817308 */ /* 0x0003e80000000800 */
[C---:B------:R-:W-:Y:S01]  /*11150*/  HMMA.16816.F32 R16, R80.reuse, R94, R16 ;  /* 0x0000005e5010723c */ /* 0x040fe20000001810 */
[----:B------:R-:W4:Y:S05]  /*11160*/  LDSM.16.MT88.4 R92, [R199+0x6800] ;  /* 0x00680000c75c783b */ /* 0x000f2a0000004200 */
[-C--:B------:R-:W-:Y:S06]  /*11170*/  HMMA.16816.F32 R20, R80, R96.reuse, R20 ;  /* 0x000000605014723c */ /* 0x080fec0000001814 */
[C---:B------:R-:W-:Y:S05]  /*11180*/  HMMA.16816.F32 R24, R84.reuse, R96, R24 ;  /* 0x000000605418723c */ /* 0x040fea0000001818 */
[--C-:B-1----:R-:W-:Y:S01]  /*11190*/  FFMA.FTZ R77, R154, UR4, -R144.reuse ;  /* 0x000000049a4d7c23 */ /* 0x102fe20008010890 */
[-C--:B------:R-:W-:Y:S03]  /*111a0*/  HMMA.16816.F32 R28, R84, R98.reuse, R28 ;  /* 0x00000062541c723c */ /* 0x080fe6000000181c */
[----:B------:R1:W5:Y:S03]  /*111b0*/  MUFU.EX2 R130, R77 ;  /* 0x0000004d00827308 */ /* 0x0003660000000800 */
[C---:B------:R-:W-:Y:S01]  /*111c0*/  HMMA.16816.F32 R32, R80.reuse, R98, R32 ;  /* 0x000000625020723c */ /* 0x040fe20000001820 */
[----:B------:R-:W5:Y:S05]  /*111d0*/  LDSM.16.MT88.4 R96, [R197+0x7000] ;  /* 0x00700000c560783b */ /* 0x000f6a0000004200 */
[-C--:B--2---:R-:W-:Y:S06]  /*111e0*/  HMMA.16816.F32 R36, R80, R88.reuse, R36 ;  /* 0x000000585024723c */ /* 0x084fec0000001824 */
[C---:B------:R-:W-:Y:S05]  /*111f0*/  HMMA.16816.F32 R40, R84.reuse, R88, R40 ;  /* 0x000000585428723c */ /* 0x040fea0000001828 */
[--C-:B-1----:R-:W-:Y:S01]  /*11200*/  FFMA.FTZ R77, R157, UR4, -R144.reuse ;  /* 0x000000049d4d7c23 */ /* 0x102fe20008010890 */
[-C--:B------:R-:W-:Y:S03]  /*11210*/  HMMA.16816.F32 R44, R84, R90.reuse, R44 ;  /* 0x0000005a542c723c */ /* 0x080fe6000000182c */
[----:B------:R1:W-:Y:S03]  /*11220*/  MUFU.EX2 R134, R77 ;  /* 0x0000004d00867308 */ /* 0x0003e60000000800 */
[C---:B------:R-:W-:Y:S01]  /*11230*/  HMMA.16816.F32 R48, R80.reuse, R90, R48 ;  /* 0x0000005a5030723c */ /* 0x040fe20000001830 */
[----:B------:R-:W2:Y:S05]  /*11240*/  LDSM.16.MT88.4 R88, [R200+0x7000] ;  /* 0x00700000c858783b */ /* 0x000eaa0000004200 */
[-C--:B----4-:R-:W-:Y:S06]  /*11250*/  HMMA.16816.F32 R52, R80, R92.reuse, R52 ;  /* 0x0000005c5034723c */ /* 0x090fec0000001834 */
[C---:B------:R-:W-:Y:S05]  /*11260*/  HMMA.16816.F32 R56, R84.reuse, R92, R56 ;  /* 0x0000005c5438723c */ /* 0x040fea0000001838 */
[----:B-1----:R-:W-:Y:S01]  /*11270*/  FFMA.FTZ R77, R156, UR4, -R144 ;  /* 0x000000049c4d7c23 */ /* 0x002fe20008010890 */
[-C--:B------:R-:W-:Y:S03]  /*11280*/  HMMA.16816.F32 R60, R84, R94.reuse, R60 ;  /* 0x0000005e543c723c */ /* 0x080fe6000000183c */
[----:B------:R1:W4:Y:S03]  /*11290*/  MUFU.EX2 R174, R77 ;  /* 0x0000004d00ae7308 */ /* 0x0003260000000800 */
[----:B------:R-:W-:Y:S01]  /*112a0*/  HMMA.16816.F32 R64, R80, R94, R64 ;  /* 0x0000005e5040723c */ /* 0x000fe20000001840 */
[----:B------:R-:W2:Y:S04]  /*112b0*/  LDSM.16.MT88.4 R92, [R198+0x7000] ;  /* 0x00700000c65c783b */ /* 0x000ea80000004200 */
[----:B------:R-:W-:Y:S02]  /*112c0*/  F2FP.F16.F32.PACK_AB R84, R179, R180 ;  /* 0x000000b4b354723e */ /* 0x000fe400000000ff */
[----:B------:R-:W-:Y:S04]  /*112d0*/  F2FP.F16.F32.PACK_AB R86, R177, R178 ;  /* 0x000000b2b156723e */ /* 0x000fe800000000ff */
[----:B------:R-:W-:Y:S02]  /*112e0*/  F2FP.F16.F32.PACK_AB R85, R131, R176 ;  /* 0x000000b08355723e */ /* 0x000fe400000000ff */
[----:B---3--:R-:W-:Y:S01]  /*112f0*/  F2FP.F16.F32.PACK_AB R87, R175, R135 ;  /* 0x00000087af57723e */ /* 0x008fe200000000ff */
[--C-:B-1----:R-:W-:Y:S01]  /*11300*/  FFMA.FTZ R77, R164, UR4, -R145.reuse ;  /* 0x00000004a44d7c23 */ /* 0x102fe20008010891 */
[----:B-----5:R-:W-:Y:S02]  /*11310*/  F2FP.F16.F32.PACK_AB R81, R130, R129 ;  /* 0x000000818251723e */ /* 0x020fe400000000ff */
[----:B----4-:R-:W-:Y:S01]  /*11320*/  F2FP.F16.F32.PACK_AB R83, R174, R134 ;  /* 0x00000086ae53723e */ /* 0x010fe200000000ff */
[----:B------:R1:W3:Y:S02]  /*11330*/  MUFU.EX2 R133, R77 ;  /* 0x0000004d00857308 */ /* 0x0002e40000000800 */
[-C--:B------:R-:W-:Y:S05]  /*11340*/  HMMA.16816.F32 R4, R84, R96.reuse, R4 ;  /* 0x000000605404723c */ /* 0x080fea0000001804 */
[--C-:B-1----:R-:W-:Y:S01]  /*11350*/  FFMA.FTZ R77, R165, UR4, -R145.reuse ;  /* 0x00000004a54d7c23 */ /* 0x102fe20008010891 */
[----:B---3--:R-:W-:Y:S03]  /*11360*/  F2FP.F16.F32.PACK_AB R80, R133, R128 ;  /* 0x000000808550723e */ /* 0x008fe600000000ff */
[----:B------:R1:W-:Y:S02]  /*11370*/  MUFU.EX2 R132, R77 ;  /* 0x0000004d00847308 */ /* 0x0003e40000000800 */
[----:B-1----:R-:W-:Y:S08]  /*11380*/  FFMA.FTZ R77, R163, UR4, -R145 ;  /* 0x00000004a34d7c23 */ /* 0x002ff00008010891 */
[----:B------:R1:W3:Y:S02]  /*11390*/  MUFU.EX2 R163, R77 ;  /* 0x0000004d00a37308 */ /* 0x0002e40000000800 */
[--C-:B-1----:R-:W-:Y:S01]  /*113a0*/  FFMA.FTZ R77, R159, UR4, -R2.reuse ;  /* 0x000000049f4d7c23 */ /* 0x102fe20008010802 */
[----:B---3--:R-:W-:Y:S07]  /*113b0*/  F2FP.F16.F32.PACK_AB R82, R163, R132 ;  /* 0x00000084a352723e */ /* 0x008fee00000000ff */
[----:B------:R1:W-:Y:S01]  /*113c0*/  MUFU.EX2 R162, R77 ;  /* 0x0000004d00a27308 */ /* 0x0003e20000000800 */
[C---:B------:R-:W-:Y:S06]  /*113d0*/  HMMA.16816.F32 R8, R80.reuse, R96, R8 ;  /* 0x000000605008723c */ /* 0x040fec0000001808 */
[-C--:B------:R-:W-:Y:S06]  /*113e0*/  HMMA.16816.F32 R12, R80, R98.reuse, R12 ;  /* 0x00000062500c723c */ /* 0x080fec000000180c */
[C---:B------:R-:W-:Y:S05]  /*113f0*/  HMMA.16816.F32 R16, R84.reuse, R98, R16 ;  /* 0x000000625410723c */ /* 0x040fea0000001810 */
[--C-:B-1----:R-:W-:Y:S01]  /*11400*/  FFMA.FTZ R77, R161, UR4, -R2.reuse ;  /* 0x00000004a14d7c23 */ /* 0x102fe20008010802 */
[-C--:B--2---:R-:W-:Y:S03]  /*11410*/  HMMA.16816.F32 R20, R84, R88.reuse, R20 ;  /* 0x000000585414723c */ /* 0x084fe60000001814 */
[----:B------:R1:W2:Y:S03]  /*11420*/  MUFU.EX2 R159, R77 ;  /* 0x0000004d009f7308 */ /* 0x0002a60000000800 */
[C---:B------:R-:W-:Y:S06]  /*11430*/  HMMA.16816.F32 R24, R80.reuse, R88, R24 ;  /* 0x000000585018723c */ /* 0x040fec0000001818 */
[-C--:B------:R-:W-:Y:S06]  /*11440*/  HMMA.16816.F32 R28, R80, R90.reuse, R28 ;  /* 0x0000005a501c723c */ /* 0x080fec000000181c */
[C---:B------:R-:W-:Y:S01]  /*11450*/  HMMA.16816.F32 R32, R84.reuse, R90, R32 ;  /* 0x0000005a5420723c */ /* 0x040fe20000001820 */
[----:B------:R-:W-:Y:S04]  /*11460*/  LDSM.16.MT88.4 R88, [R197+0x7800] ;  /* 0x00780000c558783b */ /* 0x000fe80000004200 */
[--C-:B-1----:R-:W-:Y:S01]  /*11470*/  FFMA.FTZ R77, R158, UR4, -R2.reuse ;  /* 0x000000049e4d7c23 */ /* 0x102fe20008010802 */
[-C--:B------:R-:W-:Y:S03]  /*11480*/  HMMA.16816.F32 R36, R84, R92.reuse, R36 ;  /* 0x0000005c5424723c */ /* 0x080fe60000001824 */
[----:B------:R-:W-:Y:S02]  /*11490*/  MUFU.EX2 R158, R77 ;  /* 0x0000004d009e7308 */ /* 0x000fe40000000800 */
[----:B------:R-:W-:Y:S01]  /*114a0*/  FFMA.FTZ R2, R151, UR4, -R2 ;  /* 0x0000000497027c23 */ /* 0x000fe20008010802 */
[C---:B------:R-:W-:Y:S07]  /*114b0*/  HMMA.16816.F32 R40, R80.reuse, R92, R40 ;  /* 0x0000005c5028723c */ /* 0x040fee0000001828 */
[----:B------:R1:W3:Y:S01]  /*114c0*/  MUFU.EX2 R157, R2 ;  /* 0x00000002009d7308 */ /* 0x0002e20000000800 */
[-C--:B------:R-:W-:Y:S03]  /*114d0*/  HMMA.16816.F32 R44, R80, R94.reuse, R44 ;  /* 0x0000005e502c723c */ /* 0x080fe6000000182c */
[----:B--2---:R-:W-:Y:S03]  /*114e0*/  F2FP.F16.F32.PACK_AB R136, R159, R162 ;  /* 0x000000a29f88723e */ /* 0x004fe600000000ff */
[C---:B------:R-:W-:Y:S05]  /*114f0*/  HMMA.16816.F32 R48, R84.reuse, R94, R48 ;  /* 0x0000005e5430723c */ /* 0x040fea0000001830 */
[--C-:B-1----:R-:W-:Y:S01]  /*11500*/  FFMA.FTZ R2, R166, UR4, -R76.reuse ;  /* 0x00000004a6027c23 */ /* 0x102fe2000801084c */
[----:B---3--:R-:W-:Y:S03]  /*11510*/  F2FP.F16.F32.PACK_AB R138, R157, R158 ;  /* 0x0000009e9d8a723e */ /* 0x008fe600000000ff */
[----:B------:R1:W-:Y:S02]  /*11520*/  MUFU.EX2 R156, R2 ;  /* 0x00000002009c7308 */ /* 0x0003e40000000800 */
[--C-:B-1----:R-:W-:Y:S08]  /*11530*/  FFMA.FTZ R2, R167, UR4, -R76.reuse ;  /* 0x00000004a7027c23 */ /* 0x102ff0000801084c */
[----:B------:R1:W2:Y:S02]  /*11540*/  MUFU.EX2 R154, R2 ;  /* 0x00000002009a7308 */ /* 0x0002a40000000800 */
[--C-:B-1----:R-:W-:Y:S01]  /*11550*/  FFMA.FTZ R2, R168, UR4, -R76.reuse ;  /* 0x00000004a8027c23 */ /* 0x102fe2000801084c */
[----:B------:R-:W-:Y:S01]  /*11560*/  FFMA.FTZ R76, R155, UR4, -R76 ;  /* 0x000000049b4c7c23 */ /* 0x000fe2000801084c */
[----:B--2---:R-:W-:Y:S06]  /*11570*/  F2FP.F16.F32.PACK_AB R137, R154, R156 ;  /* 0x0000009c9a89723e */ /* 0x004fec00000000ff */
[----:B------:R1:W-:Y:S10]  /*11580*/  MUFU.EX2 R153, R2 ;  /* 0x0000000200997308 */ /* 0x0003f40000000800 */
[----:B------:R-:W2:Y:S01]  /*11590*/  MUFU.EX2 R152, R76 ;  /* 0x0000004c00987308 */ /* 0x000ea20000000800 */
[--C-:B-1----:R-:W-:Y:S09]  /*115a0*/  FFMA.FTZ R2, R170, UR4, -R144.reuse ;  /* 0x00000004aa027c23 */ /* 0x102ff20008010890 */
[----:B------:R1:W-:Y:S01]  /*115b0*/  MUFU.EX2 R150, R2 ;  /* 0x0000000200967308 */ /* 0x0003e20000000800 */
[----:B--2---:R-:W-:Y:S01]  /*115c0*/  F2FP.F16.F32.PACK_AB R139, R152, R153 ;  /* 0x00000099988b723e */ /* 0x004fe200000000ff */
[--C-:B-1----:R-:W-:Y:S08]  /*115d0*/  FFMA.FTZ R2, R169, UR4, -R144.reuse ;  /* 0x00000004a9027c23 */ /* 0x102ff00008010890 */
[----:B------:R1:W2:Y:S02]  /*115e0*/  MUFU.EX2 R149, R2 ;  /* 0x0000000200957308 */ /* 0x0002a40000000800 */
[--C-:B-1----:R-:W-:Y:S01]  /*115f0*/  FFMA.FTZ R2, R78, UR4, -R144.reuse ;  /* 0x000000044e027c23 */ /* 0x102fe20008010890 */
[----:B------:R-:W-:Y:S01]  /*11600*/  FFMA.FTZ R144, R3, UR4, -R144 ;  /* 0x0000000403907c23 */ /* 0x000fe20008010890 */
[----:B------:R-:W1:Y:S01]  /*11610*/  LDSM.16.MT88.4 R76, [R199+0x7000] ;  /* 0x00700000c74c783b */ /* 0x000e620000004200 */
[----:B--2---:R-:W-:Y:S05]  /*11620*/  F2FP.F16.F32.PACK_AB R141, R149, R150 ;  /* 0x00000096958d723e */ /* 0x004fea00000000ff */
[----:B------:R2:W-:Y:S01]  /*11630*/  MUFU.EX2 R151, R2 ;  /* 0x0000000200977308 */ /* 0x0005e20000000800 */
[----:B------:R-:W-:Y:S01]  /*11640*/  FADD.FTZ R3, R220, R74 ;  /* 0x0000004adc037221 */ /* 0x000fe20000010000 */
[----:B------:R-:W-:Y:S03]  /*11650*/  MOV R74, R72 ;  /* 0x00000048004a7202 */ /* 0x000fe60000000f00 */
[----:B------:R-:W-:Y:S05]  /*11660*/  FADD.FTZ R3, R221, R3 ;  /* 0x00000003dd037221 */ /* 0x000fea0000010000 */
[----:B------:R-:W3:Y:S01]  /*11670*/  MUFU.EX2 R144, R144 ;  /* 0x0000009000907308 */ /* 0x000ee20000000800 */
[--C-:B--2---:R-:W-:Y:S09]  /*11680*/  FFMA.FTZ R2, R172, UR4, -R145.reuse ;  /* 0x00000004ac027c23 */ /* 0x104ff20008010891 */
[----:B------:R2:W-:Y:S01]  /*11690*/  MUFU.EX2 R148, R2 ;  /* 0x0000000200947308 */ /* 0x0005e20000000800 */
[----:B---3--:R-:W-:Y:S01]  /*116a0*/  F2FP.F16.F32.PACK_AB R143, R144, R151 ;  /* 0x00000097908f723e */ /* 0x008fe200000000ff */
[-C--:B-1----:R-:W-:Y:S03]  /*116b0*/  HMMA.16816.F32 R52, R84, R76.reuse, R52 ;  /* 0x0000004c5434723c */ /* 0x082fe60000001834 */
[--C-:B--2---:R-:W-:Y:S03]  /*116c0*/  FFMA.FTZ R2, R171, UR4, -R145.reuse ;  /* 0x00000004ab027c23 */ /* 0x104fe60008010891 */
[C---:B------:R-:W-:Y:S02]  /*116d0*/  HMMA.16816.F32 R56, R80.reuse, R76, R56 ;  /* 0x0000004c5038723c */ /* 0x040fe40000001838 */
[----:B------:R1:W2:Y:S04]  /*116e0*/  MUFU.EX2 R147, R2 ;  /* 0x0000000200937308 */ /* 0x0002a80000000800 */
[-C--:B------:R-:W-:Y:S05]  /*116f0*/  HMMA.16816.F32 R60, R80, R78.reuse, R60 ;  /* 0x0000004e503c723c */ /* 0x080fea000000183c */
[----:B------:R-:W-:Y:S01]  /*11700*/  MOV R76, R70 ;  /* 0x00000046004c7202 */ /* 0x000fe20000000f00 */
[----:B------:R-:W-:Y:S05]  /*11710*/  HMMA.16816.F32 R64, R84, R78, R64 ;  /* 0x0000004e5440723c */ /* 0x000fea0000001840 */
[----:B------:R-:W-:Y:S01]  /*11720*/  MOV R77, R71 ;  /* 0x00000047004d7202 */ /* 0x000fe20000000f00 */
[-C--:B------:R-:W-:Y:S01]  /*11730*/  HMMA.16816.F32 R84, R136, R88.reuse, R4 ;  /* 0x000000588854723c */ /* 0x080fe20000001804 */
[----:B------:R-:W3:Y:S04]  /*11740*/  LDSM.16.MT88.4 R4, [R199+0x7800] ;  /* 0x00780000c704783b */ /* 0x000ee80000004200 */
[--C-:B-1----:R-:W-:Y:S01]  /*11750*/  FFMA.FTZ R2, R173, UR4, -R145.reuse ;  /* 0x00000004ad027c23 */ /* 0x102fe20008010891 */
[----:B------:R-:W-:Y:S01]  /*11760*/  FFMA.FTZ R145, R160, UR4, -R145 ;  /* 0x00000004a0917c23 */ /* 0x000fe20008010891 */
[----:B--2---:R-:W-:Y:S02]  /*11770*/  F2FP.F16.F32.PACK_AB R140, R147, R148 ;  /* 0x00000094938c723e */ /* 0x004fe400000000ff */
[----:B------:R1:W-:Y:S10]  /*11780*/  MUFU.EX2 R146, R2 ;  /* 0x0000000200927308 */ /* 0x0003f40000000800 */
[----:B------:R-:W2:Y:S01]  /*11790*/  MUFU.EX2 R145, R145 ;  /* 0x0000009100917308 */ /* 0x000ea20000000800 */
[----:B-1----:R-:W-:Y:S01]  /*117a0*/  FFMA.FTZ R2, R0, R229, R189 ;  /* 0x000000e500027223 */ /* 0x002fe200000100bd */
[----:B------:R-:W-:Y:S01]  /*117b0*/  FADD.FTZ R0, R210, R69 ;  /* 0x00000045d2007221 */ /* 0x000fe20000010000 */
[----:B------:R-:W-:Y:S02]  /*117c0*/  MOV R69, R73 ;  /* 0x0000004900457202 */ /* 0x000fe40000000f00 */
[----:B------:R-:W-:Y:S01]  /*117d0*/  FADD.FTZ R2, R194, R2 ;  /* 0x00000002c2027221 */ /* 0x000fe20000010000 */
[----:B------:R-:W-:Y:S01]  /*117e0*/  FADD.FTZ R0, R215, R0 ;  /* 0x00000000d7007221 */ /* 0x000fe20000010000 */
[----:B--2---:R-:W-:Y:S07]  /*117f0*/  F2FP.F16.F32.PACK_AB R142, R145, R146 ;  /* 0x00000092918e723e */ /* 0x004fee00000000ff */
        /* <DEDUP_REMOVED lines=40> */
[----:B------:R-:W-:Y:S02]  /*11a80*/  FADD.FTZ R8, R131, R0 ;  /* 0x0000000083087221 */ /* 0x000fe40000010000 */
[-C--:B---3--:R-:W-:Y:S03]  /*11a90*/  HMMA.16816.F32 R128, R136, R4.reuse, R52 ;  /* 0x000000048880723c */ /* 0x088fe60000001834 */
        /* <DEDUP_REMOVED lines=24> */
[----:B------:R-:W-:Y:S01]  /*11c20*/  IADD3 R0, R209, -0x1, RZ ;  /* 0xffffffffd1007810 */ /* 0x000fe20007ffe0ff */
[----:B------:R-:W-:Y:S01]  /*11c30*/  FADD.FTZ R230, R144, R3 ;  /* 0x0000000390e67221 */ /* 0x000fe20000010000 */
[----:B------:R-:W-:Y:S01]  /*11c40*/  FADD.FTZ R227, R157, R5 ;  /* 0x000000059de37221 */ /* 0x000fe20000010000 */
[----:B------:R-:W-:Y:S01]  /*11c50*/  FADD.FTZ R228, R152, R4 ;  /* 0x0000000498e47221 */ /* 0x000fe20000010000 */
[----:B------:R-:W-:Y:S01]  /*11c60*/  MOV R209, R0 ;  /* 0x0000000000d17202 */ /* 0x000fe20000000f00 */
[----:B------:R-:W-:Y:S01]  /*11c70*/  FADD.FTZ R229, R145, R2 ;  /* 0x0000000291e57221 */ /* 0x000fe20000010000 */
[----:B------:R-:W-:Y:S06]  /*11c80*/  @P1 BRA `(.L_x_1363) ;  /* 0xffffffc800d41947 */ /* 0x000fec000383ffff */
.L_x_1362:
        /* <DEDUP_REMOVED lines=23> */
[----:B------:R-:W-:Y:S01]  /*11e00*/  SHF.R.S32.HI R5, RZ, 0x5, R46 ;  /* 0x00000005ff057819 */ /* 0x000fe2000001142e */
[----:B------:R-:W-:Y:S01]  /*11e10*/  IMAD.IADD R3, R47, 0x1, -R3 ;  /* 0x000000012f037824 */ /* 0x000fe200078e0a03 */
[----:B------:R-:W-:-:S03]  /*11e20*/  LOP3.LUT R2, R2, 0xfffffff8, RZ, 0xc0, !PT ;  /* 0xfffffff802027812 */ /* 0x000fc600078ec0ff */
[----:B------:R-:W-:Y:S02]  /*11e30*/  IMAD R3, R5, 0x200, R3 ;  /* 0x0000020005037824 */ /* 0x000fe400078e0203 */
[----:B------:R-:W-:Y:S02]  /*11e40*/  IMAD.IADD R2, R4, 0x1, -R2 ;  /* 0x0000000104027824 */ /* 0x000fe400078e0a02 */
[----:B-1----:R-:W-:Y:S02]  /*11e50*/  FADD.FTZ R43, R0, R8 ;  /* 0x00000008002b7221 */ /* 0x002fe40000010000 */
[----:B------:R-:W-:-:S05]  /*11e60*/  IMAD.SHL.U32 R4, R2, 0x40, RZ ;  /* 0x0000004002047824 */ /* 0x000fca00078e00ff */
        /* <DEDUP_REMOVED lines=25> */
[----:B------:R-:W-:Y:S02]  /*12000*/  IADD3 R45, R5, R9, RZ ;  /* 0x00000009052d7210 */ /* 0x000fe40007ffe0ff */
.L_x_1366:
        /* <DEDUP_REMOVED lines=20> */
.L_x_1367:
        /* <DEDUP_REMOVED lines=10> */
[C---:B------:R-:W-:Y:S01]  /*121f0*/  FMUL.FTZ R96, R0.reuse, R96 ;  /* 0x0000006000607220 */ /* 0x040fe20000410000 */
        /* <DEDUP_REMOVED lines=36> */
[C---:B------:R-:W-:Y:S01]  /*12440*/  FMUL.FTZ R13, R3.reuse, R107 ;  /* 0x0000006b030d7220 */ /* 0x040fe20000410000 */
[C---:B----4-:R-:W-:Y:S01]  /*12450*/  FMUL.FTZ R80, R2.reuse, R80 ;  /* 0x0000005002507220 */ /* 0x050fe20000410000 */
[C---:B------:R-:W-:Y:S01]  /*12460*/  FMUL.FTZ R4, R2.reuse, R81 ;  /* 0x0000005102047220 */ /* 0x040fe20000410000 */
[C---:B------:R-:W-:Y:S01]  /*12470*/  FMUL.FTZ R92, R2.reuse, R92 ;  /* 0x0000005c025c7220 */ /* 0x040fe20000410000 */
[----:B------:R-:W-:Y:S01]  /*12480*/  FMUL.FTZ R12, R2, R93 ;  /* 0x0000005d020c7220 */ /* 0x000fe20000410000 */
[C---:B------:R-:W-:Y:S01]  /*12490*/  FMUL.FTZ R114, R3.reuse, R114 ;  /* 0x0000007203727220 */ /* 0x040fe20000410000 */
[C---:B------:R-:W-:Y:S01]  /*124a0*/  FMUL.FTZ R21, R3.reuse, R115 ;  /* 0x0000007303157220 */ /* 0x040fe20000410000 */
[C---:B------:R-:W-:Y:S01]  /*124b0*/  FMUL.FTZ R122, R3.reuse, R122 ;  /* 0x0000007a037a7220 */ /* 0x040fe20000410000 */
[C---:B------:R-:W-:Y:S01]  /*124c0*/  FMUL.FTZ R16, R3.reuse, R123 ;  /* 0x0000007b03107220 */ /* 0x040fe20000410000 */
        /* <DEDUP_REMOVED lines=36> */
[----:B------:R-:W-:Y:S01]  /*12710*/  STS [R20+0x400], R5 ;  /* 0x0004000514007388 */ /* 0x000fe20000000800 */
        /* <DEDUP_REMOVED lines=16> */
[----:B------:R-:W-:Y:S01]  /*12820*/  STS [R0+0x2000], R12 ;  /* 0x0020000c00007388 */ /* 0x000fe20000000800 */
[----:B------:R-:W-:-:S02]  /*12830*/  F2FP.F16.F32.PACK_AB R21, R21, R114 ;  /* 0x000000721515723e */ /* 0x000fc400000000ff */
[----:B------:R-:W-:Y:S01]  /*12840*/  F2FP.F16.F32.PACK_AB R16, R16, R122 ;  /* 0x0000007a1010723e */ /* 0x000fe200000000ff */
[----:B------:R4:W-:Y:S01]  /*12850*/  STS [R0+0x2400], R11 ;  /* 0x0024000b00007388 */ /* 0x0009e20000000800 */
[----:B------:R-:W-:Y:S02]  /*12860*/  F2FP.F16.F32.PACK_AB R19, R19, R116 ;  /* 0x000000741313723e */ /* 0x000fe400000000ff */
[----:B------:R-:W-:Y:S02]  /*12870*/  F2FP.F16.F32.PACK_AB R18, R119, R18 ;  /* 0x000000127712723e */ /* 0x000fe400000000ff */
[----:B--2---:R-:W-:Y:S02]  /*12880*/  IADD3 R3, R0, R36, RZ ;  /* 0x0000002400037210 */ /* 0x004fe40007ffe0ff */
[----:B------:R-:W-:Y:S02]  /*12890*/  F2FP.F16.F32.PACK_AB R26, R26, R124 ;  /* 0x0000007c1a1a723e */ /* 0x000fe400000000ff */
[----:B---3--:R-:W-:-:S02]  /*128a0*/  IADD3 R2, R20, R36, RZ ;  /* 0x0000002414027210 */ /* 0x008fc40007ffe0ff */
[----:B------:R-:W-:Y:S02]  /*128b0*/  F2FP.F16.F32.PACK_AB R27, R127, R27 ;  /* 0x0000001b7f1b723e */ /* 0x000fe400000000ff */
[----:B------:R-:W-:Y:S01]  /*128c0*/  F2FP.F16.F32.PACK_AB R28, R28, R130 ;  /* 0x000000821c1c723e */ /* 0x000fe200000000ff */
[----:B------:R2:W-:Y:S01]  /*128d0*/  STS [R2], R10 ;  /* 0x0000000a02007388 */ /* 0x0005e20000000800 */
[----:B------:R-:W-:Y:S01]  /*128e0*/  F2FP.F16.F32.PACK_AB R31, R31, R136 ;  /* 0x000000881f1f723e */ /* 0x000fe200000000ff */
[----:B----4-:R-:W3:Y:S01]  /*128f0*/  @P5 LDC R4, c[0x0][0x2c0] ;  /* 0x0000b000ff045b82 */ /* 0x010ee20000000800 */
[----:B------:R-:W-:Y:S01]  /*12900*/  F2FP.F16.F32.PACK_AB R30, R30, R138 ;  /* 0x0000008a1e1e723e */ /* 0x000fe200000000ff */
[----:B------:R-:W-:Y:S01]  /*12910*/  STS [R2+0x400], R9 ;  /* 0x0004000902007388 */ /* 0x000fe20000000800 */
[----:B------:R-:W-:Y:S02]  /*12920*/  F2FP.F16.F32.PACK_AB R32, R32, R132 ;  /* 0x000000842020723e */ /* 0x000fe400000000ff */
[----:B------:R-:W-:Y:S01]  /*12930*/  F2FP.F16.F32.PACK_AB R34, R135, R34 ;  /* 0x000000228722723e */ /* 0x000fe200000000ff */
[----:B------:R4:W-:Y:S01]  /*12940*/  STS [R3], R8 ;  /* 0x0000000803007388 */ /* 0x0009e20000000800 */
[----:B------:R-:W-:Y:S01]  /*12950*/  F2FP.F16.F32.PACK_AB R33, R33, R140 ;  /* 0x0000008c2121723e */ /* 0x000fe200000000ff */
[----:B------:R-:W1:Y:S01]  /*12960*/  @!P5 LDC R7, c[0x0][0x270] ;  /* 0x00009c00ff07db82 */ /* 0x000e620000000800 */
[----:B------:R-:W-:Y:S01]  /*12970*/  IADD3 R0, R36, 0x400, R22 ;  /* 0x0000040024007810 */ /* 0x000fe20007ffe016 */
[----:B------:R4:W-:Y:S01]  /*12980*/  STS [R3+0x400], R13 ;  /* 0x0004000d03007388 */ /* 0x0009e20000000800 */
[----:B------:R-:W-:Y:S01]  /*12990*/  F2FP.F16.F32.PACK_AB R35, R143, R35 ;  /* 0x000000238f23723e */ /* 0x000fe200000000ff */
[----:B------:R-:W3:Y:S01]  /*129a0*/  @P3 MUFU.LG2 R11, R43 ;  /* 0x0000002b000b3308 */ /* 0x000ee20000000c00 */
[C---:B------:R-:W-:Y:S01]  /*129b0*/  IADD3 R5, R37.reuse, R0, RZ ;  /* 0x0000000025057210 */ /* 0x040fe20007ffe0ff */
[----:B------:R4:W-:Y:S01]  /*129c0*/  STS [R2+0x2000], R15 ;  /* 0x0020000f02007388 */ /* 0x0009e20000000800 */
[----:B------:R-:W-:-:S03]  /*129d0*/  IADD3 R0, R37, R22, RZ ;  /* 0x0000001625007210 */ /* 0x000fc60007ffe0ff */
[----:B------:R3:W-:Y:S02]  /*129e0*/  STS [R2+0x2400], R14 ;  /* 0x0024000e02007388 */ /* 0x0007e40000000800 */
[----:B------:R-:W1:Y:S02]  /*129f0*/  @P6 MUFU.LG2 R12, R41 ;  /* 0x00000029000c6308 */ /* 0x000e640000000c00 */
[----:B------:R-:W-:Y:S01]  /*12a00*/  STS [R3+0x2000], R25 ;  /* 0x0020001903007388 */ /* 0x000fe20000000800 */
[----:B--2---:R-:W2:Y:S01]  /*12a10*/  @P3 LDC R10, c[0x0][0x2e8] ;  /* 0x0000ba00ff0a3b82 */ /* 0x004ea20000000800 */
[----:B------:R-:W-:Y:S02]  /*12a20*/  @!P5 MOV R4, 0x1 ;  /* 0x000000010004d802 */ /* 0x000fe40000000f00 */
[----:B------:R1:W-:Y:S04]  /*12a30*/  STS [R3+0x2400], R24 ;  /* 0x0024001803007388 */ /* 0x0003e80000000800 */
[----:B------:R-:W-:Y:S01]  /*12a40*/  STS [R22], R23 ;  /* 0x0000001716007388 */ /* 0x000fe20000000800 */
[----:B----4-:R-:W4:Y:S03]  /*12a50*/  @P5 LDC.64 R8, c[0x0][0x2c0] ;  /* 0x0000b000ff085b82 */ /* 0x010f260000000a00 */
[----:B------:R-:W-:Y:S01]  /*12a60*/  STS [R22+0x400], R21 ;  /* 0x0004001516007388 */ /* 0x000fe20000000800 */
[----:B------:R-:W4:Y:S03]  /*12a70*/  @P2 MUFU.LG2 R13, R40 ;  /* 0x00000028000d2308 */ /* 0x000f260000000c00 */
[----:B------:R2:W-:Y:S01]  /*12a80*/  STS [R0], R17 ;  /* 0x0000001100007388 */ /* 0x0005e20000000800 */
[----:B------:R-:W4:Y:S03]  /*12a90*/  @P6 LDC R15, c[0x0][0x2e8] ;  /* 0x0000ba00ff0f6b82 */ /* 0x000f260000000800 */
[----:B------:R2:W-:Y:S01]  /*12aa0*/  STS [R0+0x400], R16 ;  /* 0x0004001000007388 */ /* 0x0005e20000000800 */
[----:B---3--:R-:W-:-:S03]  /*12ab0*/  IADD3 R2, R36, R22, RZ ;  /* 0x0000001624027210 */ /* 0x008fc60007ffe0ff */
[----:B------:R3:W-:Y:S04]  /*12ac0*/  STS [R22+0x2000], R19 ;  /* 0x0020001316007388 */ /* 0x0007e80000000800 */
[----:B------:R3:W-:Y:S01]  /*12ad0*/  STS [R22+0x2400], R18 ;  /* 0x0024001216007388 */ /* 0x0007e20000000800 */
[----:B-1----:R-:W-:-:S03]  /*12ae0*/  IADD3 R3, R36, R0, RZ ;  /* 0x0000000024037210 */ /* 0x002fc60007ffe0ff */
[----:B------:R-:W-:Y:S04]  /*12af0*/  STS [R0+0x2000], R26 ;  /* 0x0020001a00007388 */ /* 0x000fe80000000800 */
[----:B------:R1:W-:Y:S04]  /*12b00*/  STS [R0+0x2400], R27 ;  /* 0x0024001b00007388 */ /* 0x0003e80000000800 */
[----:B------:R-:W-:Y:S01]  /*12b10*/  STS [R2], R29 ;  /* 0x0000001d02007388 */ /* 0x000fe20000000800 */
[----:B--2---:R-:W-:-:S03]  /*12b20*/  MOV R17, 0x7f800000 ;  /* 0x7f80000000117802 */ /* 0x004fc60000000f00 */
[----:B------:R2:W-:Y:S01]  /*12b30*/  STS [R2+0x400], R28 ;  /* 0x0004001c02007388 */ /* 0x0005e20000000800 */
[----:B------:R-:W-:-:S03]  /*12b40*/  MOV R16, 0x7f800000 ;  /* 0x7f80000000107802 */ /* 0x000fc60000000f00 */
[----:B------:R-:W-:Y:S01]  /*12b50*/  STS [R3], R31 ;  /* 0x0000001f03007388 */ /* 0x000fe20000000800 */
[----:B---3--:R-:W-:-:S03]  /*12b60*/  MOV R19, 0x7f800000 ;  /* 0x7f80000000137802 */ /* 0x008fc60000000f00 */
[----:B------:R-:W-:Y:S01]  /*12b70*/  STS [R5], R30 ;  /* 0x0000001e05007388 */ /* 0x000fe20000000800 */
[----:B------:R-:W-:-:S03]  /*12b80*/  MOV R18, 0x7f800000 ;  /* 0x7f80000000127802 */ /* 0x000fc60000000f00 */
[----:B------:R-:W-:Y:S04]  /*12b90*/  STS [R2+0x2000], R32 ;  /* 0x0020002002007388 */ /* 0x000fe80000000800 */
[----:B------:R3:W-:Y:S01]  /*12ba0*/  STS [R2+0x2400], R34 ;  /* 0x0024002202007388 */ /* 0x0007e20000000800 */
[----:B-1----:R-:W-:Y:S01]  /*12bb0*/  @P5 MOV R0, 0x1 ;  /* 0x0000000100005802 */ /* 0x002fe20000000f00 */
[----:B------:R-:W-:Y:S02]  /*12bc0*/  @!P5 IMAD R0, R6, R7, RZ ;  /* 0x000000070600d224 */ /* 0x000fe400078e02ff */
[----:B------:R-:W-:Y:S04]  /*12bd0*/  STS [R3+0x2000], R33 ;  /* 0x0020002103007388 */ /* 0x000fe80000000800 */
[----:B------:R1:W-:Y:S01]  /*12be0*/  STS [R5+0x2000], R35 ;  /* 0x0020002305007388 */ /* 0x0003e20000000800 */
[----:B------:R-:W-:Y:S06]  /*12bf0*/  BAR.SYNC.DEFER_BLOCKING 0x0 ;  /* 0x0000000000007b1d */ /* 0x000fec0000010000 */
[----:B------:R-:W4:Y:S01]  /*12c00*/  S2R R14, SR_CTAID.Y ;  /* 0x00000000000e7919 */ /* 0x000f220000002600 */
[----:B--2---:R-:W2:Y:S01]  /*12c10*/  S2R R28, SR_CTAID.Z ;  /* 0x00000000001c7919 */ /* 0x004ea20000002700 */
[----:B---3--:R-:W-:-:S04]  /*12c20*/  LOP3.LUT R2, R46, 0xffffffe0, RZ, 0xc0, !PT ;  /* 0xffffffe02e027812 */ /* 0x008fc800078ec0ff */
[----:B------:R-:W-:-:S04]  /*12c30*/  IADD3 R7, -R2, R47, RZ ;  /* 0x0000002f02077210 */ /* 0x000fc80007ffe1ff */
[----:B------:R-:W-:Y:S01]  /*12c40*/  LOP3.LUT P0, RZ, R7, 0x3, RZ, 0xc0, !PT ;  /* 0x0000000307ff7812 */ /* 0x000fe2000780c0ff */
[----:B-1----:R-:W-:Y:S01]  /*12c50*/  @P3 FMUL.FTZ R5, R11, 0.69314718246459960938 ;  /* 0x3f3172180b053820 */ /* 0x002fe20000410000 */
[----:B------:R1:W3:Y:S03]  /*12c60*/  LDS.128 R24, [R208+0x3800] ;  /* 0x00380000d0187984 */ /* 0x0002e60000000c00 */
[----:B------:R-:W-:Y:S01]  /*12c70*/  @P3 FFMA.FTZ R19, R73, R10, R5 ;  /* 0x0000000a49133223 */ /* 0x000fe20000010005 */
[----:B----4-:R-:W-:Y:S02]  /*12c80*/  IMAD R2, R14, R0, RZ ;  /* 0x000000000e027224 */ /* 0x010fe400078e02ff */
[----:B------:R-:W-:Y:S01]  /*12c90*/  @P5 IMAD R0, R9, R8, RZ ;  /* 0x0000000809005224 */ /* 0x000fe200078e02ff */
[----:B------:R-:W4:Y:S01]  /*12ca0*/  @P1 LDC R14, c[0x0][0x2e8] ;  /* 0x0000ba00ff0e1b82 */ /* 0x000f220000000800 */
[----:B------:R-:W1:Y:S01]  /*12cb0*/  @P1 MUFU.LG2 R8, R42 ;  /* 0x0000002a00081308 */ /* 0x000e620000000c00 */
[----:B------:R-:W-:Y:S01]  /*12cc0*/  @!P5 MOV R0, R6 ;  /* 0x000000060000d202 */ /* 0x000fe20000000f00 */
[----:B------:R-:W-:Y:S01]  /*12cd0*/  @P6 FMUL.FTZ R6, R12, 0.69314718246459960938 ;  /* 0x3f3172180c066820 */ /* 0x000fe20000410000 */
[----:B------:R-:W-:Y:S01]  /*12ce0*/  SEL R3, R2, RZ, !P4 ;  /* 0x000000ff02037207 */ /* 0x000fe20006000000 */
[----:B------:R-:W-:-:S02]  /*12cf0*/  IMAD R2, R4, UR4, RZ ;  /* 0x0000000404027c24 */ /* 0x000fc4000f8e02ff */
[----:B------:R-:W-:Y:S01]  /*12d00*/  @P6 FFMA.FTZ R16, R71, R15, R6 ;  /* 0x0000000f47106223 */ /* 0x000fe20000010006 */
[----:B------:R-:W3:Y:S01]  /*12d10*/  @P2 LDC R9, c[0x0][0x2e8] ;  /* 0x0000ba00ff092b82 */ /* 0x000ee20000000800 */
[----:B--2---:R-:W-:Y:S01]  /*12d20*/  IMAD R0, R28, R0, R3 ;  /* 0x000000001c007224 */ /* 0x004fe200078e0203 */
[----:B------:R-:W-:Y:S01]  /*12d30*/  SHF.L.U32 R3, R2, 0x7, RZ ;  /* 0x0000000702037819 */ /* 0x000fe200000006ff */
[----:B------:R-:W-:-:S03]  /*12d40*/  @P2 FMUL.FTZ R2, R13, 0.69314718246459960938 ;  /* 0x3f3172180d022820 */ /* 0x000fc60000410000 */
[----:B------:R-:W-:Y:S02]  /*12d50*/  SHF.R.S32.HI R7, RZ, 0x1f, R3 ;  /* 0x0000001fff077819 */ /* 0x000fe40000011403 */
[--C-:B------:R-:W-:Y:S01]  /*12d60*/  IADD3 R3, P4, P3, R3, R38, R0.reuse ;  /* 0x0000002603037210 */ /* 0x100fe20007b9e000 */
[----:B-1----:R-:W-:Y:S01]  /*12d70*/  @P1 FMUL.FTZ R5, R8, 0.69314718246459960938 ;  /* 0x3f31721808051820 */ /* 0x002fe20000410000 */
[----:B------:R-:W-:-:S04]  /*12d80*/  SHF.R.S32.HI R0, RZ, 0x1f, R0 ;  /* 0x0000001fff007819 */ /* 0x000fc80000011400 */
[----:B------:R-:W-:Y:S01]  /*12d90*/  IADD3.X R7, R7, R39, R0, P4, P3 ;  /* 0x0000002707077210 */ /* 0x000fe200027e6400 */
[----:B----4-:R-:W-:Y:S01]  /*12da0*/  @P1 FFMA.FTZ R17, R70, R14, R5 ;  /* 0x0000000e46111223 */ /* 0x010fe20000010005 */
[----:B---3--:R-:W-:Y:S01]  /*12db0*/  @P2 FFMA.FTZ R18, R72, R9, R2 ;  /* 0x0000000948122223 */ /* 0x008fe20000010002 */
[----:B------:R-:W-:Y:S06]  /*12dc0*/  @P0 BRA `(.L_x_1369) ;  /* 0x0000000000980947 */ /* 0x000fec0003800000 */
[----:B------:R-:W2:Y:S04]  /*12dd0*/  LDL.LU R50, [R1+0x5c] ;  /* 0x00005c0001327983 */ /* 0x000ea80000300800 */
[----:B------:R-:W2:Y:S02]  /*12de0*/  LDL.LU R49, [R1+0x70] ;  /* 0x0000700001317983 */ /* 0x000ea40000300800 */
        /* <DEDUP_REMOVED lines=14> */
[-C--:B------:R-:W-:Y:S01]  /*12ed0*/  @!P5 IADD3 R2, P2, R0, R3.reuse, RZ ;  /* 0x000000030002d210 */ /* 0x080fe20007f5e0ff */
[----:B------:R-:W-:Y:S01]  /*12ee0*/  @!P3 IMAD R4, R5, R4, RZ ;  /* 0x000000040504b224 */ /* 0x000fe200078e02ff */
[----:B------:R-:W-:Y:S02]  /*12ef0*/  @!P4 IADD3 R5, P1, R6, R3, RZ ;  /* 0x000000030605c210 */ /* 0x000fe40007f3e0ff */
[-C--:B------:R-:W-:Y:S02]  /*12f00*/  @!P6 LEA.HI.X.SX32 R11, R8, R7.reuse, 0x1, P0 ;  /* 0x00000007080be211 */ /* 0x080fe400000f0eff */
[----:B------:R-:W-:Y:S01]  /*12f10*/  @!P5 LEA.HI.X.SX32 R0, R0, R7, 0x1, P2 ;  /* 0x000000070000d211 */ /* 0x000fe200010f0eff */
[----:B------:R-:W3:Y:S01]  /*12f20*/  @!P4 LDC.64 R20, c[0x0][0x2b0] ;  /* 0x0000ac00ff14cb82 */ /* 0x000ee20000000a00 */
[----:B------:R-:W-:-:S04]  /*12f30*/  @!P3 IADD3 R3, P0, R4, R3, RZ ;  /* 0x000000030403b210 */ /* 0x000fc80007f1e0ff */
[----:B------:R-:W-:-:S03]  /*12f40*/  @!P3 LEA.HI.X.SX32 R10, R4, R7, 0x1, P0 ;  /* 0x00000007040ab211 */ /* 0x000fc600000f0eff */
[----:B------:R-:W4:Y:S01]  /*12f50*/  @!P3 LDC.64 R22, c[0x0][0x2b0] ;  /* 0x0000ac00ff16bb82 */ /* 0x000f220000000a00 */
[C---:B-1----:R-:W-:Y:S02]  /*12f60*/  @!P6 LEA R8, P2, R9.reuse, R12, 0x2 ;  /* 0x0000000c0908e211 */ /* 0x042fe400078410ff */
        /* <DEDUP_REMOVED lines=12> */
.L_x_1369:
[----:B------:R-:W-:Y:S05]  /*13030*/  BSYNC B0 ;  /* 0x0000000000007941 */ /* 0x000fea0003800000 */
.L_x_1368:
        /* <DEDUP_REMOVED lines=8> */
[----:B------:R1:W5:Y:S01]  /*130c0*/  LDL.64 R14, [R1] ;  /* 0x00000000010e7983 */ /* 0x0003620000100a00 */
        /* <DEDUP_REMOVED lines=28> */
.L_x_1371:
[----:B------:R-:W-:Y:S05]  /*13290*/  BSYNC B0 ;  /* 0x0000000000007941 */ /* 0x000fea0003800000 */
.L_x_1370:
        /* <DEDUP_REMOVED lines=20> */
.L_x_1373:
[----:B------:R-:W-:Y:S05]  /*133e0*/  BSYNC B0 ;  /* 0x0000000000007941 */ /* 0x000fea0003800000 */
.L_x_1372:
        /* <DEDUP_REMOVED lines=16> */
.L_x_1375:
[----:B------:R-:W-:Y:S05]  /*134f0*/  BSYNC B0 ;  /* 0x0000000000007941 */ /* 0x000fea0003800000 */
.L_x_1374:
        /* <DEDUP_REMOVED lines=16> */
.L_x_1377:
[----:B------:R-:W-:Y:S05]  /*13600*/  BSYNC B0 ;  /* 0x0000000000007941 */ /* 0x000fea0003800000 */
.L_x_1376:
        /* <DEDUP_REMOVED lines=16> */
.L_x_1379:
[----:B------:R-:W-:Y:S05]  /*13710*/  BSYNC B0 ;  /* 0x0000000000007941 */ /* 0x000fea0003800000 */
.L_x_1378:
        /* <DEDUP_REMOVED lines=16> */
.L_x_1381:
[----:B------:R-:W-:Y:S05]  /*13820*/  BSYNC B0 ;  /* 0x0000000000007941 */ /* 0x000fea0003800000 */
.L_x_1380:
        /* <DEDUP_REMOVED lines=16> */
.L_x_1383:
[----:B------:R-:W-:Y:S05]  /*13930*/  BSYNC B0 ;  /* 0x0000000000007941 */ /* 0x000fea0003800000 */
.L_x_1382:
        /* <DEDUP_REMOVED lines=15> */
.L_x_1316:
[----:B------:R-:W3:Y:S01]  /*13a30*/  LDL.LU R18, [R1+0x3c] ;  /* 0x00003c0001127983 */ /* 0x000ee20000300800 */
[----:B------:R-:W1:Y:S01]  /*13a40*/  LDC.U8 R0, c[0x0][0x3d9] ;  /* 0x0000f640ff007b82 */ /* 0x000e620000000000 */
[----:B------:R-:W-:Y:S01]  /*13a50*/  SHF.R.S32.HI R17, RZ, 0x1f, R148 ;  /* 0x0000001fff117819 */ /* 0x000fe20000011494 */
[----:B------:R-:W-:Y:S01]  /*13a60*/  ULDC.64 UR4, c[0x0][0x2a0] ;  /* 0x0000a80000047ab9 */ /* 0x000fe20000000a00 */
[----:B------:R-:W-:Y:S01]  /*13a70*/  ULDC UR6, c[0x0][0x2d0] ;  /* 0x0000b40000067ab9 */ /* 0x000fe20000000800 */
        /* <DEDUP_REMOVED lines=32> */
[----:B------:R-:W-:Y:S02]  /*13c80*/  @!P1 IMAD.MOV.U32 R6, RZ, RZ, R7 ;  /* 0x000000ffff069224 */ /* 0x000fe400078e0007 */
[----:B------:R-:W-:Y:S01]  /*13c90*/  @P3 IMAD.MOV.U32 R8, RZ, RZ, R2 ;  /* 0x000000ffff083224 */ /* 0x000fe200078e0002 */
[----:B------:R-:W-:Y:S01]  /*13ca0*/  CS2R R2, SRZ ;  /* 0x0000000000027805 */ /* 0x000fe2000001ff00 */
[----:B------:R-:W-:Y:S01]  /*13cb0*/  @!P3 IMAD.IADD R9, R5, 0x1, R12 ;  /* 0x000000010509b824 */ /* 0x000fe200078e020c */
[----:B------:R-:W-:Y:S01]  /*13cc0*/  SHF.R.S32.HI R5, RZ, 0x1f, R20 ;  /* 0x0000001fff057819 */ /* 0x000fe20000011414 */
[----:B------:R-:W-:Y:S01]  /*13cd0*/  @!P3 IMAD.MOV.U32 R8, RZ, RZ, R4 ;  /* 0x000000ffff08b224 */ /* 0x000fe200078e0004 */
[----:B------:R1:W-:Y:S01]  /*13ce0*/  @!P0 STL [R1+0x3c], R18 ;  /* 0x00003c1201008387 */ /* 0x0003e20000100800 */
[--C-:B------:R-:W-:Y:S01]  /*13cf0*/  @!P2 IMAD.MOV.U32 R2, RZ, RZ, R18.reuse ;  /* 0x000000ffff02a224 */ /* 0x100fe200078e0012 */
[----:B------:R-:W-:Y:S01]  /*13d00*/  @!P2 SHF.R.S32.HI R3, RZ, 0x1f, R18 ;  /* 0x0000001fff03a819 */ /* 0x000fe20000011412 */
[----:B------:R-:W-:-:S02]  /*13d10*/  IMAD R6, R20, R6, R0 ;  /* 0x0000000614067224 */ /* 0x000fc400078e0200 */
[----:B-----5:R-:W-:Y:S02]  /*13d20*/  IMAD R4, R150, R16, RZ ;  /* 0x0000001096047224 */ /* 0x020fe400078e02ff */
[----:B------:R-:W-:Y:S02]  /*13d30*/  IMAD.SHL.U32 R0, R15, 0x8, RZ ;  /* 0x000000080f007824 */ /* 0x000fe400078e00ff */
[----:B------:R-:W-:Y:S01]  /*13d40*/  IMAD R7, R5, UR4, RZ ;  /* 0x0000000405077c24 */ /* 0x000fe2000f8e02ff */
[----:B------:R-:W-:Y:S01]  /*13d50*/  SHF.R.S32.HI R5, RZ, 0x1f, R4 ;  /* 0x0000001fff057819 */ /* 0x000fe20000011404 */
[----:B------:R-:W-:Y:S01]  /*13d60*/  IMAD.IADD R14, R102, 0x1, -R150 ;  /* 0x00000001660e7824 */ /* 0x000fe200078e0a96 */
[C---:B------:R-:W-:Y:S02]  /*13d70*/  ISETP.GE.AND P0, PT, R0.reuse, UR6, PT ;  /* 0x0000000600007c0c */ /* 0x040fe4000bf06270 */
[----:B------:R-:W-:-:S04]  /*13d80*/  IADD3 R8, P1, R0, R8, RZ ;  /* 0x0000000800087210 */ /* 0x000fc80007f3e0ff */
[----:B------:R-:W-:-:S03]  /*13d90*/  LEA.HI.X.SX32 R9, R0, R9, 0x1, P1 ;  /* 0x0000000900097211 */ /* 0x000fc600008f0eff */
[----:B------:R-:W-:Y:S01]  /*13da0*/  IMAD.WIDE.U32 R8, R20, UR4, R8 ;  /* 0x0000000414087c25 */ /* 0x000fe2000f8e0008 */
[--C-:B-1----:R-:W-:Y:S02]  /*13db0*/  IADD3 R18, P3, P2, R4, R2, R6.reuse ;  /* 0x0000000204127210 */ /* 0x102fe40007a7e006 */
[----:B------:R-:W-:Y:S02]  /*13dc0*/  SHF.R.S32.HI R6, RZ, 0x1f, R6 ;  /* 0x0000001fff067819 */ /* 0x000fe40000011406 */
[----:B------:R-:W-:Y:S02]  /*13dd0*/  SHF.R.S32.HI R4, RZ, 0x3, R17 ;  /* 0x00000003ff047819 */ /* 0x000fe40000011411 */
[----:B------:R-:W-:Y:S01]  /*13de0*/  IADD3.X R17, R5, R3, R6, P3, P2 ;  /* 0x0000000305117210 */ /* 0x000fe20001fe4406 */
[----:B------:R-:W-:Y:S01]  /*13df0*/  IMAD R6, R20, UR5, R7 ;  /* 0x0000000514067c24 */ /* 0x000fe2000f8e0207 */
[CC--:B------:R-:W-:Y:S01]  /*13e00*/  ISETP.GE.OR P3, PT, R4.reuse, R14.reuse, P0 ;  /* 0x0000000e0400720c */ /* 0x0c0fe20000766670 */
[C---:B------:R-:W-:Y:S01]  /*13e10*/  VIADD R24, R4.reuse, 0x10 ;  /* 0x0000001004187836 */ /* 0x040fe20000000000 */
[--C-:B------:R-:W-:Y:S01]  /*13e20*/  SHF.R.S32.HI R5, RZ, 0x1f, R4.reuse ;  /* 0x0000001fff057819 */ /* 0x100fe20000011404 */
[C---:B------:R-:W-:Y:S01]  /*13e30*/  VIADD R26, R4.reuse, 0x20 ;  /* 0x00000020041a7836 */ /* 0x040fe20000000000 */
[CC--:B------:R-:W-:Y:S01]  /*13e40*/  ISETP.GE.AND P2, PT, R4.reuse, R14.reuse, PT ;  /* 0x0000000e0400720c */ /* 0x0c0fe20003f46270 */
[----:B------:R-:W-:Y:S01]  /*13e50*/  VIADD R27, R4, 0x30 ;  /* 0x00000030041b7836 */ /* 0x000fe20000000000 */
[-C--:B------:R-:W-:Y:S01]  /*13e60*/  ISETP.GE.AND P1, PT, R24, R14.reuse, PT ;  /* 0x0000000e1800720c */ /* 0x080fe20003f26270 */
[----:B------:R-:W-:Y:S01]  /*13e70*/  IMAD.WIDE R2, R19, 0x80, R4 ;  /* 0x0000008013027825 */ /* 0x000fe200078e0204 */
[----:B------:R-:W-:-:S02]  /*13e80*/  ISETP.GE.AND P6, PT, R26, R14, PT ;  /* 0x0000000e1a00720c */ /* 0x000fc40003fc6270 */
[-C--:B------:R-:W-:Y:S01]  /*13e90*/  ISETP.GE.AND P5, PT, R27, R14.reuse, PT ;  /* 0x0000000e1b00720c */ /* 0x080fe20003fa6270 */
[----:B------:R-:W-:Y:S01]  /*13ea0*/  IMAD.IADD R7, R6, 0x1, R9 ;  /* 0x0000000106077824 */ /* 0x000fe200078e0209 */
        /* <DEDUP_REMOVED lines=12> */
.L_x_1385:
[----:B------:R-:W-:Y:S05]  /*13f70*/  BSYNC B0 ;  /* 0x0000000000007941 */ /* 0x000fea0003800000 */
.L_x_1384:
        /* <DEDUP_REMOVED lines=16> */
.L_x_1387:
[----:B------:R-:W-:Y:S05]  /*14080*/  BSYNC B0 ;  /* 0x0000000000007941 */ /* 0x000fea0003800000 */
.L_x_1386:
        /* <DEDUP_REMOVED lines=17> */
.L_x_1389:
[----:B------:R-:W-:Y:S05]  /*141a0*/  BSYNC B0 ;  /* 0x0000000000007941 */ /* 0x000fea0003800000 */
.L_x_1388:
        /* <DEDUP_REMOVED lines=16> */
.L_x_1391:
[----:B------:R-:W-:Y:S05]  /*142b0*/  BSYNC B0 ;  /* 0x0000000000007941 */ /* 0x000fea0003800000 */
.L_x_1390:
        /* <DEDUP_REMOVED lines=19> */
.L_x_1393:
[----:B------:R-:W-:Y:S05]  /*143f0*/  BSYNC B0 ;  /* 0x0000000000007941 */ /* 0x000fea0003800000 */
.L_x_1392:
        /* <DEDUP_REMOVED lines=25> */
.L_x_1395:
[----:B------:R-:W-:Y:S05]  /*14590*/  BSYNC B0 ;  /* 0x0000000000007941 */ /* 0x000fea0003800000 */
.L_x_1394:
        /* <DEDUP_REMOVED lines=19> */
.L_x_1397:
[----:B------:R-:W-:Y:S05]  /*146d0*/  BSYNC B0 ;  /* 0x0000000000007941 */ /* 0x000fea0003800000 */
.L_x_1396:
        /* <DEDUP_REMOVED lines=16> */
.L_x_1399:
[----:B------:R-:W-:Y:S05]  /*147e0*/  BSYNC B0 ;  /* 0x0000000000007941 */ /* 0x000fea0003800000 */
.L_x_1398:
        /* <DEDUP_REMOVED lines=11> */
.L_x_1401:
[----:B------:R-:W-:Y:S05]  /*148a0*/  BSYNC B0 ;  /* 0x0000000000007941 */ /* 0x000fea0003800000 */
.L_x_1400:
        /* <DEDUP_REMOVED lines=11> */
.L_x_1403:
[----:B------:R-:W-:Y:S05]  /*14960*/  BSYNC B0 ;  /* 0x0000000000007941 */ /* 0x000fea0003800000 */
.L_x_1402:
        /* <DEDUP_REMOVED lines=10> */
.L_x_1405:
[----:B------:R-:W-:Y:S05]  /*14a10*/  BSYNC B0 ;  /* 0x0000000000007941 */ /* 0x000fea0003800000 */
.L_x_1404:
        /* <DEDUP_REMOVED lines=10> */
.L_x_1407:
[----:B------:R-:W-:Y:S05]  /*14ac0*/  BSYNC B0 ;  /* 0x0000000000007941 */ /* 0x000fea0003800000 */
.L_x_1406:
        /* <DEDUP_REMOVED lines=10> */
.L_x_1409:
[----:B------:R-:W-:Y:S05]  /*14b70*/  BSYNC B0 ;  /* 0x0000000000007941 */ /* 0x000fea0003800000 */
.L_x_1408:
        /* <DEDUP_REMOVED lines=10> */
.L_x_1411:
[----:B------:R-:W-:Y:S05]  /*14c20*/  BSYNC B0 ;  /* 0x0000000000007941 */ /* 0x000fea0003800000 */
.L_x_1410:
        /* <DEDUP_REMOVED lines=10> */
.L_x_1413:
[----:B------:R-:W-:Y:S05]  /*14cd0*/  BSYNC B0 ;  /* 0x0000000000007941 */ /* 0x000fea0003800000 */
.L_x_1412:
        /* <DEDUP_REMOVED lines=10> */
.L_x_1414:
        /* <DEDUP_REMOVED lines=16> */
.L_x_1432:


//--------------------- .nv.shared._ZN5flash16flash_fwd_kernelI23Flash_fwd_kernel_traitsILi64ELi128ELi128ELi4ELb0ELb0EN7cutlass6half_tE19Flash_kernel_traitsILi64ELi128ELi128ELi4ES3_EELb0ELb1ELb0ELb0ELb1ELb1ELb0ELb0EEEvNS_16Flash_fwd_paramsE --------------------------
	.section	.nv.shared._ZN5flash16flash_fwd_kernelI23Flash_fwd_kernel_traitsILi64ELi128ELi128ELi4ELb0ELb0EN7cutlass6half_tE19Flash_kernel_traitsILi64ELi128ELi128ELi4ES3_EELb0ELb1ELb0ELb0ELb1ELb1ELb0ELb0EEEvNS_16Flash_fwd_paramsE,"aw",@nobits
	.sectionflags	@""
	.align	16
	.zero		1024


//--------------------- .nv.shared.reserved.0     --------------------------
	.section	.nv.shared.reserved.0,"aw",@nobits
	.weak		__nv_reservedSMEM_offset_0_alias
	.size		__nv_reservedSMEM_offset_0_alias, 0, 0
	.other		__nv_reservedSMEM_offset_0_alias,@"STO_CUDA_RESERVED_SHARED STV_DEFAULT"
__nv_reservedSMEM_offset_0_alias:
	.zero		0


//--------------------- .nv.global                --------------------------
	.section	.nv.global,"aw",@nobits
.nv.global:
	.type		_ZN72_INTERNAL_aa5abc54_36_flash_fwd_hdim64_fp16_causal_sm80_cu_9949e2e8_33224cute1_E,@object
	.size		_ZN72_INTERNAL_aa5abc54_36_flash_fwd_hdim64_fp16_causal_sm80_cu_9949e2e8_33224cute1_E,(_ZN72_INTERNAL_aa5abc54_36_flash_fwd_hdim64_fp16_causal_sm80_cu_9949e2e8_33224cuda3std3__45__cpo6cbeginE - _ZN72_INTERNAL_aa5abc54_36_flash_fwd_hdim64_fp16_causal_sm80_cu_9949e2e8_33224cute1_E)
_ZN72_INTERNAL_aa5abc54_36_flash_fwd_hdim64_fp16_causal_sm80_cu_9949e2e8_33224cute1_E:
	.zero		1
	.type		_ZN72_INTERNAL_aa5abc54_36_flash_fwd_hdim64_fp16_causal_sm80_cu_9949e2e8_33224cuda3std3__45__cpo6cbeginE,@object
	.size		_ZN72_INTERNAL_aa5abc54_36_flash_fwd_hdim64_fp16_causal_sm80_cu_9949e2e8_33224cuda3std3__45__cpo6cbeginE,(_ZN72_INTERNAL_aa5abc54_36_flash_fwd_hdim64_fp16_causal_sm80_cu_9949e2e8_33224cuda3std3__48in_placeE - _ZN72_INTERNAL_aa5abc54_36_flash_fwd_hdim64_fp16_causal_sm80_cu_9949e2e8_33224cuda3std3__45__cpo6cbeginE)
_ZN72_INTERNAL_aa5abc54_36_flash_fwd_hdim64_fp16_causal_sm80_cu_9949e2e8_33224cuda3std3__45__cpo6cbeginE:
	.zero		1
	.type		_ZN72_INTERNAL_aa5abc54_36_flash_fwd_hdim64_fp16_causal_sm80_cu_9949e2e8_33224cuda3std3__48in_placeE,@object
	.size		_ZN72_INTERNAL_aa5abc54_36_flash_fwd_hdim64_fp16_causal_sm80_cu_9949e2e8_33224cuda3std3__48in_placeE,(_ZN72_INTERNAL_aa5abc54_36_flash_fwd_hdim64_fp16_causal_sm80_cu_9949e2e8_33224cuda3std6ranges3__45__cpo9iter_moveE - _ZN72_INTERNAL_aa5abc54_36_flash_fwd_hdim64_fp16_causal_sm80_cu_9949e2e8_33224cuda3std3__48in_placeE)
_ZN72_INTERNAL_aa5abc54_36_flash_fwd_hdim64_fp16_causal_sm80_cu_9949e2e8_33224cuda3std3__48in_placeE:
	.zero		1
	.type		_ZN72_INTERNAL_aa5abc54_36_flash_fwd_hdim64_fp16_causal_sm80_cu_9949e2e8_33224cuda3std6ranges3__45__cpo9iter_moveE,@object
	.size		_ZN72_INTERNAL_aa5abc54_36_flash_fwd_hdim64_fp16_causal_sm80_cu_9949e2e8_33224cuda3std6ranges3__45__cpo9iter_moveE,(_ZN72_INTERNAL_aa5abc54_36_flash_fwd_hdim64_fp16_causal_sm80_cu_9949e2e8_33224cuda3std3__45__cpo5beginE - _ZN72_INTERNAL_aa5abc54_36_flash_fwd_hdim64_fp16_causal_sm80_cu_9949e2e8_33224cuda3std6ranges3__45__cpo9iter_moveE)
_ZN72_INTERNAL_aa5abc54_36_flash_fwd_hdim64_fp16_causal_sm80_cu_9949e2e8_33224cuda3std6ranges3__45__cpo9iter_moveE:
	.zero		1
	.type		_ZN72_INTERNAL_aa5abc54_36_flash_fwd_hdim64_fp16_causal_sm80_cu_9949e2e8_33224cuda3std3__45__cpo5beginE,@object
	.size		_ZN72_INTERNAL_aa5abc54_36_flash_fwd_hdim64_fp16_causal_sm80_cu_9949e2e8_33224cuda3std3__45__cpo5beginE,(_ZN72_INTERNAL_aa5abc54_36_flash_fwd_hdim64_fp16_causal_sm80_cu_9949e2e8_33224cuda3std3__474_GLOBAL__N__aa5abc54_36_flash_fwd_hdim64_fp16_causal_sm80_cu_9949e2e8_33226ignoreE - _ZN72_INTERNAL_aa5abc54_36_flash_fwd_hdim64_fp16_causal_sm80_cu_9949e2e8_33224cuda3std3__45__cpo5beginE)
_ZN72_INTERNAL_aa5abc54_36_flash_fwd_hdim64_fp16_causal_sm80_cu_9949e2e8_33224cuda3std3__45__cpo5beginE:
	.zero		1
	.type		_ZN72_INTERNAL_aa5abc54_36_flash_fwd_hdim64_fp16_causal_sm80_cu_9949e2e8_33224cuda3std3__474_GLOBAL__N__aa5abc54_36_flash_fwd_hdim64_fp16_causal_sm80_cu_9949e2e8_33226ignoreE,@object
	.size		_ZN72_INTERNAL_aa5abc54_36_flash_fwd_hdim64_fp16_causal_sm80_cu_9949e2e8_33224cuda3std3__474_GLOBAL__N__aa5abc54_36_flash_fwd_hdim64_fp16_causal_sm80_cu_9949e2e8_33226ignoreE,(_ZN72_INTERNAL_aa5abc54_36_flash_fwd_hdim64_fp16_causal_sm80_cu_9949e2e8_33224cute7productE - _ZN72_INTERNAL_aa5abc54_36_flash_fwd_hdim64_fp16_causal_sm80_cu_9949e2e8_33224cuda3std3__474_GLOBAL__N__aa5abc54_36_flash_fwd_hdim64_fp16_causal_sm80_cu_9949e2e8_33226ignoreE)
_ZN72_INTERNAL_aa5abc54_36_flash_fwd_hdim64_fp16_causal_sm80_cu_9949e2e8_33224cuda3std3__474_GLOBAL__N__aa5abc54_36_flash_fwd_hdim64_fp16_causal_sm80_cu_9949e2e8_33226ignoreE:
	.zero		1
	.type		_ZN72_INTERNAL_aa5abc54_36_flash_fwd_hdim64_fp16_causal_sm80_cu_9949e2e8_33224cute7productE,@object
	.size		_ZN72_INTERNAL_aa5abc54_36_flash_fwd_hdim64_fp16_causal_sm80_cu_9949e2e8_33224cute7productE,(_ZN72_INTERNAL_aa5abc54_36_flash_fwd_hdim64_fp16_causal_sm80_cu_9949e2e8_33224cuda3std3__45__cpo3endE - _ZN72_INTERNAL_aa5abc54_36_flash_fwd_hdim64_fp16_causal_sm80_cu_9949e2e8_33224cute7productE)
_ZN72_INTERNAL_aa5abc54_36_flash_fwd_hdim64_fp16_causal_sm80_cu_9949e2e8_33224cute7productE:
	.zero		1
	.type		_ZN72_INTERNAL_aa5abc54_36_flash_fwd_hdim64_fp16_causal_sm80_cu_9949e2e8_33224cuda3std3__45__cpo3endE,@object
	.size		_ZN72_INTERNAL_aa5abc54_36_flash_fwd_hdim64_fp16_causal_sm80_cu_9949e2e8_33224cuda3std3__45__cpo3endE,(_ZN72_INTERNAL_aa5abc54_36_flash_fwd_hdim64_fp16_causal_sm80_cu_9949e2e8_33224cuda3std3__419piecewise_constructE - _ZN72_INTERNAL_aa5abc54_36_flash_fwd_hdim64_fp16_causal_sm80_cu_9949e2e8_33224cuda3std3__45__cpo3endE)
_ZN72_INTERNAL_aa5abc54_36_flash_fwd_hdim64_fp16_causal_sm80_cu_9949e2e8_33224cuda3std3__45__cpo3endE:
	.zero		1
	.type		_ZN72_INTERNAL_aa5abc54_36_flash_fwd_hdim64_fp16_causal_sm80_cu_9949e2e8_33224cuda3std3__419piecewise_constructE,@object
	.size		_ZN72_INTERNAL_aa5abc54_36_flash_fwd_hdim64_fp16_causal_sm80_cu_9949e2e8_33224cuda3std3__419piecewise_constructE,(_ZN72_INTERNAL_aa5abc54_36_flash_fwd_hdim64_fp16_causal_sm80_cu_9949e2e8_33224cuda3std3__45__cpo4cendE - _ZN72_INTERNAL_aa5abc54_36_flash_fwd_hdim64_fp16_causal_sm80_cu_9949e2e8_33224cuda3std3__419piecewise_constructE)
_ZN72_INTERNAL_aa5abc54_36_flash_fwd_hdim64_fp16_causal_sm80_cu_9949e2e8_33224cuda3std3__419piecewise_constructE:
	.zero		1
	.type		_ZN72_INTERNAL_aa5abc54_36_flash_fwd_hdim64_fp16_causal_sm80_cu_9949e2e8_33224cuda3std3__45__cpo4cendE,@object
	.size		_ZN72_INTERNAL_aa5abc54_36_flash_fwd_hdim64_fp16_causal_sm80_cu_9949e2e8_33224cuda3std3__45__cpo4cendE,(_ZN72_INTERNAL_aa5abc54_36_flash_fwd_hdim64_fp16_causal_sm80_cu_9949e2e8_33224cuda3std6ranges3__45__cpo4swapE - _ZN72_INTERNAL_aa5abc54_36_flash_fwd_hdim64_fp16_causal_sm80_cu_9949e2e8_33224cuda3std3__45__cpo4cendE)
_ZN72_INTERNAL_aa5abc54_36_flash_fwd_hdim64_fp16_causal_sm80_cu_9949e2e8_33224cuda3std3__45__cpo4cendE:
	.zero		1
	.type		_ZN72_INTERNAL_aa5abc54_36_flash_fwd_hdim64_fp16_causal_sm80_cu_9949e2e8_33224cuda3std6ranges3__45__cpo4swapE,@object
	.size		_ZN72_INTERNAL_aa5abc54_36_flash_fwd_hdim64_fp16_causal_sm80_cu_9949e2e8_33224cuda3std6ranges3__45__cpo4swapE,(.L_7 - _ZN72_INTERNAL_aa5abc54_36_flash_fwd_hdim64_fp16_causal_sm80_cu_9949e2e8_33224cuda3std6ranges3__45__cpo4swapE)
_ZN72_INTERNAL_aa5abc54_36_flash_fwd_hdim64_fp16_causal_sm80_cu_9949e2e8_33224cuda3std6ranges3__45__cpo4swapE:
	.zero		1
.L_7:


//--------------------- .nv.shared._ZN5flash16flash_fwd_kernelI23Flash_fwd_kernel_traitsILi64ELi128ELi128ELi4ELb0ELb0EN7cutlass6half_tE19Flash_kernel_traitsILi64ELi128ELi128ELi4ES3_EELb0ELb1ELb0ELb0ELb1ELb1ELb1ELb0EEEvNS_16Flash_fwd_paramsE --------------------------
	.section	.nv.shared._ZN5flash16flash_fwd_kernelI23Flash_fwd_kernel_traitsILi64ELi128ELi128ELi4ELb0ELb0EN7cutlass6half_tE19Flash_kernel_traitsILi64ELi128ELi128ELi4ES3_EELb0ELb1ELb0ELb0ELb1ELb1ELb1ELb0EEEvNS_16Flash_fwd_paramsE,"aw",@nobits
	.sectionflags	@""
	.align	16
	.zero		1024


//--------------------- .nv.shared._ZN5flash16flash_fwd_kernelI23Flash_fwd_kernel_traitsILi64ELi128ELi128ELi4ELb0ELb0EN7cutlass6half_tE19Flash_kernel_traitsILi64ELi128ELi128ELi4ES3_EELb0ELb1ELb0ELb0ELb0ELb1ELb0ELb0EEEvNS_16Flash_fwd_paramsE --------------------------
	.section	.nv.shared._ZN5flash16flash_fwd_kernelI23Flash_fwd_kernel_traitsILi64ELi128ELi128ELi4ELb0ELb0EN7cutlass6half_tE19Flash_kernel_traitsILi64ELi128ELi128ELi4ES3_EELb0ELb1ELb0ELb0ELb0ELb1ELb0ELb0EEEvNS_16Flash_fwd_paramsE,"aw",@nobits
	.sectionflags	@""
	.align	16
	.zero		1024


//--------------------- .nv.shared._ZN5flash16flash_fwd_kernelI23Flash_fwd_kernel_traitsILi64ELi128ELi128ELi4ELb0ELb0EN7cutlass6half_tE19Flash_kernel_traitsILi64ELi128ELi128ELi4ES3_EELb0ELb1ELb0ELb0ELb0ELb1ELb1ELb0EEEvNS_16Flash_fwd_paramsE --------------------------
	.section	.nv.shared._ZN5flash16flash_fwd_kernelI23Flash_fwd_kernel_traitsILi64ELi128ELi128ELi4ELb0ELb0EN7cutlass6half_tE19Flash_kernel_traitsILi64ELi128ELi128ELi4ES3_EELb0ELb1ELb0ELb0ELb0ELb1ELb1ELb0EEEvNS_16Flash_fwd_paramsE,"aw",@nobits
	.sectionflags	@""
	.align	16
	.zero		1024


//--------------------- .nv.shared._ZN5flash16flash_fwd_kernelI23Flash_fwd_kernel_traitsILi64ELi128ELi128ELi4ELb0ELb0EN7cutlass6half_tE19Flash_kernel_traitsILi64ELi128ELi128ELi4ES3_EELb0ELb1ELb0ELb0ELb0ELb0ELb0ELb0EEEvNS_16Flash_fwd_paramsE --------------------------
	.section	.nv.shared._ZN5flash16flash_fwd_kernelI23Flash_fwd_kernel_traitsILi64ELi128ELi128ELi4ELb0ELb0EN7cutlass6half_tE19Flash_kernel_traitsILi64ELi128ELi128ELi4ES3_EELb0ELb1ELb0ELb0ELb0ELb0ELb0ELb0EEEvNS_16Flash_fwd_paramsE,"aw",@nobits
	.sectionflags	@""
	.align	16
	.zero		1024


//--------------------- .nv.shared._ZN5flash16flash_fwd_kernelI23Flash_fwd_kernel_traitsILi64ELi128ELi128ELi4ELb0ELb0EN7cutlass6half_tE19Flash_kernel_traitsILi64ELi128ELi128ELi4ES3_EELb0ELb1ELb0ELb0ELb0ELb0ELb1ELb0EEEvNS_16Flash_fwd_paramsE --------------------------
	.section	.nv.shared._ZN5flash16flash_fwd_kernelI23Flash_fwd_kernel_traitsILi64ELi128ELi128ELi4ELb0ELb0EN7cutlass6half_tE19Flash_kernel_traitsILi64ELi128ELi128ELi4ES3_EELb0ELb1ELb0ELb0ELb0ELb0ELb1ELb0EEEvNS_16Flash_fwd_paramsE,"aw",@nobits
	.sectionflags	@""
	.align	16
	.zero		1024


//--------------------- .nv.shared._ZN5flash16flash_fwd_kernelI23Flash_fwd_kernel_traitsILi64ELi128ELi128ELi4ELb0ELb0EN7cutlass6half_tE19Flash_kernel_traitsILi64ELi128ELi128ELi4ES3_EELb0ELb1ELb0ELb1ELb0ELb0ELb0ELb0EEEvNS_16Flash_fwd_paramsE --------------------------
	.section	.nv.shared._ZN5flash16flash_fwd_kernelI23Flash_fwd_kernel_traitsILi64ELi128ELi128ELi4ELb0ELb0EN7cutlass6half_tE19Flash_kernel_traitsILi64ELi128ELi128ELi4ES3_EELb0ELb1ELb0ELb1ELb0ELb0ELb0ELb0EEEvNS_16Flash_fwd_paramsE,"aw",@nobits
	.sectionflags	@""
	.align	16
	.zero		1024


//--------------------- .nv.shared._ZN5flash16flash_fwd_kernelI23Flash_fwd_kernel_traitsILi64ELi128ELi128ELi4ELb0ELb0EN7cutlass6half_tE19Flash_kernel_traitsILi64ELi128ELi128ELi4ES3_EELb0ELb1ELb0ELb1ELb0ELb0ELb1ELb0EEEvNS_16Flash_fwd_paramsE --------------------------
	.section	.nv.shared._ZN5flash16flash_fwd_kernelI23Flash_fwd_kernel_traitsILi64ELi128ELi128ELi4ELb0ELb0EN7cutlass6half_tE19Flash_kernel_traitsILi64ELi128ELi128ELi4ES3_EELb0ELb1ELb0ELb1ELb0ELb0ELb1ELb0EEEvNS_16Flash_fwd_paramsE,"aw",@nobits
	.sectionflags	@""
	.align	16
	.zero		1024


//--------------------- .nv.shared._ZN5flash16flash_fwd_kernelI23Flash_fwd_kernel_traitsILi64ELi128ELi64ELi4ELb0ELb0EN7cutlass6half_tE19Flash_kernel_traitsILi64ELi128ELi64ELi4ES3_EELb1ELb1ELb0ELb0ELb0ELb0ELb0ELb0EEEvNS_16Flash_fwd_paramsE --------------------------
	.section	.nv.shared._ZN5flash16flash_fwd_kernelI23Flash_fwd_kernel_traitsILi64ELi128ELi64ELi4ELb0ELb0EN7cutlass6half_tE19Flash_kernel_traitsILi64ELi128ELi64ELi4ES3_EELb1ELb1ELb0ELb0ELb0ELb0ELb0ELb0EEEvNS_16Flash_fwd_paramsE,"aw",@nobits
	.sectionflags	@""
	.align	16
	.zero		1024


//--------------------- .nv.shared._ZN5flash16flash_fwd_kernelI23Flash_fwd_kernel_traitsILi64ELi128ELi64ELi4ELb0ELb0EN7cutlass6half_tE19Flash_kernel_traitsILi64ELi128ELi64ELi4ES3_EELb1ELb1ELb0ELb0ELb1ELb1ELb0ELb0EEEvNS_16Flash_fwd_paramsE --------------------------
	.section	.nv.shared._ZN5flash16flash_fwd_kernelI23Flash_fwd_kernel_traitsILi64ELi128ELi64ELi4ELb0ELb0EN7cutlass6half_tE19Flash_kernel_traitsILi64ELi128ELi64ELi4ES3_EELb1ELb1ELb0ELb0ELb1ELb1ELb0ELb0EEEvNS_16Flash_fwd_paramsE,"aw",@nobits
	.sectionflags	@""
	.align	16
	.zero		1024


//--------------------- .nv.shared._ZN5flash16flash_fwd_kernelI23Flash_fwd_kernel_traitsILi64ELi128ELi64ELi4ELb0ELb0EN7cutlass6half_tE19Flash_kernel_traitsILi64ELi128ELi64ELi4ES3_EELb0ELb1ELb0ELb0ELb1ELb1ELb1ELb0EEEvNS_16Flash_fwd_paramsE --------------------------
	.section	.nv.shared._ZN5flash16flash_fwd_kernelI23Flash_fwd_kernel_traitsILi64ELi128ELi64ELi4ELb0ELb0EN7cutlass6half_tE19Flash_kernel_traitsILi64ELi128ELi64ELi4ES3_EELb0ELb1ELb0ELb0ELb1ELb1ELb1ELb0EEEvNS_16Flash_fwd_paramsE,"aw",@nobits
	.sectionflags	@""
	.align	16
	.zero		1024


//--------------------- .nv.shared._ZN5flash16flash_fwd_kernelI23Flash_fwd_kernel_traitsILi64ELi128ELi64ELi4ELb0ELb0EN7cutlass6half_tE19Flash_kernel_traitsILi64ELi128ELi64ELi4ES3_EELb1ELb1ELb0ELb0ELb0ELb1ELb0ELb0EEEvNS_16Flash_fwd_paramsE --------------------------
	.section	.nv.shared._ZN5flash16flash_fwd_kernelI23Flash_fwd_kernel_traitsILi64ELi128ELi64ELi4ELb0ELb0EN7cutlass6half_tE19Flash_kernel_traitsILi64ELi128ELi64ELi4ES3_EELb1ELb1ELb0ELb0ELb0ELb1ELb0ELb0EEEvNS_16Flash_fwd_paramsE,"aw",@nobits
	.sectionflags	@""
	.align	16
	.zero		1024


//--------------------- .nv.shared._ZN5flash16flash_fwd_kernelI23Flash_fwd_kernel_traitsILi64ELi128ELi64ELi4ELb0ELb0EN7cutlass6half_tE19Flash_kernel_traitsILi64ELi128ELi64ELi4ES3_EELb0ELb1ELb0ELb0ELb0ELb1ELb1ELb0EEEvNS_16Flash_fwd_paramsE --------------------------
	.section	.nv.shared._ZN5flash16flash_fwd_kernelI23Flash_fwd_kernel_traitsILi64ELi128ELi64ELi4ELb0ELb0EN7cutlass6half_tE19Flash_kernel_traitsILi64ELi128ELi64ELi4ES3_EELb0ELb1ELb0ELb0ELb0ELb1ELb1ELb0EEEvNS_16Flash_fwd_paramsE,"aw",@nobits
	.sectionflags	@""
	.align	16
	.zero		1024


//--------------------- .nv.shared._ZN5flash16flash_fwd_kernelI23Flash_fwd_kernel_traitsILi64ELi128ELi64ELi4ELb0ELb0EN7cutlass6half_tE19Flash_kernel_traitsILi64ELi128ELi64ELi4ES3_EELb1ELb1ELb0ELb1ELb0ELb0ELb0ELb0EEEvNS_16Flash_fwd_paramsE --------------------------
	.section	.nv.shared._ZN5flash16flash_fwd_kernelI23Flash_fwd_kernel_traitsILi64ELi128ELi64ELi4ELb0ELb0EN7cutlass6half_tE19Flash_kernel_traitsILi64ELi128ELi64ELi4ES3_EELb1ELb1ELb0ELb1ELb0ELb0ELb0ELb0EEEvNS_16Flash_fwd_paramsE,"aw",@nobits
	.sectionflags	@""
	.align	16
	.zero		1024


//--------------------- .nv.shared._ZN5flash16flash_fwd_kernelI23Flash_fwd_kernel_traitsILi64ELi128ELi64ELi4ELb0ELb0EN7cutlass6half_tE19Flash_kernel_traitsILi64ELi128ELi64ELi4ES3_EELb1ELb1ELb0ELb0ELb0ELb0ELb0ELb1EEEvNS_16Flash_fwd_paramsE --------------------------
	.section	.nv.shared._ZN5flash16flash_fwd_kernelI23Flash_fwd_kernel_traitsILi64ELi128ELi64ELi4ELb0ELb0EN7cutlass6half_tE19Flash_kernel_traitsILi64ELi128ELi64ELi4ES3_EELb1ELb1ELb0ELb0ELb0ELb0ELb0ELb1EEEvNS_16Flash_fwd_paramsE,"aw",@nobits
	.sectionflags	@""
	.align	16
	.zero		1024


//--------------------- .nv.shared._ZN5flash16flash_fwd_kernelI23Flash_fwd_kernel_traitsILi64ELi128ELi64ELi4ELb0ELb0EN7cutlass6half_tE19Flash_kernel_traitsILi64ELi128ELi64ELi4ES3_EELb0ELb1ELb0ELb0ELb0ELb0ELb1ELb0EEEvNS_16Flash_fwd_paramsE --------------------------
	.section	.nv.shared._ZN5flash16flash_fwd_kernelI23Flash_fwd_kernel_traitsILi64ELi128ELi64ELi4ELb0ELb0EN7cutlass6half_tE19Flash_kernel_traitsILi64ELi128ELi64ELi4ES3_EELb0ELb1ELb0ELb0ELb0ELb0ELb1ELb0EEEvNS_16Flash_fwd_paramsE,"aw",@nobits
	.sectionflags	@""
	.align	16
	.zero		1024


//--------------------- .nv.shared._ZN5flash16flash_fwd_kernelI23Flash_fwd_kernel_traitsILi64ELi128ELi64ELi4ELb0ELb0EN7cutlass6half_tE19Flash_kernel_traitsILi64ELi128ELi64ELi4ES3_EELb1ELb1ELb0ELb1ELb0ELb0ELb0ELb1EEEvNS_16Flash_fwd_paramsE --------------------------
	.section	.nv.shared._ZN5flash16flash_fwd_kernelI23Flash_fwd_kernel_traitsILi64ELi128ELi64ELi4ELb0ELb0EN7cutlass6half_tE19Flash_kernel_traitsILi64ELi128ELi64ELi4ES3_EELb1ELb1ELb0ELb1ELb0ELb0ELb0ELb1EEEvNS_16Flash_fwd_paramsE,"aw",@nobits
	.sectionflags	@""
	.align	16
	.zero		1024


//--------------------- .nv.shared._ZN5flash16flash_fwd_kernelI23Flash_fwd_kernel_traitsILi64ELi128ELi64ELi4ELb0ELb0EN7cutlass6half_tE19Flash_kernel_traitsILi64ELi128ELi64ELi4ES3_EELb0ELb1ELb0ELb1ELb0ELb0ELb1ELb0EEEvNS_16Flash_fwd_paramsE --------------------------
	.section	.nv.shared._ZN5flash16flash_fwd_kernelI23Flash_fwd_kernel_traitsILi64ELi128ELi64ELi4ELb0ELb0EN7cutlass6half_tE19Flash_kernel_traitsILi64ELi128ELi64ELi4ES3_EELb0ELb1ELb0ELb1ELb0ELb0ELb1ELb0EEEvNS_16Flash_fwd_paramsE,"aw",@nobits
	.sectionflags	@""
	.align	16
	.zero		1024


//--------------------- .nv.constant0._ZN5flash16flash_fwd_kernelI23Flash_fwd_kernel_traitsILi64ELi128ELi128ELi4ELb0ELb0EN7cutlass6half_tE19Flash_kernel_traitsILi64ELi128ELi128ELi4ES3_EELb0ELb1ELb0ELb0ELb1ELb1ELb0ELb0EEEvNS_16Flash_fwd_paramsE --------------------------
	.section	.nv.constant0._ZN5flash16flash_fwd_kernelI23Flash_fwd_kernel_traitsILi64ELi128ELi128ELi4ELb0ELb0EN7cutlass6half_tE19Flash_kernel_traitsILi64ELi128ELi128ELi4ES3_EELb0ELb1ELb0ELb0ELb1ELb1ELb0ELb0EEEvNS_16Flash_fwd_paramsE,"a",@progbits
	.sectionflags	@""
	.align	4
.nv.constant0._ZN5flash16flash_fwd_kernelI23Flash_fwd_kernel_traitsILi64ELi128ELi128ELi4ELb0ELb0EN7cutlass6half_tE19Flash_kernel_traitsILi64ELi128ELi128ELi4ES3_EELb0ELb1ELb0ELb0ELb1ELb1ELb0ELb0EEEvNS_16Flash_fwd_paramsE:
	.zero		992


//--------------------- .nv.constant0._ZN5flash16flash_fwd_kernelI23Flash_fwd_kernel_traitsILi64ELi128ELi128ELi4ELb0ELb0EN7cutlass6half_tE19Flash_kernel_traitsILi64ELi128ELi128ELi4ES3_EELb0ELb1ELb0ELb0ELb1ELb1ELb1ELb0EEEvNS_16Flash_fwd_paramsE --------------------------
	.section	.nv.constant0._ZN5flash16flash_fwd_kernelI23Flash_fwd_kernel_traitsILi64ELi128ELi128ELi4ELb0ELb0EN7cutlass6half_tE19Flash_kernel_traitsILi64ELi128ELi128ELi4ES3_EELb0ELb1ELb0ELb0ELb1ELb1ELb1ELb0EEEvNS_16Flash_fwd_paramsE,"a",@progbits
	.sectionflags	@""
	.align	4
.nv.constant0._ZN5flash16flash_fwd_kernelI23Flash_fwd_kernel_traitsILi64ELi128ELi128ELi4ELb0ELb0EN7cutlass6half_tE19Flash_kernel_traitsILi64ELi128ELi128ELi4ES3_EELb0ELb1ELb0ELb0ELb1ELb1ELb1ELb0EEEvNS_16Flash_fwd_paramsE:
	.zero		992


//--------------------- .nv.constant0._ZN5flash16flash_fwd_kernelI23Flash_fwd_kernel_traitsILi64ELi128ELi128ELi4ELb0ELb0EN7cutlass6half_tE19Flash_kernel_traitsILi64ELi128ELi128ELi4ES3_EELb0ELb1ELb0ELb0ELb0ELb1ELb0ELb0EEEvNS_16Flash_fwd_paramsE --------------------------
	.section	.nv.constant0._ZN5flash16flash_fwd_kernelI23Flash_fwd_kernel_traitsILi64ELi128ELi128ELi4ELb0ELb0EN7cutlass6half_tE19Flash_kernel_traitsILi64ELi128ELi128ELi4ES3_EELb0ELb1ELb0ELb0ELb0ELb1ELb0ELb0EEEvNS_16Flash_fwd_paramsE,"a",@progbits
	.sectionflags	@""
	.align	4
.nv.constant0._ZN5flash16flash_fwd_kernelI23Flash_fwd_kernel_traitsILi64ELi128ELi128ELi4ELb0ELb0EN7cutlass6half_tE19Flash_kernel_traitsILi64ELi128ELi128ELi4ES3_EELb0ELb1ELb0ELb0ELb0ELb1ELb0ELb0EEEvNS_16Flash_fwd_paramsE:
	.zero		992


//--------------------- .nv.constant0._ZN5flash16flash_fwd_kernelI23Flash_fwd_kernel_traitsILi64ELi128ELi128ELi4ELb0ELb0EN7cutlass6half_tE19Flash_kernel_traitsILi64ELi128ELi128ELi4ES3_EELb0ELb1ELb0ELb0ELb0ELb1ELb1ELb0EEEvNS_16Flash_fwd_paramsE --------------------------
	.section	.nv.constant0._ZN5flash16flash_fwd_kernelI23Flash_fwd_kernel_traitsILi64ELi128ELi128ELi4ELb0ELb0EN7cutlass6half_tE19Flash_kernel_traitsILi64ELi128ELi128ELi4ES3_EELb0ELb1ELb0ELb0ELb0ELb1ELb1ELb0EEEvNS_16Flash_fwd_paramsE,"a",@progbits
	.sectionflags	@""
	.align	4
.nv.constant0._ZN5flash16flash_fwd_kernelI23Flash_fwd_kernel_traitsILi64ELi128ELi128ELi4ELb0ELb0EN7cutlass6half_tE19Flash_kernel_traitsILi64ELi128ELi128ELi4ES3_EELb0ELb1ELb0ELb0ELb0ELb1ELb1ELb0EEEvNS_16Flash_fwd_paramsE:
	.zero		992


//--------------------- .nv.constant0._ZN5flash16flash_fwd_kernelI23Flash_fwd_kernel_traitsILi64ELi128ELi128ELi4ELb0ELb0EN7cutlass6half_tE19Flash_kernel_traitsILi64ELi128ELi128ELi4ES3_EELb0ELb1ELb0ELb0ELb0ELb0ELb0ELb0EEEvNS_16Flash_fwd_paramsE --------------------------
	.section	.nv.constant0._ZN5flash16flash_fwd_kernelI23Flash_fwd_kernel_traitsILi64ELi128ELi128ELi4ELb0ELb0EN7cutlass6half_tE19Flash_kernel_traitsILi64ELi128ELi128ELi4ES3_EELb0ELb1ELb0ELb0ELb0ELb0ELb0ELb0EEEvNS_16Flash_fwd_paramsE,"a",@progbits
	.sectionflags	@""
	.align	4
.nv.constant0._ZN5flash16flash_fwd_kernelI23Flash_fwd_kernel_traitsILi64ELi128ELi128ELi4ELb0ELb0EN7cutlass6half_tE19Flash_kernel_traitsILi64ELi128ELi128ELi4ES3_EELb0ELb1ELb0ELb0ELb0ELb0ELb0ELb0EEEvNS_16Flash_fwd_paramsE:
	.zero		992


//--------------------- .nv.constant0._ZN5flash16flash_fwd_kernelI23Flash_fwd_kernel_traitsILi64ELi128ELi128ELi4ELb0ELb0EN7cutlass6half_tE19Flash_kernel_traitsILi64ELi128ELi128ELi4ES3_EELb0ELb1ELb0ELb0ELb0ELb0ELb1ELb0EEEvNS_16Flash_fwd_paramsE --------------------------
	.section	.nv.constant0._ZN5flash16flash_fwd_kernelI23Flash_fwd_kernel_traitsILi64ELi128ELi128ELi4ELb0ELb0EN7cutlass6half_tE19Flash_kernel_traitsILi64ELi128ELi128ELi4ES3_EELb0ELb1ELb0ELb0ELb0ELb0ELb1ELb0EEEvNS_16Flash_fwd_paramsE,"a",@progbits
	.sectionflags	@""
	.align	4
.nv.constant0._ZN5flash16flash_fwd_kernelI23Flash_fwd_kernel_traitsILi64ELi128ELi128ELi4ELb0ELb0EN7cutlass6half_tE19Flash_kernel_traitsILi64ELi128ELi128ELi4ES3_EELb0ELb1ELb0ELb0ELb0ELb0ELb1ELb0EEEvNS_16Flash_fwd_paramsE:
	.zero		992


//--------------------- .nv.constant0._ZN5flash16flash_fwd_kernelI23Flash_fwd_kernel_traitsILi64ELi128ELi128ELi4ELb0ELb0EN7cutlass6half_tE19Flash_kernel_traitsILi64ELi128ELi128ELi4ES3_EELb0ELb1ELb0ELb1ELb0ELb0ELb0ELb0EEEvNS_16Flash_fwd_paramsE --------------------------
	.section	.nv.constant0._ZN5flash16flash_fwd_kernelI23Flash_fwd_kernel_traitsILi64ELi128ELi128ELi4ELb0ELb0EN7cutlass6half_tE19Flash_kernel_traitsILi64ELi128ELi128ELi4ES3_EELb0ELb1ELb0ELb1ELb0ELb0ELb0ELb0EEEvNS_16Flash_fwd_paramsE,"a",@progbits
	.sectionflags	@""
	.align	4
.nv.constant0._ZN5flash16flash_fwd_kernelI23Flash_fwd_kernel_traitsILi64ELi128ELi128ELi4ELb0ELb0EN7cutlass6half_tE19Flash_kernel_traitsILi64ELi128ELi128ELi4ES3_EELb0ELb1ELb0ELb1ELb0ELb0ELb0ELb0EEEvNS_16Flash_fwd_paramsE:
	.zero		992


//--------------------- .nv.constant0._ZN5flash16flash_fwd_kernelI23Flash_fwd_kernel_traitsILi64ELi128ELi128ELi4ELb0ELb0EN7cutlass6half_tE19Flash_kernel_traitsILi64ELi128ELi128ELi4ES3_EELb0ELb1ELb0ELb1ELb0ELb0ELb1ELb0EEEvNS_16Flash_fwd_paramsE --------------------------
	.section	.nv.constant0._ZN5flash16flash_fwd_kernelI23Flash_fwd_kernel_traitsILi64ELi128ELi128ELi4ELb0ELb0EN7cutlass6half_tE19Flash_kernel_traitsILi64ELi128ELi128ELi4ES3_EELb0ELb1ELb0ELb1ELb0ELb0ELb1ELb0EEEvNS_16Flash_fwd_paramsE,"a",@progbits
	.sectionflags	@""
	.align	4
.nv.constant0._ZN5flash16flash_fwd_kernelI23Flash_fwd_kernel_traitsILi64ELi128ELi128ELi4ELb0ELb0EN7cutlass6half_tE19Flash_kernel_traitsILi64ELi128ELi128ELi4ES3_EELb0ELb1ELb0ELb1ELb0ELb0ELb1ELb0EEEvNS_16Flash_fwd_paramsE:
	.zero		992


//--------------------- .nv.constant0._ZN5flash16flash_fwd_kernelI23Flash_fwd_kernel_traitsILi64ELi128ELi64ELi4ELb0ELb0EN7cutlass6half_tE19Flash_kernel_traitsILi64ELi128ELi64ELi4ES3_EELb1ELb1ELb0ELb0ELb0ELb0ELb0ELb0EEEvNS_16Flash_fwd_paramsE --------------------------
	.section	.nv.constant0._ZN5flash16flash_fwd_kernelI23Flash_fwd_kernel_traitsILi64ELi128ELi64ELi4ELb0ELb0EN7cutlass6half_tE19Flash_kernel_traitsILi64ELi128ELi64ELi4ES3_EELb1ELb1ELb0ELb0ELb0ELb0ELb0ELb0EEEvNS_16Flash_fwd_paramsE,"a",@progbits
	.sectionflags	@""
	.align	4
.nv.constant0._ZN5flash16flash_fwd_kernelI23Flash_fwd_kernel_traitsILi64ELi128ELi64ELi4ELb0ELb0EN7cutlass6half_tE19Flash_kernel_traitsILi64ELi128ELi64ELi4ES3_EELb1ELb1ELb0ELb0ELb0ELb0ELb0ELb0EEEvNS_16Flash_fwd_paramsE:
	.zero		992


//--------------------- .nv.constant0._ZN5flash16flash_fwd_kernelI23Flash_fwd_kernel_traitsILi64ELi128ELi64ELi4ELb0ELb0EN7cutlass6half_tE19Flash_kernel_traitsILi64ELi128ELi64ELi4ES3_EELb1ELb1ELb0ELb0ELb1ELb1ELb0ELb0EEEvNS_16Flash_fwd_paramsE --------------------------
	.section	.nv.constant0._ZN5flash16flash_fwd_kernelI23Flash_fwd_kernel_traitsILi64ELi128ELi64ELi4ELb0ELb0EN7cutlass6half_tE19Flash_kernel_traitsILi64ELi128ELi64ELi4ES3_EELb1ELb1ELb0ELb0ELb1ELb1ELb0ELb0EEEvNS_16Flash_fwd_paramsE,"a",@progbits
	.sectionflags	@""
	.align	4
.nv.constant0._ZN5flash16flash_fwd_kernelI23Flash_fwd_kernel_traitsILi64ELi128ELi64ELi4ELb0ELb0EN7cutlass6half_tE19Flash_kernel_traitsILi64ELi128ELi64ELi4ES3_EELb1ELb1ELb0ELb0ELb1ELb1ELb0ELb0EEEvNS_16Flash_fwd_paramsE:
	.zero		992


//--------------------- .nv.constant0._ZN5flash16flash_fwd_kernelI23Flash_fwd_kernel_traitsILi64ELi128ELi64ELi4ELb0ELb0EN7cutlass6half_tE19Flash_kernel_traitsILi64ELi128ELi64ELi4ES3_EELb0ELb1ELb0ELb0ELb1ELb1ELb1ELb0EEEvNS_16Flash_fwd_paramsE --------------------------
	.section	.nv.constant0._ZN5flash16flash_fwd_kernelI23Flash_fwd_kernel_traitsILi64ELi128ELi64ELi4ELb0ELb0EN7cutlass6half_tE19Flash_kernel_traitsILi64ELi128ELi64ELi4ES3_EELb0ELb1ELb0ELb0ELb1ELb1ELb1ELb0EEEvNS_16Flash_fwd_paramsE,"a",@progbits
	.sectionflags	@""
	.align	4
.nv.constant0._ZN5flash16flash_fwd_kernelI23Flash_fwd_kernel_traitsILi64ELi128ELi64ELi4ELb0ELb0EN7cutlass6half_tE19Flash_kernel_traitsILi64ELi128ELi64ELi4ES3_EELb0ELb1ELb0ELb0ELb1ELb1ELb1ELb0EEEvNS_16Flash_fwd_paramsE:
	.zero		992


//--------------------- .nv.constant0._ZN5flash16flash_fwd_kernelI23Flash_fwd_kernel_traitsILi64ELi128ELi64ELi4ELb0ELb0EN7cutlass6half_tE19Flash_kernel_traitsILi64ELi128ELi64ELi4ES3_EELb1ELb1ELb0ELb0ELb0ELb1ELb0ELb0EEEvNS_16Flash_fwd_paramsE --------------------------
	.section	.nv.constant0._ZN5flash16flash_fwd_kernelI23Flash_fwd_kernel_traitsILi64ELi128ELi64ELi4ELb0ELb0EN7cutlass6half_tE19Flash_kernel_traitsILi64ELi128ELi64ELi4ES3_EELb1ELb1ELb0ELb0ELb0ELb1ELb0ELb0EEEvNS_16Flash_fwd_paramsE,"a",@progbits
	.sectionflags	@""
	.align	4
.nv.constant0._ZN5flash16flash_fwd_kernelI23Flash_fwd_kernel_traitsILi64ELi128ELi64ELi4ELb0ELb0EN7cutlass6half_tE19Flash_kernel_traitsILi64ELi128ELi64ELi4ES3_EELb1ELb1ELb0ELb0ELb0ELb1ELb0ELb0EEEvNS_16Flash_fwd_paramsE:
	.zero		992


//--------------------- .nv.constant0._ZN5flash16flash_fwd_kernelI23Flash_fwd_kernel_traitsILi64ELi128ELi64ELi4ELb0ELb0EN7cutlass6half_tE19Flash_kernel_traitsILi64ELi128ELi64ELi4ES3_EELb0ELb1ELb0ELb0ELb0ELb1ELb1ELb0EEEvNS_16Flash_fwd_paramsE --------------------------
	.section	.nv.constant0._ZN5flash16flash_fwd_kernelI23Flash_fwd_kernel_traitsILi64ELi128ELi64ELi4ELb0ELb0EN7cutlass6half_tE19Flash_kernel_traitsILi64ELi128ELi64ELi4ES3_EELb0ELb1ELb0ELb0ELb0ELb1ELb1ELb0EEEvNS_16Flash_fwd_paramsE,"a",@progbits
	.sectionflags	@""
	.align	4
.nv.constant0._ZN5flash16flash_fwd_kernelI23Flash_fwd_kernel_traitsILi64ELi128ELi64ELi4ELb0ELb0EN7cutlass6half_tE19Flash_kernel_traitsILi64ELi128ELi64ELi4ES3_EELb0ELb1ELb0ELb0ELb0ELb1ELb1ELb0EEEvNS_16Flash_fwd_paramsE:
	.zero		992


//--------------------- .nv.constant0._ZN5flash16flash_fwd_kernelI23Flash_fwd_kernel_traitsILi64ELi128ELi64ELi4ELb0ELb0EN7cutlass6half_tE19Flash_kernel_traitsILi64ELi128ELi64ELi4ES3_EELb1ELb1ELb0ELb1ELb0ELb0ELb0ELb0EEEvNS_16Flash_fwd_paramsE --------------------------
	.section	.nv.constant0._ZN5flash16flash_fwd_kernelI23Flash_fwd_kernel_traitsILi64ELi128ELi64ELi4ELb0ELb0EN7cutlass6half_tE19Flash_kernel_traitsILi64ELi128ELi64ELi4ES3_EELb1ELb1ELb0ELb1ELb0ELb0ELb0ELb0EEEvNS_16Flash_fwd_paramsE,"a",@progbits
	.sectionflags	@""
	.align	4
.nv.constant0._ZN5flash16flash_fwd_kernelI23Flash_fwd_kernel_traitsILi64ELi128ELi64ELi4ELb0ELb0EN7cutlass6half_tE19Flash_kernel_traitsILi64ELi128ELi64ELi4ES3_EELb1ELb1ELb0ELb1ELb0ELb0ELb0ELb0EEEvNS_16Flash_fwd_paramsE:
	.zero		992


//--------------------- .nv.constant0._ZN5flash16flash_fwd_kernelI23Flash_fwd_kernel_traitsILi64ELi128ELi64ELi4ELb0ELb0EN7cutlass6half_tE19Flash_kernel_traitsILi64ELi128ELi64ELi4ES3_EELb1ELb1ELb0ELb0ELb0ELb0ELb0ELb1EEEvNS_16Flash_fwd_paramsE --------------------------
	.section	.nv.constant0._ZN5flash16flash_fwd_kernelI23Flash_fwd_kernel_traitsILi64ELi128ELi64ELi4ELb0ELb0EN7cutlass6half_tE19Flash_kernel_traitsILi64ELi128ELi64ELi4ES3_EELb1ELb1ELb0ELb0ELb0ELb0ELb0ELb1EEEvNS_16Flash_fwd_paramsE,"a",@progbits
	.sectionflags	@""
	.align	4
.nv.constant0._ZN5flash16flash_fwd_kernelI23Flash_fwd_kernel_traitsILi64ELi128ELi64ELi4ELb0ELb0EN7cutlass6half_tE19Flash_kernel_traitsILi64ELi128ELi64ELi4ES3_EELb1ELb1ELb0ELb0ELb0ELb0ELb0ELb1EEEvNS_16Flash_fwd_paramsE:
	.zero		992


//--------------------- .nv.constant0._ZN5flash16flash_fwd_kernelI23Flash_fwd_kernel_traitsILi64ELi128ELi64ELi4ELb0ELb0EN7cutlass6half_tE19Flash_kernel_traitsILi64ELi128ELi64ELi4ES3_EELb0ELb1ELb0ELb0ELb0ELb0ELb1ELb0EEEvNS_16Flash_fwd_paramsE --------------------------
	.section	.nv.constant0._ZN5flash16flash_fwd_kernelI23Flash_fwd_kernel_traitsILi64ELi128ELi64ELi4ELb0ELb0EN7cutlass6half_tE19Flash_kernel_traitsILi64ELi128ELi64ELi4ES3_EELb0ELb1ELb0ELb0ELb0ELb0ELb1ELb0EEEvNS_16Flash_fwd_paramsE,"a",@progbits
	.sectionflags	@""
	.align	4
.nv.constant0._ZN5flash16flash_fwd_kernelI23Flash_fwd_kernel_traitsILi64ELi128ELi64ELi4ELb0ELb0EN7cutlass6half_tE19Flash_kernel_traitsILi64ELi128ELi64ELi4ES3_EELb0ELb1ELb0ELb0ELb0ELb0ELb1ELb0EEEvNS_16Flash_fwd_paramsE:
	.zero		992


//--------------------- .nv.constant0._ZN5flash16flash_fwd_kernelI23Flash_fwd_kernel_traitsILi64ELi128ELi64ELi4ELb0ELb0EN7cutlass6half_tE19Flash_kernel_traitsILi64ELi128ELi64ELi4ES3_EELb1ELb1ELb0ELb1ELb0ELb0ELb0ELb1EEEvNS_16Flash_fwd_paramsE --------------------------
	.section	.nv.constant0._ZN5flash16flash_fwd_kernelI23Flash_fwd_kernel_traitsILi64ELi128ELi64ELi4ELb0ELb0EN7cutlass6half_tE19Flash_kernel_traitsILi64ELi128ELi64ELi4ES3_EELb1ELb1ELb0ELb1ELb0ELb0ELb0ELb1EEEvNS_16Flash_fwd_paramsE,"a",@progbits
	.sectionflags	@""
	.align	4
.nv.constant0._ZN5flash16flash_fwd_kernelI23Flash_fwd_kernel_traitsILi64ELi128ELi64ELi4ELb0ELb0EN7cutlass6half_tE19Flash_kernel_traitsILi64ELi128ELi64ELi4ES3_EELb1ELb1ELb0ELb1ELb0ELb0ELb0ELb1EEEvNS_16Flash_fwd_paramsE:
	.zero		992


//--------------------- .nv.constant0._ZN5flash16flash_fwd_kernelI23Flash_fwd_kernel_traitsILi64ELi128ELi64ELi4ELb0ELb0EN7cutlass6half_tE19Flash_kernel_traitsILi64ELi128ELi64ELi4ES3_EELb0ELb1ELb0ELb1ELb0ELb0ELb1ELb0EEEvNS_16Flash_fwd_paramsE --------------------------
	.section	.nv.constant0._ZN5flash16flash_fwd_kernelI23Flash_fwd_kernel_traitsILi64ELi128ELi64ELi4ELb0ELb0EN7cutlass6half_tE19Flash_kernel_traitsILi64ELi128ELi64ELi4ES3_EELb0ELb1ELb0ELb1ELb0ELb0ELb1ELb0EEEvNS_16Flash_fwd_paramsE,"a",@progbits
	.sectionflags	@""
	.align	4
.nv.constant0._ZN5flash16flash_fwd_kernelI23Flash_fwd_kernel_traitsILi64ELi128ELi64ELi4ELb0ELb0EN7cutlass6half_tE19Flash_kernel_traitsILi64ELi128ELi64ELi4ES3_EELb0ELb1ELb0ELb1ELb0ELb0ELb1ELb0EEEvNS_16Flash_fwd_paramsE:
	.zero		992


//--------------------- SYMBOLS --------------------------

	.type		.nv.reservedSmem.offset0,@object
	.size		.nv.reservedSmem.offset0,0x4
